	.target	sm_80

	.elftype	@"ET_EXEC"


//--------------------- .note.nv.tkinfo           --------------------------
	.section	.note.nv.tkinfo,"",@"SHT_NOTE"
	.sectionflags	@"SHF_NOTE_NV_TKINFO"
	.tkinfo
        /*0018*/ 	.word	0x00000002
        /*0030*/ 	.string	""
        /*0030*/ 	.string	"ptxas"
        /*0030*/ 	.string	"Cuda compilation tools, release 13.0, V13.0.88"
        /*0030*/ 	.string	"Build cuda_13.0.r13.0/compiler.36424714_0"
        /*0030*/ 	.string	"-arch sm_80 -m 64 "



//--------------------- .note.nv.cuinfo           --------------------------
	.section	.note.nv.cuinfo,"",@"SHT_NOTE"
	.sectionflags	@"SHF_NOTE_NV_CUINFO"
        /*0018*/ 	.short	0x0002
        /*001a*/ 	.short	0x0050
        /*001c*/ 	.short	0x0082
	.zero		2


//--------------------- .nv.info                  --------------------------
	.section	.nv.info,"",@"SHT_CUDA_INFO"
	.align	4


	//----- nvinfo : EIATTR_REGCOUNT
	.align		4
        /*0000*/ 	.byte	0x04, 0x2f
        /*0002*/ 	.short	(.L_36 - .L_35)
	.align		4
.L_35:
        /*0004*/ 	.word	index@(_ZN2at6native29vectorized_elementwise_kernelILi8EN48_GLOBAL__N__08322988_15_IGammaKernel_cu_cb51a28d10CalcIgammaIdEESt5arrayIPcLm3EEEEviT0_T1_)
        /*0008*/ 	.word	0x00000004


	//----- nvinfo : EIATTR_FRAME_SIZE
	.align		4
.L_36:
        /*000c*/ 	.byte	0x04, 0x11
        /*000e*/ 	.short	(.L_38 - .L_37)
	.align		4
.L_37:
        /*0010*/ 	.word	index@(_ZN2at6native29vectorized_elementwise_kernelILi8EN48_GLOBAL__N__08322988_15_IGammaKernel_cu_cb51a28d10CalcIgammaIdEESt5arrayIPcLm3EEEEviT0_T1_)
        /*0014*/ 	.word	0x00000000


	//----- nvinfo : EIATTR_REGCOUNT
	.align		4
.L_38:
        /*0018*/ 	.byte	0x04, 0x2f
        /*001a*/ 	.short	(.L_40 - .L_39)
	.align		4
.L_39:
        /*001c*/ 	.word	index@(_ZN2at6native29vectorized_elementwise_kernelILi4EN48_GLOBAL__N__08322988_15_IGammaKernel_cu_cb51a28d10CalcIgammaIdEESt5arrayIPcLm3EEEEviT0_T1_)
        /*0020*/ 	.word	0x00000076


	//----- nvinfo : EIATTR_FRAME_SIZE
	.align		4
.L_40:
        /*0024*/ 	.byte	0x04, 0x11
        /*0026*/ 	.short	(.L_42 - .L_41)
	.align		4
.L_41:
        /*0028*/ 	.word	index@($_ZN2at6native29vectorized_elementwise_kernelILi4EN48_GLOBAL__N__08322988_15_IGammaKernel_cu_cb51a28d10CalcIgammaIdEESt5arrayIPcLm3EEEEviT0_T1_$__internal_lgamma_pos)
        /*002c*/ 	.word	0x00000000


	//----- nvinfo : EIATTR_FRAME_SIZE
	.align		4
.L_42:
        /*0030*/ 	.byte	0x04, 0x11
        /*0032*/ 	.short	(.L_44 - .L_43)
	.align		4
.L_43:
        /*0034*/ 	.word	index@($_ZN2at6native29vectorized_elementwise_kernelILi4EN48_GLOBAL__N__08322988_15_IGammaKernel_cu_cb51a28d10CalcIgammaIdEESt5arrayIPcLm3EEEEviT0_T1_$__internal_accurate_pow)
        /*0038*/ 	.word	0x00000000


	//----- nvinfo : EIATTR_FRAME_SIZE
	.align		4
.L_44:
        /*003c*/ 	.byte	0x04, 0x11
        /*003e*/ 	.short	(.L_46 - .L_45)
	.align		4
.L_45:
        /*0040*/ 	.word	index@($__internal_29_$__cuda_sm20_dsqrt_rn_f64_mediumpath_v1)
        /*0044*/ 	.word	0x00000000


	//----- nvinfo : EIATTR_FRAME_SIZE
	.align		4
.L_46:
        /*0048*/ 	.byte	0x04, 0x11
        /*004a*/ 	.short	(.L_48 - .L_47)
	.align		4
.L_47:
        /*004c*/ 	.word	index@($__internal_28_$__cuda_sm20_div_rn_f64_full)
        /*0050*/ 	.word	0x00000000


	//----- nvinfo : EIATTR_FRAME_SIZE
	.align		4
.L_48:
        /*0054*/ 	.byte	0x04, 0x11
        /*0056*/ 	.short	(.L_50 - .L_49)
	.align		4
.L_49:
        /*0058*/ 	.word	index@($__internal_27_$__cuda_sm20_dblrcp_rn_slowpath_v3)
        /*005c*/ 	.word	0x00000000


	//----- nvinfo : EIATTR_FRAME_SIZE
	.align		4
.L_50:
        /*0060*/ 	.byte	0x04, 0x11
        /*0062*/ 	.short	(.L_52 - .L_51)
	.align		4
.L_51:
        /*0064*/ 	.word	index@($_ZN2at6native29vectorized_elementwise_kernelILi4EN48_GLOBAL__N__08322988_15_IGammaKernel_cu_cb51a28d10CalcIgammaIdEESt5arrayIPcLm3EEEEviT0_T1_$_ZN46_INTERNAL_08322988_15_IGammaKernel_cu_cb51a28d48_GLOBAL__N__08322988_15_IGammaKernel_cu_cb51a28d12calc_igammacIdEET_S2_S2_)
        /*0068*/ 	.word	0x00000000


	//----- nvinfo : EIATTR_FRAME_SIZE
	.align		4
.L_52:
        /*006c*/ 	.byte	0x04, 0x11
        /*006e*/ 	.short	(.L_54 - .L_53)
	.align		4
.L_53:
        /*0070*/ 	.word	index@($_ZN2at6native29vectorized_elementwise_kernelILi4EN48_GLOBAL__N__08322988_15_IGammaKernel_cu_cb51a28d10CalcIgammaIdEESt5arrayIPcLm3EEEEviT0_T1_$_ZN46_INTERNAL_08322988_15_IGammaKernel_cu_cb51a28d48_GLOBAL__N__08322988_15_IGammaKernel_cu_cb51a28d11calc_igammaIdEET_S2_S2_)
        /*0074*/ 	.word	0x00000000


	//----- nvinfo : EIATTR_FRAME_SIZE
	.align		4
.L_54:
        /*0078*/ 	.byte	0x04, 0x11
        /*007a*/ 	.short	(.L_56 - .L_55)
	.align		4
.L_55:
        /*007c*/ 	.word	index@(_ZN2at6native29vectorized_elementwise_kernelILi4EN48_GLOBAL__N__08322988_15_IGammaKernel_cu_cb51a28d10CalcIgammaIdEESt5arrayIPcLm3EEEEviT0_T1_)
        /*0080*/ 	.word	0x000027e0


	//----- nvinfo : EIATTR_REGCOUNT
	.align		4
.L_56:
        /*0084*/ 	.byte	0x04, 0x2f
        /*0086*/ 	.short	(.L_58 - .L_57)
	.align		4
.L_57:
        /*0088*/ 	.word	index@(_ZN2at6native29vectorized_elementwise_kernelILi2EN48_GLOBAL__N__08322988_15_IGammaKernel_cu_cb51a28d10CalcIgammaIdEESt5arrayIPcLm3EEEEviT0_T1_)
        /*008c*/ 	.word	0x00000076


	//----- nvinfo : EIATTR_FRAME_SIZE
	.align		4
.L_58:
        /*0090*/ 	.byte	0x04, 0x11
        /*0092*/ 	.short	(.L_60 - .L_59)
	.align		4
.L_59:
        /*0094*/ 	.word	index@($_ZN2at6native29vectorized_elementwise_kernelILi2EN48_GLOBAL__N__08322988_15_IGammaKernel_cu_cb51a28d10CalcIgammaIdEESt5arrayIPcLm3EEEEviT0_T1_$__internal_lgamma_pos)
        /*0098*/ 	.word	0x00000000


	//----- nvinfo : EIATTR_FRAME_SIZE
	.align		4
.L_60:
        /*009c*/ 	.byte	0x04, 0x11
        /*009e*/ 	.short	(.L_62 - .L_61)
	.align		4
.L_61:
        /*00a0*/ 	.word	index@($_ZN2at6native29vectorized_elementwise_kernelILi2EN48_GLOBAL__N__08322988_15_IGammaKernel_cu_cb51a28d10CalcIgammaIdEESt5arrayIPcLm3EEEEviT0_T1_$__internal_accurate_pow)
        /*00a4*/ 	.word	0x00000000


	//----- nvinfo : EIATTR_FRAME_SIZE
	.align		4
.L_62:
        /*00a8*/ 	.byte	0x04, 0x11
        /*00aa*/ 	.short	(.L_64 - .L_63)
	.align		4
.L_63:
        /*00ac*/ 	.word	index@($__internal_26_$__cuda_sm20_dsqrt_rn_f64_mediumpath_v1)
        /*00b0*/ 	.word	0x00000000


	//----- nvinfo : EIATTR_FRAME_SIZE
	.align		4
.L_64:
        /*00b4*/ 	.byte	0x04, 0x11
        /*00b6*/ 	.short	(.L_66 - .L_65)
	.align		4
.L_65:
        /*00b8*/ 	.word	index@($__internal_25_$__cuda_sm20_div_rn_f64_full)
        /*00bc*/ 	.word	0x00000000


	//----- nvinfo : EIATTR_FRAME_SIZE
	.align		4
.L_66:
        /*00c0*/ 	.byte	0x04, 0x11
        /*00c2*/ 	.short	(.L_68 - .L_67)
	.align		4
.L_67:
        /*00c4*/ 	.word	index@($__internal_24_$__cuda_sm20_dblrcp_rn_slowpath_v3)
        /*00c8*/ 	.word	0x00000000


	//----- nvinfo : EIATTR_FRAME_SIZE
	.align		4
.L_68:
        /*00cc*/ 	.byte	0x04, 0x11
        /*00ce*/ 	.short	(.L_70 - .L_69)
	.align		4
.L_69:
        /*00d0*/ 	.word	index@($_ZN2at6native29vectorized_elementwise_kernelILi2EN48_GLOBAL__N__08322988_15_IGammaKernel_cu_cb51a28d10CalcIgammaIdEESt5arrayIPcLm3EEEEviT0_T1_$_ZN46_INTERNAL_08322988_15_IGammaKernel_cu_cb51a28d48_GLOBAL__N__08322988_15_IGammaKernel_cu_cb51a28d12calc_igammacIdEET_S2_S2_)
        /*00d4*/ 	.word	0x00000000


	//----- nvinfo : EIATTR_FRAME_SIZE
	.align		4
.L_70:
        /*00d8*/ 	.byte	0x04, 0x11
        /*00da*/ 	.short	(.L_72 - .L_71)
	.align		4
.L_71:
        /*00dc*/ 	.word	index@($_ZN2at6native29vectorized_elementwise_kernelILi2EN48_GLOBAL__N__08322988_15_IGammaKernel_cu_cb51a28d10CalcIgammaIdEESt5arrayIPcLm3EEEEviT0_T1_$_ZN46_INTERNAL_08322988_15_IGammaKernel_cu_cb51a28d48_GLOBAL__N__08322988_15_IGammaKernel_cu_cb51a28d11calc_igammaIdEET_S2_S2_)
        /*00e0*/ 	.word	0x00000000


	//----- nvinfo : EIATTR_FRAME_SIZE
	.align		4
.L_72:
        /*00e4*/ 	.byte	0x04, 0x11
        /*00e6*/ 	.short	(.L_74 - .L_73)
	.align		4
.L_73:
        /*00e8*/ 	.word	index@(_ZN2at6native29vectorized_elementwise_kernelILi2EN48_GLOBAL__N__08322988_15_IGammaKernel_cu_cb51a28d10CalcIgammaIdEESt5arrayIPcLm3EEEEviT0_T1_)
        /*00ec*/ 	.word	0x000027e0


	//----- nvinfo : EIATTR_REGCOUNT
	.align		4
.L_74:
        /*00f0*/ 	.byte	0x04, 0x2f
        /*00f2*/ 	.short	(.L_76 - .L_75)
	.align		4
.L_75:
        /*00f4*/ 	.word	index@(_ZN2at6native27unrolled_elementwise_kernelIN48_GLOBAL__N__08322988_15_IGammaKernel_cu_cb51a28d10CalcIgammaIdEESt5arrayIPcLm3EELi4E23TrivialOffsetCalculatorILi2EjES8_ILi1EjENS0_6memory15LoadWithoutCastENSB_16StoreWithoutCastEEEviT_T0_T2_T3_T4_T5_)
        /*00f8*/ 	.word	0x00000060


	//----- nvinfo : EIATTR_FRAME_SIZE
	.align		4
.L_76:
        /*00fc*/ 	.byte	0x04, 0x11
        /*00fe*/ 	.short	(.L_78 - .L_77)
	.align		4
.L_77:
        /*0100*/ 	.word	index@($_ZN2at6native27unrolled_elementwise_kernelIN48_GLOBAL__N__08322988_15_IGammaKernel_cu_cb51a28d10CalcIgammaIdEESt5arrayIPcLm3EELi4E23TrivialOffsetCalculatorILi2EjES8_ILi1EjENS0_6memory15LoadWithoutCastENSB_16StoreWithoutCastEEEviT_T0_T2_T3_T4_T5_$__internal_lgamma_pos)
        /*0104*/ 	.word	0x00000000


	//----- nvinfo : EIATTR_FRAME_SIZE
	.align		4
.L_78:
        /*0108*/ 	.byte	0x04, 0x11
        /*010a*/ 	.short	(.L_80 - .L_79)
	.align		4
.L_79:
        /*010c*/ 	.word	index@($_ZN2at6native27unrolled_elementwise_kernelIN48_GLOBAL__N__08322988_15_IGammaKernel_cu_cb51a28d10CalcIgammaIdEESt5arrayIPcLm3EELi4E23TrivialOffsetCalculatorILi2EjES8_ILi1EjENS0_6memory15LoadWithoutCastENSB_16StoreWithoutCastEEEviT_T0_T2_T3_T4_T5_$__internal_accurate_pow)
        /*0110*/ 	.word	0x00000000


	//----- nvinfo : EIATTR_FRAME_SIZE
	.align		4
.L_80:
        /*0114*/ 	.byte	0x04, 0x11
        /*0116*/ 	.short	(.L_82 - .L_81)
	.align		4
.L_81:
        /*0118*/ 	.word	index@($__internal_23_$__cuda_sm20_dsqrt_rn_f64_mediumpath_v1)
        /*011c*/ 	.word	0x00000000


	//----- nvinfo : EIATTR_FRAME_SIZE
	.align		4
.L_82:
        /*0120*/ 	.byte	0x04, 0x11
        /*0122*/ 	.short	(.L_84 - .L_83)
	.align		4
.L_83:
        /*0124*/ 	.word	index@($__internal_22_$__cuda_sm20_div_rn_f64_full)
        /*0128*/ 	.word	0x00000000


	//----- nvinfo : EIATTR_FRAME_SIZE
	.align		4
.L_84:
        /*012c*/ 	.byte	0x04, 0x11
        /*012e*/ 	.short	(.L_86 - .L_85)
	.align		4
.L_85:
        /*0130*/ 	.word	index@($__internal_21_$__cuda_sm20_dblrcp_rn_slowpath_v3)
        /*0134*/ 	.word	0x00000000


	//----- nvinfo : EIATTR_FRAME_SIZE
	.align		4
.L_86:
        /*0138*/ 	.byte	0x04, 0x11
        /*013a*/ 	.short	(.L_88 - .L_87)
	.align		4
.L_87:
        /*013c*/ 	.word	index@($_ZN2at6native27unrolled_elementwise_kernelIN48_GLOBAL__N__08322988_15_IGammaKernel_cu_cb51a28d10CalcIgammaIdEESt5arrayIPcLm3EELi4E23TrivialOffsetCalculatorILi2EjES8_ILi1EjENS0_6memory15LoadWithoutCastENSB_16StoreWithoutCastEEEviT_T0_T2_T3_T4_T5_$_ZN46_INTERNAL_08322988_15_IGammaKernel_cu_cb51a28d48_GLOBAL__N__08322988_15_IGammaKernel_cu_cb51a28d12calc_igammacIdEET_S2_S2_)
        /*0140*/ 	.word	0x00000000


	//----- nvinfo : EIATTR_FRAME_SIZE
	.align		4
.L_88:
        /*0144*/ 	.byte	0x04, 0x11
        /*0146*/ 	.short	(.L_90 - .L_89)
	.align		4
.L_89:
        /*0148*/ 	.word	index@($_ZN2at6native27unrolled_elementwise_kernelIN48_GLOBAL__N__08322988_15_IGammaKernel_cu_cb51a28d10CalcIgammaIdEESt5arrayIPcLm3EELi4E23TrivialOffsetCalculatorILi2EjES8_ILi1EjENS0_6memory15LoadWithoutCastENSB_16StoreWithoutCastEEEviT_T0_T2_T3_T4_T5_$_ZN46_INTERNAL_08322988_15_IGammaKernel_cu_cb51a28d48_GLOBAL__N__08322988_15_IGammaKernel_cu_cb51a28d11calc_igammaIdEET_S2_S2_)
        /*014c*/ 	.word	0x00000000


	//----- nvinfo : EIATTR_FRAME_SIZE
	.align		4
.L_90:
        /*0150*/ 	.byte	0x04, 0x11
        /*0152*/ 	.short	(.L_92 - .L_91)
	.align		4
.L_91:
        /*0154*/ 	.word	index@(_ZN2at6native27unrolled_elementwise_kernelIN48_GLOBAL__N__08322988_15_IGammaKernel_cu_cb51a28d10CalcIgammaIdEESt5arrayIPcLm3EELi4E23TrivialOffsetCalculatorILi2EjES8_ILi1EjENS0_6memory15LoadWithoutCastENSB_16StoreWithoutCastEEEviT_T0_T2_T3_T4_T5_)
        /*0158*/ 	.word	0x000027f8


	//----- nvinfo : EIATTR_REGCOUNT
	.align		4
.L_92:
        /*015c*/ 	.byte	0x04, 0x2f
        /*015e*/ 	.short	(.L_94 - .L_93)
	.align		4
.L_93:
        /*0160*/ 	.word	index@(_ZN2at6native18elementwise_kernelILi128ELi2EZNS0_22gpu_kernel_impl_nocastIN48_GLOBAL__N__08322988_15_IGammaKernel_cu_cb51a28d10CalcIgammaIdEEEEvRNS_18TensorIteratorBaseERKT_EUliE_EEviT1_)
        /*0164*/ 	.word	0x0000005c


	//----- nvinfo : EIATTR_FRAME_SIZE
	.align		4
.L_94:
        /*0168*/ 	.byte	0x04, 0x11
        /*016a*/ 	.short	(.L_96 - .L_95)
	.align		4
.L_95:
        /*016c*/ 	.word	index@($_ZN2at6native18elementwise_kernelILi128ELi2EZNS0_22gpu_kernel_impl_nocastIN48_GLOBAL__N__08322988_15_IGammaKernel_cu_cb51a28d10CalcIgammaIdEEEEvRNS_18TensorIteratorBaseERKT_EUliE_EEviT1_$__internal_lgamma_pos)
        /*0170*/ 	.word	0x00000000


	//----- nvinfo : EIATTR_FRAME_SIZE
	.align		4
.L_96:
        /*0174*/ 	.byte	0x04, 0x11
        /*0176*/ 	.short	(.L_98 - .L_97)
	.align		4
.L_97:
        /*0178*/ 	.word	index@($_ZN2at6native18elementwise_kernelILi128ELi2EZNS0_22gpu_kernel_impl_nocastIN48_GLOBAL__N__08322988_15_IGammaKernel_cu_cb51a28d10CalcIgammaIdEEEEvRNS_18TensorIteratorBaseERKT_EUliE_EEviT1_$__internal_accurate_pow)
        /*017c*/ 	.word	0x00000000


	//----- nvinfo : EIATTR_FRAME_SIZE
	.align		4
.L_98:
        /*0180*/ 	.byte	0x04, 0x11
        /*0182*/ 	.short	(.L_100 - .L_99)
	.align		4
.L_99:
        /*0184*/ 	.word	index@($__internal_20_$__cuda_sm20_dsqrt_rn_f64_mediumpath_v1)
        /*0188*/ 	.word	0x00000000


	//----- nvinfo : EIATTR_FRAME_SIZE
	.align		4
.L_100:
        /*018c*/ 	.byte	0x04, 0x11
        /*018e*/ 	.short	(.L_102 - .L_101)
	.align		4
.L_101:
        /*0190*/ 	.word	index@($__internal_19_$__cuda_sm20_div_rn_f64_full)
        /*0194*/ 	.word	0x00000000


	//----- nvinfo : EIATTR_FRAME_SIZE
	.align		4
.L_102:
        /*0198*/ 	.byte	0x04, 0x11
        /*019a*/ 	.short	(.L_104 - .L_103)
	.align		4
.L_103:
        /*019c*/ 	.word	index@($__internal_18_$__cuda_sm20_dblrcp_rn_slowpath_v3)
        /*01a0*/ 	.word	0x00000000


	//----- nvinfo : EIATTR_FRAME_SIZE
	.align		4
.L_104:
        /*01a4*/ 	.byte	0x04, 0x11
        /*01a6*/ 	.short	(.L_106 - .L_105)
	.align		4
.L_105:
        /*01a8*/ 	.word	index@($_ZN2at6native18elementwise_kernelILi128ELi2EZNS0_22gpu_kernel_impl_nocastIN48_GLOBAL__N__08322988_15_IGammaKernel_cu_cb51a28d10CalcIgammaIdEEEEvRNS_18TensorIteratorBaseERKT_EUliE_EEviT1_$_ZN46_INTERNAL_08322988_15_IGammaKernel_cu_cb51a28d48_GLOBAL__N__08322988_15_IGammaKernel_cu_cb51a28d12calc_igammacIdEET_S2_S2_)
        /*01ac*/ 	.word	0x00000000


	//----- nvinfo : EIATTR_FRAME_SIZE
	.align		4
.L_106:
        /*01b0*/ 	.byte	0x04, 0x11
        /*01b2*/ 	.short	(.L_108 - .L_107)
	.align		4
.L_107:
        /*01b4*/ 	.word	index@($_ZN2at6native18elementwise_kernelILi128ELi2EZNS0_22gpu_kernel_impl_nocastIN48_GLOBAL__N__08322988_15_IGammaKernel_cu_cb51a28d10CalcIgammaIdEEEEvRNS_18TensorIteratorBaseERKT_EUliE_EEviT1_$_ZN46_INTERNAL_08322988_15_IGammaKernel_cu_cb51a28d48_GLOBAL__N__08322988_15_IGammaKernel_cu_cb51a28d11calc_igammaIdEET_S2_S2_)
        /*01b8*/ 	.word	0x00000000


	//----- nvinfo : EIATTR_FRAME_SIZE
	.align		4
.L_108:
        /*01bc*/ 	.byte	0x04, 0x11
        /*01be*/ 	.short	(.L_110 - .L_109)
	.align		4
.L_109:
        /*01c0*/ 	.word	index@(_ZN2at6native18elementwise_kernelILi128ELi2EZNS0_22gpu_kernel_impl_nocastIN48_GLOBAL__N__08322988_15_IGammaKernel_cu_cb51a28d10CalcIgammaIdEEEEvRNS_18TensorIteratorBaseERKT_EUliE_EEviT1_)
        /*01c4*/ 	.word	0x000027e0


	//----- nvinfo : EIATTR_REGCOUNT
	.align		4
.L_110:
        /*01c8*/ 	.byte	0x04, 0x2f
        /*01ca*/ 	.short	(.L_112 - .L_111)
	.align		4
.L_111:
        /*01cc*/ 	.word	index@(_ZN2at6native27unrolled_elementwise_kernelIN48_GLOBAL__N__08322988_15_IGammaKernel_cu_cb51a28d10CalcIgammaIdEESt5arrayIPcLm3EELi4E23TrivialOffsetCalculatorILi2EjES8_ILi1EjENS0_6memory12LoadWithCastILi2EEENSB_13StoreWithCastILi1EEEEEviT_T0_T2_T3_T4_T5_)
        /*01d0*/ 	.word	0x00000066


	//----- nvinfo : EIATTR_FRAME_SIZE
	.align		4
.L_112:
        /*01d4*/ 	.byte	0x04, 0x11
        /*01d6*/ 	.short	(.L_114 - .L_113)
	.align		4
.L_113:
        /*01d8*/ 	.word	index@($_ZN2at6native27unrolled_elementwise_kernelIN48_GLOBAL__N__08322988_15_IGammaKernel_cu_cb51a28d10CalcIgammaIdEESt5arrayIPcLm3EELi4E23TrivialOffsetCalculatorILi2EjES8_ILi1EjENS0_6memory12LoadWithCastILi2EEENSB_13StoreWithCastILi1EEEEEviT_T0_T2_T3_T4_T5_$__internal_lgamma_pos)
        /*01dc*/ 	.word	0x00000000


	//----- nvinfo : EIATTR_FRAME_SIZE
	.align		4
.L_114:
        /*01e0*/ 	.byte	0x04, 0x11
        /*01e2*/ 	.short	(.L_116 - .L_115)
	.align		4
.L_115:
        /*01e4*/ 	.word	index@($_ZN2at6native27unrolled_elementwise_kernelIN48_GLOBAL__N__08322988_15_IGammaKernel_cu_cb51a28d10CalcIgammaIdEESt5arrayIPcLm3EELi4E23TrivialOffsetCalculatorILi2EjES8_ILi1EjENS0_6memory12LoadWithCastILi2EEENSB_13StoreWithCastILi1EEEEEviT_T0_T2_T3_T4_T5_$__internal_accurate_pow)
        /*01e8*/ 	.word	0x00000000


	//----- nvinfo : EIATTR_FRAME_SIZE
	.align		4
.L_116:
        /*01ec*/ 	.byte	0x04, 0x11
        /*01ee*/ 	.short	(.L_118 - .L_117)
	.align		4
.L_117:
        /*01f0*/ 	.word	index@($__internal_17_$__cuda_sm20_dsqrt_rn_f64_mediumpath_v1)
        /*01f4*/ 	.word	0x00000000


	//----- nvinfo : EIATTR_FRAME_SIZE
	.align		4
.L_118:
        /*01f8*/ 	.byte	0x04, 0x11
        /*01fa*/ 	.short	(.L_120 - .L_119)
	.align		4
.L_119:
        /*01fc*/ 	.word	index@($__internal_16_$__cuda_sm20_div_rn_f64_full)
        /*0200*/ 	.word	0x00000000


	//----- nvinfo : EIATTR_FRAME_SIZE
	.align		4
.L_120:
        /*0204*/ 	.byte	0x04, 0x11
        /*0206*/ 	.short	(.L_122 - .L_121)
	.align		4
.L_121:
        /*0208*/ 	.word	index@($__internal_15_$__cuda_sm20_dblrcp_rn_slowpath_v3)
        /*020c*/ 	.word	0x00000000


	//----- nvinfo : EIATTR_FRAME_SIZE
	.align		4
.L_122:
        /*0210*/ 	.byte	0x04, 0x11
        /*0212*/ 	.short	(.L_124 - .L_123)
	.align		4
.L_123:
        /*0214*/ 	.word	index@($_ZN2at6native27unrolled_elementwise_kernelIN48_GLOBAL__N__08322988_15_IGammaKernel_cu_cb51a28d10CalcIgammaIdEESt5arrayIPcLm3EELi4E23TrivialOffsetCalculatorILi2EjES8_ILi1EjENS0_6memory12LoadWithCastILi2EEENSB_13StoreWithCastILi1EEEEEviT_T0_T2_T3_T4_T5_$_ZN46_INTERNAL_08322988_15_IGammaKernel_cu_cb51a28d48_GLOBAL__N__08322988_15_IGammaKernel_cu_cb51a28d12calc_igammacIdEET_S2_S2_)
        /*0218*/ 	.word	0x00000000


	//----- nvinfo : EIATTR_FRAME_SIZE
	.align		4
.L_124:
        /*021c*/ 	.byte	0x04, 0x11
        /*021e*/ 	.short	(.L_126 - .L_125)
	.align		4
.L_125:
        /*0220*/ 	.word	index@($_ZN2at6native27unrolled_elementwise_kernelIN48_GLOBAL__N__08322988_15_IGammaKernel_cu_cb51a28d10CalcIgammaIdEESt5arrayIPcLm3EELi4E23TrivialOffsetCalculatorILi2EjES8_ILi1EjENS0_6memory12LoadWithCastILi2EEENSB_13StoreWithCastILi1EEEEEviT_T0_T2_T3_T4_T5_$_ZN46_INTERNAL_08322988_15_IGammaKernel_cu_cb51a28d48_GLOBAL__N__08322988_15_IGammaKernel_cu_cb51a28d11calc_igammaIdEET_S2_S2_)
        /*0224*/ 	.word	0x00000000


	//----- nvinfo : EIATTR_FRAME_SIZE
	.align		4
.L_126:
        /*0228*/ 	.byte	0x04, 0x11
        /*022a*/ 	.short	(.L_128 - .L_127)
	.align		4
.L_127:
        /*022c*/ 	.word	index@(_ZN2at6native27unrolled_elementwise_kernelIN48_GLOBAL__N__08322988_15_IGammaKernel_cu_cb51a28d10CalcIgammaIdEESt5arrayIPcLm3EELi4E23TrivialOffsetCalculatorILi2EjES8_ILi1EjENS0_6memory12LoadWithCastILi2EEENSB_13StoreWithCastILi1EEEEEviT_T0_T2_T3_T4_T5_)
        /*0230*/ 	.word	0x000027e0


	//----- nvinfo : EIATTR_REGCOUNT
	.align		4
.L_128:
        /*0234*/ 	.byte	0x04, 0x2f
        /*0236*/ 	.short	(.L_130 - .L_129)
	.align		4
.L_129:
        /*0238*/ 	.word	index@(_ZN2at6native18elementwise_kernelILi128ELi4EZNS0_15gpu_kernel_implIN48_GLOBAL__N__08322988_15_IGammaKernel_cu_cb51a28d10CalcIgammaIdEEEEvRNS_18TensorIteratorBaseERKT_EUliE_EEviT1_)
        /*023c*/ 	.word	0x0000005b


	//----- nvinfo : EIATTR_FRAME_SIZE
	.align		4
.L_130:
        /*0240*/ 	.byte	0x04, 0x11
        /*0242*/ 	.short	(.L_132 - .L_131)
	.align		4
.L_131:
        /*0244*/ 	.word	index@($_ZN2at6native18elementwise_kernelILi128ELi4EZNS0_15gpu_kernel_implIN48_GLOBAL__N__08322988_15_IGammaKernel_cu_cb51a28d10CalcIgammaIdEEEEvRNS_18TensorIteratorBaseERKT_EUliE_EEviT1_$__internal_lgamma_pos)
        /*0248*/ 	.word	0x00000000


	//----- nvinfo : EIATTR_FRAME_SIZE
	.align		4
.L_132:
        /*024c*/ 	.byte	0x04, 0x11
        /*024e*/ 	.short	(.L_134 - .L_133)
	.align		4
.L_133:
        /*0250*/ 	.word	index@($_ZN2at6native18elementwise_kernelILi128ELi4EZNS0_15gpu_kernel_implIN48_GLOBAL__N__08322988_15_IGammaKernel_cu_cb51a28d10CalcIgammaIdEEEEvRNS_18TensorIteratorBaseERKT_EUliE_EEviT1_$__internal_accurate_pow)
        /*0254*/ 	.word	0x00000000


	//----- nvinfo : EIATTR_FRAME_SIZE
	.align		4
.L_134:
        /*0258*/ 	.byte	0x04, 0x11
        /*025a*/ 	.short	(.L_136 - .L_135)
	.align		4
.L_135:
        /*025c*/ 	.word	index@($__internal_14_$__cuda_sm20_dsqrt_rn_f64_mediumpath_v1)
        /*0260*/ 	.word	0x00000000


	//----- nvinfo : EIATTR_FRAME_SIZE
	.align		4
.L_136:
        /*0264*/ 	.byte	0x04, 0x11
        /*0266*/ 	.short	(.L_138 - .L_137)
	.align		4
.L_137:
        /*0268*/ 	.word	index@($__internal_13_$__cuda_sm20_div_rn_f64_full)
        /*026c*/ 	.word	0x00000000


	//----- nvinfo : EIATTR_FRAME_SIZE
	.align		4
.L_138:
        /*0270*/ 	.byte	0x04, 0x11
        /*0272*/ 	.short	(.L_140 - .L_139)
	.align		4
.L_139:
        /*0274*/ 	.word	index@($__internal_12_$__cuda_sm20_dblrcp_rn_slowpath_v3)
        /*0278*/ 	.word	0x00000000


	//----- nvinfo : EIATTR_FRAME_SIZE
	.align		4
.L_140:
        /*027c*/ 	.byte	0x04, 0x11
        /*027e*/ 	.short	(.L_142 - .L_141)
	.align		4
.L_141:
        /*0280*/ 	.word	index@($_ZN2at6native18elementwise_kernelILi128ELi4EZNS0_15gpu_kernel_implIN48_GLOBAL__N__08322988_15_IGammaKernel_cu_cb51a28d10CalcIgammaIdEEEEvRNS_18TensorIteratorBaseERKT_EUliE_EEviT1_$_ZN46_INTERNAL_08322988_15_IGammaKernel_cu_cb51a28d48_GLOBAL__N__08322988_15_IGammaKernel_cu_cb51a28d12calc_igammacIdEET_S2_S2_)
        /*0284*/ 	.word	0x00000000


	//----- nvinfo : EIATTR_FRAME_SIZE
	.align		4
.L_142:
        /*0288*/ 	.byte	0x04, 0x11
        /*028a*/ 	.short	(.L_144 - .L_143)
	.align		4
.L_143:
        /*028c*/ 	.word	index@($_ZN2at6native18elementwise_kernelILi128ELi4EZNS0_15gpu_kernel_implIN48_GLOBAL__N__08322988_15_IGammaKernel_cu_cb51a28d10CalcIgammaIdEEEEvRNS_18TensorIteratorBaseERKT_EUliE_EEviT1_$_ZN46_INTERNAL_08322988_15_IGammaKernel_cu_cb51a28d48_GLOBAL__N__08322988_15_IGammaKernel_cu_cb51a28d11calc_igammaIdEET_S2_S2_)
        /*0290*/ 	.word	0x00000000


	//----- nvinfo : EIATTR_FRAME_SIZE
	.align		4
.L_144:
        /*0294*/ 	.byte	0x04, 0x11
        /*0296*/ 	.short	(.L_146 - .L_145)
	.align		4
.L_145:
        /*0298*/ 	.word	index@(_ZN2at6native18elementwise_kernelILi128ELi4EZNS0_15gpu_kernel_implIN48_GLOBAL__N__08322988_15_IGammaKernel_cu_cb51a28d10CalcIgammaIdEEEEvRNS_18TensorIteratorBaseERKT_EUliE_EEviT1_)
        /*029c*/ 	.word	0x000027e0


	//----- nvinfo : EIATTR_REGCOUNT
	.align		4
.L_146:
        /*02a0*/ 	.byte	0x04, 0x2f
        /*02a2*/ 	.short	(.L_148 - .L_147)
	.align		4
.L_147:
        /*02a4*/ 	.word	index@(_ZN2at6native29vectorized_elementwise_kernelILi8EN48_GLOBAL__N__08322988_15_IGammaKernel_cu_cb51a28d10CalcIgammaIfEESt5arrayIPcLm3EEEEviT0_T1_)
        /*02a8*/ 	.word	0x00000004


	//----- nvinfo : EIATTR_FRAME_SIZE
	.align		4
.L_148:
        /*02ac*/ 	.byte	0x04, 0x11
        /*02ae*/ 	.short	(.L_150 - .L_149)
	.align		4
.L_149:
        /*02b0*/ 	.word	index@(_ZN2at6native29vectorized_elementwise_kernelILi8EN48_GLOBAL__N__08322988_15_IGammaKernel_cu_cb51a28d10CalcIgammaIfEESt5arrayIPcLm3EEEEviT0_T1_)
        /*02b4*/ 	.word	0x00000000


	//----- nvinfo : EIATTR_REGCOUNT
	.align		4
.L_150:
        /*02b8*/ 	.byte	0x04, 0x2f
        /*02ba*/ 	.short	(.L_152 - .L_151)
	.align		4
.L_151:
        /*02bc*/ 	.word	index@(_ZN2at6native29vectorized_elementwise_kernelILi4EN48_GLOBAL__N__08322988_15_IGammaKernel_cu_cb51a28d10CalcIgammaIfEESt5arrayIPcLm3EEEEviT0_T1_)
        /*02c0*/ 	.word	0x00000038


	//----- nvinfo : EIATTR_FRAME_SIZE
	.align		4
.L_152:
        /*02c4*/ 	.byte	0x04, 0x11
        /*02c6*/ 	.short	(.L_154 - .L_153)
	.align		4
.L_153:
        /*02c8*/ 	.word	index@($__internal_11_$__cuda_sm20_dsqrt_rn_f64_mediumpath_v1)
        /*02cc*/ 	.word	0x00000000


	//----- nvinfo : EIATTR_FRAME_SIZE
	.align		4
.L_154:
        /*02d0*/ 	.byte	0x04, 0x11
        /*02d2*/ 	.short	(.L_156 - .L_155)
	.align		4
.L_155:
        /*02d4*/ 	.word	index@($__internal_10_$__cuda_sm20_div_rn_f64_full)
        /*02d8*/ 	.word	0x00000000


	//----- nvinfo : EIATTR_FRAME_SIZE
	.align		4
.L_156:
        /*02dc*/ 	.byte	0x04, 0x11
        /*02de*/ 	.short	(.L_158 - .L_157)
	.align		4
.L_157:
        /*02e0*/ 	.word	index@($_ZN2at6native29vectorized_elementwise_kernelILi4EN48_GLOBAL__N__08322988_15_IGammaKernel_cu_cb51a28d10CalcIgammaIfEESt5arrayIPcLm3EEEEviT0_T1_$_ZN46_INTERNAL_08322988_15_IGammaKernel_cu_cb51a28d48_GLOBAL__N__08322988_15_IGammaKernel_cu_cb51a28d12calc_igammacIfEET_S2_S2_)
        /*02e4*/ 	.word	0x00000000


	//----- nvinfo : EIATTR_FRAME_SIZE
	.align		4
.L_158:
        /*02e8*/ 	.byte	0x04, 0x11
        /*02ea*/ 	.short	(.L_160 - .L_159)
	.align		4
.L_159:
        /*02ec*/ 	.word	index@($_ZN2at6native29vectorized_elementwise_kernelILi4EN48_GLOBAL__N__08322988_15_IGammaKernel_cu_cb51a28d10CalcIgammaIfEESt5arrayIPcLm3EEEEviT0_T1_$_ZN46_INTERNAL_08322988_15_IGammaKernel_cu_cb51a28d48_GLOBAL__N__08322988_15_IGammaKernel_cu_cb51a28d11calc_igammaIfEET_S2_S2_)
        /*02f0*/ 	.word	0x00000000


	//----- nvinfo : EIATTR_FRAME_SIZE
	.align		4
.L_160:
        /*02f4*/ 	.byte	0x04, 0x11
        /*02f6*/ 	.short	(.L_162 - .L_161)
	.align		4
.L_161:
        /*02f8*/ 	.word	index@(_ZN2at6native29vectorized_elementwise_kernelILi4EN48_GLOBAL__N__08322988_15_IGammaKernel_cu_cb51a28d10CalcIgammaIfEESt5arrayIPcLm3EEEEviT0_T1_)
        /*02fc*/ 	.word	0x00001410


	//----- nvinfo : EIATTR_REGCOUNT
	.align		4
.L_162:
        /*0300*/ 	.byte	0x04, 0x2f
        /*0302*/ 	.short	(.L_164 - .L_163)
	.align		4
.L_163:
        /*0304*/ 	.word	index@(_ZN2at6native29vectorized_elementwise_kernelILi2EN48_GLOBAL__N__08322988_15_IGammaKernel_cu_cb51a28d10CalcIgammaIfEESt5arrayIPcLm3EEEEviT0_T1_)
        /*0308*/ 	.word	0x00000038


	//----- nvinfo : EIATTR_FRAME_SIZE
	.align		4
.L_164:
        /*030c*/ 	.byte	0x04, 0x11
        /*030e*/ 	.short	(.L_166 - .L_165)
	.align		4
.L_165:
        /*0310*/ 	.word	index@($__internal_9_$__cuda_sm20_dsqrt_rn_f64_mediumpath_v1)
        /*0314*/ 	.word	0x00000000


	//----- nvinfo : EIATTR_FRAME_SIZE
	.align		4
.L_166:
        /*0318*/ 	.byte	0x04, 0x11
        /*031a*/ 	.short	(.L_168 - .L_167)
	.align		4
.L_167:
        /*031c*/ 	.word	index@($__internal_8_$__cuda_sm20_div_rn_f64_full)
        /*0320*/ 	.word	0x00000000


	//----- nvinfo : EIATTR_FRAME_SIZE
	.align		4
.L_168:
        /*0324*/ 	.byte	0x04, 0x11
        /*0326*/ 	.short	(.L_170 - .L_169)
	.align		4
.L_169:
        /*0328*/ 	.word	index@($_ZN2at6native29vectorized_elementwise_kernelILi2EN48_GLOBAL__N__08322988_15_IGammaKernel_cu_cb51a28d10CalcIgammaIfEESt5arrayIPcLm3EEEEviT0_T1_$_ZN46_INTERNAL_08322988_15_IGammaKernel_cu_cb51a28d48_GLOBAL__N__08322988_15_IGammaKernel_cu_cb51a28d12calc_igammacIfEET_S2_S2_)
        /*032c*/ 	.word	0x00000000


	//----- nvinfo : EIATTR_FRAME_SIZE
	.align		4
.L_170:
        /*0330*/ 	.byte	0x04, 0x11
        /*0332*/ 	.short	(.L_172 - .L_171)
	.align		4
.L_171:
        /*0334*/ 	.word	index@($_ZN2at6native29vectorized_elementwise_kernelILi2EN48_GLOBAL__N__08322988_15_IGammaKernel_cu_cb51a28d10CalcIgammaIfEESt5arrayIPcLm3EEEEviT0_T1_$_ZN46_INTERNAL_08322988_15_IGammaKernel_cu_cb51a28d48_GLOBAL__N__08322988_15_IGammaKernel_cu_cb51a28d11calc_igammaIfEET_S2_S2_)
        /*0338*/ 	.word	0x00000000


	//----- nvinfo : EIATTR_FRAME_SIZE
	.align		4
.L_172:
        /*033c*/ 	.byte	0x04, 0x11
        /*033e*/ 	.short	(.L_174 - .L_173)
	.align		4
.L_173:
        /*0340*/ 	.word	index@(_ZN2at6native29vectorized_elementwise_kernelILi2EN48_GLOBAL__N__08322988_15_IGammaKernel_cu_cb51a28d10CalcIgammaIfEESt5arrayIPcLm3EEEEviT0_T1_)
        /*0344*/ 	.word	0x00001400


	//----- nvinfo : EIATTR_REGCOUNT
	.align		4
.L_174:
        /*0348*/ 	.byte	0x04, 0x2f
        /*034a*/ 	.short	(.L_176 - .L_175)
	.align		4
.L_175:
        /*034c*/ 	.word	index@(_ZN2at6native27unrolled_elementwise_kernelIN48_GLOBAL__N__08322988_15_IGammaKernel_cu_cb51a28d10CalcIgammaIfEESt5arrayIPcLm3EELi4E23TrivialOffsetCalculatorILi2EjES8_ILi1EjENS0_6memory15LoadWithoutCastENSB_16StoreWithoutCastEEEviT_T0_T2_T3_T4_T5_)
        /*0350*/ 	.word	0x00000030


	//----- nvinfo : EIATTR_FRAME_SIZE
	.align		4
.L_176:
        /*0354*/ 	.byte	0x04, 0x11
        /*0356*/ 	.short	(.L_178 - .L_177)
	.align		4
.L_177:
        /*0358*/ 	.word	index@($__internal_7_$__cuda_sm20_dsqrt_rn_f64_mediumpath_v1)
        /*035c*/ 	.word	0x00000000


	//----- nvinfo : EIATTR_FRAME_SIZE
	.align		4
.L_178:
        /*0360*/ 	.byte	0x04, 0x11
        /*0362*/ 	.short	(.L_180 - .L_179)
	.align		4
.L_179:
        /*0364*/ 	.word	index@($__internal_6_$__cuda_sm20_div_rn_f64_full)
        /*0368*/ 	.word	0x00000000


	//----- nvinfo : EIATTR_FRAME_SIZE
	.align		4
.L_180:
        /*036c*/ 	.byte	0x04, 0x11
        /*036e*/ 	.short	(.L_182 - .L_181)
	.align		4
.L_181:
        /*0370*/ 	.word	index@($_ZN2at6native27unrolled_elementwise_kernelIN48_GLOBAL__N__08322988_15_IGammaKernel_cu_cb51a28d10CalcIgammaIfEESt5arrayIPcLm3EELi4E23TrivialOffsetCalculatorILi2EjES8_ILi1EjENS0_6memory15LoadWithoutCastENSB_16StoreWithoutCastEEEviT_T0_T2_T3_T4_T5_$_ZN46_INTERNAL_08322988_15_IGammaKernel_cu_cb51a28d48_GLOBAL__N__08322988_15_IGammaKernel_cu_cb51a28d12calc_igammacIfEET_S2_S2_)
        /*0374*/ 	.word	0x00000000


	//----- nvinfo : EIATTR_FRAME_SIZE
	.align		4
.L_182:
        /*0378*/ 	.byte	0x04, 0x11
        /*037a*/ 	.short	(.L_184 - .L_183)
	.align		4
.L_183:
        /*037c*/ 	.word	index@($_ZN2at6native27unrolled_elementwise_kernelIN48_GLOBAL__N__08322988_15_IGammaKernel_cu_cb51a28d10CalcIgammaIfEESt5arrayIPcLm3EELi4E23TrivialOffsetCalculatorILi2EjES8_ILi1EjENS0_6memory15LoadWithoutCastENSB_16StoreWithoutCastEEEviT_T0_T2_T3_T4_T5_$_ZN46_INTERNAL_08322988_15_IGammaKernel_cu_cb51a28d48_GLOBAL__N__08322988_15_IGammaKernel_cu_cb51a28d11calc_igammaIfEET_S2_S2_)
        /*0380*/ 	.word	0x00000000


	//----- nvinfo : EIATTR_FRAME_SIZE
	.align		4
.L_184:
        /*0384*/ 	.byte	0x04, 0x11
        /*0386*/ 	.short	(.L_186 - .L_185)
	.align		4
.L_185:
        /*0388*/ 	.word	index@(_ZN2at6native27unrolled_elementwise_kernelIN48_GLOBAL__N__08322988_15_IGammaKernel_cu_cb51a28d10CalcIgammaIfEESt5arrayIPcLm3EELi4E23TrivialOffsetCalculatorILi2EjES8_ILi1EjENS0_6memory15LoadWithoutCastENSB_16StoreWithoutCastEEEviT_T0_T2_T3_T4_T5_)
        /*038c*/ 	.word	0x000013f8


	//----- nvinfo : EIATTR_REGCOUNT
	.align		4
.L_186:
        /*0390*/ 	.byte	0x04, 0x2f
        /*0392*/ 	.short	(.L_188 - .L_187)
	.align		4
.L_187:
        /*0394*/ 	.word	index@(_ZN2at6native18elementwise_kernelILi128ELi2EZNS0_22gpu_kernel_impl_nocastIN48_GLOBAL__N__08322988_15_IGammaKernel_cu_cb51a28d10CalcIgammaIfEEEEvRNS_18TensorIteratorBaseERKT_EUliE_EEviT1_)
        /*0398*/ 	.word	0x00000030


	//----- nvinfo : EIATTR_FRAME_SIZE
	.align		4
.L_188:
        /*039c*/ 	.byte	0x04, 0x11
        /*039e*/ 	.short	(.L_190 - .L_189)
	.align		4
.L_189:
        /*03a0*/ 	.word	index@($__internal_5_$__cuda_sm20_dsqrt_rn_f64_mediumpath_v1)
        /*03a4*/ 	.word	0x00000000


	//----- nvinfo : EIATTR_FRAME_SIZE
	.align		4
.L_190:
        /*03a8*/ 	.byte	0x04, 0x11
        /*03aa*/ 	.short	(.L_192 - .L_191)
	.align		4
.L_191:
        /*03ac*/ 	.word	index@($__internal_4_$__cuda_sm20_div_rn_f64_full)
        /*03b0*/ 	.word	0x00000000


	//----- nvinfo : EIATTR_FRAME_SIZE
	.align		4
.L_192:
        /*03b4*/ 	.byte	0x04, 0x11
        /*03b6*/ 	.short	(.L_194 - .L_193)
	.align		4
.L_193:
        /*03b8*/ 	.word	index@($_ZN2at6native18elementwise_kernelILi128ELi2EZNS0_22gpu_kernel_impl_nocastIN48_GLOBAL__N__08322988_15_IGammaKernel_cu_cb51a28d10CalcIgammaIfEEEEvRNS_18TensorIteratorBaseERKT_EUliE_EEviT1_$_ZN46_INTERNAL_08322988_15_IGammaKernel_cu_cb51a28d48_GLOBAL__N__08322988_15_IGammaKernel_cu_cb51a28d12calc_igammacIfEET_S2_S2_)
        /*03bc*/ 	.word	0x00000000


	//----- nvinfo : EIATTR_FRAME_SIZE
	.align		4
.L_194:
        /*03c0*/ 	.byte	0x04, 0x11
        /*03c2*/ 	.short	(.L_196 - .L_195)
	.align		4
.L_195:
        /*03c4*/ 	.word	index@($_ZN2at6native18elementwise_kernelILi128ELi2EZNS0_22gpu_kernel_impl_nocastIN48_GLOBAL__N__08322988_15_IGammaKernel_cu_cb51a28d10CalcIgammaIfEEEEvRNS_18TensorIteratorBaseERKT_EUliE_EEviT1_$_ZN46_INTERNAL_08322988_15_IGammaKernel_cu_cb51a28d48_GLOBAL__N__08322988_15_IGammaKernel_cu_cb51a28d11calc_igammaIfEET_S2_S2_)
        /*03c8*/ 	.word	0x00000000


	//----- nvinfo : EIATTR_FRAME_SIZE
	.align		4
.L_196:
        /*03cc*/ 	.byte	0x04, 0x11
        /*03ce*/ 	.short	(.L_198 - .L_197)
	.align		4
.L_197:
        /*03d0*/ 	.word	index@(_ZN2at6native18elementwise_kernelILi128ELi2EZNS0_22gpu_kernel_impl_nocastIN48_GLOBAL__N__08322988_15_IGammaKernel_cu_cb51a28d10CalcIgammaIfEEEEvRNS_18TensorIteratorBaseERKT_EUliE_EEviT1_)
        /*03d4*/ 	.word	0x000013f0


	//----- nvinfo : EIATTR_REGCOUNT
	.align		4
.L_198:
        /*03d8*/ 	.byte	0x04, 0x2f
        /*03da*/ 	.short	(.L_200 - .L_199)
	.align		4
.L_199:
        /*03dc*/ 	.word	index@(_ZN2at6native27unrolled_elementwise_kernelIN48_GLOBAL__N__08322988_15_IGammaKernel_cu_cb51a28d10CalcIgammaIfEESt5arrayIPcLm3EELi4E23TrivialOffsetCalculatorILi2EjES8_ILi1EjENS0_6memory12LoadWithCastILi2EEENSB_13StoreWithCastILi1EEEEEviT_T0_T2_T3_T4_T5_)
        /*03e0*/ 	.word	0x00000038


	//----- nvinfo : EIATTR_FRAME_SIZE
	.align		4
.L_200:
        /*03e4*/ 	.byte	0x04, 0x11
        /*03e6*/ 	.short	(.L_202 - .L_201)
	.align		4
.L_201:
        /*03e8*/ 	.word	index@($__internal_3_$__cuda_sm20_dsqrt_rn_f64_mediumpath_v1)
        /*03ec*/ 	.word	0x00000000


	//----- nvinfo : EIATTR_FRAME_SIZE
	.align		4
.L_202:
        /*03f0*/ 	.byte	0x04, 0x11
        /*03f2*/ 	.short	(.L_204 - .L_203)
	.align		4
.L_203:
        /*03f4*/ 	.word	index@($__internal_2_$__cuda_sm20_div_rn_f64_full)
        /*03f8*/ 	.word	0x00000000


	//----- nvinfo : EIATTR_FRAME_SIZE
	.align		4
.L_204:
        /*03fc*/ 	.byte	0x04, 0x11
        /*03fe*/ 	.short	(.L_206 - .L_205)
	.align		4
.L_205:
        /*0400*/ 	.word	index@($_ZN2at6native27unrolled_elementwise_kernelIN48_GLOBAL__N__08322988_15_IGammaKernel_cu_cb51a28d10CalcIgammaIfEESt5arrayIPcLm3EELi4E23TrivialOffsetCalculatorILi2EjES8_ILi1EjENS0_6memory12LoadWithCastILi2EEENSB_13StoreWithCastILi1EEEEEviT_T0_T2_T3_T4_T5_$_ZN46_INTERNAL_08322988_15_IGammaKernel_cu_cb51a28d48_GLOBAL__N__08322988_15_IGammaKernel_cu_cb51a28d12calc_igammacIfEET_S2_S2_)
        /*0404*/ 	.word	0x00000000


	//----- nvinfo : EIATTR_FRAME_SIZE
	.align		4
.L_206:
        /*0408*/ 	.byte	0x04, 0x11
        /*040a*/ 	.short	(.L_208 - .L_207)
	.align		4
.L_207:
        /*040c*/ 	.word	index@($_ZN2at6native27unrolled_elementwise_kernelIN48_GLOBAL__N__08322988_15_IGammaKernel_cu_cb51a28d10CalcIgammaIfEESt5arrayIPcLm3EELi4E23TrivialOffsetCalculatorILi2EjES8_ILi1EjENS0_6memory12LoadWithCastILi2EEENSB_13StoreWithCastILi1EEEEEviT_T0_T2_T3_T4_T5_$_ZN46_INTERNAL_08322988_15_IGammaKernel_cu_cb51a28d48_GLOBAL__N__08322988_15_IGammaKernel_cu_cb51a28d11calc_igammaIfEET_S2_S2_)
        /*0410*/ 	.word	0x00000000


	//----- nvinfo : EIATTR_FRAME_SIZE
	.align		4
.L_208:
        /*0414*/ 	.byte	0x04, 0x11
        /*0416*/ 	.short	(.L_210 - .L_209)
	.align		4
.L_209:
        /*0418*/ 	.word	index@(_ZN2at6native27unrolled_elementwise_kernelIN48_GLOBAL__N__08322988_15_IGammaKernel_cu_cb51a28d10CalcIgammaIfEESt5arrayIPcLm3EELi4E23TrivialOffsetCalculatorILi2EjES8_ILi1EjENS0_6memory12LoadWithCastILi2EEENSB_13StoreWithCastILi1EEEEEviT_T0_T2_T3_T4_T5_)
        /*041c*/ 	.word	0x000013f0


	//----- nvinfo : EIATTR_REGCOUNT
	.align		4
.L_210:
        /*0420*/ 	.byte	0x04, 0x2f
        /*0422*/ 	.short	(.L_212 - .L_211)
	.align		4
.L_211:
        /*0424*/ 	.word	index@(_ZN2at6native18elementwise_kernelILi128ELi4EZNS0_15gpu_kernel_implIN48_GLOBAL__N__08322988_15_IGammaKernel_cu_cb51a28d10CalcIgammaIfEEEEvRNS_18TensorIteratorBaseERKT_EUliE_EEviT1_)
        /*0428*/ 	.word	0x00000038


	//----- nvinfo : EIATTR_FRAME_SIZE
	.align		4
.L_212:
        /*042c*/ 	.byte	0x04, 0x11
        /*042e*/ 	.short	(.L_214 - .L_213)
	.align		4
.L_213:
        /*0430*/ 	.word	index@($__internal_1_$__cuda_sm20_dsqrt_rn_f64_mediumpath_v1)
        /*0434*/ 	.word	0x00000000


	//----- nvinfo : EIATTR_FRAME_SIZE
	.align		4
.L_214:
        /*0438*/ 	.byte	0x04, 0x11
        /*043a*/ 	.short	(.L_216 - .L_215)
	.align		4
.L_215:
        /*043c*/ 	.word	index@($__internal_0_$__cuda_sm20_div_rn_f64_full)
        /*0440*/ 	.word	0x00000000


	//----- nvinfo : EIATTR_FRAME_SIZE
	.align		4
.L_216:
        /*0444*/ 	.byte	0x04, 0x11
        /*0446*/ 	.short	(.L_218 - .L_217)
	.align		4
.L_217:
        /*0448*/ 	.word	index@($_ZN2at6native18elementwise_kernelILi128ELi4EZNS0_15gpu_kernel_implIN48_GLOBAL__N__08322988_15_IGammaKernel_cu_cb51a28d10CalcIgammaIfEEEEvRNS_18TensorIteratorBaseERKT_EUliE_EEviT1_$_ZN46_INTERNAL_08322988_15_IGammaKernel_cu_cb51a28d48_GLOBAL__N__08322988_15_IGammaKernel_cu_cb51a28d12calc_igammacIfEET_S2_S2_)
        /*044c*/ 	.word	0x00000000


	//----- nvinfo : EIATTR_FRAME_SIZE
	.align		4
.L_218:
        /*0450*/ 	.byte	0x04, 0x11
        /*0452*/ 	.short	(.L_220 - .L_219)
	.align		4
.L_219:
        /*0454*/ 	.word	index@($_ZN2at6native18elementwise_kernelILi128ELi4EZNS0_15gpu_kernel_implIN48_GLOBAL__N__08322988_15_IGammaKernel_cu_cb51a28d10CalcIgammaIfEEEEvRNS_18TensorIteratorBaseERKT_EUliE_EEviT1_$_ZN46_INTERNAL_08322988_15_IGammaKernel_cu_cb51a28d48_GLOBAL__N__08322988_15_IGammaKernel_cu_cb51a28d11calc_igammaIfEET_S2_S2_)
        /*0458*/ 	.word	0x00000000


	//----- nvinfo : EIATTR_FRAME_SIZE
	.align		4
.L_220:
        /*045c*/ 	.byte	0x04, 0x11
        /*045e*/ 	.short	(.L_222 - .L_221)
	.align		4
.L_221:
        /*0460*/ 	.word	index@(_ZN2at6native18elementwise_kernelILi128ELi4EZNS0_15gpu_kernel_implIN48_GLOBAL__N__08322988_15_IGammaKernel_cu_cb51a28d10CalcIgammaIfEEEEvRNS_18TensorIteratorBaseERKT_EUliE_EEviT1_)
        /*0464*/ 	.word	0x000013f0


	//----- nvinfo : EIATTR_MIN_STACK_SIZE
	.align		4
.L_222:
        /*0468*/ 	.byte	0x04, 0x12
        /*046a*/ 	.short	(.L_224 - .L_223)
	.align		4
.L_223:
        /*046c*/ 	.word	index@(_ZN2at6native27unrolled_elementwise_kernelIN48_GLOBAL__N__08322988_15_IGammaKernel_cu_cb51a28d10CalcIgammaIfEESt5arrayIPcLm3EELi4E23TrivialOffsetCalculatorILi2EjES8_ILi1EjENS0_6memory12LoadWithCastILi2EEENSB_13StoreWithCastILi1EEEEEviT_T0_T2_T3_T4_T5_)
        /*0470*/ 	.word	0x000013f0


	//----- nvinfo : EIATTR_MIN_STACK_SIZE
	.align		4
.L_224:
        /*0474*/ 	.byte	0x04, 0x12
        /*0476*/ 	.short	(.L_226 - .L_225)
	.align		4
.L_225:
        /*0478*/ 	.word	index@(_ZN2at6native27unrolled_elementwise_kernelIN48_GLOBAL__N__08322988_15_IGammaKernel_cu_cb51a28d10CalcIgammaIfEESt5arrayIPcLm3EELi4E23TrivialOffsetCalculatorILi2EjES8_ILi1EjENS0_6memory15LoadWithoutCastENSB_16StoreWithoutCastEEEviT_T0_T2_T3_T4_T5_)
        /*047c*/ 	.word	0x000013f8


	//----- nvinfo : EIATTR_MIN_STACK_SIZE
	.align		4
.L_226:
        /*0480*/ 	.byte	0x04, 0x12
        /*0482*/ 	.short	(.L_228 - .L_227)
	.align		4
.L_227:
        /*0484*/ 	.word	index@(_ZN2at6native29vectorized_elementwise_kernelILi2EN48_GLOBAL__N__08322988_15_IGammaKernel_cu_cb51a28d10CalcIgammaIfEESt5arrayIPcLm3EEEEviT0_T1_)
        /*0488*/ 	.word	0x00001400


	//----- nvinfo : EIATTR_MIN_STACK_SIZE
	.align		4
.L_228:
        /*048c*/ 	.byte	0x04, 0x12
        /*048e*/ 	.short	(.L_230 - .L_229)
	.align		4
.L_229:
        /*0490*/ 	.word	index@(_ZN2at6native29vectorized_elementwise_kernelILi4EN48_GLOBAL__N__08322988_15_IGammaKernel_cu_cb51a28d10CalcIgammaIfEESt5arrayIPcLm3EEEEviT0_T1_)
        /*0494*/ 	.word	0x00001410


	//----- nvinfo : EIATTR_MIN_STACK_SIZE
	.align		4
.L_230:
        /*0498*/ 	.byte	0x04, 0x12
        /*049a*/ 	.short	(.L_232 - .L_231)
	.align		4
.L_231:
        /*049c*/ 	.word	index@(_ZN2at6native29vectorized_elementwise_kernelILi8EN48_GLOBAL__N__08322988_15_IGammaKernel_cu_cb51a28d10CalcIgammaIfEESt5arrayIPcLm3EEEEviT0_T1_)
        /*04a0*/ 	.word	0x00000000


	//----- nvinfo : EIATTR_MIN_STACK_SIZE
	.align		4
.L_232:
        /*04a4*/ 	.byte	0x04, 0x12
        /*04a6*/ 	.short	(.L_234 - .L_233)
	.align		4
.L_233:
        /*04a8*/ 	.word	index@(_ZN2at6native27unrolled_elementwise_kernelIN48_GLOBAL__N__08322988_15_IGammaKernel_cu_cb51a28d10CalcIgammaIdEESt5arrayIPcLm3EELi4E23TrivialOffsetCalculatorILi2EjES8_ILi1EjENS0_6memory12LoadWithCastILi2EEENSB_13StoreWithCastILi1EEEEEviT_T0_T2_T3_T4_T5_)
        /*04ac*/ 	.word	0x000027e0


	//----- nvinfo : EIATTR_MIN_STACK_SIZE
	.align		4
.L_234:
        /*04b0*/ 	.byte	0x04, 0x12
        /*04b2*/ 	.short	(.L_236 - .L_235)
	.align		4
.L_235:
        /*04b4*/ 	.word	index@(_ZN2at6native27unrolled_elementwise_kernelIN48_GLOBAL__N__08322988_15_IGammaKernel_cu_cb51a28d10CalcIgammaIdEESt5arrayIPcLm3EELi4E23TrivialOffsetCalculatorILi2EjES8_ILi1EjENS0_6memory15LoadWithoutCastENSB_16StoreWithoutCastEEEviT_T0_T2_T3_T4_T5_)
        /*04b8*/ 	.word	0x000027f8


	//----- nvinfo : EIATTR_MIN_STACK_SIZE
	.align		4
.L_236:
        /*04bc*/ 	.byte	0x04, 0x12
        /*04be*/ 	.short	(.L_238 - .L_237)
	.align		4
.L_237:
        /*04c0*/ 	.word	index@(_ZN2at6native29vectorized_elementwise_kernelILi2EN48_GLOBAL__N__08322988_15_IGammaKernel_cu_cb51a28d10CalcIgammaIdEESt5arrayIPcLm3EEEEviT0_T1_)
        /*04c4*/ 	.word	0x000027e0


	//----- nvinfo : EIATTR_MIN_STACK_SIZE
	.align		4
.L_238:
        /*04c8*/ 	.byte	0x04, 0x12
        /*04ca*/ 	.short	(.L_240 - .L_239)
	.align		4
.L_239:
        /*04cc*/ 	.word	index@(_ZN2at6native29vectorized_elementwise_kernelILi4EN48_GLOBAL__N__08322988_15_IGammaKernel_cu_cb51a28d10CalcIgammaIdEESt5arrayIPcLm3EEEEviT0_T1_)
        /*04d0*/ 	.word	0x000027e0


	//----- nvinfo : EIATTR_MIN_STACK_SIZE
	.align		4
.L_240:
        /*04d4*/ 	.byte	0x04, 0x12
        /*04d6*/ 	.short	(.L_242 - .L_241)
	.align		4
.L_241:
        /*04d8*/ 	.word	index@(_ZN2at6native29vectorized_elementwise_kernelILi8EN48_GLOBAL__N__08322988_15_IGammaKernel_cu_cb51a28d10CalcIgammaIdEESt5arrayIPcLm3EEEEviT0_T1_)
        /*04dc*/ 	.word	0x00000000


	//----- nvinfo : EIATTR_MIN_STACK_SIZE
	.align		4
.L_242:
        /*04e0*/ 	.byte	0x04, 0x12
        /*04e2*/ 	.short	(.L_244 - .L_243)
	.align		4
.L_243:
        /*04e4*/ 	.word	index@(_ZN2at6native18elementwise_kernelILi128ELi4EZNS0_15gpu_kernel_implIN48_GLOBAL__N__08322988_15_IGammaKernel_cu_cb51a28d10CalcIgammaIfEEEEvRNS_18TensorIteratorBaseERKT_EUliE_EEviT1_)
        /*04e8*/ 	.word	0x000013f0


	//----- nvinfo : EIATTR_MIN_STACK_SIZE
	.align		4
.L_244:
        /*04ec*/ 	.byte	0x04, 0x12
        /*04ee*/ 	.short	(.L_246 - .L_245)
	.align		4
.L_245:
        /*04f0*/ 	.word	index@(_ZN2at6native18elementwise_kernelILi128ELi2EZNS0_22gpu_kernel_impl_nocastIN48_GLOBAL__N__08322988_15_IGammaKernel_cu_cb51a28d10CalcIgammaIfEEEEvRNS_18TensorIteratorBaseERKT_EUliE_EEviT1_)
        /*04f4*/ 	.word	0x000013f0


	//----- nvinfo : EIATTR_MIN_STACK_SIZE
	.align		4
.L_246:
        /*04f8*/ 	.byte	0x04, 0x12
        /*04fa*/ 	.short	(.L_248 - .L_247)
	.align		4
.L_247:
        /*04fc*/ 	.word	index@(_ZN2at6native18elementwise_kernelILi128ELi4EZNS0_15gpu_kernel_implIN48_GLOBAL__N__08322988_15_IGammaKernel_cu_cb51a28d10CalcIgammaIdEEEEvRNS_18TensorIteratorBaseERKT_EUliE_EEviT1_)
        /*0500*/ 	.word	0x000027e0


	//----- nvinfo : EIATTR_MIN_STACK_SIZE
	.align		4
.L_248:
        /*0504*/ 	.byte	0x04, 0x12
        /*0506*/ 	.short	(.L_250 - .L_249)
	.align		4
.L_249:
        /*0508*/ 	.word	index@(_ZN2at6native18elementwise_kernelILi128ELi2EZNS0_22gpu_kernel_impl_nocastIN48_GLOBAL__N__08322988_15_IGammaKernel_cu_cb51a28d10CalcIgammaIdEEEEvRNS_18TensorIteratorBaseERKT_EUliE_EEviT1_)
        /*050c*/ 	.word	0x000027e0
.L_250:


//--------------------- .nv.info._ZN2at6native18elementwise_kernelILi128ELi4EZNS0_15gpu_kernel_implIN48_GLOBAL__N__08322988_15_IGammaKernel_cu_cb51a28d10CalcIgammaIfEEEEvRNS_18TensorIteratorBaseERKT_EUliE_EEviT1_ --------------------------
	.section	.nv.info._ZN2at6native18elementwise_kernelILi128ELi4EZNS0_15gpu_kernel_implIN48_GLOBAL__N__08322988_15_IGammaKernel_cu_cb51a28d10CalcIgammaIfEEEEvRNS_18TensorIteratorBaseERKT_EUliE_EEviT1_,"",@"SHT_CUDA_INFO"
	.sectionflags	@""
	.align	4


	//----- nvinfo : EIATTR_CUDA_API_VERSION
	.align		4
        /*0000*/ 	.byte	0x04, 0x37
        /*0002*/ 	.short	(.L_252 - .L_251)
.L_251:
        /*0004*/ 	.word	0x00000082


	//----- nvinfo : EIATTR_SW2861232_WAR
	.align		4
.L_252:
        /*0008*/ 	.byte	0x01, 0x35
	.zero		2


	//----- nvinfo : EIATTR_PARAM_CBANK
	.align		4
        /*000c*/ 	.byte	0x04, 0x0a
        /*000e*/ 	.short	(.L_254 - .L_253)
	.align		4
.L_253:
        /*0010*/ 	.word	index@(.nv.constant0._ZN2at6native18elementwise_kernelILi128ELi4EZNS0_15gpu_kernel_implIN48_GLOBAL__N__08322988_15_IGammaKernel_cu_cb51a28d10CalcIgammaIfEEEEvRNS_18TensorIteratorBaseERKT_EUliE_EEviT1_)
        /*0014*/ 	.short	0x0160
        /*0016*/ 	.short	0x0290


	//----- nvinfo : EIATTR_CBANK_PARAM_SIZE
	.align		4
.L_254:
        /*0018*/ 	.byte	0x03, 0x19
        /*001a*/ 	.short	0x0290


	//----- nvinfo : EIATTR_KPARAM_INFO
	.align		4
        /*001c*/ 	.byte	0x04, 0x17
        /*001e*/ 	.short	(.L_256 - .L_255)
.L_255:
        /*0020*/ 	.word	0x00000000
        /*0024*/ 	.short	0x0001
        /*0026*/ 	.short	0x0008
        /*0028*/ 	.byte	0x00, 0xf0, 0x21, 0x0a


	//----- nvinfo : EIATTR_KPARAM_INFO
	.align		4
.L_256:
        /*002c*/ 	.byte	0x04, 0x17
        /*002e*/ 	.short	(.L_258 - .L_257)
.L_257:
        /*0030*/ 	.word	0x00000000
        /*0034*/ 	.short	0x0000
        /*0036*/ 	.short	0x0000
        /*0038*/ 	.byte	0x00, 0xf0, 0x11, 0x00


	//----- nvinfo : EIATTR_MAXREG_COUNT
	.align		4
.L_258:
        /*003c*/ 	.byte	0x03, 0x1b
        /*003e*/ 	.short	0x0080


	//----- nvinfo : EIATTR_EXTERNS
	.align		4
        /*0040*/ 	.byte	0x04, 0x0f
        /*0042*/ 	.short	(.L_260 - .L_259)


	//   ....[0]....
	.align		4
.L_259:
        /*0044*/ 	.word	index@(__assertfail)


	//----- nvinfo : EIATTR_MERCURY_ISA_VERSION
	.align		4
.L_260:
        /*0048*/ 	.byte	0x03, 0x5f
        /*004a*/ 	.short	0x0000


	//----- nvinfo : EIATTR_SYSCALL_OFFSETS
	.align		4
        /*004c*/ 	.byte	0x04, 0x46
        /*004e*/ 	.short	(.L_262 - .L_261)


	//   ....[0]....
.L_261:
        /*0050*/ 	.word	0x00001e10


	//   ....[1]....
        /*0054*/ 	.word	0x00002c10


	//   ....[2]....
        /*0058*/ 	.word	0x00003b60


	//   ....[3]....
        /*005c*/ 	.word	0x000059b0


	//   ....[4]....
        /*0060*/ 	.word	0x000067b0


	//   ....[5]....
        /*0064*/ 	.word	0x00007700


	//   ....[6]....
        /*0068*/ 	.word	0x00009520


	//   ....[7]....
        /*006c*/ 	.word	0x0000a320


	//   ....[8]....
        /*0070*/ 	.word	0x0000b270


	//   ....[9]....
        /*0074*/ 	.word	0x0000d0a0


	//   ....[10]....
        /*0078*/ 	.word	0x0000dea0


	//   ....[11]....
        /*007c*/ 	.word	0x0000edf0


	//----- nvinfo : EIATTR_EXIT_INSTR_OFFSETS
	.align		4
.L_262:
        /*0080*/ 	.byte	0x04, 0x1c
        /*0082*/ 	.short	(.L_264 - .L_263)


	//   ....[0]....
.L_263:
        /*0084*/ 	.word	0x0000b310


	//   ....[1]....
        /*0088*/ 	.word	0x0000e0e0


	//   ....[2]....
        /*008c*/ 	.word	0x0000e120


	//   ....[3]....
        /*0090*/ 	.word	0x0000e1b0


	//   ....[4]....
        /*0094*/ 	.word	0x0000e1e0


	//   ....[5]....
        /*0098*/ 	.word	0x0000e210


	//   ....[6]....
        /*009c*/ 	.word	0x0000e290


	//   ....[7]....
        /*00a0*/ 	.word	0x0000e2c0


	//   ....[8]....
        /*00a4*/ 	.word	0x0000e350


	//   ....[9]....
        /*00a8*/ 	.word	0x0000e390


	//   ....[10]....
        /*00ac*/ 	.word	0x0000e3d0


	//   ....[11]....
        /*00b0*/ 	.word	0x0000e490


	//   ....[12]....
        /*00b4*/ 	.word	0x0000e4e0


	//   ....[13]....
        /*00b8*/ 	.word	0x0000e660


	//   ....[14]....
        /*00bc*/ 	.word	0x0000e7b0


	//   ....[15]....
        /*00c0*/ 	.word	0x0000e7e0


	//   ....[16]....
        /*00c4*/ 	.word	0x0000e890


	//   ....[17]....
        /*00c8*/ 	.word	0x0000ea00


	//   ....[18]....
        /*00cc*/ 	.word	0x0000eb70


	//   ....[19]....
        /*00d0*/ 	.word	0x0000ecc0


	//   ....[20]....
        /*00d4*/ 	.word	0x0000ee00


	//   ....[21]....
        /*00d8*/ 	.word	0x0000ee30


	//   ....[22]....
        /*00dc*/ 	.word	0x0000ee60


	//----- nvinfo : EIATTR_MAX_THREADS
	.align		4
.L_264:
        /*00e0*/ 	.byte	0x04, 0x05
        /*00e2*/ 	.short	(.L_266 - .L_265)
.L_265:
        /*00e4*/ 	.word	0x00000080
        /*00e8*/ 	.word	0x00000001
        /*00ec*/ 	.word	0x00000001


	//----- nvinfo : EIATTR_CRS_STACK_SIZE
	.align		4
.L_266:
        /*00f0*/ 	.byte	0x04, 0x1e
        /*00f2*/ 	.short	(.L_268 - .L_267)
.L_267:
        /*00f4*/ 	.word	0x00000000
.L_268:


//--------------------- .nv.info._ZN2at6native27unrolled_elementwise_kernelIN48_GLOBAL__N__08322988_15_IGammaKernel_cu_cb51a28d10CalcIgammaIfEESt5arrayIPcLm3EELi4E23TrivialOffsetCalculatorILi2EjES8_ILi1EjENS0_6memory12LoadWithCastILi2EEENSB_13StoreWithCastILi1EEEEEviT_T0_T2_T3_T4_T5_ --------------------------
	.section	.nv.info._ZN2at6native27unrolled_elementwise_kernelIN48_GLOBAL__N__08322988_15_IGammaKernel_cu_cb51a28d10CalcIgammaIfEESt5arrayIPcLm3EELi4E23TrivialOffsetCalculatorILi2EjES8_ILi1EjENS0_6memory12LoadWithCastILi2EEENSB_13StoreWithCastILi1EEEEEviT_T0_T2_T3_T4_T5_,"",@"SHT_CUDA_INFO"
	.sectionflags	@""
	.align	4


	//----- nvinfo : EIATTR_CUDA_API_VERSION
	.align		4
        /*0000*/ 	.byte	0x04, 0x37
        /*0002*/ 	.short	(.L_270 - .L_269)
.L_269:
        /*0004*/ 	.word	0x00000082


	//----- nvinfo : EIATTR_SW2861232_WAR
	.align		4
.L_270:
        /*0008*/ 	.byte	0x01, 0x35
	.zero		2


	//----- nvinfo : EIATTR_PARAM_CBANK
	.align		4
        /*000c*/ 	.byte	0x04, 0x0a
        /*000e*/ 	.short	(.L_272 - .L_271)
	.align		4
.L_271:
        /*0010*/ 	.word	index@(.nv.constant0._ZN2at6native27unrolled_elementwise_kernelIN48_GLOBAL__N__08322988_15_IGammaKernel_cu_cb51a28d10CalcIgammaIfEESt5arrayIPcLm3EELi4E23TrivialOffsetCalculatorILi2EjES8_ILi1EjENS0_6memory12LoadWithCastILi2EEENSB_13StoreWithCastILi1EEEEEviT_T0_T2_T3_T4_T5_)
        /*0014*/ 	.short	0x0160
        /*0016*/ 	.short	0x0038


	//----- nvinfo : EIATTR_CBANK_PARAM_SIZE
	.align		4
.L_272:
        /*0018*/ 	.byte	0x03, 0x19
        /*001a*/ 	.short	0x0038


	//----- nvinfo : EIATTR_KPARAM_INFO
	.align		4
        /*001c*/ 	.byte	0x04, 0x17
        /*001e*/ 	.short	(.L_274 - .L_273)
.L_273:
        /*0020*/ 	.word	0x00000000
        /*0024*/ 	.short	0x0006
        /*0026*/ 	.short	0x0030
        /*0028*/ 	.byte	0x00, 0xf0, 0x21, 0x00


	//----- nvinfo : EIATTR_KPARAM_INFO
	.align		4
.L_274:
        /*002c*/ 	.byte	0x04, 0x17
        /*002e*/ 	.short	(.L_276 - .L_275)
.L_275:
        /*0030*/ 	.word	0x00000000
        /*0034*/ 	.short	0x0005
        /*0036*/ 	.short	0x0024
        /*0038*/ 	.byte	0x00, 0xf0, 0x31, 0x00


	//----- nvinfo : EIATTR_KPARAM_INFO
	.align		4
.L_276:
        /*003c*/ 	.byte	0x04, 0x17
        /*003e*/ 	.short	(.L_278 - .L_277)
.L_277:
        /*0040*/ 	.word	0x00000000
        /*0044*/ 	.short	0x0004
        /*0046*/ 	.short	0x0021
        /*0048*/ 	.byte	0x00, 0xf0, 0x05, 0x00


	//----- nvinfo : EIATTR_KPARAM_INFO
	.align		4
.L_278:
        /*004c*/ 	.byte	0x04, 0x17
        /*004e*/ 	.short	(.L_280 - .L_279)
.L_279:
        /*0050*/ 	.word	0x00000000
        /*0054*/ 	.short	0x0003
        /*0056*/ 	.short	0x0020
        /*0058*/ 	.byte	0x00, 0xf0, 0x05, 0x00


	//----- nvinfo : EIATTR_KPARAM_INFO
	.align		4
.L_280:
        /*005c*/ 	.byte	0x04, 0x17
        /*005e*/ 	.short	(.L_282 - .L_281)
.L_281:
        /*0060*/ 	.word	0x00000000
        /*0064*/ 	.short	0x0002
        /*0066*/ 	.short	0x0008
        /*0068*/ 	.byte	0x00, 0xf0, 0x61, 0x00


	//----- nvinfo : EIATTR_KPARAM_INFO
	.align		4
.L_282:
        /*006c*/ 	.byte	0x04, 0x17
        /*006e*/ 	.short	(.L_284 - .L_283)
.L_283:
        /*0070*/ 	.word	0x00000000
        /*0074*/ 	.short	0x0001
        /*0076*/ 	.short	0x0004
        /*0078*/ 	.byte	0x00, 0xf0, 0x05, 0x00


	//----- nvinfo : EIATTR_KPARAM_INFO
	.align		4
.L_284:
        /*007c*/ 	.byte	0x04, 0x17
        /*007e*/ 	.short	(.L_286 - .L_285)
.L_285:
        /*0080*/ 	.word	0x00000000
        /*0084*/ 	.short	0x0000
        /*0086*/ 	.short	0x0000
        /*0088*/ 	.byte	0x00, 0xf0, 0x11, 0x00


	//----- nvinfo : EIATTR_MAXREG_COUNT
	.align		4
.L_286:
        /*008c*/ 	.byte	0x03, 0x1b
        /*008e*/ 	.short	0x00ff


	//----- nvinfo : EIATTR_EXTERNS
	.align		4
        /*0090*/ 	.byte	0x04, 0x0f
        /*0092*/ 	.short	(.L_288 - .L_287)


	//   ....[0]....
	.align		4
.L_287:
        /*0094*/ 	.word	index@(__assertfail)


	//----- nvinfo : EIATTR_MERCURY_ISA_VERSION
	.align		4
.L_288:
        /*0098*/ 	.byte	0x03, 0x5f
        /*009a*/ 	.short	0x0000


	//----- nvinfo : EIATTR_SYSCALL_OFFSETS
	.align		4
        /*009c*/ 	.byte	0x04, 0x46
        /*009e*/ 	.short	(.L_290 - .L_289)


	//   ....[0]....
.L_289:
        /*00a0*/ 	.word	0x00000e90


	//   ....[1]....
        /*00a4*/ 	.word	0x00001c90


	//   ....[2]....
        /*00a8*/ 	.word	0x00002b20


	//   ....[3]....
        /*00ac*/ 	.word	0x00003920


	//   ....[4]....
        /*00b0*/ 	.word	0x000047c0


	//   ....[5]....
        /*00b4*/ 	.word	0x000055c0


	//   ....[6]....
        /*00b8*/ 	.word	0x00006450


	//   ....[7]....
        /*00bc*/ 	.word	0x00007220


	//   ....[8]....
        /*00c0*/ 	.word	0x00008640


	//   ....[9]....
        /*00c4*/ 	.word	0x00009540


	//   ....[10]....
        /*00c8*/ 	.word	0x0000a420


	//   ....[11]....
        /*00cc*/ 	.word	0x0000b300


	//----- nvinfo : EIATTR_EXIT_INSTR_OFFSETS
	.align		4
.L_290:
        /*00d0*/ 	.byte	0x04, 0x1c
        /*00d2*/ 	.short	(.L_292 - .L_291)


	//   ....[0]....
.L_291:
        /*00d4*/ 	.word	0x0000a4c0


	//   ....[1]....
        /*00d8*/ 	.word	0x0000a5f0


	//   ....[2]....
        /*00dc*/ 	.word	0x0000a630


	//   ....[3]....
        /*00e0*/ 	.word	0x0000a6c0


	//   ....[4]....
        /*00e4*/ 	.word	0x0000a6f0


	//   ....[5]....
        /*00e8*/ 	.word	0x0000a720


	//   ....[6]....
        /*00ec*/ 	.word	0x0000a7a0


	//   ....[7]....
        /*00f0*/ 	.word	0x0000a7d0


	//   ....[8]....
        /*00f4*/ 	.word	0x0000a860


	//   ....[9]....
        /*00f8*/ 	.word	0x0000a8a0


	//   ....[10]....
        /*00fc*/ 	.word	0x0000a8e0


	//   ....[11]....
        /*0100*/ 	.word	0x0000a9a0


	//   ....[12]....
        /*0104*/ 	.word	0x0000a9f0


	//   ....[13]....
        /*0108*/ 	.word	0x0000ab70


	//   ....[14]....
        /*010c*/ 	.word	0x0000acc0


	//   ....[15]....
        /*0110*/ 	.word	0x0000acf0


	//   ....[16]....
        /*0114*/ 	.word	0x0000ada0


	//   ....[17]....
        /*0118*/ 	.word	0x0000af10


	//   ....[18]....
        /*011c*/ 	.word	0x0000b080


	//   ....[19]....
        /*0120*/ 	.word	0x0000b1d0


	//   ....[20]....
        /*0124*/ 	.word	0x0000b310


	//   ....[21]....
        /*0128*/ 	.word	0x0000b340


	//   ....[22]....
        /*012c*/ 	.word	0x0000b370


	//----- nvinfo : EIATTR_MAX_THREADS
	.align		4
.L_292:
        /*0130*/ 	.byte	0x04, 0x05
        /*0132*/ 	.short	(.L_294 - .L_293)
.L_293:
        /*0134*/ 	.word	0x00000080
        /*0138*/ 	.word	0x00000001
        /*013c*/ 	.word	0x00000001


	//----- nvinfo : EIATTR_CRS_STACK_SIZE
	.align		4
.L_294:
        /*0140*/ 	.byte	0x04, 0x1e
        /*0142*/ 	.short	(.L_296 - .L_295)
.L_295:
        /*0144*/ 	.word	0x00000000
.L_296:


//--------------------- .nv.info._ZN2at6native18elementwise_kernelILi128ELi2EZNS0_22gpu_kernel_impl_nocastIN48_GLOBAL__N__08322988_15_IGammaKernel_cu_cb51a28d10CalcIgammaIfEEEEvRNS_18TensorIteratorBaseERKT_EUliE_EEviT1_ --------------------------
	.section	.nv.info._ZN2at6native18elementwise_kernelILi128ELi2EZNS0_22gpu_kernel_impl_nocastIN48_GLOBAL__N__08322988_15_IGammaKernel_cu_cb51a28d10CalcIgammaIfEEEEvRNS_18TensorIteratorBaseERKT_EUliE_EEviT1_,"",@"SHT_CUDA_INFO"
	.sectionflags	@""
	.align	4


	//----- nvinfo : EIATTR_CUDA_API_VERSION
	.align		4
        /*0000*/ 	.byte	0x04, 0x37
        /*0002*/ 	.short	(.L_298 - .L_297)
.L_297:
        /*0004*/ 	.word	0x00000082


	//----- nvinfo : EIATTR_SW2861232_WAR
	.align		4
.L_298:
        /*0008*/ 	.byte	0x01, 0x35
	.zero		2


	//----- nvinfo : EIATTR_PARAM_CBANK
	.align		4
        /*000c*/ 	.byte	0x04, 0x0a
        /*000e*/ 	.short	(.L_300 - .L_299)
	.align		4
.L_299:
        /*0010*/ 	.word	index@(.nv.constant0._ZN2at6native18elementwise_kernelILi128ELi2EZNS0_22gpu_kernel_impl_nocastIN48_GLOBAL__N__08322988_15_IGammaKernel_cu_cb51a28d10CalcIgammaIfEEEEvRNS_18TensorIteratorBaseERKT_EUliE_EEviT1_)
        /*0014*/ 	.short	0x0160
        /*0016*/ 	.short	0x0290


	//----- nvinfo : EIATTR_CBANK_PARAM_SIZE
	.align		4
.L_300:
        /*0018*/ 	.byte	0x03, 0x19
        /*001a*/ 	.short	0x0290


	//----- nvinfo : EIATTR_KPARAM_INFO
	.align		4
        /*001c*/ 	.byte	0x04, 0x17
        /*001e*/ 	.short	(.L_302 - .L_301)
.L_301:
        /*0020*/ 	.word	0x00000000
        /*0024*/ 	.short	0x0001
        /*0026*/ 	.short	0x0008
        /*0028*/ 	.byte	0x00, 0xf0, 0x21, 0x0a


	//----- nvinfo : EIATTR_KPARAM_INFO
	.align		4
.L_302:
        /*002c*/ 	.byte	0x04, 0x17
        /*002e*/ 	.short	(.L_304 - .L_303)
.L_303:
        /*0030*/ 	.word	0x00000000
        /*0034*/ 	.short	0x0000
        /*0036*/ 	.short	0x0000
        /*0038*/ 	.byte	0x00, 0xf0, 0x11, 0x00


	//----- nvinfo : EIATTR_MAXREG_COUNT
	.align		4
.L_304:
        /*003c*/ 	.byte	0x03, 0x1b
        /*003e*/ 	.short	0x0080


	//----- nvinfo : EIATTR_MERCURY_ISA_VERSION
	.align		4
        /*0040*/ 	.byte	0x03, 0x5f
        /*0042*/ 	.short	0x0000


	//----- nvinfo : EIATTR_EXIT_INSTR_OFFSETS
	.align		4
        /*0044*/ 	.byte	0x04, 0x1c
        /*0046*/ 	.short	(.L_306 - .L_305)


	//   ....[0]....
.L_305:
        /*0048*/ 	.word	0x000011f0


	//   ....[1]....
        /*004c*/ 	.word	0x00002330


	//----- nvinfo : EIATTR_MAX_THREADS
	.align		4
.L_306:
        /*0050*/ 	.byte	0x04, 0x05
        /*0052*/ 	.short	(.L_308 - .L_307)
.L_307:
        /*0054*/ 	.word	0x00000080
        /*0058*/ 	.word	0x00000001
        /*005c*/ 	.word	0x00000001


	//----- nvinfo : EIATTR_CRS_STACK_SIZE
	.align		4
.L_308:
        /*0060*/ 	.byte	0x04, 0x1e
        /*0062*/ 	.short	(.L_310 - .L_309)
.L_309:
        /*0064*/ 	.word	0x00000000
.L_310:


//--------------------- .nv.info._ZN2at6native27unrolled_elementwise_kernelIN48_GLOBAL__N__08322988_15_IGammaKernel_cu_cb51a28d10CalcIgammaIfEESt5arrayIPcLm3EELi4E23TrivialOffsetCalculatorILi2EjES8_ILi1EjENS0_6memory15LoadWithoutCastENSB_16StoreWithoutCastEEEviT_T0_T2_T3_T4_T5_ --------------------------
	.section	.nv.info._ZN2at6native27unrolled_elementwise_kernelIN48_GLOBAL__N__08322988_15_IGammaKernel_cu_cb51a28d10CalcIgammaIfEESt5arrayIPcLm3EELi4E23TrivialOffsetCalculatorILi2EjES8_ILi1EjENS0_6memory15LoadWithoutCastENSB_16StoreWithoutCastEEEviT_T0_T2_T3_T4_T5_,"",@"SHT_CUDA_INFO"
	.sectionflags	@""
	.align	4


	//----- nvinfo : EIATTR_CUDA_API_VERSION
	.align		4
        /*0000*/ 	.byte	0x04, 0x37
        /*0002*/ 	.short	(.L_312 - .L_311)
.L_311:
        /*0004*/ 	.word	0x00000082


	//----- nvinfo : EIATTR_SW2861232_WAR
	.align		4
.L_312:
        /*0008*/ 	.byte	0x01, 0x35
	.zero		2


	//----- nvinfo : EIATTR_PARAM_CBANK
	.align		4
        /*000c*/ 	.byte	0x04, 0x0a
        /*000e*/ 	.short	(.L_314 - .L_313)
	.align		4
.L_313:
        /*0010*/ 	.word	index@(.nv.constant0._ZN2at6native27unrolled_elementwise_kernelIN48_GLOBAL__N__08322988_15_IGammaKernel_cu_cb51a28d10CalcIgammaIfEESt5arrayIPcLm3EELi4E23TrivialOffsetCalculatorILi2EjES8_ILi1EjENS0_6memory15LoadWithoutCastENSB_16StoreWithoutCastEEEviT_T0_T2_T3_T4_T5_)
        /*0014*/ 	.short	0x0160
        /*0016*/ 	.short	0x0024


	//----- nvinfo : EIATTR_CBANK_PARAM_SIZE
	.align		4
.L_314:
        /*0018*/ 	.byte	0x03, 0x19
        /*001a*/ 	.short	0x0024


	//----- nvinfo : EIATTR_KPARAM_INFO
	.align		4
        /*001c*/ 	.byte	0x04, 0x17
        /*001e*/ 	.short	(.L_316 - .L_315)
.L_315:
        /*0020*/ 	.word	0x00000000
        /*0024*/ 	.short	0x0006
        /*0026*/ 	.short	0x0023
        /*0028*/ 	.byte	0x00, 0xf0, 0x05, 0x00


	//----- nvinfo : EIATTR_KPARAM_INFO
	.align		4
.L_316:
        /*002c*/ 	.byte	0x04, 0x17
        /*002e*/ 	.short	(.L_318 - .L_317)
.L_317:
        /*0030*/ 	.word	0x00000000
        /*0034*/ 	.short	0x0005
        /*0036*/ 	.short	0x0022
        /*0038*/ 	.byte	0x00, 0xf0, 0x05, 0x00


	//----- nvinfo : EIATTR_KPARAM_INFO
	.align		4
.L_318:
        /*003c*/ 	.byte	0x04, 0x17
        /*003e*/ 	.short	(.L_320 - .L_319)
.L_319:
        /*0040*/ 	.word	0x00000000
        /*0044*/ 	.short	0x0004
        /*0046*/ 	.short	0x0021
        /*0048*/ 	.byte	0x00, 0xf0, 0x05, 0x00


	//----- nvinfo : EIATTR_KPARAM_INFO
	.align		4
.L_320:
        /*004c*/ 	.byte	0x04, 0x17
        /*004e*/ 	.short	(.L_322 - .L_321)
.L_321:
        /*0050*/ 	.word	0x00000000
        /*0054*/ 	.short	0x0003
        /*0056*/ 	.short	0x0020
        /*0058*/ 	.byte	0x00, 0xf0, 0x05, 0x00


	//----- nvinfo : EIATTR_KPARAM_INFO
	.align		4
.L_322:
        /*005c*/ 	.byte	0x04, 0x17
        /*005e*/ 	.short	(.L_324 - .L_323)
.L_323:
        /*0060*/ 	.word	0x00000000
        /*0064*/ 	.short	0x0002
        /*0066*/ 	.short	0x0008
        /*0068*/ 	.byte	0x00, 0xf0, 0x61, 0x00


	//----- nvinfo : EIATTR_KPARAM_INFO
	.align		4
.L_324:
        /*006c*/ 	.byte	0x04, 0x17
        /*006e*/ 	.short	(.L_326 - .L_325)
.L_325:
        /*0070*/ 	.word	0x00000000
        /*0074*/ 	.short	0x0001
        /*0076*/ 	.short	0x0004
        /*0078*/ 	.byte	0x00, 0xf0, 0x05, 0x00


	//----- nvinfo : EIATTR_KPARAM_INFO
	.align		4
.L_326:
        /*007c*/ 	.byte	0x04, 0x17
        /*007e*/ 	.short	(.L_328 - .L_327)
.L_327:
        /*0080*/ 	.word	0x00000000
        /*0084*/ 	.short	0x0000
        /*0086*/ 	.short	0x0000
        /*0088*/ 	.byte	0x00, 0xf0, 0x11, 0x00


	//----- nvinfo : EIATTR_MAXREG_COUNT
	.align		4
.L_328:
        /*008c*/ 	.byte	0x03, 0x1b
        /*008e*/ 	.short	0x00ff


	//----- nvinfo : EIATTR_ANNOTATIONS
	.align		4
        /*0090*/ 	.byte	0x04, 0x55
        /*0092*/ 	.short	(.L_330 - .L_329)


	//   ....[0]....
.L_329:
        /*0094*/ 	.word	0x00000001
        /*0098*/ 	.byte	0x90, 0x02, 0x00, 0x00, 0x01, 0x00, 0x00, 0x00, 0x90, 0x03, 0x00, 0x00, 0x01, 0x00, 0x00, 0x00
        /*00a8*/ 	.byte	0x00, 0x04, 0x00, 0x00, 0x01, 0x00, 0x00, 0x00, 0x10, 0x06, 0x00, 0x00, 0x01, 0x00, 0x00, 0x00
        /*00b8*/ 	.byte	0x80, 0x06, 0x00, 0x00, 0x01, 0x00, 0x00, 0x00, 0x30, 0x08, 0x00, 0x00


	//----- nvinfo : EIATTR_MERCURY_ISA_VERSION
	.align		4
.L_330:
        /*00c4*/ 	.byte	0x03, 0x5f
        /*00c6*/ 	.short	0x0000


	//----- nvinfo : EIATTR_EXIT_INSTR_OFFSETS
	.align		4
        /*00c8*/ 	.byte	0x04, 0x1c
        /*00ca*/ 	.short	(.L_332 - .L_331)


	//   ....[0]....
.L_331:
        /*00cc*/ 	.word	0x000009d0


	//   ....[1]....
        /*00d0*/ 	.word	0x00000a30


	//----- nvinfo : EIATTR_MAX_THREADS
	.align		4
.L_332:
        /*00d4*/ 	.byte	0x04, 0x05
        /*00d6*/ 	.short	(.L_334 - .L_333)
.L_333:
        /*00d8*/ 	.word	0x00000080
        /*00dc*/ 	.word	0x00000001
        /*00e0*/ 	.word	0x00000001


	//----- nvinfo : EIATTR_CRS_STACK_SIZE
	.align		4
.L_334:
        /*00e4*/ 	.byte	0x04, 0x1e
        /*00e6*/ 	.short	(.L_336 - .L_335)
.L_335:
        /*00e8*/ 	.word	0x00000000
.L_336:


//--------------------- .nv.info._ZN2at6native29vectorized_elementwise_kernelILi2EN48_GLOBAL__N__08322988_15_IGammaKernel_cu_cb51a28d10CalcIgammaIfEESt5arrayIPcLm3EEEEviT0_T1_ --------------------------
	.section	.nv.info._ZN2at6native29vectorized_elementwise_kernelILi2EN48_GLOBAL__N__08322988_15_IGammaKernel_cu_cb51a28d10CalcIgammaIfEESt5arrayIPcLm3EEEEviT0_T1_,"",@"SHT_CUDA_INFO"
	.sectionflags	@""
	.align	4


	//----- nvinfo : EIATTR_CUDA_API_VERSION
	.align		4
        /*0000*/ 	.byte	0x04, 0x37
        /*0002*/ 	.short	(.L_338 - .L_337)
.L_337:
        /*0004*/ 	.word	0x00000082


	//----- nvinfo : EIATTR_SW2861232_WAR
	.align		4
.L_338:
        /*0008*/ 	.byte	0x01, 0x35
	.zero		2


	//----- nvinfo : EIATTR_PARAM_CBANK
	.align		4
        /*000c*/ 	.byte	0x04, 0x0a
        /*000e*/ 	.short	(.L_340 - .L_339)
	.align		4
.L_339:
        /*0010*/ 	.word	index@(.nv.constant0._ZN2at6native29vectorized_elementwise_kernelILi2EN48_GLOBAL__N__08322988_15_IGammaKernel_cu_cb51a28d10CalcIgammaIfEESt5arrayIPcLm3EEEEviT0_T1_)
        /*0014*/ 	.short	0x0160
        /*0016*/ 	.short	0x0020


	//----- nvinfo : EIATTR_CBANK_PARAM_SIZE
	.align		4
.L_340:
        /*0018*/ 	.byte	0x03, 0x19
        /*001a*/ 	.short	0x0020


	//----- nvinfo : EIATTR_KPARAM_INFO
	.align		4
        /*001c*/ 	.byte	0x04, 0x17
        /*001e*/ 	.short	(.L_342 - .L_341)
.L_341:
        /*0020*/ 	.word	0x00000000
        /*0024*/ 	.short	0x0002
        /*0026*/ 	.short	0x0008
        /*0028*/ 	.byte	0x00, 0xf0, 0x61, 0x00


	//----- nvinfo : EIATTR_KPARAM_INFO
	.align		4
.L_342:
        /*002c*/ 	.byte	0x04, 0x17
        /*002e*/ 	.short	(.L_344 - .L_343)
.L_343:
        /*0030*/ 	.word	0x00000000
        /*0034*/ 	.short	0x0001
        /*0036*/ 	.short	0x0004
        /*0038*/ 	.byte	0x00, 0xf0, 0x05, 0x00


	//----- nvinfo : EIATTR_KPARAM_INFO
	.align		4
.L_344:
        /*003c*/ 	.byte	0x04, 0x17
        /*003e*/ 	.short	(.L_346 - .L_345)
.L_345:
        /*0040*/ 	.word	0x00000000
        /*0044*/ 	.short	0x0000
        /*0046*/ 	.short	0x0000
        /*0048*/ 	.byte	0x00, 0xf0, 0x11, 0x00


	//----- nvinfo : EIATTR_MAXREG_COUNT
	.align		4
.L_346:
        /*004c*/ 	.byte	0x03, 0x1b
        /*004e*/ 	.short	0x00ff


	//----- nvinfo : EIATTR_ANNOTATIONS
	.align		4
        /*0050*/ 	.byte	0x04, 0x55
        /*0052*/ 	.short	(.L_348 - .L_347)


	//   ....[0]....
.L_347:
        /*0054*/ 	.word	0x00000001
        /* <DEDUP_REMOVED lines=8> */


	//----- nvinfo : EIATTR_MERCURY_ISA_VERSION
	.align		4
.L_348:
        /*00d4*/ 	.byte	0x03, 0x5f
        /*00d6*/ 	.short	0x0000


	//----- nvinfo : EIATTR_EXIT_INSTR_OFFSETS
	.align		4
        /*00d8*/ 	.byte	0x04, 0x1c
        /*00da*/ 	.short	(.L_350 - .L_349)


	//   ....[0]....
.L_349:
        /*00dc*/ 	.word	0x000007e0


	//   ....[1]....
        /*00e0*/ 	.word	0x00001ab0


	//   ....[2]....
        /*00e4*/ 	.word	0x00001b00


	//----- nvinfo : EIATTR_MAX_THREADS
	.align		4
.L_350:
        /*00e8*/ 	.byte	0x04, 0x05
        /*00ea*/ 	.short	(.L_352 - .L_351)
.L_351:
        /*00ec*/ 	.word	0x00000080
        /*00f0*/ 	.word	0x00000001
        /*00f4*/ 	.word	0x00000001


	//----- nvinfo : EIATTR_CRS_STACK_SIZE
	.align		4
.L_352:
        /*00f8*/ 	.byte	0x04, 0x1e
        /*00fa*/ 	.short	(.L_354 - .L_353)
.L_353:
        /*00fc*/ 	.word	0x00000000
.L_354:


//--------------------- .nv.info._ZN2at6native29vectorized_elementwise_kernelILi4EN48_GLOBAL__N__08322988_15_IGammaKernel_cu_cb51a28d10CalcIgammaIfEESt5arrayIPcLm3EEEEviT0_T1_ --------------------------
	.section	.nv.info._ZN2at6native29vectorized_elementwise_kernelILi4EN48_GLOBAL__N__08322988_15_IGammaKernel_cu_cb51a28d10CalcIgammaIfEESt5arrayIPcLm3EEEEviT0_T1_,"",@"SHT_CUDA_INFO"
	.sectionflags	@""
	.align	4


	//----- nvinfo : EIATTR_CUDA_API_VERSION
	.align		4
        /*0000*/ 	.byte	0x04, 0x37
        /*0002*/ 	.short	(.L_356 - .L_355)
.L_355:
        /*0004*/ 	.word	0x00000082


	//----- nvinfo : EIATTR_SW2861232_WAR
	.align		4
.L_356:
        /*0008*/ 	.byte	0x01, 0x35
	.zero		2


	//----- nvinfo : EIATTR_PARAM_CBANK
	.align		4
        /*000c*/ 	.byte	0x04, 0x0a
        /*000e*/ 	.short	(.L_358 - .L_357)
	.align		4
.L_357:
        /*0010*/ 	.word	index@(.nv.constant0._ZN2at6native29vectorized_elementwise_kernelILi4EN48_GLOBAL__N__08322988_15_IGammaKernel_cu_cb51a28d10CalcIgammaIfEESt5arrayIPcLm3EEEEviT0_T1_)
        /*0014*/ 	.short	0x0160
        /*0016*/ 	.short	0x0020


	//----- nvinfo : EIATTR_CBANK_PARAM_SIZE
	.align		4
.L_358:
        /*0018*/ 	.byte	0x03, 0x19
        /*001a*/ 	.short	0x0020


	//----- nvinfo : EIATTR_KPARAM_INFO
	.align		4
        /*001c*/ 	.byte	0x04, 0x17
        /*001e*/ 	.short	(.L_360 - .L_359)
.L_359:
        /*0020*/ 	.word	0x00000000
        /*0024*/ 	.short	0x0002
        /*0026*/ 	.short	0x0008
        /*0028*/ 	.byte	0x00, 0xf0, 0x61, 0x00


	//----- nvinfo : EIATTR_KPARAM_INFO
	.align		4
.L_360:
        /*002c*/ 	.byte	0x04, 0x17
        /*002e*/ 	.short	(.L_362 - .L_361)
.L_361:
        /*0030*/ 	.word	0x00000000
        /*0034*/ 	.short	0x0001
        /*0036*/ 	.short	0x0004
        /*0038*/ 	.byte	0x00, 0xf0, 0x05, 0x00


	//----- nvinfo : EIATTR_KPARAM_INFO
	.align		4
.L_362:
        /*003c*/ 	.byte	0x04, 0x17
        /*003e*/ 	.short	(.L_364 - .L_363)
.L_363:
        /*0040*/ 	.word	0x00000000
        /*0044*/ 	.short	0x0000
        /*0046*/ 	.short	0x0000
        /*0048*/ 	.byte	0x00, 0xf0, 0x11, 0x00


	//----- nvinfo : EIATTR_MAXREG_COUNT
	.align		4
.L_364:
        /*004c*/ 	.byte	0x03, 0x1b
        /*004e*/ 	.short	0x00ff


	//----- nvinfo : EIATTR_ANNOTATIONS
	.align		4
        /*0050*/ 	.byte	0x04, 0x55
        /*0052*/ 	.short	(.L_366 - .L_365)


	//   ....[0]....
.L_365:
        /* <DEDUP_REMOVED lines=14> */


	//----- nvinfo : EIATTR_MERCURY_ISA_VERSION
	.align		4
.L_366:
        /*0124*/ 	.byte	0x03, 0x5f
        /*0126*/ 	.short	0x0000


	//----- nvinfo : EIATTR_EXIT_INSTR_OFFSETS
	.align		4
        /*0128*/ 	.byte	0x04, 0x1c
        /*012a*/ 	.short	(.L_368 - .L_367)


	//   ....[0]....
.L_367:
        /*012c*/ 	.word	0x000007a0


	//   ....[1]....
        /*0130*/ 	.word	0x00001a70


	//   ....[2]....
        /*0134*/ 	.word	0x00001ac0


	//----- nvinfo : EIATTR_MAX_THREADS
	.align		4
.L_368:
        /*0138*/ 	.byte	0x04, 0x05
        /*013a*/ 	.short	(.L_370 - .L_369)
.L_369:
        /*013c*/ 	.word	0x00000080
        /*0140*/ 	.word	0x00000001
        /*0144*/ 	.word	0x00000001


	//----- nvinfo : EIATTR_CRS_STACK_SIZE
	.align		4
.L_370:
        /*0148*/ 	.byte	0x04, 0x1e
        /*014a*/ 	.short	(.L_372 - .L_371)
.L_371:
        /*014c*/ 	.word	0x00000000
.L_372:


//--------------------- .nv.info._ZN2at6native29vectorized_elementwise_kernelILi8EN48_GLOBAL__N__08322988_15_IGammaKernel_cu_cb51a28d10CalcIgammaIfEESt5arrayIPcLm3EEEEviT0_T1_ --------------------------
	.section	.nv.info._ZN2at6native29vectorized_elementwise_kernelILi8EN48_GLOBAL__N__08322988_15_IGammaKernel_cu_cb51a28d10CalcIgammaIfEESt5arrayIPcLm3EEEEviT0_T1_,"",@"SHT_CUDA_INFO"
	.sectionflags	@""
	.align	4


	//----- nvinfo : EIATTR_CUDA_API_VERSION
	.align		4
        /*0000*/ 	.byte	0x04, 0x37
        /*0002*/ 	.short	(.L_374 - .L_373)
.L_373:
        /*0004*/ 	.word	0x00000082


	//----- nvinfo : EIATTR_SW2861232_WAR
	.align		4
.L_374:
        /*0008*/ 	.byte	0x01, 0x35
	.zero		2


	//----- nvinfo : EIATTR_PARAM_CBANK
	.align		4
        /*000c*/ 	.byte	0x04, 0x0a
        /*000e*/ 	.short	(.L_376 - .L_375)
	.align		4
.L_375:
        /*0010*/ 	.word	index@(.nv.constant0._ZN2at6native29vectorized_elementwise_kernelILi8EN48_GLOBAL__N__08322988_15_IGammaKernel_cu_cb51a28d10CalcIgammaIfEESt5arrayIPcLm3EEEEviT0_T1_)
        /*0014*/ 	.short	0x0160
        /*0016*/ 	.short	0x0020


	//----- nvinfo : EIATTR_CBANK_PARAM_SIZE
	.align		4
.L_376:
        /*0018*/ 	.byte	0x03, 0x19
        /*001a*/ 	.short	0x0020


	//----- nvinfo : EIATTR_KPARAM_INFO
	.align		4
        /*001c*/ 	.byte	0x04, 0x17
        /*001e*/ 	.short	(.L_378 - .L_377)
.L_377:
        /*0020*/ 	.word	0x00000000
        /*0024*/ 	.short	0x0002
        /*0026*/ 	.short	0x0008
        /*0028*/ 	.byte	0x00, 0xf0, 0x61, 0x00


	//----- nvinfo : EIATTR_KPARAM_INFO
	.align		4
.L_378:
        /*002c*/ 	.byte	0x04, 0x17
        /*002e*/ 	.short	(.L_380 - .L_379)
.L_379:
        /*0030*/ 	.word	0x00000000
        /*0034*/ 	.short	0x0001
        /*0036*/ 	.short	0x0004
        /*0038*/ 	.byte	0x00, 0xf0, 0x05, 0x00


	//----- nvinfo : EIATTR_KPARAM_INFO
	.align		4
.L_380:
        /*003c*/ 	.byte	0x04, 0x17
        /*003e*/ 	.short	(.L_382 - .L_381)
.L_381:
        /*0040*/ 	.word	0x00000000
        /*0044*/ 	.short	0x0000
        /*0046*/ 	.short	0x0000
        /*0048*/ 	.byte	0x00, 0xf0, 0x11, 0x00


	//----- nvinfo : EIATTR_MAXREG_COUNT
	.align		4
.L_382:
        /*004c*/ 	.byte	0x03, 0x1b
        /*004e*/ 	.short	0x00ff


	//----- nvinfo : EIATTR_MERCURY_ISA_VERSION
	.align		4
        /*0050*/ 	.byte	0x03, 0x5f
        /*0052*/ 	.short	0x0000


	//----- nvinfo : EIATTR_EXIT_INSTR_OFFSETS
	.align		4
        /*0054*/ 	.byte	0x04, 0x1c
        /*0056*/ 	.short	(.L_384 - .L_383)


	//   ....[0]....
.L_383:
        /*0058*/ 	.word	0x00000010


	//----- nvinfo : EIATTR_MAX_THREADS
	.align		4
.L_384:
        /*005c*/ 	.byte	0x04, 0x05
        /*005e*/ 	.short	(.L_386 - .L_385)
.L_385:
        /*0060*/ 	.word	0x00000080
        /*0064*/ 	.word	0x00000001
        /*0068*/ 	.word	0x00000001
.L_386:


//--------------------- .nv.info._ZN2at6native18elementwise_kernelILi128ELi4EZNS0_15gpu_kernel_implIN48_GLOBAL__N__08322988_15_IGammaKernel_cu_cb51a28d10CalcIgammaIdEEEEvRNS_18TensorIteratorBaseERKT_EUliE_EEviT1_ --------------------------
	.section	.nv.info._ZN2at6native18elementwise_kernelILi128ELi4EZNS0_15gpu_kernel_implIN48_GLOBAL__N__08322988_15_IGammaKernel_cu_cb51a28d10CalcIgammaIdEEEEvRNS_18TensorIteratorBaseERKT_EUliE_EEviT1_,"",@"SHT_CUDA_INFO"
	.sectionflags	@""
	.align	4


	//----- nvinfo : EIATTR_CUDA_API_VERSION
	.align		4
        /*0000*/ 	.byte	0x04, 0x37
        /*0002*/ 	.short	(.L_388 - .L_387)
.L_387:
        /*0004*/ 	.word	0x00000082


	//----- nvinfo : EIATTR_SW2861232_WAR
	.align		4
.L_388:
        /*0008*/ 	.byte	0x01, 0x35
	.zero		2


	//----- nvinfo : EIATTR_PARAM_CBANK
	.align		4
        /*000c*/ 	.byte	0x04, 0x0a
        /*000e*/ 	.short	(.L_390 - .L_389)
	.align		4
.L_389:
        /*0010*/ 	.word	index@(.nv.constant0._ZN2at6native18elementwise_kernelILi128ELi4EZNS0_15gpu_kernel_implIN48_GLOBAL__N__08322988_15_IGammaKernel_cu_cb51a28d10CalcIgammaIdEEEEvRNS_18TensorIteratorBaseERKT_EUliE_EEviT1_)
        /*0014*/ 	.short	0x0160
        /*0016*/ 	.short	0x0290


	//----- nvinfo : EIATTR_CBANK_PARAM_SIZE
	.align		4
.L_390:
        /*0018*/ 	.byte	0x03, 0x19
        /*001a*/ 	.short	0x0290


	//----- nvinfo : EIATTR_KPARAM_INFO
	.align		4
        /*001c*/ 	.byte	0x04, 0x17
        /*001e*/ 	.short	(.L_392 - .L_391)
.L_391:
        /*0020*/ 	.word	0x00000000
        /*0024*/ 	.short	0x0001
        /*0026*/ 	.short	0x0008
        /*0028*/ 	.byte	0x00, 0xf0, 0x21, 0x0a


	//----- nvinfo : EIATTR_KPARAM_INFO
	.align		4
.L_392:
        /*002c*/ 	.byte	0x04, 0x17
        /*002e*/ 	.short	(.L_394 - .L_393)
.L_393:
        /*0030*/ 	.word	0x00000000
        /*0034*/ 	.short	0x0000
        /*0036*/ 	.short	0x0000
        /*0038*/ 	.byte	0x00, 0xf0, 0x11, 0x00


	//----- nvinfo : EIATTR_MAXREG_COUNT
	.align		4
.L_394:
        /*003c*/ 	.byte	0x03, 0x1b
        /*003e*/ 	.short	0x0080


	//----- nvinfo : EIATTR_EXTERNS
	.align		4
        /*0040*/ 	.byte	0x04, 0x0f
        /*0042*/ 	.short	(.L_396 - .L_395)


	//   ....[0]....
	.align		4
.L_395:
        /*0044*/ 	.word	index@(__assertfail)


	//----- nvinfo : EIATTR_MERCURY_ISA_VERSION
	.align		4
.L_396:
        /*0048*/ 	.byte	0x03, 0x5f
        /*004a*/ 	.short	0x0000


	//----- nvinfo : EIATTR_SYSCALL_OFFSETS
	.align		4
        /*004c*/ 	.byte	0x04, 0x46
        /*004e*/ 	.short	(.L_398 - .L_397)


	//   ....[0]....
.L_397:
        /*0050*/ 	.word	0x00001f50


	//   ....[1]....
        /*0054*/ 	.word	0x00002e80


	//   ....[2]....
        /*0058*/ 	.word	0x00003f10


	//   ....[3]....
        /*005c*/ 	.word	0x00005ea0


	//   ....[4]....
        /*0060*/ 	.word	0x00006dd0


	//   ....[5]....
        /*0064*/ 	.word	0x00007e60


	//   ....[6]....
        /*0068*/ 	.word	0x00009dc0


	//   ....[7]....
        /*006c*/ 	.word	0x0000acf0


	//   ....[8]....
        /*0070*/ 	.word	0x0000bd80


	//   ....[9]....
        /*0074*/ 	.word	0x0000dcf0


	//   ....[10]....
        /*0078*/ 	.word	0x0000ec20


	//   ....[11]....
        /*007c*/ 	.word	0x0000fcb0


	//----- nvinfo : EIATTR_EXIT_INSTR_OFFSETS
	.align		4
.L_398:
        /*0080*/ 	.byte	0x04, 0x1c
        /*0082*/ 	.short	(.L_400 - .L_399)


	//   ....[0]....
.L_399:
        /*0084*/ 	.word	0x0000be20


	//   ....[1]....
        /*0088*/ 	.word	0x0000ee00


	//   ....[2]....
        /*008c*/ 	.word	0x0000ee40


	//   ....[3]....
        /*0090*/ 	.word	0x0000eed0


	//   ....[4]....
        /*0094*/ 	.word	0x0000ef00


	//   ....[5]....
        /*0098*/ 	.word	0x0000ef30


	//   ....[6]....
        /*009c*/ 	.word	0x0000efe0


	//   ....[7]....
        /*00a0*/ 	.word	0x0000f040


	//   ....[8]....
        /*00a4*/ 	.word	0x0000f100


	//   ....[9]....
        /*00a8*/ 	.word	0x0000f170


	//   ....[10]....
        /*00ac*/ 	.word	0x0000f190


	//   ....[11]....
        /*00b0*/ 	.word	0x0000f250


	//   ....[12]....
        /*00b4*/ 	.word	0x0000f280


	//   ....[13]....
        /*00b8*/ 	.word	0x0000f430


	//   ....[14]....
        /*00bc*/ 	.word	0x0000f5b0


	//   ....[15]....
        /*00c0*/ 	.word	0x0000f610


	//   ....[16]....
        /*00c4*/ 	.word	0x0000f6c0


	//   ....[17]....
        /*00c8*/ 	.word	0x0000f860


	//   ....[18]....
        /*00cc*/ 	.word	0x0000fa00


	//   ....[19]....
        /*00d0*/ 	.word	0x0000fb80


	//   ....[20]....
        /*00d4*/ 	.word	0x0000fcc0


	//   ....[21]....
        /*00d8*/ 	.word	0x0000fcf0


	//   ....[22]....
        /*00dc*/ 	.word	0x0000fd20


	//----- nvinfo : EIATTR_MAX_THREADS
	.align		4
.L_400:
        /*00e0*/ 	.byte	0x04, 0x05
        /*00e2*/ 	.short	(.L_402 - .L_401)
.L_401:
        /*00e4*/ 	.word	0x00000080
        /*00e8*/ 	.word	0x00000001
        /*00ec*/ 	.word	0x00000001


	//----- nvinfo : EIATTR_CRS_STACK_SIZE
	.align		4
.L_402:
        /*00f0*/ 	.byte	0x04, 0x1e
        /*00f2*/ 	.short	(.L_404 - .L_403)
.L_403:
        /*00f4*/ 	.word	0x00000000
.L_404:


//--------------------- .nv.info._ZN2at6native27unrolled_elementwise_kernelIN48_GLOBAL__N__08322988_15_IGammaKernel_cu_cb51a28d10CalcIgammaIdEESt5arrayIPcLm3EELi4E23TrivialOffsetCalculatorILi2EjES8_ILi1EjENS0_6memory12LoadWithCastILi2EEENSB_13StoreWithCastILi1EEEEEviT_T0_T2_T3_T4_T5_ --------------------------
	.section	.nv.info._ZN2at6native27unrolled_elementwise_kernelIN48_GLOBAL__N__08322988_15_IGammaKernel_cu_cb51a28d10CalcIgammaIdEESt5arrayIPcLm3EELi4E23TrivialOffsetCalculatorILi2EjES8_ILi1EjENS0_6memory12LoadWithCastILi2EEENSB_13StoreWithCastILi1EEEEEviT_T0_T2_T3_T4_T5_,"",@"SHT_CUDA_INFO"
	.sectionflags	@""
	.align	4


	//----- nvinfo : EIATTR_CUDA_API_VERSION
	.align		4
        /*0000*/ 	.byte	0x04, 0x37
        /*0002*/ 	.short	(.L_406 - .L_405)
.L_405:
        /*0004*/ 	.word	0x00000082


	//----- nvinfo : EIATTR_SW2861232_WAR
	.align		4
.L_406:
        /*0008*/ 	.byte	0x01, 0x35
	.zero		2


	//----- nvinfo : EIATTR_PARAM_CBANK
	.align		4
        /*000c*/ 	.byte	0x04, 0x0a
        /*000e*/ 	.short	(.L_408 - .L_407)
	.align		4
.L_407:
        /*0010*/ 	.word	index@(.nv.constant0._ZN2at6native27unrolled_elementwise_kernelIN48_GLOBAL__N__08322988_15_IGammaKernel_cu_cb51a28d10CalcIgammaIdEESt5arrayIPcLm3EELi4E23TrivialOffsetCalculatorILi2EjES8_ILi1EjENS0_6memory12LoadWithCastILi2EEENSB_13StoreWithCastILi1EEEEEviT_T0_T2_T3_T4_T5_)
        /*0014*/ 	.short	0x0160
        /*0016*/ 	.short	0x0038


	//----- nvinfo : EIATTR_CBANK_PARAM_SIZE
	.align		4
.L_408:
        /*0018*/ 	.byte	0x03, 0x19
        /*001a*/ 	.short	0x0038


	//----- nvinfo : EIATTR_KPARAM_INFO
	.align		4
        /*001c*/ 	.byte	0x04, 0x17
        /*001e*/ 	.short	(.L_410 - .L_409)
.L_409:
        /*0020*/ 	.word	0x00000000
        /*0024*/ 	.short	0x0006
        /*0026*/ 	.short	0x0030
        /*0028*/ 	.byte	0x00, 0xf0, 0x21, 0x00


	//----- nvinfo : EIATTR_KPARAM_INFO
	.align		4
.L_410:
        /*002c*/ 	.byte	0x04, 0x17
        /*002e*/ 	.short	(.L_412 - .L_411)
.L_411:
        /*0030*/ 	.word	0x00000000
        /*0034*/ 	.short	0x0005
        /*0036*/ 	.short	0x0024
        /*0038*/ 	.byte	0x00, 0xf0, 0x31, 0x00


	//----- nvinfo : EIATTR_KPARAM_INFO
	.align		4
.L_412:
        /*003c*/ 	.byte	0x04, 0x17
        /*003e*/ 	.short	(.L_414 - .L_413)
.L_413:
        /*0040*/ 	.word	0x00000000
        /*0044*/ 	.short	0x0004
        /*0046*/ 	.short	0x0021
        /*0048*/ 	.byte	0x00, 0xf0, 0x05, 0x00


	//----- nvinfo : EIATTR_KPARAM_INFO
	.align		4
.L_414:
        /*004c*/ 	.byte	0x04, 0x17
        /*004e*/ 	.short	(.L_416 - .L_415)
.L_415:
        /*0050*/ 	.word	0x00000000
        /*0054*/ 	.short	0x0003
        /*0056*/ 	.short	0x0020
        /*0058*/ 	.byte	0x00, 0xf0, 0x05, 0x00


	//----- nvinfo : EIATTR_KPARAM_INFO
	.align		4
.L_416:
        /*005c*/ 	.byte	0x04, 0x17
        /*005e*/ 	.short	(.L_418 - .L_417)
.L_417:
        /*0060*/ 	.word	0x00000000
        /*0064*/ 	.short	0x0002
        /*0066*/ 	.short	0x0008
        /*0068*/ 	.byte	0x00, 0xf0, 0x61, 0x00


	//----- nvinfo : EIATTR_KPARAM_INFO
	.align		4
.L_418:
        /*006c*/ 	.byte	0x04, 0x17
        /*006e*/ 	.short	(.L_420 - .L_419)
.L_419:
        /*0070*/ 	.word	0x00000000
        /*0074*/ 	.short	0x0001
        /*0076*/ 	.short	0x0004
        /*0078*/ 	.byte	0x00, 0xf0, 0x05, 0x00


	//----- nvinfo : EIATTR_KPARAM_INFO
	.align		4
.L_420:
        /*007c*/ 	.byte	0x04, 0x17
        /*007e*/ 	.short	(.L_422 - .L_421)
.L_421:
        /*0080*/ 	.word	0x00000000
        /*0084*/ 	.short	0x0000
        /*0086*/ 	.short	0x0000
        /*0088*/ 	.byte	0x00, 0xf0, 0x11, 0x00


	//----- nvinfo : EIATTR_MAXREG_COUNT
	.align		4
.L_422:
        /*008c*/ 	.byte	0x03, 0x1b
        /*008e*/ 	.short	0x00ff


	//----- nvinfo : EIATTR_EXTERNS
	.align		4
        /*0090*/ 	.byte	0x04, 0x0f
        /*0092*/ 	.short	(.L_424 - .L_423)


	//   ....[0]....
	.align		4
.L_423:
        /*0094*/ 	.word	index@(__assertfail)


	//----- nvinfo : EIATTR_MERCURY_ISA_VERSION
	.align		4
.L_424:
        /*0098*/ 	.byte	0x03, 0x5f
        /*009a*/ 	.short	0x0000


	//----- nvinfo : EIATTR_SYSCALL_OFFSETS
	.align		4
        /*009c*/ 	.byte	0x04, 0x46
        /*009e*/ 	.short	(.L_426 - .L_425)


	//   ....[0]....
.L_425:
        /*00a0*/ 	.word	0x00000fe0


	//   ....[1]....
        /*00a4*/ 	.word	0x00001f10


	//   ....[2]....
        /*00a8*/ 	.word	0x00002ed0


	//   ....[3]....
        /*00ac*/ 	.word	0x00003e00


	//   ....[4]....
        /*00b0*/ 	.word	0x00004dd0


	//   ....[5]....
        /*00b4*/ 	.word	0x00005d00


	//   ....[6]....
        /*00b8*/ 	.word	0x00006cc0


	//   ....[7]....
        /*00bc*/ 	.word	0x00007bf0


	//   ....[8]....
        /*00c0*/ 	.word	0x000092f0


	//   ....[9]....
        /*00c4*/ 	.word	0x0000a390


	//   ....[10]....
        /*00c8*/ 	.word	0x0000b410


	//   ....[11]....
        /*00cc*/ 	.word	0x0000c490


	//----- nvinfo : EIATTR_EXIT_INSTR_OFFSETS
	.align		4
.L_426:
        /*00d0*/ 	.byte	0x04, 0x1c
        /*00d2*/ 	.short	(.L_428 - .L_427)


	//   ....[0]....
.L_427:
        /*00d4*/ 	.word	0x0000b4b0


	//   ....[1]....
        /*00d8*/ 	.word	0x0000b5e0


	//   ....[2]....
        /*00dc*/ 	.word	0x0000b620


	//   ....[3]....
        /*00e0*/ 	.word	0x0000b6b0


	//   ....[4]....
        /*00e4*/ 	.word	0x0000b6e0


	//   ....[5]....
        /*00e8*/ 	.word	0x0000b710


	//   ....[6]....
        /*00ec*/ 	.word	0x0000b7c0


	//   ....[7]....
        /*00f0*/ 	.word	0x0000b820


	//   ....[8]....
        /*00f4*/ 	.word	0x0000b8e0


	//   ....[9]....
        /*00f8*/ 	.word	0x0000b950


	//   ....[10]....
        /*00fc*/ 	.word	0x0000b970


	//   ....[11]....
        /*0100*/ 	.word	0x0000ba30


	//   ....[12]....
        /*0104*/ 	.word	0x0000ba60


	//   ....[13]....
        /*0108*/ 	.word	0x0000bc10


	//   ....[14]....
        /*010c*/ 	.word	0x0000bd90


	//   ....[15]....
        /*0110*/ 	.word	0x0000bdf0


	//   ....[16]....
        /*0114*/ 	.word	0x0000bea0


	//   ....[17]....
        /*0118*/ 	.word	0x0000c040


	//   ....[18]....
        /*011c*/ 	.word	0x0000c1e0


	//   ....[19]....
        /*0120*/ 	.word	0x0000c360


	//   ....[20]....
        /*0124*/ 	.word	0x0000c4a0


	//   ....[21]....
        /*0128*/ 	.word	0x0000c4d0


	//   ....[22]....
        /*012c*/ 	.word	0x0000c500


	//----- nvinfo : EIATTR_MAX_THREADS
	.align		4
.L_428:
        /*0130*/ 	.byte	0x04, 0x05
        /*0132*/ 	.short	(.L_430 - .L_429)
.L_429:
        /*0134*/ 	.word	0x00000080
        /*0138*/ 	.word	0x00000001
        /*013c*/ 	.word	0x00000001


	//----- nvinfo : EIATTR_CRS_STACK_SIZE
	.align		4
.L_430:
        /*0140*/ 	.byte	0x04, 0x1e
        /*0142*/ 	.short	(.L_432 - .L_431)
.L_431:
        /*0144*/ 	.word	0x00000000
.L_432:


//--------------------- .nv.info._ZN2at6native18elementwise_kernelILi128ELi2EZNS0_22gpu_kernel_impl_nocastIN48_GLOBAL__N__08322988_15_IGammaKernel_cu_cb51a28d10CalcIgammaIdEEEEvRNS_18TensorIteratorBaseERKT_EUliE_EEviT1_ --------------------------
	.section	.nv.info._ZN2at6native18elementwise_kernelILi128ELi2EZNS0_22gpu_kernel_impl_nocastIN48_GLOBAL__N__08322988_15_IGammaKernel_cu_cb51a28d10CalcIgammaIdEEEEvRNS_18TensorIteratorBaseERKT_EUliE_EEviT1_,"",@"SHT_CUDA_INFO"
	.sectionflags	@""
	.align	4


	//----- nvinfo : EIATTR_CUDA_API_VERSION
	.align		4
        /*0000*/ 	.byte	0x04, 0x37
        /*0002*/ 	.short	(.L_434 - .L_433)
.L_433:
        /*0004*/ 	.word	0x00000082


	//----- nvinfo : EIATTR_SW2861232_WAR
	.align		4
.L_434:
        /*0008*/ 	.byte	0x01, 0x35
	.zero		2


	//----- nvinfo : EIATTR_PARAM_CBANK
	.align		4
        /*000c*/ 	.byte	0x04, 0x0a
        /*000e*/ 	.short	(.L_436 - .L_435)
	.align		4
.L_435:
        /*0010*/ 	.word	index@(.nv.constant0._ZN2at6native18elementwise_kernelILi128ELi2EZNS0_22gpu_kernel_impl_nocastIN48_GLOBAL__N__08322988_15_IGammaKernel_cu_cb51a28d10CalcIgammaIdEEEEvRNS_18TensorIteratorBaseERKT_EUliE_EEviT1_)
        /*0014*/ 	.short	0x0160
        /*0016*/ 	.short	0x0290


	//----- nvinfo : EIATTR_CBANK_PARAM_SIZE
	.align		4
.L_436:
        /*0018*/ 	.byte	0x03, 0x19
        /*001a*/ 	.short	0x0290


	//----- nvinfo : EIATTR_KPARAM_INFO
	.align		4
        /*001c*/ 	.byte	0x04, 0x17
        /*001e*/ 	.short	(.L_438 - .L_437)
.L_437:
        /*0020*/ 	.word	0x00000000
        /*0024*/ 	.short	0x0001
        /*0026*/ 	.short	0x0008
        /*0028*/ 	.byte	0x00, 0xf0, 0x21, 0x0a


	//----- nvinfo : EIATTR_KPARAM_INFO
	.align		4
.L_438:
        /*002c*/ 	.byte	0x04, 0x17
        /*002e*/ 	.short	(.L_440 - .L_439)
.L_439:
        /*0030*/ 	.word	0x00000000
        /*0034*/ 	.short	0x0000
        /*0036*/ 	.short	0x0000
        /*0038*/ 	.byte	0x00, 0xf0, 0x11, 0x00


	//----- nvinfo : EIATTR_MAXREG_COUNT
	.align		4
.L_440:
        /*003c*/ 	.byte	0x03, 0x1b
        /*003e*/ 	.short	0x0080


	//----- nvinfo : EIATTR_MERCURY_ISA_VERSION
	.align		4
        /*0040*/ 	.byte	0x03, 0x5f
        /*0042*/ 	.short	0x0000


	//----- nvinfo : EIATTR_EXIT_INSTR_OFFSETS
	.align		4
        /*0044*/ 	.byte	0x04, 0x1c
        /*0046*/ 	.short	(.L_442 - .L_441)


	//   ....[0]....
.L_441:
        /*0048*/ 	.word	0x00001200


	//   ....[1]....
        /*004c*/ 	.word	0x00002330


	//----- nvinfo : EIATTR_MAX_THREADS
	.align		4
.L_442:
        /*0050*/ 	.byte	0x04, 0x05
        /*0052*/ 	.short	(.L_444 - .L_443)
.L_443:
        /*0054*/ 	.word	0x00000080
        /*0058*/ 	.word	0x00000001
        /*005c*/ 	.word	0x00000001


	//----- nvinfo : EIATTR_CRS_STACK_SIZE
	.align		4
.L_444:
        /*0060*/ 	.byte	0x04, 0x1e
        /*0062*/ 	.short	(.L_446 - .L_445)
.L_445:
        /*0064*/ 	.word	0x00000000
.L_446:


//--------------------- .nv.info._ZN2at6native27unrolled_elementwise_kernelIN48_GLOBAL__N__08322988_15_IGammaKernel_cu_cb51a28d10CalcIgammaIdEESt5arrayIPcLm3EELi4E23TrivialOffsetCalculatorILi2EjES8_ILi1EjENS0_6memory15LoadWithoutCastENSB_16StoreWithoutCastEEEviT_T0_T2_T3_T4_T5_ --------------------------
	.section	.nv.info._ZN2at6native27unrolled_elementwise_kernelIN48_GLOBAL__N__08322988_15_IGammaKernel_cu_cb51a28d10CalcIgammaIdEESt5arrayIPcLm3EELi4E23TrivialOffsetCalculatorILi2EjES8_ILi1EjENS0_6memory15LoadWithoutCastENSB_16StoreWithoutCastEEEviT_T0_T2_T3_T4_T5_,"",@"SHT_CUDA_INFO"
	.sectionflags	@""
	.align	4


	//----- nvinfo : EIATTR_CUDA_API_VERSION
	.align		4
        /*0000*/ 	.byte	0x04, 0x37
        /*0002*/ 	.short	(.L_448 - .L_447)
.L_447:
        /*0004*/ 	.word	0x00000082


	//----- nvinfo : EIATTR_SW2861232_WAR
	.align		4
.L_448:
        /*0008*/ 	.byte	0x01, 0x35
	.zero		2


	//----- nvinfo : EIATTR_PARAM_CBANK
	.align		4
        /*000c*/ 	.byte	0x04, 0x0a
        /*000e*/ 	.short	(.L_450 - .L_449)
	.align		4
.L_449:
        /*0010*/ 	.word	index@(.nv.constant0._ZN2at6native27unrolled_elementwise_kernelIN48_GLOBAL__N__08322988_15_IGammaKernel_cu_cb51a28d10CalcIgammaIdEESt5arrayIPcLm3EELi4E23TrivialOffsetCalculatorILi2EjES8_ILi1EjENS0_6memory15LoadWithoutCastENSB_16StoreWithoutCastEEEviT_T0_T2_T3_T4_T5_)
        /*0014*/ 	.short	0x0160
        /*0016*/ 	.short	0x0024


	//----- nvinfo : EIATTR_CBANK_PARAM_SIZE
	.align		4
.L_450:
        /*0018*/ 	.byte	0x03, 0x19
        /*001a*/ 	.short	0x0024


	//----- nvinfo : EIATTR_KPARAM_INFO
	.align		4
        /*001c*/ 	.byte	0x04, 0x17
        /*001e*/ 	.short	(.L_452 - .L_451)
.L_451:
        /*0020*/ 	.word	0x00000000
        /*0024*/ 	.short	0x0006
        /*0026*/ 	.short	0x0023
        /*0028*/ 	.byte	0x00, 0xf0, 0x05, 0x00


	//----- nvinfo : EIATTR_KPARAM_INFO
	.align		4
.L_452:
        /*002c*/ 	.byte	0x04, 0x17
        /*002e*/ 	.short	(.L_454 - .L_453)
.L_453:
        /*0030*/ 	.word	0x00000000
        /*0034*/ 	.short	0x0005
        /*0036*/ 	.short	0x0022
        /*0038*/ 	.byte	0x00, 0xf0, 0x05, 0x00


	//----- nvinfo : EIATTR_KPARAM_INFO
	.align		4
.L_454:
        /*003c*/ 	.byte	0x04, 0x17
        /*003e*/ 	.short	(.L_456 - .L_455)
.L_455:
        /*0040*/ 	.word	0x00000000
        /*0044*/ 	.short	0x0004
        /*0046*/ 	.short	0x0021
        /*0048*/ 	.byte	0x00, 0xf0, 0x05, 0x00


	//----- nvinfo : EIATTR_KPARAM_INFO
	.align		4
.L_456:
        /*004c*/ 	.byte	0x04, 0x17
        /*004e*/ 	.short	(.L_458 - .L_457)
.L_457:
        /*0050*/ 	.word	0x00000000
        /*0054*/ 	.short	0x0003
        /*0056*/ 	.short	0x0020
        /*0058*/ 	.byte	0x00, 0xf0, 0x05, 0x00


	//----- nvinfo : EIATTR_KPARAM_INFO
	.align		4
.L_458:
        /*005c*/ 	.byte	0x04, 0x17
        /*005e*/ 	.short	(.L_460 - .L_459)
.L_459:
        /*0060*/ 	.word	0x00000000
        /*0064*/ 	.short	0x0002
        /*0066*/ 	.short	0x0008
        /*0068*/ 	.byte	0x00, 0xf0, 0x61, 0x00


	//----- nvinfo : EIATTR_KPARAM_INFO
	.align		4
.L_460:
        /*006c*/ 	.byte	0x04, 0x17
        /*006e*/ 	.short	(.L_462 - .L_461)
.L_461:
        /*0070*/ 	.word	0x00000000
        /*0074*/ 	.short	0x0001
        /*0076*/ 	.short	0x0004
        /*0078*/ 	.byte	0x00, 0xf0, 0x05, 0x00


	//----- nvinfo : EIATTR_KPARAM_INFO
	.align		4
.L_462:
        /*007c*/ 	.byte	0x04, 0x17
        /*007e*/ 	.short	(.L_464 - .L_463)
.L_463:
        /*0080*/ 	.word	0x00000000
        /*0084*/ 	.short	0x0000
        /*0086*/ 	.short	0x0000
        /*0088*/ 	.byte	0x00, 0xf0, 0x11, 0x00


	//----- nvinfo : EIATTR_MAXREG_COUNT
	.align		4
.L_464:
        /*008c*/ 	.byte	0x03, 0x1b
        /*008e*/ 	.short	0x00ff


	//----- nvinfo : EIATTR_ANNOTATIONS
	.align		4
        /*0090*/ 	.byte	0x04, 0x55
        /*0092*/ 	.short	(.L_466 - .L_465)


	//   ....[0]....
.L_465:
        /*0094*/ 	.word	0x00000001
        /*0098*/ 	.byte	0x90, 0x02, 0x00, 0x00, 0x01, 0x00, 0x00, 0x00, 0xc0, 0x03, 0x00, 0x00, 0x01, 0x00, 0x00, 0x00
        /*00a8*/ 	.byte	0x30, 0x04, 0x00, 0x00, 0x01, 0x00, 0x00, 0x00, 0xb0, 0x06, 0x00, 0x00, 0x01, 0x00, 0x00, 0x00
        /*00b8*/ 	.byte	0xf0, 0x06, 0x00, 0x00, 0x01, 0x00, 0x00, 0x00, 0x60, 0x07, 0x00, 0x00, 0x01, 0x00, 0x00, 0x00
        /*00c8*/ 	.byte	0x80, 0x07, 0x00, 0x00, 0x01, 0x00, 0x00, 0x00, 0xa0, 0x08, 0x00, 0x00, 0x01, 0x00, 0x00, 0x00
        /*00d8*/ 	.byte	0x80, 0x09, 0x00, 0x00, 0x01, 0x00, 0x00, 0x00, 0xe0, 0x09, 0x00, 0x00, 0x01, 0x00, 0x00, 0x00
        /*00e8*/ 	.byte	0x50, 0xac, 0x01, 0x00


	//----- nvinfo : EIATTR_MERCURY_ISA_VERSION
	.align		4
.L_466:
        /*00ec*/ 	.byte	0x03, 0x5f
        /*00ee*/ 	.short	0x0000


	//----- nvinfo : EIATTR_EXIT_INSTR_OFFSETS
	.align		4
        /*00f0*/ 	.byte	0x04, 0x1c
        /*00f2*/ 	.short	(.L_468 - .L_467)


	//   ....[0]....
.L_467:
        /*00f4*/ 	.word	0x00000b80


	//   ....[1]....
        /*00f8*/ 	.word	0x00000be0


	//----- nvinfo : EIATTR_MAX_THREADS
	.align		4
.L_468:
        /*00fc*/ 	.byte	0x04, 0x05
        /*00fe*/ 	.short	(.L_470 - .L_469)
.L_469:
        /*0100*/ 	.word	0x00000080
        /*0104*/ 	.word	0x00000001
        /*0108*/ 	.word	0x00000001


	//----- nvinfo : EIATTR_CRS_STACK_SIZE
	.align		4
.L_470:
        /*010c*/ 	.byte	0x04, 0x1e
        /*010e*/ 	.short	(.L_472 - .L_471)
.L_471:
        /*0110*/ 	.word	0x00000000
.L_472:


//--------------------- .nv.info._ZN2at6native29vectorized_elementwise_kernelILi2EN48_GLOBAL__N__08322988_15_IGammaKernel_cu_cb51a28d10CalcIgammaIdEESt5arrayIPcLm3EEEEviT0_T1_ --------------------------
	.section	.nv.info._ZN2at6native29vectorized_elementwise_kernelILi2EN48_GLOBAL__N__08322988_15_IGammaKernel_cu_cb51a28d10CalcIgammaIdEESt5arrayIPcLm3EEEEviT0_T1_,"",@"SHT_CUDA_INFO"
	.sectionflags	@""
	.align	4


	//----- nvinfo : EIATTR_CUDA_API_VERSION
	.align		4
        /*0000*/ 	.byte	0x04, 0x37
        /*0002*/ 	.short	(.L_474 - .L_473)
.L_473:
        /*0004*/ 	.word	0x00000082


	//----- nvinfo : EIATTR_SW2861232_WAR
	.align		4
.L_474:
        /*0008*/ 	.byte	0x01, 0x35
	.zero		2


	//----- nvinfo : EIATTR_PARAM_CBANK
	.align		4
        /*000c*/ 	.byte	0x04, 0x0a
        /*000e*/ 	.short	(.L_476 - .L_475)
	.align		4
.L_475:
        /*0010*/ 	.word	index@(.nv.constant0._ZN2at6native29vectorized_elementwise_kernelILi2EN48_GLOBAL__N__08322988_15_IGammaKernel_cu_cb51a28d10CalcIgammaIdEESt5arrayIPcLm3EEEEviT0_T1_)
        /*0014*/ 	.short	0x0160
        /*0016*/ 	.short	0x0020


	//----- nvinfo : EIATTR_CBANK_PARAM_SIZE
	.align		4
.L_476:
        /*0018*/ 	.byte	0x03, 0x19
        /*001a*/ 	.short	0x0020


	//----- nvinfo : EIATTR_KPARAM_INFO
	.align		4
        /*001c*/ 	.byte	0x04, 0x17
        /*001e*/ 	.short	(.L_478 - .L_477)
.L_477:
        /*0020*/ 	.word	0x00000000
        /*0024*/ 	.short	0x0002
        /*0026*/ 	.short	0x0008
        /*0028*/ 	.byte	0x00, 0xf0, 0x61, 0x00


	//----- nvinfo : EIATTR_KPARAM_INFO
	.align		4
.L_478:
        /*002c*/ 	.byte	0x04, 0x17
        /*002e*/ 	.short	(.L_480 - .L_479)
.L_479:
        /*0030*/ 	.word	0x00000000
        /*0034*/ 	.short	0x0001
        /*0036*/ 	.short	0x0004
        /*0038*/ 	.byte	0x00, 0xf0, 0x05, 0x00


	//----- nvinfo : EIATTR_KPARAM_INFO
	.align		4
.L_480:
        /*003c*/ 	.byte	0x04, 0x17
        /*003e*/ 	.short	(.L_482 - .L_481)
.L_481:
        /*0040*/ 	.word	0x00000000
        /*0044*/ 	.short	0x0000
        /*0046*/ 	.short	0x0000
        /*0048*/ 	.byte	0x00, 0xf0, 0x11, 0x00


	//----- nvinfo : EIATTR_MAXREG_COUNT
	.align		4
.L_482:
        /*004c*/ 	.byte	0x03, 0x1b
        /*004e*/ 	.short	0x00ff


	//----- nvinfo : EIATTR_MERCURY_ISA_VERSION
	.align		4
        /*0050*/ 	.byte	0x03, 0x5f
        /*0052*/ 	.short	0x0000


	//----- nvinfo : EIATTR_EXIT_INSTR_OFFSETS
	.align		4
        /*0054*/ 	.byte	0x04, 0x1c
        /*0056*/ 	.short	(.L_484 - .L_483)


	//   ....[0]....
.L_483:
        /*0058*/ 	.word	0x00000aa0


	//   ....[1]....
        /*005c*/ 	.word	0x00001fe0


	//   ....[2]....
        /*0060*/ 	.word	0x00002030


	//----- nvinfo : EIATTR_MAX_THREADS
	.align		4
.L_484:
        /*0064*/ 	.byte	0x04, 0x05
        /*0066*/ 	.short	(.L_486 - .L_485)
.L_485:
        /*0068*/ 	.word	0x00000080
        /*006c*/ 	.word	0x00000001
        /*0070*/ 	.word	0x00000001


	//----- nvinfo : EIATTR_CRS_STACK_SIZE
	.align		4
.L_486:
        /*0074*/ 	.byte	0x04, 0x1e
        /*0076*/ 	.short	(.L_488 - .L_487)
.L_487:
        /*0078*/ 	.word	0x00000000
.L_488:


//--------------------- .nv.info._ZN2at6native29vectorized_elementwise_kernelILi4EN48_GLOBAL__N__08322988_15_IGammaKernel_cu_cb51a28d10CalcIgammaIdEESt5arrayIPcLm3EEEEviT0_T1_ --------------------------
	.section	.nv.info._ZN2at6native29vectorized_elementwise_kernelILi4EN48_GLOBAL__N__08322988_15_IGammaKernel_cu_cb51a28d10CalcIgammaIdEESt5arrayIPcLm3EEEEviT0_T1_,"",@"SHT_CUDA_INFO"
	.sectionflags	@""
	.align	4


	//----- nvinfo : EIATTR_CUDA_API_VERSION
	.align		4
        /*0000*/ 	.byte	0x04, 0x37
        /*0002*/ 	.short	(.L_490 - .L_489)
.L_489:
        /*0004*/ 	.word	0x00000082


	//----- nvinfo : EIATTR_SW2861232_WAR
	.align		4
.L_490:
        /*0008*/ 	.byte	0x01, 0x35
	.zero		2


	//----- nvinfo : EIATTR_PARAM_CBANK
	.align		4
        /*000c*/ 	.byte	0x04, 0x0a
        /*000e*/ 	.short	(.L_492 - .L_491)
	.align		4
.L_491:
        /*0010*/ 	.word	index@(.nv.constant0._ZN2at6native29vectorized_elementwise_kernelILi4EN48_GLOBAL__N__08322988_15_IGammaKernel_cu_cb51a28d10CalcIgammaIdEESt5arrayIPcLm3EEEEviT0_T1_)
        /*0014*/ 	.short	0x0160
        /*0016*/ 	.short	0x0020


	//----- nvinfo : EIATTR_CBANK_PARAM_SIZE
	.align		4
.L_492:
        /*0018*/ 	.byte	0x03, 0x19
        /*001a*/ 	.short	0x0020


	//----- nvinfo : EIATTR_KPARAM_INFO
	.align		4
        /*001c*/ 	.byte	0x04, 0x17
        /*001e*/ 	.short	(.L_494 - .L_493)
.L_493:
        /*0020*/ 	.word	0x00000000
        /*0024*/ 	.short	0x0002
        /*0026*/ 	.short	0x0008
        /*0028*/ 	.byte	0x00, 0xf0, 0x61, 0x00


	//----- nvinfo : EIATTR_KPARAM_INFO
	.align		4
.L_494:
        /*002c*/ 	.byte	0x04, 0x17
        /*002e*/ 	.short	(.L_496 - .L_495)
.L_495:
        /*0030*/ 	.word	0x00000000
        /*0034*/ 	.short	0x0001
        /*0036*/ 	.short	0x0004
        /*0038*/ 	.byte	0x00, 0xf0, 0x05, 0x00


	//----- nvinfo : EIATTR_KPARAM_INFO
	.align		4
.L_496:
        /*003c*/ 	.byte	0x04, 0x17
        /*003e*/ 	.short	(.L_498 - .L_497)
.L_497:
        /*0040*/ 	.word	0x00000000
        /*0044*/ 	.short	0x0000
        /*0046*/ 	.short	0x0000
        /*0048*/ 	.byte	0x00, 0xf0, 0x11, 0x00


	//----- nvinfo : EIATTR_MAXREG_COUNT
	.align		4
.L_498:
        /*004c*/ 	.byte	0x03, 0x1b
        /*004e*/ 	.short	0x00ff


	//----- nvinfo : EIATTR_MERCURY_ISA_VERSION
	.align		4
        /*0050*/ 	.byte	0x03, 0x5f
        /*0052*/ 	.short	0x0000


	//----- nvinfo : EIATTR_EXIT_INSTR_OFFSETS
	.align		4
        /*0054*/ 	.byte	0x04, 0x1c
        /*0056*/ 	.short	(.L_500 - .L_499)


	//   ....[0]....
.L_499:
        /*0058*/ 	.word	0x00000aa0


	//   ....[1]....
        /*005c*/ 	.word	0x00001fe0


	//   ....[2]....
        /*0060*/ 	.word	0x00002030


	//----- nvinfo : EIATTR_MAX_THREADS
	.align		4
.L_500:
        /*0064*/ 	.byte	0x04, 0x05
        /*0066*/ 	.short	(.L_502 - .L_501)
.L_501:
        /*0068*/ 	.word	0x00000080
        /*006c*/ 	.word	0x00000001
        /*0070*/ 	.word	0x00000001


	//----- nvinfo : EIATTR_CRS_STACK_SIZE
	.align		4
.L_502:
        /*0074*/ 	.byte	0x04, 0x1e
        /*0076*/ 	.short	(.L_504 - .L_503)
.L_503:
        /*0078*/ 	.word	0x00000000
.L_504:


//--------------------- .nv.info._ZN2at6native29vectorized_elementwise_kernelILi8EN48_GLOBAL__N__08322988_15_IGammaKernel_cu_cb51a28d10CalcIgammaIdEESt5arrayIPcLm3EEEEviT0_T1_ --------------------------
	.section	.nv.info._ZN2at6native29vectorized_elementwise_kernelILi8EN48_GLOBAL__N__08322988_15_IGammaKernel_cu_cb51a28d10CalcIgammaIdEESt5arrayIPcLm3EEEEviT0_T1_,"",@"SHT_CUDA_INFO"
	.sectionflags	@""
	.align	4


	//----- nvinfo : EIATTR_CUDA_API_VERSION
	.align		4
        /*0000*/ 	.byte	0x04, 0x37
        /*0002*/ 	.short	(.L_506 - .L_505)
.L_505:
        /*0004*/ 	.word	0x00000082


	//----- nvinfo : EIATTR_SW2861232_WAR
	.align		4
.L_506:
        /*0008*/ 	.byte	0x01, 0x35
	.zero		2


	//----- nvinfo : EIATTR_PARAM_CBANK
	.align		4
        /*000c*/ 	.byte	0x04, 0x0a
        /*000e*/ 	.short	(.L_508 - .L_507)
	.align		4
.L_507:
        /*0010*/ 	.word	index@(.nv.constant0._ZN2at6native29vectorized_elementwise_kernelILi8EN48_GLOBAL__N__08322988_15_IGammaKernel_cu_cb51a28d10CalcIgammaIdEESt5arrayIPcLm3EEEEviT0_T1_)
        /*0014*/ 	.short	0x0160
        /*0016*/ 	.short	0x0020


	//----- nvinfo : EIATTR_CBANK_PARAM_SIZE
	.align		4
.L_508:
        /*0018*/ 	.byte	0x03, 0x19
        /*001a*/ 	.short	0x0020


	//----- nvinfo : EIATTR_KPARAM_INFO
	.align		4
        /*001c*/ 	.byte	0x04, 0x17
        /*001e*/ 	.short	(.L_510 - .L_509)
.L_509:
        /*0020*/ 	.word	0x00000000
        /*0024*/ 	.short	0x0002
        /*0026*/ 	.short	0x0008
        /*0028*/ 	.byte	0x00, 0xf0, 0x61, 0x00


	//----- nvinfo : EIATTR_KPARAM_INFO
	.align		4
.L_510:
        /*002c*/ 	.byte	0x04, 0x17
        /*002e*/ 	.short	(.L_512 - .L_511)
.L_511:
        /*0030*/ 	.word	0x00000000
        /*0034*/ 	.short	0x0001
        /*0036*/ 	.short	0x0004
        /*0038*/ 	.byte	0x00, 0xf0, 0x05, 0x00


	//----- nvinfo : EIATTR_KPARAM_INFO
	.align		4
.L_512:
        /*003c*/ 	.byte	0x04, 0x17
        /*003e*/ 	.short	(.L_514 - .L_513)
.L_513:
        /*0040*/ 	.word	0x00000000
        /*0044*/ 	.short	0x0000
        /*0046*/ 	.short	0x0000
        /*0048*/ 	.byte	0x00, 0xf0, 0x11, 0x00


	//----- nvinfo : EIATTR_MAXREG_COUNT
	.align		4
.L_514:
        /*004c*/ 	.byte	0x03, 0x1b
        /*004e*/ 	.short	0x00ff


	//----- nvinfo : EIATTR_MERCURY_ISA_VERSION
	.align		4
        /*0050*/ 	.byte	0x03, 0x5f
        /*0052*/ 	.short	0x0000


	//----- nvinfo : EIATTR_EXIT_INSTR_OFFSETS
	.align		4
        /*0054*/ 	.byte	0x04, 0x1c
        /*0056*/ 	.short	(.L_516 - .L_515)


	//   ....[0]....
.L_515:
        /*0058*/ 	.word	0x00000010


	//----- nvinfo : EIATTR_MAX_THREADS
	.align		4
.L_516:
        /*005c*/ 	.byte	0x04, 0x05
        /*005e*/ 	.short	(.L_518 - .L_517)
.L_517:
        /*0060*/ 	.word	0x00000080
        /*0064*/ 	.word	0x00000001
        /*0068*/ 	.word	0x00000001
.L_518:


//--------------------- .nv.callgraph             --------------------------
	.section	.nv.callgraph,"",@"SHT_CUDA_CALLGRAPH"
	.align	4
	.sectionentsize	8
	.align		4
        /*0000*/ 	.word	0x00000000
	.align		4
        /*0004*/ 	.word	0xffffffff
	.align		4
        /*0008*/ 	.word	index@(_ZN2at6native18elementwise_kernelILi128ELi4EZNS0_15gpu_kernel_implIN48_GLOBAL__N__08322988_15_IGammaKernel_cu_cb51a28d10CalcIgammaIfEEEEvRNS_18TensorIteratorBaseERKT_EUliE_EEviT1_)
	.align		4
        /*000c*/ 	.word	index@(__assertfail)
	.align		4
        /*0010*/ 	.word	index@(_ZN2at6native27unrolled_elementwise_kernelIN48_GLOBAL__N__08322988_15_IGammaKernel_cu_cb51a28d10CalcIgammaIfEESt5arrayIPcLm3EELi4E23TrivialOffsetCalculatorILi2EjES8_ILi1EjENS0_6memory12LoadWithCastILi2EEENSB_13StoreWithCastILi1EEEEEviT_T0_T2_T3_T4_T5_)
	.align		4
        /*0014*/ 	.word	index@(__assertfail)
	.align		4
        /*0018*/ 	.word	index@(_ZN2at6native18elementwise_kernelILi128ELi4EZNS0_15gpu_kernel_implIN48_GLOBAL__N__08322988_15_IGammaKernel_cu_cb51a28d10CalcIgammaIdEEEEvRNS_18TensorIteratorBaseERKT_EUliE_EEviT1_)
	.align		4
        /*001c*/ 	.word	index@(__assertfail)
	.align		4
        /*0020*/ 	.word	index@(_ZN2at6native27unrolled_elementwise_kernelIN48_GLOBAL__N__08322988_15_IGammaKernel_cu_cb51a28d10CalcIgammaIdEESt5arrayIPcLm3EELi4E23TrivialOffsetCalculatorILi2EjES8_ILi1EjENS0_6memory12LoadWithCastILi2EEENSB_13StoreWithCastILi1EEEEEviT_T0_T2_T3_T4_T5_)
	.align		4
        /*0024*/ 	.word	index@(__assertfail)
	.align		4
        /*0028*/ 	.word	0x00000000
	.align		4
        /*002c*/ 	.word	0xfffffffe
	.align		4
        /*0030*/ 	.word	0x00000000
	.align		4
        /*0034*/ 	.word	0xfffffffd
	.align		4
        /*0038*/ 	.word	0x00000000
	.align		4
        /*003c*/ 	.word	0xfffffffc


//--------------------- .nv.rel.action            --------------------------
	.section	.nv.rel.action,"",@"SHT_CUDA_RELOCINFO"
	.align	8
	.sectionentsize	8
        /*0000*/ 	.byte	0x73, 0x00, 0x00, 0x00, 0x00, 0x00, 0x00, 0x00, 0x00, 0x00, 0x00, 0x11, 0x25, 0x00, 0x05, 0x36


//--------------------- .nv.constant4             --------------------------
	.section	.nv.constant4,"a",@progbits
	.align	8
	.align		8
.nv.constant4:
        /*0000*/ 	.dword	__assertfail
	.align		8
        /*0008*/ 	.dword	__unnamed_1
	.align		8
        /*0010*/ 	.dword	__unnamed_2
	.align		8
        /*0018*/ 	.dword	__unnamed_3
	.align		8
        /*0020*/ 	.dword	__unnamed_4
	.align		8
        /*0028*/ 	.dword	_ZN46_INTERNAL_08322988_15_IGammaKernel_cu_cb51a28d4cuda3std3__45__cpo5beginE
	.align		8
        /*0030*/ 	.dword	_ZN46_INTERNAL_08322988_15_IGammaKernel_cu_cb51a28d4cuda3std3__45__cpo3endE
	.align		8
        /*0038*/ 	.dword	_ZN46_INTERNAL_08322988_15_IGammaKernel_cu_cb51a28d4cuda3std3__45__cpo6cbeginE
	.align		8
        /*0040*/ 	.dword	_ZN46_INTERNAL_08322988_15_IGammaKernel_cu_cb51a28d4cuda3std3__45__cpo4cendE
	.align		8
        /*0048*/ 	.dword	_ZN46_INTERNAL_08322988_15_IGammaKernel_cu_cb51a28d4cuda3std3__45__cpo6rbeginE
	.align		8
        /*0050*/ 	.dword	_ZN46_INTERNAL_08322988_15_IGammaKernel_cu_cb51a28d4cuda3std3__45__cpo4rendE
	.align		8
        /*0058*/ 	.dword	_ZN46_INTERNAL_08322988_15_IGammaKernel_cu_cb51a28d4cuda3std3__45__cpo7crbeginE
	.align		8
        /*0060*/ 	.dword	_ZN46_INTERNAL_08322988_15_IGammaKernel_cu_cb51a28d4cuda3std3__45__cpo5crendE
	.align		8
        /*0068*/ 	.dword	_ZN46_INTERNAL_08322988_15_IGammaKernel_cu_cb51a28d4cuda3std3__448_GLOBAL__N__08322988_15_IGammaKernel_cu_cb51a28d6ignoreE
	.align		8
        /*0070*/ 	.dword	_ZN46_INTERNAL_08322988_15_IGammaKernel_cu_cb51a28d4cuda3std3__419piecewise_constructE
	.align		8
        /*0078*/ 	.dword	_ZN46_INTERNAL_08322988_15_IGammaKernel_cu_cb51a28d4cuda3std3__48in_placeE
	.align		8
        /*0080*/ 	.dword	_ZN46_INTERNAL_08322988_15_IGammaKernel_cu_cb51a28d4cuda3std3__420unreachable_sentinelE
	.align		8
        /*0088*/ 	.dword	_ZN46_INTERNAL_08322988_15_IGammaKernel_cu_cb51a28d4cuda3std6ranges3__45__cpo4swapE
	.align		8
        /*0090*/ 	.dword	_ZN46_INTERNAL_08322988_15_IGammaKernel_cu_cb51a28d4cuda3std6ranges3__45__cpo9iter_moveE
	.align		8
        /*0098*/ 	.dword	_ZN46_INTERNAL_08322988_15_IGammaKernel_cu_cb51a28d4cuda3std6ranges3__45__cpo5beginE
	.align		8
        /*00a0*/ 	.dword	_ZN46_INTERNAL_08322988_15_IGammaKernel_cu_cb51a28d4cuda3std6ranges3__45__cpo3endE
	.align		8
        /*00a8*/ 	.dword	_ZN46_INTERNAL_08322988_15_IGammaKernel_cu_cb51a28d4cuda3std6ranges3__45__cpo6cbeginE
	.align		8
        /*00b0*/ 	.dword	_ZN46_INTERNAL_08322988_15_IGammaKernel_cu_cb51a28d4cuda3std6ranges3__45__cpo4cendE
	.align		8
        /*00b8*/ 	.dword	_ZN46_INTERNAL_08322988_15_IGammaKernel_cu_cb51a28d4cuda3std6ranges3__45__cpo7advanceE
	.align		8
        /*00c0*/ 	.dword	_ZN46_INTERNAL_08322988_15_IGammaKernel_cu_cb51a28d4cuda3std6ranges3__45__cpo9iter_swapE
	.align		8
        /*00c8*/ 	.dword	_ZN46_INTERNAL_08322988_15_IGammaKernel_cu_cb51a28d4cuda3std6ranges3__45__cpo4nextE
	.align		8
        /*00d0*/ 	.dword	_ZN46_INTERNAL_08322988_15_IGammaKernel_cu_cb51a28d4cuda3std6ranges3__45__cpo4prevE
	.align		8
        /*00d8*/ 	.dword	_ZN46_INTERNAL_08322988_15_IGammaKernel_cu_cb51a28d4cuda3std6ranges3__45__cpo4dataE
	.align		8
        /*00e0*/ 	.dword	_ZN46_INTERNAL_08322988_15_IGammaKernel_cu_cb51a28d4cuda3std6ranges3__45__cpo5cdataE
	.align		8
        /*00e8*/ 	.dword	_ZN46_INTERNAL_08322988_15_IGammaKernel_cu_cb51a28d4cuda3std6ranges3__45__cpo4sizeE
	.align		8
        /*00f0*/ 	.dword	_ZN46_INTERNAL_08322988_15_IGammaKernel_cu_cb51a28d4cuda3std6ranges3__45__cpo5ssizeE
	.align		8
        /*00f8*/ 	.dword	_ZN46_INTERNAL_08322988_15_IGammaKernel_cu_cb51a28d4cuda3std6ranges3__45__cpo8distanceE
	.align		8
        /*0100*/ 	.dword	_ZN46_INTERNAL_08322988_15_IGammaKernel_cu_cb51a28d6thrust23THRUST_300001_SM_800_NS6system6detail10sequential3seqE
	.align		8
        /*0108*/ 	.dword	$str$6
	.align		8
        /*0110*/ 	.dword	$str$7
	.align		8
        /*0118*/ 	.dword	__cudart_sin_cos_coeffs


//--------------------- .nv.constant2._ZN2at6native18elementwise_kernelILi128ELi4EZNS0_15gpu_kernel_implIN48_GLOBAL__N__08322988_15_IGammaKernel_cu_cb51a28d10CalcIgammaIfEEEEvRNS_18TensorIteratorBaseERKT_EUliE_EEviT1_ --------------------------
	.section	.nv.constant2._ZN2at6native18elementwise_kernelILi128ELi4EZNS0_15gpu_kernel_implIN48_GLOBAL__N__08322988_15_IGammaKernel_cu_cb51a28d10CalcIgammaIfEEEEvRNS_18TensorIteratorBaseERKT_EUliE_EEviT1_,"a",@progbits
	.sectionflags	@""
	.align	4
.nv.constant2._ZN2at6native18elementwise_kernelILi128ELi4EZNS0_15gpu_kernel_implIN48_GLOBAL__N__08322988_15_IGammaKernel_cu_cb51a28d10CalcIgammaIfEEEEvRNS_18TensorIteratorBaseERKT_EUliE_EEviT1_:
        /* <DEDUP_REMOVED lines=9> */


//--------------------- .nv.constant0._ZN2at6native18elementwise_kernelILi128ELi4EZNS0_15gpu_kernel_implIN48_GLOBAL__N__08322988_15_IGammaKernel_cu_cb51a28d10CalcIgammaIfEEEEvRNS_18TensorIteratorBaseERKT_EUliE_EEviT1_ --------------------------
	.section	.nv.constant0._ZN2at6native18elementwise_kernelILi128ELi4EZNS0_15gpu_kernel_implIN48_GLOBAL__N__08322988_15_IGammaKernel_cu_cb51a28d10CalcIgammaIfEEEEvRNS_18TensorIteratorBaseERKT_EUliE_EEviT1_,"a",@progbits
	.sectionflags	@""
	.align	4
.nv.constant0._ZN2at6native18elementwise_kernelILi128ELi4EZNS0_15gpu_kernel_implIN48_GLOBAL__N__08322988_15_IGammaKernel_cu_cb51a28d10CalcIgammaIfEEEEvRNS_18TensorIteratorBaseERKT_EUliE_EEviT1_:
	.zero		1008


//--------------------- .nv.constant2._ZN2at6native27unrolled_elementwise_kernelIN48_GLOBAL__N__08322988_15_IGammaKernel_cu_cb51a28d10CalcIgammaIfEESt5arrayIPcLm3EELi4E23TrivialOffsetCalculatorILi2EjES8_ILi1EjENS0_6memory12LoadWithCastILi2EEENSB_13StoreWithCastILi1EEEEEviT_T0_T2_T3_T4_T5_ --------------------------
	.section	.nv.constant2._ZN2at6native27unrolled_elementwise_kernelIN48_GLOBAL__N__08322988_15_IGammaKernel_cu_cb51a28d10CalcIgammaIfEESt5arrayIPcLm3EELi4E23TrivialOffsetCalculatorILi2EjES8_ILi1EjENS0_6memory12LoadWithCastILi2EEENSB_13StoreWithCastILi1EEEEEviT_T0_T2_T3_T4_T5_,"a",@progbits
	.sectionflags	@""
	.align	4
.nv.constant2._ZN2at6native27unrolled_elementwise_kernelIN48_GLOBAL__N__08322988_15_IGammaKernel_cu_cb51a28d10CalcIgammaIfEESt5arrayIPcLm3EELi4E23TrivialOffsetCalculatorILi2EjES8_ILi1EjENS0_6memory12LoadWithCastILi2EEENSB_13StoreWithCastILi1EEEEEviT_T0_T2_T3_T4_T5_:
        /* <DEDUP_REMOVED lines=9> */


//--------------------- .nv.constant0._ZN2at6native27unrolled_elementwise_kernelIN48_GLOBAL__N__08322988_15_IGammaKernel_cu_cb51a28d10CalcIgammaIfEESt5arrayIPcLm3EELi4E23TrivialOffsetCalculatorILi2EjES8_ILi1EjENS0_6memory12LoadWithCastILi2EEENSB_13StoreWithCastILi1EEEEEviT_T0_T2_T3_T4_T5_ --------------------------
	.section	.nv.constant0._ZN2at6native27unrolled_elementwise_kernelIN48_GLOBAL__N__08322988_15_IGammaKernel_cu_cb51a28d10CalcIgammaIfEESt5arrayIPcLm3EELi4E23TrivialOffsetCalculatorILi2EjES8_ILi1EjENS0_6memory12LoadWithCastILi2EEENSB_13StoreWithCastILi1EEEEEviT_T0_T2_T3_T4_T5_,"a",@progbits
	.sectionflags	@""
	.align	4
.nv.constant0._ZN2at6native27unrolled_elementwise_kernelIN48_GLOBAL__N__08322988_15_IGammaKernel_cu_cb51a28d10CalcIgammaIfEESt5arrayIPcLm3EELi4E23TrivialOffsetCalculatorILi2EjES8_ILi1EjENS0_6memory12LoadWithCastILi2EEENSB_13StoreWithCastILi1EEEEEviT_T0_T2_T3_T4_T5_:
	.zero		408


//--------------------- .nv.constant2._ZN2at6native18elementwise_kernelILi128ELi2EZNS0_22gpu_kernel_impl_nocastIN48_GLOBAL__N__08322988_15_IGammaKernel_cu_cb51a28d10CalcIgammaIfEEEEvRNS_18TensorIteratorBaseERKT_EUliE_EEviT1_ --------------------------
	.section	.nv.constant2._ZN2at6native18elementwise_kernelILi128ELi2EZNS0_22gpu_kernel_impl_nocastIN48_GLOBAL__N__08322988_15_IGammaKernel_cu_cb51a28d10CalcIgammaIfEEEEvRNS_18TensorIteratorBaseERKT_EUliE_EEviT1_,"a",@progbits
	.sectionflags	@""
	.align	4
.nv.constant2._ZN2at6native18elementwise_kernelILi128ELi2EZNS0_22gpu_kernel_impl_nocastIN48_GLOBAL__N__08322988_15_IGammaKernel_cu_cb51a28d10CalcIgammaIfEEEEvRNS_18TensorIteratorBaseERKT_EUliE_EEviT1_:
        /* <DEDUP_REMOVED lines=9> */


//--------------------- .nv.constant0._ZN2at6native18elementwise_kernelILi128ELi2EZNS0_22gpu_kernel_impl_nocastIN48_GLOBAL__N__08322988_15_IGammaKernel_cu_cb51a28d10CalcIgammaIfEEEEvRNS_18TensorIteratorBaseERKT_EUliE_EEviT1_ --------------------------
	.section	.nv.constant0._ZN2at6native18elementwise_kernelILi128ELi2EZNS0_22gpu_kernel_impl_nocastIN48_GLOBAL__N__08322988_15_IGammaKernel_cu_cb51a28d10CalcIgammaIfEEEEvRNS_18TensorIteratorBaseERKT_EUliE_EEviT1_,"a",@progbits
	.sectionflags	@""
	.align	4
.nv.constant0._ZN2at6native18elementwise_kernelILi128ELi2EZNS0_22gpu_kernel_impl_nocastIN48_GLOBAL__N__08322988_15_IGammaKernel_cu_cb51a28d10CalcIgammaIfEEEEvRNS_18TensorIteratorBaseERKT_EUliE_EEviT1_:
	.zero		1008


//--------------------- .nv.constant2._ZN2at6native27unrolled_elementwise_kernelIN48_GLOBAL__N__08322988_15_IGammaKernel_cu_cb51a28d10CalcIgammaIfEESt5arrayIPcLm3EELi4E23TrivialOffsetCalculatorILi2EjES8_ILi1EjENS0_6memory15LoadWithoutCastENSB_16StoreWithoutCastEEEviT_T0_T2_T3_T4_T5_ --------------------------
	.section	.nv.constant2._ZN2at6native27unrolled_elementwise_kernelIN48_GLOBAL__N__08322988_15_IGammaKernel_cu_cb51a28d10CalcIgammaIfEESt5arrayIPcLm3EELi4E23TrivialOffsetCalculatorILi2EjES8_ILi1EjENS0_6memory15LoadWithoutCastENSB_16StoreWithoutCastEEEviT_T0_T2_T3_T4_T5_,"a",@progbits
	.sectionflags	@""
	.align	4
.nv.constant2._ZN2at6native27unrolled_elementwise_kernelIN48_GLOBAL__N__08322988_15_IGammaKernel_cu_cb51a28d10CalcIgammaIfEESt5arrayIPcLm3EELi4E23TrivialOffsetCalculatorILi2EjES8_ILi1EjENS0_6memory15LoadWithoutCastENSB_16StoreWithoutCastEEEviT_T0_T2_T3_T4_T5_:
        /* <DEDUP_REMOVED lines=9> */


//--------------------- .nv.constant0._ZN2at6native27unrolled_elementwise_kernelIN48_GLOBAL__N__08322988_15_IGammaKernel_cu_cb51a28d10CalcIgammaIfEESt5arrayIPcLm3EELi4E23TrivialOffsetCalculatorILi2EjES8_ILi1EjENS0_6memory15LoadWithoutCastENSB_16StoreWithoutCastEEEviT_T0_T2_T3_T4_T5_ --------------------------
	.section	.nv.constant0._ZN2at6native27unrolled_elementwise_kernelIN48_GLOBAL__N__08322988_15_IGammaKernel_cu_cb51a28d10CalcIgammaIfEESt5arrayIPcLm3EELi4E23TrivialOffsetCalculatorILi2EjES8_ILi1EjENS0_6memory15LoadWithoutCastENSB_16StoreWithoutCastEEEviT_T0_T2_T3_T4_T5_,"a",@progbits
	.sectionflags	@""
	.align	4
.nv.constant0._ZN2at6native27unrolled_elementwise_kernelIN48_GLOBAL__N__08322988_15_IGammaKernel_cu_cb51a28d10CalcIgammaIfEESt5arrayIPcLm3EELi4E23TrivialOffsetCalculatorILi2EjES8_ILi1EjENS0_6memory15LoadWithoutCastENSB_16StoreWithoutCastEEEviT_T0_T2_T3_T4_T5_:
	.zero		388


//--------------------- .nv.constant2._ZN2at6native29vectorized_elementwise_kernelILi2EN48_GLOBAL__N__08322988_15_IGammaKernel_cu_cb51a28d10CalcIgammaIfEESt5arrayIPcLm3EEEEviT0_T1_ --------------------------
	.section	.nv.constant2._ZN2at6native29vectorized_elementwise_kernelILi2EN48_GLOBAL__N__08322988_15_IGammaKernel_cu_cb51a28d10CalcIgammaIfEESt5arrayIPcLm3EEEEviT0_T1_,"a",@progbits
	.sectionflags	@""
	.align	4
.nv.constant2._ZN2at6native29vectorized_elementwise_kernelILi2EN48_GLOBAL__N__08322988_15_IGammaKernel_cu_cb51a28d10CalcIgammaIfEESt5arrayIPcLm3EEEEviT0_T1_:
        /* <DEDUP_REMOVED lines=9> */


//--------------------- .nv.constant0._ZN2at6native29vectorized_elementwise_kernelILi2EN48_GLOBAL__N__08322988_15_IGammaKernel_cu_cb51a28d10CalcIgammaIfEESt5arrayIPcLm3EEEEviT0_T1_ --------------------------
	.section	.nv.constant0._ZN2at6native29vectorized_elementwise_kernelILi2EN48_GLOBAL__N__08322988_15_IGammaKernel_cu_cb51a28d10CalcIgammaIfEESt5arrayIPcLm3EEEEviT0_T1_,"a",@progbits
	.sectionflags	@""
	.align	4
.nv.constant0._ZN2at6native29vectorized_elementwise_kernelILi2EN48_GLOBAL__N__08322988_15_IGammaKernel_cu_cb51a28d10CalcIgammaIfEESt5arrayIPcLm3EEEEviT0_T1_:
	.zero		384


//--------------------- .nv.constant2._ZN2at6native29vectorized_elementwise_kernelILi4EN48_GLOBAL__N__08322988_15_IGammaKernel_cu_cb51a28d10CalcIgammaIfEESt5arrayIPcLm3EEEEviT0_T1_ --------------------------
	.section	.nv.constant2._ZN2at6native29vectorized_elementwise_kernelILi4EN48_GLOBAL__N__08322988_15_IGammaKernel_cu_cb51a28d10CalcIgammaIfEESt5arrayIPcLm3EEEEviT0_T1_,"a",@progbits
	.sectionflags	@""
	.align	4
.nv.constant2._ZN2at6native29vectorized_elementwise_kernelILi4EN48_GLOBAL__N__08322988_15_IGammaKernel_cu_cb51a28d10CalcIgammaIfEESt5arrayIPcLm3EEEEviT0_T1_:
        /* <DEDUP_REMOVED lines=9> */


//--------------------- .nv.constant0._ZN2at6native29vectorized_elementwise_kernelILi4EN48_GLOBAL__N__08322988_15_IGammaKernel_cu_cb51a28d10CalcIgammaIfEESt5arrayIPcLm3EEEEviT0_T1_ --------------------------
	.section	.nv.constant0._ZN2at6native29vectorized_elementwise_kernelILi4EN48_GLOBAL__N__08322988_15_IGammaKernel_cu_cb51a28d10CalcIgammaIfEESt5arrayIPcLm3EEEEviT0_T1_,"a",@progbits
	.sectionflags	@""
	.align	4
.nv.constant0._ZN2at6native29vectorized_elementwise_kernelILi4EN48_GLOBAL__N__08322988_15_IGammaKernel_cu_cb51a28d10CalcIgammaIfEESt5arrayIPcLm3EEEEviT0_T1_:
	.zero		384


//--------------------- .nv.constant0._ZN2at6native29vectorized_elementwise_kernelILi8EN48_GLOBAL__N__08322988_15_IGammaKernel_cu_cb51a28d10CalcIgammaIfEESt5arrayIPcLm3EEEEviT0_T1_ --------------------------
	.section	.nv.constant0._ZN2at6native29vectorized_elementwise_kernelILi8EN48_GLOBAL__N__08322988_15_IGammaKernel_cu_cb51a28d10CalcIgammaIfEESt5arrayIPcLm3EEEEviT0_T1_,"a",@progbits
	.sectionflags	@""
	.align	4
.nv.constant0._ZN2at6native29vectorized_elementwise_kernelILi8EN48_GLOBAL__N__08322988_15_IGammaKernel_cu_cb51a28d10CalcIgammaIfEESt5arrayIPcLm3EEEEviT0_T1_:
	.zero		384


//--------------------- .nv.constant2._ZN2at6native18elementwise_kernelILi128ELi4EZNS0_15gpu_kernel_implIN48_GLOBAL__N__08322988_15_IGammaKernel_cu_cb51a28d10CalcIgammaIdEEEEvRNS_18TensorIteratorBaseERKT_EUliE_EEviT1_ --------------------------
	.section	.nv.constant2._ZN2at6native18elementwise_kernelILi128ELi4EZNS0_15gpu_kernel_implIN48_GLOBAL__N__08322988_15_IGammaKernel_cu_cb51a28d10CalcIgammaIdEEEEvRNS_18TensorIteratorBaseERKT_EUliE_EEviT1_,"a",@progbits
	.sectionflags	@""
	.align	4
.nv.constant2._ZN2at6native18elementwise_kernelILi128ELi4EZNS0_15gpu_kernel_implIN48_GLOBAL__N__08322988_15_IGammaKernel_cu_cb51a28d10CalcIgammaIdEEEEvRNS_18TensorIteratorBaseERKT_EUliE_EEviT1_:
        /* <DEDUP_REMOVED lines=77> */


//--------------------- .nv.constant0._ZN2at6native18elementwise_kernelILi128ELi4EZNS0_15gpu_kernel_implIN48_GLOBAL__N__08322988_15_IGammaKernel_cu_cb51a28d10CalcIgammaIdEEEEvRNS_18TensorIteratorBaseERKT_EUliE_EEviT1_ --------------------------
	.section	.nv.constant0._ZN2at6native18elementwise_kernelILi128ELi4EZNS0_15gpu_kernel_implIN48_GLOBAL__N__08322988_15_IGammaKernel_cu_cb51a28d10CalcIgammaIdEEEEvRNS_18TensorIteratorBaseERKT_EUliE_EEviT1_,"a",@progbits
	.sectionflags	@""
	.align	4
.nv.constant0._ZN2at6native18elementwise_kernelILi128ELi4EZNS0_15gpu_kernel_implIN48_GLOBAL__N__08322988_15_IGammaKernel_cu_cb51a28d10CalcIgammaIdEEEEvRNS_18TensorIteratorBaseERKT_EUliE_EEviT1_:
	.zero		1008


//--------------------- .nv.constant2._ZN2at6native27unrolled_elementwise_kernelIN48_GLOBAL__N__08322988_15_IGammaKernel_cu_cb51a28d10CalcIgammaIdEESt5arrayIPcLm3EELi4E23TrivialOffsetCalculatorILi2EjES8_ILi1EjENS0_6memory12LoadWithCastILi2EEENSB_13StoreWithCastILi1EEEEEviT_T0_T2_T3_T4_T5_ --------------------------
	.section	.nv.constant2._ZN2at6native27unrolled_elementwise_kernelIN48_GLOBAL__N__08322988_15_IGammaKernel_cu_cb51a28d10CalcIgammaIdEESt5arrayIPcLm3EELi4E23TrivialOffsetCalculatorILi2EjES8_ILi1EjENS0_6memory12LoadWithCastILi2EEENSB_13StoreWithCastILi1EEEEEviT_T0_T2_T3_T4_T5_,"a",@progbits
	.sectionflags	@""
	.align	4
.nv.constant2._ZN2at6native27unrolled_elementwise_kernelIN48_GLOBAL__N__08322988_15_IGammaKernel_cu_cb51a28d10CalcIgammaIdEESt5arrayIPcLm3EELi4E23TrivialOffsetCalculatorILi2EjES8_ILi1EjENS0_6memory12LoadWithCastILi2EEENSB_13StoreWithCastILi1EEEEEviT_T0_T2_T3_T4_T5_:
        /* <DEDUP_REMOVED lines=77> */


//--------------------- .nv.constant0._ZN2at6native27unrolled_elementwise_kernelIN48_GLOBAL__N__08322988_15_IGammaKernel_cu_cb51a28d10CalcIgammaIdEESt5arrayIPcLm3EELi4E23TrivialOffsetCalculatorILi2EjES8_ILi1EjENS0_6memory12LoadWithCastILi2EEENSB_13StoreWithCastILi1EEEEEviT_T0_T2_T3_T4_T5_ --------------------------
	.section	.nv.constant0._ZN2at6native27unrolled_elementwise_kernelIN48_GLOBAL__N__08322988_15_IGammaKernel_cu_cb51a28d10CalcIgammaIdEESt5arrayIPcLm3EELi4E23TrivialOffsetCalculatorILi2EjES8_ILi1EjENS0_6memory12LoadWithCastILi2EEENSB_13StoreWithCastILi1EEEEEviT_T0_T2_T3_T4_T5_,"a",@progbits
	.sectionflags	@""
	.align	4
.nv.constant0._ZN2at6native27unrolled_elementwise_kernelIN48_GLOBAL__N__08322988_15_IGammaKernel_cu_cb51a28d10CalcIgammaIdEESt5arrayIPcLm3EELi4E23TrivialOffsetCalculatorILi2EjES8_ILi1EjENS0_6memory12LoadWithCastILi2EEENSB_13StoreWithCastILi1EEEEEviT_T0_T2_T3_T4_T5_:
	.zero		408


//--------------------- .nv.constant2._ZN2at6native18elementwise_kernelILi128ELi2EZNS0_22gpu_kernel_impl_nocastIN48_GLOBAL__N__08322988_15_IGammaKernel_cu_cb51a28d10CalcIgammaIdEEEEvRNS_18TensorIteratorBaseERKT_EUliE_EEviT1_ --------------------------
	.section	.nv.constant2._ZN2at6native18elementwise_kernelILi128ELi2EZNS0_22gpu_kernel_impl_nocastIN48_GLOBAL__N__08322988_15_IGammaKernel_cu_cb51a28d10CalcIgammaIdEEEEvRNS_18TensorIteratorBaseERKT_EUliE_EEviT1_,"a",@progbits
	.sectionflags	@""
	.align	4
.nv.constant2._ZN2at6native18elementwise_kernelILi128ELi2EZNS0_22gpu_kernel_impl_nocastIN48_GLOBAL__N__08322988_15_IGammaKernel_cu_cb51a28d10CalcIgammaIdEEEEvRNS_18TensorIteratorBaseERKT_EUliE_EEviT1_:
        /* <DEDUP_REMOVED lines=76> */


//--------------------- .nv.constant0._ZN2at6native18elementwise_kernelILi128ELi2EZNS0_22gpu_kernel_impl_nocastIN48_GLOBAL__N__08322988_15_IGammaKernel_cu_cb51a28d10CalcIgammaIdEEEEvRNS_18TensorIteratorBaseERKT_EUliE_EEviT1_ --------------------------
	.section	.nv.constant0._ZN2at6native18elementwise_kernelILi128ELi2EZNS0_22gpu_kernel_impl_nocastIN48_GLOBAL__N__08322988_15_IGammaKernel_cu_cb51a28d10CalcIgammaIdEEEEvRNS_18TensorIteratorBaseERKT_EUliE_EEviT1_,"a",@progbits
	.sectionflags	@""
	.align	4
.nv.constant0._ZN2at6native18elementwise_kernelILi128ELi2EZNS0_22gpu_kernel_impl_nocastIN48_GLOBAL__N__08322988_15_IGammaKernel_cu_cb51a28d10CalcIgammaIdEEEEvRNS_18TensorIteratorBaseERKT_EUliE_EEviT1_:
	.zero		1008


//--------------------- .nv.constant2._ZN2at6native27unrolled_elementwise_kernelIN48_GLOBAL__N__08322988_15_IGammaKernel_cu_cb51a28d10CalcIgammaIdEESt5arrayIPcLm3EELi4E23TrivialOffsetCalculatorILi2EjES8_ILi1EjENS0_6memory15LoadWithoutCastENSB_16StoreWithoutCastEEEviT_T0_T2_T3_T4_T5_ --------------------------
	.section	.nv.constant2._ZN2at6native27unrolled_elementwise_kernelIN48_GLOBAL__N__08322988_15_IGammaKernel_cu_cb51a28d10CalcIgammaIdEESt5arrayIPcLm3EELi4E23TrivialOffsetCalculatorILi2EjES8_ILi1EjENS0_6memory15LoadWithoutCastENSB_16StoreWithoutCastEEEviT_T0_T2_T3_T4_T5_,"a",@progbits
	.sectionflags	@""
	.align	4
.nv.constant2._ZN2at6native27unrolled_elementwise_kernelIN48_GLOBAL__N__08322988_15_IGammaKernel_cu_cb51a28d10CalcIgammaIdEESt5arrayIPcLm3EELi4E23TrivialOffsetCalculatorILi2EjES8_ILi1EjENS0_6memory15LoadWithoutCastENSB_16StoreWithoutCastEEEviT_T0_T2_T3_T4_T5_:
        /* <DEDUP_REMOVED lines=76> */


//--------------------- .nv.constant0._ZN2at6native27unrolled_elementwise_kernelIN48_GLOBAL__N__08322988_15_IGammaKernel_cu_cb51a28d10CalcIgammaIdEESt5arrayIPcLm3EELi4E23TrivialOffsetCalculatorILi2EjES8_ILi1EjENS0_6memory15LoadWithoutCastENSB_16StoreWithoutCastEEEviT_T0_T2_T3_T4_T5_ --------------------------
	.section	.nv.constant0._ZN2at6native27unrolled_elementwise_kernelIN48_GLOBAL__N__08322988_15_IGammaKernel_cu_cb51a28d10CalcIgammaIdEESt5arrayIPcLm3EELi4E23TrivialOffsetCalculatorILi2EjES8_ILi1EjENS0_6memory15LoadWithoutCastENSB_16StoreWithoutCastEEEviT_T0_T2_T3_T4_T5_,"a",@progbits
	.sectionflags	@""
	.align	4
.nv.constant0._ZN2at6native27unrolled_elementwise_kernelIN48_GLOBAL__N__08322988_15_IGammaKernel_cu_cb51a28d10CalcIgammaIdEESt5arrayIPcLm3EELi4E23TrivialOffsetCalculatorILi2EjES8_ILi1EjENS0_6memory15LoadWithoutCastENSB_16StoreWithoutCastEEEviT_T0_T2_T3_T4_T5_:
	.zero		388


//--------------------- .nv.constant2._ZN2at6native29vectorized_elementwise_kernelILi2EN48_GLOBAL__N__08322988_15_IGammaKernel_cu_cb51a28d10CalcIgammaIdEESt5arrayIPcLm3EEEEviT0_T1_ --------------------------
	.section	.nv.constant2._ZN2at6native29vectorized_elementwise_kernelILi2EN48_GLOBAL__N__08322988_15_IGammaKernel_cu_cb51a28d10CalcIgammaIdEESt5arrayIPcLm3EEEEviT0_T1_,"a",@progbits
	.sectionflags	@""
	.align	4
.nv.constant2._ZN2at6native29vectorized_elementwise_kernelILi2EN48_GLOBAL__N__08322988_15_IGammaKernel_cu_cb51a28d10CalcIgammaIdEESt5arrayIPcLm3EEEEviT0_T1_:
        /* <DEDUP_REMOVED lines=76> */


//--------------------- .nv.constant0._ZN2at6native29vectorized_elementwise_kernelILi2EN48_GLOBAL__N__08322988_15_IGammaKernel_cu_cb51a28d10CalcIgammaIdEESt5arrayIPcLm3EEEEviT0_T1_ --------------------------
	.section	.nv.constant0._ZN2at6native29vectorized_elementwise_kernelILi2EN48_GLOBAL__N__08322988_15_IGammaKernel_cu_cb51a28d10CalcIgammaIdEESt5arrayIPcLm3EEEEviT0_T1_,"a",@progbits
	.sectionflags	@""
	.align	4
.nv.constant0._ZN2at6native29vectorized_elementwise_kernelILi2EN48_GLOBAL__N__08322988_15_IGammaKernel_cu_cb51a28d10CalcIgammaIdEESt5arrayIPcLm3EEEEviT0_T1_:
	.zero		384


//--------------------- .nv.constant2._ZN2at6native29vectorized_elementwise_kernelILi4EN48_GLOBAL__N__08322988_15_IGammaKernel_cu_cb51a28d10CalcIgammaIdEESt5arrayIPcLm3EEEEviT0_T1_ --------------------------
	.section	.nv.constant2._ZN2at6native29vectorized_elementwise_kernelILi4EN48_GLOBAL__N__08322988_15_IGammaKernel_cu_cb51a28d10CalcIgammaIdEESt5arrayIPcLm3EEEEviT0_T1_,"a",@progbits
	.sectionflags	@""
	.align	4
.nv.constant2._ZN2at6native29vectorized_elementwise_kernelILi4EN48_GLOBAL__N__08322988_15_IGammaKernel_cu_cb51a28d10CalcIgammaIdEESt5arrayIPcLm3EEEEviT0_T1_:
        /* <DEDUP_REMOVED lines=76> */


//--------------------- .nv.constant0._ZN2at6native29vectorized_elementwise_kernelILi4EN48_GLOBAL__N__08322988_15_IGammaKernel_cu_cb51a28d10CalcIgammaIdEESt5arrayIPcLm3EEEEviT0_T1_ --------------------------
	.section	.nv.constant0._ZN2at6native29vectorized_elementwise_kernelILi4EN48_GLOBAL__N__08322988_15_IGammaKernel_cu_cb51a28d10CalcIgammaIdEESt5arrayIPcLm3EEEEviT0_T1_,"a",@progbits
	.sectionflags	@""
	.align	4
.nv.constant0._ZN2at6native29vectorized_elementwise_kernelILi4EN48_GLOBAL__N__08322988_15_IGammaKernel_cu_cb51a28d10CalcIgammaIdEESt5arrayIPcLm3EEEEviT0_T1_:
	.zero		384


//--------------------- .nv.constant0._ZN2at6native29vectorized_elementwise_kernelILi8EN48_GLOBAL__N__08322988_15_IGammaKernel_cu_cb51a28d10CalcIgammaIdEESt5arrayIPcLm3EEEEviT0_T1_ --------------------------
	.section	.nv.constant0._ZN2at6native29vectorized_elementwise_kernelILi8EN48_GLOBAL__N__08322988_15_IGammaKernel_cu_cb51a28d10CalcIgammaIdEESt5arrayIPcLm3EEEEviT0_T1_,"a",@progbits
	.sectionflags	@""
	.align	4
.nv.constant0._ZN2at6native29vectorized_elementwise_kernelILi8EN48_GLOBAL__N__08322988_15_IGammaKernel_cu_cb51a28d10CalcIgammaIdEESt5arrayIPcLm3EEEEviT0_T1_:
	.zero		384


//--------------------- .text._ZN2at6native18elementwise_kernelILi128ELi4EZNS0_15gpu_kernel_implIN48_GLOBAL__N__08322988_15_IGammaKernel_cu_cb51a28d10CalcIgammaIfEEEEvRNS_18TensorIteratorBaseERKT_EUliE_EEviT1_ --------------------------
	.section	.text._ZN2at6native18elementwise_kernelILi128ELi4EZNS0_15gpu_kernel_implIN48_GLOBAL__N__08322988_15_IGammaKernel_cu_cb51a28d10CalcIgammaIfEEEEvRNS_18TensorIteratorBaseERKT_EUliE_EEviT1_,"ax",@progbits
	.sectioninfo	@"SHI_REGISTERS=56"
	.align	128
        .global         _ZN2at6native18elementwise_kernelILi128ELi4EZNS0_15gpu_kernel_implIN48_GLOBAL__N__08322988_15_IGammaKernel_cu_cb51a28d10CalcIgammaIfEEEEvRNS_18TensorIteratorBaseERKT_EUliE_EEviT1_
        .type           _ZN2at6native18elementwise_kernelILi128ELi4EZNS0_15gpu_kernel_implIN48_GLOBAL__N__08322988_15_IGammaKernel_cu_cb51a28d10CalcIgammaIfEEEEvRNS_18TensorIteratorBaseERKT_EUliE_EEviT1_,@function
        .size           _ZN2at6native18elementwise_kernelILi128ELi4EZNS0_15gpu_kernel_implIN48_GLOBAL__N__08322988_15_IGammaKernel_cu_cb51a28d10CalcIgammaIfEEEEvRNS_18TensorIteratorBaseERKT_EUliE_EEviT1_,(.L_x_6686 - _ZN2at6native18elementwise_kernelILi128ELi4EZNS0_15gpu_kernel_implIN48_GLOBAL__N__08322988_15_IGammaKernel_cu_cb51a28d10CalcIgammaIfEEEEvRNS_18TensorIteratorBaseERKT_EUliE_EEviT1_)
        .other          _ZN2at6native18elementwise_kernelILi128ELi4EZNS0_15gpu_kernel_implIN48_GLOBAL__N__08322988_15_IGammaKernel_cu_cb51a28d10CalcIgammaIfEEEEvRNS_18TensorIteratorBaseERKT_EUliE_EEviT1_,@"STO_CUDA_ENTRY STV_DEFAULT"
_ZN2at6native18elementwise_kernelILi128ELi4EZNS0_15gpu_kernel_implIN48_GLOBAL__N__08322988_15_IGammaKernel_cu_cb51a28d10CalcIgammaIfEEEEvRNS_18TensorIteratorBaseERKT_EUliE_EEviT1_:
.text._ZN2at6native18elementwise_kernelILi128ELi4EZNS0_15gpu_kernel_implIN48_GLOBAL__N__08322988_15_IGammaKernel_cu_cb51a28d10CalcIgammaIfEEEEvRNS_18TensorIteratorBaseERKT_EUliE_EEviT1_:
[----:B------:R-:W-:Y:S02]  /*0000*/  MOV R1, c[0x0][0x28] ;  /* 0x00000a0000017a02 */ /* 0x000fe40000000f00 */
[----:B------:R-:W0:Y:S01]  /*0010*/  S2R R2, SR_CTAID.X ;  /* 0x0000000000027919 */ /* 0x000e220000002500 */
[----:B------:R-:W-:Y:S01]  /*0020*/  ULDC.64 UR36, c[0x0][0x118] ;  /* 0x0000460000247ab9 */ /* 0x000fe20000000a00 */
[----:B------:R-:W-:Y:S01]  /*0030*/  BSSY B6, `(.L_x_0) ;  /* 0x00003bc000067945 */ /* 0x000fe20003800000 */
[----:B------:R-:W-:Y:S01]  /*0040*/  IADD3 R1, R1, -0x13f0, RZ ;  /* 0xffffec1001017810 */ /* 0x000fe20007ffe0ff */
[----:B------:R-:W0:Y:S02]  /*0050*/  S2R R17, SR_TID.X ;  /* 0x0000000000117919 */ /* 0x000e240000002100 */
[----:B0-----:R-:W-:-:S05]  /*0060*/  IMAD R19, R2, 0x200, R17 ;  /* 0x0000020002137824 */ /* 0x001fca00078e0211 */
[----:B------:R-:W-:-:S13]  /*0070*/  ISETP.GE.AND P0, PT, R19, c[0x0][0x160], PT ;  /* 0x0000580013007a0c */ /* 0x000fda0003f06270 */
[----:B------:R-:W-:Y:S05]  /*0080*/  @P0 BRA `(.L_x_1) ;  /* 0x00003b6000000947 */ /* 0x000fea0003800000 */
[----:B------:R-:W-:Y:S01]  /*0090*/  ISETP.NE.AND P0, PT, RZ, c[0x0][0x168], PT ;  /* 0x00005a00ff007a0c */ /* 0x000fe20003f05270 */
[----:B------:R-:W-:Y:S01]  /*00a0*/  HFMA2.MMA R22, -RZ, RZ, 0, 0 ;  /* 0x00000000ff167435 */ /* 0x000fe200000001ff */
[----:B------:R-:W-:Y:S01]  /*00b0*/  IMAD.MOV.U32 R0, RZ, RZ, RZ ;  /* 0x000000ffff007224 */ /* 0x000fe200078e00ff */
[----:B------:R-:W-:-:S10]  /*00c0*/  MOV R18, RZ ;  /* 0x000000ff00127202 */ /* 0x000fd40000000f00 */
[----:B------:R-:W-:Y:S05]  /*00d0*/  @!P0 BRA `(.L_x_2) ;  /* 0x00000fa000008947 */ /* 0x000fea0003800000 */
[----:B------:R-:W-:Y:S01]  /*00e0*/  IMAD.MOV.U32 R18, RZ, RZ, RZ ;  /* 0x000000ffff127224 */ /* 0x000fe200078e00ff */
[----:B------:R-:W-:-:S03]  /*00f0*/  MOV R3, c[0x0][0x168] ;  /* 0x00005a0000037a02 */ /* 0x000fc60000000f00 */
[----:B------:R-:W-:Y:S01]  /*0100*/  IMAD.HI.U32 R4, R19, c[0x0][0x170], R18 ;  /* 0x00005c0013047a27 */ /* 0x000fe200078e0012 */
[----:B------:R-:W-:-:S04]  /*0110*/  ISETP.NE.AND P0, PT, R3, 0x1, PT ;  /* 0x000000010300780c */ /* 0x000fc80003f05270 */
[----:B------:R-:W-:-:S05]  /*0120*/  SHF.R.U32.HI R5, RZ, c[0x0][0x174], R4 ;  /* 0x00005d00ff057a19 */ /* 0x000fca0000011604 */
[----:B------:R-:W-:-:S04]  /*0130*/  IMAD.MOV R0, RZ, RZ, -R5 ;  /* 0x000000ffff007224 */ /* 0x000fc800078e0a05 */
[----:B------:R-:W-:-:S04]  /*0140*/  IMAD R19, R0, c[0x0][0x16c], R19 ;  /* 0x00005b0000137a24 */ /* 0x000fc800078e0213 */
[C---:B------:R-:W-:Y:S02]  /*0150*/  IMAD R18, R19.reuse, c[0x0][0x298], RZ ;  /* 0x0000a60013127a24 */ /* 0x040fe400078e02ff */
[C---:B------:R-:W-:Y:S02]  /*0160*/  IMAD R0, R19.reuse, c[0x0][0x29c], RZ ;  /* 0x0000a70013007a24 */ /* 0x040fe400078e02ff */
[----:B------:R-:W-:Y:S01]  /*0170*/  IMAD R22, R19, c[0x0][0x2a0], RZ ;  /* 0x0000a80013167a24 */ /* 0x000fe200078e02ff */
[----:B------:R-:W-:Y:S05]  /*0180*/  @!P0 BRA `(.L_x_2) ;  /* 0x00000ef000008947 */ /* 0x000fea0003800000 */
[----:B------:R-:W-:Y:S01]  /*0190*/  HFMA2.MMA R4, -RZ, RZ, 0, 0 ;  /* 0x00000000ff047435 */ /* 0x000fe200000001ff */
[----:B------:R-:W-:-:S09]  /*01a0*/  ISETP.NE.AND P0, PT, R3, 0x2, PT ;  /* 0x000000020300780c */ /* 0x000fd20003f05270 */
[----:B------:R-:W-:-:S05]  /*01b0*/  IMAD.HI.U32 R6, R5, c[0x0][0x17c], R4 ;  /* 0x00005f0005067a27 */ /* 0x000fca00078e0004 */
[----:B------:R-:W-:-:S05]  /*01c0*/  SHF.R.U32.HI R7, RZ, c[0x0][0x180], R6 ;  /* 0x00006000ff077a19 */ /* 0x000fca0000011606 */
[----:B------:R-:W-:-:S04]  /*01d0*/  IMAD.MOV R4, RZ, RZ, -R7 ;  /* 0x000000ffff047224 */ /* 0x000fc800078e0a07 */
[----:B------:R-:W-:-:S04]  /*01e0*/  IMAD R5, R4, c[0x0][0x178], R5 ;  /* 0x00005e0004057a24 */ /* 0x000fc800078e0205 */
[C---:B------:R-:W-:Y:S02]  /*01f0*/  IMAD R22, R5.reuse, c[0x0][0x2ac], RZ ;  /* 0x0000ab0005167a24 */ /* 0x040fe400078e02ff */
[C---:B------:R-:W-:Y:S02]  /*0200*/  IMAD R18, R5.reuse, c[0x0][0x2a4], R18 ;  /* 0x0000a90005127a24 */ /* 0x040fe400078e0212 */
[----:B------:R-:W-:Y:S02]  /*0210*/  IMAD R0, R5, c[0x0][0x2a8], R0 ;  /* 0x0000aa0005007a24 */ /* 0x000fe400078e0200 */
[----:B------:R-:W-:Y:S01]  /*0220*/  IMAD R22, R19, c[0x0][0x2a0], R22 ;  /* 0x0000a80013167a24 */ /* 0x000fe200078e0216 */
[----:B------:R-:W-:Y:S05]  /*0230*/  @!P0 BRA `(.L_x_2) ;  /* 0x00000e4000008947 */ /* 0x000fea0003800000 */
[----:B------:R-:W-:Y:S02]  /*0240*/  MOV R6, RZ ;  /* 0x000000ff00067202 */ /* 0x000fe40000000f00 */
[----:B------:R-:W-:-:S03]  /*0250*/  ISETP.NE.AND P0, PT, R3, 0x3, PT ;  /* 0x000000030300780c */ /* 0x000fc60003f05270 */
[----:B------:R-:W-:-:S05]  /*0260*/  IMAD.HI.U32 R4, R7, c[0x0][0x188], R6 ;  /* 0x0000620007047a27 */ /* 0x000fca00078e0006 */
[----:B------:R-:W-:-:S05]  /*0270*/  SHF.R.U32.HI R5, RZ, c[0x0][0x18c], R4 ;  /* 0x00006300ff057a19 */ /* 0x000fca0000011604 */
[----:B------:R-:W-:-:S04]  /*0280*/  IMAD.MOV R6, RZ, RZ, -R5 ;  /* 0x000000ffff067224 */ /* 0x000fc800078e0a05 */
[----:B------:R-:W-:-:S04]  /*0290*/  IMAD R7, R6, c[0x0][0x184], R7 ;  /* 0x0000610006077a24 */ /* 0x000fc800078e0207 */
[C---:B------:R-:W-:Y:S02]  /*02a0*/  IMAD R18, R7.reuse, c[0x0][0x2b0], R18 ;  /* 0x0000ac0007127a24 */ /* 0x040fe400078e0212 */
[C---:B------:R-:W-:Y:S02]  /*02b0*/  IMAD R0, R7.reuse, c[0x0][0x2b4], R0 ;  /* 0x0000ad0007007a24 */ /* 0x040fe400078e0200 */
        /* <DEDUP_REMOVED lines=12> */
[----:B------:R-:W-:Y:S01]  /*0380*/  HFMA2.MMA R6, -RZ, RZ, 0, 0 ;  /* 0x00000000ff067435 */ /* 0x000fe200000001ff */
[----:B------:R-:W-:-:S09]  /*0390*/  ISETP.NE.AND P0, PT, R3, 0x5, PT ;  /* 0x000000050300780c */ /* 0x000fd20003f05270 */
        /* <DEDUP_REMOVED lines=198> */
[----:B------:R-:W-:-:S05]  /*1000*/  MOV R6, RZ ;  /* 0x000000ff00067202 */ /* 0x000fca0000000f00 */
[----:B------:R-:W-:-:S05]  /*1010*/  IMAD.HI.U32 R3, R7, c[0x0][0x290], R6 ;  /* 0x0000a40007037a27 */ /* 0x000fca00078e0006 */
[----:B------:R-:W-:-:S05]  /*1020*/  SHF.R.U32.HI R3, RZ, c[0x0][0x294], R3 ;  /* 0x0000a500ff037a19 */ /* 0x000fca0000011603 */
[----:B------:R-:W-:-:S04]  /*1030*/  IMAD.MOV R3, RZ, RZ, -R3 ;  /* 0x000000ffff037224 */ /* 0x000fc800078e0a03 */
[----:B------:R-:W-:-:S04]  /*1040*/  IMAD R7, R3, c[0x0][0x28c], R7 ;  /* 0x0000a30003077a24 */ /* 0x000fc800078e0207 */
[C---:B------:R-:W-:Y:S02]  /*1050*/  IMAD R18, R7.reuse, c[0x0][0x3b8], R18 ;  /* 0x0000ee0007127a24 */ /* 0x040fe400078e0212 */
[C---:B------:R-:W-:Y:S02]  /*1060*/  IMAD R0, R7.reuse, c[0x0][0x3bc], R0 ;  /* 0x0000ef0007007a24 */ /* 0x040fe400078e0200 */
[----:B------:R-:W-:Y:S02]  /*1070*/  IMAD R22, R7, c[0x0][0x3c0], R22 ;  /* 0x0000f00007167a24 */ /* 0x000fe400078e0216 */
.L_x_2:
[----:B------:R-:W0:Y:S01]  /*1080*/  LDC.U8 R6, c[0x0][0x3e2] ;  /* 0x0000f880ff067b82 */ /* 0x000e220000000000 */
[----:B------:R-:W-:Y:S01]  /*1090*/  IADD3 R4, P2, R0, c[0x0][0x3d0], RZ ;  /* 0x0000f40000047a10 */ /* 0x000fe20007f5e0ff */
[----:B------:R-:W-:Y:S01]  /*10a0*/  BSSY B7, `(.L_x_3) ;  /* 0x00000df000077945 */ /* 0x000fe20003800000 */
[----:B------:R-:W-:-:S03]  /*10b0*/  IADD3 R18, P1, R18, c[0x0][0x3c8], RZ ;  /* 0x0000f20012127a10 */ /* 0x000fc60007f3e0ff */
[----:B------:R-:W-:Y:S01]  /*10c0*/  IMAD.X R5, RZ, RZ, c[0x0][0x3d4], P2 ;  /* 0x0000f500ff057624 */ /* 0x000fe200010e06ff */
[----:B------:R-:W-:Y:S02]  /*10d0*/  IADD3.X R19, RZ, c[0x0][0x3cc], RZ, P1, !PT ;  /* 0x0000f300ff137a10 */ /* 0x000fe40000ffe4ff */
[----:B0-----:R-:W-:-:S04]  /*10e0*/  PRMT R3, R6, 0x9910, RZ ;  /* 0x0000991006037816 */ /* 0x001fc800000000ff */
[----:B------:R-:W-:-:S13]  /*10f0*/  ISETP.GT.AND P0, PT, R3, 0x9, PT ;  /* 0x000000090300780c */ /* 0x000fda0003f04270 */
[----:B------:R-:W-:Y:S05]  /*1100*/  @P0 BRA `(.L_x_4) ;  /* 0x0000038000000947 */ /* 0x000fea0003800000 */
[----:B------:R-:W-:-:S13]  /*1110*/  ISETP.GT.AND P0, PT, R3, 0x4, PT ;  /* 0x000000040300780c */ /* 0x000fda0003f04270 */
[----:B------:R-:W-:Y:S05]  /*1120*/  @P0 BRA `(.L_x_5) ;  /* 0x000001b000000947 */ /* 0x000fea0003800000 */
[----:B------:R-:W-:-:S13]  /*1130*/  ISETP.GT.AND P0, PT, R3, 0x1, PT ;  /* 0x000000010300780c */ /* 0x000fda0003f04270 */
[----:B------:R-:W-:Y:S05]  /*1140*/  @P0 BRA `(.L_x_6) ;  /* 0x000000a000000947 */ /* 0x000fea0003800000 */
[----:B------:R-:W-:-:S13]  /*1150*/  ISETP.NE.AND P0, PT, R6, RZ, PT ;  /* 0x000000ff0600720c */ /* 0x000fda0003f05270 */
[----:B------:R-:W-:Y:S05]  /*1160*/  @!P0 BRA `(.L_x_7) ;  /* 0x0000005000008947 */ /* 0x000fea0003800000 */
[----:B------:R-:W-:-:S13]  /*1170*/  ISETP.NE.AND P0, PT, R3, 0x1, PT ;  /* 0x000000010300780c */ /* 0x000fda0003f05270 */
[----:B------:R-:W-:Y:S05]  /*1180*/  @P0 BRA `(.L_x_8) ;  /* 0x00000b6000000947 */ /* 0x000fea0003800000 */
[----:B------:R-:W2:Y:S02]  /*1190*/  LDG.E.S8 R4, [R4.64] ;  /* 0x0000002404047981 */ /* 0x000ea4000c1e1300 */
[----:B--2---:R0:W1:Y:S01]  /*11a0*/  I2F.S16 R23, R4 ;  /* 0x0000000400177306 */ /* 0x0040620000101400 */
[----:B------:R-:W-:Y:S05]  /*11b0*/  BRA `(.L_x_9) ;  /* 0x00000cd000007947 */ /* 0x000fea0003800000 */
.L_x_7:
[----:B------:R-:W2:Y:S02]  /*11c0*/  LDG.E.U8 R4, [R4.64] ;  /* 0x0000002404047981 */ /* 0x000ea4000c1e1100 */
[----:B--2---:R0:W1:Y:S01]  /*11d0*/  I2F.U16 R23, R4 ;  /* 0x0000000400177306 */ /* 0x0040620000101000 */
[----:B------:R-:W-:Y:S05]  /*11e0*/  BRA `(.L_x_9) ;  /* 0x00000ca000007947 */ /* 0x000fea0003800000 */
.L_x_6:
[----:B------:R-:W-:-:S13]  /*11f0*/  ISETP.NE.AND P0, PT, R3, 0x2, PT ;  /* 0x000000020300780c */ /* 0x000fda0003f05270 */
[----:B------:R-:W-:Y:S05]  /*1200*/  @!P0 BRA `(.L_x_10) ;  /* 0x000000a000008947 */ /* 0x000fea0003800000 */
[----:B------:R-:W-:-:S13]  /*1210*/  ISETP.NE.AND P0, PT, R3, 0x3, PT ;  /* 0x000000030300780c */ /* 0x000fda0003f05270 */
[----:B------:R-:W-:Y:S05]  /*1220*/  @!P0 BRA `(.L_x_11) ;  /* 0x0000005000008947 */ /* 0x000fea0003800000 */
[----:B------:R-:W-:-:S13]  /*1230*/  ISETP.NE.AND P0, PT, R3, 0x4, PT ;  /* 0x000000040300780c */ /* 0x000fda0003f05270 */
[----:B------:R-:W-:Y:S05]  /*1240*/  @P0 BRA `(.L_x_8) ;  /* 0x00000aa000000947 */ /* 0x000fea0003800000 */
[----:B------:R-:W2:Y:S02]  /*1250*/  LDG.E.64 R4, [R4.64] ;  /* 0x0000002404047981 */ /* 0x000ea4000c1e1b00 */
[----:B--2---:R0:W1:Y:S01]  /*1260*/  I2F.S64 R23, R4 ;  /* 0x0000000400177312 */ /* 0x0040620000301400 */
[----:B------:R-:W-:Y:S05]  /*1270*/  BRA `(.L_x_9) ;  /* 0x00000c1000007947 */ /* 0x000fea0003800000 */
.L_x_11:
[----:B------:R-:W2:Y:S02]  /*1280*/  LDG.E R4, [R4.64] ;  /* 0x0000002404047981 */ /* 0x000ea4000c1e1900 */
[----:B--2---:R0:W1:Y:S01]  /*1290*/  I2F R23, R4 ;  /* 0x0000000400177306 */ /* 0x0040620000201400 */
[----:B------:R-:W-:Y:S05]  /*12a0*/  BRA `(.L_x_9) ;  /* 0x00000be000007947 */ /* 0x000fea0003800000 */
.L_x_10:
[----:B------:R-:W2:Y:S02]  /*12b0*/  LDG.E.U16 R4, [R4.64] ;  /* 0x0000002404047981 */ /* 0x000ea4000c1e1500 */
[----:B--2---:R0:W1:Y:S01]  /*12c0*/  I2F.S16 R23, R4 ;  /* 0x0000000400177306 */ /* 0x0040620000101400 */
[----:B------:R-:W-:Y:S05]  /*12d0*/  BRA `(.L_x_9) ;  /* 0x00000bb000007947 */ /* 0x000fea0003800000 */
.L_x_5:
[----:B------:R-:W-:-:S13]  /*12e0*/  ISETP.GT.AND P0, PT, R3, 0x6, PT ;  /* 0x000000060300780c */ /* 0x000fda0003f04270 */
[----:B------:R-:W-:Y:S05]  /*12f0*/  @P0 BRA `(.L_x_12) ;  /* 0x0000009000000947 */ /* 0x000fea0003800000 */
[----:B------:R-:W-:-:S13]  /*1300*/  ISETP.NE.AND P0, PT, R3, 0x5, PT ;  /* 0x000000050300780c */ /* 0x000fda0003f05270 */
[----:B------:R-:W-:Y:S05]  /*1310*/  @!P0 BRA `(.L_x_13) ;  /* 0x0000004000008947 */ /* 0x000fea0003800000 */
[----:B------:R-:W-:-:S13]  /*1320*/  ISETP.NE.AND P0, PT, R3, 0x6, PT ;  /* 0x000000060300780c */ /* 0x000fda0003f05270 */
[----:B------:R-:W-:Y:S05]  /*1330*/  @P0 BRA `(.L_x_8) ;  /* 0x000009b000000947 */ /* 0x000fea0003800000 */
[----:B------:R0:W5:Y:S01]  /*1340*/  LDG.E R23, [R4.64] ;  /* 0x0000002404177981 */ /* 0x000162000c1e1900 */
[----:B------:R-:W-:Y:S05]  /*1350*/  BRA `(.L_x_9) ;  /* 0x00000b3000007947 */ /* 0x000fea0003800000 */
.L_x_13:
[----:B------:R-:W2:Y:S02]  /*1360*/  LDG.E.U16 R4, [R4.64] ;  /* 0x0000002404047981 */ /* 0x000ea4000c1e1500 */
[----:B--2---:R-:W-:Y:S01]  /*1370*/  HADD2.F32 R23, -RZ, R4.H0_H0 ;  /* 0x20000004ff177230 */ /* 0x004fe20000004100 */
[----:B------:R-:W-:Y:S05]  /*1380*/  BRA `(.L_x_9) ;  /* 0x00000b0000007947 */ /* 0x000fea0003800000 */
.L_x_12:
[----:B------:R-:W-:-:S13]  /*1390*/  ISETP.NE.AND P0, PT, R3, 0x7, PT ;  /* 0x000000070300780c */ /* 0x000fda0003f05270 */
[----:B------:R-:W-:Y:S05]  /*13a0*/  @!P0 BRA `(.L_x_14) ;  /* 0x0000009000008947 */ /* 0x000fea0003800000 */
[----:B------:R-:W-:-:S13]  /*13b0*/  ISETP.NE.AND P0, PT, R3, 0x8, PT ;  /* 0x000000080300780c */ /* 0x000fda0003f05270 */
[----:B------:R-:W-:Y:S05]  /*13c0*/  @!P0 BRA `(.L_x_15) ;  /* 0x0000004000008947 */ /* 0x000fea0003800000 */
[----:B------:R-:W-:-:S13]  /*13d0*/  ISETP.NE.AND P0, PT, R3, 0x9, PT ;  /* 0x000000090300780c */ /* 0x000fda0003f05270 */
[----:B------:R-:W-:Y:S05]  /*13e0*/  @P0 BRA `(.L_x_8) ;  /* 0x0000090000000947 */ /* 0x000fea0003800000 */
[----:B------:R0:W5:Y:S01]  /*13f0*/  LDG.E R23, [R4.64] ;  /* 0x0000002404177981 */ /* 0x000162000c1e1900 */
[----:B------:R-:W-:Y:S05]  /*1400*/  BRA `(.L_x_9) ;  /* 0x00000a8000007947 */ /* 0x000fea0003800000 */
.L_x_15:
[----:B------:R-:W2:Y:S02]  /*1410*/  LDG.E.U16 R4, [R4.64] ;  /* 0x0000002404047981 */ /* 0x000ea4000c1e1500 */
[----:B--2---:R-:W-:Y:S01]  /*1420*/  HADD2.F32 R23, -RZ, R4.H0_H0 ;  /* 0x20000004ff177230 */ /* 0x004fe20000004100 */
[----:B------:R-:W-:Y:S05]  /*1430*/  BRA `(.L_x_9) ;  /* 0x00000a5000007947 */ /* 0x000fea0003800000 */
.L_x_14:
[----:B------:R-:W2:Y:S02]  /*1440*/  LDG.E.64 R4, [R4.64] ;  /* 0x0000002404047981 */ /* 0x000ea4000c1e1b00 */
[----:B--2---:R-:W0:Y:S01]  /*1450*/  F2F.F32.F64 R23, R4 ;  /* 0x0000000400177310 */ /* 0x004e220000301000 */
[----:B------:R-:W0:-:S14]  /*1460*/  DSETP.GEU.AND P0, PT, |R4|, c[0x2][0x0], PT ;  /* 0x008000000400762a */ /* 0x000e1c0003f0e200 */
[----:B0-----:R-:W-:Y:S01]  /*1470*/  @!P0 FMUL R23, R23, 1.175494350822287508e-38 ;  /* 0x0080000017178820 */ /* 0x001fe20000400000 */
[----:B------:R-:W-:Y:S05]  /*1480*/  BRA `(.L_x_9) ;  /* 0x00000a0000007947 */ /* 0x000fea0003800000 */
.L_x_4:
[----:B------:R-:W-:-:S13]  /*1490*/  ISETP.GT.AND P0, PT, R3, 0x18, PT ;  /* 0x000000180300780c */ /* 0x000fda0003f04270 */
[----:B------:R-:W-:Y:S05]  /*14a0*/  @P0 BRA `(.L_x_16) ;  /* 0x0000039000000947 */ /* 0x000fea0003800000 */
[----:B------:R-:W-:-:S13]  /*14b0*/  ISETP.GT.AND P0, PT, R3, 0xe, PT ;  /* 0x0000000e0300780c */ /* 0x000fda0003f04270 */
[----:B------:R-:W-:Y:S05]  /*14c0*/  @P0 BRA `(.L_x_17) ;  /* 0x000000d000000947 */ /* 0x000fea0003800000 */
[----:B------:R-:W-:-:S13]  /*14d0*/  ISETP.NE.AND P0, PT, R3, 0xa, PT ;  /* 0x0000000a0300780c */ /* 0x000fda0003f05270 */
[----:B------:R-:W-:Y:S05]  /*14e0*/  @!P0 BRA `(.L_x_18) ;  /* 0x0000006000008947 */ /* 0x000fea0003800000 */
[----:B------:R-:W-:-:S13]  /*14f0*/  ISETP.NE.AND P0, PT, R3, 0xb, PT ;  /* 0x0000000b0300780c */ /* 0x000fda0003f05270 */
[----:B------:R-:W-:Y:S05]  /*1500*/  @P0 BRA `(.L_x_8) ;  /* 0x000007e000000947 */ /* 0x000fea0003800000 */
[----:B------:R-:W2:Y:S02]  /*1510*/  LDG.E.U8 R4, [R4.64] ;  /* 0x0000002404047981 */ /* 0x000ea4000c1e1100 */
[----:B--2---:R-:W-:-:S04]  /*1520*/  ISETP.NE.AND P0, PT, R4, RZ, PT ;  /* 0x000000ff0400720c */ /* 0x004fc80003f05270 */
[----:B------:R-:W-:Y:S01]  /*1530*/  FSEL R23, RZ, 1, !P0 ;  /* 0x3f800000ff177808 */ /* 0x000fe20004000000 */
[----:B------:R-:W-:Y:S05]  /*1540*/  BRA `(.L_x_9) ;  /* 0x0000094000007947 */ /* 0x000fea0003800000 */
.L_x_18:
[----:B------:R-:W2:Y:S02]  /*1550*/  LDG.E.64 R4, [R4.64] ;  /* 0x0000002404047981 */ /* 0x000ea4000c1e1b00 */
[----:B--2---:R-:W0:Y:S01]  /*1560*/  F2F.F32.F64 R23, R4 ;  /* 0x0000000400177310 */ /* 0x004e220000301000 */
[----:B------:R-:W0:-:S14]  /*1570*/  DSETP.GEU.AND P0, PT, |R4|, c[0x2][0x0], PT ;  /* 0x008000000400762a */ /* 0x000e1c0003f0e200 */
[----:B0-----:R-:W-:Y:S01]  /*1580*/  @!P0 FMUL R23, R23, 1.175494350822287508e-38 ;  /* 0x0080000017178820 */ /* 0x001fe20000400000 */
[----:B------:R-:W-:Y:S05]  /*1590*/  BRA `(.L_x_9) ;  /* 0x000008f000007947 */ /* 0x000fea0003800000 */
.L_x_17:
[----:B------:R-:W-:-:S13]  /*15a0*/  ISETP.NE.AND P0, PT, R3, 0xf, PT ;  /* 0x0000000f0300780c */ /* 0x000fda0003f05270 */
[----:B------:R-:W-:Y:S05]  /*15b0*/  @!P0 BRA `(.L_x_19) ;  /* 0x0000025000008947 */ /* 0x000fea0003800000 */
[----:B------:R-:W-:-:S13]  /*15c0*/  ISETP.NE.AND P0, PT, R3, 0x17, PT ;  /* 0x000000170300780c */ /* 0x000fda0003f05270 */
[----:B------:R-:W-:Y:S05]  /*15d0*/  @!P0 BRA `(.L_x_20) ;  /* 0x0000016000008947 */ /* 0x000fea0003800000 */
[----:B------:R-:W-:-:S13]  /*15e0*/  ISETP.NE.AND P0, PT, R3, 0x18, PT ;  /* 0x000000180300780c */ /* 0x000fda0003f05270 */
[----:B------:R-:W-:Y:S05]  /*15f0*/  @P0 BRA `(.L_x_8) ;  /* 0x000006f000000947 */ /* 0x000fea0003800000 */
[----:B------:R-:W2:Y:S01]  /*1600*/  LDG.E.U8 R23, [R4.64] ;  /* 0x0000002404177981 */ /* 0x000ea2000c1e1100 */
[----:B------:R-:W-:Y:S01]  /*1610*/  IMAD.MOV.U32 R8, RZ, RZ, -0x800000 ;  /* 0xff800000ff087424 */ /* 0x000fe200078e00ff */
[----:B--2---:R-:W-:-:S04]  /*1620*/  SHF.L.U32 R23, R23, 0x18, RZ ;  /* 0x0000001817177819 */ /* 0x004fc800000006ff */
[----:B------:R-:W-:-:S04]  /*1630*/  LOP3.LUT R0, R23, 0x7f000000, RZ, 0xc0, !PT ;  /* 0x7f00000017007812 */ /* 0x000fc800078ec0ff */
[----:B------:R-:W0:Y:S01]  /*1640*/  FLO.U32 R3, R0 ;  /* 0x0000000000037300 */ /* 0x000e2200000e0000 */
[----:B------:R-:W-:-:S04]  /*1650*/  IADD3 R6, R0, 0x1000000, RZ ;  /* 0x0100000000067810 */ /* 0x000fc80007ffe0ff */
[----:B------:R-:W-:Y:S02]  /*1660*/  SHF.R.S32.HI R6, RZ, 0x8, R6 ;  /* 0x00000008ff067819 */ /* 0x000fe40000011406 */
[----:B0-----:R-:W-:-:S04]  /*1670*/  IADD3 R3, -R3, 0x1f, RZ ;  /* 0x0000001f03037810 */ /* 0x001fc80007ffe1ff */
[C---:B------:R-:W-:Y:S02]  /*1680*/  ISETP.GT.U32.AND P0, PT, R3.reuse, 0x4, PT ;  /* 0x000000040300780c */ /* 0x040fe40003f04070 */
[----:B------:R-:W-:-:S04]  /*1690*/  IADD3 R3, R3, -0x4, RZ ;  /* 0xfffffffc03037810 */ /* 0x000fc80007ffe0ff */
[----:B------:R-:W-:-:S04]  /*16a0*/  SEL R3, R3, RZ, P0 ;  /* 0x000000ff03037207 */ /* 0x000fc80000000000 */
[C---:B------:R-:W-:Y:S01]  /*16b0*/  SHF.L.U32 R4, R0.reuse, R3, RZ ;  /* 0x0000000300047219 */ /* 0x040fe200000006ff */
[----:B------:R-:W-:Y:S01]  /*16c0*/  IMAD R7, R3, R8, 0x3c000000 ;  /* 0x3c00000003077424 */ /* 0x000fe200078e0208 */
[----:B------:R-:W-:-:S04]  /*16d0*/  IADD3 R3, R0, -0x1, RZ ;  /* 0xffffffff00037810 */ /* 0x000fc80007ffe0ff */
[----:B------:R-:W-:Y:S02]  /*16e0*/  LEA.HI R7, R4, R7, RZ, 0x1c ;  /* 0x0000000704077211 */ /* 0x000fe400078fe0ff */
[----:B------:R-:W-:Y:S02]  /*16f0*/  SHF.R.S32.HI R3, RZ, 0x1f, R3 ;  /* 0x0000001fff037819 */ /* 0x000fe40000011403 */
[----:B------:R-:W-:-:S04]  /*1700*/  LOP3.LUT R6, R7, 0x7f800000, R6, 0xf8, !PT ;  /* 0x7f80000007067812 */ /* 0x000fc800078ef806 */
[----:B------:R-:W-:-:S04]  /*1710*/  LOP3.LUT R6, R6, R3, RZ, 0x30, !PT ;  /* 0x0000000306067212 */ /* 0x000fc800078e30ff */
[----:B------:R-:W-:Y:S01]  /*1720*/  LOP3.LUT R23, R6, 0x80000000, R23, 0xf8, !PT ;  /* 0x8000000006177812 */ /* 0x000fe200078ef817 */
[----:B------:R-:W-:Y:S05]  /*1730*/  BRA `(.L_x_9) ;  /* 0x0000075000007947 */ /* 0x000fea0003800000 */
.L_x_20:
[----:B------:R-:W2:Y:S02]  /*1740*/  LDG.E.U8 R4, [R4.64] ;  /* 0x0000002404047981 */ /* 0x000ea4000c1e1100 */
[----:B--2---:R-:W-:-:S04]  /*1750*/  SHF.L.U32 R0, R4, 0x19, RZ ;  /* 0x0000001904007819 */ /* 0x004fc800000006ff */
[----:B------:R-:W-:-:S13]  /*1760*/  ISETP.GE.U32.AND P0, PT, R0, 0x8000000, PT ;  /* 0x080000000000780c */ /* 0x000fda0003f06070 */
[C---:B------:R-:W-:Y:S01]  /*1770*/  @!P0 SHF.L.U32 R0, R4.reuse, 0x8, RZ ;  /* 0x0000000804008819 */ /* 0x040fe200000006ff */
[----:B------:R-:W-:-:S03]  /*1780*/  @P0 IMAD.SHL.U32 R3, R4, 0x200000, RZ ;  /* 0x0020000004030824 */ /* 0x000fc600078e00ff */
[----:B------:R-:W-:Y:S02]  /*1790*/  @!P0 LOP3.LUT R0, R0, 0x7f00, RZ, 0xc0, !PT ;  /* 0x00007f0000008812 */ /* 0x000fe400078ec0ff */
[----:B------:R-:W-:Y:S02]  /*17a0*/  @P0 LOP3.LUT R3, R3, 0x70000000, RZ, 0xfc, !PT ;  /* 0x7000000003030812 */ /* 0x000fe400078efcff */
[----:B------:R-:W-:-:S03]  /*17b0*/  @!P0 LOP3.LUT R0, R0, 0x3f000000, RZ, 0xfc, !PT ;  /* 0x3f00000000008812 */ /* 0x000fc600078efcff */
[----:B------:R-:W-:Y:S02]  /*17c0*/  @P0 FMUL.FTZ R23, R3, 1.9259299443872358531e-34 ;  /* 0x0780000003170820 */ /* 0x000fe40000410000 */
[----:B------:R-:W-:Y:S02]  /*17d0*/  @!P0 FADD.FTZ R23, R0, -0.5 ;  /* 0xbf00000000178421 */ /* 0x000fe40000010000 */
[----:B------:R-:W-:-:S05]  /*17e0*/  IMAD.SHL.U32 R0, R4, 0x1000000, RZ ;  /* 0x0100000004007824 */ /* 0x000fca00078e00ff */
[----:B------:R-:W-:Y:S01]  /*17f0*/  LOP3.LUT R23, R23, 0x80000000, R0, 0xf8, !PT ;  /* 0x8000000017177812 */ /* 0x000fe200078ef800 */
[----:B------:R-:W-:Y:S05]  /*1800*/  BRA `(.L_x_9) ;  /* 0x0000068000007947 */ /* 0x000fea0003800000 */
.L_x_19:
[----:B------:R-:W2:Y:S02]  /*1810*/  LDG.E.U16 R4, [R4.64] ;  /* 0x0000002404047981 */ /* 0x000ea4000c1e1500 */
[----:B--2---:R-:W-:Y:S01]  /*1820*/  PRMT R23, RZ, 0x5410, R4 ;  /* 0x00005410ff177816 */ /* 0x004fe20000000004 */
[----:B------:R-:W-:Y:S05]  /*1830*/  BRA `(.L_x_9) ;  /* 0x0000065000007947 */ /* 0x000fea0003800000 */
.L_x_16:
[----:B------:R-:W-:-:S13]  /*1840*/  ISETP.GT.AND P0, PT, R3, 0x1b, PT ;  /* 0x0000001b0300780c */ /* 0x000fda0003f04270 */
[----:B------:R-:W-:Y:S05]  /*1850*/  @P0 BRA `(.L_x_21) ;  /* 0x000003b000000947 */ /* 0x000fea0003800000 */
[----:B------:R-:W-:-:S13]  /*1860*/  ISETP.NE.AND P0, PT, R3, 0x19, PT ;  /* 0x000000190300780c */ /* 0x000fda0003f05270 */
[----:B------:R-:W-:Y:S05]  /*1870*/  @!P0 BRA `(.L_x_22) ;  /* 0x0000020000008947 */ /* 0x000fea0003800000 */
[----:B------:R-:W-:-:S13]  /*1880*/  ISETP.NE.AND P0, PT, R3, 0x1a, PT ;  /* 0x0000001a0300780c */ /* 0x000fda0003f05270 */
[----:B------:R-:W-:Y:S05]  /*1890*/  @!P0 BRA `(.L_x_23) ;  /* 0x0000005000008947 */ /* 0x000fea0003800000 */
[----:B------:R-:W-:-:S13]  /*18a0*/  ISETP.NE.AND P0, PT, R3, 0x1b, PT ;  /* 0x0000001b0300780c */ /* 0x000fda0003f05270 */
[----:B------:R-:W-:Y:S05]  /*18b0*/  @P0 BRA `(.L_x_8) ;  /* 0x0000043000000947 */ /* 0x000fea0003800000 */
[----:B------:R-:W2:Y:S02]  /*18c0*/  LDG.E.U16 R4, [R4.64] ;  /* 0x0000002404047981 */ /* 0x000ea4000c1e1500 */
[----:B--2---:R0:W1:Y:S01]  /*18d0*/  I2F.U16 R23, R4 ;  /* 0x0000000400177306 */ /* 0x0040620000101000 */
[----:B------:R-:W-:Y:S05]  /*18e0*/  BRA `(.L_x_9) ;  /* 0x000005a000007947 */ /* 0x000fea0003800000 */
.L_x_23:
[----:B------:R-:W2:Y:S01]  /*18f0*/  LDG.E.U8 R3, [R4.64] ;  /* 0x0000002404037981 */ /* 0x000ea2000c1e1100 */
[----:B------:R-:W-:Y:S02]  /*1900*/  MOV R23, RZ ;  /* 0x000000ff00177202 */ /* 0x000fe40000000f00 */
[----:B--2---:R-:W-:-:S13]  /*1910*/  ISETP.NE.AND P0, PT, R3, RZ, PT ;  /* 0x000000ff0300720c */ /* 0x004fda0003f05270 */
[----:B------:R-:W-:Y:S05]  /*1920*/  @!P0 BRA `(.L_x_9) ;  /* 0x0000056000008947 */ /* 0x000fea0003800000 */
[----:B------:R-:W-:-:S13]  /*1930*/  ISETP.NE.AND P0, PT, R3, 0x80, PT ;  /* 0x000000800300780c */ /* 0x000fda0003f05270 */
[----:B------:R-:W-:Y:S01]  /*1940*/  @!P0 IMAD.MOV.U32 R23, RZ, RZ, 0x7f800001 ;  /* 0x7f800001ff178424 */ /* 0x000fe200078e00ff */
[----:B------:R-:W-:Y:S05]  /*1950*/  @!P0 BRA `(.L_x_9) ;  /* 0x0000053000008947 */ /* 0x000fea0003800000 */
[C---:B------:R-:W-:Y:S01]  /*1960*/  LOP3.LUT P0, R0, R3.reuse, 0x78, RZ, 0xc0, !PT ;  /* 0x0000007803007812 */ /* 0x040fe2000780c0ff */
[----:B------:R-:W-:Y:S01]  /*1970*/  BSSY B0, `(.L_x_24) ;  /* 0x000000c000007945 */ /* 0x000fe20003800000 */
[----:B------:R-:W-:Y:S02]  /*1980*/  SHF.R.U32.HI R4, RZ, 0x7, R3 ;  /* 0x00000007ff047819 */ /* 0x000fe40000011603 */
[----:B------:R-:W-:Y:S02]  /*1990*/  LOP3.LUT R3, R3, 0x7, RZ, 0xc0, !PT ;  /* 0x0000000703037812 */ /* 0x000fe400078ec0ff */
[----:B------:R-:W-:Y:S02]  /*19a0*/  SHF.L.U32 R23, R4, 0x1f, RZ ;  /* 0x0000001f04177819 */ /* 0x000fe400000006ff */
[----:B------:R-:W-:-:S05]  /*19b0*/  SHF.R.U32.HI R0, RZ, 0x3, R0 ;  /* 0x00000003ff007819 */ /* 0x000fca0000011600 */
[----:B------:R-:W-:Y:S05]  /*19c0*/  @P0 BRA `(.L_x_25) ;  /* 0x0000006000000947 */ /* 0x000fea0003800000 */
[----:B------:R-:W0:Y:S02]  /*19d0*/  FLO.U32 R4, R3 ;  /* 0x0000000300047300 */ /* 0x000e2400000e0000 */
[----:B0-----:R-:W-:-:S04]  /*19e0*/  IADD3 R5, -R4, 0x1f, RZ ;  /* 0x0000001f04057810 */ /* 0x001fc80007ffe1ff */
[----:B------:R-:W-:Y:S02]  /*19f0*/  IADD3 R4, R5, -0x1c, RZ ;  /* 0xffffffe405047810 */ /* 0x000fe40007ffe0ff */
[----:B------:R-:W-:Y:S02]  /*1a00*/  IADD3 R0, R0, 0x1d, -R5 ;  /* 0x0000001d00007810 */ /* 0x000fe40007ffe805 */
[----:B------:R-:W-:-:S04]  /*1a10*/  SHF.L.U32 R4, R3, R4, RZ ;  /* 0x0000000403047219 */ /* 0x000fc800000006ff */
[----:B------:R-:W-:Y:S02]  /*1a20*/  LOP3.LUT R3, R4, 0x7, RZ, 0xc0, !PT ;  /* 0x0000000704037812 */ /* 0x000fe400078ec0ff */
.L_x_25:
[----:B------:R-:W-:Y:S05]  /*1a30*/  BSYNC B0 ;  /* 0x0000000000007941 */ /* 0x000fea0003800000 */
.L_x_24:
[----:B------:R-:W-:Y:S01]  /*1a40*/  IMAD.SHL.U32 R3, R3, 0x100000, RZ ;  /* 0x0010000003037824 */ /* 0x000fe200078e00ff */
[----:B------:R-:W-:-:S04]  /*1a50*/  LEA R0, R0, 0x3b800000, 0x17 ;  /* 0x3b80000000007811 */ /* 0x000fc800078eb8ff */
[----:B------:R-:W-:Y:S01]  /*1a60*/  LOP3.LUT R23, R0, R3, R23, 0xfe, !PT ;  /* 0x0000000300177212 */ /* 0x000fe200078efe17 */
[----:B------:R-:W-:Y:S05]  /*1a70*/  BRA `(.L_x_9) ;  /* 0x0000041000007947 */ /* 0x000fea0003800000 */
.L_x_22:
[----:B------:R-:W2:Y:S01]  /*1a80*/  LDG.E.U8 R3, [R4.64] ;  /* 0x0000002404037981 */ /* 0x000ea2000c1e1100 */
[----:B------:R-:W-:Y:S01]  /*1a90*/  HFMA2.MMA R23, -RZ, RZ, 0, 0 ;  /* 0x00000000ff177435 */ /* 0x000fe200000001ff */
        /* <DEDUP_REMOVED lines=18> */
.L_x_27:
[----:B------:R-:W-:Y:S05]  /*1bc0*/  BSYNC B0 ;  /* 0x0000000000007941 */ /* 0x000fea0003800000 */
.L_x_26:
[----:B------:R-:W-:Y:S01]  /*1bd0*/  IMAD.SHL.U32 R3, R3, 0x200000, RZ ;  /* 0x0020000003037824 */ /* 0x000fe200078e00ff */
[----:B------:R-:W-:-:S04]  /*1be0*/  LEA R0, R0, 0x37800000, 0x17 ;  /* 0x3780000000007811 */ /* 0x000fc800078eb8ff */
[----:B------:R-:W-:Y:S01]  /*1bf0*/  LOP3.LUT R23, R0, R3, R23, 0xfe, !PT ;  /* 0x0000000300177212 */ /* 0x000fe200078efe17 */
[----:B------:R-:W-:Y:S05]  /*1c00*/  BRA `(.L_x_9) ;  /* 0x0000028000007947 */ /* 0x000fea0003800000 */
.L_x_21:
[----:B------:R-:W-:-:S13]  /*1c10*/  ISETP.NE.AND P0, PT, R3, 0x1c, PT ;  /* 0x0000001c0300780c */ /* 0x000fda0003f05270 */
[----:B------:R-:W-:Y:S05]  /*1c20*/  @!P0 BRA `(.L_x_28) ;  /* 0x0000024000008947 */ /* 0x000fea0003800000 */
[----:B------:R-:W-:-:S13]  /*1c30*/  ISETP.NE.AND P0, PT, R3, 0x1d, PT ;  /* 0x0000001d0300780c */ /* 0x000fda0003f05270 */
[----:B------:R-:W-:Y:S05]  /*1c40*/  @!P0 BRA `(.L_x_29) ;  /* 0x000001f000008947 */ /* 0x000fea0003800000 */
[----:B------:R-:W-:-:S13]  /*1c50*/  ISETP.NE.AND P0, PT, R3, 0x2c, PT ;  /* 0x0000002c0300780c */ /* 0x000fda0003f05270 */
[----:B------:R-:W-:Y:S05]  /*1c60*/  @P0 BRA `(.L_x_8) ;  /* 0x0000008000000947 */ /* 0x000fea0003800000 */
[----:B------:R-:W2:Y:S01]  /*1c70*/  LDG.E.U8 R4, [R4.64] ;  /* 0x0000002404047981 */ /* 0x000ea2000c1e1100 */
[----:B------:R-:W-:Y:S02]  /*1c80*/  MOV R23, 0x400000 ;  /* 0x0040000000177802 */ /* 0x000fe40000000f00 */
[----:B--2---:R-:W-:-:S13]  /*1c90*/  ISETP.NE.AND P0, PT, R4, RZ, PT ;  /* 0x000000ff0400720c */ /* 0x004fda0003f05270 */
[----:B------:R-:W-:Y:S05]  /*1ca0*/  @!P0 BRA `(.L_x_9) ;  /* 0x000001e000008947 */ /* 0x000fea0003800000 */
[----:B------:R-:W-:-:S13]  /*1cb0*/  ISETP.NE.AND P0, PT, R4, 0xff, PT ;  /* 0x000000ff0400780c */ /* 0x000fda0003f05270 */
[----:B------:R-:W-:Y:S01]  /*1cc0*/  @!P0 IMAD.MOV.U32 R23, RZ, RZ, 0x7f800001 ;  /* 0x7f800001ff178424 */ /* 0x000fe200078e00ff */
[----:B------:R-:W-:Y:S01]  /*1cd0*/  @P0 SHF.L.U32 R23, R4, 0x17, RZ ;  /* 0x0000001704170819 */ /* 0x000fe200000006ff */
[----:B------:R-:W-:Y:S05]  /*1ce0*/  BRA `(.L_x_9) ;  /* 0x000001a000007947 */ /* 0x000fea0003800000 */
.L_x_8:
[----:B------:R-:W-:Y:S01]  /*1cf0*/  MOV R0, 0x0 ;  /* 0x0000000000007802 */ /* 0x000fe20000000f00 */
[----:B------:R-:W-:Y:S01]  /*1d00*/  HFMA2.MMA R12, -RZ, RZ, 0, 5.9604644775390625e-08 ;  /* 0x00000001ff0c7435 */ /* 0x000fe200000001ff */
[----:B------:R-:W-:Y:S01]  /*1d10*/  IMAD.MOV.U32 R4, RZ, RZ, c[0x4][0x108] ;  /* 0x01004200ff047624 */ /* 0x000fe200078e00ff */
[----:B------:R-:W-:Y:S01]  /*1d20*/  MOV R5, c[0x4][0x10c] ;  /* 0x0100430000057a02 */ /* 0x000fe20000000f00 */
[----:B------:R0:W1:Y:S01]  /*1d30*/  LDC.64 R14, c[0x4][R0] ;  /* 0x01000000000e7b82 */ /* 0x0000620000000a00 */
[----:B------:R-:W-:Y:S01]  /*1d40*/  IMAD.MOV.U32 R6, RZ, RZ, c[0x4][0x110] ;  /* 0x01004400ff067624 */ /* 0x000fe200078e00ff */
[----:B------:R-:W-:Y:S01]  /*1d50*/  MOV R7, c[0x4][0x114] ;  /* 0x0100450000077a02 */ /* 0x000fe20000000f00 */
[----:B------:R-:W-:Y:S01]  /*1d60*/  IMAD.MOV.U32 R8, RZ, RZ, 0x4e ;  /* 0x0000004eff087424 */ /* 0x000fe200078e00ff */
[----:B------:R-:W-:Y:S01]  /*1d70*/  MOV R10, c[0x4][0x18] ;  /* 0x01000600000a7a02 */ /* 0x000fe20000000f00 */
[----:B------:R-:W-:-:S02]  /*1d80*/  IMAD.MOV.U32 R11, RZ, RZ, c[0x4][0x1c] ;  /* 0x01000700ff0b7624 */ /* 0x000fc400078e00ff */
[----:B------:R-:W-:Y:S02]  /*1d90*/  IMAD.MOV.U32 R13, RZ, RZ, RZ ;  /* 0x000000ffff0d7224 */ /* 0x000fe400078e00ff */
[----:B------:R-:W-:Y:S01]  /*1da0*/  LEPC R20 ;  /* 0x000000000014734e */ /* 0x000fe20000000000 */
[----:B------:R-:W-:Y:S02]  /*1db0*/  MOV R3, 0x1e20 ;  /* 0x00001e2000037802 */ /* 0x000fe40000000f00 */
[----:B0-----:R-:W-:Y:S02]  /*1dc0*/  MOV R0, 0x1da0 ;  /* 0x00001da000007802 */ /* 0x001fe40000000f00 */
[----:B------:R-:W-:Y:S02]  /*1dd0*/  MOV R9, 0x0 ;  /* 0x0000000000097802 */ /* 0x000fe40000000f00 */
[----:B------:R-:W-:Y:S02]  /*1de0*/  MOV R16, 0x0 ;  /* 0x0000000000107802 */ /* 0x000fe40000000f00 */
[----:B------:R-:W-:-:S04]  /*1df0*/  IADD3 R20, P0, P1, -R0, R3, R20 ;  /* 0x0000000300147210 */ /* 0x000fc8000791e114 */
[----:B------:R-:W-:-:S04]  /*1e00*/  IADD3.X R21, ~R16, R9, R21, P0, P1 ;  /* 0x0000000910157210 */ /* 0x000fc800007e2515 */
[----:B-1----:R-:W-:Y:S05]  /*1e10*/  CALL.ABS.NOINC R14 ;  /* 0x000000000e007343 */ /* 0x002fea0003c00000 */
[----:B------:R-:W-:Y:S01]  /*1e20*/  MOV R23, RZ ;  /* 0x000000ff00177202 */ /* 0x000fe20000000f00 */
[----:B------:R-:W-:Y:S05]  /*1e30*/  BRA `(.L_x_9) ;  /* 0x0000005000007947 */ /* 0x000fea0003800000 */
.L_x_29:
[----:B------:R-:W2:Y:S02]  /*1e40*/  LDG.E.64 R4, [R4.64] ;  /* 0x0000002404047981 */ /* 0x000ea4000c1e1b00 */
[----:B--2---:R0:W1:Y:S01]  /*1e50*/  I2F.U64 R23, R4 ;  /* 0x0000000400177312 */ /* 0x0040620000301000 */
[----:B------:R-:W-:Y:S05]  /*1e60*/  BRA `(.L_x_9) ;  /* 0x0000002000007947 */ /* 0x000fea0003800000 */
.L_x_28:
[----:B------:R-:W2:Y:S02]  /*1e70*/  LDG.E R4, [R4.64] ;  /* 0x0000002404047981 */ /* 0x000ea4000c1e1900 */
[----:B--2---:R0:W1:Y:S02]  /*1e80*/  I2F.U32 R23, R4 ;  /* 0x0000000400177306 */ /* 0x0040640000201000 */
.L_x_9:
[----:B------:R-:W-:Y:S05]  /*1e90*/  BSYNC B7 ;  /* 0x0000000000077941 */ /* 0x000fea0003800000 */
.L_x_3:
[----:B------:R-:W2:Y:S01]  /*1ea0*/  LDC.U8 R3, c[0x0][0x3e3] ;  /* 0x0000f8c0ff037b82 */ /* 0x000ea20000000000 */
[----:B0-----:R-:W-:Y:S01]  /*1eb0*/  IADD3 R4, P1, R22, c[0x0][0x3d8], RZ ;  /* 0x0000f60016047a10 */ /* 0x001fe20007f3e0ff */
[----:B------:R-:W-:Y:S04]  /*1ec0*/  BSSY B7, `(.L_x_30) ;  /* 0x00000dd000077945 */ /* 0x000fe80003800000 */
[----:B------:R-:W-:Y:S01]  /*1ed0*/  IMAD.X R5, RZ, RZ, c[0x0][0x3dc], P1 ;  /* 0x0000f700ff057624 */ /* 0x000fe200008e06ff */
[----:B--2---:R-:W-:-:S04]  /*1ee0*/  PRMT R0, R3, 0x9910, RZ ;  /* 0x0000991003007816 */ /* 0x004fc800000000ff */
        /* <DEDUP_REMOVED lines=11> */
[----:B--2---:R-:W0:Y:S01]  /*1fa0*/  I2F.S16 R0, R0 ;  /* 0x0000000000007306 */ /* 0x004e220000101400 */
[----:B------:R-:W-:Y:S05]  /*1fb0*/  BRA `(.L_x_36) ;  /* 0x00000cd000007947 */ /* 0x000fea0003800000 */
.L_x_34:
[----:B------:R-:W2:Y:S02]  /*1fc0*/  LDG.E.U8 R0, [R4.64] ;  /* 0x0000002404007981 */ /* 0x000ea4000c1e1100 */
[----:B--2---:R-:W0:Y:S01]  /*1fd0*/  I2F.U16 R0, R0 ;  /* 0x0000000000007306 */ /* 0x004e220000101000 */
[----:B------:R-:W-:Y:S05]  /*1fe0*/  BRA `(.L_x_36) ;  /* 0x00000ca000007947 */ /* 0x000fea0003800000 */
.L_x_33:
[----:B------:R-:W-:-:S13]  /*1ff0*/  ISETP.NE.AND P0, PT, R0, 0x2, PT ;  /* 0x000000020000780c */ /* 0x000fda0003f05270 */
[----:B------:R-:W-:Y:S05]  /*2000*/  @!P0 BRA `(.L_x_37) ;  /* 0x000000a000008947 */ /* 0x000fea0003800000 */
[----:B------:R-:W-:-:S13]  /*2010*/  ISETP.NE.AND P0, PT, R0, 0x3, PT ;  /* 0x000000030000780c */ /* 0x000fda0003f05270 */
[----:B------:R-:W-:Y:S05]  /*2020*/  @!P0 BRA `(.L_x_38) ;  /* 0x0000005000008947 */ /* 0x000fea0003800000 */
[----:B------:R-:W-:-:S13]  /*2030*/  ISETP.NE.AND P0, PT, R0, 0x4, PT ;  /* 0x000000040000780c */ /* 0x000fda0003f05270 */
[----:B------:R-:W-:Y:S05]  /*2040*/  @P0 BRA `(.L_x_35) ;  /* 0x00000aa000000947 */ /* 0x000fea0003800000 */
[----:B------:R-:W2:Y:S02]  /*2050*/  LDG.E.64 R4, [R4.64] ;  /* 0x0000002404047981 */ /* 0x000ea4000c1e1b00 */
[----:B--2---:R0:W2:Y:S01]  /*2060*/  I2F.S64 R0, R4 ;  /* 0x0000000400007312 */ /* 0x0040a20000301400 */
[----:B------:R-:W-:Y:S05]  /*2070*/  BRA `(.L_x_36) ;  /* 0x00000c1000007947 */ /* 0x000fea0003800000 */
.L_x_38:
[----:B------:R-:W2:Y:S02]  /*2080*/  LDG.E R0, [R4.64] ;  /* 0x0000002404007981 */ /* 0x000ea4000c1e1900 */
[----:B--2---:R-:W0:Y:S01]  /*2090*/  I2F R0, R0 ;  /* 0x0000000000007306 */ /* 0x004e220000201400 */
[----:B------:R-:W-:Y:S05]  /*20a0*/  BRA `(.L_x_36) ;  /* 0x00000be000007947 */ /* 0x000fea0003800000 */
.L_x_37:
[----:B------:R-:W2:Y:S02]  /*20b0*/  LDG.E.U16 R0, [R4.64] ;  /* 0x0000002404007981 */ /* 0x000ea4000c1e1500 */
[----:B--2---:R-:W0:Y:S01]  /*20c0*/  I2F.S16 R0, R0 ;  /* 0x0000000000007306 */ /* 0x004e220000101400 */
[----:B------:R-:W-:Y:S05]  /*20d0*/  BRA `(.L_x_36) ;  /* 0x00000bb000007947 */ /* 0x000fea0003800000 */
.L_x_32:
        /* <DEDUP_REMOVED lines=8> */
.L_x_40:
[----:B------:R-:W2:Y:S02]  /*2160*/  LDG.E.U16 R0, [R4.64] ;  /* 0x0000002404007981 */ /* 0x000ea4000c1e1500 */
[----:B--2---:R-:W-:Y:S01]  /*2170*/  HADD2.F32 R0, -RZ, R0.H0_H0 ;  /* 0x20000000ff007230 */ /* 0x004fe20000004100 */
[----:B------:R-:W-:Y:S05]  /*2180*/  BRA `(.L_x_36) ;  /* 0x00000b0000007947 */ /* 0x000fea0003800000 */
.L_x_39:
        /* <DEDUP_REMOVED lines=8> */
.L_x_42:
[----:B------:R-:W2:Y:S02]  /*2210*/  LDG.E.U16 R0, [R4.64] ;  /* 0x0000002404007981 */ /* 0x000ea4000c1e1500 */
[----:B--2---:R-:W-:Y:S01]  /*2220*/  HADD2.F32 R0, -RZ, R0.H0_H0 ;  /* 0x20000000ff007230 */ /* 0x004fe20000004100 */
[----:B------:R-:W-:Y:S05]  /*2230*/  BRA `(.L_x_36) ;  /* 0x00000a5000007947 */ /* 0x000fea0003800000 */
.L_x_41:
[----:B------:R-:W2:Y:S02]  /*2240*/  LDG.E.64 R4, [R4.64] ;  /* 0x0000002404047981 */ /* 0x000ea4000c1e1b00 */
[----:B--2---:R-:W0:Y:S01]  /*2250*/  F2F.F32.F64 R0, R4 ;  /* 0x0000000400007310 */ /* 0x004e220000301000 */
[----:B------:R-:W0:-:S14]  /*2260*/  DSETP.GEU.AND P0, PT, |R4|, c[0x2][0x0], PT ;  /* 0x008000000400762a */ /* 0x000e1c0003f0e200 */
[----:B0-----:R-:W-:Y:S01]  /*2270*/  @!P0 FMUL R0, R0, 1.175494350822287508e-38 ;  /* 0x0080000000008820 */ /* 0x001fe20000400000 */
[----:B------:R-:W-:Y:S05]  /*2280*/  BRA `(.L_x_36) ;  /* 0x00000a0000007947 */ /* 0x000fea0003800000 */
.L_x_31:
        /* <DEDUP_REMOVED lines=12> */
.L_x_45:
[----:B------:R-:W2:Y:S02]  /*2350*/  LDG.E.64 R4, [R4.64] ;  /* 0x0000002404047981 */ /* 0x000ea4000c1e1b00 */
[----:B--2---:R-:W0:Y:S01]  /*2360*/  F2F.F32.F64 R0, R4 ;  /* 0x0000000400007310 */ /* 0x004e220000301000 */
[----:B------:R-:W0:-:S14]  /*2370*/  DSETP.GEU.AND P0, PT, |R4|, c[0x2][0x0], PT ;  /* 0x008000000400762a */ /* 0x000e1c0003f0e200 */
[----:B0-----:R-:W-:Y:S01]  /*2380*/  @!P0 FMUL R0, R0, 1.175494350822287508e-38 ;  /* 0x0080000000008820 */ /* 0x001fe20000400000 */
[----:B------:R-:W-:Y:S05]  /*2390*/  BRA `(.L_x_36) ;  /* 0x000008f000007947 */ /* 0x000fea0003800000 */
.L_x_44:
        /* <DEDUP_REMOVED lines=11> */
[C---:B------:R-:W-:Y:S02]  /*2450*/  IADD3 R7, R3.reuse, 0x1000000, RZ ;  /* 0x0100000003077810 */ /* 0x040fe40007ffe0ff */
[----:B------:R-:W-:Y:S02]  /*2460*/  IADD3 R4, R3, -0x1, RZ ;  /* 0xffffffff03047810 */ /* 0x000fe40007ffe0ff */
[----:B------:R-:W-:Y:S02]  /*2470*/  SHF.R.S32.HI R7, RZ, 0x8, R7 ;  /* 0x00000008ff077819 */ /* 0x000fe40000011407 */
[----:B------:R-:W-:Y:S02]  /*2480*/  SHF.R.S32.HI R4, RZ, 0x1f, R4 ;  /* 0x0000001fff047819 */ /* 0x000fe40000011404 */
[----:B0-----:R-:W-:-:S04]  /*2490*/  IADD3 R6, -R6, 0x1f, RZ ;  /* 0x0000001f06067810 */ /* 0x001fc80007ffe1ff */
[C---:B------:R-:W-:Y:S02]  /*24a0*/  ISETP.GT.U32.AND P0, PT, R6.reuse, 0x4, PT ;  /* 0x000000040600780c */ /* 0x040fe40003f04070 */
[----:B------:R-:W-:-:S04]  /*24b0*/  IADD3 R6, R6, -0x4, RZ ;  /* 0xfffffffc06067810 */ /* 0x000fc80007ffe0ff */
[----:B------:R-:W-:-:S05]  /*24c0*/  SEL R6, R6, RZ, P0 ;  /* 0x000000ff06067207 */ /* 0x000fca0000000000 */
[----:B------:R-:W-:Y:S01]  /*24d0*/  IMAD R9, R6, R9, 0x3c000000 ;  /* 0x3c00000006097424 */ /* 0x000fe200078e0209 */
[----:B------:R-:W-:-:S04]  /*24e0*/  SHF.L.U32 R6, R3, R6, RZ ;  /* 0x0000000603067219 */ /* 0x000fc800000006ff */
[----:B------:R-:W-:-:S04]  /*24f0*/  LEA.HI R6, R6, R9, RZ, 0x1c ;  /* 0x0000000906067211 */ /* 0x000fc800078fe0ff */
[----:B------:R-:W-:-:S04]  /*2500*/  LOP3.LUT R7, R6, 0x7f800000, R7, 0xf8, !PT ;  /* 0x7f80000006077812 */ /* 0x000fc800078ef807 */
[----:B------:R-:W-:-:S04]  /*2510*/  LOP3.LUT R7, R7, R4, RZ, 0x30, !PT ;  /* 0x0000000407077212 */ /* 0x000fc800078e30ff */
[----:B------:R-:W-:Y:S01]  /*2520*/  LOP3.LUT R0, R7, 0x80000000, R0, 0xf8, !PT ;  /* 0x8000000007007812 */ /* 0x000fe200078ef800 */
[----:B------:R-:W-:Y:S05]  /*2530*/  BRA `(.L_x_36) ;  /* 0x0000075000007947 */ /* 0x000fea0003800000 */
.L_x_47:
        /* <DEDUP_REMOVED lines=13> */
.L_x_46:
[----:B------:R-:W2:Y:S02]  /*2610*/  LDG.E.U16 R0, [R4.64] ;  /* 0x0000002404007981 */ /* 0x000ea4000c1e1500 */
[----:B--2---:R-:W-:Y:S01]  /*2620*/  PRMT R0, RZ, 0x5410, R0 ;  /* 0x00005410ff007816 */ /* 0x004fe20000000000 */
[----:B------:R-:W-:Y:S05]  /*2630*/  BRA `(.L_x_36) ;  /* 0x0000065000007947 */ /* 0x000fea0003800000 */
.L_x_43:
        /* <DEDUP_REMOVED lines=9> */
[----:B--2---:R-:W0:Y:S01]  /*26d0*/  I2F.U16 R0, R0 ;  /* 0x0000000000007306 */ /* 0x004e220000101000 */
[----:B------:R-:W-:Y:S05]  /*26e0*/  BRA `(.L_x_36) ;  /* 0x000005a000007947 */ /* 0x000fea0003800000 */
.L_x_50:
        /* <DEDUP_REMOVED lines=20> */
.L_x_52:
[----:B------:R-:W-:Y:S05]  /*2830*/  BSYNC B0 ;  /* 0x0000000000007941 */ /* 0x000fea0003800000 */
.L_x_51:
[----:B------:R-:W-:Y:S01]  /*2840*/  LEA R5, R0, 0x3b800000, 0x17 ;  /* 0x3b80000000057811 */ /* 0x000fe200078eb8ff */
[----:B------:R-:W-:-:S05]  /*2850*/  IMAD.SHL.U32 R0, R3, 0x100000, RZ ;  /* 0x0010000003007824 */ /* 0x000fca00078e00ff */
[----:B------:R-:W-:Y:S01]  /*2860*/  LOP3.LUT R0, R5, R0, R6, 0xfe, !PT ;  /* 0x0000000005007212 */ /* 0x000fe200078efe06 */
[----:B------:R-:W-:Y:S05]  /*2870*/  BRA `(.L_x_36) ;  /* 0x0000041000007947 */ /* 0x000fea0003800000 */
.L_x_49:
        /* <DEDUP_REMOVED lines=20> */
.L_x_54:
[----:B------:R-:W-:Y:S05]  /*29c0*/  BSYNC B0 ;  /* 0x0000000000007941 */ /* 0x000fea0003800000 */
.L_x_53:
[----:B------:R-:W-:Y:S01]  /*29d0*/  LEA R5, R0, 0x37800000, 0x17 ;  /* 0x3780000000057811 */ /* 0x000fe200078eb8ff */
[----:B------:R-:W-:-:S05]  /*29e0*/  IMAD.SHL.U32 R0, R3, 0x200000, RZ ;  /* 0x0020000003007824 */ /* 0x000fca00078e00ff */
[----:B------:R-:W-:Y:S01]  /*29f0*/  LOP3.LUT R0, R5, R0, R6, 0xfe, !PT ;  /* 0x0000000005007212 */ /* 0x000fe200078efe06 */
[----:B------:R-:W-:Y:S05]  /*2a00*/  BRA `(.L_x_36) ;  /* 0x0000028000007947 */ /* 0x000fea0003800000 */
.L_x_48:
        /* <DEDUP_REMOVED lines=14> */
.L_x_35:
[----:B------:R-:W-:Y:S01]  /*2af0*/  MOV R0, 0x0 ;  /* 0x0000000000007802 */ /* 0x000fe20000000f00 */
[----:B------:R-:W-:Y:S01]  /*2b00*/  HFMA2.MMA R12, -RZ, RZ, 0, 5.9604644775390625e-08 ;  /* 0x00000001ff0c7435 */ /* 0x000fe200000001ff */
[----:B------:R-:W-:Y:S01]  /*2b10*/  IMAD.MOV.U32 R4, RZ, RZ, c[0x4][0x108] ;  /* 0x01004200ff047624 */ /* 0x000fe200078e00ff */
[----:B------:R-:W-:Y:S01]  /*2b20*/  MOV R5, c[0x4][0x10c] ;  /* 0x0100430000057a02 */ /* 0x000fe20000000f00 */
[----:B------:R0:W2:Y:S01]  /*2b30*/  LDC.64 R14, c[0x4][R0] ;  /* 0x01000000000e7b82 */ /* 0x0000a20000000a00 */
        /* <DEDUP_REMOVED lines=13> */
[----:B-12--5:R-:W-:Y:S05]  /*2c10*/  CALL.ABS.NOINC R14 ;  /* 0x000000000e007343 */ /* 0x026fea0003c00000 */
[----:B------:R-:W-:Y:S01]  /*2c20*/  MOV R0, RZ ;  /* 0x000000ff00007202 */ /* 0x000fe20000000f00 */
[----:B------:R-:W-:Y:S05]  /*2c30*/  BRA `(.L_x_36) ;  /* 0x0000005000007947 */ /* 0x000fea0003800000 */
.L_x_56:
[----:B------:R-:W2:Y:S02]  /*2c40*/  LDG.E.64 R4, [R4.64] ;  /* 0x0000002404047981 */ /* 0x000ea4000c1e1b00 */
[----:B--2---:R0:W2:Y:S01]  /*2c50*/  I2F.U64 R0, R4 ;  /* 0x0000000400007312 */ /* 0x0040a20000301000 */
[----:B------:R-:W-:Y:S05]  /*2c60*/  BRA `(.L_x_36) ;  /* 0x0000002000007947 */ /* 0x000fea0003800000 */
.L_x_55:
[----:B------:R-:W2:Y:S02]  /*2c70*/  LDG.E R0, [R4.64] ;  /* 0x0000002404007981 */ /* 0x000ea4000c1e1900 */
[----:B--2---:R-:W0:Y:S02]  /*2c80*/  I2F.U32 R0, R0 ;  /* 0x0000000000007306 */ /* 0x004e240000201000 */
.L_x_36:
[----:B------:R-:W-:Y:S05]  /*2c90*/  BSYNC B7 ;  /* 0x0000000000077941 */ /* 0x000fea0003800000 */
.L_x_30:
[----:B------:R-:W-:Y:S02]  /*2ca0*/  ULDC.U8 UR4, c[0x0][0x3e0] ;  /* 0x0000f80000047ab9 */ /* 0x000fe40000000000 */
[----:B------:R-:W-:-:S13]  /*2cb0*/  ISETP.NE.AND P0, PT, RZ, UR4, PT ;  /* 0x00000004ff007c0c */ /* 0x000fda000bf05270 */
[----:B------:R-:W-:Y:S05]  /*2cc0*/  @!P0 BRA `(.L_x_57) ;  /* 0x0000006000008947 */ /* 0x000fea0003800000 */
[----:B-1---5:R-:W-:Y:S01]  /*2cd0*/  IMAD.MOV.U32 R6, RZ, RZ, R23 ;  /* 0x000000ffff067224 */ /* 0x022fe200078e0017 */
[----:B0-2---:R-:W-:Y:S02]  /*2ce0*/  MOV R5, R0 ;  /* 0x0000000000057202 */ /* 0x005fe40000000f00 */
[----:B------:R-:W-:Y:S02]  /*2cf0*/  MOV R10, 0x2d10 ;  /* 0x00002d10000a7802 */ /* 0x000fe40000000f00 */
[----:B------:R-:W-:Y:S05]  /*2d00*/  CALL.REL.NOINC `($_ZN2at6native18elementwise_kernelILi128ELi4EZNS0_15gpu_kernel_implIN48_GLOBAL__N__08322988_15_IGammaKernel_cu_cb51a28d10CalcIgammaIfEEEEvRNS_18TensorIteratorBaseERKT_EUliE_EEviT1_$_ZN46_INTERNAL_08322988_15_IGammaKernel_cu_cb51a28d48_GLOBAL__N__08322988_15_IGammaKernel_cu_cb51a28d12calc_igammacIfEET_S2_S2_) ;  /* 0x00019cf000007944 */ /* 0x000fea0003c00000 */
[----:B------:R-:W-:Y:S01]  /*2d10*/  IMAD.MOV.U32 R4, RZ, RZ, R0 ;  /* 0x000000ffff047224 */ /* 0x000fe200078e0000 */
[----:B------:R-:W-:Y:S05]  /*2d20*/  BRA `(.L_x_58) ;  /* 0x0000004000007947 */ /* 0x000fea0003800000 */
.L_x_57:
[----:B-1---5:R-:W-:Y:S02]  /*2d30*/  MOV R6, R23 ;  /* 0x0000001700067202 */ /* 0x022fe40000000f00 */
[----:B------:R-:W-:Y:S02]  /*2d40*/  MOV R8, 0x2d60 ;  /* 0x00002d6000087802 */ /* 0x000fe40000000f00 */
[----:B0-2---:R-:W-:Y:S05]  /*2d50*/  CALL.REL.NOINC `($_ZN2at6native18elementwise_kernelILi128ELi4EZNS0_15gpu_kernel_implIN48_GLOBAL__N__08322988_15_IGammaKernel_cu_cb51a28d10CalcIgammaIfEEEEvRNS_18TensorIteratorBaseERKT_EUliE_EEviT1_$_ZN46_INTERNAL_08322988_15_IGammaKernel_cu_cb51a28d48_GLOBAL__N__08322988_15_IGammaKernel_cu_cb51a28d11calc_igammaIfEET_S2_S2_) ;  /* 0x0000c11000007944 */ /* 0x005fea0003c00000 */
[----:B------:R-:W-:Y:S02]  /*2d60*/  IMAD.MOV.U32 R4, RZ, RZ, R3 ;  /* 0x000000ffff047224 */ /* 0x000fe400078e0003 */
.L_x_58:
[----:B------:R-:W0:Y:S02]  /*2d70*/  LDC.U8 R3, c[0x0][0x3e1] ;  /* 0x0000f840ff037b82 */ /* 0x000e240000000000 */
        /* <DEDUP_REMOVED lines=11> */
[----:B------:R-:W0:Y:S02]  /*2e30*/  F2I.FTZ.TRUNC.NTZ R3, R4 ;  /* 0x0000000400037305 */ /* 0x000e24000021f100 */
[----:B0-----:R0:W-:Y:S01]  /*2e40*/  STG.E.U8 [R18.64], R3 ;  /* 0x0000000312007986 */ /* 0x0011e2000c101124 */
[----:B------:R-:W-:Y:S05]  /*2e50*/  BRA `(.L_x_64) ;  /* 0x00000d7000007947 */ /* 0x000fea0003800000 */
.L_x_62:
[----:B------:R-:W0:Y:S02]  /*2e60*/  F2I.S64.TRUNC R4, R4 ;  /* 0x0000000400047311 */ /* 0x000e24000020d900 */
[----:B0-----:R-:W-:-:S05]  /*2e70*/  MOV R3, R4 ;  /* 0x0000000400037202 */ /* 0x001fca0000000f00 */
[----:B------:R0:W-:Y:S01]  /*2e80*/  STG.E.U8 [R18.64], R3 ;  /* 0x0000000312007986 */ /* 0x0001e2000c101124 */
[----:B------:R-:W-:Y:S05]  /*2e90*/  BRA `(.L_x_64) ;  /* 0x00000d3000007947 */ /* 0x000fea0003800000 */
.L_x_61:
[----:B------:R-:W-:-:S13]  /*2ea0*/  ISETP.NE.AND P0, PT, R0, 0x2, PT ;  /* 0x000000020000780c */ /* 0x000fda0003f05270 */
[----:B------:R-:W-:Y:S05]  /*2eb0*/  @!P0 BRA `(.L_x_65) ;  /* 0x000000a000008947 */ /* 0x000fea0003800000 */
[----:B------:R-:W-:-:S13]  /*2ec0*/  ISETP.NE.AND P0, PT, R0, 0x3, PT ;  /* 0x000000030000780c */ /* 0x000fda0003f05270 */
[----:B------:R-:W-:Y:S05]  /*2ed0*/  @!P0 BRA `(.L_x_66) ;  /* 0x0000005000008947 */ /* 0x000fea0003800000 */
[----:B------:R-:W-:-:S13]  /*2ee0*/  ISETP.NE.AND P0, PT, R0, 0x4, PT ;  /* 0x000000040000780c */ /* 0x000fda0003f05270 */
[----:B------:R-:W-:Y:S05]  /*2ef0*/  @P0 BRA `(.L_x_63) ;  /* 0x00000b4000000947 */ /* 0x000fea0003800000 */
[----:B------:R-:W0:Y:S02]  /*2f00*/  F2I.S64.TRUNC R4, R4 ;  /* 0x0000000400047311 */ /* 0x000e24000020d900 */
[----:B0-----:R0:W-:Y:S01]  /*2f10*/  STG.E.64 [R18.64], R4 ;  /* 0x0000000412007986 */ /* 0x0011e2000c101b24 */
[----:B------:R-:W-:Y:S05]  /*2f20*/  BRA `(.L_x_64) ;  /* 0x00000ca000007947 */ /* 0x000fea0003800000 */
.L_x_66:
[----:B------:R-:W0:Y:S02]  /*2f30*/  F2I.FTZ.TRUNC.NTZ R3, R4 ;  /* 0x0000000400037305 */ /* 0x000e24000021f100 */
[----:B0-----:R0:W-:Y:S01]  /*2f40*/  STG.E [R18.64], R3 ;  /* 0x0000000312007986 */ /* 0x0011e2000c101924 */
[----:B------:R-:W-:Y:S05]  /*2f50*/  BRA `(.L_x_64) ;  /* 0x00000c7000007947 */ /* 0x000fea0003800000 */
.L_x_65:
[----:B------:R-:W0:Y:S02]  /*2f60*/  F2I.FTZ.TRUNC.NTZ R3, R4 ;  /* 0x0000000400037305 */ /* 0x000e24000021f100 */
[----:B0-----:R0:W-:Y:S01]  /*2f70*/  STG.E.U16 [R18.64], R3 ;  /* 0x0000000312007986 */ /* 0x0011e2000c101524 */
[----:B------:R-:W-:Y:S05]  /*2f80*/  BRA `(.L_x_64) ;  /* 0x00000c4000007947 */ /* 0x000fea0003800000 */
.L_x_60:
[----:B------:R-:W-:-:S13]  /*2f90*/  ISETP.GT.AND P0, PT, R0, 0x6, PT ;  /* 0x000000060000780c */ /* 0x000fda0003f04270 */
[----:B------:R-:W-:Y:S05]  /*2fa0*/  @P0 BRA `(.L_x_67) ;  /* 0x0000009000000947 */ /* 0x000fea0003800000 */
[----:B------:R-:W-:-:S13]  /*2fb0*/  ISETP.NE.AND P0, PT, R0, 0x5, PT ;  /* 0x000000050000780c */ /* 0x000fda0003f05270 */
[----:B------:R-:W-:Y:S05]  /*2fc0*/  @!P0 BRA `(.L_x_68) ;  /* 0x0000004000008947 */ /* 0x000fea0003800000 */
[----:B------:R-:W-:-:S13]  /*2fd0*/  ISETP.NE.AND P0, PT, R0, 0x6, PT ;  /* 0x000000060000780c */ /* 0x000fda0003f05270 */
[----:B------:R-:W-:Y:S05]  /*2fe0*/  @P0 BRA `(.L_x_63) ;  /* 0x00000a5000000947 */ /* 0x000fea0003800000 */
[----:B------:R0:W-:Y:S01]  /*2ff0*/  STG.E [R18.64], R4 ;  /* 0x0000000412007986 */ /* 0x0001e2000c101924 */
[----:B------:R-:W-:Y:S05]  /*3000*/  BRA `(.L_x_64) ;  /* 0x00000bc000007947 */ /* 0x000fea0003800000 */
.L_x_68:
[----:B------:R-:W-:-:S05]  /*3010*/  F2FP.PACK_AB R4, RZ, R4 ;  /* 0x00000004ff04723e */ /* 0x000fca00000000ff */
[----:B------:R0:W-:Y:S01]  /*3020*/  STG.E.U16 [R18.64], R4 ;  /* 0x0000000412007986 */ /* 0x0001e2000c101524 */
[----:B------:R-:W-:Y:S05]  /*3030*/  BRA `(.L_x_64) ;  /* 0x00000b9000007947 */ /* 0x000fea0003800000 */
.L_x_67:
[----:B------:R-:W-:-:S13]  /*3040*/  ISETP.NE.AND P0, PT, R0, 0x7, PT ;  /* 0x000000070000780c */ /* 0x000fda0003f05270 */
[----:B------:R-:W-:Y:S05]  /*3050*/  @!P0 BRA `(.L_x_69) ;  /* 0x000000b000008947 */ /* 0x000fea0003800000 */
[----:B------:R-:W-:-:S13]  /*3060*/  ISETP.NE.AND P0, PT, R0, 0x8, PT ;  /* 0x000000080000780c */ /* 0x000fda0003f05270 */
[----:B------:R-:W-:Y:S05]  /*3070*/  @!P0 BRA `(.L_x_70) ;  /* 0x0000005000008947 */ /* 0x000fea0003800000 */
[----:B------:R-:W-:-:S13]  /*3080*/  ISETP.NE.AND P0, PT, R0, 0x9, PT ;  /* 0x000000090000780c */ /* 0x000fda0003f05270 */
[----:B------:R-:W-:Y:S05]  /*3090*/  @P0 BRA `(.L_x_63) ;  /* 0x000009a000000947 */ /* 0x000fea0003800000 */
[----:B------:R-:W-:-:S05]  /*30a0*/  IMAD.MOV.U32 R5, RZ, RZ, RZ ;  /* 0x000000ffff057224 */ /* 0x000fca00078e00ff */
[----:B------:R0:W-:Y:S01]  /*30b0*/  STG.E.64 [R18.64], R4 ;  /* 0x0000000412007986 */ /* 0x0001e2000c101b24 */
[----:B------:R-:W-:Y:S05]  /*30c0*/  BRA `(.L_x_64) ;  /* 0x00000b0000007947 */ /* 0x000fea0003800000 */
.L_x_70:
[----:B------:R-:W-:-:S04]  /*30d0*/  F2FP.PACK_AB R3, RZ, R4 ;  /* 0x00000004ff03723e */ /* 0x000fc800000000ff */
[----:B------:R-:W-:-:S05]  /*30e0*/  PRMT R3, R3, 0x5410, RZ ;  /* 0x0000541003037816 */ /* 0x000fca00000000ff */
[----:B------:R0:W-:Y:S01]  /*30f0*/  STG.E [R18.64], R3 ;  /* 0x0000000312007986 */ /* 0x0001e2000c101924 */
[----:B------:R-:W-:Y:S05]  /*3100*/  BRA `(.L_x_64) ;  /* 0x00000ac000007947 */ /* 0x000fea0003800000 */
.L_x_69:
[----:B------:R-:W-:-:S06]  /*3110*/  FMUL.FTZ R4, R4, 1 ;  /* 0x3f80000004047820 */ /* 0x000fcc0000410000 */
[----:B------:R-:W0:Y:S02]  /*3120*/  F2F.F64.F32 R4, R4 ;  /* 0x0000000400047310 */ /* 0x000e240000201800 */
[----:B0-----:R0:W-:Y:S01]  /*3130*/  STG.E.64 [R18.64], R4 ;  /* 0x0000000412007986 */ /* 0x0011e2000c101b24 */
[----:B------:R-:W-:Y:S05]  /*3140*/  BRA `(.L_x_64) ;  /* 0x00000a8000007947 */ /* 0x000fea0003800000 */
.L_x_59:
        /* <DEDUP_REMOVED lines=8> */
[----:B------:R-:W-:-:S04]  /*31d0*/  FSETP.NEU.FTZ.AND P0, PT, R4, RZ, PT ;  /* 0x000000ff0400720b */ /* 0x000fc80003f1d000 */
[----:B------:R-:W-:-:S05]  /*31e0*/  SEL R3, RZ, 0x1, !P0 ;  /* 0x00000001ff037807 */ /* 0x000fca0004000000 */
[----:B------:R0:W-:Y:S01]  /*31f0*/  STG.E.U8 [R18.64], R3 ;  /* 0x0000000312007986 */ /* 0x0001e2000c101124 */
[----:B------:R-:W-:Y:S05]  /*3200*/  BRA `(.L_x_64) ;  /* 0x000009c000007947 */ /* 0x000fea0003800000 */
.L_x_73:
[----:B------:R-:W-:Y:S01]  /*3210*/  FMUL.FTZ R4, R4, 1 ;  /* 0x3f80000004047820 */ /* 0x000fe20000410000 */
[----:B------:R-:W-:-:S05]  /*3220*/  CS2R R6, SRZ ;  /* 0x0000000000067805 */ /* 0x000fca000001ff00 */
[----:B------:R-:W0:Y:S02]  /*3230*/  F2F.F64.F32 R4, R4 ;  /* 0x0000000400047310 */ /* 0x000e240000201800 */
[----:B0-----:R0:W-:Y:S01]  /*3240*/  STG.E.128 [R18.64], R4 ;  /* 0x0000000412007986 */ /* 0x0011e2000c101d24 */
[----:B------:R-:W-:Y:S05]  /*3250*/  BRA `(.L_x_64) ;  /* 0x0000097000007947 */ /* 0x000fea0003800000 */
.L_x_72:
[----:B------:R-:W-:-:S13]  /*3260*/  ISETP.NE.AND P0, PT, R0, 0xf, PT ;  /* 0x0000000f0000780c */ /* 0x000fda0003f05270 */
[----:B------:R-:W-:Y:S05]  /*3270*/  @!P0 BRA `(.L_x_74) ;  /* 0x000002b000008947 */ /* 0x000fea0003800000 */
[----:B------:R-:W-:-:S13]  /*3280*/  ISETP.NE.AND P0, PT, R0, 0x17, PT ;  /* 0x000000170000780c */ /* 0x000fda0003f05270 */
[----:B------:R-:W-:Y:S05]  /*3290*/  @!P0 BRA `(.L_x_75) ;  /* 0x0000014000008947 */ /* 0x000fea0003800000 */
[----:B------:R-:W-:-:S13]  /*32a0*/  ISETP.NE.AND P0, PT, R0, 0x18, PT ;  /* 0x000000180000780c */ /* 0x000fda0003f05270 */
[----:B------:R-:W-:Y:S05]  /*32b0*/  @P0 BRA `(.L_x_63) ;  /* 0x0000078000000947 */ /* 0x000fea0003800000 */
[C---:B------:R-:W-:Y:S01]  /*32c0*/  LOP3.LUT R6, R4.reuse, 0x7fffffff, RZ, 0xc0, !PT ;  /* 0x7fffffff04067812 */ /* 0x040fe200078ec0ff */
[----:B------:R-:W-:Y:S01]  /*32d0*/  BSSY B0, `(.L_x_76) ;  /* 0x000000d000007945 */ /* 0x000fe20003800000 */
[----:B------:R-:W-:Y:S02]  /*32e0*/  LOP3.LUT R0, R4, 0x80000000, RZ, 0xc0, !PT ;  /* 0x8000000004007812 */ /* 0x000fe400078ec0ff */
[----:B------:R-:W-:Y:S02]  /*32f0*/  ISETP.GT.U32.AND P0, PT, R6, 0x43efffff, PT ;  /* 0x43efffff0600780c */ /* 0x000fe40003f04070 */
[----:B------:R-:W-:Y:S01]  /*3300*/  SHF.R.U32.HI R5, RZ, 0x18, R0 ;  /* 0x00000018ff057819 */ /* 0x000fe20000011600 */
[----:B------:R-:W-:-:S10]  /*3310*/  HFMA2.MMA R0, -RZ, RZ, 0, 7.569789886474609375e-06 ;  /* 0x0000007fff007435 */ /* 0x000fd400000001ff */
[----:B------:R-:W-:Y:S05]  /*3320*/  @P0 BRA `(.L_x_77) ;  /* 0x0000007000000947 */ /* 0x000fea0003800000 */
[----:B------:R-:W-:-:S13]  /*3330*/  ISETP.GE.U32.AND P0, PT, R6, 0x3c800000, PT ;  /* 0x3c8000000600780c */ /* 0x000fda0003f06070 */
[----:B------:R-:W-:-:S04]  /*3340*/  @P0 SHF.R.U32.HI R0, RZ, 0x14, R4 ;  /* 0x00000014ff000819 */ /* 0x000fc80000011604 */
[----:B------:R-:W-:-:S04]  /*3350*/  @P0 LOP3.LUT R3, R0, 0x1, RZ, 0xc0, !PT ;  /* 0x0000000100030812 */ /* 0x000fc800078ec0ff */
[----:B------:R-:W-:Y:S01]  /*3360*/  @P0 IADD3 R0, R4, 0x407ffff, R3 ;  /* 0x0407ffff04000810 */ /* 0x000fe20007ffe003 */
[----:B------:R-:W-:-:S03]  /*3370*/  @!P0 FADD.FTZ R3, R6, 16384 ;  /* 0x4680000006038421 */ /* 0x000fc60000010000 */
[----:B------:R-:W-:Y:S02]  /*3380*/  @P0 SHF.R.U32.HI R0, RZ, 0x14, R0 ;  /* 0x00000014ff000819 */ /* 0x000fe40000011600 */
[----:B------:R-:W-:Y:S02]  /*3390*/  @!P0 IADD3 R0, R3, -0x46800000, RZ ;  /* 0xb980000003008810 */ /* 0x000fe40007ffe0ff */
.L_x_77:
[----:B------:R-:W-:Y:S05]  /*33a0*/  BSYNC B0 ;  /* 0x0000000000007941 */ /* 0x000fea0003800000 */
.L_x_76:
[----:B------:R-:W-:-:S05]  /*33b0*/  LOP3.LUT R5, R0, R5, RZ, 0xfc, !PT ;  /* 0x0000000500057212 */ /* 0x000fca00078efcff */
[----:B------:R0:W-:Y:S01]  /*33c0*/  STG.E.U8 [R18.64], R5 ;  /* 0x0000000512007986 */ /* 0x0001e2000c101124 */
[----:B------:R-:W-:Y:S05]  /*33d0*/  BRA `(.L_x_64) ;  /* 0x000007f000007947 */ /* 0x000fea0003800000 */
.L_x_75:
[----:B------:R-:W-:Y:S01]  /*33e0*/  LOP3.LUT R5, R4, 0x7fffffff, RZ, 0xc0, !PT ;  /* 0x7fffffff04057812 */ /* 0x000fe200078ec0ff */
[----:B------:R-:W-:Y:S03]  /*33f0*/  BSSY B0, `(.L_x_78) ;  /* 0x000000e000007945 */ /* 0x000fe60003800000 */
[----:B------:R-:W-:-:S13]  /*3400*/  ISETP.GT.U32.AND P0, PT, R5, 0x477fffff, PT ;  /* 0x477fffff0500780c */ /* 0x000fda0003f04070 */
[----:B------:R-:W-:Y:S05]  /*3410*/  @P0 BRA `(.L_x_79) ;  /* 0x0000008000000947 */ /* 0x000fea0003800000 */
[----:B------:R-:W-:-:S13]  /*3420*/  ISETP.GE.U32.AND P0, PT, R5, 0x38800000, PT ;  /* 0x388000000500780c */ /* 0x000fda0003f06070 */
[----:B------:R-:W-:-:S04]  /*3430*/  @P0 SHF.R.U32.HI R0, RZ, 0x15, R4 ;  /* 0x00000015ff000819 */ /* 0x000fc80000011604 */
[----:B------:R-:W-:-:S04]  /*3440*/  @P0 LOP3.LUT R3, R0, 0x1, RZ, 0xc0, !PT ;  /* 0x0000000100030812 */ /* 0x000fc800078ec0ff */
[----:B------:R-:W-:Y:S01]  /*3450*/  @P0 IADD3 R0, R4, 0x80fffff, R3 ;  /* 0x080fffff04000810 */ /* 0x000fe20007ffe003 */
[----:B------:R-:W-:-:S03]  /*3460*/  @!P0 FADD.FTZ R3, R5, 128 ;  /* 0x4300000005038421 */ /* 0x000fc60000010000 */
[----:B------:R-:W-:Y:S02]  /*3470*/  @P0 SHF.R.U32.HI R0, RZ, 0x15, R0 ;  /* 0x00000015ff000819 */ /* 0x000fe40000011600 */
[----:B------:R-:W-:Y:S01]  /*3480*/  @!P0 IADD3 R0, R3, -0x43000000, RZ ;  /* 0xbd00000003008810 */ /* 0x000fe20007ffe0ff */
[----:B------:R-:W-:Y:S05]  /*3490*/  BRA `(.L_x_80) ;  /* 0x0000003000007947 */ /* 0x000fea0003800000 */
.L_x_79:
[----:B------:R-:W-:Y:S01]  /*34a0*/  IMAD.MOV.U32 R0, RZ, RZ, 0x7f ;  /* 0x0000007fff007424 */ /* 0x000fe200078e00ff */
[----:B------:R-:W-:-:S04]  /*34b0*/  ISETP.GT.U32.AND P0, PT, R5, 0x7f800000, PT ;  /* 0x7f8000000500780c */ /* 0x000fc80003f04070 */
[----:B------:R-:W-:-:S04]  /*34c0*/  SEL R0, R0, 0x7c, P0 ;  /* 0x0000007c00007807 */ /* 0x000fc80000000000 */
.L_x_80:
[----:B------:R-:W-:Y:S05]  /*34d0*/  BSYNC B0 ;  /* 0x0000000000007941 */ /* 0x000fea0003800000 */
.L_x_78:
[----:B------:R-:W-:-:S04]  /*34e0*/  LOP3.LUT R4, R4, 0x80000000, RZ, 0xc0, !PT ;  /* 0x8000000004047812 */ /* 0x000fc800078ec0ff */
[----:B------:R-:W-:-:S04]  /*34f0*/  SHF.R.U32.HI R3, RZ, 0x18, R4 ;  /* 0x00000018ff037819 */ /* 0x000fc80000011604 */
[----:B------:R-:W-:-:S05]  /*3500*/  LOP3.LUT R3, R0, R3, RZ, 0xfc, !PT ;  /* 0x0000000300037212 */ /* 0x000fca00078efcff */
[----:B------:R0:W-:Y:S01]  /*3510*/  STG.E.U8 [R18.64], R3 ;  /* 0x0000000312007986 */ /* 0x0001e2000c101124 */
[----:B------:R-:W-:Y:S05]  /*3520*/  BRA `(.L_x_64) ;  /* 0x000006a000007947 */ /* 0x000fea0003800000 */
.L_x_74:
[----:B------:R-:W-:-:S05]  /*3530*/  F2FP.BF16.PACK_AB R4, RZ, R4 ;  /* 0x00000004ff04723e */ /* 0x000fca00000010ff */
[----:B------:R0:W-:Y:S01]  /*3540*/  STG.E.U16 [R18.64], R4 ;  /* 0x0000000412007986 */ /* 0x0001e2000c101524 */
[----:B------:R-:W-:Y:S05]  /*3550*/  BRA `(.L_x_64) ;  /* 0x0000067000007947 */ /* 0x000fea0003800000 */
.L_x_71:
        /* <DEDUP_REMOVED lines=8> */
[----:B------:R-:W0:Y:S02]  /*35e0*/  F2I.FTZ.U32.TRUNC.NTZ R3, R4 ;  /* 0x0000000400037305 */ /* 0x000e24000021f000 */
[----:B0-----:R0:W-:Y:S01]  /*35f0*/  STG.E.U16 [R18.64], R3 ;  /* 0x0000000312007986 */ /* 0x0011e2000c101524 */
[----:B------:R-:W-:Y:S05]  /*3600*/  BRA `(.L_x_64) ;  /* 0x000005c000007947 */ /* 0x000fea0003800000 */
.L_x_83:
[----:B------:R-:W-:Y:S01]  /*3610*/  LOP3.LUT R3, R4, 0x7fffffff, RZ, 0xc0, !PT ;  /* 0x7fffffff04037812 */ /* 0x000fe200078ec0ff */
[----:B------:R-:W-:Y:S01]  /*3620*/  BSSY B0, `(.L_x_84) ;  /* 0x0000013000007945 */ /* 0x000fe20003800000 */
[----:B------:R-:W-:Y:S02]  /*3630*/  MOV R9, 0x80 ;  /* 0x0000008000097802 */ /* 0x000fe40000000f00 */
[----:B------:R-:W-:-:S13]  /*3640*/  ISETP.GT.U32.AND P0, PT, R3, 0x437fffff, PT ;  /* 0x437fffff0300780c */ /* 0x000fda0003f04070 */
[----:B------:R-:W-:Y:S05]  /*3650*/  @P0 BRA `(.L_x_85) ;  /* 0x000000f000000947 */ /* 0x000fea0003800000 */
[----:B------:R-:W-:-:S13]  /*3660*/  ISETP.GE.U32.AND P0, PT, R3, 0x3c000000, PT ;  /* 0x3c0000000300780c */ /* 0x000fda0003f06070 */
[----:B------:R-:W-:-:S04]  /*3670*/  @P0 SHF.R.U32.HI R0, RZ, 0x14, R4 ;  /* 0x00000014ff000819 */ /* 0x000fc80000011604 */
[----:B------:R-:W-:-:S04]  /*3680*/  @P0 LOP3.LUT R5, R0, 0x1, RZ, 0xc0, !PT ;  /* 0x0000000100050812 */ /* 0x000fc800078ec0ff */
[----:B------:R-:W-:-:S04]  /*3690*/  @P0 IADD3 R0, R4, 0x487ffff, R5 ;  /* 0x0487ffff04000810 */ /* 0x000fc80007ffe005 */
[----:B------:R-:W-:-:S04]  /*36a0*/  @P0 SHF.R.U32.HI R0, RZ, 0x14, R0 ;  /* 0x00000014ff000819 */ /* 0x000fc80000011600 */
[----:B------:R-:W-:Y:S01]  /*36b0*/  @P0 LOP3.LUT R0, R0, 0xff, RZ, 0xc0, !PT ;  /* 0x000000ff00000812 */ /* 0x000fe200078ec0ff */
[----:B------:R-:W-:Y:S05]  /*36c0*/  @P0 BRA `(.L_x_86) ;  /* 0x0000004000000947 */ /* 0x000fea0003800000 */
[----:B------:R-:W-:Y:S01]  /*36d0*/  FADD.FTZ R0, R3, 8192 ;  /* 0x4600000003007421 */ /* 0x000fe20000010000 */
[----:B------:R-:W-:-:S04]  /*36e0*/  PRMT R9, RZ, 0x7610, R9 ;  /* 0x00007610ff097816 */ /* 0x000fc80000000009 */
[----:B------:R-:W-:-:S13]  /*36f0*/  LOP3.LUT P0, R0, R0, 0xff, RZ, 0xc0, !PT ;  /* 0x000000ff00007812 */ /* 0x000fda000780c0ff */
[----:B------:R-:W-:Y:S05]  /*3700*/  @!P0 BRA `(.L_x_85) ;  /* 0x0000004000008947 */ /* 0x000fea0003800000 */
.L_x_86:
[----:B------:R-:W-:-:S04]  /*3710*/  LOP3.LUT R4, R4, 0x80000000, RZ, 0xc0, !PT ;  /* 0x8000000004047812 */ /* 0x000fc800078ec0ff */
[----:B------:R-:W-:-:S04]  /*3720*/  SHF.R.U32.HI R3, RZ, 0x18, R4 ;  /* 0x00000018ff037819 */ /* 0x000fc80000011604 */
[----:B------:R-:W-:-:S04]  /*3730*/  LOP3.LUT R0, R0, R3, RZ, 0xfc, !PT ;  /* 0x0000000300007212 */ /* 0x000fc800078efcff */
[----:B------:R-:W-:Y:S02]  /*3740*/  PRMT R9, R0, 0x7610, R9 ;  /* 0x0000761000097816 */ /* 0x000fe40000000009 */
.L_x_85:
[----:B------:R-:W-:Y:S05]  /*3750*/  BSYNC B0 ;  /* 0x0000000000007941 */ /* 0x000fea0003800000 */
.L_x_84:
[----:B------:R0:W-:Y:S01]  /*3760*/  STG.E.U8 [R18.64], R9 ;  /* 0x0000000912007986 */ /* 0x0001e2000c101124 */
[----:B------:R-:W-:Y:S05]  /*3770*/  BRA `(.L_x_64) ;  /* 0x0000045000007947 */ /* 0x000fea0003800000 */
.L_x_82:
[----:B------:R-:W-:Y:S01]  /*3780*/  LOP3.LUT R3, R4, 0x7fffffff, RZ, 0xc0, !PT ;  /* 0x7fffffff04037812 */ /* 0x000fe200078ec0ff */
[----:B------:R-:W-:Y:S01]  /*3790*/  BSSY B0, `(.L_x_87) ;  /* 0x0000013000007945 */ /* 0x000fe20003800000 */
[----:B------:R-:W-:Y:S02]  /*37a0*/  IMAD.MOV.U32 R9, RZ, RZ, 0x80 ;  /* 0x00000080ff097424 */ /* 0x000fe400078e00ff */
        /* <DEDUP_REMOVED lines=13> */
.L_x_89:
[----:B------:R-:W-:-:S04]  /*3880*/  LOP3.LUT R4, R4, 0x80000000, RZ, 0xc0, !PT ;  /* 0x8000000004047812 */ /* 0x000fc800078ec0ff */
[----:B------:R-:W-:-:S04]  /*3890*/  SHF.R.U32.HI R3, RZ, 0x18, R4 ;  /* 0x00000018ff037819 */ /* 0x000fc80000011604 */
[----:B------:R-:W-:-:S04]  /*38a0*/  LOP3.LUT R0, R0, R3, RZ, 0xfc, !PT ;  /* 0x0000000300007212 */ /* 0x000fc800078efcff */
[----:B------:R-:W-:Y:S02]  /*38b0*/  PRMT R9, R0, 0x7610, R9 ;  /* 0x0000761000097816 */ /* 0x000fe40000000009 */
.L_x_88:
[----:B------:R-:W-:Y:S05]  /*38c0*/  BSYNC B0 ;  /* 0x0000000000007941 */ /* 0x000fea0003800000 */
.L_x_87:
[----:B------:R0:W-:Y:S01]  /*38d0*/  STG.E.U8 [R18.64], R9 ;  /* 0x0000000912007986 */ /* 0x0001e2000c101124 */
[----:B------:R-:W-:Y:S05]  /*38e0*/  BRA `(.L_x_64) ;  /* 0x000002e000007947 */ /* 0x000fea0003800000 */
.L_x_81:
[----:B------:R-:W-:-:S13]  /*38f0*/  ISETP.NE.AND P0, PT, R0, 0x1c, PT ;  /* 0x0000001c0000780c */ /* 0x000fda0003f05270 */
[----:B------:R-:W-:Y:S05]  /*3900*/  @!P0 BRA `(.L_x_90) ;  /* 0x000002a000008947 */ /* 0x000fea0003800000 */
[----:B------:R-:W-:-:S13]  /*3910*/  ISETP.NE.AND P0, PT, R0, 0x1d, PT ;  /* 0x0000001d0000780c */ /* 0x000fda0003f05270 */
[----:B------:R-:W-:Y:S05]  /*3920*/  @!P0 BRA `(.L_x_91) ;  /* 0x0000025000008947 */ /* 0x000fea0003800000 */
[----:B------:R-:W-:-:S13]  /*3930*/  ISETP.NE.AND P0, PT, R0, 0x2c, PT ;  /* 0x0000002c0000780c */ /* 0x000fda0003f05270 */
[----:B------:R-:W-:Y:S05]  /*3940*/  @P0 BRA `(.L_x_63) ;  /* 0x000000f000000947 */ /* 0x000fea0003800000 */
[----:B------:R-:W-:Y:S02]  /*3950*/  SHF.R.U32.HI R5, RZ, 0x17, R4 ;  /* 0x00000017ff057819 */ /* 0x000fe40000011604 */
[----:B------:R-:W-:Y:S02]  /*3960*/  PLOP3.LUT P0, PT, PT, PT, PT, 0x80, 0x0 ;  /* 0x000000000000781c */ /* 0x000fe40003f0f070 */
[----:B------:R-:W-:-:S04]  /*3970*/  LOP3.LUT R3, R5, 0xff, RZ, 0xc0, !PT ;  /* 0x000000ff05037812 */ /* 0x000fc800078ec0ff */
[----:B------:R-:W-:-:S13]  /*3980*/  ISETP.NE.AND P2, PT, R3, 0xff, PT ;  /* 0x000000ff0300780c */ /* 0x000fda0003f45270 */
[--C-:B------:R-:W-:Y:S02]  /*3990*/  @P2 SHF.R.U32.HI R0, RZ, 0x16, R4.reuse ;  /* 0x00000016ff002819 */ /* 0x100fe40000011604 */
[----:B------:R-:W-:Y:S01]  /*39a0*/  @P2 LOP3.LUT P1, RZ, R3, 0x3fffff, R4, 0xf8, !PT ;  /* 0x003fffff03ff2812 */ /* 0x000fe2000782f804 */
[----:B------:R-:W-:Y:S01]  /*39b0*/  HFMA2.MMA R3, -RZ, RZ, 0, 1.5199184417724609375e-05 ;  /* 0x000000ffff037435 */ /* 0x000fe200000001ff */
[----:B------:R-:W-:-:S04]  /*39c0*/  @P2 LOP3.LUT R0, R0, 0x1, RZ, 0xc0, !PT ;  /* 0x0000000100002812 */ /* 0x000fc800078ec0ff */
[----:B------:R-:W-:Y:S02]  /*39d0*/  @P2 ISETP.EQ.U32.AND P1, PT, R0, 0x1, P1 ;  /* 0x000000010000280c */ /* 0x000fe40000f22070 */
[----:B------:R-:W-:Y:S02]  /*39e0*/  @P2 IADD3 R0, R5, 0x1, RZ ;  /* 0x0000000105002810 */ /* 0x000fe40007ffe0ff */
[----:B------:R-:W-:-:S13]  /*39f0*/  @P2 PLOP3.LUT P0, PT, P1, PT, PT, 0x80, 0x0 ;  /* 0x000000000000281c */ /* 0x000fda0000f0f070 */
[----:B------:R-:W-:-:S05]  /*3a00*/  @!P0 IMAD.MOV R0, RZ, RZ, R5 ;  /* 0x000000ffff008224 */ /* 0x000fca00078e0205 */
[----:B------:R-:W-:-:S05]  /*3a10*/  @P2 MOV R3, R0 ;  /* 0x0000000000032202 */ /* 0x000fca0000000f00 */
[----:B------:R0:W-:Y:S01]  /*3a20*/  STG.E.U8 [R18.64], R3 ;  /* 0x0000000312007986 */ /* 0x0001e2000c101124 */
[----:B------:R-:W-:Y:S05]  /*3a30*/  BRA `(.L_x_64) ;  /* 0x0000019000007947 */ /* 0x000fea0003800000 */
.L_x_63:
        /* <DEDUP_REMOVED lines=13> */
[----:B------:R-:W-:Y:S02]  /*3b10*/  MOV R20, 0x3af0 ;  /* 0x00003af000147802 */ /* 0x000fe40000000f00 */
[----:B------:R-:W-:Y:S02]  /*3b20*/  MOV R21, 0x0 ;  /* 0x0000000000157802 */ /* 0x000fe40000000f00 */
[----:B0-----:R-:W-:Y:S02]  /*3b30*/  MOV R0, 0x0 ;  /* 0x0000000000007802 */ /* 0x001fe40000000f00 */
[----:B------:R-:W-:-:S04]  /*3b40*/  IADD3 R20, P0, P1, -R20, R3, R18 ;  /* 0x0000000314147210 */ /* 0x000fc8000791e112 */
[----:B------:R-:W-:-:S04]  /*3b50*/  IADD3.X R21, ~R0, R21, R19, P0, P1 ;  /* 0x0000001500157210 */ /* 0x000fc800007e2513 */
[----:B-1----:R-:W-:Y:S05]  /*3b60*/  CALL.ABS.NOINC R14 ;  /* 0x000000000e007343 */ /* 0x002fea0003c00000 */
[----:B------:R-:W-:Y:S05]  /*3b70*/  BRA `(.L_x_64) ;  /* 0x0000005000007947 */ /* 0x000fea0003800000 */
.L_x_91:
[----:B------:R-:W0:Y:S02]  /*3b80*/  F2I.U64.TRUNC R4, R4 ;  /* 0x0000000400047311 */ /* 0x000e24000020d800 */
[----:B0-----:R0:W-:Y:S01]  /*3b90*/  STG.E.64 [R18.64], R4 ;  /* 0x0000000412007986 */ /* 0x0011e2000c101b24 */
[----:B------:R-:W-:Y:S05]  /*3ba0*/  BRA `(.L_x_64) ;  /* 0x0000002000007947 */ /* 0x000fea0003800000 */
.L_x_90:
[----:B------:R-:W0:Y:S02]  /*3bb0*/  F2I.FTZ.U32.TRUNC.NTZ R3, R4 ;  /* 0x0000000400037305 */ /* 0x000e24000021f000 */
[----:B0-----:R0:W-:Y:S02]  /*3bc0*/  STG.E [R18.64], R3 ;  /* 0x0000000312007986 */ /* 0x0011e4000c101924 */
.L_x_64:
[----:B------:R-:W-:-:S04]  /*3bd0*/  LEA R2, R2, R17, 0x9 ;  /* 0x0000001102027211 */ /* 0x000fc800078e48ff */
[----:B0-----:R-:W-:Y:S02]  /*3be0*/  IADD3 R19, R2, 0x80, RZ ;  /* 0x0000008002137810 */ /* 0x001fe40007ffe0ff */
.L_x_1:
[----:B------:R-:W-:Y:S05]  /*3bf0*/  BSYNC B6 ;  /* 0x0000000000067941 */ /* 0x000fea0003800000 */
.L_x_0:
[----:B------:R-:W-:Y:S01]  /*3c00*/  ISETP.GE.AND P0, PT, R19, c[0x0][0x160], PT ;  /* 0x0000580013007a0c */ /* 0x000fe20003f06270 */
[----:B------:R-:W-:-:S12]  /*3c10*/  BSSY B6, `(.L_x_92) ;  /* 0x000076e000067945 */ /* 0x000fd80003800000 */
[----:B------:R-:W-:Y:S05]  /*3c20*/  @P0 BRA `(.L_x_93) ;  /* 0x000076c000000947 */ /* 0x000fea0003800000 */
[----:B------:R-:W-:Y:S01]  /*3c30*/  ISETP.NE.AND P0, PT, RZ, c[0x0][0x168], PT ;  /* 0x00005a00ff007a0c */ /* 0x000fe20003f05270 */
[----:B------:R-:W-:Y:S01]  /*3c40*/  IMAD.MOV.U32 R18, RZ, RZ, RZ ;  /* 0x000000ffff127224 */ /* 0x000fe200078e00ff */
[----:B------:R-:W-:Y:S01]  /*3c50*/  MOV R0, RZ ;  /* 0x000000ff00007202 */ /* 0x000fe20000000f00 */
[----:B------:R-:W-:-:S10]  /*3c60*/  IMAD.MOV.U32 R16, RZ, RZ, RZ ;  /* 0x000000ffff107224 */ /* 0x000fd400078e00ff */
[----:B------:R-:W-:Y:S05]  /*3c70*/  @!P0 BRA `(.L_x_94) ;  /* 0x00000fa000008947 */ /* 0x000fea0003800000 */
[----:B------:R-:W-:Y:S01]  /*3c80*/  HFMA2.MMA R18, -RZ, RZ, 0, 0 ;  /* 0x00000000ff127435 */ /* 0x000fe200000001ff */
[----:B------:R-:W-:-:S05]  /*3c90*/  IMAD.MOV.U32 R0, RZ, RZ, 0x1 ;  /* 0x00000001ff007424 */ /* 0x000fca00078e00ff */
[----:B------:R-:W-:-:S04]  /*3ca0*/  ISETP.NE.AND P0, PT, R0, c[0x0][0x168], PT ;  /* 0x00005a0000007a0c */ /* 0x000fc80003f05270 */
[----:B------:R-:W-:-:S05]  /*3cb0*/  IMAD.HI.U32 R2, R19, c[0x0][0x170], R18 ;  /* 0x00005c0013027a27 */ /* 0x000fca00078e0012 */
[----:B------:R-:W-:-:S04]  /*3cc0*/  SHF.R.U32.HI R3, RZ, c[0x0][0x174], R2 ;  /* 0x00005d00ff037a19 */ /* 0x000fc80000011602 */
[----:B------:R-:W-:-:S05]  /*3cd0*/  IADD3 R18, -R3, RZ, RZ ;  /* 0x000000ff03127210 */ /* 0x000fca0007ffe1ff */
[----:B------:R-:W-:-:S04]  /*3ce0*/  IMAD R18, R18, c[0x0][0x16c], R19 ;  /* 0x00005b0012127a24 */ /* 0x000fc800078e0213 */
[C---:B------:R-:W-:Y:S02]  /*3cf0*/  IMAD R16, R18.reuse, c[0x0][0x298], RZ ;  /* 0x0000a60012107a24 */ /* 0x040fe400078e02ff */
[C---:B------:R-:W-:Y:S02]  /*3d00*/  IMAD R0, R18.reuse, c[0x0][0x29c], RZ ;  /* 0x0000a70012007a24 */ /* 0x040fe400078e02ff */
[----:B------:R-:W-:Y:S01]  /*3d10*/  IMAD R18, R18, c[0x0][0x2a0], RZ ;  /* 0x0000a80012127a24 */ /* 0x000fe200078e02ff */
        /* <DEDUP_REMOVED lines=232> */
[----:B------:R-:W-:-:S10]  /*4ba0*/  HFMA2.MMA R4, -RZ, RZ, 0, 0 ;  /* 0x00000000ff047435 */ /* 0x000fd400000001ff */
[----:B------:R-:W-:-:S05]  /*4bb0*/  IMAD.HI.U32 R2, R5, c[0x0][0x290], R4 ;  /* 0x0000a40005027a27 */ /* 0x000fca00078e0004 */
[----:B------:R-:W-:-:S05]  /*4bc0*/  SHF.R.U32.HI R2, RZ, c[0x0][0x294], R2 ;  /* 0x0000a500ff027a19 */ /* 0x000fca0000011602 */
[----:B------:R-:W-:-:S04]  /*4bd0*/  IMAD.MOV R3, RZ, RZ, -R2 ;  /* 0x000000ffff037224 */ /* 0x000fc800078e0a02 */
[----:B------:R-:W-:-:S04]  /*4be0*/  IMAD R5, R3, c[0x0][0x28c], R5 ;  /* 0x0000a30003057a24 */ /* 0x000fc800078e0205 */
[C---:B------:R-:W-:Y:S02]  /*4bf0*/  IMAD R16, R5.reuse, c[0x0][0x3b8], R16 ;  /* 0x0000ee0005107a24 */ /* 0x040fe400078e0210 */
[C---:B------:R-:W-:Y:S02]  /*4c00*/  IMAD R0, R5.reuse, c[0x0][0x3bc], R0 ;  /* 0x0000ef0005007a24 */ /* 0x040fe400078e0200 */
[----:B------:R-:W-:Y:S02]  /*4c10*/  IMAD R18, R5, c[0x0][0x3c0], R18 ;  /* 0x0000f00005127a24 */ /* 0x000fe400078e0212 */
.L_x_94:
        /* <DEDUP_REMOVED lines=20> */
.L_x_99:
[----:B------:R-:W2:Y:S02]  /*4d60*/  LDG.E.U8 R2, [R2.64] ;  /* 0x0000002402027981 */ /* 0x000ea4000c1e1100 */
[----:B--2---:R0:W1:Y:S01]  /*4d70*/  I2F.U16 R22, R2 ;  /* 0x0000000200167306 */ /* 0x0040620000101000 */
[----:B------:R-:W-:Y:S05]  /*4d80*/  BRA `(.L_x_101) ;  /* 0x00000ca000007947 */ /* 0x000fea0003800000 */
.L_x_98:
        /* <DEDUP_REMOVED lines=9> */
.L_x_103:
[----:B------:R-:W2:Y:S02]  /*4e20*/  LDG.E R2, [R2.64] ;  /* 0x0000002402027981 */ /* 0x000ea4000c1e1900 */
[----:B--2---:R0:W1:Y:S01]  /*4e30*/  I2F R22, R2 ;  /* 0x0000000200167306 */ /* 0x0040620000201400 */
[----:B------:R-:W-:Y:S05]  /*4e40*/  BRA `(.L_x_101) ;  /* 0x00000be000007947 */ /* 0x000fea0003800000 */
.L_x_102:
[----:B------:R-:W2:Y:S02]  /*4e50*/  LDG.E.U16 R2, [R2.64] ;  /* 0x0000002402027981 */ /* 0x000ea4000c1e1500 */
[----:B--2---:R0:W1:Y:S01]  /*4e60*/  I2F.S16 R22, R2 ;  /* 0x0000000200167306 */ /* 0x0040620000101400 */
[----:B------:R-:W-:Y:S05]  /*4e70*/  BRA `(.L_x_101) ;  /* 0x00000bb000007947 */ /* 0x000fea0003800000 */
.L_x_97:
        /* <DEDUP_REMOVED lines=8> */
.L_x_105:
[----:B------:R-:W2:Y:S02]  /*4f00*/  LDG.E.U16 R2, [R2.64] ;  /* 0x0000002402027981 */ /* 0x000ea4000c1e1500 */
[----:B--2---:R-:W-:Y:S01]  /*4f10*/  HADD2.F32 R22, -RZ, R2.H0_H0 ;  /* 0x20000002ff167230 */ /* 0x004fe20000004100 */
[----:B------:R-:W-:Y:S05]  /*4f20*/  BRA `(.L_x_101) ;  /* 0x00000b0000007947 */ /* 0x000fea0003800000 */
.L_x_104:
        /* <DEDUP_REMOVED lines=8> */
.L_x_107:
[----:B------:R-:W2:Y:S02]  /*4fb0*/  LDG.E.U16 R2, [R2.64] ;  /* 0x0000002402027981 */ /* 0x000ea4000c1e1500 */
[----:B--2---:R-:W-:Y:S01]  /*4fc0*/  HADD2.F32 R22, -RZ, R2.H0_H0 ;  /* 0x20000002ff167230 */ /* 0x004fe20000004100 */
[----:B------:R-:W-:Y:S05]  /*4fd0*/  BRA `(.L_x_101) ;  /* 0x00000a5000007947 */ /* 0x000fea0003800000 */
.L_x_106:
[----:B------:R-:W2:Y:S02]  /*4fe0*/  LDG.E.64 R2, [R2.64] ;  /* 0x0000002402027981 */ /* 0x000ea4000c1e1b00 */
[----:B--2---:R-:W0:Y:S01]  /*4ff0*/  F2F.F32.F64 R22, R2 ;  /* 0x0000000200167310 */ /* 0x004e220000301000 */
[----:B------:R-:W0:-:S14]  /*5000*/  DSETP.GEU.AND P0, PT, |R2|, c[0x2][0x0], PT ;  /* 0x008000000200762a */ /* 0x000e1c0003f0e200 */
[----:B0-----:R-:W-:Y:S01]  /*5010*/  @!P0 FMUL R22, R22, 1.175494350822287508e-38 ;  /* 0x0080000016168820 */ /* 0x001fe20000400000 */
[----:B------:R-:W-:Y:S05]  /*5020*/  BRA `(.L_x_101) ;  /* 0x00000a0000007947 */ /* 0x000fea0003800000 */
.L_x_96:
        /* <DEDUP_REMOVED lines=12> */
.L_x_110:
[----:B------:R-:W2:Y:S02]  /*50f0*/  LDG.E.64 R2, [R2.64] ;  /* 0x0000002402027981 */ /* 0x000ea4000c1e1b00 */
[----:B--2---:R-:W0:Y:S01]  /*5100*/  F2F.F32.F64 R22, R2 ;  /* 0x0000000200167310 */ /* 0x004e220000301000 */
[----:B------:R-:W0:-:S14]  /*5110*/  DSETP.GEU.AND P0, PT, |R2|, c[0x2][0x0], PT ;  /* 0x008000000200762a */ /* 0x000e1c0003f0e200 */
[----:B0-----:R-:W-:Y:S01]  /*5120*/  @!P0 FMUL R22, R22, 1.175494350822287508e-38 ;  /* 0x0080000016168820 */ /* 0x001fe20000400000 */
[----:B------:R-:W-:Y:S05]  /*5130*/  BRA `(.L_x_101) ;  /* 0x000008f000007947 */ /* 0x000fea0003800000 */
.L_x_109:
        /* <DEDUP_REMOVED lines=11> */
[----:B------:R-:W-:-:S04]  /*51f0*/  IADD3 R2, R0, -0x1, RZ ;  /* 0xffffffff00027810 */ /* 0x000fc80007ffe0ff */
[----:B------:R-:W-:Y:S02]  /*5200*/  SHF.R.S32.HI R2, RZ, 0x1f, R2 ;  /* 0x0000001fff027819 */ /* 0x000fe40000011402 */
[----:B0-----:R-:W-:-:S04]  /*5210*/  IADD3 R4, -R4, 0x1f, RZ ;  /* 0x0000001f04047810 */ /* 0x001fc80007ffe1ff */
[C---:B------:R-:W-:Y:S02]  /*5220*/  ISETP.GT.U32.AND P0, PT, R4.reuse, 0x4, PT ;  /* 0x000000040400780c */ /* 0x040fe40003f04070 */
[----:B------:R-:W-:-:S04]  /*5230*/  IADD3 R4, R4, -0x4, RZ ;  /* 0xfffffffc04047810 */ /* 0x000fc80007ffe0ff */
[----:B------:R-:W-:Y:S02]  /*5240*/  SEL R5, R4, RZ, P0 ;  /* 0x000000ff04057207 */ /* 0x000fe40000000000 */
[----:B------:R-:W-:-:S03]  /*5250*/  IADD3 R4, R0, 0x1000000, RZ ;  /* 0x0100000000047810 */ /* 0x000fc60007ffe0ff */
[----:B------:R-:W-:Y:S01]  /*5260*/  IMAD R6, R5, R6, 0x3c000000 ;  /* 0x3c00000005067424 */ /* 0x000fe200078e0206 */
[----:B------:R-:W-:Y:S02]  /*5270*/  SHF.L.U32 R5, R0, R5, RZ ;  /* 0x0000000500057219 */ /* 0x000fe400000006ff */
[----:B------:R-:W-:Y:S02]  /*5280*/  SHF.R.S32.HI R4, RZ, 0x8, R4 ;  /* 0x00000008ff047819 */ /* 0x000fe40000011404 */
[----:B------:R-:W-:-:S04]  /*5290*/  LEA.HI R5, R5, R6, RZ, 0x1c ;  /* 0x0000000605057211 */ /* 0x000fc800078fe0ff */
[----:B------:R-:W-:-:S04]  /*52a0*/  LOP3.LUT R5, R5, 0x7f800000, R4, 0xf8, !PT ;  /* 0x7f80000005057812 */ /* 0x000fc800078ef804 */
[----:B------:R-:W-:-:S04]  /*52b0*/  LOP3.LUT R5, R5, R2, RZ, 0x30, !PT ;  /* 0x0000000205057212 */ /* 0x000fc800078e30ff */
[----:B------:R-:W-:Y:S01]  /*52c0*/  LOP3.LUT R22, R5, 0x80000000, R22, 0xf8, !PT ;  /* 0x8000000005167812 */ /* 0x000fe200078ef816 */
[----:B------:R-:W-:Y:S05]  /*52d0*/  BRA `(.L_x_101) ;  /* 0x0000075000007947 */ /* 0x000fea0003800000 */
.L_x_112:
[----:B------:R-:W2:Y:S02]  /*52e0*/  LDG.E.U8 R2, [R2.64] ;  /* 0x0000002402027981 */ /* 0x000ea4000c1e1100 */
[C---:B--2---:R-:W-:Y:S01]  /*52f0*/  SHF.L.U32 R0, R2.reuse, 0x19, RZ ;  /* 0x0000001902007819 */ /* 0x044fe200000006ff */
[----:B------:R-:W-:-:S03]  /*5300*/  IMAD.SHL.U32 R5, R2, 0x1000000, RZ ;  /* 0x0100000002057824 */ /* 0x000fc600078e00ff */
[----:B------:R-:W-:-:S13]  /*5310*/  ISETP.GE.U32.AND P0, PT, R0, 0x8000000, PT ;  /* 0x080000000000780c */ /* 0x000fda0003f06070 */
[C---:B------:R-:W-:Y:S01]  /*5320*/  @!P0 SHF.L.U32 R0, R2.reuse, 0x8, RZ ;  /* 0x0000000802008819 */ /* 0x040fe200000006ff */
[----:B------:R-:W-:-:S03]  /*5330*/  @P0 IMAD.SHL.U32 R4, R2, 0x200000, RZ ;  /* 0x0020000002040824 */ /* 0x000fc600078e00ff */
[----:B------:R-:W-:Y:S02]  /*5340*/  @!P0 LOP3.LUT R0, R0, 0x7f00, RZ, 0xc0, !PT ;  /* 0x00007f0000008812 */ /* 0x000fe400078ec0ff */
[----:B------:R-:W-:Y:S02]  /*5350*/  @P0 LOP3.LUT R4, R4, 0x70000000, RZ, 0xfc, !PT ;  /* 0x7000000004040812 */ /* 0x000fe400078efcff */
[----:B------:R-:W-:-:S03]  /*5360*/  @!P0 LOP3.LUT R0, R0, 0x3f000000, RZ, 0xfc, !PT ;  /* 0x3f00000000008812 */ /* 0x000fc600078efcff */
[----:B------:R-:W-:Y:S02]  /*5370*/  @P0 FMUL.FTZ R22, R4, 1.9259299443872358531e-34 ;  /* 0x0780000004160820 */ /* 0x000fe40000410000 */
[----:B------:R-:W-:-:S05]  /*5380*/  @!P0 FADD.FTZ R22, R0, -0.5 ;  /* 0xbf00000000168421 */ /* 0x000fca0000010000 */
[----:B------:R-:W-:Y:S01]  /*5390*/  LOP3.LUT R22, R22, 0x80000000, R5, 0xf8, !PT ;  /* 0x8000000016167812 */ /* 0x000fe200078ef805 */
[----:B------:R-:W-:Y:S05]  /*53a0*/  BRA `(.L_x_101) ;  /* 0x0000068000007947 */ /* 0x000fea0003800000 */
.L_x_111:
[----:B------:R-:W2:Y:S02]  /*53b0*/  LDG.E.U16 R2, [R2.64] ;  /* 0x0000002402027981 */ /* 0x000ea4000c1e1500 */
[----:B--2---:R-:W-:Y:S01]  /*53c0*/  PRMT R22, RZ, 0x5410, R2 ;  /* 0x00005410ff167816 */ /* 0x004fe20000000002 */
[----:B------:R-:W-:Y:S05]  /*53d0*/  BRA `(.L_x_101) ;  /* 0x0000065000007947 */ /* 0x000fea0003800000 */
.L_x_108:
        /* <DEDUP_REMOVED lines=11> */
.L_x_115:
        /* <DEDUP_REMOVED lines=20> */
.L_x_117:
[----:B------:R-:W-:Y:S05]  /*55d0*/  BSYNC B0 ;  /* 0x0000000000007941 */ /* 0x000fea0003800000 */
.L_x_116:
[----:B------:R-:W-:Y:S01]  /*55e0*/  IMAD.SHL.U32 R2, R2, 0x100000, RZ ;  /* 0x0010000002027824 */ /* 0x000fe200078e00ff */
[----:B------:R-:W-:-:S04]  /*55f0*/  LEA R3, R0, 0x3b800000, 0x17 ;  /* 0x3b80000000037811 */ /* 0x000fc800078eb8ff */
[----:B------:R-:W-:Y:S01]  /*5600*/  LOP3.LUT R22, R3, R2, R22, 0xfe, !PT ;  /* 0x0000000203167212 */ /* 0x000fe200078efe16 */
[----:B------:R-:W-:Y:S05]  /*5610*/  BRA `(.L_x_101) ;  /* 0x0000041000007947 */ /* 0x000fea0003800000 */
.L_x_114:
        /* <DEDUP_REMOVED lines=20> */
.L_x_119:
[----:B------:R-:W-:Y:S05]  /*5760*/  BSYNC B0 ;  /* 0x0000000000007941 */ /* 0x000fea0003800000 */
.L_x_118:
[----:B------:R-:W-:Y:S01]  /*5770*/  IMAD.SHL.U32 R2, R2, 0x200000, RZ ;  /* 0x0020000002027824 */ /* 0x000fe200078e00ff */
[----:B------:R-:W-:-:S04]  /*5780*/  LEA R3, R0, 0x37800000, 0x17 ;  /* 0x3780000000037811 */ /* 0x000fc800078eb8ff */
[----:B------:R-:W-:Y:S01]  /*5790*/  LOP3.LUT R22, R3, R2, R22, 0xfe, !PT ;  /* 0x0000000203167212 */ /* 0x000fe200078efe16 */
[----:B------:R-:W-:Y:S05]  /*57a0*/  BRA `(.L_x_101) ;  /* 0x0000028000007947 */ /* 0x000fea0003800000 */
.L_x_113:
        /* <DEDUP_REMOVED lines=14> */
.L_x_100:
        /* <DEDUP_REMOVED lines=19> */
[----:B------:R-:W-:Y:S01]  /*59c0*/  MOV R22, RZ ;  /* 0x000000ff00167202 */ /* 0x000fe20000000f00 */
[----:B------:R-:W-:Y:S05]  /*59d0*/  BRA `(.L_x_101) ;  /* 0x0000005000007947 */ /* 0x000fea0003800000 */
.L_x_121:
[----:B------:R-:W2:Y:S02]  /*59e0*/  LDG.E.64 R22, [R2.64] ;  /* 0x0000002402167981 */ /* 0x000ea4000c1e1b00 */
[----:B--2---:R0:W1:Y:S01]  /*59f0*/  I2F.U64 R22, R22 ;  /* 0x0000001600167312 */ /* 0x0040620000301000 */
[----:B------:R-:W-:Y:S05]  /*5a00*/  BRA `(.L_x_101) ;  /* 0x0000002000007947 */ /* 0x000fea0003800000 */
.L_x_120:
[----:B------:R-:W2:Y:S02]  /*5a10*/  LDG.E R2, [R2.64] ;  /* 0x0000002402027981 */ /* 0x000ea4000c1e1900 */
[----:B--2---:R0:W1:Y:S02]  /*5a20*/  I2F.U32 R22, R2 ;  /* 0x0000000200167306 */ /* 0x0040640000201000 */
.L_x_101:
[----:B------:R-:W-:Y:S05]  /*5a30*/  BSYNC B7 ;  /* 0x0000000000077941 */ /* 0x000fea0003800000 */
.L_x_95:
        /* <DEDUP_REMOVED lines=18> */
.L_x_126:
[----:B------:R-:W2:Y:S02]  /*5b60*/  LDG.E.U8 R0, [R2.64] ;  /* 0x0000002402007981 */ /* 0x000ea4000c1e1100 */
[----:B--2---:R-:W0:Y:S01]  /*5b70*/  I2F.U16 R0, R0 ;  /* 0x0000000000007306 */ /* 0x004e220000101000 */
[----:B------:R-:W-:Y:S05]  /*5b80*/  BRA `(.L_x_128) ;  /* 0x00000ca000007947 */ /* 0x000fea0003800000 */
.L_x_125:
        /* <DEDUP_REMOVED lines=9> */
.L_x_130:
[----:B------:R-:W2:Y:S02]  /*5c20*/  LDG.E R0, [R2.64] ;  /* 0x0000002402007981 */ /* 0x000ea4000c1e1900 */
[----:B--2---:R-:W0:Y:S01]  /*5c30*/  I2F R0, R0 ;  /* 0x0000000000007306 */ /* 0x004e220000201400 */
[----:B------:R-:W-:Y:S05]  /*5c40*/  BRA `(.L_x_128) ;  /* 0x00000be000007947 */ /* 0x000fea0003800000 */
.L_x_129:
[----:B------:R-:W2:Y:S02]  /*5c50*/  LDG.E.U16 R0, [R2.64] ;  /* 0x0000002402007981 */ /* 0x000ea4000c1e1500 */
[----:B--2---:R-:W0:Y:S01]  /*5c60*/  I2F.S16 R0, R0 ;  /* 0x0000000000007306 */ /* 0x004e220000101400 */
[----:B------:R-:W-:Y:S05]  /*5c70*/  BRA `(.L_x_128) ;  /* 0x00000bb000007947 */ /* 0x000fea0003800000 */
.L_x_124:
        /* <DEDUP_REMOVED lines=8> */
.L_x_132:
[----:B------:R-:W2:Y:S02]  /*5d00*/  LDG.E.U16 R0, [R2.64] ;  /* 0x0000002402007981 */ /* 0x000ea4000c1e1500 */
[----:B--2---:R-:W-:Y:S01]  /*5d10*/  HADD2.F32 R0, -RZ, R0.H0_H0 ;  /* 0x20000000ff007230 */ /* 0x004fe20000004100 */
[----:B------:R-:W-:Y:S05]  /*5d20*/  BRA `(.L_x_128) ;  /* 0x00000b0000007947 */ /* 0x000fea0003800000 */
.L_x_131:
        /* <DEDUP_REMOVED lines=8> */
.L_x_134:
[----:B------:R-:W2:Y:S02]  /*5db0*/  LDG.E.U16 R0, [R2.64] ;  /* 0x0000002402007981 */ /* 0x000ea4000c1e1500 */
[----:B--2---:R-:W-:Y:S01]  /*5dc0*/  HADD2.F32 R0, -RZ, R0.H0_H0 ;  /* 0x20000000ff007230 */ /* 0x004fe20000004100 */
[----:B------:R-:W-:Y:S05]  /*5dd0*/  BRA `(.L_x_128) ;  /* 0x00000a5000007947 */ /* 0x000fea0003800000 */
.L_x_133:
[----:B------:R-:W2:Y:S02]  /*5de0*/  LDG.E.64 R2, [R2.64] ;  /* 0x0000002402027981 */ /* 0x000ea4000c1e1b00 */
[----:B--2---:R-:W0:Y:S01]  /*5df0*/  F2F.F32.F64 R0, R2 ;  /* 0x0000000200007310 */ /* 0x004e220000301000 */
[----:B------:R-:W0:-:S14]  /*5e00*/  DSETP.GEU.AND P0, PT, |R2|, c[0x2][0x0], PT ;  /* 0x008000000200762a */ /* 0x000e1c0003f0e200 */
[----:B0-----:R-:W-:Y:S01]  /*5e10*/  @!P0 FMUL R0, R0, 1.175494350822287508e-38 ;  /* 0x0080000000008820 */ /* 0x001fe20000400000 */
[----:B------:R-:W-:Y:S05]  /*5e20*/  BRA `(.L_x_128) ;  /* 0x00000a0000007947 */ /* 0x000fea0003800000 */
.L_x_123:
        /* <DEDUP_REMOVED lines=12> */
.L_x_137:
[----:B------:R-:W2:Y:S02]  /*5ef0*/  LDG.E.64 R2, [R2.64] ;  /* 0x0000002402027981 */ /* 0x000ea4000c1e1b00 */
[----:B--2---:R-:W0:Y:S01]  /*5f00*/  F2F.F32.F64 R0, R2 ;  /* 0x0000000200007310 */ /* 0x004e220000301000 */
[----:B------:R-:W0:-:S14]  /*5f10*/  DSETP.GEU.AND P0, PT, |R2|, c[0x2][0x0], PT ;  /* 0x008000000200762a */ /* 0x000e1c0003f0e200 */
[----:B0-----:R-:W-:Y:S01]  /*5f20*/  @!P0 FMUL R0, R0, 1.175494350822287508e-38 ;  /* 0x0080000000008820 */ /* 0x001fe20000400000 */
[----:B------:R-:W-:Y:S05]  /*5f30*/  BRA `(.L_x_128) ;  /* 0x000008f000007947 */ /* 0x000fea0003800000 */
.L_x_136:
        /* <DEDUP_REMOVED lines=26> */
.L_x_139:
        /* <DEDUP_REMOVED lines=13> */
.L_x_138:
[----:B------:R-:W2:Y:S02]  /*61b0*/  LDG.E.U16 R0, [R2.64] ;  /* 0x0000002402007981 */ /* 0x000ea4000c1e1500 */
[----:B--2---:R-:W-:Y:S01]  /*61c0*/  PRMT R0, RZ, 0x5410, R0 ;  /* 0x00005410ff007816 */ /* 0x004fe20000000000 */
[----:B------:R-:W-:Y:S05]  /*61d0*/  BRA `(.L_x_128) ;  /* 0x0000065000007947 */ /* 0x000fea0003800000 */
.L_x_135:
        /* <DEDUP_REMOVED lines=11> */
.L_x_142:
        /* <DEDUP_REMOVED lines=20> */
.L_x_144:
[----:B------:R-:W-:Y:S05]  /*63d0*/  BSYNC B0 ;  /* 0x0000000000007941 */ /* 0x000fea0003800000 */
.L_x_143:
[----:B------:R-:W-:Y:S01]  /*63e0*/  LEA R3, R0, 0x3b800000, 0x17 ;  /* 0x3b80000000037811 */ /* 0x000fe200078eb8ff */
[----:B------:R-:W-:-:S05]  /*63f0*/  IMAD.SHL.U32 R0, R2, 0x100000, RZ ;  /* 0x0010000002007824 */ /* 0x000fca00078e00ff */
[----:B------:R-:W-:Y:S01]  /*6400*/  LOP3.LUT R0, R3, R0, R4, 0xfe, !PT ;  /* 0x0000000003007212 */ /* 0x000fe200078efe04 */
[----:B------:R-:W-:Y:S05]  /*6410*/  BRA `(.L_x_128) ;  /* 0x0000041000007947 */ /* 0x000fea0003800000 */
.L_x_141:
        /* <DEDUP_REMOVED lines=20> */
.L_x_146:
[----:B------:R-:W-:Y:S05]  /*6560*/  BSYNC B0 ;  /* 0x0000000000007941 */ /* 0x000fea0003800000 */
.L_x_145:
[----:B------:R-:W-:Y:S01]  /*6570*/  LEA R3, R0, 0x37800000, 0x17 ;  /* 0x3780000000037811 */ /* 0x000fe200078eb8ff */
[----:B------:R-:W-:-:S05]  /*6580*/  IMAD.SHL.U32 R0, R2, 0x200000, RZ ;  /* 0x0020000002007824 */ /* 0x000fca00078e00ff */
[----:B------:R-:W-:Y:S01]  /*6590*/  LOP3.LUT R0, R3, R0, R4, 0xfe, !PT ;  /* 0x0000000003007212 */ /* 0x000fe200078efe04 */
[----:B------:R-:W-:Y:S05]  /*65a0*/  BRA `(.L_x_128) ;  /* 0x0000028000007947 */ /* 0x000fea0003800000 */
.L_x_140:
        /* <DEDUP_REMOVED lines=14> */
.L_x_127:
        /* <DEDUP_REMOVED lines=18> */
[----:B-12--5:R-:W-:Y:S05]  /*67b0*/  CALL.ABS.NOINC R2 ;  /* 0x0000000002007343 */ /* 0x026fea0003c00000 */
[----:B------:R-:W-:Y:S01]  /*67c0*/  MOV R0, RZ ;  /* 0x000000ff00007202 */ /* 0x000fe20000000f00 */
[----:B------:R-:W-:Y:S05]  /*67d0*/  BRA `(.L_x_128) ;  /* 0x0000005000007947 */ /* 0x000fea0003800000 */
.L_x_148:
[----:B------:R-:W2:Y:S02]  /*67e0*/  LDG.E.64 R2, [R2.64] ;  /* 0x0000002402027981 */ /* 0x000ea4000c1e1b00 */
[----:B--2---:R0:W2:Y:S01]  /*67f0*/  I2F.U64 R0, R2 ;  /* 0x0000000200007312 */ /* 0x0040a20000301000 */
[----:B------:R-:W-:Y:S05]  /*6800*/  BRA `(.L_x_128) ;  /* 0x0000002000007947 */ /* 0x000fea0003800000 */
.L_x_147:
[----:B------:R-:W2:Y:S02]  /*6810*/  LDG.E R0, [R2.64] ;  /* 0x0000002402007981 */ /* 0x000ea4000c1e1900 */
[----:B--2---:R-:W0:Y:S02]  /*6820*/  I2F.U32 R0, R0 ;  /* 0x0000000000007306 */ /* 0x004e240000201000 */
.L_x_128:
[----:B------:R-:W-:Y:S05]  /*6830*/  BSYNC B7 ;  /* 0x0000000000077941 */ /* 0x000fea0003800000 */
.L_x_122:
        /* <DEDUP_REMOVED lines=9> */
.L_x_149:
[----:B-1---5:R-:W-:Y:S02]  /*68d0*/  MOV R6, R22 ;  /* 0x0000001600067202 */ /* 0x022fe40000000f00 */
[----:B------:R-:W-:Y:S02]  /*68e0*/  MOV R8, 0x6900 ;  /* 0x0000690000087802 */ /* 0x000fe40000000f00 */
[----:B0-2---:R-:W-:Y:S05]  /*68f0*/  CALL.REL.NOINC `($_ZN2at6native18elementwise_kernelILi128ELi4EZNS0_15gpu_kernel_implIN48_GLOBAL__N__08322988_15_IGammaKernel_cu_cb51a28d10CalcIgammaIfEEEEvRNS_18TensorIteratorBaseERKT_EUliE_EEviT1_$_ZN46_INTERNAL_08322988_15_IGammaKernel_cu_cb51a28d48_GLOBAL__N__08322988_15_IGammaKernel_cu_cb51a28d11calc_igammaIfEET_S2_S2_) ;  /* 0x0000857000007944 */ /* 0x005fea0003c00000 */
[----:B------:R-:W-:Y:S02]  /*6900*/  IMAD.MOV.U32 R2, RZ, RZ, R3 ;  /* 0x000000ffff027224 */ /* 0x000fe400078e0003 */
.L_x_150:
        /* <DEDUP_REMOVED lines=15> */
.L_x_154:
[----:B------:R-:W0:Y:S02]  /*6a00*/  F2I.S64.TRUNC R2, R2 ;  /* 0x0000000200027311 */ /* 0x000e24000020d900 */
[----:B0-----:R-:W-:-:S05]  /*6a10*/  MOV R5, R2 ;  /* 0x0000000200057202 */ /* 0x001fca0000000f00 */
[----:B------:R0:W-:Y:S01]  /*6a20*/  STG.E.U8 [R16.64], R5 ;  /* 0x0000000510007986 */ /* 0x0001e2000c101124 */
[----:B------:R-:W-:Y:S05]  /*6a30*/  BRA `(.L_x_156) ;  /* 0x00000d3000007947 */ /* 0x000fea0003800000 */
.L_x_153:
        /* <DEDUP_REMOVED lines=9> */
.L_x_158:
[----:B------:R-:W0:Y:S02]  /*6ad0*/  F2I.FTZ.TRUNC.NTZ R3, R2 ;  /* 0x0000000200037305 */ /* 0x000e24000021f100 */
[----:B0-----:R0:W-:Y:S01]  /*6ae0*/  STG.E [R16.64], R3 ;  /* 0x0000000310007986 */ /* 0x0011e2000c101924 */
[----:B------:R-:W-:Y:S05]  /*6af0*/  BRA `(.L_x_156) ;  /* 0x00000c7000007947 */ /* 0x000fea0003800000 */
.L_x_157:
[----:B------:R-:W0:Y:S02]  /*6b00*/  F2I.FTZ.TRUNC.NTZ R3, R2 ;  /* 0x0000000200037305 */ /* 0x000e24000021f100 */
[----:B0-----:R0:W-:Y:S01]  /*6b10*/  STG.E.U16 [R16.64], R3 ;  /* 0x0000000310007986 */ /* 0x0011e2000c101524 */
[----:B------:R-:W-:Y:S05]  /*6b20*/  BRA `(.L_x_156) ;  /* 0x00000c4000007947 */ /* 0x000fea0003800000 */
.L_x_152:
        /* <DEDUP_REMOVED lines=8> */
.L_x_160:
[----:B------:R-:W-:-:S05]  /*6bb0*/  F2FP.PACK_AB R2, RZ, R2 ;  /* 0x00000002ff02723e */ /* 0x000fca00000000ff */
[----:B------:R0:W-:Y:S01]  /*6bc0*/  STG.E.U16 [R16.64], R2 ;  /* 0x0000000210007986 */ /* 0x0001e2000c101524 */
[----:B------:R-:W-:Y:S05]  /*6bd0*/  BRA `(.L_x_156) ;  /* 0x00000b9000007947 */ /* 0x000fea0003800000 */
.L_x_159:
        /* <DEDUP_REMOVED lines=9> */
.L_x_162:
[----:B------:R-:W-:-:S04]  /*6c70*/  F2FP.PACK_AB R3, RZ, R2 ;  /* 0x00000002ff03723e */ /* 0x000fc800000000ff */
[----:B------:R-:W-:-:S05]  /*6c80*/  PRMT R3, R3, 0x5410, RZ ;  /* 0x0000541003037816 */ /* 0x000fca00000000ff */
[----:B------:R0:W-:Y:S01]  /*6c90*/  STG.E [R16.64], R3 ;  /* 0x0000000310007986 */ /* 0x0001e2000c101924 */
[----:B------:R-:W-:Y:S05]  /*6ca0*/  BRA `(.L_x_156) ;  /* 0x00000ac000007947 */ /* 0x000fea0003800000 */
.L_x_161:
[----:B------:R-:W-:-:S06]  /*6cb0*/  FMUL.FTZ R2, R2, 1 ;  /* 0x3f80000002027820 */ /* 0x000fcc0000410000 */
[----:B------:R-:W0:Y:S02]  /*6cc0*/  F2F.F64.F32 R2, R2 ;  /* 0x0000000200027310 */ /* 0x000e240000201800 */
[----:B0-----:R0:W-:Y:S01]  /*6cd0*/  STG.E.64 [R16.64], R2 ;  /* 0x0000000210007986 */ /* 0x0011e2000c101b24 */
[----:B------:R-:W-:Y:S05]  /*6ce0*/  BRA `(.L_x_156) ;  /* 0x00000a8000007947 */ /* 0x000fea0003800000 */
.L_x_151:
        /* <DEDUP_REMOVED lines=12> */
.L_x_165:
[----:B------:R-:W-:Y:S01]  /*6db0*/  FMUL.FTZ R4, R2, 1 ;  /* 0x3f80000002047820 */ /* 0x000fe20000410000 */
[----:B------:R-:W-:-:S05]  /*6dc0*/  CS2R R6, SRZ ;  /* 0x0000000000067805 */ /* 0x000fca000001ff00 */
[----:B------:R-:W0:Y:S02]  /*6dd0*/  F2F.F64.F32 R4, R4 ;  /* 0x0000000400047310 */ /* 0x000e240000201800 */
[----:B0-----:R0:W-:Y:S01]  /*6de0*/  STG.E.128 [R16.64], R4 ;  /* 0x0000000410007986 */ /* 0x0011e2000c101d24 */
[----:B------:R-:W-:Y:S05]  /*6df0*/  BRA `(.L_x_156) ;  /* 0x0000097000007947 */ /* 0x000fea0003800000 */
.L_x_164:
        /* <DEDUP_REMOVED lines=20> */
.L_x_169:
[----:B------:R-:W-:Y:S05]  /*6f40*/  BSYNC B0 ;  /* 0x0000000000007941 */ /* 0x000fea0003800000 */
.L_x_168:
[----:B------:R-:W-:-:S05]  /*6f50*/  LOP3.LUT R5, R0, R5, RZ, 0xfc, !PT ;  /* 0x0000000500057212 */ /* 0x000fca00078efcff */
[----:B------:R0:W-:Y:S01]  /*6f60*/  STG.E.U8 [R16.64], R5 ;  /* 0x0000000510007986 */ /* 0x0001e2000c101124 */
[----:B------:R-:W-:Y:S05]  /*6f70*/  BRA `(.L_x_156) ;  /* 0x000007f000007947 */ /* 0x000fea0003800000 */
.L_x_167:
        /* <DEDUP_REMOVED lines=12> */
.L_x_171:
[----:B------:R-:W-:Y:S01]  /*7040*/  IMAD.MOV.U32 R0, RZ, RZ, 0x7f ;  /* 0x0000007fff007424 */ /* 0x000fe200078e00ff */
[----:B------:R-:W-:-:S04]  /*7050*/  ISETP.GT.U32.AND P0, PT, R4, 0x7f800000, PT ;  /* 0x7f8000000400780c */ /* 0x000fc80003f04070 */
[----:B------:R-:W-:-:S04]  /*7060*/  SEL R0, R0, 0x7c, P0 ;  /* 0x0000007c00007807 */ /* 0x000fc80000000000 */
.L_x_172:
[----:B------:R-:W-:Y:S05]  /*7070*/  BSYNC B0 ;  /* 0x0000000000007941 */ /* 0x000fea0003800000 */
.L_x_170:
[----:B------:R-:W-:-:S04]  /*7080*/  LOP3.LUT R2, R2, 0x80000000, RZ, 0xc0, !PT ;  /* 0x8000000002027812 */ /* 0x000fc800078ec0ff */
[----:B------:R-:W-:-:S04]  /*7090*/  SHF.R.U32.HI R3, RZ, 0x18, R2 ;  /* 0x00000018ff037819 */ /* 0x000fc80000011602 */
[----:B------:R-:W-:-:S05]  /*70a0*/  LOP3.LUT R3, R0, R3, RZ, 0xfc, !PT ;  /* 0x0000000300037212 */ /* 0x000fca00078efcff */
[----:B------:R0:W-:Y:S01]  /*70b0*/  STG.E.U8 [R16.64], R3 ;  /* 0x0000000310007986 */ /* 0x0001e2000c101124 */
[----:B------:R-:W-:Y:S05]  /*70c0*/  BRA `(.L_x_156) ;  /* 0x000006a000007947 */ /* 0x000fea0003800000 */
.L_x_166:
[----:B------:R-:W-:-:S05]  /*70d0*/  F2FP.BF16.PACK_AB R2, RZ, R2 ;  /* 0x00000002ff02723e */ /* 0x000fca00000010ff */
[----:B------:R0:W-:Y:S01]  /*70e0*/  STG.E.U16 [R16.64], R2 ;  /* 0x0000000210007986 */ /* 0x0001e2000c101524 */
[----:B------:R-:W-:Y:S05]  /*70f0*/  BRA `(.L_x_156) ;  /* 0x0000067000007947 */ /* 0x000fea0003800000 */
.L_x_163:
        /* <DEDUP_REMOVED lines=11> */
.L_x_175:
        /* <DEDUP_REMOVED lines=16> */
.L_x_178:
[----:B------:R-:W-:-:S04]  /*72b0*/  LOP3.LUT R2, R2, 0x80000000, RZ, 0xc0, !PT ;  /* 0x8000000002027812 */ /* 0x000fc800078ec0ff */
[----:B------:R-:W-:-:S04]  /*72c0*/  SHF.R.U32.HI R3, RZ, 0x18, R2 ;  /* 0x00000018ff037819 */ /* 0x000fc80000011602 */
[----:B------:R-:W-:-:S04]  /*72d0*/  LOP3.LUT R0, R0, R3, RZ, 0xfc, !PT ;  /* 0x0000000300007212 */ /* 0x000fc800078efcff */
[----:B------:R-:W-:Y:S02]  /*72e0*/  PRMT R8, R0, 0x7610, R8 ;  /* 0x0000761000087816 */ /* 0x000fe40000000008 */
.L_x_177:
[----:B------:R-:W-:Y:S05]  /*72f0*/  BSYNC B0 ;  /* 0x0000000000007941 */ /* 0x000fea0003800000 */
.L_x_176:
[----:B------:R0:W-:Y:S01]  /*7300*/  STG.E.U8 [R16.64], R8 ;  /* 0x0000000810007986 */ /* 0x0001e2000c101124 */
[----:B------:R-:W-:Y:S05]  /*7310*/  BRA `(.L_x_156) ;  /* 0x0000045000007947 */ /* 0x000fea0003800000 */
.L_x_174:
        /* <DEDUP_REMOVED lines=16> */
.L_x_181:
[----:B------:R-:W-:-:S04]  /*7420*/  LOP3.LUT R2, R2, 0x80000000, RZ, 0xc0, !PT ;  /* 0x8000000002027812 */ /* 0x000fc800078ec0ff */
[----:B------:R-:W-:-:S04]  /*7430*/  SHF.R.U32.HI R3, RZ, 0x18, R2 ;  /* 0x00000018ff037819 */ /* 0x000fc80000011602 */
[----:B------:R-:W-:-:S04]  /*7440*/  LOP3.LUT R0, R0, R3, RZ, 0xfc, !PT ;  /* 0x0000000300007212 */ /* 0x000fc800078efcff */
[----:B------:R-:W-:Y:S02]  /*7450*/  PRMT R8, R0, 0x7610, R8 ;  /* 0x0000761000087816 */ /* 0x000fe40000000008 */
.L_x_180:
[----:B------:R-:W-:Y:S05]  /*7460*/  BSYNC B0 ;  /* 0x0000000000007941 */ /* 0x000fea0003800000 */
.L_x_179:
[----:B------:R0:W-:Y:S01]  /*7470*/  STG.E.U8 [R16.64], R8 ;  /* 0x0000000810007986 */ /* 0x0001e2000c101124 */
[----:B------:R-:W-:Y:S05]  /*7480*/  BRA `(.L_x_156) ;  /* 0x000002e000007947 */ /* 0x000fea0003800000 */
.L_x_173:
        /* <DEDUP_REMOVED lines=21> */
.L_x_155:
        /* <DEDUP_REMOVED lines=20> */
.L_x_183:
[----:B------:R-:W0:Y:S02]  /*7720*/  F2I.U64.TRUNC R2, R2 ;  /* 0x0000000200027311 */ /* 0x000e24000020d800 */
[----:B0-----:R0:W-:Y:S01]  /*7730*/  STG.E.64 [R16.64], R2 ;  /* 0x0000000210007986 */ /* 0x0011e2000c101b24 */
[----:B------:R-:W-:Y:S05]  /*7740*/  BRA `(.L_x_156) ;  /* 0x0000002000007947 */ /* 0x000fea0003800000 */
.L_x_182:
[----:B------:R-:W0:Y:S02]  /*7750*/  F2I.FTZ.U32.TRUNC.NTZ R3, R2 ;  /* 0x0000000200037305 */ /* 0x000e24000021f000 */
[----:B0-----:R0:W-:Y:S02]  /*7760*/  STG.E [R16.64], R3 ;  /* 0x0000000310007986 */ /* 0x0011e4000c101924 */
.L_x_156:
[----:B------:R-:W-:-:S04]  /*7770*/  IADD3 R19, R19, 0x80, RZ ;  /* 0x0000008013137810 */ /* 0x000fc80007ffe0ff */
[----:B------:R-:W-:-:S13]  /*7780*/  ISETP.GE.AND P0, PT, R19, c[0x0][0x160], PT ;  /* 0x0000580013007a0c */ /* 0x000fda0003f06270 */
[----:B------:R-:W-:Y:S05]  /*7790*/  @P0 BRA `(.L_x_93) ;  /* 0x00003b5000000947 */ /* 0x000fea0003800000 */
[----:B------:R-:W-:Y:S01]  /*77a0*/  ISETP.NE.AND P0, PT, RZ, c[0x0][0x168], PT ;  /* 0x00005a00ff007a0c */ /* 0x000fe20003f05270 */
[----:B0-----:R-:W-:Y:S01]  /*77b0*/  HFMA2.MMA R16, -RZ, RZ, 0, 0 ;  /* 0x00000000ff107435 */ /* 0x001fe200000001ff */
[----:B------:R-:W-:Y:S01]  /*77c0*/  MOV R18, RZ ;  /* 0x000000ff00127202 */ /* 0x000fe20000000f00 */
[----:B------:R-:W-:-:S10]  /*77d0*/  IMAD.MOV.U32 R0, RZ, RZ, RZ ;  /* 0x000000ffff007224 */ /* 0x000fd400078e00ff */
[----:B------:R-:W-:Y:S05]  /*77e0*/  @!P0 BRA `(.L_x_184) ;  /* 0x00000fa000008947 */ /* 0x000fea0003800000 */
[----:B------:R-:W-:Y:S01]  /*77f0*/  IMAD.MOV.U32 R18, RZ, RZ, RZ ;  /* 0x000000ffff127224 */ /* 0x000fe200078e00ff */
[----:B------:R-:W-:-:S03]  /*7800*/  MOV R0, 0x1 ;  /* 0x0000000100007802 */ /* 0x000fc60000000f00 */
[----:B------:R-:W-:Y:S01]  /*7810*/  IMAD.HI.U32 R2, R19, c[0x0][0x170], R18 ;  /* 0x00005c0013027a27 */ /* 0x000fe200078e0012 */
[----:B------:R-:W-:-:S04]  /*7820*/  ISETP.NE.AND P0, PT, R0, c[0x0][0x168], PT ;  /* 0x00005a0000007a0c */ /* 0x000fc80003f05270 */
[----:B------:R-:W-:-:S05]  /*7830*/  SHF.R.U32.HI R3, RZ, c[0x0][0x174], R2 ;  /* 0x00005d00ff037a19 */ /* 0x000fca0000011602 */
[----:B------:R-:W-:-:S04]  /*7840*/  IMAD.MOV R18, RZ, RZ, -R3 ;  /* 0x000000ffff127224 */ /* 0x000fc800078e0a03 */
[----:B------:R-:W-:-:S04]  /*7850*/  IMAD R18, R18, c[0x0][0x16c], R19 ;  /* 0x00005b0012127a24 */ /* 0x000fc800078e0213 */
[C---:B------:R-:W-:Y:S02]  /*7860*/  IMAD R16, R18.reuse, c[0x0][0x298], RZ ;  /* 0x0000a60012107a24 */ /* 0x040fe400078e02ff */
[C---:B------:R-:W-:Y:S02]  /*7870*/  IMAD R0, R18.reuse, c[0x0][0x29c], RZ ;  /* 0x0000a70012007a24 */ /* 0x040fe400078e02ff */
[----:B------:R-:W-:Y:S01]  /*7880*/  IMAD R18, R18, c[0x0][0x2a0], RZ ;  /* 0x0000a80012127a24 */ /* 0x000fe200078e02ff */
[----:B------:R-:W-:Y:S05]  /*7890*/  @!P0 BRA `(.L_x_184) ;  /* 0x00000ef000008947 */ /* 0x000fea0003800000 */
[----:B------:R-:W-:Y:S01]  /*78a0*/  MOV R2, RZ ;  /* 0x000000ff00027202 */ /* 0x000fe20000000f00 */
[----:B------:R-:W-:-:S04]  /*78b0*/  IMAD.MOV.U32 R6, RZ, RZ, c[0x0][0x168] ;  /* 0x00005a00ff067624 */ /* 0x000fc800078e00ff */
[----:B------:R-:W-:Y:S01]  /*78c0*/  IMAD.HI.U32 R4, R3, c[0x0][0x17c], R2 ;  /* 0x00005f0003047a27 */ /* 0x000fe200078e0002 */
[----:B------:R-:W-:-:S04]  /*78d0*/  ISETP.NE.AND P0, PT, R6, 0x2, PT ;  /* 0x000000020600780c */ /* 0x000fc80003f05270 */
[----:B------:R-:W-:-:S04]  /*78e0*/  SHF.R.U32.HI R5, RZ, c[0x0][0x180], R4 ;  /* 0x00006000ff057a19 */ /* 0x000fc80000011604 */
[----:B------:R-:W-:-:S05]  /*78f0*/  IADD3 R2, -R5, RZ, RZ ;  /* 0x000000ff05027210 */ /* 0x000fca0007ffe1ff */
[----:B------:R-:W-:-:S04]  /*7900*/  IMAD R3, R2, c[0x0][0x178], R3 ;  /* 0x00005e0002037a24 */ /* 0x000fc800078e0203 */
[C---:B------:R-:W-:Y:S02]  /*7910*/  IMAD R16, R3.reuse, c[0x0][0x2a4], R16 ;  /* 0x0000a90003107a24 */ /* 0x040fe400078e0210 */
[C---:B------:R-:W-:Y:S02]  /*7920*/  IMAD R0, R3.reuse, c[0x0][0x2a8], R0 ;  /* 0x0000aa0003007a24 */ /* 0x040fe400078e0200 */
[----:B------:R-:W-:Y:S01]  /*7930*/  IMAD R18, R3, c[0x0][0x2ac], R18 ;  /* 0x0000ab0003127a24 */ /* 0x000fe200078e0212 */
[----:B------:R-:W-:Y:S05]  /*7940*/  @!P0 BRA `(.L_x_184) ;  /* 0x00000e4000008947 */ /* 0x000fea0003800000 */
[----:B------:R-:W-:Y:S01]  /*7950*/  IMAD.MOV.U32 R4, RZ, RZ, RZ ;  /* 0x000000ffff047224 */ /* 0x000fe200078e00ff */
[----:B------:R-:W-:-:S03]  /*7960*/  ISETP.NE.AND P0, PT, R6, 0x3, PT ;  /* 0x000000030600780c */ /* 0x000fc60003f05270 */
[----:B------:R-:W-:-:S05]  /*7970*/  IMAD.HI.U32 R2, R5, c[0x0][0x188], R4 ;  /* 0x0000620005027a27 */ /* 0x000fca00078e0004 */
        /* <DEDUP_REMOVED lines=217> */
[----:B------:R-:W-:-:S04]  /*8710*/  IMAD.MOV.U32 R4, RZ, RZ, RZ ;  /* 0x000000ffff047224 */ /* 0x000fc800078e00ff */
[----:B------:R-:W-:-:S05]  /*8720*/  IMAD.HI.U32 R2, R5, c[0x0][0x290], R4 ;  /* 0x0000a40005027a27 */ /* 0x000fca00078e0004 */
[----:B------:R-:W-:-:S04]  /*8730*/  SHF.R.U32.HI R2, RZ, c[0x0][0x294], R2 ;  /* 0x0000a500ff027a19 */ /* 0x000fc80000011602 */
[----:B------:R-:W-:-:S05]  /*8740*/  IADD3 R3, -R2, RZ, RZ ;  /* 0x000000ff02037210 */ /* 0x000fca0007ffe1ff */
[----:B------:R-:W-:-:S04]  /*8750*/  IMAD R5, R3, c[0x0][0x28c], R5 ;  /* 0x0000a30003057a24 */ /* 0x000fc800078e0205 */
[C---:B------:R-:W-:Y:S02]  /*8760*/  IMAD R16, R5.reuse, c[0x0][0x3b8], R16 ;  /* 0x0000ee0005107a24 */ /* 0x040fe400078e0210 */
[C---:B------:R-:W-:Y:S02]  /*8770*/  IMAD R0, R5.reuse, c[0x0][0x3bc], R0 ;  /* 0x0000ef0005007a24 */ /* 0x040fe400078e0200 */
[----:B------:R-:W-:Y:S02]  /*8780*/  IMAD R18, R5, c[0x0][0x3c0], R18 ;  /* 0x0000f00005127a24 */ /* 0x000fe400078e0212 */
.L_x_184:
        /* <DEDUP_REMOVED lines=20> */
.L_x_189:
[----:B------:R-:W2:Y:S02]  /*88d0*/  LDG.E.U8 R2, [R2.64] ;  /* 0x0000002402027981 */ /* 0x000ea4000c1e1100 */
[----:B--2---:R0:W1:Y:S01]  /*88e0*/  I2F.U16 R22, R2 ;  /* 0x0000000200167306 */ /* 0x0040620000101000 */
[----:B------:R-:W-:Y:S05]  /*88f0*/  BRA `(.L_x_191) ;  /* 0x00000ca000007947 */ /* 0x000fea0003800000 */
.L_x_188:
        /* <DEDUP_REMOVED lines=9> */
.L_x_193:
[----:B------:R-:W2:Y:S02]  /*8990*/  LDG.E R2, [R2.64] ;  /* 0x0000002402027981 */ /* 0x000ea4000c1e1900 */
[----:B--2---:R0:W1:Y:S01]  /*89a0*/  I2F R22, R2 ;  /* 0x0000000200167306 */ /* 0x0040620000201400 */
[----:B------:R-:W-:Y:S05]  /*89b0*/  BRA `(.L_x_191) ;  /* 0x00000be000007947 */ /* 0x000fea0003800000 */
.L_x_192:
[----:B------:R-:W2:Y:S02]  /*89c0*/  LDG.E.U16 R2, [R2.64] ;  /* 0x0000002402027981 */ /* 0x000ea4000c1e1500 */
[----:B--2---:R0:W1:Y:S01]  /*89d0*/  I2F.S16 R22, R2 ;  /* 0x0000000200167306 */ /* 0x0040620000101400 */
[----:B------:R-:W-:Y:S05]  /*89e0*/  BRA `(.L_x_191) ;  /* 0x00000bb000007947 */ /* 0x000fea0003800000 */
.L_x_187:
        /* <DEDUP_REMOVED lines=8> */
.L_x_195:
[----:B------:R-:W2:Y:S02]  /*8a70*/  LDG.E.U16 R2, [R2.64] ;  /* 0x0000002402027981 */ /* 0x000ea4000c1e1500 */
[----:B--2---:R-:W-:Y:S01]  /*8a80*/  HADD2.F32 R22, -RZ, R2.H0_H0 ;  /* 0x20000002ff167230 */ /* 0x004fe20000004100 */
[----:B------:R-:W-:Y:S05]  /*8a90*/  BRA `(.L_x_191) ;  /* 0x00000b0000007947 */ /* 0x000fea0003800000 */
.L_x_194:
        /* <DEDUP_REMOVED lines=8> */
.L_x_197:
[----:B------:R-:W2:Y:S02]  /*8b20*/  LDG.E.U16 R2, [R2.64] ;  /* 0x0000002402027981 */ /* 0x000ea4000c1e1500 */
[----:B--2---:R-:W-:Y:S01]  /*8b30*/  HADD2.F32 R22, -RZ, R2.H0_H0 ;  /* 0x20000002ff167230 */ /* 0x004fe20000004100 */
[----:B------:R-:W-:Y:S05]  /*8b40*/  BRA `(.L_x_191) ;  /* 0x00000a5000007947 */ /* 0x000fea0003800000 */
.L_x_196:
[----:B------:R-:W2:Y:S02]  /*8b50*/  LDG.E.64 R2, [R2.64] ;  /* 0x0000002402027981 */ /* 0x000ea4000c1e1b00 */
[----:B--2---:R-:W0:Y:S01]  /*8b60*/  F2F.F32.F64 R22, R2 ;  /* 0x0000000200167310 */ /* 0x004e220000301000 */
[----:B------:R-:W0:-:S14]  /*8b70*/  DSETP.GEU.AND P0, PT, |R2|, c[0x2][0x0], PT ;  /* 0x008000000200762a */ /* 0x000e1c0003f0e200 */
[----:B0-----:R-:W-:Y:S01]  /*8b80*/  @!P0 FMUL R22, R22, 1.175494350822287508e-38 ;  /* 0x0080000016168820 */ /* 0x001fe20000400000 */
[----:B------:R-:W-:Y:S05]  /*8b90*/  BRA `(.L_x_191) ;  /* 0x00000a0000007947 */ /* 0x000fea0003800000 */
.L_x_186:
        /* <DEDUP_REMOVED lines=12> */
.L_x_200:
[----:B------:R-:W2:Y:S02]  /*8c60*/  LDG.E.64 R2, [R2.64] ;  /* 0x0000002402027981 */ /* 0x000ea4000c1e1b00 */
[----:B--2---:R-:W0:Y:S01]  /*8c70*/  F2F.F32.F64 R22, R2 ;  /* 0x0000000200167310 */ /* 0x004e220000301000 */
[----:B------:R-:W0:-:S14]  /*8c80*/  DSETP.GEU.AND P0, PT, |R2|, c[0x2][0x0], PT ;  /* 0x008000000200762a */ /* 0x000e1c0003f0e200 */
[----:B0-----:R-:W-:Y:S01]  /*8c90*/  @!P0 FMUL R22, R22, 1.175494350822287508e-38 ;  /* 0x0080000016168820 */ /* 0x001fe20000400000 */
[----:B------:R-:W-:Y:S05]  /*8ca0*/  BRA `(.L_x_191) ;  /* 0x000008f000007947 */ /* 0x000fea0003800000 */
.L_x_199:
[----:B------:R-:W-:-:S13]  /*8cb0*/  ISETP.NE.AND P0, PT, R4, 0xf, PT ;  /* 0x0000000f0400780c */ /* 0x000fda0003f05270 */
[----:B------:R-:W-:Y:S05]  /*8cc0*/  @!P0 BRA `(.L_x_201) ;  /* 0x0000025000008947 */ /* 0x000fea0003800000 */
[----:B------:R-:W-:-:S13]  /*8cd0*/  ISETP.NE.AND P0, PT, R4, 0x17, PT ;  /* 0x000000170400780c */ /* 0x000fda0003f05270 */
[----:B------:R-:W-:Y:S05]  /*8ce0*/  @!P0 BRA `(.L_x_202) ;  /* 0x0000016000008947 */ /* 0x000fea0003800000 */
[----:B------:R-:W-:-:S13]  /*8cf0*/  ISETP.NE.AND P0, PT, R4, 0x18, PT ;  /* 0x000000180400780c */ /* 0x000fda0003f05270 */
[----:B------:R-:W-:Y:S05]  /*8d00*/  @P0 BRA `(.L_x_190) ;  /* 0x000006f000000947 */ /* 0x000fea0003800000 */
[----:B------:R-:W2:Y:S01]  /*8d10*/  LDG.E.U8 R22, [R2.64] ;  /* 0x0000002402167981 */ /* 0x000ea2000c1e1100 */
[----:B------:R-:W-:Y:S01]  /*8d20*/  MOV R6, 0xff800000 ;  /* 0xff80000000067802 */ /* 0x000fe20000000f00 */
[----:B--2---:R-:W-:-:S05]  /*8d30*/  IMAD.SHL.U32 R22, R22, 0x1000000, RZ ;  /* 0x0100000016167824 */ /* 0x004fca00078e00ff */
        /* <DEDUP_REMOVED lines=17> */
.L_x_202:
[----:B------:R-:W2:Y:S02]  /*8e50*/  LDG.E.U8 R2, [R2.64] ;  /* 0x0000002402027981 */ /* 0x000ea4000c1e1100 */
[C---:B--2---:R-:W-:Y:S01]  /*8e60*/  IMAD.SHL.U32 R0, R2.reuse, 0x2000000, RZ ;  /* 0x0200000002007824 */ /* 0x044fe200078e00ff */
[----:B------:R-:W-:-:S04]  /*8e70*/  SHF.L.U32 R5, R2, 0x18, RZ ;  /* 0x0000001802057819 */ /* 0x000fc800000006ff */
[----:B------:R-:W-:-:S13]  /*8e80*/  ISETP.GE.U32.AND P0, PT, R0, 0x8000000, PT ;  /* 0x080000000000780c */ /* 0x000fda0003f06070 */
[C---:B------:R-:W-:Y:S01]  /*8e90*/  @!P0 IMAD.SHL.U32 R0, R2.reuse, 0x100, RZ ;  /* 0x0000010002008824 */ /* 0x040fe200078e00ff */
[----:B------:R-:W-:-:S04]  /*8ea0*/  @P0 SHF.L.U32 R4, R2, 0x15, RZ ;  /* 0x0000001502040819 */ /* 0x000fc800000006ff */
[----:B------:R-:W-:Y:S02]  /*8eb0*/  @!P0 LOP3.LUT R0, R0, 0x7f00, RZ, 0xc0, !PT ;  /* 0x00007f0000008812 */ /* 0x000fe400078ec0ff */
[----:B------:R-:W-:Y:S02]  /*8ec0*/  @P0 LOP3.LUT R4, R4, 0x70000000, RZ, 0xfc, !PT ;  /* 0x7000000004040812 */ /* 0x000fe400078efcff */
[----:B------:R-:W-:-:S03]  /*8ed0*/  @!P0 LOP3.LUT R0, R0, 0x3f000000, RZ, 0xfc, !PT ;  /* 0x3f00000000008812 */ /* 0x000fc600078efcff */
[----:B------:R-:W-:Y:S02]  /*8ee0*/  @P0 FMUL.FTZ R22, R4, 1.9259299443872358531e-34 ;  /* 0x0780000004160820 */ /* 0x000fe40000410000 */
[----:B------:R-:W-:-:S05]  /*8ef0*/  @!P0 FADD.FTZ R22, R0, -0.5 ;  /* 0xbf00000000168421 */ /* 0x000fca0000010000 */
[----:B------:R-:W-:Y:S01]  /*8f00*/  LOP3.LUT R22, R22, 0x80000000, R5, 0xf8, !PT ;  /* 0x8000000016167812 */ /* 0x000fe200078ef805 */
[----:B------:R-:W-:Y:S05]  /*8f10*/  BRA `(.L_x_191) ;  /* 0x0000068000007947 */ /* 0x000fea0003800000 */
.L_x_201:
[----:B------:R-:W2:Y:S02]  /*8f20*/  LDG.E.U16 R2, [R2.64] ;  /* 0x0000002402027981 */ /* 0x000ea4000c1e1500 */
[----:B--2---:R-:W-:Y:S01]  /*8f30*/  PRMT R22, RZ, 0x5410, R2 ;  /* 0x00005410ff167816 */ /* 0x004fe20000000002 */
[----:B------:R-:W-:Y:S05]  /*8f40*/  BRA `(.L_x_191) ;  /* 0x0000065000007947 */ /* 0x000fea0003800000 */
.L_x_198:
        /* <DEDUP_REMOVED lines=11> */
.L_x_205:
[----:B------:R-:W2:Y:S01]  /*9000*/  LDG.E.U8 R2, [R2.64] ;  /* 0x0000002402027981 */ /* 0x000ea2000c1e1100 */
[----:B------:R-:W-:Y:S01]  /*9010*/  IMAD.MOV.U32 R22, RZ, RZ, RZ ;  /* 0x000000ffff167224 */ /* 0x000fe200078e00ff */
[----:B--2---:R-:W-:-:S13]  /*9020*/  ISETP.NE.AND P0, PT, R2, RZ, PT ;  /* 0x000000ff0200720c */ /* 0x004fda0003f05270 */
[----:B------:R-:W-:Y:S05]  /*9030*/  @!P0 BRA `(.L_x_191) ;  /* 0x0000056000008947 */ /* 0x000fea0003800000 */
[----:B------:R-:W-:-:S13]  /*9040*/  ISETP.NE.AND P0, PT, R2, 0x80, PT ;  /* 0x000000800200780c */ /* 0x000fda0003f05270 */
[----:B------:R-:W-:Y:S01]  /*9050*/  @!P0 MOV R22, 0x7f800001 ;  /* 0x7f80000100168802 */ /* 0x000fe20000000f00 */
[----:B------:R-:W-:Y:S05]  /*9060*/  @!P0 BRA `(.L_x_191) ;  /* 0x0000053000008947 */ /* 0x000fea0003800000 */
[C---:B------:R-:W-:Y:S01]  /*9070*/  LOP3.LUT P0, R0, R2.reuse, 0x78, RZ, 0xc0, !PT ;  /* 0x0000007802007812 */ /* 0x040fe2000780c0ff */
[----:B------:R-:W-:Y:S01]  /*9080*/  BSSY B0, `(.L_x_206) ;  /* 0x000000c000007945 */ /* 0x000fe20003800000 */
[----:B------:R-:W-:Y:S02]  /*9090*/  SHF.R.U32.HI R3, RZ, 0x7, R2 ;  /* 0x00000007ff037819 */ /* 0x000fe40000011602 */
[----:B------:R-:W-:Y:S02]  /*90a0*/  LOP3.LUT R2, R2, 0x7, RZ, 0xc0, !PT ;  /* 0x0000000702027812 */ /* 0x000fe400078ec0ff */
[----:B------:R-:W-:Y:S01]  /*90b0*/  SHF.R.U32.HI R0, RZ, 0x3, R0 ;  /* 0x00000003ff007819 */ /* 0x000fe20000011600 */
[----:B------:R-:W-:-:S06]  /*90c0*/  IMAD.U32 R22, R3, -0x80000000, RZ ;  /* 0x8000000003167824 */ /* 0x000fcc00078e00ff */
[----:B------:R-:W-:Y:S05]  /*90d0*/  @P0 BRA `(.L_x_207) ;  /* 0x0000006000000947 */ /* 0x000fea0003800000 */
[----:B------:R-:W0:Y:S02]  /*90e0*/  FLO.U32 R3, R2 ;  /* 0x0000000200037300 */ /* 0x000e2400000e0000 */
[----:B0-----:R-:W-:-:S04]  /*90f0*/  IADD3 R3, -R3, 0x1f, RZ ;  /* 0x0000001f03037810 */ /* 0x001fc80007ffe1ff */
[----:B------:R-:W-:Y:S02]  /*9100*/  IADD3 R5, R3, -0x1c, RZ ;  /* 0xffffffe403057810 */ /* 0x000fe40007ffe0ff */
[----:B------:R-:W-:Y:S02]  /*9110*/  IADD3 R0, R0, 0x1d, -R3 ;  /* 0x0000001d00007810 */ /* 0x000fe40007ffe803 */
[----:B------:R-:W-:-:S04]  /*9120*/  SHF.L.U32 R5, R2, R5, RZ ;  /* 0x0000000502057219 */ /* 0x000fc800000006ff */
[----:B------:R-:W-:Y:S02]  /*9130*/  LOP3.LUT R2, R5, 0x7, RZ, 0xc0, !PT ;  /* 0x0000000705027812 */ /* 0x000fe400078ec0ff */
.L_x_207:
[----:B------:R-:W-:Y:S05]  /*9140*/  BSYNC B0 ;  /* 0x0000000000007941 */ /* 0x000fea0003800000 */
.L_x_206:
[----:B------:R-:W-:Y:S02]  /*9150*/  LEA R3, R0, 0x3b800000, 0x17 ;  /* 0x3b80000000037811 */ /* 0x000fe400078eb8ff */
[----:B------:R-:W-:-:S04]  /*9160*/  SHF.L.U32 R2, R2, 0x14, RZ ;  /* 0x0000001402027819 */ /* 0x000fc800000006ff */
[----:B------:R-:W-:Y:S01]  /*9170*/  LOP3.LUT R22, R3, R2, R22, 0xfe, !PT ;  /* 0x0000000203167212 */ /* 0x000fe200078efe16 */
[----:B------:R-:W-:Y:S05]  /*9180*/  BRA `(.L_x_191) ;  /* 0x0000041000007947 */ /* 0x000fea0003800000 */
.L_x_204:
        /* <DEDUP_REMOVED lines=20> */
.L_x_209:
[----:B------:R-:W-:Y:S05]  /*92d0*/  BSYNC B0 ;  /* 0x0000000000007941 */ /* 0x000fea0003800000 */
.L_x_208:
[----:B------:R-:W-:Y:S02]  /*92e0*/  LEA R3, R0, 0x37800000, 0x17 ;  /* 0x3780000000037811 */ /* 0x000fe400078eb8ff */
[----:B------:R-:W-:-:S04]  /*92f0*/  SHF.L.U32 R2, R2, 0x15, RZ ;  /* 0x0000001502027819 */ /* 0x000fc800000006ff */
[----:B------:R-:W-:Y:S01]  /*9300*/  LOP3.LUT R22, R3, R2, R22, 0xfe, !PT ;  /* 0x0000000203167212 */ /* 0x000fe200078efe16 */
[----:B------:R-:W-:Y:S05]  /*9310*/  BRA `(.L_x_191) ;  /* 0x0000028000007947 */ /* 0x000fea0003800000 */
.L_x_203:
[----:B------:R-:W-:-:S13]  /*9320*/  ISETP.NE.AND P0, PT, R4, 0x1c, PT ;  /* 0x0000001c0400780c */ /* 0x000fda0003f05270 */
[----:B------:R-:W-:Y:S05]  /*9330*/  @!P0 BRA `(.L_x_210) ;  /* 0x0000024000008947 */ /* 0x000fea0003800000 */
[----:B------:R-:W-:-:S13]  /*9340*/  ISETP.NE.AND P0, PT, R4, 0x1d, PT ;  /* 0x0000001d0400780c */ /* 0x000fda0003f05270 */
[----:B------:R-:W-:Y:S05]  /*9350*/  @!P0 BRA `(.L_x_211) ;  /* 0x000001f000008947 */ /* 0x000fea0003800000 */
[----:B------:R-:W-:-:S13]  /*9360*/  ISETP.NE.AND P0, PT, R4, 0x2c, PT ;  /* 0x0000002c0400780c */ /* 0x000fda0003f05270 */
[----:B------:R-:W-:Y:S05]  /*9370*/  @P0 BRA `(.L_x_190) ;  /* 0x0000008000000947 */ /* 0x000fea0003800000 */
[----:B------:R-:W2:Y:S01]  /*9380*/  LDG.E.U8 R2, [R2.64] ;  /* 0x0000002402027981 */ /* 0x000ea2000c1e1100 */
[----:B------:R-:W-:Y:S01]  /*9390*/  IMAD.MOV.U32 R22, RZ, RZ, 0x400000 ;  /* 0x00400000ff167424 */ /* 0x000fe200078e00ff */
[----:B--2---:R-:W-:-:S13]  /*93a0*/  ISETP.NE.AND P0, PT, R2, RZ, PT ;  /* 0x000000ff0200720c */ /* 0x004fda0003f05270 */
[----:B------:R-:W-:Y:S05]  /*93b0*/  @!P0 BRA `(.L_x_191) ;  /* 0x000001e000008947 */ /* 0x000fea0003800000 */
[----:B------:R-:W-:-:S13]  /*93c0*/  ISETP.NE.AND P0, PT, R2, 0xff, PT ;  /* 0x000000ff0200780c */ /* 0x000fda0003f05270 */
[----:B------:R-:W-:Y:S01]  /*93d0*/  @!P0 MOV R22, 0x7f800001 ;  /* 0x7f80000100168802 */ /* 0x000fe20000000f00 */
[----:B------:R-:W-:Y:S01]  /*93e0*/  @P0 IMAD.SHL.U32 R22, R2, 0x800000, RZ ;  /* 0x0080000002160824 */ /* 0x000fe200078e00ff */
[----:B------:R-:W-:Y:S05]  /*93f0*/  BRA `(.L_x_191) ;  /* 0x000001a000007947 */ /* 0x000fea0003800000 */
.L_x_190:
[----:B------:R-:W-:Y:S01]  /*9400*/  MOV R0, 0x0 ;  /* 0x0000000000007802 */ /* 0x000fe20000000f00 */
[----:B------:R-:W-:Y:S01]  /*9410*/  HFMA2.MMA R8, -RZ, RZ, 0, 4.64916229248046875e-06 ;  /* 0x0000004eff087435 */ /* 0x000fe200000001ff */
[----:B------:R-:W-:Y:S01]  /*9420*/  MOV R4, c[0x4][0x108] ;  /* 0x0100420000047a02 */ /* 0x000fe20000000f00 */
[----:B------:R-:W-:Y:S01]  /*9430*/  HFMA2.MMA R13, -RZ, RZ, 0, 0 ;  /* 0x00000000ff0d7435 */ /* 0x000fe200000001ff */
[----:B------:R0:W1:Y:S01]  /*9440*/  LDC.64 R2, c[0x4][R0] ;  /* 0x0100000000027b82 */ /* 0x0000620000000a00 */
[----:B------:R-:W-:Y:S01]  /*9450*/  IMAD.MOV.U32 R5, RZ, RZ, c[0x4][0x10c] ;  /* 0x01004300ff057624 */ /* 0x000fe200078e00ff */
[----:B------:R-:W-:Y:S01]  /*9460*/  MOV R6, c[0x4][0x110] ;  /* 0x0100440000067a02 */ /* 0x000fe20000000f00 */
[----:B------:R-:W-:Y:S01]  /*9470*/  IMAD.MOV.U32 R7, RZ, RZ, c[0x4][0x114] ;  /* 0x01004500ff077624 */ /* 0x000fe200078e00ff */
[----:B------:R-:W-:Y:S01]  /*9480*/  MOV R11, c[0x4][0x1c] ;  /* 0x01000700000b7a02 */ /* 0x000fe20000000f00 */
[----:B------:R-:W-:-:S02]  /*9490*/  IMAD.MOV.U32 R10, RZ, RZ, c[0x4][0x18] ;  /* 0x01000600ff0a7624 */ /* 0x000fc400078e00ff */
[----:B------:R-:W-:Y:S02]  /*94a0*/  IMAD.MOV.U32 R12, RZ, RZ, 0x1 ;  /* 0x00000001ff0c7424 */ /* 0x000fe400078e00ff */
        /* <DEDUP_REMOVED lines=8> */
[----:B------:R-:W-:Y:S01]  /*9530*/  IMAD.MOV.U32 R22, RZ, RZ, RZ ;  /* 0x000000ffff167224 */ /* 0x000fe200078e00ff */
[----:B------:R-:W-:Y:S05]  /*9540*/  BRA `(.L_x_191) ;  /* 0x0000005000007947 */ /* 0x000fea0003800000 */
.L_x_211:
[----:B------:R-:W2:Y:S02]  /*9550*/  LDG.E.64 R22, [R2.64] ;  /* 0x0000002402167981 */ /* 0x000ea4000c1e1b00 */
[----:B--2---:R0:W1:Y:S01]  /*9560*/  I2F.U64 R22, R22 ;  /* 0x0000001600167312 */ /* 0x0040620000301000 */
[----:B------:R-:W-:Y:S05]  /*9570*/  BRA `(.L_x_191) ;  /* 0x0000002000007947 */ /* 0x000fea0003800000 */
.L_x_210:
[----:B------:R-:W2:Y:S02]  /*9580*/  LDG.E R2, [R2.64] ;  /* 0x0000002402027981 */ /* 0x000ea4000c1e1900 */
[----:B--2---:R0:W1:Y:S02]  /*9590*/  I2F.U32 R22, R2 ;  /* 0x0000000200167306 */ /* 0x0040640000201000 */
.L_x_191:
[----:B------:R-:W-:Y:S05]  /*95a0*/  BSYNC B7 ;  /* 0x0000000000077941 */ /* 0x000fea0003800000 */
.L_x_185:
[----:B------:R-:W2:Y:S01]  /*95b0*/  LDC.U8 R4, c[0x0][0x3e3] ;  /* 0x0000f8c0ff047b82 */ /* 0x000ea20000000000 */
[----:B0-----:R-:W-:Y:S01]  /*95c0*/  IADD3 R2, P0, R18, c[0x0][0x3d8], RZ ;  /* 0x0000f60012027a10 */ /* 0x001fe20007f1e0ff */
[----:B------:R-:W-:Y:S03]  /*95d0*/  BSSY B7, `(.L_x_212) ;  /* 0x00000dd000077945 */ /* 0x000fe60003800000 */
[----:B------:R-:W-:-:S02]  /*95e0*/  IADD3.X R3, RZ, c[0x0][0x3dc], RZ, P0, !PT ;  /* 0x0000f700ff037a10 */ /* 0x000fc400007fe4ff */
        /* <DEDUP_REMOVED lines=14> */
.L_x_216:
[----:B------:R-:W2:Y:S02]  /*96d0*/  LDG.E.U8 R0, [R2.64] ;  /* 0x0000002402007981 */ /* 0x000ea4000c1e1100 */
[----:B--2---:R-:W0:Y:S01]  /*96e0*/  I2F.U16 R0, R0 ;  /* 0x0000000000007306 */ /* 0x004e220000101000 */
[----:B------:R-:W-:Y:S05]  /*96f0*/  BRA `(.L_x_218) ;  /* 0x00000ca000007947 */ /* 0x000fea0003800000 */
.L_x_215:
        /* <DEDUP_REMOVED lines=9> */
.L_x_220:
[----:B------:R-:W2:Y:S02]  /*9790*/  LDG.E R0, [R2.64] ;  /* 0x0000002402007981 */ /* 0x000ea4000c1e1900 */
[----:B--2---:R-:W0:Y:S01]  /*97a0*/  I2F R0, R0 ;  /* 0x0000000000007306 */ /* 0x004e220000201400 */
[----:B------:R-:W-:Y:S05]  /*97b0*/  BRA `(.L_x_218) ;  /* 0x00000be000007947 */ /* 0x000fea0003800000 */
.L_x_219:
[----:B------:R-:W2:Y:S02]  /*97c0*/  LDG.E.U16 R0, [R2.64] ;  /* 0x0000002402007981 */ /* 0x000ea4000c1e1500 */
[----:B--2---:R-:W0:Y:S01]  /*97d0*/  I2F.S16 R0, R0 ;  /* 0x0000000000007306 */ /* 0x004e220000101400 */
[----:B------:R-:W-:Y:S05]  /*97e0*/  BRA `(.L_x_218) ;  /* 0x00000bb000007947 */ /* 0x000fea0003800000 */
.L_x_214:
        /* <DEDUP_REMOVED lines=8> */
.L_x_222:
[----:B------:R-:W2:Y:S02]  /*9870*/  LDG.E.U16 R0, [R2.64] ;  /* 0x0000002402007981 */ /* 0x000ea4000c1e1500 */
[----:B--2---:R-:W-:Y:S01]  /*9880*/  HADD2.F32 R0, -RZ, R0.H0_H0 ;  /* 0x20000000ff007230 */ /* 0x004fe20000004100 */
[----:B------:R-:W-:Y:S05]  /*9890*/  BRA `(.L_x_218) ;  /* 0x00000b0000007947 */ /* 0x000fea0003800000 */
.L_x_221:
        /* <DEDUP_REMOVED lines=8> */
.L_x_224:
[----:B------:R-:W2:Y:S02]  /*9920*/  LDG.E.U16 R0, [R2.64] ;  /* 0x0000002402007981 */ /* 0x000ea4000c1e1500 */
[----:B--2---:R-:W-:Y:S01]  /*9930*/  HADD2.F32 R0, -RZ, R0.H0_H0 ;  /* 0x20000000ff007230 */ /* 0x004fe20000004100 */
[----:B------:R-:W-:Y:S05]  /*9940*/  BRA `(.L_x_218) ;  /* 0x00000a5000007947 */ /* 0x000fea0003800000 */
.L_x_223:
[----:B------:R-:W2:Y:S02]  /*9950*/  LDG.E.64 R2, [R2.64] ;  /* 0x0000002402027981 */ /* 0x000ea4000c1e1b00 */
[----:B--2---:R-:W0:Y:S01]  /*9960*/  F2F.F32.F64 R0, R2 ;  /* 0x0000000200007310 */ /* 0x004e220000301000 */
[----:B------:R-:W0:-:S14]  /*9970*/  DSETP.GEU.AND P0, PT, |R2|, c[0x2][0x0], PT ;  /* 0x008000000200762a */ /* 0x000e1c0003f0e200 */
[----:B0-----:R-:W-:Y:S01]  /*9980*/  @!P0 FMUL R0, R0, 1.175494350822287508e-38 ;  /* 0x0080000000008820 */ /* 0x001fe20000400000 */
[----:B------:R-:W-:Y:S05]  /*9990*/  BRA `(.L_x_218) ;  /* 0x00000a0000007947 */ /* 0x000fea0003800000 */
.L_x_213:
        /* <DEDUP_REMOVED lines=12> */
.L_x_227:
[----:B------:R-:W2:Y:S02]  /*9a60*/  LDG.E.64 R2, [R2.64] ;  /* 0x0000002402027981 */ /* 0x000ea4000c1e1b00 */
[----:B--2---:R-:W0:Y:S01]  /*9a70*/  F2F.F32.F64 R0, R2 ;  /* 0x0000000200007310 */ /* 0x004e220000301000 */
[----:B------:R-:W0:-:S14]  /*9a80*/  DSETP.GEU.AND P0, PT, |R2|, c[0x2][0x0], PT ;  /* 0x008000000200762a */ /* 0x000e1c0003f0e200 */
[----:B0-----:R-:W-:Y:S01]  /*9a90*/  @!P0 FMUL R0, R0, 1.175494350822287508e-38 ;  /* 0x0080000000008820 */ /* 0x001fe20000400000 */
[----:B------:R-:W-:Y:S05]  /*9aa0*/  BRA `(.L_x_218) ;  /* 0x000008f000007947 */ /* 0x000fea0003800000 */
.L_x_226:
        /* <DEDUP_REMOVED lines=26> */
.L_x_229:
        /* <DEDUP_REMOVED lines=13> */
.L_x_228:
[----:B------:R-:W2:Y:S02]  /*9d20*/  LDG.E.U16 R0, [R2.64] ;  /* 0x0000002402007981 */ /* 0x000ea4000c1e1500 */
[----:B--2---:R-:W-:Y:S01]  /*9d30*/  PRMT R0, RZ, 0x5410, R0 ;  /* 0x00005410ff007816 */ /* 0x004fe20000000000 */
[----:B------:R-:W-:Y:S05]  /*9d40*/  BRA `(.L_x_218) ;  /* 0x0000065000007947 */ /* 0x000fea0003800000 */
.L_x_225:
        /* <DEDUP_REMOVED lines=11> */
.L_x_232:
        /* <DEDUP_REMOVED lines=20> */
.L_x_234:
[----:B------:R-:W-:Y:S05]  /*9f40*/  BSYNC B0 ;  /* 0x0000000000007941 */ /* 0x000fea0003800000 */
.L_x_233:
[----:B------:R-:W-:Y:S02]  /*9f50*/  LEA R3, R0, 0x3b800000, 0x17 ;  /* 0x3b80000000037811 */ /* 0x000fe400078eb8ff */
[----:B------:R-:W-:-:S04]  /*9f60*/  SHF.L.U32 R0, R2, 0x14, RZ ;  /* 0x0000001402007819 */ /* 0x000fc800000006ff */
[----:B------:R-:W-:Y:S01]  /*9f70*/  LOP3.LUT R0, R3, R0, R4, 0xfe, !PT ;  /* 0x0000000003007212 */ /* 0x000fe200078efe04 */
[----:B------:R-:W-:Y:S05]  /*9f80*/  BRA `(.L_x_218) ;  /* 0x0000041000007947 */ /* 0x000fea0003800000 */
.L_x_231:
        /* <DEDUP_REMOVED lines=20> */
.L_x_236:
[----:B------:R-:W-:Y:S05]  /*a0d0*/  BSYNC B0 ;  /* 0x0000000000007941 */ /* 0x000fea0003800000 */
.L_x_235:
[----:B------:R-:W-:Y:S02]  /*a0e0*/  LEA R3, R0, 0x37800000, 0x17 ;  /* 0x3780000000037811 */ /* 0x000fe400078eb8ff */
[----:B------:R-:W-:-:S04]  /*a0f0*/  SHF.L.U32 R0, R2, 0x15, RZ ;  /* 0x0000001502007819 */ /* 0x000fc800000006ff */
[----:B------:R-:W-:Y:S01]  /*a100*/  LOP3.LUT R0, R3, R0, R4, 0xfe, !PT ;  /* 0x0000000003007212 */ /* 0x000fe200078efe04 */
[----:B------:R-:W-:Y:S05]  /*a110*/  BRA `(.L_x_218) ;  /* 0x0000028000007947 */ /* 0x000fea0003800000 */
.L_x_230:
        /* <DEDUP_REMOVED lines=14> */
.L_x_217:
[----:B------:R-:W-:Y:S01]  /*a200*/  MOV R0, 0x0 ;  /* 0x0000000000007802 */ /* 0x000fe20000000f00 */
[----:B------:R-:W-:Y:S01]  /*a210*/  HFMA2.MMA R8, -RZ, RZ, 0, 4.64916229248046875e-06 ;  /* 0x0000004eff087435 */ /* 0x000fe200000001ff */
[----:B------:R-:W-:Y:S01]  /*a220*/  MOV R4, c[0x4][0x108] ;  /* 0x0100420000047a02 */ /* 0x000fe20000000f00 */
[----:B------:R-:W-:Y:S01]  /*a230*/  HFMA2.MMA R13, -RZ, RZ, 0, 0 ;  /* 0x00000000ff0d7435 */ /* 0x000fe200000001ff */
[----:B------:R0:W2:Y:S01]  /*a240*/  LDC.64 R2, c[0x4][R0] ;  /* 0x0100000000027b82 */ /* 0x0000a20000000a00 */
        /* <DEDUP_REMOVED lines=14> */
[----:B------:R-:W-:Y:S01]  /*a330*/  IMAD.MOV.U32 R0, RZ, RZ, RZ ;  /* 0x000000ffff007224 */ /* 0x000fe200078e00ff */
[----:B------:R-:W-:Y:S05]  /*a340*/  BRA `(.L_x_218) ;  /* 0x0000005000007947 */ /* 0x000fea0003800000 */
.L_x_238:
[----:B------:R-:W2:Y:S02]  /*a350*/  LDG.E.64 R2, [R2.64] ;  /* 0x0000002402027981 */ /* 0x000ea4000c1e1b00 */
[----:B--2---:R0:W2:Y:S01]  /*a360*/  I2F.U64 R0, R2 ;  /* 0x0000000200007312 */ /* 0x0040a20000301000 */
[----:B------:R-:W-:Y:S05]  /*a370*/  BRA `(.L_x_218) ;  /* 0x0000002000007947 */ /* 0x000fea0003800000 */
.L_x_237:
[----:B------:R-:W2:Y:S02]  /*a380*/  LDG.E R0, [R2.64] ;  /* 0x0000002402007981 */ /* 0x000ea4000c1e1900 */
[----:B--2---:R-:W0:Y:S02]  /*a390*/  I2F.U32 R0, R0 ;  /* 0x0000000000007306 */ /* 0x004e240000201000 */
.L_x_218:
[----:B------:R-:W-:Y:S05]  /*a3a0*/  BSYNC B7 ;  /* 0x0000000000077941 */ /* 0x000fea0003800000 */
.L_x_212:
[----:B------:R-:W-:Y:S02]  /*a3b0*/  ULDC.U8 UR4, c[0x0][0x3e0] ;  /* 0x0000f80000047ab9 */ /* 0x000fe40000000000 */
[----:B------:R-:W-:-:S13]  /*a3c0*/  ISETP.NE.AND P0, PT, RZ, UR4, PT ;  /* 0x00000004ff007c0c */ /* 0x000fda000bf05270 */
[----:B------:R-:W-:Y:S05]  /*a3d0*/  @!P0 BRA `(.L_x_239) ;  /* 0x0000006000008947 */ /* 0x000fea0003800000 */
[----:B-1---5:R-:W-:Y:S01]  /*a3e0*/  MOV R6, R22 ;  /* 0x0000001600067202 */ /* 0x022fe20000000f00 */
[----:B0-2---:R-:W-:Y:S01]  /*a3f0*/  IMAD.MOV.U32 R5, RZ, RZ, R0 ;  /* 0x000000ffff057224 */ /* 0x005fe200078e0000 */
[----:B------:R-:W-:Y:S02]  /*a400*/  MOV R10, 0xa420 ;  /* 0x0000a420000a7802 */ /* 0x000fe40000000f00 */
[----:B------:R-:W-:Y:S05]  /*a410*/  CALL.REL.NOINC `($_ZN2at6native18elementwise_kernelILi128ELi4EZNS0_15gpu_kernel_implIN48_GLOBAL__N__08322988_15_IGammaKernel_cu_cb51a28d10CalcIgammaIfEEEEvRNS_18TensorIteratorBaseERKT_EUliE_EEviT1_$_ZN46_INTERNAL_08322988_15_IGammaKernel_cu_cb51a28d48_GLOBAL__N__08322988_15_IGammaKernel_cu_cb51a28d12calc_igammacIfEET_S2_S2_) ;  /* 0x000125e000007944 */ /* 0x000fea0003c00000 */
[----:B------:R-:W-:Y:S01]  /*a420*/  MOV R2, R0 ;  /* 0x0000000000027202 */ /* 0x000fe20000000f00 */
[----:B------:R-:W-:Y:S05]  /*a430*/  BRA `(.L_x_240) ;  /* 0x0000004000007947 */ /* 0x000fea0003800000 */
.L_x_239:
[----:B-1---5:R-:W-:Y:S01]  /*a440*/  IMAD.MOV.U32 R6, RZ, RZ, R22 ;  /* 0x000000ffff067224 */ /* 0x022fe200078e0016 */
[----:B------:R-:W-:Y:S02]  /*a450*/  MOV R8, 0xa470 ;  /* 0x0000a47000087802 */ /* 0x000fe40000000f00 */
[----:B0-2---:R-:W-:Y:S05]  /*a460*/  CALL.REL.NOINC `($_ZN2at6native18elementwise_kernelILi128ELi4EZNS0_15gpu_kernel_implIN48_GLOBAL__N__08322988_15_IGammaKernel_cu_cb51a28d10CalcIgammaIfEEEEvRNS_18TensorIteratorBaseERKT_EUliE_EEviT1_$_ZN46_INTERNAL_08322988_15_IGammaKernel_cu_cb51a28d48_GLOBAL__N__08322988_15_IGammaKernel_cu_cb51a28d11calc_igammaIfEET_S2_S2_) ;  /* 0x00004a0000007944 */ /* 0x005fea0003c00000 */
[----:B------:R-:W-:Y:S02]  /*a470*/  MOV R2, R3 ;  /* 0x0000000300027202 */ /* 0x000fe40000000f00 */
.L_x_240:
        /* <DEDUP_REMOVED lines=15> */
.L_x_244:
[----:B------:R-:W0:Y:S02]  /*a570*/  F2I.S64.TRUNC R2, R2 ;  /* 0x0000000200027311 */ /* 0x000e24000020d900 */
[----:B0-----:R-:W-:-:S05]  /*a580*/  IMAD.MOV.U32 R5, RZ, RZ, R2 ;  /* 0x000000ffff057224 */ /* 0x001fca00078e0002 */
[----:B------:R0:W-:Y:S01]  /*a590*/  STG.E.U8 [R16.64], R5 ;  /* 0x0000000510007986 */ /* 0x0001e2000c101124 */
[----:B------:R-:W-:Y:S05]  /*a5a0*/  BRA `(.L_x_246) ;  /* 0x00000d3000007947 */ /* 0x000fea0003800000 */
.L_x_243:
        /* <DEDUP_REMOVED lines=9> */
.L_x_248:
[----:B------:R-:W0:Y:S02]  /*a640*/  F2I.FTZ.TRUNC.NTZ R3, R2 ;  /* 0x0000000200037305 */ /* 0x000e24000021f100 */
[----:B0-----:R0:W-:Y:S01]  /*a650*/  STG.E [R16.64], R3 ;  /* 0x0000000310007986 */ /* 0x0011e2000c101924 */
[----:B------:R-:W-:Y:S05]  /*a660*/  BRA `(.L_x_246) ;  /* 0x00000c7000007947 */ /* 0x000fea0003800000 */
.L_x_247:
[----:B------:R-:W0:Y:S02]  /*a670*/  F2I.FTZ.TRUNC.NTZ R3, R2 ;  /* 0x0000000200037305 */ /* 0x000e24000021f100 */
[----:B0-----:R0:W-:Y:S01]  /*a680*/  STG.E.U16 [R16.64], R3 ;  /* 0x0000000310007986 */ /* 0x0011e2000c101524 */
[----:B------:R-:W-:Y:S05]  /*a690*/  BRA `(.L_x_246) ;  /* 0x00000c4000007947 */ /* 0x000fea0003800000 */
.L_x_242:
        /* <DEDUP_REMOVED lines=8> */
.L_x_250:
[----:B------:R-:W-:-:S05]  /*a720*/  F2FP.PACK_AB R2, RZ, R2 ;  /* 0x00000002ff02723e */ /* 0x000fca00000000ff */
[----:B------:R0:W-:Y:S01]  /*a730*/  STG.E.U16 [R16.64], R2 ;  /* 0x0000000210007986 */ /* 0x0001e2000c101524 */
[----:B------:R-:W-:Y:S05]  /*a740*/  BRA `(.L_x_246) ;  /* 0x00000b9000007947 */ /* 0x000fea0003800000 */
.L_x_249:
[----:B------:R-:W-:-:S13]  /*a750*/  ISETP.NE.AND P0, PT, R0, 0x7, PT ;  /* 0x000000070000780c */ /* 0x000fda0003f05270 */
[----:B------:R-:W-:Y:S05]  /*a760*/  @!P0 BRA `(.L_x_251) ;  /* 0x000000b000008947 */ /* 0x000fea0003800000 */
[----:B------:R-:W-:-:S13]  /*a770*/  ISETP.NE.AND P0, PT, R0, 0x8, PT ;  /* 0x000000080000780c */ /* 0x000fda0003f05270 */
[----:B------:R-:W-:Y:S05]  /*a780*/  @!P0 BRA `(.L_x_252) ;  /* 0x0000005000008947 */ /* 0x000fea0003800000 */
[----:B------:R-:W-:-:S13]  /*a790*/  ISETP.NE.AND P0, PT, R0, 0x9, PT ;  /* 0x000000090000780c */ /* 0x000fda0003f05270 */
[----:B------:R-:W-:Y:S05]  /*a7a0*/  @P0 BRA `(.L_x_245) ;  /* 0x000009a000000947 */ /* 0x000fea0003800000 */
[----:B------:R-:W-:-:S07]  /*a7b0*/  HFMA2.MMA R3, -RZ, RZ, 0, 0 ;  /* 0x00000000ff037435 */ /* 0x000fce00000001ff */
[----:B------:R0:W-:Y:S01]  /*a7c0*/  STG.E.64 [R16.64], R2 ;  /* 0x0000000210007986 */ /* 0x0001e2000c101b24 */
[----:B------:R-:W-:Y:S05]  /*a7d0*/  BRA `(.L_x_246) ;  /* 0x00000b0000007947 */ /* 0x000fea0003800000 */
.L_x_252:
[----:B------:R-:W-:-:S04]  /*a7e0*/  F2FP.PACK_AB R3, RZ, R2 ;  /* 0x00000002ff03723e */ /* 0x000fc800000000ff */
[----:B------:R-:W-:-:S05]  /*a7f0*/  PRMT R3, R3, 0x5410, RZ ;  /* 0x0000541003037816 */ /* 0x000fca00000000ff */
[----:B------:R0:W-:Y:S01]  /*a800*/  STG.E [R16.64], R3 ;  /* 0x0000000310007986 */ /* 0x0001e2000c101924 */
[----:B------:R-:W-:Y:S05]  /*a810*/  BRA `(.L_x_246) ;  /* 0x00000ac000007947 */ /* 0x000fea0003800000 */
.L_x_251:
[----:B------:R-:W-:-:S06]  /*a820*/  FMUL.FTZ R2, R2, 1 ;  /* 0x3f80000002027820 */ /* 0x000fcc0000410000 */
[----:B------:R-:W0:Y:S02]  /*a830*/  F2F.F64.F32 R2, R2 ;  /* 0x0000000200027310 */ /* 0x000e240000201800 */
[----:B0-----:R0:W-:Y:S01]  /*a840*/  STG.E.64 [R16.64], R2 ;  /* 0x0000000210007986 */ /* 0x0011e2000c101b24 */
[----:B------:R-:W-:Y:S05]  /*a850*/  BRA `(.L_x_246) ;  /* 0x00000a8000007947 */ /* 0x000fea0003800000 */
.L_x_241:
        /* <DEDUP_REMOVED lines=12> */
.L_x_255:
[----:B------:R-:W-:Y:S01]  /*a920*/  FMUL.FTZ R4, R2, 1 ;  /* 0x3f80000002047820 */ /* 0x000fe20000410000 */
[----:B------:R-:W-:-:S05]  /*a930*/  CS2R R6, SRZ ;  /* 0x0000000000067805 */ /* 0x000fca000001ff00 */
[----:B------:R-:W0:Y:S02]  /*a940*/  F2F.F64.F32 R4, R4 ;  /* 0x0000000400047310 */ /* 0x000e240000201800 */
[----:B0-----:R0:W-:Y:S01]  /*a950*/  STG.E.128 [R16.64], R4 ;  /* 0x0000000410007986 */ /* 0x0011e2000c101d24 */
[----:B------:R-:W-:Y:S05]  /*a960*/  BRA `(.L_x_246) ;  /* 0x0000097000007947 */ /* 0x000fea0003800000 */
.L_x_254:
        /* <DEDUP_REMOVED lines=11> */
[----:B------:R-:W-:-:S10]  /*aa20*/  IMAD.MOV.U32 R0, RZ, RZ, 0x7f ;  /* 0x0000007fff007424 */ /* 0x000fd400078e00ff */
        /* <DEDUP_REMOVED lines=8> */
.L_x_259:
[----:B------:R-:W-:Y:S05]  /*aab0*/  BSYNC B0 ;  /* 0x0000000000007941 */ /* 0x000fea0003800000 */
.L_x_258:
[----:B------:R-:W-:-:S05]  /*aac0*/  LOP3.LUT R5, R0, R5, RZ, 0xfc, !PT ;  /* 0x0000000500057212 */ /* 0x000fca00078efcff */
[----:B------:R0:W-:Y:S01]  /*aad0*/  STG.E.U8 [R16.64], R5 ;  /* 0x0000000510007986 */ /* 0x0001e2000c101124 */
[----:B------:R-:W-:Y:S05]  /*aae0*/  BRA `(.L_x_246) ;  /* 0x000007f000007947 */ /* 0x000fea0003800000 */
.L_x_257:
        /* <DEDUP_REMOVED lines=12> */
.L_x_261:
[----:B------:R-:W-:Y:S02]  /*abb0*/  ISETP.GT.U32.AND P0, PT, R4, 0x7f800000, PT ;  /* 0x7f8000000400780c */ /* 0x000fe40003f04070 */
[----:B------:R-:W-:-:S04]  /*abc0*/  MOV R0, 0x7f ;  /* 0x0000007f00007802 */ /* 0x000fc80000000f00 */
[----:B------:R-:W-:Y:S02]  /*abd0*/  SEL R0, R0, 0x7c, P0 ;  /* 0x0000007c00007807 */ /* 0x000fe40000000000 */
.L_x_262:
[----:B------:R-:W-:Y:S05]  /*abe0*/  BSYNC B0 ;  /* 0x0000000000007941 */ /* 0x000fea0003800000 */
.L_x_260:
[----:B------:R-:W-:-:S04]  /*abf0*/  LOP3.LUT R2, R2, 0x80000000, RZ, 0xc0, !PT ;  /* 0x8000000002027812 */ /* 0x000fc800078ec0ff */
[----:B------:R-:W-:-:S04]  /*ac00*/  SHF.R.U32.HI R3, RZ, 0x18, R2 ;  /* 0x00000018ff037819 */ /* 0x000fc80000011602 */
[----:B------:R-:W-:-:S05]  /*ac10*/  LOP3.LUT R3, R0, R3, RZ, 0xfc, !PT ;  /* 0x0000000300037212 */ /* 0x000fca00078efcff */
[----:B------:R0:W-:Y:S01]  /*ac20*/  STG.E.U8 [R16.64], R3 ;  /* 0x0000000310007986 */ /* 0x0001e2000c101124 */
[----:B------:R-:W-:Y:S05]  /*ac30*/  BRA `(.L_x_246) ;  /* 0x000006a000007947 */ /* 0x000fea0003800000 */
.L_x_256:
[----:B------:R-:W-:-:S05]  /*ac40*/  F2FP.BF16.PACK_AB R2, RZ, R2 ;  /* 0x00000002ff02723e */ /* 0x000fca00000010ff */
[----:B------:R0:W-:Y:S01]  /*ac50*/  STG.E.U16 [R16.64], R2 ;  /* 0x0000000210007986 */ /* 0x0001e2000c101524 */
[----:B------:R-:W-:Y:S05]  /*ac60*/  BRA `(.L_x_246) ;  /* 0x0000067000007947 */ /* 0x000fea0003800000 */
.L_x_253:
        /* <DEDUP_REMOVED lines=11> */
.L_x_265:
        /* <DEDUP_REMOVED lines=16> */
.L_x_268:
[----:B------:R-:W-:-:S04]  /*ae20*/  LOP3.LUT R2, R2, 0x80000000, RZ, 0xc0, !PT ;  /* 0x8000000002027812 */ /* 0x000fc800078ec0ff */
[----:B------:R-:W-:-:S04]  /*ae30*/  SHF.R.U32.HI R3, RZ, 0x18, R2 ;  /* 0x00000018ff037819 */ /* 0x000fc80000011602 */
[----:B------:R-:W-:-:S04]  /*ae40*/  LOP3.LUT R0, R0, R3, RZ, 0xfc, !PT ;  /* 0x0000000300007212 */ /* 0x000fc800078efcff */
[----:B------:R-:W-:Y:S02]  /*ae50*/  PRMT R8, R0, 0x7610, R8 ;  /* 0x0000761000087816 */ /* 0x000fe40000000008 */
.L_x_267:
[----:B------:R-:W-:Y:S05]  /*ae60*/  BSYNC B0 ;  /* 0x0000000000007941 */ /* 0x000fea0003800000 */
.L_x_266:
[----:B------:R0:W-:Y:S01]  /*ae70*/  STG.E.U8 [R16.64], R8 ;  /* 0x0000000810007986 */ /* 0x0001e2000c101124 */
[----:B------:R-:W-:Y:S05]  /*ae80*/  BRA `(.L_x_246) ;  /* 0x0000045000007947 */ /* 0x000fea0003800000 */
.L_x_264:
[----:B------:R-:W-:Y:S01]  /*ae90*/  LOP3.LUT R3, R2, 0x7fffffff, RZ, 0xc0, !PT ;  /* 0x7fffffff02037812 */ /* 0x000fe200078ec0ff */
[----:B------:R-:W-:Y:S01]  /*aea0*/  BSSY B0, `(.L_x_269) ;  /* 0x0000013000007945 */ /* 0x000fe20003800000 */
[----:B------:R-:W-:Y:S02]  /*aeb0*/  HFMA2.MMA R8, -RZ, RZ, 0, 7.62939453125e-06 ;  /* 0x00000080ff087435 */ /* 0x000fe400000001ff */
        /* <DEDUP_REMOVED lines=13> */
.L_x_271:
[----:B------:R-:W-:-:S04]  /*af90*/  LOP3.LUT R2, R2, 0x80000000, RZ, 0xc0, !PT ;  /* 0x8000000002027812 */ /* 0x000fc800078ec0ff */
[----:B------:R-:W-:-:S04]  /*afa0*/  SHF.R.U32.HI R3, RZ, 0x18, R2 ;  /* 0x00000018ff037819 */ /* 0x000fc80000011602 */
[----:B------:R-:W-:-:S04]  /*afb0*/  LOP3.LUT R0, R0, R3, RZ, 0xfc, !PT ;  /* 0x0000000300007212 */ /* 0x000fc800078efcff */
[----:B------:R-:W-:Y:S02]  /*afc0*/  PRMT R8, R0, 0x7610, R8 ;  /* 0x0000761000087816 */ /* 0x000fe40000000008 */
.L_x_270:
[----:B------:R-:W-:Y:S05]  /*afd0*/  BSYNC B0 ;  /* 0x0000000000007941 */ /* 0x000fea0003800000 */
.L_x_269:
[----:B------:R0:W-:Y:S01]  /*afe0*/  STG.E.U8 [R16.64], R8 ;  /* 0x0000000810007986 */ /* 0x0001e2000c101124 */
[----:B------:R-:W-:Y:S05]  /*aff0*/  BRA `(.L_x_246) ;  /* 0x000002e000007947 */ /* 0x000fea0003800000 */
.L_x_263:
        /* <DEDUP_REMOVED lines=12> */
[----:B------:R-:W-:Y:S01]  /*b0c0*/  IMAD.MOV.U32 R3, RZ, RZ, 0xff ;  /* 0x000000ffff037424 */ /* 0x000fe200078e00ff */
[----:B------:R-:W-:-:S04]  /*b0d0*/  @P2 LOP3.LUT R0, R0, 0x1, RZ, 0xc0, !PT ;  /* 0x0000000100002812 */ /* 0x000fc800078ec0ff */
[----:B------:R-:W-:Y:S02]  /*b0e0*/  @P2 ISETP.EQ.U32.AND P1, PT, R0, 0x1, P1 ;  /* 0x000000010000280c */ /* 0x000fe40000f22070 */
[----:B------:R-:W-:Y:S02]  /*b0f0*/  @P2 IADD3 R0, R4, 0x1, RZ ;  /* 0x0000000104002810 */ /* 0x000fe40007ffe0ff */
[----:B------:R-:W-:-:S13]  /*b100*/  @P2 PLOP3.LUT P0, PT, P1, PT, PT, 0x80, 0x0 ;  /* 0x000000000000281c */ /* 0x000fda0000f0f070 */
[----:B------:R-:W-:-:S05]  /*b110*/  @!P0 IADD3 R0, R4, RZ, RZ ;  /* 0x000000ff04008210 */ /* 0x000fca0007ffe0ff */
[----:B------:R-:W-:-:S05]  /*b120*/  @P2 IMAD.MOV.U32 R3, RZ, RZ, R0 ;  /* 0x000000ffff032224 */ /* 0x000fca00078e0000 */
[----:B------:R0:W-:Y:S01]  /*b130*/  STG.E.U8 [R16.64], R3 ;  /* 0x0000000310007986 */ /* 0x0001e2000c101124 */
[----:B------:R-:W-:Y:S05]  /*b140*/  BRA `(.L_x_246) ;  /* 0x0000019000007947 */ /* 0x000fea0003800000 */
.L_x_245:
[----:B------:R-:W-:Y:S01]  /*b150*/  MOV R0, 0x0 ;  /* 0x0000000000007802 */ /* 0x000fe20000000f00 */
[----:B------:R-:W-:Y:S01]  /*b160*/  HFMA2.MMA R8, -RZ, RZ, 0, 6.020069122314453125e-06 ;  /* 0x00000065ff087435 */ /* 0x000fe200000001ff */
        /* <DEDUP_REMOVED lines=18> */
.L_x_273:
[----:B------:R-:W0:Y:S02]  /*b290*/  F2I.U64.TRUNC R2, R2 ;  /* 0x0000000200027311 */ /* 0x000e24000020d800 */
[----:B0-----:R0:W-:Y:S01]  /*b2a0*/  STG.E.64 [R16.64], R2 ;  /* 0x0000000210007986 */ /* 0x0011e2000c101b24 */
[----:B------:R-:W-:Y:S05]  /*b2b0*/  BRA `(.L_x_246) ;  /* 0x0000002000007947 */ /* 0x000fea0003800000 */
.L_x_272:
[----:B------:R-:W0:Y:S02]  /*b2c0*/  F2I.FTZ.U32.TRUNC.NTZ R3, R2 ;  /* 0x0000000200037305 */ /* 0x000e24000021f000 */
[----:B0-----:R0:W-:Y:S02]  /*b2d0*/  STG.E [R16.64], R3 ;  /* 0x0000000310007986 */ /* 0x0011e4000c101924 */
.L_x_246:
[----:B------:R-:W-:Y:S02]  /*b2e0*/  IADD3 R19, R19, 0x80, RZ ;  /* 0x0000008013137810 */ /* 0x000fe40007ffe0ff */
.L_x_93:
[----:B------:R-:W-:Y:S05]  /*b2f0*/  BSYNC B6 ;  /* 0x0000000000067941 */ /* 0x000fea0003800000 */
.L_x_92:
[----:B------:R-:W-:-:S13]  /*b300*/  ISETP.GE.AND P0, PT, R19, c[0x0][0x160], PT ;  /* 0x0000580013007a0c */ /* 0x000fda0003f06270 */
[----:B------:R-:W-:Y:S05]  /*b310*/  @P0 EXIT ;  /* 0x000000000000094d */ /* 0x000fea0003800000 */
[----:B------:R-:W-:Y:S01]  /*b320*/  ISETP.NE.AND P0, PT, RZ, c[0x0][0x168], PT ;  /* 0x00005a00ff007a0c */ /* 0x000fe20003f05270 */
[----:B------:R-:W-:Y:S01]  /*b330*/  IMAD.MOV.U32 R18, RZ, RZ, RZ ;  /* 0x000000ffff127224 */ /* 0x000fe200078e00ff */
[----:B------:R-:W-:Y:S01]  /*b340*/  MOV R0, RZ ;  /* 0x000000ff00007202 */ /* 0x000fe20000000f00 */
[----:B0-----:R-:W-:-:S10]  /*b350*/  IMAD.MOV.U32 R16, RZ, RZ, RZ ;  /* 0x000000ffff107224 */ /* 0x001fd400078e00ff */
        /* <DEDUP_REMOVED lines=251> */
.L_x_274:
        /* <DEDUP_REMOVED lines=20> */
.L_x_279:
[----:B------:R-:W2:Y:S02]  /*c450*/  LDG.E.U8 R2, [R2.64] ;  /* 0x0000002402027981 */ /* 0x000ea4000c1e1100 */
[----:B--2---:R0:W1:Y:S01]  /*c460*/  I2F.U16 R19, R2 ;  /* 0x0000000200137306 */ /* 0x0040620000101000 */
[----:B------:R-:W-:Y:S05]  /*c470*/  BRA `(.L_x_281) ;  /* 0x00000ca000007947 */ /* 0x000fea0003800000 */
.L_x_278:
        /* <DEDUP_REMOVED lines=9> */
.L_x_283:
[----:B------:R-:W2:Y:S02]  /*c510*/  LDG.E R2, [R2.64] ;  /* 0x0000002402027981 */ /* 0x000ea4000c1e1900 */
[----:B--2---:R0:W1:Y:S01]  /*c520*/  I2F R19, R2 ;  /* 0x0000000200137306 */ /* 0x0040620000201400 */
[----:B------:R-:W-:Y:S05]  /*c530*/  BRA `(.L_x_281) ;  /* 0x00000be000007947 */ /* 0x000fea0003800000 */
.L_x_282:
[----:B------:R-:W2:Y:S02]  /*c540*/  LDG.E.U16 R2, [R2.64] ;  /* 0x0000002402027981 */ /* 0x000ea4000c1e1500 */
[----:B--2---:R0:W1:Y:S01]  /*c550*/  I2F.S16 R19, R2 ;  /* 0x0000000200137306 */ /* 0x0040620000101400 */
[----:B------:R-:W-:Y:S05]  /*c560*/  BRA `(.L_x_281) ;  /* 0x00000bb000007947 */ /* 0x000fea0003800000 */
.L_x_277:
        /* <DEDUP_REMOVED lines=8> */
.L_x_285:
[----:B------:R-:W2:Y:S02]  /*c5f0*/  LDG.E.U16 R2, [R2.64] ;  /* 0x0000002402027981 */ /* 0x000ea4000c1e1500 */
[----:B--2---:R-:W-:Y:S01]  /*c600*/  HADD2.F32 R19, -RZ, R2.H0_H0 ;  /* 0x20000002ff137230 */ /* 0x004fe20000004100 */
[----:B------:R-:W-:Y:S05]  /*c610*/  BRA `(.L_x_281) ;  /* 0x00000b0000007947 */ /* 0x000fea0003800000 */
.L_x_284:
        /* <DEDUP_REMOVED lines=8> */
.L_x_287:
[----:B------:R-:W2:Y:S02]  /*c6a0*/  LDG.E.U16 R2, [R2.64] ;  /* 0x0000002402027981 */ /* 0x000ea4000c1e1500 */
[----:B--2---:R-:W-:Y:S01]  /*c6b0*/  HADD2.F32 R19, -RZ, R2.H0_H0 ;  /* 0x20000002ff137230 */ /* 0x004fe20000004100 */
[----:B------:R-:W-:Y:S05]  /*c6c0*/  BRA `(.L_x_281) ;  /* 0x00000a5000007947 */ /* 0x000fea0003800000 */
.L_x_286:
[----:B------:R-:W2:Y:S02]  /*c6d0*/  LDG.E.64 R2, [R2.64] ;  /* 0x0000002402027981 */ /* 0x000ea4000c1e1b00 */
[----:B--2---:R-:W0:Y:S01]  /*c6e0*/  F2F.F32.F64 R19, R2 ;  /* 0x0000000200137310 */ /* 0x004e220000301000 */
[----:B------:R-:W0:-:S14]  /*c6f0*/  DSETP.GEU.AND P0, PT, |R2|, c[0x2][0x0], PT ;  /* 0x008000000200762a */ /* 0x000e1c0003f0e200 */
[----:B0-----:R-:W-:Y:S01]  /*c700*/  @!P0 FMUL R19, R19, 1.175494350822287508e-38 ;  /* 0x0080000013138820 */ /* 0x001fe20000400000 */
[----:B------:R-:W-:Y:S05]  /*c710*/  BRA `(.L_x_281) ;  /* 0x00000a0000007947 */ /* 0x000fea0003800000 */
.L_x_276:
        /* <DEDUP_REMOVED lines=12> */
.L_x_290:
[----:B------:R-:W2:Y:S02]  /*c7e0*/  LDG.E.64 R2, [R2.64] ;  /* 0x0000002402027981 */ /* 0x000ea4000c1e1b00 */
[----:B--2---:R-:W0:Y:S01]  /*c7f0*/  F2F.F32.F64 R19, R2 ;  /* 0x0000000200137310 */ /* 0x004e220000301000 */
[----:B------:R-:W0:-:S14]  /*c800*/  DSETP.GEU.AND P0, PT, |R2|, c[0x2][0x0], PT ;  /* 0x008000000200762a */ /* 0x000e1c0003f0e200 */
[----:B0-----:R-:W-:Y:S01]  /*c810*/  @!P0 FMUL R19, R19, 1.175494350822287508e-38 ;  /* 0x0080000013138820 */ /* 0x001fe20000400000 */
[----:B------:R-:W-:Y:S05]  /*c820*/  BRA `(.L_x_281) ;  /* 0x000008f000007947 */ /* 0x000fea0003800000 */
.L_x_289:
        /* <DEDUP_REMOVED lines=26> */
.L_x_292:
        /* <DEDUP_REMOVED lines=13> */
.L_x_291:
[----:B------:R-:W2:Y:S02]  /*caa0*/  LDG.E.U16 R2, [R2.64] ;  /* 0x0000002402027981 */ /* 0x000ea4000c1e1500 */
[----:B--2---:R-:W-:Y:S01]  /*cab0*/  PRMT R19, RZ, 0x5410, R2 ;  /* 0x00005410ff137816 */ /* 0x004fe20000000002 */
[----:B------:R-:W-:Y:S05]  /*cac0*/  BRA `(.L_x_281) ;  /* 0x0000065000007947 */ /* 0x000fea0003800000 */
.L_x_288:
        /* <DEDUP_REMOVED lines=11> */
.L_x_295:
        /* <DEDUP_REMOVED lines=20> */
.L_x_297:
[----:B------:R-:W-:Y:S05]  /*ccc0*/  BSYNC B0 ;  /* 0x0000000000007941 */ /* 0x000fea0003800000 */
.L_x_296:
[----:B------:R-:W-:Y:S01]  /*ccd0*/  IMAD.SHL.U32 R2, R2, 0x100000, RZ ;  /* 0x0010000002027824 */ /* 0x000fe200078e00ff */
[----:B------:R-:W-:-:S04]  /*cce0*/  LEA R0, R0, 0x3b800000, 0x17 ;  /* 0x3b80000000007811 */ /* 0x000fc800078eb8ff */
[----:B------:R-:W-:Y:S01]  /*ccf0*/  LOP3.LUT R19, R0, R2, R19, 0xfe, !PT ;  /* 0x0000000200137212 */ /* 0x000fe200078efe13 */
[----:B------:R-:W-:Y:S05]  /*cd00*/  BRA `(.L_x_281) ;  /* 0x0000041000007947 */ /* 0x000fea0003800000 */
.L_x_294:
        /* <DEDUP_REMOVED lines=20> */
.L_x_299:
[----:B------:R-:W-:Y:S05]  /*ce50*/  BSYNC B0 ;  /* 0x0000000000007941 */ /* 0x000fea0003800000 */
.L_x_298:
[----:B------:R-:W-:Y:S01]  /*ce60*/  IMAD.SHL.U32 R2, R2, 0x200000, RZ ;  /* 0x0020000002027824 */ /* 0x000fe200078e00ff */
[----:B------:R-:W-:-:S04]  /*ce70*/  LEA R0, R0, 0x37800000, 0x17 ;  /* 0x3780000000007811 */ /* 0x000fc800078eb8ff */
[----:B------:R-:W-:Y:S01]  /*ce80*/  LOP3.LUT R19, R0, R2, R19, 0xfe, !PT ;  /* 0x0000000200137212 */ /* 0x000fe200078efe13 */
[----:B------:R-:W-:Y:S05]  /*ce90*/  BRA `(.L_x_281) ;  /* 0x0000028000007947 */ /* 0x000fea0003800000 */
.L_x_293:
        /* <DEDUP_REMOVED lines=14> */
.L_x_280:
        /* <DEDUP_REMOVED lines=21> */
.L_x_301:
[----:B------:R-:W2:Y:S02]  /*d0d0*/  LDG.E.64 R2, [R2.64] ;  /* 0x0000002402027981 */ /* 0x000ea4000c1e1b00 */
[----:B--2---:R0:W1:Y:S01]  /*d0e0*/  I2F.U64 R19, R2 ;  /* 0x0000000200137312 */ /* 0x0040620000301000 */
[----:B------:R-:W-:Y:S05]  /*d0f0*/  BRA `(.L_x_281) ;  /* 0x0000002000007947 */ /* 0x000fea0003800000 */
.L_x_300:
[----:B------:R-:W2:Y:S02]  /*d100*/  LDG.E R2, [R2.64] ;  /* 0x0000002402027981 */ /* 0x000ea4000c1e1900 */
[----:B--2---:R0:W1:Y:S02]  /*d110*/  I2F.U32 R19, R2 ;  /* 0x0000000200137306 */ /* 0x0040640000201000 */
.L_x_281:
[----:B------:R-:W-:Y:S05]  /*d120*/  BSYNC B6 ;  /* 0x0000000000067941 */ /* 0x000fea0003800000 */
.L_x_275:
        /* <DEDUP_REMOVED lines=18> */
.L_x_306:
[----:B------:R-:W2:Y:S02]  /*d250*/  LDG.E.U8 R0, [R2.64] ;  /* 0x0000002402007981 */ /* 0x000ea4000c1e1100 */
[----:B--2---:R-:W0:Y:S01]  /*d260*/  I2F.U16 R0, R0 ;  /* 0x0000000000007306 */ /* 0x004e220000101000 */
[----:B------:R-:W-:Y:S05]  /*d270*/  BRA `(.L_x_308) ;  /* 0x00000ca000007947 */ /* 0x000fea0003800000 */
.L_x_305:
        /* <DEDUP_REMOVED lines=9> */
.L_x_310:
[----:B------:R-:W2:Y:S02]  /*d310*/  LDG.E R0, [R2.64] ;  /* 0x0000002402007981 */ /* 0x000ea4000c1e1900 */
[----:B--2---:R-:W0:Y:S01]  /*d320*/  I2F R0, R0 ;  /* 0x0000000000007306 */ /* 0x004e220000201400 */
[----:B------:R-:W-:Y:S05]  /*d330*/  BRA `(.L_x_308) ;  /* 0x00000be000007947 */ /* 0x000fea0003800000 */
.L_x_309:
[----:B------:R-:W2:Y:S02]  /*d340*/  LDG.E.U16 R0, [R2.64] ;  /* 0x0000002402007981 */ /* 0x000ea4000c1e1500 */
[----:B--2---:R-:W0:Y:S01]  /*d350*/  I2F.S16 R0, R0 ;  /* 0x0000000000007306 */ /* 0x004e220000101400 */
[----:B------:R-:W-:Y:S05]  /*d360*/  BRA `(.L_x_308) ;  /* 0x00000bb000007947 */ /* 0x000fea0003800000 */
.L_x_304:
        /* <DEDUP_REMOVED lines=8> */
.L_x_312:
[----:B------:R-:W2:Y:S02]  /*d3f0*/  LDG.E.U16 R0, [R2.64] ;  /* 0x0000002402007981 */ /* 0x000ea4000c1e1500 */
[----:B--2---:R-:W-:Y:S01]  /*d400*/  HADD2.F32 R0, -RZ, R0.H0_H0 ;  /* 0x20000000ff007230 */ /* 0x004fe20000004100 */
[----:B------:R-:W-:Y:S05]  /*d410*/  BRA `(.L_x_308) ;  /* 0x00000b0000007947 */ /* 0x000fea0003800000 */
.L_x_311:
        /* <DEDUP_REMOVED lines=8> */
.L_x_314:
[----:B------:R-:W2:Y:S02]  /*d4a0*/  LDG.E.U16 R0, [R2.64] ;  /* 0x0000002402007981 */ /* 0x000ea4000c1e1500 */
[----:B--2---:R-:W-:Y:S01]  /*d4b0*/  HADD2.F32 R0, -RZ, R0.H0_H0 ;  /* 0x20000000ff007230 */ /* 0x004fe20000004100 */
[----:B------:R-:W-:Y:S05]  /*d4c0*/  BRA `(.L_x_308) ;  /* 0x00000a5000007947 */ /* 0x000fea0003800000 */
.L_x_313:
[----:B------:R-:W2:Y:S02]  /*d4d0*/  LDG.E.64 R2, [R2.64] ;  /* 0x0000002402027981 */ /* 0x000ea4000c1e1b00 */
[----:B--2---:R-:W0:Y:S01]  /*d4e0*/  F2F.F32.F64 R0, R2 ;  /* 0x0000000200007310 */ /* 0x004e220000301000 */
[----:B------:R-:W0:-:S14]  /*d4f0*/  DSETP.GEU.AND P0, PT, |R2|, c[0x2][0x0], PT ;  /* 0x008000000200762a */ /* 0x000e1c0003f0e200 */
[----:B0-----:R-:W-:Y:S01]  /*d500*/  @!P0 FMUL R0, R0, 1.175494350822287508e-38 ;  /* 0x0080000000008820 */ /* 0x001fe20000400000 */
[----:B------:R-:W-:Y:S05]  /*d510*/  BRA `(.L_x_308) ;  /* 0x00000a0000007947 */ /* 0x000fea0003800000 */
.L_x_303:
        /* <DEDUP_REMOVED lines=12> */
.L_x_317:
[----:B------:R-:W2:Y:S02]  /*d5e0*/  LDG.E.64 R2, [R2.64] ;  /* 0x0000002402027981 */ /* 0x000ea4000c1e1b00 */
[----:B--2---:R-:W0:Y:S01]  /*d5f0*/  F2F.F32.F64 R0, R2 ;  /* 0x0000000200007310 */ /* 0x004e220000301000 */
[----:B------:R-:W0:-:S14]  /*d600*/  DSETP.GEU.AND P0, PT, |R2|, c[0x2][0x0], PT ;  /* 0x008000000200762a */ /* 0x000e1c0003f0e200 */
[----:B0-----:R-:W-:Y:S01]  /*d610*/  @!P0 FMUL R0, R0, 1.175494350822287508e-38 ;  /* 0x0080000000008820 */ /* 0x001fe20000400000 */
[----:B------:R-:W-:Y:S05]  /*d620*/  BRA `(.L_x_308) ;  /* 0x000008f000007947 */ /* 0x000fea0003800000 */
.L_x_316:
        /* <DEDUP_REMOVED lines=26> */
.L_x_319:
        /* <DEDUP_REMOVED lines=13> */
.L_x_318:
[----:B------:R-:W2:Y:S02]  /*d8a0*/  LDG.E.U16 R0, [R2.64] ;  /* 0x0000002402007981 */ /* 0x000ea4000c1e1500 */
[----:B--2---:R-:W-:Y:S01]  /*d8b0*/  PRMT R0, RZ, 0x5410, R0 ;  /* 0x00005410ff007816 */ /* 0x004fe20000000000 */
[----:B------:R-:W-:Y:S05]  /*d8c0*/  BRA `(.L_x_308) ;  /* 0x0000065000007947 */ /* 0x000fea0003800000 */
.L_x_315:
        /* <DEDUP_REMOVED lines=11> */
.L_x_322:
        /* <DEDUP_REMOVED lines=20> */
.L_x_324:
[----:B------:R-:W-:Y:S05]  /*dac0*/  BSYNC B0 ;  /* 0x0000000000007941 */ /* 0x000fea0003800000 */
.L_x_323:
[----:B------:R-:W-:Y:S01]  /*dad0*/  LEA R3, R0, 0x3b800000, 0x17 ;  /* 0x3b80000000037811 */ /* 0x000fe200078eb8ff */
[----:B------:R-:W-:-:S05]  /*dae0*/  IMAD.SHL.U32 R0, R2, 0x100000, RZ ;  /* 0x0010000002007824 */ /* 0x000fca00078e00ff */
[----:B------:R-:W-:Y:S01]  /*daf0*/  LOP3.LUT R0, R3, R0, R4, 0xfe, !PT ;  /* 0x0000000003007212 */ /* 0x000fe200078efe04 */
[----:B------:R-:W-:Y:S05]  /*db00*/  BRA `(.L_x_308) ;  /* 0x0000041000007947 */ /* 0x000fea0003800000 */
.L_x_321:
        /* <DEDUP_REMOVED lines=20> */
.L_x_326:
[----:B------:R-:W-:Y:S05]  /*dc50*/  BSYNC B0 ;  /* 0x0000000000007941 */ /* 0x000fea0003800000 */
.L_x_325:
[----:B------:R-:W-:Y:S01]  /*dc60*/  LEA R3, R0, 0x37800000, 0x17 ;  /* 0x3780000000037811 */ /* 0x000fe200078eb8ff */
[----:B------:R-:W-:-:S05]  /*dc70*/  IMAD.SHL.U32 R0, R2, 0x200000, RZ ;  /* 0x0020000002007824 */ /* 0x000fca00078e00ff */
[----:B------:R-:W-:Y:S01]  /*dc80*/  LOP3.LUT R0, R3, R0, R4, 0xfe, !PT ;  /* 0x0000000003007212 */ /* 0x000fe200078efe04 */
[----:B------:R-:W-:Y:S05]  /*dc90*/  BRA `(.L_x_308) ;  /* 0x0000028000007947 */ /* 0x000fea0003800000 */
.L_x_320:
        /* <DEDUP_REMOVED lines=14> */
.L_x_307:
        /* <DEDUP_REMOVED lines=21> */
.L_x_328:
[----:B------:R-:W2:Y:S02]  /*ded0*/  LDG.E.64 R2, [R2.64] ;  /* 0x0000002402027981 */ /* 0x000ea4000c1e1b00 */
[----:B--2---:R0:W2:Y:S01]  /*dee0*/  I2F.U64 R0, R2 ;  /* 0x0000000200007312 */ /* 0x0040a20000301000 */
[----:B------:R-:W-:Y:S05]  /*def0*/  BRA `(.L_x_308) ;  /* 0x0000002000007947 */ /* 0x000fea0003800000 */
.L_x_327:
[----:B------:R-:W2:Y:S02]  /*df00*/  LDG.E R0, [R2.64] ;  /* 0x0000002402007981 */ /* 0x000ea4000c1e1900 */
[----:B--2---:R-:W0:Y:S02]  /*df10*/  I2F.U32 R0, R0 ;  /* 0x0000000000007306 */ /* 0x004e240000201000 */
.L_x_308:
[----:B------:R-:W-:Y:S05]  /*df20*/  BSYNC B6 ;  /* 0x0000000000067941 */ /* 0x000fea0003800000 */
.L_x_302:
        /* <DEDUP_REMOVED lines=9> */
.L_x_329:
[----:B-1---5:R-:W-:Y:S02]  /*dfc0*/  MOV R6, R19 ;  /* 0x0000001300067202 */ /* 0x022fe40000000f00 */
[----:B------:R-:W-:Y:S02]  /*dfd0*/  MOV R8, 0xdff0 ;  /* 0x0000dff000087802 */ /* 0x000fe40000000f00 */
[----:B0-2---:R-:W-:Y:S05]  /*dfe0*/  CALL.REL.NOINC `($_ZN2at6native18elementwise_kernelILi128ELi4EZNS0_15gpu_kernel_implIN48_GLOBAL__N__08322988_15_IGammaKernel_cu_cb51a28d10CalcIgammaIfEEEEvRNS_18TensorIteratorBaseERKT_EUliE_EEviT1_$_ZN46_INTERNAL_08322988_15_IGammaKernel_cu_cb51a28d48_GLOBAL__N__08322988_15_IGammaKernel_cu_cb51a28d11calc_igammaIfEET_S2_S2_) ;  /* 0x00000e8000007944 */ /* 0x005fea0003c00000 */
[----:B------:R-:W-:Y:S02]  /*dff0*/  IMAD.MOV.U32 R2, RZ, RZ, R3 ;  /* 0x000000ffff027224 */ /* 0x000fe400078e0003 */
.L_x_330:
        /* <DEDUP_REMOVED lines=13> */
[----:B0-----:R-:W-:Y:S01]  /*e0d0*/  STG.E.U8 [R16.64], R3 ;  /* 0x0000000310007986 */ /* 0x001fe2000c101124 */
[----:B------:R-:W-:Y:S05]  /*e0e0*/  EXIT ;  /* 0x000000000000794d */ /* 0x000fea0003800000 */
.L_x_334:
[----:B------:R-:W0:Y:S02]  /*e0f0*/  F2I.S64.TRUNC R2, R2 ;  /* 0x0000000200027311 */ /* 0x000e24000020d900 */
[----:B0-----:R-:W-:-:S05]  /*e100*/  MOV R5, R2 ;  /* 0x0000000200057202 */ /* 0x001fca0000000f00 */
[----:B------:R-:W-:Y:S01]  /*e110*/  STG.E.U8 [R16.64], R5 ;  /* 0x0000000510007986 */ /* 0x000fe2000c101124 */
[----:B------:R-:W-:Y:S05]  /*e120*/  EXIT ;  /* 0x000000000000794d */ /* 0x000fea0003800000 */
.L_x_333:
[----:B------:R-:W-:-:S13]  /*e130*/  ISETP.NE.AND P0, PT, R0, 0x2, PT ;  /* 0x000000020000780c */ /* 0x000fda0003f05270 */
[----:B------:R-:W-:Y:S05]  /*e140*/  @!P0 BRA `(.L_x_336) ;  /* 0x000000a000008947 */ /* 0x000fea0003800000 */
[----:B------:R-:W-:-:S13]  /*e150*/  ISETP.NE.AND P0, PT, R0, 0x3, PT ;  /* 0x000000030000780c */ /* 0x000fda0003f05270 */
[----:B------:R-:W-:Y:S05]  /*e160*/  @!P0 BRA `(.L_x_337) ;  /* 0x0000005000008947 */ /* 0x000fea0003800000 */
[----:B------:R-:W-:-:S13]  /*e170*/  ISETP.NE.AND P0, PT, R0, 0x4, PT ;  /* 0x000000040000780c */ /* 0x000fda0003f05270 */
[----:B------:R-:W-:Y:S05]  /*e180*/  @P0 BRA `(.L_x_335) ;  /* 0x00000b4000000947 */ /* 0x000fea0003800000 */
[----:B------:R-:W0:Y:S02]  /*e190*/  F2I.S64.TRUNC R2, R2 ;  /* 0x0000000200027311 */ /* 0x000e24000020d900 */
[----:B0-----:R-:W-:Y:S01]  /*e1a0*/  STG.E.64 [R16.64], R2 ;  /* 0x0000000210007986 */ /* 0x001fe2000c101b24 */
[----:B------:R-:W-:Y:S05]  /*e1b0*/  EXIT ;  /* 0x000000000000794d */ /* 0x000fea0003800000 */
.L_x_337:
[----:B------:R-:W0:Y:S02]  /*e1c0*/  F2I.FTZ.TRUNC.NTZ R3, R2 ;  /* 0x0000000200037305 */ /* 0x000e24000021f100 */
[----:B0-----:R-:W-:Y:S01]  /*e1d0*/  STG.E [R16.64], R3 ;  /* 0x0000000310007986 */ /* 0x001fe2000c101924 */
[----:B------:R-:W-:Y:S05]  /*e1e0*/  EXIT ;  /* 0x000000000000794d */ /* 0x000fea0003800000 */
.L_x_336:
[----:B------:R-:W0:Y:S02]  /*e1f0*/  F2I.FTZ.TRUNC.NTZ R3, R2 ;  /* 0x0000000200037305 */ /* 0x000e24000021f100 */
[----:B0-----:R-:W-:Y:S01]  /*e200*/  STG.E.U16 [R16.64], R3 ;  /* 0x0000000310007986 */ /* 0x001fe2000c101524 */
[----:B------:R-:W-:Y:S05]  /*e210*/  EXIT ;  /* 0x000000000000794d */ /* 0x000fea0003800000 */
.L_x_332:
[----:B------:R-:W-:-:S13]  /*e220*/  ISETP.GT.AND P0, PT, R0, 0x6, PT ;  /* 0x000000060000780c */ /* 0x000fda0003f04270 */
[----:B------:R-:W-:Y:S05]  /*e230*/  @P0 BRA `(.L_x_338) ;  /* 0x0000009000000947 */ /* 0x000fea0003800000 */
[----:B------:R-:W-:-:S13]  /*e240*/  ISETP.NE.AND P0, PT, R0, 0x5, PT ;  /* 0x000000050000780c */ /* 0x000fda0003f05270 */
[----:B------:R-:W-:Y:S05]  /*e250*/  @!P0 BRA `(.L_x_339) ;  /* 0x0000004000008947 */ /* 0x000fea0003800000 */
[----:B------:R-:W-:-:S13]  /*e260*/  ISETP.NE.AND P0, PT, R0, 0x6, PT ;  /* 0x000000060000780c */ /* 0x000fda0003f05270 */
[----:B------:R-:W-:Y:S05]  /*e270*/  @P0 BRA `(.L_x_335) ;  /* 0x00000a5000000947 */ /* 0x000fea0003800000 */
[----:B------:R-:W-:Y:S01]  /*e280*/  STG.E [R16.64], R2 ;  /* 0x0000000210007986 */ /* 0x000fe2000c101924 */
[----:B------:R-:W-:Y:S05]  /*e290*/  EXIT ;  /* 0x000000000000794d */ /* 0x000fea0003800000 */
.L_x_339:
[----:B------:R-:W-:-:S05]  /*e2a0*/  F2FP.PACK_AB R2, RZ, R2 ;  /* 0x00000002ff02723e */ /* 0x000fca00000000ff */
[----:B------:R-:W-:Y:S01]  /*e2b0*/  STG.E.U16 [R16.64], R2 ;  /* 0x0000000210007986 */ /* 0x000fe2000c101524 */
[----:B------:R-:W-:Y:S05]  /*e2c0*/  EXIT ;  /* 0x000000000000794d */ /* 0x000fea0003800000 */
.L_x_338:
[----:B------:R-:W-:-:S13]  /*e2d0*/  ISETP.NE.AND P0, PT, R0, 0x7, PT ;  /* 0x000000070000780c */ /* 0x000fda0003f05270 */
[----:B------:R-:W-:Y:S05]  /*e2e0*/  @!P0 BRA `(.L_x_340) ;  /* 0x000000b000008947 */ /* 0x000fea0003800000 */
[----:B------:R-:W-:-:S13]  /*e2f0*/  ISETP.NE.AND P0, PT, R0, 0x8, PT ;  /* 0x000000080000780c */ /* 0x000fda0003f05270 */
[----:B------:R-:W-:Y:S05]  /*e300*/  @!P0 BRA `(.L_x_341) ;  /* 0x0000005000008947 */ /* 0x000fea0003800000 */
[----:B------:R-:W-:-:S13]  /*e310*/  ISETP.NE.AND P0, PT, R0, 0x9, PT ;  /* 0x000000090000780c */ /* 0x000fda0003f05270 */
[----:B------:R-:W-:Y:S05]  /*e320*/  @P0 BRA `(.L_x_335) ;  /* 0x000009a000000947 */ /* 0x000fea0003800000 */
[----:B------:R-:W-:-:S05]  /*e330*/  IMAD.MOV.U32 R3, RZ, RZ, RZ ;  /* 0x000000ffff037224 */ /* 0x000fca00078e00ff */
[----:B------:R-:W-:Y:S01]  /*e340*/  STG.E.64 [R16.64], R2 ;  /* 0x0000000210007986 */ /* 0x000fe2000c101b24 */
[----:B------:R-:W-:Y:S05]  /*e350*/  EXIT ;  /* 0x000000000000794d */ /* 0x000fea0003800000 */
.L_x_341:
[----:B------:R-:W-:-:S04]  /*e360*/  F2FP.PACK_AB R3, RZ, R2 ;  /* 0x00000002ff03723e */ /* 0x000fc800000000ff */
[----:B------:R-:W-:-:S05]  /*e370*/  PRMT R3, R3, 0x5410, RZ ;  /* 0x0000541003037816 */ /* 0x000fca00000000ff */
[----:B------:R-:W-:Y:S01]  /*e380*/  STG.E [R16.64], R3 ;  /* 0x0000000310007986 */ /* 0x000fe2000c101924 */
[----:B------:R-:W-:Y:S05]  /*e390*/  EXIT ;  /* 0x000000000000794d */ /* 0x000fea0003800000 */
.L_x_340:
[----:B------:R-:W-:-:S06]  /*e3a0*/  FMUL.FTZ R2, R2, 1 ;  /* 0x3f80000002027820 */ /* 0x000fcc0000410000 */
[----:B------:R-:W0:Y:S02]  /*e3b0*/  F2F.F64.F32 R2, R2 ;  /* 0x0000000200027310 */ /* 0x000e240000201800 */
[----:B0-----:R-:W-:Y:S01]  /*e3c0*/  STG.E.64 [R16.64], R2 ;  /* 0x0000000210007986 */ /* 0x001fe2000c101b24 */
[----:B------:R-:W-:Y:S05]  /*e3d0*/  EXIT ;  /* 0x000000000000794d */ /* 0x000fea0003800000 */
.L_x_331:
        /* <DEDUP_REMOVED lines=10> */
[----:B------:R-:W-:Y:S01]  /*e480*/  STG.E.U8 [R16.64], R3 ;  /* 0x0000000310007986 */ /* 0x000fe2000c101124 */
[----:B------:R-:W-:Y:S05]  /*e490*/  EXIT ;  /* 0x000000000000794d */ /* 0x000fea0003800000 */
.L_x_344:
[----:B------:R-:W-:Y:S01]  /*e4a0*/  FMUL.FTZ R4, R2, 1 ;  /* 0x3f80000002047820 */ /* 0x000fe20000410000 */
[----:B------:R-:W-:-:S05]  /*e4b0*/  CS2R R6, SRZ ;  /* 0x0000000000067805 */ /* 0x000fca000001ff00 */
[----:B------:R-:W0:Y:S02]  /*e4c0*/  F2F.F64.F32 R4, R4 ;  /* 0x0000000400047310 */ /* 0x000e240000201800 */
[----:B0-----:R-:W-:Y:S01]  /*e4d0*/  STG.E.128 [R16.64], R4 ;  /* 0x0000000410007986 */ /* 0x001fe2000c101d24 */
[----:B------:R-:W-:Y:S05]  /*e4e0*/  EXIT ;  /* 0x000000000000794d */ /* 0x000fea0003800000 */
.L_x_343:
        /* <DEDUP_REMOVED lines=20> */
.L_x_348:
[----:B------:R-:W-:Y:S05]  /*e630*/  BSYNC B0 ;  /* 0x0000000000007941 */ /* 0x000fea0003800000 */
.L_x_347:
[----:B------:R-:W-:-:S05]  /*e640*/  LOP3.LUT R5, R0, R5, RZ, 0xfc, !PT ;  /* 0x0000000500057212 */ /* 0x000fca00078efcff */
[----:B------:R-:W-:Y:S01]  /*e650*/  STG.E.U8 [R16.64], R5 ;  /* 0x0000000510007986 */ /* 0x000fe2000c101124 */
[----:B------:R-:W-:Y:S05]  /*e660*/  EXIT ;  /* 0x000000000000794d */ /* 0x000fea0003800000 */
.L_x_346:
        /* <DEDUP_REMOVED lines=12> */
.L_x_350:
[----:B------:R-:W-:Y:S01]  /*e730*/  IMAD.MOV.U32 R0, RZ, RZ, 0x7f ;  /* 0x0000007fff007424 */ /* 0x000fe200078e00ff */
[----:B------:R-:W-:-:S04]  /*e740*/  ISETP.GT.U32.AND P0, PT, R4, 0x7f800000, PT ;  /* 0x7f8000000400780c */ /* 0x000fc80003f04070 */
[----:B------:R-:W-:-:S04]  /*e750*/  SEL R0, R0, 0x7c, P0 ;  /* 0x0000007c00007807 */ /* 0x000fc80000000000 */
.L_x_351:
[----:B------:R-:W-:Y:S05]  /*e760*/  BSYNC B0 ;  /* 0x0000000000007941 */ /* 0x000fea0003800000 */
.L_x_349:
[----:B------:R-:W-:-:S04]  /*e770*/  LOP3.LUT R2, R2, 0x80000000, RZ, 0xc0, !PT ;  /* 0x8000000002027812 */ /* 0x000fc800078ec0ff */
[----:B------:R-:W-:-:S04]  /*e780*/  SHF.R.U32.HI R3, RZ, 0x18, R2 ;  /* 0x00000018ff037819 */ /* 0x000fc80000011602 */
[----:B------:R-:W-:-:S05]  /*e790*/  LOP3.LUT R3, R0, R3, RZ, 0xfc, !PT ;  /* 0x0000000300037212 */ /* 0x000fca00078efcff */
[----:B------:R-:W-:Y:S01]  /*e7a0*/  STG.E.U8 [R16.64], R3 ;  /* 0x0000000310007986 */ /* 0x000fe2000c101124 */
[----:B------:R-:W-:Y:S05]  /*e7b0*/  EXIT ;  /* 0x000000000000794d */ /* 0x000fea0003800000 */
.L_x_345:
[----:B------:R-:W-:-:S05]  /*e7c0*/  F2FP.BF16.PACK_AB R2, RZ, R2 ;  /* 0x00000002ff02723e */ /* 0x000fca00000010ff */
[----:B------:R-:W-:Y:S01]  /*e7d0*/  STG.E.U16 [R16.64], R2 ;  /* 0x0000000210007986 */ /* 0x000fe2000c101524 */
[----:B------:R-:W-:Y:S05]  /*e7e0*/  EXIT ;  /* 0x000000000000794d */ /* 0x000fea0003800000 */
.L_x_342:
        /* <DEDUP_REMOVED lines=9> */
[----:B0-----:R-:W-:Y:S01]  /*e880*/  STG.E.U16 [R16.64], R3 ;  /* 0x0000000310007986 */ /* 0x001fe2000c101524 */
[----:B------:R-:W-:Y:S05]  /*e890*/  EXIT ;  /* 0x000000000000794d */ /* 0x000fea0003800000 */
.L_x_354:
        /* <DEDUP_REMOVED lines=16> */
.L_x_357:
[----:B------:R-:W-:-:S04]  /*e9a0*/  LOP3.LUT R2, R2, 0x80000000, RZ, 0xc0, !PT ;  /* 0x8000000002027812 */ /* 0x000fc800078ec0ff */
[----:B------:R-:W-:-:S04]  /*e9b0*/  SHF.R.U32.HI R3, RZ, 0x18, R2 ;  /* 0x00000018ff037819 */ /* 0x000fc80000011602 */
[----:B------:R-:W-:-:S04]  /*e9c0*/  LOP3.LUT R0, R0, R3, RZ, 0xfc, !PT ;  /* 0x0000000300007212 */ /* 0x000fc800078efcff */
[----:B------:R-:W-:Y:S02]  /*e9d0*/  PRMT R8, R0, 0x7610, R8 ;  /* 0x0000761000087816 */ /* 0x000fe40000000008 */
.L_x_356:
[----:B------:R-:W-:Y:S05]  /*e9e0*/  BSYNC B0 ;  /* 0x0000000000007941 */ /* 0x000fea0003800000 */
.L_x_355:
[----:B------:R-:W-:Y:S01]  /*e9f0*/  STG.E.U8 [R16.64], R8 ;  /* 0x0000000810007986 */ /* 0x000fe2000c101124 */
[----:B------:R-:W-:Y:S05]  /*ea00*/  EXIT ;  /* 0x000000000000794d */ /* 0x000fea0003800000 */
.L_x_353:
        /* <DEDUP_REMOVED lines=16> */
.L_x_360:
[----:B------:R-:W-:-:S04]  /*eb10*/  LOP3.LUT R2, R2, 0x80000000, RZ, 0xc0, !PT ;  /* 0x8000000002027812 */ /* 0x000fc800078ec0ff */
[----:B------:R-:W-:-:S04]  /*eb20*/  SHF.R.U32.HI R3, RZ, 0x18, R2 ;  /* 0x00000018ff037819 */ /* 0x000fc80000011602 */
[----:B------:R-:W-:-:S04]  /*eb30*/  LOP3.LUT R0, R0, R3, RZ, 0xfc, !PT ;  /* 0x0000000300007212 */ /* 0x000fc800078efcff */
[----:B------:R-:W-:Y:S02]  /*eb40*/  PRMT R8, R0, 0x7610, R8 ;  /* 0x0000761000087816 */ /* 0x000fe40000000008 */
.L_x_359:
[----:B------:R-:W-:Y:S05]  /*eb50*/  BSYNC B0 ;  /* 0x0000000000007941 */ /* 0x000fea0003800000 */
.L_x_358:
[----:B------:R-:W-:Y:S01]  /*eb60*/  STG.E.U8 [R16.64], R8 ;  /* 0x0000000810007986 */ /* 0x000fe2000c101124 */
[----:B------:R-:W-:Y:S05]  /*eb70*/  EXIT ;  /* 0x000000000000794d */ /* 0x000fea0003800000 */
.L_x_352:
        /* <DEDUP_REMOVED lines=19> */
[----:B------:R-:W-:Y:S01]  /*ecb0*/  STG.E.U8 [R16.64], R3 ;  /* 0x0000000310007986 */ /* 0x000fe2000c101124 */
[----:B------:R-:W-:Y:S05]  /*ecc0*/  EXIT ;  /* 0x000000000000794d */ /* 0x000fea0003800000 */
.L_x_335:
        /* <DEDUP_REMOVED lines=19> */
[----:B------:R-:W-:Y:S05]  /*ee00*/  EXIT ;  /* 0x000000000000794d */ /* 0x000fea0003800000 */
.L_x_362:
[----:B------:R-:W0:Y:S02]  /*ee10*/  F2I.U64.TRUNC R2, R2 ;  /* 0x0000000200027311 */ /* 0x000e24000020d800 */
[----:B0-----:R-:W-:Y:S01]  /*ee20*/  STG.E.64 [R16.64], R2 ;  /* 0x0000000210007986 */ /* 0x001fe2000c101b24 */
[----:B------:R-:W-:Y:S05]  /*ee30*/  EXIT ;  /* 0x000000000000794d */ /* 0x000fea0003800000 */
.L_x_361:
[----:B------:R-:W0:Y:S02]  /*ee40*/  F2I.FTZ.U32.TRUNC.NTZ R3, R2 ;  /* 0x0000000200037305 */ /* 0x000e24000021f000 */
[----:B0-----:R-:W-:Y:S01]  /*ee50*/  STG.E [R16.64], R3 ;  /* 0x0000000310007986 */ /* 0x001fe2000c101924 */
[----:B------:R-:W-:Y:S05]  /*ee60*/  EXIT ;  /* 0x000000000000794d */ /* 0x000fea0003800000 */
        .type           $_ZN2at6native18elementwise_kernelILi128ELi4EZNS0_15gpu_kernel_implIN48_GLOBAL__N__08322988_15_IGammaKernel_cu_cb51a28d10CalcIgammaIfEEEEvRNS_18TensorIteratorBaseERKT_EUliE_EEviT1_$_ZN46_INTERNAL_08322988_15_IGammaKernel_cu_cb51a28d48_GLOBAL__N__08322988_15_IGammaKernel_cu_cb51a28d11calc_igammaIfEET_S2_S2_,@function
        .size           $_ZN2at6native18elementwise_kernelILi128ELi4EZNS0_15gpu_kernel_implIN48_GLOBAL__N__08322988_15_IGammaKernel_cu_cb51a28d10CalcIgammaIfEEEEvRNS_18TensorIteratorBaseERKT_EUliE_EEviT1_$_ZN46_INTERNAL_08322988_15_IGammaKernel_cu_cb51a28d48_GLOBAL__N__08322988_15_IGammaKernel_cu_cb51a28d11calc_igammaIfEET_S2_S2_,($_ZN2at6native18elementwise_kernelILi128ELi4EZNS0_15gpu_kernel_implIN48_GLOBAL__N__08322988_15_IGammaKernel_cu_cb51a28d10CalcIgammaIfEEEEvRNS_18TensorIteratorBaseERKT_EUliE_EEviT1_$_ZN46_INTERNAL_08322988_15_IGammaKernel_cu_cb51a28d48_GLOBAL__N__08322988_15_IGammaKernel_cu_cb51a28d12calc_igammacIfEET_S2_S2_ - $_ZN2at6native18elementwise_kernelILi128ELi4EZNS0_15gpu_kernel_implIN48_GLOBAL__N__08322988_15_IGammaKernel_cu_cb51a28d10CalcIgammaIfEEEEvRNS_18TensorIteratorBaseERKT_EUliE_EEviT1_$_ZN46_INTERNAL_08322988_15_IGammaKernel_cu_cb51a28d48_GLOBAL__N__08322988_15_IGammaKernel_cu_cb51a28d11calc_igammaIfEET_S2_S2_)
$_ZN2at6native18elementwise_kernelILi128ELi4EZNS0_15gpu_kernel_implIN48_GLOBAL__N__08322988_15_IGammaKernel_cu_cb51a28d10CalcIgammaIfEEEEvRNS_18TensorIteratorBaseERKT_EUliE_EEviT1_$_ZN46_INTERNAL_08322988_15_IGammaKernel_cu_cb51a28d48_GLOBAL__N__08322988_15_IGammaKernel_cu_cb51a28d11calc_igammaIfEET_S2_S2_:
[----:B------:R-:W-:Y:S01]  /*ee70*/  FSETP.GEU.FTZ.AND P0, PT, R6, RZ, PT ;  /* 0x000000ff0600720b */ /* 0x000fe20003f1e000 */
[----:B------:R-:W-:Y:S01]  /*ee80*/  BSSY B0, `(.L_x_363) ;  /* 0x0000db5000007945 */ /* 0x000fe20003800000 */
[----:B------:R-:W-:Y:S02]  /*ee90*/  FSETP.GEU.FTZ.AND P1, PT, R0, RZ, PT ;  /* 0x000000ff0000720b */ /* 0x000fe40003f3e000 */
[----:B------:R-:W-:-:S02]  /*eea0*/  MOV R3, 0x7fc00000 ;  /* 0x7fc0000000037802 */ /* 0x000fc40000000f00 */
[----:B------:R-:W-:-:S13]  /*eeb0*/  PLOP3.LUT P0, PT, P0, P1, PT, 0x2a, 0x0 ;  /* 0x000000000000781c */ /* 0x000fda0000702572 */
[----:B------:R-:W-:Y:S05]  /*eec0*/  @P0 BRA `(.L_x_364) ;  /* 0x0000db0000000947 */ /* 0x000fea0003800000 */
[----:B------:R-:W-:-:S13]  /*eed0*/  FSETP.NEU.FTZ.AND P0, PT, R6, RZ, PT ;  /* 0x000000ff0600720b */ /* 0x000fda0003f1d000 */
[----:B------:R-:W-:Y:S05]  /*eee0*/  @!P0 BRA `(.L_x_365) ;  /* 0x0000dab000008947 */ /* 0x000fea0003800000 */
[----:B------:R-:W-:Y:S01]  /*eef0*/  FSETP.NEU.FTZ.AND P0, PT, R0, RZ, PT ;  /* 0x000000ff0000720b */ /* 0x000fe20003f1d000 */
[----:B------:R-:W-:-:S12]  /*ef00*/  IMAD.MOV.U32 R3, RZ, RZ, RZ ;  /* 0x000000ffff037224 */ /* 0x000fd800078e00ff */
[----:B------:R-:W-:Y:S05]  /*ef10*/  @!P0 BRA `(.L_x_364) ;  /* 0x0000dab000008947 */ /* 0x000fea0003800000 */
[----:B------:R-:W-:-:S13]  /*ef20*/  FSETP.NEU.FTZ.AND P0, PT, |R6|, +INF , PT ;  /* 0x7f8000000600780b */ /* 0x000fda0003f1d200 */
[----:B------:R-:W-:-:S04]  /*ef30*/  @!P0 FSETP.NEU.FTZ.AND P1, PT, |R0|, +INF , PT ;  /* 0x7f8000000000880b */ /* 0x000fc80003f3d200 */
[----:B------:R-:W-:Y:S01]  /*ef40*/  @!P0 FSEL R3, RZ, +QNAN , P1 ;  /* 0x7fc00000ff038808 */ /* 0x000fe20000800000 */
[----:B------:R-:W-:Y:S05]  /*ef50*/  @!P0 BRA `(.L_x_364) ;  /* 0x0000da7000008947 */ /* 0x000fea0003800000 */
[----:B------:R-:W-:Y:S01]  /*ef60*/  FSETP.NEU.FTZ.AND P0, PT, |R0|, +INF , PT ;  /* 0x7f8000000000780b */ /* 0x000fe20003f1d200 */
[----:B------:R-:W-:-:S12]  /*ef70*/  HFMA2.MMA R3, -RZ, RZ, 1.875, 0 ;  /* 0x3f800000ff037435 */ /* 0x000fd800000001ff */
[----:B------:R-:W-:Y:S05]  /*ef80*/  @!P0 BRA `(.L_x_364) ;  /* 0x0000da4000008947 */ /* 0x000fea0003800000 */
[----:B------:R-:W0:Y:S01]  /*ef90*/  MUFU.RCP R9, R6 ;  /* 0x0000000600097308 */ /* 0x000e220000001000 */
[C---:B------:R-:W-:Y:S01]  /*efa0*/  FADD.FTZ R30, -R6.reuse, R0 ;  /* 0x00000000061e7221 */ /* 0x040fe20000010100 */
[C---:B------:R-:W-:Y:S02]  /*efb0*/  FSETP.GEU.FTZ.AND P2, PT, R6.reuse, 200, PT ;  /* 0x434800000600780b */ /* 0x040fe40003f5e000 */
[----:B------:R-:W-:Y:S01]  /*efc0*/  FSETP.GT.FTZ.AND P0, PT, R6, 20, PT ;  /* 0x41a000000600780b */ /* 0x000fe20003f14000 */
[----:B0-----:R-:W-:-:S05]  /*efd0*/  FMUL.FTZ R10, |R30|, R9 ;  /* 0x000000091e0a7220 */ /* 0x001fca0000410200 */
[----:B------:R-:W-:-:S04]  /*efe0*/  FSETP.GEU.FTZ.AND P1, PT, R10, 0.30000001192092895508, PT ;  /* 0x3e99999a0a00780b */ /* 0x000fc80003f3e000 */
[----:B------:R-:W-:-:S13]  /*eff0*/  PLOP3.LUT P0, PT, P1, P0, P2, 0x4, 0x0 ;  /* 0x000000000000781c */ /* 0x000fda0000f00024 */
[----:B------:R-:W-:Y:S05]  /*f000*/  @P0 BRA `(.L_x_366) ;  /* 0x00007d5000000947 */ /* 0x000fea0003800000 */
[----:B------:R-:W0:Y:S01]  /*f010*/  MUFU.SQRT R4, R6 ;  /* 0x0000000600047308 */ /* 0x000e220000002000 */
[----:B------:R-:W-:Y:S01]  /*f020*/  FSETP.GT.FTZ.AND P1, PT, R6, 200, PT ;  /* 0x434800000600780b */ /* 0x000fe20003f34000 */
[----:B------:R-:W-:-:S06]  /*f030*/  IMAD.MOV.U32 R22, RZ, RZ, 0x3f800000 ;  /* 0x3f800000ff167424 */ /* 0x000fcc00078e00ff */
[----:B0-----:R-:W0:Y:S02]  /*f040*/  MUFU.RCP R3, R4 ;  /* 0x0000000400037308 */ /* 0x001e240000001000 */
[----:B0-----:R-:W-:-:S05]  /*f050*/  FMUL.FTZ R3, R3, 4.5 ;  /* 0x4090000003037820 */ /* 0x001fca0000410000 */
[----:B------:R-:W-:Y:S01]  /*f060*/  FSETP.GEU.FTZ.AND P0, PT, R10, R3, PT ;  /* 0x000000030a00720b */ /* 0x000fe20003f1e000 */
[----:B------:R-:W-:-:S12]  /*f070*/  FADD.FTZ R3, |R6|, -RZ ;  /* 0x800000ff06037221 */ /* 0x000fd80000010200 */
[----:B------:R-:W-:Y:S05]  /*f080*/  @!P0 BRA P1, `(.L_x_367) ;  /* 0x0000209000008947 */ /* 0x000fea0000800000 */
[C---:B------:R-:W-:Y:S02]  /*f090*/  FSETP.GT.FTZ.AND P1, PT, R0.reuse, 1, PT ;  /* 0x3f8000000000780b */ /* 0x040fe40003f34000 */
[----:B------:R-:W-:-:S13]  /*f0a0*/  FSETP.GT.FTZ.AND P0, PT, R0, R6, PT ;  /* 0x000000060000720b */ /* 0x000fda0003f14000 */
[----:B------:R-:W-:Y:S05]  /*f0b0*/  @P0 BRA P1, `(.L_x_368) ;  /* 0x0000201000000947 */ /* 0x000fea0000800000 */
[C---:B------:R-:W-:Y:S01]  /*f0c0*/  FMUL.FTZ R7, |R6|.reuse, 1 ;  /* 0x3f80000006077820 */ /* 0x040fe20000410200 */
[----:B------:R-:W-:Y:S01]  /*f0d0*/  BSSY B1, `(.L_x_369) ;  /* 0x00001e8000017945 */ /* 0x000fe20003800000 */
[----:B------:R-:W-:Y:S02]  /*f0e0*/  FADD.FTZ R23, R6, -R0 ;  /* 0x8000000006177221 */ /* 0x000fe40000010000 */
[----:B------:R-:W0:Y:S02]  /*f0f0*/  F2F.F64.F32 R10, R7 ;  /* 0x00000007000a7310 */ /* 0x000e240000201800 */
[----:B------:R-:W-:-:S06]  /*f100*/  FMUL.FTZ R4, |R23|, 1 ;  /* 0x3f80000017047820 */ /* 0x000fcc0000410200 */
[----:B------:R-:W1:Y:S01]  /*f110*/  F2F.F64.F32 R4, R4 ;  /* 0x0000000400047310 */ /* 0x000e620000201800 */
[----:B0-----:R-:W1:-:S06]  /*f120*/  DMUL R10, R10, c[0x2][0x8] ;  /* 0x008002000a0a7a28 */ /* 0x001e4c0000000000 */
[----:B-1----:R-:W0:-:S14]  /*f130*/  DSETP.GEU.AND P0, PT, R10, R4, PT ;  /* 0x000000040a00722a */ /* 0x002e1c0003f0e000 */
[----:B0-----:R-:W-:Y:S05]  /*f140*/  @!P0 BRA `(.L_x_370) ;  /* 0x0000102000008947 */ /* 0x001fea0003800000 */
[----:B------:R-:W-:Y:S01]  /*f150*/  FSETP.GT.FTZ.AND P0, PT, |R6|, 1, PT ;  /* 0x3f8000000600780b */ /* 0x000fe20003f14200 */
[----:B------:R0:W-:Y:S01]  /*f160*/  STL [R1+0x9c4], R22 ;  /* 0x0009c41601007387 */ /* 0x0001e20000100800 */
[----:B------:R-:W-:Y:S01]  /*f170*/  MOV R4, 0x3bc6a26b ;  /* 0x3bc6a26b00047802 */ /* 0x000fe20000000f00 */
[----:B------:R-:W-:Y:S01]  /*f180*/  IMAD.MOV.U32 R5, RZ, RZ, 0x3f0284fc ;  /* 0x3f0284fcff057424 */ /* 0x000fe200078e00ff */
[----:B------:R-:W-:Y:S01]  /*f190*/  MOV R10, 0x419c28d0 ;  /* 0x419c28d0000a7802 */ /* 0x000fe20000000f00 */
[----:B------:R-:W-:Y:S01]  /*f1a0*/  IMAD.MOV.U32 R11, RZ, RZ, 0x43e0f8e7 ;  /* 0x43e0f8e7ff0b7424 */ /* 0x000fe200078e00ff */
[----:B------:R-:W-:Y:S01]  /*f1b0*/  MOV R12, 0x45d95fff ;  /* 0x45d95fff000c7802 */ /* 0x000fe20000000f00 */
[----:B------:R-:W-:Y:S01]  /*f1c0*/  IMAD.MOV.U32 R13, RZ, RZ, 0x47946fa6 ;  /* 0x47946fa6ff0d7424 */ /* 0x000fe200078e00ff */
[----:B------:R1:W-:Y:S01]  /*f1d0*/  STL.64 [R1], R4 ;  /* 0x0000000401007387 */ /* 0x0003e20000100a00 */
[----:B------:R-:W-:Y:S01]  /*f1e0*/  MOV R20, 0x4b5edd0a ;  /* 0x4b5edd0a00147802 */ /* 0x000fe20000000f00 */
[----:B------:R-:W-:Y:S01]  /*f1f0*/  IMAD.MOV.U32 R21, RZ, RZ, 0x4c255322 ;  /* 0x4c255322ff157424 */ /* 0x000fe200078e00ff */
[----:B0-----:R-:W-:Y:S01]  /*f200*/  MOV R22, 0x1 ;  /* 0x0000000100167802 */ /* 0x001fe20000000f00 */
[----:B------:R-:W-:Y:S01]  /*f210*/  IMAD.MOV.U32 R25, RZ, RZ, 0x4cc5f8af ;  /* 0x4cc5f8afff197424 */ /* 0x000fe200078e00ff */
[----:B------:R-:W-:Y:S01]  /*f220*/  MOV R24, 0x4ca4b97f ;  /* 0x4ca4b97f00187802 */ /* 0x000fe20000000f00 */
[----:B------:R-:W-:Y:S01]  /*f230*/  @P0 IMAD.MOV.U32 R22, RZ, RZ, -0x1 ;  /* 0xffffffffff160424 */ /* 0x000fe200078e00ff */
[----:B------:R-:W-:Y:S01]  /*f240*/  MOV R14, 0x4912f03a ;  /* 0x4912f03a000e7802 */ /* 0x000fe20000000f00 */
[----:B------:R-:W-:Y:S01]  /*f250*/  IMAD.MOV.U32 R15, RZ, RZ, 0x4a5481c1 ;  /* 0x4a5481c1ff0f7424 */ /* 0x000fe200078e00ff */
[----:B------:R0:W-:Y:S01]  /*f260*/  STL.64 [R1+0x8], R10 ;  /* 0x0000080a01007387 */ /* 0x0001e20000100a00 */
[----:B------:R-:W-:Y:S01]  /*f270*/  MOV R26, 0x42840000 ;  /* 0x42840000001a7802 */ /* 0x000fe20000000f00 */
[----:B------:R-:W-:Y:S01]  /*f280*/  IMAD.MOV.U32 R27, RZ, RZ, 0x44f0a000 ;  /* 0x44f0a000ff1b7424 */ /* 0x000fe200078e00ff */
[C---:B-1----:R-:W-:Y:S01]  /*f290*/  IADD3 R4, R1.reuse, 0x9c4, RZ ;  /* 0x000009c401047810 */ /* 0x042fe20007ffe0ff */
[----:B------:R1:W-:Y:S01]  /*f2a0*/  STL.64 [R1+0x10], R12 ;  /* 0x0000100c01007387 */ /* 0x0003e20000100a00 */
[----:B------:R-:W-:Y:S01]  /*f2b0*/  @P0 IADD3 R4, R1, 0x9f4, RZ ;  /* 0x000009f401040810 */ /* 0x000fe20007ffe0ff */
[----:B------:R-:W-:Y:S01]  /*f2c0*/  IMAD.MOV.U32 R29, RZ, RZ, 0x48ae85e0 ;  /* 0x48ae85e0ff1d7424 */ /* 0x000fe200078e00ff */
[----:B------:R-:W-:Y:S01]  /*f2d0*/  SHF.L.U32 R3, R22, 0x2, RZ ;  /* 0x0000000216037819 */ /* 0x000fe200000006ff */
[----:B------:R2:W-:Y:S01]  /*f2e0*/  STL.64 [R1+0x20], R20 ;  /* 0x0000201401007387 */ /* 0x0005e20000100a00 */
[----:B------:R-:W-:Y:S01]  /*f2f0*/  MOV R28, 0x46ff3c00 ;  /* 0x46ff3c00001c7802 */ /* 0x000fe20000000f00 */
[----:B------:R-:W-:Y:S01]  /*f300*/  IMAD.MOV.U32 R33, RZ, RZ, RZ ;  /* 0x000000ffff217224 */ /* 0x000fe200078e00ff */
[----:B------:R-:W-:Y:S01]  /*f310*/  MOV R32, 0x4c184540 ;  /* 0x4c18454000207802 */ /* 0x000fe20000000f00 */
[----:B------:R3:W-:Y:S01]  /*f320*/  STL.64 [R1+0x28], R24 ;  /* 0x0000281801007387 */ /* 0x0007e20000100a00 */
[----:B------:R-:W-:Y:S01]  /*f330*/  IMAD.IADD R4, R4, 0x1, R3 ;  /* 0x0000000104047824 */ /* 0x000fe200078e0203 */
[----:B0-----:R-:W-:Y:S01]  /*f340*/  MOV R10, 0x4a20fbd8 ;  /* 0x4a20fbd8000a7802 */ /* 0x001fe20000000f00 */
[----:B------:R-:W-:Y:S01]  /*f350*/  IMAD.MOV.U32 R11, RZ, RZ, 0x4b4b8b8f ;  /* 0x4b4b8b8fff0b7424 */ /* 0x000fe200078e00ff */
[----:B-1----:R-:W-:Y:S01]  /*f360*/  MOV R12, 0x4c2f75b4 ;  /* 0x4c2f75b4000c7802 */ /* 0x002fe20000000f00 */
[----:B------:R-:W-:Y:S01]  /*f370*/  IMAD.MOV.U32 R13, RZ, RZ, 0x4cc8c38c ;  /* 0x4cc8c38cff0d7424 */ /* 0x000fe200078e00ff */
[----:B------:R0:W-:Y:S01]  /*f380*/  STL.64 [R1+0x18], R14 ;  /* 0x0000180e01007387 */ /* 0x0001e20000100a00 */
[----:B------:R-:W-:Y:S01]  /*f390*/  MOV R5, RZ ;  /* 0x000000ff00057202 */ /* 0x000fe20000000f00 */
[----:B--2---:R-:W-:Y:S01]  /*f3a0*/  IMAD.MOV.U32 R20, RZ, RZ, 0x4d0fed36 ;  /* 0x4d0fed36ff147424 */ /* 0x004fe200078e00ff */
[----:B------:R-:W-:Y:S01]  /*f3b0*/  MOV R21, 0x4ce5eb4c ;  /* 0x4ce5eb4c00157802 */ /* 0x000fe20000000f00 */
[----:B------:R-:W-:Y:S01]  /*f3c0*/  STL.64 [R1+0x9c8], R26 ;  /* 0x0009c81a01007387 */ /* 0x000fe20000100a00 */
[----:B------:R-:W-:Y:S01]  /*f3d0*/  @P0 MOV R5, 0xc ;  /* 0x0000000c00050802 */ /* 0x000fe20000000f00 */
[----:B---3--:R-:W-:-:S02]  /*f3e0*/  IMAD.MOV.U32 R24, RZ, RZ, 0x4c5914c6 ;  /* 0x4c5914c6ff187424 */ /* 0x008fc400078e00ff */
[----:B------:R-:W-:Y:S01]  /*f3f0*/  STL.64 [R1+0x9d0], R28 ;  /* 0x0009d01c01007387 */ /* 0x000fe20000100a00 */
[----:B0-----:R-:W-:-:S03]  /*f400*/  IMAD.IADD R14, R4, 0x1, R3 ;  /* 0x00000001040e7824 */ /* 0x001fc600078e0203 */
[----:B------:R-:W-:Y:S01]  /*f410*/  STL.64 [R1+0x9d8], R10 ;  /* 0x0009d80a01007387 */ /* 0x000fe20000100a00 */
[----:B------:R-:W-:-:S03]  /*f420*/  IADD3 R22, R5, R22, RZ ;  /* 0x0000001605167210 */ /* 0x000fc60007ffe0ff */
[----:B------:R0:W-:Y:S04]  /*f430*/  STL.64 [R1+0x9e0], R12 ;  /* 0x0009e00c01007387 */ /* 0x0001e80000100a00 */
[----:B------:R1:W-:Y:S04]  /*f440*/  STL.64 [R1+0x9e8], R20 ;  /* 0x0009e81401007387 */ /* 0x0003e80000100a00 */
[----:B------:R2:W-:Y:S04]  /*f450*/  STL.64 [R1+0x9f0], R32 ;  /* 0x0009f02001007387 */ /* 0x0005e80000100a00 */
[----:B------:R3:W-:Y:S01]  /*f460*/  STL [R1+0x30], R24 ;  /* 0x0000301801007387 */ /* 0x0007e20000100800 */
[----:B0-----:R-:W-:-:S03]  /*f470*/  IMAD.IADD R12, R14, 0x1, R3 ;  /* 0x000000010e0c7824 */ /* 0x001fc600078e0203 */
[----:B------:R-:W4:Y:S01]  /*f480*/  LDL R4, [R4] ;  /* 0x0000000004047983 */ /* 0x000f220000100800 */
[----:B------:R-:W-:Y:S01]  /*f490*/  LEA R22, R22, R1, 0x2 ;  /* 0x0000000116167211 */ /* 0x000fe200078e10ff */
[--C-:B------:R-:W-:Y:S02]  /*f4a0*/  IMAD.IADD R10, R12, 0x1, R3.reuse ;  /* 0x000000010c0a7824 */ /* 0x100fe400078e0203 */
[----:B------:R0:W5:Y:S01]  /*f4b0*/  LDL R5, [R14] ;  /* 0x000000000e057983 */ /* 0x0001620000100800 */
[----:B-1----:R-:W-:Y:S01]  /*f4c0*/  IADD3 R20, R3, R22, RZ ;  /* 0x0000001603147210 */ /* 0x002fe20007ffe0ff */
[--C-:B------:R-:W-:Y:S02]  /*f4d0*/  IMAD.IADD R34, R10, 0x1, R3.reuse ;  /* 0x000000010a227824 */ /* 0x100fe400078e0203 */
[----:B------:R1:W5:Y:S01]  /*f4e0*/  LDL R7, [R12] ;  /* 0x000000000c077983 */ /* 0x0003620000100800 */
[----:B------:R-:W-:Y:S01]  /*f4f0*/  IADD3 R42, R20, R3, RZ ;  /* 0x00000003142a7210 */ /* 0x000fe20007ffe0ff */
[----:B--2---:R-:W-:-:S02]  /*f500*/  IMAD.IADD R32, R34, 0x1, R3 ;  /* 0x0000000122207824 */ /* 0x004fc400078e0203 */
[----:B---3--:R2:W3:Y:S01]  /*f510*/  LDL R24, [R10] ;  /* 0x000000000a187983 */ /* 0x0084e20000100800 */
[-C--:B------:R-:W-:Y:S01]  /*f520*/  IADD3 R40, R42, R3.reuse, RZ ;  /* 0x000000032a287210 */ /* 0x080fe20007ffe0ff */
[--C-:B------:R-:W-:Y:S02]  /*f530*/  IMAD.IADD R28, R32, 0x1, R3.reuse ;  /* 0x00000001201c7824 */ /* 0x100fe400078e0203 */
[----:B------:R0:W3:Y:S04]  /*f540*/  LDL R53, [R22] ;  /* 0x0000000016357983 */ /* 0x0000e80000100800 */
[----:B------:R0:W3:Y:S01]  /*f550*/  LDL R49, [R34] ;  /* 0x0000000022317983 */ /* 0x0000e20000100800 */
[----:B------:R-:W-:Y:S01]  /*f560*/  IADD3 R38, R40, R3, RZ ;  /* 0x0000000328267210 */ /* 0x000fe20007ffe0ff */
[----:B------:R-:W-:-:S02]  /*f570*/  IMAD.IADD R26, R28, 0x1, R3 ;  /* 0x000000011c1a7824 */ /* 0x000fc400078e0203 */
[----:B------:R1:W3:Y:S04]  /*f580*/  LDL R51, [R20] ;  /* 0x0000000014337983 */ /* 0x0002e80000100800 */
[----:B------:R-:W3:Y:S01]  /*f590*/  LDL R47, [R32] ;  /* 0x00000000202f7983 */ /* 0x000ee20000100800 */
[-C--:B------:R-:W-:Y:S01]  /*f5a0*/  IADD3 R36, R38, R3.reuse, RZ ;  /* 0x0000000326247210 */ /* 0x080fe20007ffe0ff */
[--C-:B0-----:R-:W-:Y:S02]  /*f5b0*/  IMAD.IADD R14, R26, 0x1, R3.reuse ;  /* 0x000000011a0e7824 */ /* 0x101fe400078e0203 */
[----:B------:R-:W3:Y:S04]  /*f5c0*/  LDL R45, [R42] ;  /* 0x000000002a2d7983 */ /* 0x000ee80000100800 */
[----:B------:R0:W3:Y:S01]  /*f5d0*/  LDL R43, [R28] ;  /* 0x000000001c2b7983 */ /* 0x0000e20000100800 */
[----:B------:R-:W-:Y:S01]  /*f5e0*/  IADD3 R34, R36, R3, RZ ;  /* 0x0000000324227210 */ /* 0x000fe20007ffe0ff */
[----:B-1----:R-:W-:-:S02]  /*f5f0*/  IMAD.IADD R12, R14, 0x1, R3 ;  /* 0x000000010e0c7824 */ /* 0x002fc400078e0203 */
[----:B------:R-:W3:Y:S04]  /*f600*/  LDL R41, [R40] ;  /* 0x0000000028297983 */ /* 0x000ee80000100800 */
[----:B------:R-:W3:Y:S01]  /*f610*/  LDL R39, [R26] ;  /* 0x000000001a277983 */ /* 0x000ee20000100800 */
[----:B--2---:R-:W-:-:S03]  /*f620*/  IADD3 R10, R12, R3, RZ ;  /* 0x000000030c0a7210 */ /* 0x004fc60007ffe0ff */
[----:B------:R-:W2:Y:S01]  /*f630*/  LDL R37, [R38] ;  /* 0x0000000026257983 */ /* 0x000ea20000100800 */
[----:B0-----:R-:W-:-:S03]  /*f640*/  IMAD.IADD R28, R34, 0x1, R3 ;  /* 0x00000001221c7824 */ /* 0x001fc600078e0203 */
[----:B------:R0:W2:Y:S01]  /*f650*/  LDL R35, [R14] ;  /* 0x000000000e237983 */ /* 0x0000a20000100800 */
[----:B------:R-:W-:-:S03]  /*f660*/  IADD3 R21, R10, R3, RZ ;  /* 0x000000030a157210 */ /* 0x000fc60007ffe0ff */
[----:B------:R-:W2:Y:S01]  /*f670*/  LDL R33, [R36] ;  /* 0x0000000024217983 */ /* 0x000ea20000100800 */
[----:B------:R-:W-:-:S03]  /*f680*/  IMAD.IADD R22, R28, 0x1, R3 ;  /* 0x000000011c167824 */ /* 0x000fc600078e0203 */
[----:B------:R-:W2:Y:S04]  /*f690*/  LDL R31, [R12] ;  /* 0x000000000c1f7983 */ /* 0x000ea80000100800 */
[----:B------:R-:W2:Y:S01]  /*f6a0*/  LDL R29, [R34] ;  /* 0x00000000221d7983 */ /* 0x000ea20000100800 */
[----:B------:R-:W-:-:S03]  /*f6b0*/  IADD3 R20, R22, R3, RZ ;  /* 0x0000000316147210 */ /* 0x000fc60007ffe0ff */
[----:B------:R1:W2:Y:S04]  /*f6c0*/  LDL R27, [R10] ;  /* 0x000000000a1b7983 */ /* 0x0002a80000100800 */
[----:B------:R-:W2:Y:S04]  /*f6d0*/  LDL R25, [R28] ;  /* 0x000000001c197983 */ /* 0x000ea80000100800 */
[----:B------:R-:W2:Y:S01]  /*f6e0*/  LDL R21, [R21] ;  /* 0x0000000015157983 */ /* 0x000ea20000100800 */
[----:B0-----:R-:W-:-:S03]  /*f6f0*/  IMAD.IADD R14, R20, 0x1, R3 ;  /* 0x00000001140e7824 */ /* 0x001fc600078e0203 */
[----:B------:R-:W2:Y:S02]  /*f700*/  LDL R15, [R22] ;  /* 0x00000000160f7983 */ /* 0x000ea40000100800 */
[----:B------:R-:W-:Y:S02]  /*f710*/  IADD3 R3, R14, R3, RZ ;  /* 0x000000030e037210 */ /* 0x000fe40007ffe0ff */
[----:B------:R-:W2:Y:S04]  /*f720*/  LDL R13, [R20] ;  /* 0x00000000140d7983 */ /* 0x000ea80000100800 */
[----:B------:R-:W2:Y:S04]  /*f730*/  LDL R11, [R14] ;  /* 0x000000000e0b7983 */ /* 0x000ea80000100800 */
[----:B------:R-:W2:Y:S01]  /*f740*/  LDL R3, [R3] ;  /* 0x0000000003037983 */ /* 0x000ea20000100800 */
[----:B-1----:R-:W-:Y:S01]  /*f750*/  IMAD.MOV.U32 R10, RZ, RZ, R6 ;  /* 0x000000ffff0a7224 */ /* 0x002fe200078e0006 */
[----:B------:R-:W-:-:S02]  /*f760*/  @P0 MOV R10, R9 ;  /* 0x00000009000a0202 */ /* 0x000fc40000000f00 */
[----:B------:R-:W-:-:S05]  /*f770*/  FSET.BF.LEU.FTZ.AND R9, |R6|, 1, PT ;  /* 0x3f8000000609780a */ /* 0x000fca000381b200 */
[----:B----4-:R-:W-:-:S04]  /*f780*/  FFMA.FTZ R4, R9, R10, R4 ;  /* 0x0000000a09047223 */ /* 0x010fc80000010004 */
[-C--:B-----5:R-:W-:Y:S02]  /*f790*/  FFMA.FTZ R5, R4, R10.reuse, R5 ;  /* 0x0000000a04057223 */ /* 0x0a0fe40000010005 */
[----:B------:R-:W-:Y:S01]  /*f7a0*/  IMAD.MOV.U32 R4, RZ, RZ, 0x3bc6a26b ;  /* 0x3bc6a26bff047424 */ /* 0x000fe200078e00ff */
[----:B------:R-:W-:Y:S01]  /*f7b0*/  @P0 MOV R4, 0x4c5914c6 ;  /* 0x4c5914c600040802 */ /* 0x000fe20000000f00 */
[-C--:B------:R-:W-:Y:S02]  /*f7c0*/  FFMA.FTZ R5, R5, R10.reuse, R7 ;  /* 0x0000000a05057223 */ /* 0x080fe40000010007 */
[----:B------:R-:W0:Y:S02]  /*f7d0*/  @P0 MUFU.LG2 R7, R6 ;  /* 0x0000000600070308 */ /* 0x000e240000000c00 */
[----:B---3--:R-:W-:Y:S02]  /*f7e0*/  FFMA.FTZ R5, R5, R10, R24 ;  /* 0x0000000a05057223 */ /* 0x008fe40000010018 */
[----:B------:R-:W-:-:S02]  /*f7f0*/  FFMA.FTZ R4, R10, R4, R53 ;  /* 0x000000040a047223 */ /* 0x000fc40000010035 */
[-C--:B------:R-:W-:Y:S02]  /*f800*/  FFMA.FTZ R5, R5, R10.reuse, R49 ;  /* 0x0000000a05057223 */ /* 0x080fe40000010031 */
[-C--:B------:R-:W-:Y:S02]  /*f810*/  FFMA.FTZ R4, R4, R10.reuse, R51 ;  /* 0x0000000a04047223 */ /* 0x080fe40000010033 */
[----:B0-----:R-:W-:Y:S02]  /*f820*/  @P0 FMUL.FTZ R7, RZ, R7 ;  /* 0x00000007ff070220 */ /* 0x001fe40000410000 */
[-C--:B------:R-:W-:Y:S02]  /*f830*/  FFMA.FTZ R5, R5, R10.reuse, R47 ;  /* 0x0000000a05057223 */ /* 0x080fe4000001002f */
[-C--:B------:R-:W-:Y:S02]  /*f840*/  FFMA.FTZ R4, R4, R10.reuse, R45 ;  /* 0x0000000a04047223 */ /* 0x080fe4000001002d */
[----:B------:R-:W0:Y:S01]  /*f850*/  @P0 MUFU.EX2 R7, R7 ;  /* 0x0000000700070308 */ /* 0x000e220000000800 */
[----:B------:R-:W-:-:S02]  /*f860*/  FFMA.FTZ R5, R5, R10, R43 ;  /* 0x0000000a05057223 */ /* 0x000fc4000001002b */
[-C--:B------:R-:W-:Y:S02]  /*f870*/  FFMA.FTZ R4, R4, R10.reuse, R41 ;  /* 0x0000000a04047223 */ /* 0x080fe40000010029 */
[-C--:B------:R-:W-:Y:S02]  /*f880*/  FFMA.FTZ R5, R5, R10.reuse, R39 ;  /* 0x0000000a05057223 */ /* 0x080fe40000010027 */
[-C--:B--2---:R-:W-:Y:S02]  /*f890*/  FFMA.FTZ R4, R4, R10.reuse, R37 ;  /* 0x0000000a04047223 */ /* 0x084fe40000010025 */
[-C--:B------:R-:W-:Y:S02]  /*f8a0*/  FFMA.FTZ R5, R5, R10.reuse, R35 ;  /* 0x0000000a05057223 */ /* 0x080fe40000010023 */
[-C--:B------:R-:W-:Y:S02]  /*f8b0*/  FFMA.FTZ R4, R4, R10.reuse, R33 ;  /* 0x0000000a04047223 */ /* 0x080fe40000010021 */
[----:B------:R-:W-:-:S02]  /*f8c0*/  FFMA.FTZ R5, R5, R10, R31 ;  /* 0x0000000a05057223 */ /* 0x000fc4000001001f */
[-C--:B------:R-:W-:Y:S02]  /*f8d0*/  FFMA.FTZ R4, R4, R10.reuse, R29 ;  /* 0x0000000a04047223 */ /* 0x080fe4000001001d */
[-C--:B------:R-:W-:Y:S02]  /*f8e0*/  FFMA.FTZ R5, R5, R10.reuse, R27 ;  /* 0x0000000a05057223 */ /* 0x080fe4000001001b */
[-C--:B------:R-:W-:Y:S02]  /*f8f0*/  FFMA.FTZ R4, R4, R10.reuse, R25 ;  /* 0x0000000a04047223 */ /* 0x080fe40000010019 */
[-C--:B------:R-:W-:Y:S02]  /*f900*/  FFMA.FTZ R12, R5, R10.reuse, R21 ;  /* 0x0000000a050c7223 */ /* 0x080fe40000010015 */
[----:B------:R-:W-:Y:S02]  /*f910*/  FADD.FTZ R5, R6, 6.0246801376342773438 ;  /* 0x40c0ca2e06057421 */ /* 0x000fe40000010000 */
[----:B------:R-:W-:-:S02]  /*f920*/  FFMA.FTZ R4, R4, R10, R15 ;  /* 0x0000000a04047223 */ /* 0x000fc4000001000f */
[----:B------:R-:W1:Y:S02]  /*f930*/  MUFU.RCP R12, R12 ;  /* 0x0000000c000c7308 */ /* 0x000e640000001000 */
[-C--:B------:R-:W-:Y:S02]  /*f940*/  FFMA.FTZ R4, R4, R10.reuse, R13 ;  /* 0x0000000a04047223 */ /* 0x080fe4000001000d */
[----:B------:R-:W-:Y:S02]  /*f950*/  FADD.FTZ R13, R5, -0.5 ;  /* 0xbf000000050d7421 */ /* 0x000fe40000010000 */
[-C--:B------:R-:W-:Y:S02]  /*f960*/  FFMA.FTZ R4, R4, R10.reuse, R11 ;  /* 0x0000000a04047223 */ /* 0x080fe4000001000b */
[----:B------:R-:W-:Y:S02]  /*f970*/  FMUL.FTZ R9, R13, 0.36787945032119750977 ;  /* 0x3ebc5ab20d097820 */ /* 0x000fe40000410000 */
[----:B------:R-:W-:-:S02]  /*f980*/  FFMA.FTZ R3, R4, R10, R3 ;  /* 0x0000000a04037223 */ /* 0x000fc40000010003 */
[----:B------:R-:W-:Y:S02]  /*f990*/  MUFU.SQRT R5, R9 ;  /* 0x0000000900057308 */ /* 0x000fe40000002000 */
[C---:B0-----:R-:W-:Y:S02]  /*f9a0*/  @P0 FMUL.FTZ R7, R3.reuse, R7 ;  /* 0x0000000703070220 */ /* 0x041fe40000410000 */
[-C--:B-1----:R-:W-:Y:S02]  /*f9b0*/  @!P0 FMUL.FTZ R3, R3, R12.reuse ;  /* 0x0000000c03038220 */ /* 0x082fe40000410000 */
[----:B------:R-:W-:Y:S01]  /*f9c0*/  @P0 FMUL.FTZ R3, R7, R12 ;  /* 0x0000000c07030220 */ /* 0x000fe20000410000 */
[----:B------:R-:W-:-:S03]  /*f9d0*/  FSETP.GEU.FTZ.AND P0, PT, R0, 200, PT ;  /* 0x434800000000780b */ /* 0x000fc60003f1e000 */
[----:B------:R-:W0:Y:S02]  /*f9e0*/  MUFU.RCP R4, R3 ;  /* 0x0000000300047308 */ /* 0x000e240000001000 */
[----:B0-----:R-:W-:-:S08]  /*f9f0*/  FMUL.FTZ R5, R5, R4 ;  /* 0x0000000405057220 */ /* 0x001fd00000410000 */
[----:B------:R-:W-:Y:S05]  /*fa00*/  @!P2 BRA !P0, `(.L_x_371) ;  /* 0x000006c00000a947 */ /* 0x000fea0004000000 */
[----:B------:R-:W0:Y:S01]  /*fa10*/  MUFU.RCP R4, R13 ;  /* 0x0000000d00047308 */ /* 0x000e220000001000 */
[----:B------:R-:W-:Y:S01]  /*fa20*/  FMUL.FTZ R20, R13, 1 ;  /* 0x3f8000000d147820 */ /* 0x000fe20000410000 */
[----:B------:R-:W-:Y:S01]  /*fa30*/  MOV R10, 0x1 ;  /* 0x00000001000a7802 */ /* 0x000fe20000000f00 */
[----:B------:R-:W-:Y:S01]  /*fa40*/  FADD.FTZ R30, R30, -6.0246801376342773438 ;  /* 0xc0c0ca2e1e1e7421 */ /* 0x000fe20000010000 */
[----:B------:R-:W-:Y:S01]  /*fa50*/  MOV R15, 0x3d39bf78 ;  /* 0x3d39bf78000f7802 */ /* 0x000fe20000000f00 */
[----:B------:R-:W-:Y:S01]  /*fa60*/  IMAD.MOV.U32 R12, RZ, RZ, 0x3e800000 ;  /* 0x3e800000ff0c7424 */ /* 0x000fe200078e00ff */
[----:B------:R-:W-:Y:S01]  /*fa70*/  BSSY B2, `(.L_x_372) ;  /* 0x000002b000027945 */ /* 0x000fe20003800000 */
[----:B------:R-:W-:Y:S01]  /*fa80*/  FADD.FTZ R3, R30, 0.5 ;  /* 0x3f0000001e037421 */ /* 0x000fe20000010000 */
[----:B------:R-:W1:Y:S01]  /*fa90*/  F2F.F64.F32 R20, R20 ;  /* 0x0000001400147310 */ /* 0x000e620000201800 */
[----:B------:R-:W-:Y:S02]  /*faa0*/  FMUL.FTZ R9, R0, 1 ;  /* 0x3f80000000097820 */ /* 0x000fe40000410000 */
[----:B0-----:R-:W-:-:S05]  /*fab0*/  FMUL.FTZ R3, R3, R4 ;  /* 0x0000000403037220 */ /* 0x001fca0000410000 */
[----:B------:R-:W0:Y:S01]  /*fac0*/  F2F.F64.F32 R22, R9 ;  /* 0x0000000900167310 */ /* 0x000e220000201800 */
[C---:B------:R-:W-:Y:S01]  /*fad0*/  FADD.FTZ.RZ R4, R3.reuse, 1 ;  /* 0x3f80000003047421 */ /* 0x040fe2000001c000 */
[----:B------:R-:W-:-:S04]  /*fae0*/  ISETP.GE.U32.AND P0, PT, R3, 0x7f800000, PT ;  /* 0x7f8000000300780c */ /* 0x000fc80003f06070 */
[----:B------:R-:W-:Y:S02]  /*faf0*/  IADD3 R4, R4, -0x3f400000, RZ ;  /* 0xc0c0000004047810 */ /* 0x000fe40007ffe0ff */
[----:B-1----:R-:W1:Y:S02]  /*fb00*/  MUFU.RCP64H R11, R21 ;  /* 0x00000015000b7308 */ /* 0x002e640000001800 */
[----:B------:R-:W-:-:S04]  /*fb10*/  LOP3.LUT R24, R4, 0xff800000, RZ, 0xc0, !PT ;  /* 0xff80000004187812 */ /* 0x000fc800078ec0ff */
[----:B------:R-:W-:Y:S01]  /*fb20*/  IADD3 R7, -R24, 0x40800000, RZ ;  /* 0x4080000018077810 */ /* 0x000fe20007ffe1ff */
[----:B------:R-:W-:Y:S01]  /*fb30*/  IMAD.IADD R4, R3, 0x1, -R24 ;  /* 0x0000000103047824 */ /* 0x000fe200078e0a18 */
[----:B0-----:R-:W-:Y:S01]  /*fb40*/  DMUL R22, R22, c[0x2][0x10] ;  /* 0x0080040016167a28 */ /* 0x001fe20000000000 */
[----:B------:R-:W0:Y:S02]  /*fb50*/  I2F R24, R24 ;  /* 0x0000001800187306 */ /* 0x000e240000201400 */
[----:B------:R-:W-:-:S04]  /*fb60*/  FFMA.FTZ R7, R7, R12, -1 ;  /* 0xbf80000007077423 */ /* 0x000fc8000001000c */
[----:B------:R-:W-:Y:S01]  /*fb70*/  FADD.FTZ R4, R4, R7 ;  /* 0x0000000704047221 */ /* 0x000fe20000010000 */
[----:B-1----:R-:W1:-:S03]  /*fb80*/  DFMA R12, -R20, R10, 1 ;  /* 0x3ff00000140c742b */ /* 0x002e46000000010a */
[----:B------:R-:W-:-:S03]  /*fb90*/  FFMA.FTZ R7, R4, -R15, 0.10546888411045074463 ;  /* 0x3dd8001204077423 */ /* 0x000fc6000001080f */
[----:B-1----:R-:W1:Y:S01]  /*fba0*/  DFMA R12, R12, R12, R12 ;  /* 0x0000000c0c0c722b */ /* 0x002e62000000000c */
[----:B------:R-:W-:-:S04]  /*fbb0*/  FFMA.FTZ R7, R4, R7, -0.13229703903198242188 ;  /* 0xbe0778e004077423 */ /* 0x000fc80000010007 */
[----:B------:R-:W-:Y:S01]  /*fbc0*/  FFMA.FTZ R7, R4, R7, 0.14491446316242218018 ;  /* 0x3e14647504077423 */ /* 0x000fe20000010007 */
[----:B-1----:R-:W1:-:S03]  /*fbd0*/  DFMA R12, R10, R12, R10 ;  /* 0x0000000c0a0c722b */ /* 0x002e46000000000a */
[----:B------:R-:W-:-:S03]  /*fbe0*/  FFMA.FTZ R7, R4, R7, -0.16641564667224884033 ;  /* 0xbe2a68dd04077423 */ /* 0x000fc60000010007 */
[----:B-1----:R-:W1:Y:S01]  /*fbf0*/  DFMA R10, -R20, R12, 1 ;  /* 0x3ff00000140a742b */ /* 0x002e62000000010c */
[----:B------:R-:W-:-:S04]  /*fc00*/  FFMA.FTZ R7, R4, R7, 0.19988867640495300293 ;  /* 0x3e4caf9e04077423 */ /* 0x000fc80000010007 */
[----:B------:R-:W-:Y:S01]  /*fc10*/  FFMA.FTZ R7, R4, R7, -0.25000196695327758789 ;  /* 0xbe80004204077423 */ /* 0x000fe20000010007 */
[----:B-1----:R-:W1:-:S03]  /*fc20*/  DFMA R10, R12, R10, R12 ;  /* 0x0000000a0c0a722b */ /* 0x002e46000000000c */
[----:B------:R-:W-:-:S03]  /*fc30*/  FFMA.FTZ R7, R4, R7, 0.33333510160446166992 ;  /* 0x3eaaaae604077423 */ /* 0x000fc60000010007 */
[----:B-1----:R-:W1:Y:S01]  /*fc40*/  DMUL R12, R22, R10 ;  /* 0x0000000a160c7228 */ /* 0x002e620000000000 */
[----:B------:R-:W-:-:S04]  /*fc50*/  FFMA.FTZ R7, R4, R7, -0.5 ;  /* 0xbf00000004077423 */ /* 0x000fc80000010007 */
[----:B------:R-:W-:Y:S01]  /*fc60*/  FMUL.FTZ R7, R4, R7 ;  /* 0x0000000704077220 */ /* 0x000fe20000410000 */
[----:B-1----:R-:W1:-:S03]  /*fc70*/  DFMA R14, -R20, R12, R22 ;  /* 0x0000000c140e722b */ /* 0x002e460000000116 */
[----:B------:R-:W-:Y:S02]  /*fc80*/  FFMA.FTZ R7, R4, R7, R4 ;  /* 0x0000000704077223 */ /* 0x000fe40000010004 */
[----:B0-----:R-:W-:Y:S01]  /*fc90*/  FMUL.FTZ R4, R24, 1.1920928955078125e-07 ;  /* 0x3400000018047820 */ /* 0x001fe20000410000 */
[----:B-1----:R0:W1:-:S03]  /*fca0*/  DFMA R10, R10, R14, R12 ;  /* 0x0000000e0a0a722b */ /* 0x002046000000000c */
[----:B------:R-:W-:Y:S01]  /*fcb0*/  FFMA.FTZ R4, R4, 0.69314718246459960938, R7 ;  /* 0x3f31721804047823 */ /* 0x000fe20000010007 */
[----:B------:R-:W-:Y:S05]  /*fcc0*/  @!P0 BRA `(.L_x_373) ;  /* 0x0000005000008947 */ /* 0x000fea0003800000 */
[C---:B01----:R-:W-:Y:S02]  /*fcd0*/  ISETP.GE.AND P0, PT, R3.reuse, -0x407fffff, PT ;  /* 0xbf8000010300780c */ /* 0x043fe40003f06270 */
[----:B------:R-:W-:-:S11]  /*fce0*/  FSETP.NEU.FTZ.AND P1, PT, R3, RZ, PT ;  /* 0x000000ff0300720b */ /* 0x000fd60003f3d000 */
[----:B------:R-:W-:-:S04]  /*fcf0*/  @P0 IMAD.MOV.U32 R12, RZ, RZ, 0x7f800000 ;  /* 0x7f800000ff0c0424 */ /* 0x000fc800078e00ff */
[----:B------:R-:W-:-:S05]  /*fd00*/  @P0 FFMA.FTZ R4, R3, R12, +INF ;  /* 0x7f80000003040423 */ /* 0x000fca000001000c */
[----:B------:R-:W-:Y:S02]  /*fd10*/  FSEL R4, R4, -RZ, P1 ;  /* 0x800000ff04047208 */ /* 0x000fe40000800000 */
.L_x_373:
[----:B01----:R-:W-:Y:S05]  /*fd20*/  BSYNC B2 ;  /* 0x0000000000027941 */ /* 0x003fea0003800000 */
.L_x_372:
[----:B------:R-:W-:Y:S01]  /*fd30*/  FADD.FTZ R3, -R3, R4 ;  /* 0x0000000403037221 */ /* 0x000fe20000010100 */
[----:B------:R-:W-:Y:S01]  /*fd40*/  FSETP.GEU.AND P1, PT, |R23|, 6.5827683646048100446e-37, PT ;  /* 0x036000001700780b */ /* 0x000fe20003f2e200 */
[----:B------:R-:W-:Y:S01]  /*fd50*/  FFMA R4, RZ, R21, R11 ;  /* 0x00000015ff047223 */ /* 0x000fe2000000000b */
[----:B------:R-:W-:Y:S01]  /*fd60*/  BSSY B3, `(.L_x_374) ;  /* 0x0000008000037945 */ /* 0x000fe20003800000 */
[----:B------:R-:W-:-:S03]  /*fd70*/  FMUL.FTZ R3, R6, R3 ;  /* 0x0000000306037220 */ /* 0x000fc60000410000 */
[----:B------:R-:W-:Y:S01]  /*fd80*/  FSETP.GT.AND P0, PT, |R4|, 1.469367938527859385e-39, PT ;  /* 0x001000000400780b */ /* 0x000fe20003f04200 */
[----:B------:R0:W1:-:S12]  /*fd90*/  F2F.F64.F32 R32, R3 ;  /* 0x0000000300207310 */ /* 0x0000580000201800 */
[----:B------:R-:W-:Y:S05]  /*fda0*/  @P0 BRA P1, `(.L_x_375) ;  /* 0x0000003000000947 */ /* 0x000fea0000800000 */
[----:B0-----:R-:W-:Y:S02]  /*fdb0*/  MOV R12, 0xfdd0 ;  /* 0x0000fdd0000c7802 */ /* 0x001fe40000000f00 */
[----:B-1----:R-:W-:Y:S05]  /*fdc0*/  CALL.REL.NOINC `($__internal_0_$__cuda_sm20_div_rn_f64_full) ;  /* 0x0002484000007944 */ /* 0x002fea0003c00000 */
[----:B------:R-:W-:Y:S02]  /*fdd0*/  MOV R10, R4 ;  /* 0x00000004000a7202 */ /* 0x000fe40000000f00 */
.L_x_375:
[----:B0-----:R-:W-:Y:S05]  /*fde0*/  BSYNC B3 ;  /* 0x0000000000037941 */ /* 0x001fea0003800000 */
.L_x_374:
[----:B-1----:R0:W1:Y:S01]  /*fdf0*/  DADD R32, R32, R10 ;  /* 0x0000000020207229 */ /* 0x002062000000000a */
[----:B------:R-:W-:Y:S01]  /*fe00*/  IMAD.MOV.U32 R20, RZ, RZ, 0x69ce2bdf ;  /* 0x69ce2bdfff147424 */ /* 0x000fe200078e00ff */
[----:B0-----:R-:W-:Y:S01]  /*fe10*/  MOV R11, 0x3ff71547 ;  /* 0x3ff71547000b7802 */ /* 0x001fe20000000f00 */
[----:B------:R-:W-:Y:S01]  /*fe20*/  IMAD.MOV.U32 R10, RZ, RZ, 0x652b82fe ;  /* 0x652b82feff0a7424 */ /* 0x000fe200078e00ff */
[----:B------:R-:W-:Y:S01]  /*fe30*/  MOV R21, 0x3e5ade15 ;  /* 0x3e5ade1500157802 */ /* 0x000fe20000000f00 */
[----:B------:R-:W-:Y:S04]  /*fe40*/  BSSY B2, `(.L_x_376) ;  /* 0x0000023000027945 */ /* 0x000fe80003800000 */
[----:B-1----:R-:W0:Y:S01]  /*fe50*/  DFMA R10, R32, R10, 6.75539944105574400000e+15 ;  /* 0x43380000200a742b */ /* 0x002e22000000000a */
[----:B------:R-:W-:-:S05]  /*fe60*/  FSETP.GEU.FTZ.AND P0, PT, |R33|, 4.1917929649353027344, PT ;  /* 0x4086232b2100780b */ /* 0x000fca0003f1e200 */
[----:B0-----:R-:W0:-:S06]  /*fe70*/  DADD R12, R10, -6.75539944105574400000e+15 ;  /* 0xc33800000a0c7429 */ /* 0x001e0c0000000000 */
[----:B0-----:R-:W0:-:S06]  /*fe80*/  DFMA R14, R12, c[0x2][0x18], R32 ;  /* 0x008006000c0e7a2b */ /* 0x001e0c0000000020 */
[----:B0-----:R-:W0:-:S06]  /*fe90*/  DFMA R14, R12, c[0x2][0x20], R14 ;  /* 0x008008000c0e7a2b */ /* 0x001e0c000000000e */
[----:B0-----:R-:W0:-:S06]  /*fea0*/  DFMA R12, R14, R20, c[0x2][0x28] ;  /* 0x00800a000e0c762b */ /* 0x001e0c0000000014 */
        /* <DEDUP_REMOVED lines=8> */
[----:B0-----:R-:W0:-:S06]  /*ff30*/  DFMA R12, R14, R12, 1 ;  /* 0x3ff000000e0c742b */ /* 0x001e0c000000000c */
[----:B0-----:R0:W1:Y:S02]  /*ff40*/  DFMA R12, R14, R12, 1 ;  /* 0x3ff000000e0c742b */ /* 0x001064000000000c */
[----:B0-----:R-:W-:-:S06]  /*ff50*/  FMUL.FTZ R14, R5, 1 ;  /* 0x3f800000050e7820 */ /* 0x001fcc0000410000 */
[----:B------:R-:W0:Y:S02]  /*ff60*/  F2F.F64.F32 R14, R14 ;  /* 0x0000000e000e7310 */ /* 0x000e240000201800 */
[----:B-1----:R-:W-:Y:S01]  /*ff70*/  IMAD R5, R10, 0x100000, R13 ;  /* 0x001000000a057824 */ /* 0x002fe200078e020d */
[----:B------:R-:W-:Y:S01]  /*ff80*/  MOV R4, R12 ;  /* 0x0000000c00047202 */ /* 0x000fe20000000f00 */
[----:B------:R-:W-:Y:S05]  /*ff90*/  @!P0 BRA `(.L_x_377) ;  /* 0x000000d000008947 */ /* 0x000fea0003800000 */
[----:B------:R-:W-:Y:S01]  /*ffa0*/  FSETP.GEU.FTZ.AND P0, PT, |R33|, 4.2275390625, PT ;  /* 0x408748002100780b */ /* 0x000fe20003f1e200 */
[----:B------:R-:W-:-:S04]  /*ffb0*/  DADD R4, R32, +INF ;  /* 0x7ff0000020047429 */ /* 0x000fc80000000000 */
[----:B------:R-:W1:-:S06]  /*ffc0*/  DSETP.GEU.AND P1, PT, R32, RZ, PT ;  /* 0x000000ff2000722a */ /* 0x000e4c0003f2e000 */
[----:B-1----:R-:W-:Y:S02]  /*ffd0*/  FSEL R4, R4, RZ, P1 ;  /* 0x000000ff04047208 */ /* 0x002fe40000800000 */
[----:B------:R-:W-:Y:S02]  /*ffe0*/  @!P0 LEA.HI R3, R10, R10, RZ, 0x1 ;  /* 0x0000000a0a038211 */ /* 0x000fe400078f08ff */
[----:B------:R-:W-:Y:S02]  /*fff0*/  FSEL R5, R5, RZ, P1 ;  /* 0x000000ff05057208 */ /* 0x000fe40000800000 */
[----:B------:R-:W-:-:S04]  /*10000*/  @!P0 SHF.R.S32.HI R3, RZ, 0x1, R3 ;  /* 0x00000001ff038819 */ /* 0x000fc80000011403 */
[----:B------:R-:W-:Y:S01]  /*10010*/  @!P0 LEA R11, R3, R13, 0x14 ;  /* 0x0000000d030b8211 */ /* 0x000fe200078ea0ff */
[----:B------:R-:W-:-:S05]  /*10020*/  @!P0 IMAD.IADD R10, R10, 0x1, -R3 ;  /* 0x000000010a0a8824 */ /* 0x000fca00078e0a03 */
[----:B------:R-:W-:Y:S01]  /*10030*/  @!P0 LEA R13, R10, 0x3ff00000, 0x14 ;  /* 0x3ff000000a0d8811 */ /* 0x000fe200078ea0ff */
[----:B------:R-:W-:Y:S01]  /*10040*/  @!P0 IMAD.MOV.U32 R10, RZ, RZ, R12 ;  /* 0x000000ffff0a8224 */ /* 0x000fe200078e000c */
[----:B------:R-:W-:-:S06]  /*10050*/  @!P0 MOV R12, RZ ;  /* 0x000000ff000c8202 */ /* 0x000fcc0000000f00 */
[----:B------:R1:W2:-:S06]  /*10060*/  @!P0 DMUL R4, R10, R12 ;  /* 0x0000000c0a048228 */ /* 0x00028c0000000000 */
.L_x_377:
[----:B------:R-:W-:Y:S05]  /*10070*/  BSYNC B2 ;  /* 0x0000000000027941 */ /* 0x000fea0003800000 */
.L_x_376:
[----:B0-2---:R-:W0:-:S06]  /*10080*/  DMUL R14, R14, R4 ;  /* 0x000000040e0e7228 */ /* 0x005e0c0000000000 */
[----:B0-----:R-:W0:Y:S01]  /*10090*/  F2F.F32.F64 R5, R14 ;  /* 0x0000000e00057310 */ /* 0x001e220000301000 */
[----:B------:R-:W0:-:S14]  /*100a0*/  DSETP.GEU.AND P0, PT, |R14|, c[0x2][0x0], PT ;  /* 0x008000000e00762a */ /* 0x000e1c0003f0e200 */
[----:B0-----:R-:W-:Y:S01]  /*100b0*/  @!P0 FMUL R5, R5, 1.175494350822287508e-38 ;  /* 0x0080000005058820 */ /* 0x001fe20000400000 */
[----:B------:R-:W-:Y:S05]  /*100c0*/  BRA `(.L_x_378) ;  /* 0x00000e8000007947 */ /* 0x000fea0003800000 */
.L_x_371:
[----:B------:R-:W0:Y:S01]  /*100d0*/  MUFU.RCP R3, R13 ;  /* 0x0000000d00037308 */ /* 0x000e220000001000 */
[----:B------:R-:W-:-:S07]  /*100e0*/  FMUL.FTZ R23, R23, 1.4426950216293334961 ;  /* 0x3fb8aa3b17177820 */ /* 0x000fce0000410000 */
[----:B------:R-:W-:Y:S01]  /*100f0*/  MUFU.EX2 R23, R23 ;  /* 0x0000001700177308 */ /* 0x000fe20000000800 */
[----:B0-----:R-:W-:-:S07]  /*10100*/  FMUL.FTZ R3, R0, R3 ;  /* 0x0000000300037220 */ /* 0x001fce0000410000 */
[----:B------:R-:W0:Y:S02]  /*10110*/  MUFU.LG2 R3, R3 ;  /* 0x0000000300037308 */ /* 0x000e240000000c00 */
[----:B0-----:R-:W-:-:S06]  /*10120*/  FMUL.FTZ R4, R6, R3 ;  /* 0x0000000306047220 */ /* 0x001fcc0000410000 */
[----:B------:R-:W0:Y:S02]  /*10130*/  MUFU.EX2 R4, R4 ;  /* 0x0000000400047308 */ /* 0x000e240000000800 */
[----:B0-----:R-:W-:-:S04]  /*10140*/  FMUL.FTZ R10, R23, R4 ;  /* 0x00000004170a7220 */ /* 0x001fc80000410000 */
[----:B------:R-:W-:Y:S01]  /*10150*/  FMUL.FTZ R5, R5, R10 ;  /* 0x0000000a05057220 */ /* 0x000fe20000410000 */
[----:B------:R-:W-:Y:S05]  /*10160*/  BRA `(.L_x_378) ;  /* 0x00000de000007947 */ /* 0x000fea0003800000 */
.L_x_370:
[----:B------:R-:W-:Y:S01]  /*10170*/  FSETP.GE.FTZ.AND P0, PT, |R6|, 3, PT ;  /* 0x404000000600780b */ /* 0x000fe20003f16200 */
[----:B------:R-:W-:-:S12]  /*10180*/  BSSY B2, `(.L_x_379) ;  /* 0x000007c000027945 */ /* 0x000fd80003800000 */
[----:B------:R-:W-:Y:S05]  /*10190*/  @!P0 BRA `(.L_x_380) ;  /* 0x0000037000008947 */ /* 0x000fea0003800000 */
[----:B------:R-:W-:-:S13]  /*101a0*/  FSETP.GE.FTZ.AND P0, PT, |R6|, 7.8000001907348632812, PT ;  /* 0x40f9999a0600780b */ /* 0x000fda0003f16200 */
[----:B------:R-:W-:Y:S05]  /*101b0*/  @!P0 BRA `(.L_x_381) ;  /* 0x0000028000008947 */ /* 0x000fea0003800000 */
[C---:B------:R-:W-:Y:S01]  /*101c0*/  FMUL.FTZ R4, |R6|.reuse, 8388608 ;  /* 0x4b00000006047820 */ /* 0x040fe20000410200 */
[----:B------:R-:W-:Y:S01]  /*101d0*/  FSETP.GEU.FTZ.AND P0, PT, |R6|, 1.175494350822287508e-38, PT ;  /* 0x008000000600780b */ /* 0x000fe20003f1e200 */
[----:B------:R-:W-:Y:S01]  /*101e0*/  MUFU.RCP R9, R3 ;  /* 0x0000000300097308 */ /* 0x000fe20000001000 */
[----:B------:R-:W-:Y:S02]  /*101f0*/  MOV R10, 0x3e055027 ;  /* 0x3e055027000a7802 */ /* 0x000fe40000000f00 */
[----:B------:R-:W-:-:S04]  /*10200*/  FSEL R12, R4, R3, !P0 ;  /* 0x00000003040c7208 */ /* 0x000fc80004000000 */
[C---:B------:R-:W-:Y:S02]  /*10210*/  IADD3 R4, R12.reuse, -0x3f2aaaab, RZ ;  /* 0xc0d555550c047810 */ /* 0x040fe40007ffe0ff */
[----:B------:R-:W-:Y:S02]  /*10220*/  ISETP.GE.U32.AND P1, PT, R12, 0x7f800000, PT ;  /* 0x7f8000000c00780c */ /* 0x000fe40003f26070 */
[----:B------:R-:W-:-:S05]  /*10230*/  LOP3.LUT R5, R4, 0xff800000, RZ, 0xc0, !PT ;  /* 0xff80000004057812 */ /* 0x000fca00078ec0ff */
[----:B------:R-:W-:Y:S02]  /*10240*/  IMAD.IADD R4, R12, 0x1, -R5 ;  /* 0x000000010c047824 */ /* 0x000fe400078e0a05 */
[----:B------:R-:W0:Y:S02]  /*10250*/  I2F R5, R5 ;  /* 0x0000000500057306 */ /* 0x000e240000201400 */
[----:B------:R-:W-:Y:S02]  /*10260*/  FADD.FTZ R7, R4, -1 ;  /* 0xbf80000004077421 */ /* 0x000fe40000010000 */
[----:B------:R-:W-:Y:S02]  /*10270*/  @P1 IMAD.MOV.U32 R11, RZ, RZ, 0x7f800000 ;  /* 0x7f800000ff0b1424 */ /* 0x000fe400078e00ff */
[----:B------:R-:W-:-:S04]  /*10280*/  FFMA.FTZ R4, R7, -R10, 0.14084610342979431152 ;  /* 0x3e1039f607047423 */ /* 0x000fc8000001080a */
[----:B------:R-:W-:-:S04]  /*10290*/  FFMA.FTZ R4, R7, R4, -0.12148627638816833496 ;  /* 0xbdf8cdcc07047423 */ /* 0x000fc80000010004 */
[----:B------:R-:W-:-:S04]  /*102a0*/  FFMA.FTZ R4, R7, R4, 0.13980610668659210205 ;  /* 0x3e0f295507047423 */ /* 0x000fc80000010004 */
[----:B------:R-:W-:-:S04]  /*102b0*/  FFMA.FTZ R4, R7, R4, -0.16684235632419586182 ;  /* 0xbe2ad8b907047423 */ /* 0x000fc80000010004 */
[----:B------:R-:W-:-:S04]  /*102c0*/  FFMA.FTZ R4, R7, R4, 0.20012299716472625732 ;  /* 0x3e4ced0b07047423 */ /* 0x000fc80000010004 */
[----:B------:R-:W-:-:S04]  /*102d0*/  FFMA.FTZ R4, R7, R4, -0.24999669194221496582 ;  /* 0xbe7fff2207047423 */ /* 0x000fc80000010004 */
[----:B------:R-:W-:-:S04]  /*102e0*/  FFMA.FTZ R4, R7, R4, 0.33333182334899902344 ;  /* 0x3eaaaa7807047423 */ /* 0x000fc80000010004 */
[C---:B------:R-:W-:Y:S01]  /*102f0*/  FFMA.FTZ R10, R7.reuse, R4, -0.5 ;  /* 0xbf000000070a7423 */ /* 0x040fe20000010004 */
[----:B------:R-:W-:Y:S02]  /*10300*/  FSEL R4, RZ, -23, P0 ;  /* 0xc1b80000ff047808 */ /* 0x000fe40000000000 */
[----:B------:R-:W-:Y:S01]  /*10310*/  FSETP.NEU.FTZ.AND P0, PT, R12, RZ, PT ;  /* 0x000000ff0c00720b */ /* 0x000fe20003f1d000 */
[----:B------:R-:W-:Y:S02]  /*10320*/  FMUL.FTZ R10, R7, R10 ;  /* 0x0000000a070a7220 */ /* 0x000fe40000410000 */
[----:B0-----:R-:W-:Y:S02]  /*10330*/  FFMA.FTZ R4, R5, 1.1920928955078125e-07, R4 ;  /* 0x3400000005047823 */ /* 0x001fe40000010004 */
[----:B------:R-:W-:Y:S01]  /*10340*/  FFMA.FTZ R7, R7, R10, R7 ;  /* 0x0000000a07077223 */ /* 0x000fe20000010007 */
[----:B------:R-:W-:Y:S01]  /*10350*/  HFMA2.MMA R10, -RZ, RZ, 0.78662109375, -1877 ;  /* 0x3a4be755ff0a7435 */ /* 0x000fe200000001ff */
[----:B------:R-:W-:-:S02]  /*10360*/  FMUL.FTZ R5, R9, R9 ;  /* 0x0000000909057220 */ /* 0x000fc40000410000 */
[----:B------:R-:W-:Y:S02]  /*10370*/  FFMA.FTZ R4, R4, 0.69314718246459960938, R7 ;  /* 0x3f31721804047823 */ /* 0x000fe40000010007 */
[----:B------:R-:W-:-:S04]  /*10380*/  @P1 FFMA.FTZ R4, R12, R11, +INF ;  /* 0x7f8000000c041423 */ /* 0x000fc8000001000b */
[----:B------:R-:W-:Y:S02]  /*10390*/  FMUL.FTZ R4, R4, 0.5 ;  /* 0x3f00000004047820 */ /* 0x000fe40000410000 */
[----:B------:R-:W-:-:S03]  /*103a0*/  FFMA.FTZ R10, R5, R10, -0.0027776553761214017868 ;  /* 0xbb360953050a7423 */ /* 0x000fc6000001000a */
[----:B------:R-:W-:Y:S01]  /*103b0*/  FSEL R4, R4, -INF , P0 ;  /* 0xff80000004047808 */ /* 0x000fe20000000000 */
[----:B------:R-:W-:Y:S02]  /*103c0*/  FFMA.FTZ R10, R5, R10, 0.083333276212215423584 ;  /* 0x3daaaaa3050a7423 */ /* 0x000fe4000001000a */
[----:B------:R-:W-:Y:S02]  /*103d0*/  FADD.FTZ R5, |R6|, -0.5 ;  /* 0xbf00000006057421 */ /* 0x000fe40000010200 */
[----:B------:R-:W-:Y:S02]  /*103e0*/  FFMA.FTZ R9, R9, R10, 0.91893851757049560547 ;  /* 0x3f6b3f8e09097423 */ /* 0x000fe4000001000a */
[----:B------:R-:W-:-:S04]  /*103f0*/  FMUL.FTZ R4, R4, R5 ;  /* 0x0000000504047220 */ /* 0x000fc80000410000 */
[----:B------:R-:W-:Y:S02]  /*10400*/  FADD.FTZ R9, R4, R9 ;  /* 0x0000000904097221 */ /* 0x000fe40000010000 */
[----:B------:R-:W-:-:S04]  /*10410*/  FADD.FTZ R4, -R3, R4 ;  /* 0x0000000403047221 */ /* 0x000fc80000010100 */
[----:B------:R-:W-:Y:S01]  /*10420*/  FADD.FTZ R5, R4, R9 ;  /* 0x0000000904057221 */ /* 0x000fe20000010000 */
[----:B------:R-:W-:Y:S05]  /*10430*/  BRA `(.L_x_382) ;  /* 0x0000050000007947 */ /* 0x000fea0003800000 */
.L_x_381:
[----:B------:R-:W-:Y:S02]  /*10440*/  FADD.FTZ R5, |R6|, -3 ;  /* 0xc040000006057421 */ /* 0x000fe40000010200 */
[----:B------:R-:W-:Y:S02]  /*10450*/  IMAD.MOV.U32 R10, RZ, RZ, 0x443b38fb ;  /* 0x443b38fbff0a7424 */ /* 0x000fe400078e00ff */
[----:B------:R-:W-:-:S04]  /*10460*/  FADD.FTZ R4, R5, -259.2509765625 ;  /* 0xc381a02005047421 */ /* 0x000fc80000010000 */
[----:B------:R-:W-:-:S04]  /*10470*/  FFMA.FTZ R4, R5, R4, -10777.1796875 ;  /* 0xc62864b805047423 */ /* 0x000fc80000010004 */
[----:B------:R-:W-:-:S04]  /*10480*/  FFMA.FTZ R4, R5, R4, -92685.046875 ;  /* 0xc7b5068605047423 */ /* 0x000fc80000010004 */
[C---:B------:R-:W-:Y:S02]  /*10490*/  FFMA.FTZ R7, R5.reuse, R4, -206353.578125 ;  /* 0xc849846505077423 */ /* 0x040fe40000010004 */
[----:B------:R-:W-:-:S04]  /*104a0*/  FFMA.FTZ R4, R5, -R10, -12349.7421875 ;  /* 0xc640f6f805047423 */ /* 0x000fc8000001080a */
[----:B------:R-:W0:Y:S01]  /*104b0*/  MUFU.RCP R7, R7 ;  /* 0x0000000700077308 */ /* 0x000e220000001000 */
[----:B------:R-:W-:-:S04]  /*104c0*/  FFMA.FTZ R4, R5, R4, -41061.375 ;  /* 0xc720656005047423 */ /* 0x000fc80000010004 */
[----:B------:R-:W-:-:S04]  /*104d0*/  FFMA.FTZ R4, R5, R4, -48310.6640625 ;  /* 0xc73cb6aa05047423 */ /* 0x000fc80000010004 */
[----:B------:R-:W-:-:S04]  /*104e0*/  FFMA.FTZ R4, R5, R4, -143033.40625 ;  /* 0xc80bae5a05047423 */ /* 0x000fc80000010004 */
[----:B0-----:R-:W-:Y:S01]  /*104f0*/  FFMA.FTZ R5, R4, R7, R5 ;  /* 0x0000000704057223 */ /* 0x001fe20000010005 */
[----:B------:R-:W-:Y:S05]  /*10500*/  BRA `(.L_x_382) ;  /* 0x0000043000007947 */ /* 0x000fea0003800000 */
.L_x_380:
[----:B------:R-:W-:-:S13]  /*10510*/  FSETP.GE.FTZ.AND P0, PT, |R6|, 1.5, PT ;  /* 0x3fc000000600780b */ /* 0x000fda0003f16200 */
[----:B------:R-:W-:Y:S05]  /*10520*/  @!P0 BRA `(.L_x_383) ;  /* 0x000000d000008947 */ /* 0x000fea0003800000 */
[----:B------:R-:W-:Y:S01]  /*10530*/  MOV R4, 0x385007fa ;  /* 0x385007fa00047802 */ /* 0x000fe20000000f00 */
[----:B------:R-:W-:-:S04]  /*10540*/  FADD.FTZ R5, |R6|, -2 ;  /* 0xc000000006057421 */ /* 0x000fc80000010200 */
[----:B------:R-:W-:-:S04]  /*10550*/  FFMA.FTZ R4, R5, R4, -0.00022089484264142811298 ;  /* 0xb967a00205047423 */ /* 0x000fc80000010004 */
[----:B------:R-:W-:-:S04]  /*10560*/  FFMA.FTZ R4, R5, R4, 0.00054131424985826015472 ;  /* 0x3a0de6fc05047423 */ /* 0x000fc80000010004 */
[----:B------:R-:W-:-:S04]  /*10570*/  FFMA.FTZ R4, R5, R4, -0.0012045169714838266373 ;  /* 0xba9de0e205047423 */ /* 0x000fc80000010004 */
[----:B------:R-:W-:-:S04]  /*10580*/  FFMA.FTZ R4, R5, R4, 0.0028842517640441656113 ;  /* 0x3b3d05b705047423 */ /* 0x000fc80000010004 */
[----:B------:R-:W-:-:S04]  /*10590*/  FFMA.FTZ R4, R5, R4, -0.0073827579617500305176 ;  /* 0xbbf1eb1005047423 */ /* 0x000fc80000010004 */
[----:B------:R-:W-:-:S04]  /*105a0*/  FFMA.FTZ R4, R5, R4, 0.020581319928169250488 ;  /* 0x3ca89a2805047423 */ /* 0x000fc80000010004 */
[----:B------:R-:W-:-:S04]  /*105b0*/  FFMA.FTZ R4, R5, R4, -0.06735248863697052002 ;  /* 0xbd89f01a05047423 */ /* 0x000fc80000010004 */
[----:B------:R-:W-:-:S04]  /*105c0*/  FFMA.FTZ R4, R5, R4, 0.32246702909469604492 ;  /* 0x3ea51a6605047423 */ /* 0x000fc80000010004 */
[----:B------:R-:W-:-:S04]  /*105d0*/  FFMA.FTZ R4, R5, R4, 0.42278432846069335938 ;  /* 0x3ed8773005047423 */ /* 0x000fc80000010004 */
[----:B------:R-:W-:Y:S01]  /*105e0*/  FMUL.FTZ R5, R5, R4 ;  /* 0x0000000405057220 */ /* 0x000fe20000410000 */
[----:B------:R-:W-:Y:S05]  /*105f0*/  BRA `(.L_x_382) ;  /* 0x0000034000007947 */ /* 0x000fea0003800000 */
.L_x_383:
[----:B------:R-:W-:-:S13]  /*10600*/  FSETP.GE.FTZ.AND P0, PT, |R6|, 0.69999998807907104492, PT ;  /* 0x3f3333330600780b */ /* 0x000fda0003f16200 */
[----:B------:R-:W-:Y:S05]  /*10610*/  @!P0 BRA `(.L_x_384) ;  /* 0x000000e000008947 */ /* 0x000fea0003800000 */
[----:B------:R-:W-:Y:S02]  /*10620*/  IMAD.MOV.U32 R4, RZ, RZ, 0x3d3bef76 ;  /* 0x3d3bef76ff047424 */ /* 0x000fe400078e00ff */
[----:B------:R-:W-:-:S04]  /*10630*/  FADD.FTZ R5, -R3, 1 ;  /* 0x3f80000003057421 */ /* 0x000fc80000010100 */
[----:B------:R-:W-:-:S04]  /*10640*/  FFMA.FTZ R4, R5, R4, 0.10373967140913009644 ;  /* 0x3dd4757705047423 */ /* 0x000fc80000010004 */
[----:B------:R-:W-:-:S04]  /*10650*/  FFMA.FTZ R4, R5, R4, 0.12280363589525222778 ;  /* 0x3dfb807905047423 */ /* 0x000fc80000010004 */
[----:B------:R-:W-:-:S04]  /*10660*/  FFMA.FTZ R4, R5, R4, 0.12752421200275421143 ;  /* 0x3e0295b505047423 */ /* 0x000fc80000010004 */
[----:B------:R-:W-:-:S04]  /*10670*/  FFMA.FTZ R4, R5, R4, 0.14321668446063995361 ;  /* 0x3e12a76505047423 */ /* 0x000fc80000010004 */
[----:B------:R-:W-:-:S04]  /*10680*/  FFMA.FTZ R4, R5, R4, 0.16934357583522796631 ;  /* 0x3e2d686705047423 */ /* 0x000fc80000010004 */
[----:B------:R-:W-:-:S04]  /*10690*/  FFMA.FTZ R4, R5, R4, 0.2074079364538192749 ;  /* 0x3e5462bf05047423 */ /* 0x000fc80000010004 */
[----:B------:R-:W-:-:S04]  /*106a0*/  FFMA.FTZ R4, R5, R4, 0.27058750391006469727 ;  /* 0x3e8a8a7205047423 */ /* 0x000fc80000010004 */
[----:B------:R-:W-:-:S04]  /*106b0*/  FFMA.FTZ R4, R5, R4, 0.40068542957305908203 ;  /* 0x3ecd26a405047423 */ /* 0x000fc80000010004 */
[----:B------:R-:W-:-:S04]  /*106c0*/  FFMA.FTZ R4, R5, R4, 0.82246696949005126953 ;  /* 0x3f528d3205047423 */ /* 0x000fc80000010004 */
[----:B------:R-:W-:-:S04]  /*106d0*/  FFMA.FTZ R4, R5, R4, 0.57721567153930664062 ;  /* 0x3f13c46805047423 */ /* 0x000fc80000010004 */
[----:B------:R-:W-:Y:S01]  /*106e0*/  FMUL.FTZ R5, R5, R4 ;  /* 0x0000000405057220 */ /* 0x000fe20000410000 */
[----:B------:R-:W-:Y:S05]  /*106f0*/  BRA `(.L_x_382) ;  /* 0x0000024000007947 */ /* 0x000fea0003800000 */
.L_x_384:
[----:B------:R-:W-:Y:S01]  /*10700*/  HFMA2.MMA R5, -RZ, RZ, 0.92724609375, 0.00441741943359375 ;  /* 0x3b6b1c86ff057435 */ /* 0x000fe200000001ff */
[----:B------:R-:W-:-:S09]  /*10710*/  MOV R12, 0x3e055027 ;  /* 0x3e055027000c7802 */ /* 0x000fd20000000f00 */
[----:B------:R-:W-:-:S04]  /*10720*/  FFMA.FTZ R5, |R6|, R5, -0.0054712854325771331787 ;  /* 0xbbb3487806057423 */ /* 0x000fc80000010205 */
[----:B------:R-:W-:-:S04]  /*10730*/  FFMA.FTZ R5, |R6|, R5, -0.044627126306295394897 ;  /* 0xbd36caef06057423 */ /* 0x000fc80000010205 */
[----:B------:R-:W-:-:S04]  /*10740*/  FFMA.FTZ R5, |R6|, R5, 0.16731770336627960205 ;  /* 0x3e2b555506057423 */ /* 0x000fc80000010205 */
[----:B------:R-:W-:-:S04]  /*10750*/  FFMA.FTZ R5, |R6|, R5, -0.042135979980230331421 ;  /* 0xbd2c96c706057423 */ /* 0x000fc80000010205 */
[----:B------:R-:W-:-:S04]  /*10760*/  FFMA.FTZ R5, |R6|, R5, -0.6558672785758972168 ;  /* 0xbf27e6eb06057423 */ /* 0x000fc80000010205 */
[----:B------:R-:W-:-:S04]  /*10770*/  FFMA.FTZ R5, |R6|, R5, 0.57721537351608276367 ;  /* 0x3f13c46306057423 */ /* 0x000fc80000010205 */
[----:B------:R-:W-:-:S04]  /*10780*/  FMUL.FTZ R5, |R6|, R5 ;  /* 0x0000000506057220 */ /* 0x000fc80000410200 */
[----:B------:R-:W-:-:S05]  /*10790*/  FFMA.FTZ R5, |R6|, R5, |R6| ;  /* 0x0000000506057223 */ /* 0x000fca0000010606 */
[----:B------:R-:W-:-:S13]  /*107a0*/  FSETP.GEU.FTZ.AND P0, PT, R5, 1.175494350822287508e-38, PT ;  /* 0x008000000500780b */ /* 0x000fda0003f1e000 */
[----:B------:R-:W-:-:S05]  /*107b0*/  @!P0 FMUL.FTZ R5, R5, 8388608 ;  /* 0x4b00000005058820 */ /* 0x000fca0000410000 */
[C---:B------:R-:W-:Y:S02]  /*107c0*/  IADD3 R4, R5.reuse, -0x3f2aaaab, RZ ;  /* 0xc0d5555505047810 */ /* 0x040fe40007ffe0ff */
[----:B------:R-:W-:Y:S02]  /*107d0*/  ISETP.GE.U32.AND P1, PT, R5, 0x7f800000, PT ;  /* 0x7f8000000500780c */ /* 0x000fe40003f26070 */
[----:B------:R-:W-:-:S04]  /*107e0*/  LOP3.LUT R10, R4, 0xff800000, RZ, 0xc0, !PT ;  /* 0xff800000040a7812 */ /* 0x000fc800078ec0ff */
[----:B------:R-:W0:Y:S01]  /*107f0*/  I2F R7, R10 ;  /* 0x0000000a00077306 */ /* 0x000e220000201400 */
[----:B------:R-:W-:-:S04]  /*10800*/  IMAD.IADD R4, R5, 0x1, -R10 ;  /* 0x0000000105047824 */ /* 0x000fc800078e0a0a */
[----:B------:R-:W-:-:S04]  /*10810*/  FADD.FTZ R9, R4, -1 ;  /* 0xbf80000004097421 */ /* 0x000fc80000010000 */
[----:B------:R-:W-:-:S04]  /*10820*/  FFMA.FTZ R4, R9, -R12, 0.14084610342979431152 ;  /* 0x3e1039f609047423 */ /* 0x000fc8000001080c */
[----:B------:R-:W-:-:S04]  /*10830*/  FFMA.FTZ R4, R9, R4, -0.12148627638816833496 ;  /* 0xbdf8cdcc09047423 */ /* 0x000fc80000010004 */
[----:B------:R-:W-:-:S04]  /*10840*/  FFMA.FTZ R4, R9, R4, 0.13980610668659210205 ;  /* 0x3e0f295509047423 */ /* 0x000fc80000010004 */
[----:B------:R-:W-:-:S04]  /*10850*/  FFMA.FTZ R4, R9, R4, -0.16684235632419586182 ;  /* 0xbe2ad8b909047423 */ /* 0x000fc80000010004 */
[----:B------:R-:W-:-:S04]  /*10860*/  FFMA.FTZ R4, R9, R4, 0.20012299716472625732 ;  /* 0x3e4ced0b09047423 */ /* 0x000fc80000010004 */
[----:B------:R-:W-:-:S04]  /*10870*/  FFMA.FTZ R4, R9, R4, -0.24999669194221496582 ;  /* 0xbe7fff2209047423 */ /* 0x000fc80000010004 */
[----:B------:R-:W-:-:S04]  /*10880*/  FFMA.FTZ R4, R9, R4, 0.33333182334899902344 ;  /* 0x3eaaaa7809047423 */ /* 0x000fc80000010004 */
[----:B------:R-:W-:Y:S01]  /*10890*/  FFMA.FTZ R12, R9, R4, -0.5 ;  /* 0xbf000000090c7423 */ /* 0x000fe20000010004 */
[----:B------:R-:W-:Y:S02]  /*108a0*/  FSEL R4, RZ, -23, P0 ;  /* 0xc1b80000ff047808 */ /* 0x000fe40000000000 */
[----:B------:R-:W-:Y:S01]  /*108b0*/  FSETP.NEU.FTZ.AND P0, PT, R5, RZ, PT ;  /* 0x000000ff0500720b */ /* 0x000fe20003f1d000 */
[----:B------:R-:W-:Y:S02]  /*108c0*/  FMUL.FTZ R12, R9, R12 ;  /* 0x0000000c090c7220 */ /* 0x000fe40000410000 */
[----:B0-----:R-:W-:Y:S02]  /*108d0*/  FFMA.FTZ R4, R7, 1.1920928955078125e-07, R4 ;  /* 0x3400000007047823 */ /* 0x001fe40000010004 */
[----:B------:R-:W-:Y:S02]  /*108e0*/  FFMA.FTZ R9, R9, R12, R9 ;  /* 0x0000000c09097223 */ /* 0x000fe40000010009 */
[----:B------:R-:W-:-:S02]  /*108f0*/  @P1 IMAD.MOV.U32 R12, RZ, RZ, 0x7f800000 ;  /* 0x7f800000ff0c1424 */ /* 0x000fc400078e00ff */
[----:B------:R-:W-:Y:S02]  /*10900*/  FFMA.FTZ R4, R4, 0.69314718246459960938, R9 ;  /* 0x3f31721804047823 */ /* 0x000fe40000010009 */
[----:B------:R-:W-:-:S04]  /*10910*/  @P1 FFMA.FTZ R4, R5, R12, +INF ;  /* 0x7f80000005041423 */ /* 0x000fc8000001000c */
[----:B------:R-:W-:-:S05]  /*10920*/  FADD.FTZ R4, -R4, -RZ ;  /* 0x800000ff04047221 */ /* 0x000fca0000010100 */
[----:B------:R-:W-:Y:S02]  /*10930*/  FSEL R5, R4, +INF , P0 ;  /* 0x7f80000004057808 */ /* 0x000fe40000000000 */
.L_x_382:
[----:B------:R-:W-:Y:S05]  /*10940*/  BSYNC B2 ;  /* 0x0000000000027941 */ /* 0x000fea0003800000 */
.L_x_379:
[----:B------:R-:W-:Y:S01]  /*10950*/  FSETP.GE.FTZ.AND P0, PT, R6, RZ, PT ;  /* 0x000000ff0600720b */ /* 0x000fe20003f16000 */
[----:B------:R-:W-:Y:S01]  /*10960*/  BSSY B2, `(.L_x_385) ;  /* 0x0000056000027945 */ /* 0x000fe20003800000 */
[----:B------:R-:W-:-:S11]  /*10970*/  MOV R4, R5 ;  /* 0x0000000500047202 */ /* 0x000fd60000000f00 */
[----:B------:R-:W-:Y:S05]  /*10980*/  @P0 BRA `(.L_x_386) ;  /* 0x0000053000000947 */ /* 0x000fea0003800000 */
[----:B------:R-:W0:Y:S01]  /*10990*/  FRND.FTZ.FLOOR R7, R3 ;  /* 0x0000000300077307 */ /* 0x000e220000215000 */
[----:B------:R-:W-:Y:S01]  /*109a0*/  IMAD.MOV.U32 R4, RZ, RZ, 0x7f800000 ;  /* 0x7f800000ff047424 */ /* 0x000fe200078e00ff */
[----:B0-----:R-:W-:-:S13]  /*109b0*/  FSETP.NEU.FTZ.AND P0, PT, |R6|, R7, PT ;  /* 0x000000070600720b */ /* 0x001fda0003f1d200 */
[----:B------:R-:W-:Y:S05]  /*109c0*/  @!P0 BRA `(.L_x_386) ;  /* 0x000004f000008947 */ /* 0x000fea0003800000 */
[----:B------:R-:W-:Y:S02]  /*109d0*/  FSETP.GEU.FTZ.AND P0, PT, |R6|, 9.999999682655225389e-20, PT ;  /* 0x1fec1e4a0600780b */ /* 0x000fe40003f1e200 */
[----:B------:R-:W-:-:S11]  /*109e0*/  MOV R4, 0x7f800000 ;  /* 0x7f80000000047802 */ /* 0x000fd60000000f00 */
[----:B------:R-:W-:Y:S05]  /*109f0*/  @!P0 BRA `(.L_x_387) ;  /* 0x0000032000008947 */ /* 0x000fea0003800000 */
[----:B------:R-:W-:Y:S01]  /*10a00*/  FADD.FTZ R3, |R6|, |R6| ;  /* 0x4000000606037221 */ /* 0x000fe20000010200 */
[----:B------:R-:W-:Y:S01]  /*10a10*/  HFMA2.MMA R10, -RZ, RZ, 1.0078125, -8.98838043212890625e-05 ;  /* 0x3c0885e4ff0a7435 */ /* 0x000fe200000001ff */
[----:B------:R-:W-:Y:S01]  /*10a20*/  IMAD.MOV.U32 R9, RZ, RZ, -0x46b2bead ;  /* 0xb94d4153ff097424 */ /* 0x000fe200078e00ff */
[----:B------:R-:W-:Y:S01]  /*10a30*/  MOV R12, 0x3e2aaaa8 ;  /* 0x3e2aaaa8000c7802 */ /* 0x000fe20000000f00 */
[----:B------:R-:W0:Y:S08]  /*10a40*/  F2I.NTZ R13, R3 ;  /* 0x00000003000d7305 */ /* 0x000e300000203100 */
[----:B------:R-:W1:Y:S01]  /*10a50*/  FRND R7, R3 ;  /* 0x0000000300077307 */ /* 0x000e620000201000 */
[----:B0-----:R-:W-:-:S02]  /*10a60*/  LOP3.LUT P1, RZ, R13, 0x1, RZ, 0xc0, !PT ;  /* 0x000000010dff7812 */ /* 0x001fc4000782c0ff */
[----:B------:R-:W-:Y:S02]  /*10a70*/  LOP3.LUT P0, RZ, R13, 0x2, RZ, 0xc0, !PT ;  /* 0x000000020dff7812 */ /* 0x000fe4000780c0ff */
[----:B------:R-:W-:Y:S02]  /*10a80*/  FSEL R10, R10, 0.041666727513074874878, !P1 ;  /* 0x3d2aaabb0a0a7808 */ /* 0x000fe40004800000 */
[----:B------:R-:W-:Y:S01]  /*10a90*/  FSEL R12, -R12, -0.4999999701976776123, !P1 ;  /* 0xbeffffff0c0c7808 */ /* 0x000fe20004800100 */
[----:B-1----:R-:W-:-:S04]  /*10aa0*/  FFMA.FTZ R7, -R7, 0.5, |R6| ;  /* 0x3f00000007077823 */ /* 0x002fc80000010506 */
[----:B------:R-:W-:Y:S02]  /*10ab0*/  FMUL.FTZ R7, R7, 3.1415927410125732422 ;  /* 0x40490fdb07077820 */ /* 0x000fe40000410000 */
[----:B------:R-:W-:Y:S02]  /*10ac0*/  @P1 IMAD.MOV.U32 R11, RZ, RZ, 0x37cbac00 ;  /* 0x37cbac00ff0b1424 */ /* 0x000fe400078e00ff */
[C---:B------:R-:W-:Y:S01]  /*10ad0*/  FMUL.FTZ R14, R7.reuse, R7 ;  /* 0x00000007070e7220 */ /* 0x040fe20000410000 */
[----:B------:R-:W-:-:S03]  /*10ae0*/  FSEL R7, R7, 1, !P1 ;  /* 0x3f80000007077808 */ /* 0x000fc60004800000 */
[----:B------:R-:W-:-:S04]  /*10af0*/  @P1 FFMA.FTZ R9, R14, R11, -0.0013887860113754868507 ;  /* 0xbab607ed0e091423 */ /* 0x000fc8000001000b */
[C---:B------:R-:W-:Y:S02]  /*10b00*/  FFMA.FTZ R9, R14.reuse, R9, R10 ;  /* 0x000000090e097223 */ /* 0x040fe4000001000a */
[C---:B------:R-:W-:Y:S02]  /*10b10*/  FFMA.FTZ R10, R14.reuse, R7, RZ ;  /* 0x000000070e0a7223 */ /* 0x040fe400000100ff */
[----:B------:R-:W-:Y:S01]  /*10b20*/  FFMA.FTZ R9, R14, R9, R12 ;  /* 0x000000090e097223 */ /* 0x000fe2000001000c */
[----:B------:R-:W-:-:S03]  /*10b30*/  HFMA2.MMA R12, -RZ, RZ, 1.5048828125, 33.21875 ;  /* 0x3e055027ff0c7435 */ /* 0x000fc600000001ff */
[----:B------:R-:W-:-:S04]  /*10b40*/  FFMA.FTZ R9, R9, R10, R7 ;  /* 0x0000000a09097223 */ /* 0x000fc80000010007 */
[----:B------:R-:W-:-:S04]  /*10b50*/  @P0 FFMA.FTZ R9, R9, -1, RZ ;  /* 0xbf80000009090823 */ /* 0x000fc800000100ff */
[----:B------:R-:W-:-:S05]  /*10b60*/  FMUL.FTZ R9, |R6|, |R9| ;  /* 0x4000000906097220 */ /* 0x000fca0000410200 */
[----:B------:R-:W-:-:S13]  /*10b70*/  FSETP.GEU.FTZ.AND P0, PT, R9, 1.175494350822287508e-38, PT ;  /* 0x008000000900780b */ /* 0x000fda0003f1e000 */
[----:B------:R-:W-:-:S05]  /*10b80*/  @!P0 FMUL.FTZ R9, R9, 8388608 ;  /* 0x4b00000009098820 */ /* 0x000fca0000410000 */
[----:B------:R-:W-:-:S04]  /*10b90*/  IADD3 R3, R9, -0x3f2aaaab, RZ ;  /* 0xc0d5555509037810 */ /* 0x000fc80007ffe0ff */
[----:B------:R-:W-:-:S05]  /*10ba0*/  LOP3.LUT R10, R3, 0xff800000, RZ, 0xc0, !PT ;  /* 0xff800000030a7812 */ /* 0x000fca00078ec0ff */
[----:B------:R-:W-:Y:S02]  /*10bb0*/  IMAD.IADD R3, R9, 0x1, -R10 ;  /* 0x0000000109037824 */ /* 0x000fe400078e0a0a */
[----:B------:R-:W0:Y:S02]  /*10bc0*/  I2F R10, R10 ;  /* 0x0000000a000a7306 */ /* 0x000e240000201400 */
[----:B------:R-:W-:Y:S01]  /*10bd0*/  FADD.FTZ R7, R3, -1 ;  /* 0xbf80000003077421 */ /* 0x000fe20000010000 */
[----:B------:R-:W-:Y:S02]  /*10be0*/  FSEL R3, RZ, -23, P0 ;  /* 0xc1b80000ff037808 */ /* 0x000fe40000000000 */
[----:B------:R-:W-:Y:S01]  /*10bf0*/  ISETP.GE.U32.AND P0, PT, R9, 0x7f800000, PT ;  /* 0x7f8000000900780c */ /* 0x000fe20003f06070 */
[----:B------:R-:W-:-:S04]  /*10c00*/  FFMA.FTZ R12, R7, -R12, 0.14084610342979431152 ;  /* 0x3e1039f6070c7423 */ /* 0x000fc8000001080c */
[----:B------:R-:W-:-:S04]  /*10c10*/  FFMA.FTZ R12, R7, R12, -0.12148627638816833496 ;  /* 0xbdf8cdcc070c7423 */ /* 0x000fc8000001000c */
[C---:B------:R-:W-:Y:S02]  /*10c20*/  FFMA.FTZ R12, R7.reuse, R12, 0.13980610668659210205 ;  /* 0x3e0f2955070c7423 */ /* 0x040fe4000001000c */
[----:B0-----:R-:W-:Y:S02]  /*10c30*/  FFMA.FTZ R3, R10, 1.1920928955078125e-07, R3 ;  /* 0x340000000a037823 */ /* 0x001fe40000010003 */
[----:B------:R-:W-:-:S04]  /*10c40*/  FFMA.FTZ R12, R7, R12, -0.16684235632419586182 ;  /* 0xbe2ad8b9070c7423 */ /* 0x000fc8000001000c */
[----:B------:R-:W-:-:S04]  /*10c50*/  FFMA.FTZ R12, R7, R12, 0.20012299716472625732 ;  /* 0x3e4ced0b070c7423 */ /* 0x000fc8000001000c */
[----:B------:R-:W-:-:S04]  /*10c60*/  FFMA.FTZ R12, R7, R12, -0.24999669194221496582 ;  /* 0xbe7fff22070c7423 */ /* 0x000fc8000001000c */
[----:B------:R-:W-:-:S04]  /*10c70*/  FFMA.FTZ R12, R7, R12, 0.33333182334899902344 ;  /* 0x3eaaaa78070c7423 */ /* 0x000fc8000001000c */
[----:B------:R-:W-:-:S04]  /*10c80*/  FFMA.FTZ R12, R7, R12, -0.5 ;  /* 0xbf000000070c7423 */ /* 0x000fc8000001000c */
[----:B------:R-:W-:-:S04]  /*10c90*/  FMUL.FTZ R12, R7, R12 ;  /* 0x0000000c070c7220 */ /* 0x000fc80000410000 */
[----:B------:R-:W-:-:S04]  /*10ca0*/  FFMA.FTZ R12, R7, R12, R7 ;  /* 0x0000000c070c7223 */ /* 0x000fc80000010007 */
[----:B------:R-:W-:Y:S02]  /*10cb0*/  FFMA.FTZ R3, R3, 0.69314718246459960938, R12 ;  /* 0x3f31721803037823 */ /* 0x000fe4000001000c */
[C---:B------:R-:W-:Y:S01]  /*10cc0*/  @P0 FFMA.FTZ R3, R9.reuse, R4, +INF ;  /* 0x7f80000009030423 */ /* 0x040fe20000010004 */
[----:B------:R-:W-:-:S03]  /*10cd0*/  FSETP.NEU.FTZ.AND P0, PT, R9, RZ, PT ;  /* 0x000000ff0900720b */ /* 0x000fc60003f1d000 */
[----:B------:R-:W-:-:S05]  /*10ce0*/  FADD.FTZ R3, -R3, 1.1447298526763916016 ;  /* 0x3f92868203037421 */ /* 0x000fca0000010100 */
[----:B------:R-:W-:-:S05]  /*10cf0*/  FSEL R4, R3, +INF , P0 ;  /* 0x7f80000003047808 */ /* 0x000fca0000000000 */
[----:B------:R-:W-:Y:S01]  /*10d00*/  FFMA.FTZ R4, R4, 1, -R5 ;  /* 0x3f80000004047823 */ /* 0x000fe20000010805 */
[----:B------:R-:W-:Y:S05]  /*10d10*/  BRA `(.L_x_386) ;  /* 0x000001a000007947 */ /* 0x000fea0003800000 */
.L_x_387:
[----:B------:R-:W-:Y:S02]  /*10d20*/  FSETP.GEU.FTZ.AND P0, PT, |R6|, 1.175494350822287508e-38, PT ;  /* 0x008000000600780b */ /* 0x000fe40003f1e200 */
[----:B------:R-:W-:-:S11]  /*10d30*/  MOV R12, 0x3e055027 ;  /* 0x3e055027000c7802 */ /* 0x000fd60000000f00 */
[----:B------:R-:W-:-:S05]  /*10d40*/  @!P0 FMUL.FTZ R3, |R6|, 8388608 ;  /* 0x4b00000006038820 */ /* 0x000fca0000410200 */
        /* <DEDUP_REMOVED lines=21> */
[----:B------:R-:W-:-:S05]  /*10ea0*/  FADD.FTZ R5, -R5, -RZ ;  /* 0x800000ff05057221 */ /* 0x000fca0000010100 */
[----:B------:R-:W-:Y:S02]  /*10eb0*/  FSEL R4, R5, +INF , P0 ;  /* 0x7f80000005047808 */ /* 0x000fe40000000000 */
.L_x_386:
[----:B------:R-:W-:Y:S05]  /*10ec0*/  BSYNC B2 ;  /* 0x0000000000027941 */ /* 0x000fea0003800000 */
.L_x_385:
[----:B------:R-:W0:Y:S01]  /*10ed0*/  MUFU.LG2 R3, R0 ;  /* 0x0000000000037308 */ /* 0x000e220000000c00 */
[----:B------:R-:W-:Y:S02]  /*10ee0*/  IMAD.MOV.U32 R5, RZ, RZ, RZ ;  /* 0x000000ffff057224 */ /* 0x000fe400078e00ff */
[----:B0-----:R-:W-:-:S04]  /*10ef0*/  FMUL.FTZ R3, R3, 0.69314718246459960938 ;  /* 0x3f31721803037820 */ /* 0x001fc80000410000 */
[----:B------:R-:W-:-:S04]  /*10f00*/  FFMA.FTZ R3, R6, R3, -R0 ;  /* 0x0000000306037223 */ /* 0x000fc80000010800 */
[----:B------:R-:W-:-:S05]  /*10f10*/  FADD.FTZ R3, R3, -R4 ;  /* 0x8000000403037221 */ /* 0x000fca0000010000 */
[----:B------:R-:W-:-:S13]  /*10f20*/  FSETP.GEU.FTZ.AND P0, PT, R3, -88.72283935546875, PT ;  /* 0xc2b172180300780b */ /* 0x000fda0003f1e000 */
[----:B------:R-:W-:-:S04]  /*10f30*/  @P0 FMUL.FTZ R3, R3, 1.4426950216293334961 ;  /* 0x3fb8aa3b03030820 */ /* 0x000fc80000410000 */
[----:B------:R0:W1:Y:S03]  /*10f40*/  @P0 MUFU.EX2 R5, R3 ;  /* 0x0000000300050308 */ /* 0x0000660000000800 */
.L_x_378:
[----:B------:R-:W-:Y:S05]  /*10f50*/  BSYNC B1 ;  /* 0x0000000000017941 */ /* 0x000fea0003800000 */
.L_x_369:
[----:B-1----:R-:W-:Y:S01]  /*10f60*/  FSETP.NEU.FTZ.AND P0, PT, R5, RZ, PT ;  /* 0x000000ff0500720b */ /* 0x002fe20003f1d000 */
[----:B0-----:R-:W-:-:S12]  /*10f70*/  HFMA2.MMA R3, -RZ, RZ, 0, 0 ;  /* 0x00000000ff037435 */ /* 0x001fd800000001ff */
[----:B------:R-:W-:Y:S05]  /*10f80*/  @!P0 BRA `(.L_x_364) ;  /* 0x0000ba4000008947 */ /* 0x000fea0003800000 */
[----:B------:R-:W-:Y:S01]  /*10f90*/  BSSY B1, `(.L_x_388) ;  /* 0x000000f000017945 */ /* 0x000fe20003800000 */
[----:B------:R-:W-:Y:S01]  /*10fa0*/  IMAD.MOV.U32 R3, RZ, RZ, RZ ;  /* 0x000000ffff037224 */ /* 0x000fe200078e00ff */
[----:B------:R-:W-:Y:S01]  /*10fb0*/  MOV R4, 0x3f800000 ;  /* 0x3f80000000047802 */ /* 0x000fe20000000f00 */
[----:B------:R-:W-:Y:S01]  /*10fc0*/  IMAD.MOV.U32 R7, RZ, RZ, R6 ;  /* 0x000000ffff077224 */ /* 0x000fe200078e0006 */
[----:B------:R-:W-:-:S03]  /*10fd0*/  MOV R9, 0x3f800000 ;  /* 0x3f80000000097802 */ /* 0x000fc60000000f00 */
.L_x_389:
[----:B------:R-:W-:Y:S01]  /*10fe0*/  FADD.FTZ R7, R7, 1 ;  /* 0x3f80000007077421 */ /* 0x000fe20000010000 */
[----:B------:R-:W-:-:S03]  /*10ff0*/  IADD3 R3, R3, 0x1, RZ ;  /* 0x0000000103037810 */ /* 0x000fc60007ffe0ff */
[----:B------:R-:W0:Y:S01]  /*11000*/  MUFU.RCP R11, R7 ;  /* 0x00000007000b7308 */ /* 0x000e220000001000 */
[----:B------:R-:W-:Y:S01]  /*11010*/  ISETP.LT.U32.AND P1, PT, R3, 0x7d0, PT ;  /* 0x000007d00300780c */ /* 0x000fe20003f21070 */
[----:B0-----:R-:W-:-:S04]  /*11020*/  FMUL.FTZ R11, R0, R11 ;  /* 0x0000000b000b7220 */ /* 0x001fc80000410000 */
[----:B------:R-:W-:-:S04]  /*11030*/  FMUL.FTZ R4, R11, R4 ;  /* 0x000000040b047220 */ /* 0x000fc80000410000 */
[----:B------:R-:W-:-:S04]  /*11040*/  FADD.FTZ R9, R4, R9 ;  /* 0x0000000904097221 */ /* 0x000fc80000010000 */
[----:B------:R-:W-:-:S05]  /*11050*/  FMUL.FTZ R11, R9, 5.9604644775390625e-08 ;  /* 0x33800000090b7820 */ /* 0x000fca0000410000 */
[----:B------:R-:W-:-:S13]  /*11060*/  FSETP.GTU.FTZ.AND P0, PT, R4, R11, PT ;  /* 0x0000000b0400720b */ /* 0x000fda0003f1c000 */
[----:B------:R-:W-:Y:S05]  /*11070*/  @P0 BRA P1, `(.L_x_389) ;  /* 0xffffff6000000947 */ /* 0x000fea000083ffff */
[----:B------:R-:W-:Y:S05]  /*11080*/  BSYNC B1 ;  /* 0x0000000000017941 */ /* 0x000fea0003800000 */
.L_x_388:
[----:B------:R-:W0:Y:S01]  /*11090*/  MUFU.RCP R6, R6 ;  /* 0x0000000600067308 */ /* 0x000e220000001000 */
[----:B------:R-:W-:-:S04]  /*110a0*/  FMUL.FTZ R3, R9, R5 ;  /* 0x0000000509037220 */ /* 0x000fc80000410000 */
[----:B0-----:R-:W-:Y:S01]  /*110b0*/  FMUL.FTZ R3, R3, R6 ;  /* 0x0000000603037220 */ /* 0x001fe20000410000 */
[----:B------:R-:W-:Y:S05]  /*110c0*/  BRA `(.L_x_364) ;  /* 0x0000b90000007947 */ /* 0x000fea0003800000 */
.L_x_368:
[----:B------:R-:W-:Y:S01]  /*110d0*/  IMAD.MOV.U32 R5, RZ, RZ, R0 ;  /* 0x000000ffff057224 */ /* 0x000fe200078e0000 */
[----:B------:R-:W-:Y:S02]  /*110e0*/  MOV R10, 0x11100 ;  /* 0x00011100000a7802 */ /* 0x000fe40000000f00 */
[----:B------:R-:W-:Y:S05]  /*110f0*/  CALL.REL.NOINC `($_ZN2at6native18elementwise_kernelILi128ELi4EZNS0_15gpu_kernel_implIN48_GLOBAL__N__08322988_15_IGammaKernel_cu_cb51a28d10CalcIgammaIfEEEEvRNS_18TensorIteratorBaseERKT_EUliE_EEviT1_$_ZN46_INTERNAL_08322988_15_IGammaKernel_cu_cb51a28d48_GLOBAL__N__08322988_15_IGammaKernel_cu_cb51a28d12calc_igammacIfEET_S2_S2_) ;  /* 0x0000b90000007944 */ /* 0x000fea0003c00000 */
[----:B------:R-:W-:Y:S01]  /*11100*/  FADD.FTZ R3, -R0, 1 ;  /* 0x3f80000000037421 */ /* 0x000fe20000010100 */
[----:B------:R-:W-:Y:S05]  /*11110*/  BRA `(.L_x_364) ;  /* 0x0000b8b000007947 */ /* 0x000fea0003800000 */
.L_x_367:
[----:B------:R-:W-:Y:S01]  /*11120*/  HFMA2.MMA R10, -RZ, RZ, -1.111328125, -0.7294921875 ;  /* 0xbc72b9d6ff0a7435 */ /* 0x000fe200000001ff */
[----:B------:R-:W-:Y:S01]  /*11130*/  MOV R4, 0xbeaaaaab ;  /* 0xbeaaaaab00047802 */ /* 0x000fe20000000f00 */
[----:B------:R-:W-:Y:S01]  /*11140*/  HFMA2.MMA R14, -RZ, RZ, 0.517578125, 866.5 ;  /* 0x382462c5ff0e7435 */ /* 0x000fe200000001ff */
[----:B------:R-:W-:Y:S01]  /*11150*/  IMAD.MOV.U32 R5, RZ, RZ, 0x3daaaaab ;  /* 0x3daaaaabff057424 */ /* 0x000fe200078e00ff */
[----:B------:R-:W-:Y:S01]  /*11160*/  MOV R12, 0x39b8ef1d ;  /* 0x39b8ef1d000c7802 */ /* 0x000fe20000000f00 */
[----:B------:R-:W-:Y:S01]  /*11170*/  IMAD.MOV.U32 R11, RZ, RZ, 0x3a97b426 ;  /* 0x3a97b426ff0b7424 */ /* 0x000fe200078e00ff */
[----:B------:R-:W-:Y:S01]  /*11180*/  MOV R20, 0xb5f8d918 ;  /* 0xb5f8d91800147802 */ /* 0x000fe20000000f00 */
[----:B------:R-:W-:Y:S01]  /*11190*/  IMAD.MOV.U32 R13, RZ, RZ, -0x46c48fc8 ;  /* 0xb93b7038ff0d7424 */ /* 0x000fe200078e00ff */
[----:B------:R0:W-:Y:S01]  /*111a0*/  STL.64 [R1], R4 ;  /* 0x0000000401007387 */ /* 0x0001e20000100a00 */
[----:B------:R-:W-:Y:S01]  /*111b0*/  IMAD.MOV.U32 R15, RZ, RZ, -0x49ed5648 ;  /* 0xb612a9b8ff0f7424 */ /* 0x000fe200078e00ff */
[----:B------:R-:W-:Y:S01]  /*111c0*/  HFMA2.MMA R22, -RZ, RZ, -0.264892578125, -0.12188720703125 ;  /* 0xb43dafcdff167435 */ /* 0x000fe200000001ff */
[----:B------:R-:W-:Y:S01]  /*111d0*/  IMAD.MOV.U32 R21, RZ, RZ, 0x355eb691 ;  /* 0x355eb691ff157424 */ /* 0x000fe200078e00ff */
[----:B------:R1:W-:Y:S01]  /*111e0*/  STL.64 [R1+0x8], R10 ;  /* 0x0000080a01007387 */ /* 0x0003e20000100a00 */
[----:B------:R-:W-:Y:S01]  /*111f0*/  IMAD.MOV.U32 R23, RZ, RZ, 0x31e67ae7 ;  /* 0x31e67ae7ff177424 */ /* 0x000fe200078e00ff */
[----:B------:R-:W-:Y:S01]  /*11200*/  MOV R24, 0x32304beb ;  /* 0x32304beb00187802 */ /* 0x000fe20000000f00 */
[----:B------:R-:W-:Y:S01]  /*11210*/  IMAD.MOV.U32 R25, RZ, RZ, -0x4e696f34 ;  /* 0xb19690ccff197424 */ /* 0x000fe200078e00ff */
[----:B------:R2:W-:Y:S01]  /*11220*/  STL.64 [R1+0x10], R12 ;  /* 0x0000100c01007387 */ /* 0x0005e20000100a00 */
[----:B------:R-:W-:Y:S01]  /*11230*/  HFMA2.MMA R26, -RZ, RZ, 0.1400146484375, 14776 ;  /* 0x307b7337ff1a7435 */ /* 0x000fe200000001ff */
[----:B------:R-:W-:Y:S01]  /*11240*/  IMAD.MOV.U32 R27, RZ, RZ, -0x521f9325 ;  /* 0xade06cdbff1b7424 */ /* 0x000fe200078e00ff */
[----:B------:R-:W-:Y:S01]  /*11250*/  BSSY B1, `(.L_x_390) ;  /* 0x00003e5000017945 */ /* 0x000fe20003800000 */
[----:B------:R3:W-:Y:S01]  /*11260*/  STL.64 [R1+0x18], R14 ;  /* 0x0000180e01007387 */ /* 0x0007e20000100a00 */
[----:B0-----:R-:W-:Y:S01]  /*11270*/  MOV R4, 0xae803854 ;  /* 0xae80385400047802 */ /* 0x001fe20000000f00 */
[----:B------:R-:W-:Y:S01]  /*11280*/  IMAD.MOV.U32 R5, RZ, RZ, 0x2dd64a3b ;  /* 0x2dd64a3bff057424 */ /* 0x000fe200078e00ff */
[----:B-1----:R-:W-:Y:S01]  /*11290*/  HFMA2.MMA R10, -RZ, RZ, -0.0732421875, -1336 ;  /* 0xacb0e538ff0a7435 */ /* 0x002fe200000001ff */
[----:B------:R-:W-:Y:S01]  /*112a0*/  IMAD.MOV.U32 R11, RZ, RZ, 0x29f7cc00 ;  /* 0x29f7cc00ff0b7424 */ /* 0x000fe200078e00ff */
[----:B------:R0:W-:Y:S01]  /*112b0*/  STL.64 [R1+0x20], R20 ;  /* 0x0000201401007387 */ /* 0x0001e20000100a00 */
[-C--:B------:R-:W-:Y:S01]  /*112c0*/  FMUL.FTZ R3, R0, R9.reuse ;  /* 0x0000000900037220 */ /* 0x080fe20000410000 */
[----:B--2---:R-:W-:Y:S01]  /*112d0*/  MOV R12, 0x2abdd03b ;  /* 0x2abdd03b000c7802 */ /* 0x004fe20000000f00 */
[----:B------:R-:W-:Y:S01]  /*112e0*/  IMAD.MOV.U32 R13, RZ, RZ, -0x55e33b21 ;  /* 0xaa1cc4dfff0d7424 */ /* 0x000fe200078e00ff */
[----:B------:R1:W-:Y:S01]  /*112f0*/  STL.64 [R1+0x40], R4 ;  /* 0x0000400401007387 */ /* 0x0003e20000100a00 */
[----:B------:R-:W-:Y:S01]  /*11300*/  FMUL.FTZ R0, R30, R9 ;  /* 0x000000091e007220 */ /* 0x000fe20000410000 */
[----:B---3--:R-:W-:Y:S01]  /*11310*/  HFMA2.MMA R14, -RZ, RZ, 0.0390625, -3.802776336669921875e-05 ;  /* 0x2900827eff0e7435 */ /* 0x008fe200000001ff */
[----:B------:R-:W-:Y:S01]  /*11320*/  IMAD.MOV.U32 R15, RZ, RZ, -0x59ebe00c ;  /* 0xa6141ff4ff0f7424 */ /* 0x000fe200078e00ff */
[----:B------:R2:W-:Y:S01]  /*11330*/  STL.64 [R1+0x50], R12 ;  /* 0x0000500c01007387 */ /* 0x0005e20000100a00 */
[----:B------:R-:W-:-:S02]  /*11340*/  FSETP.GT.FTZ.AND P0, PT, R3, 1, PT ;  /* 0x3f8000000300780b */ /* 0x000fc40003f14000 */
[----:B0-----:R-:W-:Y:S01]  /*11350*/  MOV R20, 0xa70e548a ;  /* 0xa70e548a00147802 */ /* 0x001fe20000000f00 */
[----:B------:R-:W-:Y:S01]  /*11360*/  IMAD.MOV.U32 R21, RZ, RZ, -0x450d462a ;  /* 0xbaf2b9d6ff157424 */ /* 0x000fe200078e00ff */
[----:B------:R0:W-:Y:S01]  /*11370*/  STL.64 [R1+0x28], R22 ;  /* 0x0000281601007387 */ /* 0x0001e20000100a00 */
[----:B-1----:R-:W-:Y:S01]  /*11380*/  MOV R4, 0xba81ca7b ;  /* 0xba81ca7b00047802 */ /* 0x002fe20000000f00 */
[----:B------:R-:W-:Y:S02]  /*11390*/  IMAD.MOV.U32 R5, RZ, RZ, 0x3957c1a2 ;  /* 0x3957c1a2ff057424 */ /* 0x000fe400078e00ff */
[----:B------:R1:W-:Y:S01]  /*113a0*/  STL.64 [R1+0x48], R10 ;  /* 0x0000480a01007387 */ /* 0x0003e20000100a00 */
[----:B--2---:R-:W-:Y:S01]  /*113b0*/  MOV R12, 0xb37711e8 ;  /* 0xb37711e8000c7802 */ /* 0x004fe20000000f00 */
[----:B------:R-:W-:Y:S02]  /*113c0*/  IMAD.MOV.U32 R13, RZ, RZ, 0x324d53d2 ;  /* 0x324d53d2ff0d7424 */ /* 0x000fe400078e00ff */
[----:B------:R2:W-:Y:S01]  /*113d0*/  STL.64 [R1+0x58], R14 ;  /* 0x0000580e01007387 */ /* 0x0005e20000100a00 */
[----:B0-----:R-:W-:Y:S01]  /*113e0*/  HFMA2.MMA R22, -RZ, RZ, -0.92333984375, -0.0003798007965087890625 ;  /* 0xbb638e39ff167435 */ /* 0x001fe200000001ff */
[----:B------:R-:W-:-:S02]  /*113f0*/  IMAD.MOV.U32 R23, RZ, RZ, 0x3b2d602b ;  /* 0x3b2d602bff177424 */ /* 0x000fc400078e00ff */
[----:B------:R0:W-:Y:S01]  /*11400*/  STL.64 [R1+0x60], R20 ;  /* 0x0000601401007387 */ /* 0x0001e20000100a00 */
[----:B-1----:R-:W-:Y:S01]  /*11410*/  HFMA2.MMA R10, -RZ, RZ, 0.1756591796875, -0.0714111328125 ;  /* 0x319fac92ff0a7435 */ /* 0x002fe200000001ff */
[----:B------:R-:W-:Y:S02]  /*11420*/  IMAD.MOV.U32 R11, RZ, RZ, 0x34140796 ;  /* 0x34140796ff0b7424 */ /* 0x000fe400078e00ff */
[----:B------:R1:W-:Y:S01]  /*11430*/  STL.64 [R1+0x70], R4 ;  /* 0x0000700401007387 */ /* 0x0003e20000100a00 */
[----:B--2---:R-:W-:Y:S01]  /*11440*/  HFMA2.MMA R14, -RZ, RZ, -0.0875244140625, 31.46875 ;  /* 0xad9a4fdeff0e7435 */ /* 0x004fe200000001ff */
[----:B------:R-:W-:Y:S02]  /*11450*/  IMAD.MOV.U32 R15, RZ, RZ, -0x4f754d8a ;  /* 0xb08ab276ff0f7424 */ /* 0x000fe400078e00ff */
[----:B------:R2:W-:Y:S01]  /*11460*/  STL.64 [R1+0x90], R12 ;  /* 0x0000900c01007387 */ /* 0x0005e20000100a00 */
[----:B0-----:R-:W-:Y:S01]  /*11470*/  MOV R20, 0x2fe4da1a ;  /* 0x2fe4da1a00147802 */ /* 0x001fe20000000f00 */
[----:B------:R-:W-:-:S02]  /*11480*/  IMAD.MOV.U32 R21, RZ, RZ, -0x5143ad7d ;  /* 0xaebc5283ff157424 */ /* 0x000fc400078e00ff */
[----:B------:R0:W-:Y:S01]  /*11490*/  STL.64 [R1+0x68], R22 ;  /* 0x0000681601007387 */ /* 0x0001e20000100a00 */
[----:B-1----:R-:W-:Y:S01]  /*114a0*/  MOV R4, 0xac4e6798 ;  /* 0xac4e679800047802 */ /* 0x002fe20000000f00 */
[----:B------:R-:W-:Y:S02]  /*114b0*/  IMAD.MOV.U32 R5, RZ, RZ, 0x2b28cac0 ;  /* 0x2b28cac0ff057424 */ /* 0x000fe400078e00ff */
[----:B------:R1:W-:Y:S01]  /*114c0*/  STL.64 [R1+0x88], R10 ;  /* 0x0000880a01007387 */ /* 0x0003e20000100a00 */
[----:B--2---:R-:W-:Y:S01]  /*114d0*/  HFMA2.MMA R12, -RZ, RZ, 0.94091796875, 14608 ;  /* 0x3b877322ff0c7435 */ /* 0x004fe200000001ff */
[----:B------:R-:W-:Y:S02]  /*114e0*/  IMAD.MOV.U32 R13, RZ, RZ, -0x44d046cc ;  /* 0xbb2fb934ff0d7424 */ /* 0x000fe400078e00ff */
[----:B------:R2:W-:Y:S01]  /*114f0*/  STL.64 [R1+0x98], R14 ;  /* 0x0000980e01007387 */ /* 0x0005e20000100a00 */
[----:B0-----:R-:W-:-:S03]  /*11500*/  HFMA2.MMA R22, -RZ, RZ, 0.043212890625, -0.006946563720703125 ;  /* 0x29889f1dff167435 */ /* 0x001fc600000001ff */
[----:B------:R0:W-:Y:S01]  /*11510*/  STL.64 [R1+0xa0], R20 ;  /* 0x0000a01401007387 */ /* 0x0001e20000100a00 */
[----:B------:R-:W-:Y:S01]  /*11520*/  IMAD.MOV.U32 R23, RZ, RZ, 0x2cfc020e ;  /* 0x2cfc020eff177424 */ /* 0x000fe200078e00ff */
[----:B-1----:R-:W-:Y:S01]  /*11530*/  MOV R10, 0x28b6c54f ;  /* 0x28b6c54f000a7802 */ /* 0x002fe20000000f00 */
[----:B------:R-:W-:Y:S01]  /*11540*/  IMAD.MOV.U32 R11, RZ, RZ, -0x586b27e4 ;  /* 0xa794d81cff0b7424 */ /* 0x000fe200078e00ff */
[----:B------:R1:W-:Y:S01]  /*11550*/  STL.64 [R1+0xb0], R4 ;  /* 0x0000b00401007387 */ /* 0x0003e20000100a00 */
[----:B--2---:R-:W-:Y:S01]  /*11560*/  HFMA2.MMA R14, -RZ, RZ, -0.60986328125, 0.046630859375 ;  /* 0xb8e129f8ff0e7435 */ /* 0x004fe200000001ff */
[----:B------:R-:W-:Y:S02]  /*11570*/  IMAD.MOV.U32 R15, RZ, RZ, 0x385dfa1f ;  /* 0x385dfa1fff0f7424 */ /* 0x000fe400078e00ff */
[----:B------:R2:W-:Y:S01]  /*11580*/  STL.64 [R1+0xc8], R12 ;  /* 0x0000c80c01007387 */ /* 0x0005e20000100a00 */
[----:B0-----:R-:W-:Y:S01]  /*11590*/  MOV R20, 0xb7561683 ;  /* 0xb756168300147802 */ /* 0x001fe20000000f00 */
[----:B------:R-:W-:-:S02]  /*115a0*/  IMAD.MOV.U32 R21, RZ, RZ, 0x33130aa5 ;  /* 0x33130aa5ff157424 */ /* 0x000fc400078e00ff */
[----:B------:R0:W-:Y:S01]  /*115b0*/  STL.64 [R1+0xc0], R10 ;  /* 0x0000c00a01007387 */ /* 0x0001e20000100a00 */
[----:B-1----:R-:W-:Y:S01]  /*115c0*/  HFMA2.MMA R4, -RZ, RZ, 0.357421875, 0.06695556640625 ;  /* 0x35b82c49ff047435 */ /* 0x002fe200000001ff */
[----:B------:R-:W-:Y:S02]  /*115d0*/  IMAD.MOV.U32 R5, RZ, RZ, -0x4ad6e9a8 ;  /* 0xb5291658ff057424 */ /* 0x000fe400078e00ff */
[----:B------:R1:W-:Y:S01]  /*115e0*/  STL.64 [R1+0xa8], R22 ;  /* 0x0000a81601007387 */ /* 0x0003e20000100a00 */
[----:B--2---:R-:W-:Y:S01]  /*115f0*/  HFMA2.MMA R12, -RZ, RZ, 0.11016845703125, -0.00012719631195068359375 ;  /* 0x2f0d882bff0c7435 */ /* 0x004fe200000001ff */
[----:B------:R-:W-:Y:S02]  /*11600*/  IMAD.MOV.U32 R13, RZ, RZ, -0x518b4439 ;  /* 0xae74bbc7ff0d7424 */ /* 0x000fe400078e00ff */
[----:B------:R2:W-:Y:S01]  /*11610*/  STL.64 [R1+0xd8], R14 ;  /* 0x0000d80e01007387 */ /* 0x0005e20000100a00 */
[----:B0-----:R-:W-:Y:S01]  /*11620*/  MOV R10, 0xb0bbe2c1 ;  /* 0xb0bbe2c1000a7802 */ /* 0x001fe20000000f00 */
[----:B------:R-:W-:-:S02]  /*11630*/  IMAD.MOV.U32 R11, RZ, RZ, 0x2b84b13c ;  /* 0x2b84b13cff0b7424 */ /* 0x000fc400078e00ff */
[----:B------:R0:W-:Y:S01]  /*11640*/  STL.64 [R1+0xe0], R20 ;  /* 0x0000e01401007387 */ /* 0x0001e20000100a00 */
[----:B-1----:R-:W-:Y:S01]  /*11650*/  MOV R22, 0x34195641 ;  /* 0x3419564100167802 */ /* 0x002fe20000000f00 */
[----:B------:R-:W-:Y:S02]  /*11660*/  IMAD.MOV.U32 R23, RZ, RZ, -0x509eda18 ;  /* 0xaf6125e8ff177424 */ /* 0x000fe400078e00ff */
[----:B------:R1:W-:Y:S01]  /*11670*/  STL.64 [R1+0xe8], R4 ;  /* 0x0000e80401007387 */ /* 0x0003e20000100a00 */
[----:B--2---:R-:W-:Y:S01]  /*11680*/  MOV R14, 0x2d52aed2 ;  /* 0x2d52aed2000e7802 */ /* 0x004fe20000000f00 */
[----:B------:R-:W-:Y:S02]  /*11690*/  IMAD.MOV.U32 R15, RZ, RZ, -0x5869cbf6 ;  /* 0xa796340aff0f7424 */ /* 0x000fe400078e00ff */
[----:B------:R2:W-:Y:S01]  /*116a0*/  STL.64 [R1+0x100], R10 ;  /* 0x0001000a01007387 */ /* 0x0005e20000100a00 */
[----:B0-----:R-:W-:Y:S01]  /*116b0*/  HFMA2.MMA R20, -RZ, RZ, -0.059356689453125, -47616 ;  /* 0xab99f9d0ff147435 */ /* 0x001fe200000001ff */
[----:B------:R-:W-:-:S02]  /*116c0*/  IMAD.MOV.U32 R21, RZ, RZ, 0x2b033afb ;  /* 0x2b033afbff157424 */ /* 0x000fc400078e00ff */
[----:B------:R0:W-:Y:S01]  /*116d0*/  STL.64 [R1+0x108], R12 ;  /* 0x0001080c01007387 */ /* 0x0001e20000100a00 */
[----:B-1----:R-:W-:Y:S01]  /*116e0*/  HFMA2.MMA R4, -RZ, RZ, 0.032196044921875, -0.00194072723388671875 ;  /* 0x281f97f3ff047435 */ /* 0x002fe200000001ff */
[----:B------:R-:W-:Y:S02]  /*116f0*/  IMAD.MOV.U32 R5, RZ, RZ, 0x3a2a3eca ;  /* 0x3a2a3ecaff057424 */ /* 0x000fe400078e00ff */
[----:B------:R1:W-:Y:S01]  /*11700*/  STL.64 [R1+0xf0], R22 ;  /* 0x0000f01601007387 */ /* 0x0003e20000100a00 */
[----:B--2---:R-:W-:Y:S01]  /*11710*/  HFMA2.MMA R10, -RZ, RZ, 0.693359375, 310.75 ;  /* 0x398c5cdbff0a7435 */ /* 0x004fe200000001ff */
        /* <DEDUP_REMOVED lines=11> */
[----:B0-----:R-:W-:-:S03]  /*117d0*/  HFMA2.MMA R20, -RZ, RZ, 0.2398681640625, -7452 ;  /* 0x33adef47ff147435 */ /* 0x001fc600000001ff */
[----:B------:R0:W-:Y:S01]  /*117e0*/  STL.64 [R1+0x140], R12 ;  /* 0x0001400c01007387 */ /* 0x0001e20000100a00 */
[----:B------:R-:W-:Y:S01]  /*117f0*/  IMAD.MOV.U32 R21, RZ, RZ, -0x4d5bd619 ;  /* 0xb2a429e7ff157424 */ /* 0x000fe200078e00ff */
[----:B-1----:R-:W-:Y:S01]  /*11800*/  HFMA2.MMA R24, -RZ, RZ, -0.302490234375, -2.81640625 ;  /* 0xb4d7c1a2ff187435 */ /* 0x002fe200000001ff */
[----:B------:R-:W-:Y:S01]  /*11810*/  IMAD.MOV.U32 R25, RZ, RZ, -0x48682da9 ;  /* 0xb797d257ff197424 */ /* 0x000fe200078e00ff */
[----:B------:R1:W-:Y:S01]  /*11820*/  STL.64 [R1+0x130], R22 ;  /* 0x0001301601007387 */ /* 0x0003e20000100a00 */
[----:B--2---:R-:W-:Y:S01]  /*11830*/  MOV R4, 0x2c2861f8 ;  /* 0x2c2861f800047802 */ /* 0x004fe20000000f00 */
[----:B------:R-:W-:Y:S02]  /*11840*/  IMAD.MOV.U32 R5, RZ, RZ, 0x310db352 ;  /* 0x310db352ff057424 */ /* 0x000fe400078e00ff */
[----:B------:R2:W-:Y:S01]  /*11850*/  STL.64 [R1+0x138], R10 ;  /* 0x0001380a01007387 */ /* 0x0005e20000100a00 */
[----:B0-----:R-:W-:Y:S01]  /*11860*/  MOV R12, 0x248f2a67 ;  /* 0x248f2a67000c7802 */ /* 0x001fe20000000f00 */
[----:B------:R-:W-:-:S02]  /*11870*/  IMAD.MOV.U32 R13, RZ, RZ, 0x2a6f79fa ;  /* 0x2a6f79faff0d7424 */ /* 0x000fc400078e00ff */
[----:B------:R0:W-:Y:S01]  /*11880*/  STL.64 [R1+0x150], R14 ;  /* 0x0001500e01007387 */ /* 0x0001e20000100a00 */
[----:B-1----:R-:W-:Y:S01]  /*11890*/  HFMA2.MMA R22, -RZ, RZ, -0.140869140625, 9.405612945556640625e-05 ;  /* 0xb082062aff167435 */ /* 0x002fe200000001ff */
[----:B------:R-:W-:Y:S02]  /*118a0*/  IMAD.MOV.U32 R23, RZ, RZ, 0x2f6cd8aa ;  /* 0x2f6cd8aaff177424 */ /* 0x000fe400078e00ff */
[----:B------:R1:W-:Y:S01]  /*118b0*/  STL.64 [R1+0x158], R20 ;  /* 0x0001581401007387 */ /* 0x0003e20000100a00 */
[----:B--2---:R-:W-:Y:S01]  /*118c0*/  HFMA2.MMA R10, -RZ, RZ, 0.080810546875, 1.6845703125 ;  /* 0x2d2c3ebdff0a7435 */ /* 0x004fe200000001ff */
[----:B------:R-:W-:Y:S02]  /*118d0*/  IMAD.MOV.U32 R11, RZ, RZ, -0x53e6b8b1 ;  /* 0xac19474fff0b7424 */ /* 0x000fe400078e00ff */
[----:B------:R2:W-:Y:S01]  /*118e0*/  STL.64 [R1+0x160], R4 ;  /* 0x0001600401007387 */ /* 0x0005e20000100a00 */
[----:B0-----:R-:W-:Y:S01]  /*118f0*/  HFMA2.MMA R14, -RZ, RZ, -0.04547119140625, 4572 ;  /* 0xa9d26c77ff0e7435 */ /* 0x001fe200000001ff */
[----:B------:R-:W-:-:S02]  /*11900*/  IMAD.MOV.U32 R15, RZ, RZ, 0x28b83af4 ;  /* 0x28b83af4ff0f7424 */ /* 0x000fc400078e00ff */
[----:B------:R0:W-:Y:S04]  /*11910*/  STL.64 [R1+0x180], R12 ;  /* 0x0001800c01007387 */ /* 0x0001e80000100a00 */
[----:B------:R3:W-:Y:S01]  /*11920*/  STL.64 [R1+0x78], R24 ;  /* 0x0000781801007387 */ /* 0x0007e20000100a00 */
[----:B-1----:R-:W-:Y:S01]  /*11930*/  MOV R20, 0xba61f058 ;  /* 0xba61f05800147802 */ /* 0x002fe20000000f00 */
[----:B------:R-:W-:Y:S01]  /*11940*/  IMAD.MOV.U32 R21, RZ, RZ, 0x3a4d87fb ;  /* 0x3a4d87fbff157424 */ /* 0x000fe200078e00ff */
[----:B--2---:R-:W-:Y:S01]  /*11950*/  MOV R4, 0x388b4846 ;  /* 0x388b484600047802 */ /* 0x004fe20000000f00 */
[----:B------:R-:W-:Y:S01]  /*11960*/  IMAD.MOV.U32 R5, RZ, RZ, -0x47d98e01 ;  /* 0xb82671ffff057424 */ /* 0x000fe200078e00ff */
[----:B------:R1:W-:Y:S01]  /*11970*/  STL.64 [R1+0x168], R22 ;  /* 0x0001681601007387 */ /* 0x0003e20000100a00 */
[----:B0-----:R-:W-:Y:S01]  /*11980*/  HFMA2.MMA R12, -RZ, RZ, -0.27880859375, 0.240966796875 ;  /* 0xb47633b6ff0c7435 */ /* 0x001fe200000001ff */
[----:B------:R-:W-:-:S02]  /*11990*/  IMAD.MOV.U32 R13, RZ, RZ, 0x2e020a8b ;  /* 0x2e020a8bff0d7424 */ /* 0x000fc400078e00ff */
[----:B------:R0:W-:Y:S01]  /*119a0*/  STL.64 [R1+0x178], R10 ;  /* 0x0001780a01007387 */ /* 0x0001e20000100a00 */
[----:B---3--:R-:W-:Y:S01]  /*119b0*/  HFMA2.MMA R24, -RZ, RZ, -0.0213775634765625, -250.375 ;  /* 0xa579dbd3ff187435 */ /* 0x008fe200000001ff */
[----:B------:R-:W-:Y:S02]  /*119c0*/  IMAD.MOV.U32 R25, RZ, RZ, -0x569fcba6 ;  /* 0xa960345aff197424 */ /* 0x000fe400078e00ff */
[----:B------:R2:W-:Y:S01]  /*119d0*/  STL.64 [R1+0x188], R14 ;  /* 0x0001880e01007387 */ /* 0x0005e20000100a00 */
[----:B-1----:R-:W-:-:S03]  /*119e0*/  HFMA2.MMA R22, -RZ, RZ, 0.45263671875, -204 ;  /* 0x373eda60ff167435 */ /* 0x002fc600000001ff */
[----:B------:R1:W-:Y:S01]  /*119f0*/  STL.64 [R1+0x190], R20 ;  /* 0x0001901401007387 */ /* 0x0003e20000100a00 */
[----:B------:R-:W-:Y:S01]  /*11a00*/  IMAD.MOV.U32 R23, RZ, RZ, 0x2f89d9e3 ;  /* 0x2f89d9e3ff177424 */ /* 0x000fe200078e00ff */
[----:B0-----:R-:W-:Y:S01]  /*11a10*/  MOV R10, 0xb5e38e04 ;  /* 0xb5e38e04000a7802 */ /* 0x001fe20000000f00 */
[----:B------:R-:W-:Y:S01]  /*11a20*/  IMAD.MOV.U32 R11, RZ, RZ, 0x356f1bed ;  /* 0x356f1bedff0b7424 */ /* 0x000fe200078e00ff */
[----:B------:R0:W-:Y:S01]  /*11a30*/  STL.64 [R1+0x1a0], R4 ;  /* 0x0001a00401007387 */ /* 0x0001e20000100a00 */
[----:B--2---:R-:W-:Y:S01]  /*11a40*/  HFMA2.MMA R14, -RZ, RZ, 0.16943359375, -79.5625 ;  /* 0x316cd4f9ff0e7435 */ /* 0x004fe200000001ff */
[----:B------:R-:W-:Y:S02]  /*11a50*/  IMAD.MOV.U32 R15, RZ, RZ, -0x557e622c ;  /* 0xaa819dd4ff0f7424 */ /* 0x000fe400078e00ff */
[----:B------:R2:W-:Y:S01]  /*11a60*/  STL.64 [R1+0x1b8], R12 ;  /* 0x0001b80c01007387 */ /* 0x0005e20000100a00 */
[----:B-1----:R-:W-:Y:S01]  /*11a70*/  MOV R20, 0xafd8a791 ;  /* 0xafd8a79100147802 */ /* 0x002fe20000000f00 */
[----:B------:R-:W-:-:S02]  /*11a80*/  IMAD.MOV.U32 R21, RZ, RZ, 0x2f4c88ee ;  /* 0x2f4c88eeff157424 */ /* 0x000fc400078e00ff */
[----:B------:R1:W-:Y:S01]  /*11a90*/  STL.64 [R1+0xb8], R24 ;  /* 0x0000b81801007387 */ /* 0x0003e20000100a00 */
[----:B0-----:R-:W-:Y:S01]  /*11aa0*/  HFMA2.MMA R4, -RZ, RZ, -0.09759521484375, -0.0019130706787109375 ;  /* 0xae3f97d6ff047435 */ /* 0x001fe200000001ff */
[----:B------:R-:W-:Y:S02]  /*11ab0*/  IMAD.MOV.U32 R5, RZ, RZ, 0x26b84405 ;  /* 0x26b84405ff057424 */ /* 0x000fe400078e00ff */
[----:B------:R0:W-:Y:S01]  /*11ac0*/  STL.64 [R1+0x1b0], R10 ;  /* 0x0001b00a01007387 */ /* 0x0001e20000100a00 */
[----:B--2---:R-:W-:Y:S01]  /*11ad0*/  HFMA2.MMA R12, -RZ, RZ, -0.5712890625, 0.8759765625 ;  /* 0xb8923b02ff0c7435 */ /* 0x004fe200000001ff */
[----:B------:R-:W-:Y:S02]  /*11ae0*/  IMAD.MOV.U32 R13, RZ, RZ, 0x39915f44 ;  /* 0x39915f44ff0d7424 */ /* 0x000fe400078e00ff */
[----:B------:R2:W-:Y:S01]  /*11af0*/  STL.64 [R1+0x1a8], R22 ;  /* 0x0001a81601007387 */ /* 0x0005e20000100a00 */
[----:B-1----:R-:W-:Y:S01]  /*11b00*/  HFMA2.MMA R24, -RZ, RZ, -0.201416015625, 0.003711700439453125 ;  /* 0xb2721b9aff187435 */ /* 0x002fe200000001ff */
[----:B------:R-:W-:-:S02]  /*11b10*/  IMAD.MOV.U32 R25, RZ, RZ, 0x31d606a3 ;  /* 0x31d606a3ff197424 */ /* 0x000fc400078e00ff */
[----:B------:R1:W-:Y:S01]  /*11b20*/  STL.64 [R1+0x1c8], R14 ;  /* 0x0001c80e01007387 */ /* 0x0003e20000100a00 */
[----:B0-----:R-:W-:Y:S01]  /*11b30*/  MOV R10, 0xa96338b8 ;  /* 0xa96338b8000a7802 */ /* 0x001fe20000000f00 */
[----:B------:R-:W-:Y:S02]  /*11b40*/  IMAD.MOV.U32 R11, RZ, RZ, -0x464f6baa ;  /* 0xb9b09456ff0b7424 */ /* 0x000fe400078e00ff */
[----:B------:R0:W-:Y:S01]  /*11b50*/  STL.64 [R1+0x1d0], R20 ;  /* 0x0001d01401007387 */ /* 0x0001e20000100a00 */
[----:B--2---:R-:W-:Y:S01]  /*11b60*/  MOV R22, 0x2ca4a32a ;  /* 0x2ca4a32a00167802 */ /* 0x004fe20000000f00 */
[----:B------:R-:W-:Y:S02]  /*11b70*/  IMAD.MOV.U32 R23, RZ, RZ, -0x53e8c29e ;  /* 0xac173d62ff177424 */ /* 0x000fe400078e00ff */
[----:B------:R2:W-:Y:S01]  /*11b80*/  STL.64 [R1+0x1d8], R4 ;  /* 0x0001d80401007387 */ /* 0x0005e20000100a00 */
[----:B-1----:R-:W-:Y:S01]  /*11b90*/  MOV R14, 0xb9510216 ;  /* 0xb9510216000e7802 */ /* 0x002fe20000000f00 */
[----:B------:R-:W-:-:S02]  /*11ba0*/  IMAD.MOV.U32 R15, RZ, RZ, 0x388e8f4e ;  /* 0x388e8f4eff0f7424 */ /* 0x000fc400078e00ff */
[----:B------:R1:W-:Y:S01]  /*11bb0*/  STL.64 [R1+0x1f0], R10 ;  /* 0x0001f00a01007387 */ /* 0x0003e20000100a00 */
[----:B0-----:R-:W-:Y:S01]  /*11bc0*/  HFMA2.MMA R20, -RZ, RZ, 0.255859375, 442 ;  /* 0x34185ee8ff147435 */ /* 0x001fe200000001ff */
[----:B------:R-:W-:Y:S02]  /*11bd0*/  IMAD.MOV.U32 R21, RZ, RZ, -0x489bee02 ;  /* 0xb76411feff157424 */ /* 0x000fe400078e00ff */
[----:B------:R0:W-:Y:S01]  /*11be0*/  STL.64 [R1+0x1f8], R12 ;  /* 0x0001f80c01007387 */ /* 0x0001e20000100a00 */
[----:B--2---:R-:W-:Y:S01]  /*11bf0*/  HFMA2.MMA R4, -RZ, RZ, -0.1202392578125, -25.984375 ;  /* 0xafb2ce7fff047435 */ /* 0x004fe200000001ff */
[----:B------:R-:W-:Y:S02]  /*11c00*/  IMAD.MOV.U32 R5, RZ, RZ, 0x34ba0a82 ;  /* 0x34ba0a82ff057424 */ /* 0x000fe400078e00ff */
[----:B------:R2:W-:Y:S01]  /*11c10*/  STL.64 [R1+0xf8], R24 ;  /* 0x0000f81801007387 */ /* 0x0005e20000100a00 */
[----:B-1----:R-:W-:-:S03]  /*11c20*/  HFMA2.MMA R10, -RZ, RZ, -0.03619384765625, 0.00014913082122802734375 ;  /* 0xa8a208e3ff0a7435 */ /* 0x002fc600000001ff */
[----:B------:R1:W-:Y:S01]  /*11c30*/  STL.64 [R1+0x1e0], R22 ;  /* 0x0001e01601007387 */ /* 0x0003e20000100a00 */
[----:B------:R-:W-:Y:S01]  /*11c40*/  IMAD.MOV.U32 R11, RZ, RZ, -0x4e275220 ;  /* 0xb1d8ade0ff0b7424 */ /* 0x000fe200078e00ff */
[----:B0-----:R-:W-:Y:S01]  /*11c50*/  MOV R12, 0x315951d7 ;  /* 0x315951d7000c7802 */ /* 0x001fe20000000f00 */
[----:B------:R-:W-:Y:S01]  /*11c60*/  IMAD.MOV.U32 R13, RZ, RZ, -0x4fa87867 ;  /* 0xb0578799ff0d7424 */ /* 0x000fe200078e00ff */
[----:B------:R0:W-:Y:S01]  /*11c70*/  STL.64 [R1+0x200], R14 ;  /* 0x0002000e01007387 */ /* 0x0001e20000100a00 */
[----:B--2---:R-:W-:Y:S01]  /*11c80*/  HFMA2.MMA R24, -RZ, RZ, -0.42138671875, 3826 ;  /* 0xb6be6b79ff187435 */ /* 0x004fe200000001ff */
[----:B------:R-:W-:Y:S02]  /*11c90*/  IMAD.MOV.U32 R25, RZ, RZ, 0x35bf0101 ;  /* 0x35bf0101ff197424 */ /* 0x000fe400078e00ff */
[----:B------:R2:W-:Y:S01]  /*11ca0*/  STL.64 [R1+0x208], R20 ;  /* 0x0002081401007387 */ /* 0x0005e20000100a00 */
[----:B-1----:R-:W-:Y:S01]  /*11cb0*/  MOV R22, 0xb446133e ;  /* 0xb446133e00167802 */ /* 0x002fe20000000f00 */
[----:B------:R-:W-:-:S02]  /*11cc0*/  IMAD.MOV.U32 R23, RZ, RZ, 0x334f3181 ;  /* 0x334f3181ff177424 */ /* 0x000fc400078e00ff */
[----:B------:R1:W-:Y:S01]  /*11cd0*/  STL.64 [R1+0x218], R4 ;  /* 0x0002180401007387 */ /* 0x0003e20000100a00 */
[----:B0-----:R-:W-:Y:S01]  /*11ce0*/  MOV R14, 0xae4680a9 ;  /* 0xae4680a9000e7802 */ /* 0x001fe20000000f00 */
[----:B------:R-:W-:Y:S02]  /*11cf0*/  IMAD.MOV.U32 R15, RZ, RZ, 0x2d3dfaf5 ;  /* 0x2d3dfaf5ff0f7424 */ /* 0x000fe400078e00ff */
[----:B------:R0:W-:Y:S01]  /*11d00*/  STL.64 [R1+0x230], R12 ;  /* 0x0002300c01007387 */ /* 0x0001e20000100a00 */
[----:B--2---:R-:W-:Y:S01]  /*11d10*/  HFMA2.MMA R20, -RZ, RZ, -0.0162353515625, -507.25 ;  /* 0xa428dfedff147435 */ /* 0x004fe200000001ff */
[----:B------:R-:W-:Y:S02]  /*11d20*/  IMAD.MOV.U32 R21, RZ, RZ, -0x545594a8 ;  /* 0xabaa6b58ff157424 */ /* 0x000fe400078e00ff */
[----:B------:R2:W-:Y:S01]  /*11d30*/  STL.64 [R1+0x220], R22 ;  /* 0x0002201601007387 */ /* 0x0005e20000100a00 */
[----:B-1----:R-:W-:Y:S01]  /*11d40*/  MOV R4, 0x2b1fe612 ;  /* 0x2b1fe61200047802 */ /* 0x002fe20000000f00 */
[----:B------:R-:W-:-:S02]  /*11d50*/  IMAD.MOV.U32 R5, RZ, RZ, -0x55ead275 ;  /* 0xaa152d8bff057424 */ /* 0x000fc400078e00ff */
[----:B------:R1:W-:Y:S01]  /*11d60*/  STL.64 [R1+0x228], R10 ;  /* 0x0002280a01007387 */ /* 0x0003e20000100a00 */
[----:B0-----:R-:W-:Y:S01]  /*11d70*/  MOV R12, 0xb799c17a ;  /* 0xb799c17a000c7802 */ /* 0x001fe20000000f00 */
[----:B------:R-:W-:Y:S02]  /*11d80*/  IMAD.MOV.U32 R13, RZ, RZ, -0x4eac5ede ;  /* 0xb153a122ff0d7424 */ /* 0x000fe400078e00ff */
[----:B------:R0:W-:Y:S01]  /*11d90*/  STL.64 [R1+0x240], R14 ;  /* 0x0002400e01007387 */ /* 0x0001e20000100a00 */
[----:B--2---:R-:W-:Y:S01]  /*11da0*/  HFMA2.MMA R22, -RZ, RZ, 0.75537109375, 7.47265625 ;  /* 0x3a0b4779ff167435 */ /* 0x004fe200000001ff */
[----:B------:R-:W-:Y:S02]  /*11db0*/  IMAD.MOV.U32 R23, RZ, RZ, -0x45e4c462 ;  /* 0xba1b3b9eff177424 */ /* 0x000fe400078e00ff */
[----:B------:R2:W-:Y:S01]  /*11dc0*/  STL.64 [R1+0x148], R24 ;  /* 0x0001481801007387 */ /* 0x0005e20000100a00 */
[----:B-1----:R-:W-:Y:S01]  /*11dd0*/  HFMA2.MMA R10, -RZ, RZ, -0.58349609375, 4.41074371337890625e-06 ;  /* 0xb8ab004aff0a7435 */ /* 0x002fe200000001ff */
[----:B------:R-:W-:-:S02]  /*11de0*/  IMAD.MOV.U32 R11, RZ, RZ, 0x386b5efc ;  /* 0x386b5efcff0b7424 */ /* 0x000fc400078e00ff */
[----:B------:R1:W-:Y:S01]  /*11df0*/  STL.64 [R1+0x248], R20 ;  /* 0x0002481401007387 */ /* 0x0003e20000100a00 */
[----:B0-----:R-:W-:Y:S01]  /*11e00*/  HFMA2.MMA R14, -RZ, RZ, 0.400390625, -0.0002110004425048828125 ;  /* 0x36688aeaff0e7435 */ /* 0x001fe200000001ff */
[----:B------:R-:W-:Y:S02]  /*11e10*/  IMAD.MOV.U32 R15, RZ, RZ, -0x49f7d3c4 ;  /* 0xb6082c3cff0f7424 */ /* 0x000fe400078e00ff */
[----:B------:R0:W-:Y:S01]  /*11e20*/  STL.64 [R1+0x250], R4 ;  /* 0x0002500401007387 */ /* 0x0001e20000100a00 */
[----:B--2---:R-:W-:Y:S01]  /*11e30*/  HFMA2.MMA R24, -RZ, RZ, -0.701171875, -19.3125 ;  /* 0xb99cccd4ff187435 */ /* 0x004fe200000001ff */
[----:B------:R-:W-:Y:S02]  /*11e40*/  IMAD.MOV.U32 R25, RZ, RZ, -0x4a3b86a9 ;  /* 0xb5c47957ff197424 */ /* 0x000fe400078e00ff */
[----:B------:R2:W-:Y:S01]  /*11e50*/  STL.64 [R1+0x270], R12 ;  /* 0x0002700c01007387 */ /* 0x0005e20000100a00 */
[----:B-1----:R-:W-:Y:S01]  /*11e60*/  MOV R20, 0x351b6448 ;  /* 0x351b644800147802 */ /* 0x002fe20000000f00 */
[----:B------:R-:W-:-:S02]  /*11e70*/  IMAD.MOV.U32 R21, RZ, RZ, 0x2a83a738 ;  /* 0x2a83a738ff157424 */ /* 0x000fc400078e00ff */
[----:B------:R1:W-:Y:S01]  /*11e80*/  STL.64 [R1+0x38], R26 ;  /* 0x0000381a01007387 */ /* 0x0003e20000100a00 */
[----:B0-----:R-:W-:Y:S01]  /*11e90*/  MOV R4, 0xb2578752 ;  /* 0xb257875200047802 */ /* 0x001fe20000000f00 */
[----:B------:R-:W-:Y:S02]  /*11ea0*/  IMAD.MOV.U32 R5, RZ, RZ, 0x29c2c5d5 ;  /* 0x29c2c5d5ff057424 */ /* 0x000fe400078e00ff */
[----:B------:R0:W-:Y:S01]  /*11eb0*/  STL.64 [R1+0x258], R22 ;  /* 0x0002581601007387 */ /* 0x0001e20000100a00 */
[----:B--2---:R-:W-:Y:S01]  /*11ec0*/  HFMA2.MMA R12, -RZ, RZ, -0.0924072265625, 60.375 ;  /* 0xadea538cff0c7435 */ /* 0x004fe200000001ff */
[----:B------:R-:W-:Y:S02]  /*11ed0*/  IMAD.MOV.U32 R13, RZ, RZ, 0x2d65daaf ;  /* 0x2d65daafff0d7424 */ /* 0x000fe400078e00ff */
[----:B------:R2:W-:Y:S01]  /*11ee0*/  STL.64 [R1+0x268], R10 ;  /* 0x0002680a01007387 */ /* 0x0005e20000100a00 */
[----:B-1----:R-:W-:Y:S01]  /*11ef0*/  MOV R26, 0x370054e5 ;  /* 0x370054e5001a7802 */ /* 0x002fe20000000f00 */
[----:B------:R-:W-:-:S02]  /*11f00*/  IMAD.MOV.U32 R27, RZ, RZ, -0x4a27a102 ;  /* 0xb5d85efeff1b7424 */ /* 0x000fc400078e00ff */
[----:B------:R1:W-:Y:S04]  /*11f10*/  STL.64 [R1+0x278], R14 ;  /* 0x0002780e01007387 */ /* 0x0003e80000100a00 */
[----:B------:R3:W-:Y:S01]  /*11f20*/  STL.64 [R1+0x198], R24 ;  /* 0x0001981801007387 */ /* 0x0007e20000100a00 */
[----:B0-----:R-:W-:Y:S01]  /*11f30*/  HFMA2.MMA R22, -RZ, RZ, 0.1531982421875, -0.00011903047561645507812 ;  /* 0x30e787cdff167435 */ /* 0x001fe200000001ff */
[----:B------:R-:W-:Y:S01]  /*11f40*/  IMAD.MOV.U32 R23, RZ, RZ, -0x4f944755 ;  /* 0xb06bb8abff177424 */ /* 0x000fe200078e00ff */
[----:B--2---:R-:W-:Y:S01]  /*11f50*/  MOV R10, 0x2f6d7999 ;  /* 0x2f6d7999000a7802 */ /* 0x004fe20000000f00 */
[----:B------:R-:W-:Y:S01]  /*11f60*/  IMAD.MOV.U32 R11, RZ, RZ, -0x59a49046 ;  /* 0xa65b6fbaff0b7424 */ /* 0x000fe200078e00ff */
[----:B------:R0:W-:Y:S01]  /*11f70*/  STL.64 [R1+0x280], R20 ;  /* 0x0002801401007387 */ /* 0x0001e20000100a00 */
[----:B-1----:R-:W-:Y:S01]  /*11f80*/  HFMA2.MMA R14, -RZ, RZ, 0.053192138671875, -1.634765625 ;  /* 0x2acfbe8aff0e7435 */ /* 0x002fe200000001ff */
[----:B------:R-:W-:-:S02]  /*11f90*/  IMAD.MOV.U32 R15, RZ, RZ, 0x39b48c3d ;  /* 0x39b48c3dff0f7424 */ /* 0x000fc400078e00ff */
[----:B------:R1:W-:Y:S01]  /*11fa0*/  STL.64 [R1+0x290], R4 ;  /* 0x0002900401007387 */ /* 0x0003e20000100a00 */
[----:B---3--:R-:W-:Y:S01]  /*11fb0*/  HFMA2.MMA R24, -RZ, RZ, 0.05499267578125, 0.060516357421875 ;  /* 0x2b0a2bbfff187435 */ /* 0x008fe200000001ff */
[----:B------:R-:W-:Y:S02]  /*11fc0*/  IMAD.MOV.U32 R25, RZ, RZ, -0x5d1625b2 ;  /* 0xa2e9da4eff197424 */ /* 0x000fe400078e00ff */
[----:B------:R2:W-:Y:S01]  /*11fd0*/  STL.64 [R1+0x80], R26 ;  /* 0x0000801a01007387 */ /* 0x0005e20000100a00 */
[----:B0-----:R-:W-:Y:S01]  /*11fe0*/  MOV R20, 0x3858ebaf ;  /* 0x3858ebaf00147802 */ /* 0x001fe20000000f00 */
[----:B------:R-:W-:Y:S02]  /*11ff0*/  IMAD.MOV.U32 R21, RZ, RZ, -0x4650663d ;  /* 0xb9af99c3ff157424 */ /* 0x000fe400078e00ff */
[----:B------:R0:W-:Y:S01]  /*12000*/  STL.64 [R1+0x2a8], R12 ;  /* 0x0002a80c01007387 */ /* 0x0001e20000100a00 */
[----:B-1----:R-:W-:Y:S01]  /*12010*/  HFMA2.MMA R4, -RZ, RZ, 0.69677734375, 30128 ;  /* 0x3993775bff047435 */ /* 0x002fe200000001ff */
[----:B------:R-:W-:-:S02]  /*12020*/  IMAD.MOV.U32 R5, RZ, RZ, -0x4719cdec ;  /* 0xb8e63214ff057424 */ /* 0x000fc400078e00ff */
[----:B------:R1:W-:Y:S01]  /*12030*/  STL.64 [R1+0x2a0], R10 ;  /* 0x0002a00a01007387 */ /* 0x0003e20000100a00 */
[----:B--2---:R-:W-:Y:S01]  /*12040*/  MOV R26, 0x3a4a4588 ;  /* 0x3a4a4588001a7802 */ /* 0x004fe20000000f00 */
[----:B------:R-:W-:Y:S02]  /*12050*/  IMAD.MOV.U32 R27, RZ, RZ, 0x3606d905 ;  /* 0x3606d905ff1b7424 */ /* 0x000fe400078e00ff */
[----:B------:R2:W-:Y:S01]  /*12060*/  STL.64 [R1+0x298], R22 ;  /* 0x0002981601007387 */ /* 0x0005e20000100a00 */
[----:B0-----:R-:W-:Y:S01]  /*12070*/  HFMA2.MMA R12, -RZ, RZ, 0.321533203125, -0.00016295909881591796875 ;  /* 0x35258957ff0c7435 */ /* 0x001fe200000001ff */
[----:B------:R-:W-:Y:S02]  /*12080*/  IMAD.MOV.U32 R13, RZ, RZ, -0x4bc36b44 ;  /* 0xb43c94bcff0d7424 */ /* 0x000fe400078e00ff */
[----:B------:R0:W-:Y:S01]  /*12090*/  STL.64 [R1+0x2b8], R14 ;  /* 0x0002b80e01007387 */ /* 0x0001e20000100a00 */
[----:B-1----:R-:W-:Y:S01]  /*120a0*/  MOV R10, 0x3007c16d ;  /* 0x3007c16d000a7802 */ /* 0x002fe20000000f00 */
[----:B------:R-:W-:-:S02]  /*120b0*/  IMAD.MOV.U32 R11, RZ, RZ, -0x4a71ca99 ;  /* 0xb58e3567ff0b7424 */ /* 0x000fc400078e00ff */
[----:B------:R1:W-:Y:S01]  /*120c0*/  STL.64 [R1+0x2c0], R20 ;  /* 0x0002c01401007387 */ /* 0x0003e20000100a00 */
[----:B--2---:R-:W-:Y:S01]  /*120d0*/  MOV R22, 0xb408ce38 ;  /* 0xb408ce3800167802 */ /* 0x004fe20000000f00 */
[----:B------:R-:W-:Y:S02]  /*120e0*/  IMAD.MOV.U32 R23, RZ, RZ, 0x37e8bcc2 ;  /* 0x37e8bcc2ff177424 */ /* 0x000fe400078e00ff */
[----:B------:R2:W-:Y:S04]  /*120f0*/  STL.64 [R1+0xd0], R26 ;  /* 0x0000d01a01007387 */ /* 0x0005e80000100a00 */
[----:B------:R3:W-:Y:S01]  /*12100*/  STL.64 [R1+0x1e8], R24 ;  /* 0x0001e81801007387 */ /* 0x0007e20000100a00 */
[----:B0-----:R-:W-:Y:S01]  /*12110*/  MOV R14, 0xabb69977 ;  /* 0xabb69977000e7802 */ /* 0x001fe20000000f00 */
[----:B------:R-:W-:Y:S01]  /*12120*/  IMAD.MOV.U32 R15, RZ, RZ, 0x32e788fe ;  /* 0x32e788feff0f7424 */ /* 0x000fe200078e00ff */
[----:B-1----:R-:W-:Y:S01]  /*12130*/  HFMA2.MMA R20, -RZ, RZ, -0.202392578125, 17504 ;  /* 0xb27a7446ff147435 */ /* 0x002fe200000001ff */
[----:B------:R0:W-:Y:S01]  /*12140*/  STL.64 [R1+0x2c8], R4 ;  /* 0x0002c80401007387 */ /* 0x0001e20000100a00 */
[----:B------:R-:W-:Y:S01]  /*12150*/  IMAD.MOV.U32 R21, RZ, RZ, 0x31859418 ;  /* 0x31859418ff157424 */ /* 0x000fe200078e00ff */
[----:B--2---:R-:W-:Y:S01]  /*12160*/  MOV R26, 0xa9df0b0c ;  /* 0xa9df0b0c001a7802 */ /* 0x004fe20000000f00 */
[----:B------:R-:W-:Y:S01]  /*12170*/  IMAD.MOV.U32 R27, RZ, RZ, 0x23ae9da1 ;  /* 0x23ae9da1ff1b7424 */ /* 0x000fe200078e00ff */
[----:B------:R1:W-:Y:S01]  /*12180*/  STL.64 [R1+0x2e0], R10 ;  /* 0x0002e00a01007387 */ /* 0x0003e20000100a00 */
[----:B---3--:R-:W-:Y:S01]  /*12190*/  HFMA2.MMA R24, -RZ, RZ, 0.0301971435546875, 0.00146770477294921875 ;  /* 0x27bb1603ff187435 */ /* 0x008fe200000001ff */
[----:B------:R-:W-:-:S02]  /*121a0*/  IMAD.MOV.U32 R25, RZ, RZ, 0x2ecdce2c ;  /* 0x2ecdce2cff197424 */ /* 0x000fc400078e00ff */
[----:B------:R2:W-:Y:S01]  /*121b0*/  STL.64 [R1+0x2e8], R12 ;  /* 0x0002e80c01007387 */ /* 0x0005e20000100a00 */
[----:B0-----:R-:W-:Y:S01]  /*121c0*/  HFMA2.MMA R4, -RZ, RZ, 0.1185302734375, -120.3125 ;  /* 0x2f96d785ff047435 */ /* 0x001fe200000001ff */
[----:B------:R-:W-:Y:S02]  /*121d0*/  IMAD.MOV.U32 R5, RZ, RZ, -0x5166292b ;  /* 0xae99d6d5ff057424 */ /* 0x000fe400078e00ff */
[----:B------:R0:W-:Y:S01]  /*121e0*/  STL.64 [R1+0x2d0], R22 ;  /* 0x0002d01601007387 */ /* 0x0001e20000100a00 */
[----:B-1----:R-:W-:-:S03]  /*121f0*/  HFMA2.MMA R10, -RZ, RZ, -0.0718994140625, -4320 ;  /* 0xac9aec38ff0a7435 */ /* 0x002fc600000001ff */
[----:B------:R1:W-:Y:S01]  /*12200*/  STL.64 [R1+0x2f0], R14 ;  /* 0x0002f00e01007387 */ /* 0x0003e20000100a00 */
[----:B------:R-:W-:Y:S01]  /*12210*/  IMAD.MOV.U32 R11, RZ, RZ, 0x2b98eb50 ;  /* 0x2b98eb50ff0b7424 */ /* 0x000fe200078e00ff */
[----:B--2---:R-:W-:Y:S01]  /*12220*/  MOV R12, 0xba2b14da ;  /* 0xba2b14da000c7802 */ /* 0x004fe20000000f00 */
[----:B------:R-:W-:Y:S01]  /*12230*/  IMAD.MOV.U32 R13, RZ, RZ, 0x3a5c11ce ;  /* 0x3a5c11ceff0d7424 */ /* 0x000fe200078e00ff */
[----:B------:R2:W-:Y:S01]  /*12240*/  STL.64 [R1+0x120], R26 ;  /* 0x0001201a01007387 */ /* 0x0005e20000100a00 */
[----:B0-----:R-:W-:Y:S01]  /*12250*/  MOV R22, 0x23eee253 ;  /* 0x23eee25300167802 */ /* 0x001fe20000000f00 */
[----:B------:R-:W-:Y:S02]  /*12260*/  IMAD.MOV.U32 R23, RZ, RZ, 0x2d1bcefb ;  /* 0x2d1bcefbff177424 */ /* 0x000fe400078e00ff */
[----:B------:R0:W-:Y:S01]  /*12270*/  STL.64 [R1+0x2f8], R20 ;  /* 0x0002f81401007387 */ /* 0x0001e20000100a00 */
[----:B-1----:R-:W-:Y:S01]  /*12280*/  MOV R14, 0x392e88ac ;  /* 0x392e88ac000e7802 */ /* 0x002fe20000000f00 */
[----:B------:R-:W-:-:S02]  /*12290*/  IMAD.MOV.U32 R15, RZ, RZ, -0x46f9f482 ;  /* 0xb9060b7eff0f7424 */ /* 0x000fc400078e00ff */
[----:B------:R1:W-:Y:S01]  /*122a0*/  STL.64 [R1+0x238], R24 ;  /* 0x0002381801007387 */ /* 0x0003e20000100a00 */
[----:B--2---:R-:W-:Y:S01]  /*122b0*/  MOV R26, 0xa87a302c ;  /* 0xa87a302c001a7802 */ /* 0x004fe20000000f00 */
[----:B------:R-:W-:Y:S02]  /*122c0*/  IMAD.MOV.U32 R27, RZ, RZ, -0x523f6961 ;  /* 0xadc0969fff1b7424 */ /* 0x000fe400078e00ff */
[----:B------:R2:W-:Y:S01]  /*122d0*/  STL.64 [R1+0x308], R4 ;  /* 0x0003080401007387 */ /* 0x0005e20000100a00 */
[----:B0-----:R-:W-:-:S03]  /*122e0*/  HFMA2.MMA R20, -RZ, RZ, 0.5322265625, 0.1795654296875 ;  /* 0x384231bfff147435 */ /* 0x001fc600000001ff */
[----:B------:R0:W-:Y:S01]  /*122f0*/  STL.64 [R1+0x320], R12 ;  /* 0x0003200c01007387 */ /* 0x0001e20000100a00 */
[----:B------:R-:W-:Y:S01]  /*12300*/  IMAD.MOV.U32 R21, RZ, RZ, 0x319c9bcd ;  /* 0x319c9bcdff157424 */ /* 0x000fe200078e00ff */
[----:B-1----:R-:W-:Y:S01]  /*12310*/  HFMA2.MMA R24, -RZ, RZ, -0.2418212890625, -0.00189113616943359375 ;  /* 0xb3bd97bfff187435 */ /* 0x002fe200000001ff */
[----:B------:R-:W-:Y:S01]  /*12320*/  IMAD.MOV.U32 R25, RZ, RZ, 0x334bbc63 ;  /* 0x334bbc63ff197424 */ /* 0x000fe200078e00ff */
[----:B------:R1:W-:Y:S01]  /*12330*/  STL.64 [R1+0x310], R22 ;  /* 0x0003101601007387 */ /* 0x0003e20000100a00 */
[----:B--2---:R-:W-:Y:S01]  /*12340*/  MOV R4, 0xb731c258 ;  /* 0xb731c25800047802 */ /* 0x004fe20000000f00 */
[----:B------:R-:W-:Y:S02]  /*12350*/  IMAD.MOV.U32 R5, RZ, RZ, 0x36e39c79 ;  /* 0x36e39c79ff057424 */ /* 0x000fe400078e00ff */
[----:B------:R2:W-:Y:S01]  /*12360*/  STL.64 [R1+0x318], R10 ;  /* 0x0003180a01007387 */ /* 0x0005e20000100a00 */
[----:B0-----:R-:W-:Y:S01]  /*12370*/  MOV R12, 0xb224c2f7 ;  /* 0xb224c2f7000c7802 */ /* 0x001fe20000000f00 */
[----:B------:R-:W-:-:S02]  /*12380*/  IMAD.MOV.U32 R13, RZ, RZ, 0x31b31feb ;  /* 0x31b31febff0d7424 */ /* 0x000fc400078e00ff */
[----:B------:R0:W-:Y:S01]  /*12390*/  STL.64 [R1+0x330], R14 ;  /* 0x0003300e01007387 */ /* 0x0001e20000100a00 */
[----:B-1----:R-:W-:-:S03]  /*123a0*/  HFMA2.MMA R22, -RZ, RZ, -0.378173828125, 7572 ;  /* 0xb60d6f65ff167435 */ /* 0x002fc600000001ff */
[----:B------:R1:W-:Y:S01]  /*123b0*/  STL.64 [R1+0x170], R26 ;  /* 0x0001701a01007387 */ /* 0x0003e20000100a00 */
[----:B------:R-:W-:Y:S01]  /*123c0*/  IMAD.MOV.U32 R23, RZ, RZ, -0x5268961f ;  /* 0xad9769e1ff177424 */ /* 0x000fe200078e00ff */
[----:B--2---:R-:W-:Y:S01]  /*123d0*/  HFMA2.MMA R10, -RZ, RZ, 0.2349853515625, -0.0009937286376953125 ;  /* 0x33859412ff0a7435 */ /* 0x004fe200000001ff */
[----:B------:R-:W-:Y:S01]  /*123e0*/  IMAD.MOV.U32 R11, RZ, RZ, 0x263e2a76 ;  /* 0x263e2a76ff0b7424 */ /* 0x000fe200078e00ff */
[----:B------:R2:W-:Y:S01]  /*123f0*/  STL.64 [R1+0x338], R20 ;  /* 0x0003381401007387 */ /* 0x0005e20000100a00 */
[----:B0-----:R-:W-:Y:S01]  /*12400*/  HFMA2.MMA R14, -RZ, RZ, -0.1484375, 18.125 ;  /* 0xb0c04c88ff0e7435 */ /* 0x001fe200000001ff */
[----:B------:R-:W-:Y:S02]  /*12410*/  IMAD.MOV.U32 R15, RZ, RZ, 0x261b2096 ;  /* 0x261b2096ff0f7424 */ /* 0x000fe400078e00ff */
[----:B------:R0:W-:Y:S01]  /*12420*/  STL.64 [R1+0x340], R4 ;  /* 0x0003400401007387 */ /* 0x0001e20000100a00 */
[----:B-1----:R-:W-:Y:S01]  /*12430*/  MOV R26, 0x32f7f4a2 ;  /* 0x32f7f4a2001a7802 */ /* 0x002fe20000000f00 */
[----:B------:R-:W-:-:S02]  /*12440*/  IMAD.MOV.U32 R27, RZ, RZ, -0x4d8c38de ;  /* 0xb273c722ff1b7424 */ /* 0x000fc400078e00ff */
[----:B------:R1:W-:Y:S04]  /*12450*/  STL.64 [R1+0x360], R12 ;  /* 0x0003600c01007387 */ /* 0x0003e80000100a00 */
[----:B------:R3:W-:Y:S01]  /*12460*/  STL.64 [R1+0x288], R24 ;  /* 0x0002881801007387 */ /* 0x0007e20000100a00 */
[----:B--2---:R-:W-:Y:S01]  /*12470*/  MOV R20, 0x2f563c98 ;  /* 0x2f563c9800147802 */ /* 0x004fe20000000f00 */
[----:B------:R-:W-:Y:S01]  /*12480*/  IMAD.MOV.U32 R21, RZ, RZ, -0x51214c70 ;  /* 0xaedeb390ff157424 */ /* 0x000fe200078e00ff */
[----:B0-----:R-:W-:Y:S01]  /*12490*/  MOV R4, 0xac6d4b31 ;  /* 0xac6d4b3100047802 */ /* 0x001fe20000000f00 */
[----:B------:R-:W-:Y:S01]  /*124a0*/  IMAD.MOV.U32 R5, RZ, RZ, -0x45e39007 ;  /* 0xba1c6ff9ff057424 */ /* 0x000fe200078e00ff */
[----:B------:R0:W-:Y:S01]  /*124b0*/  STL.64 [R1+0x1c0], R26 ;  /* 0x0001c01a01007387 */ /* 0x0001e20000100a00 */
[----:B-1----:R-:W-:Y:S01]  /*124c0*/  HFMA2.MMA R12, -RZ, RZ, 0.266357421875, 967 ;  /* 0x3443638eff0c7435 */ /* 0x002fe200000001ff */
[----:B------:R-:W-:-:S02]  /*124d0*/  IMAD.MOV.U32 R13, RZ, RZ, -0x474e2bfe ;  /* 0xb8b1d402ff0d7424 */ /* 0x000fc400078e00ff */
[----:B------:R1:W-:Y:S01]  /*124e0*/  STL.64 [R1+0x348], R22 ;  /* 0x0003481601007387 */ /* 0x0003e20000100a00 */
[----:B---3--:R-:W-:Y:S01]  /*124f0*/  HFMA2.MMA R24, -RZ, RZ, -0.474853515625, 0.283935546875 ;  /* 0xb799348bff187435 */ /* 0x008fe200000001ff */
[----:B------:R-:W-:Y:S02]  /*12500*/  IMAD.MOV.U32 R25, RZ, RZ, 0x36c233ec ;  /* 0x36c233ecff197424 */ /* 0x000fe400078e00ff */
[----:B------:R2:W-:Y:S01]  /*12510*/  STL.64 [R1+0x358], R10 ;  /* 0x0003580a01007387 */ /* 0x0005e20000100a00 */
[----:B0-----:R-:W-:Y:S01]  /*12520*/  MOV R26, 0x37068711 ;  /* 0x37068711001a7802 */ /* 0x001fe20000000f00 */
[----:B------:R-:W-:Y:S02]  /*12530*/  IMAD.MOV.U32 R27, RZ, RZ, -0x49e638a7 ;  /* 0xb619c759ff1b7424 */ /* 0x000fe400078e00ff */
[----:B------:R0:W-:Y:S01]  /*12540*/  STL.64 [R1+0x368], R14 ;  /* 0x0003680e01007387 */ /* 0x0001e20000100a00 */
[----:B-1----:R-:W-:Y:S01]  /*12550*/  HFMA2.MMA R22, -RZ, RZ, -0.57373046875, 0.0024356842041015625 ;  /* 0xb89718fdff167435 */ /* 0x002fe200000001ff */
[----:B------:R-:W-:-:S02]  /*12560*/  IMAD.MOV.U32 R23, RZ, RZ, 0x3a31cb4e ;  /* 0x3a31cb4eff177424 */ /* 0x000fc400078e00ff */
[----:B------:R1:W-:Y:S01]  /*12570*/  STL.64 [R1+0x370], R20 ;  /* 0x0003701401007387 */ /* 0x0003e20000100a00 */
[----:B--2---:R-:W-:Y:S01]  /*12580*/  MOV R10, 0xba27cf93 ;  /* 0xba27cf93000a7802 */ /* 0x004fe20000000f00 */
[----:B------:R-:W-:Y:S02]  /*12590*/  IMAD.MOV.U32 R11, RZ, RZ, 0x39917d90 ;  /* 0x39917d90ff0b7424 */ /* 0x000fe400078e00ff */
[----:B------:R2:W-:Y:S01]  /*125a0*/  STL.64 [R1+0x380], R4 ;  /* 0x0003800401007387 */ /* 0x0005e20000100a00 */
[----:B0-----:R-:W-:Y:S01]  /*125b0*/  HFMA2.MMA R14, -RZ, RZ, -0.1390380859375, -1.1861324310302734375e-05 ;  /* 0xb07380c7ff0e7435 */ /* 0x001fe200000001ff */
[----:B------:R-:W-:Y:S02]  /*125c0*/  IMAD.MOV.U32 R15, RZ, RZ, 0x3697f31f ;  /* 0x3697f31fff0f7424 */ /* 0x000fe400078e00ff */
[----:B------:R0:W-:Y:S01]  /*125d0*/  STL.64 [R1+0x398], R12 ;  /* 0x0003980c01007387 */ /* 0x0001e20000100a00 */
[----:B-1----:R-:W-:Y:S01]  /*125e0*/  MOV R20, 0xb63ec69d ;  /* 0xb63ec69d00147802 */ /* 0x002fe20000000f00 */
[----:B------:R-:W-:-:S02]  /*125f0*/  IMAD.MOV.U32 R21, RZ, RZ, 0x3569c288 ;  /* 0x3569c288ff157424 */ /* 0x000fc400078e00ff */
[----:B------:R1:W-:Y:S01]  /*12600*/  STL.64 [R1+0x210], R26 ;  /* 0x0002101a01007387 */ /* 0x0003e20000100a00 */
[----:B--2---:R-:W-:Y:S01]  /*12610*/  HFMA2.MMA R4, -RZ, RZ, 0.07037353515625, -8.09375 ;  /* 0x2c81c80cff047435 */ /* 0x004fe200000001ff */
[----:B------:R-:W-:Y:S02]  /*12620*/  IMAD.MOV.U32 R5, RZ, RZ, -0x4bdb3cd3 ;  /* 0xb424c32dff057424 */ /* 0x000fe400078e00ff */
[----:B------:R2:W-:Y:S01]  /*12630*/  STL.64 [R1+0x2d8], R24 ;  /* 0x0002d81801007387 */ /* 0x0005e20000100a00 */
[----:B0-----:R-:W-:-:S03]  /*12640*/  HFMA2.MMA R12, -RZ, RZ, -0.0085296630859375, -367.25 ;  /* 0xa05eddbdff0c7435 */ /* 0x001fc600000001ff */
[----:B------:R0:W-:Y:S01]  /*12650*/  STL.64 [R1+0x390], R10 ;  /* 0x0003900a01007387 */ /* 0x0001e20000100a00 */
[----:B------:R-:W-:Y:S01]  /*12660*/  IMAD.MOV.U32 R13, RZ, RZ, -0x514e0798 ;  /* 0xaeb1f868ff0d7424 */ /* 0x000fe200078e00ff */
[----:B-1----:R-:W-:Y:S01]  /*12670*/  MOV R26, 0x398e04a8 ;  /* 0x398e04a8001a7802 */ /* 0x002fe20000000f00 */
[----:B------:R-:W-:Y:S01]  /*12680*/  IMAD.MOV.U32 R27, RZ, RZ, 0x3554208f ;  /* 0x3554208fff1b7424 */ /* 0x000fe200078e00ff */
[----:B------:R1:W-:Y:S01]  /*12690*/  STL.64 [R1+0x388], R22 ;  /* 0x0003881601007387 */ /* 0x0003e20000100a00 */
[----:B--2---:R-:W-:Y:S01]  /*126a0*/  HFMA2.MMA R24, -RZ, RZ, -0.73681640625, -14.484375 ;  /* 0xb9e5cb3eff187435 */ /* 0x004fe200000001ff */
        /* <DEDUP_REMOVED lines=11> */
[----:B0-----:R-:W-:Y:S01]  /*12760*/  HFMA2.MMA R20, -RZ, RZ, 0.8349609375, -0.0212860107421875 ;  /* 0x3aaea573ff147435 */ /* 0x001fe200000001ff */
[----:B------:R-:W-:-:S02]  /*12770*/  IMAD.MOV.U32 R21, RZ, RZ, -0x4505121b ;  /* 0xbafaede5ff157424 */ /* 0x000fc400078e00ff */
[----:B------:R0:W-:Y:S01]  /*12780*/  STL.64 [R1+0x3d0], R10 ;  /* 0x0003d00a01007387 */ /* 0x0001e20000100a00 */
[----:B-1----:R-:W-:-:S03]  /*12790*/  HFMA2.MMA R4, -RZ, RZ, -0.75244140625, 339.25 ;  /* 0xba055d4dff047435 */ /* 0x002fc600000001ff */
[----:B------:R1:W-:Y:S01]  /*127a0*/  STL.64 [R1+0x3d8], R12 ;  /* 0x0003d80c01007387 */ /* 0x0003e20000100a00 */
[----:B------:R-:W-:Y:S01]  /*127b0*/  IMAD.MOV.U32 R5, RZ, RZ, 0x39e00e06 ;  /* 0x39e00e06ff057424 */ /* 0x000fe200078e00ff */
[----:B--2---:R-:W-:Y:S01]  /*127c0*/  MOV R26, 0xac5fc448 ;  /* 0xac5fc448001a7802 */ /* 0x004fe20000000f00 */
[----:B------:R-:W-:Y:S01]  /*127d0*/  IMAD.MOV.U32 R27, RZ, RZ, 0x22adcde9 ;  /* 0x22adcde9ff1b7424 */ /* 0x000fe200078e00ff */
[----:B------:R2:W-:Y:S01]  /*127e0*/  STL.64 [R1+0x328], R24 ;  /* 0x0003281801007387 */ /* 0x0005e20000100a00 */
[----:B0-----:R-:W-:-:S03]  /*127f0*/  HFMA2.MMA R10, -RZ, RZ, 0.52978515625, -7944 ;  /* 0x383defc2ff0a7435 */ /* 0x001fc600000001ff */
[----:B------:R0:W-:Y:S01]  /*12800*/  STL.64 [R1+0x3c0], R22 ;  /* 0x0003c01601007387 */ /* 0x0001e20000100a00 */
[----:B------:R-:W-:Y:S01]  /*12810*/  IMAD.MOV.U32 R11, RZ, RZ, -0x47fcd784 ;  /* 0xb803287cff0b7424 */ /* 0x000fe200078e00ff */
[----:B-1----:R-:W-:Y:S01]  /*12820*/  MOV R12, 0x372f51d8 ;  /* 0x372f51d8000c7802 */ /* 0x002fe20000000f00 */
[----:B------:R-:W-:Y:S01]  /*12830*/  IMAD.MOV.U32 R13, RZ, RZ, 0x2e550537 ;  /* 0x2e550537ff0d7424 */ /* 0x000fe200078e00ff */
[----:B------:R1:W-:Y:S01]  /*12840*/  STL.64 [R1+0x3e0], R14 ;  /* 0x0003e00e01007387 */ /* 0x0003e20000100a00 */
[----:B--2---:R-:W-:Y:S01]  /*12850*/  HFMA2.MMA R24, -RZ, RZ, 0.09210205078125, 635.5 ;  /* 0x2de560f7ff187435 */ /* 0x004fe200000001ff */
[----:B------:R-:W-:Y:S02]  /*12860*/  IMAD.MOV.U32 R25, RZ, RZ, -0x5d44325b ;  /* 0xa2bbcda5ff197424 */ /* 0x000fe400078e00ff */
[----:B------:R2:W-:Y:S01]  /*12870*/  STL.64 [R1+0x3e8], R20 ;  /* 0x0003e81401007387 */ /* 0x0005e20000100a00 */
[----:B0-----:R-:W-:Y:S01]  /*12880*/  MOV R22, 0xb930c724 ;  /* 0xb930c72400167802 */ /* 0x001fe20000000f00 */
[----:B------:R-:W-:-:S02]  /*12890*/  IMAD.MOV.U32 R23, RZ, RZ, -0x4df4530d ;  /* 0xb20bacf3ff177424 */ /* 0x000fc400078e00ff */
[----:B------:R0:W-:Y:S01]  /*128a0*/  STL.64 [R1+0x2b0], R26 ;  /* 0x0002b01a01007387 */ /* 0x0001e20000100a00 */
[----:B-1----:R-:W-:Y:S01]  /*128b0*/  MOV R14, 0xb4d855fb ;  /* 0xb4d855fb000e7802 */ /* 0x002fe20000000f00 */
[----:B------:R-:W-:Y:S02]  /*128c0*/  IMAD.MOV.U32 R15, RZ, RZ, -0x55ba340a ;  /* 0xaa45cbf6ff0f7424 */ /* 0x000fe400078e00ff */
[----:B------:R1:W-:Y:S01]  /*128d0*/  STL.64 [R1+0x3f8], R4 ;  /* 0x0003f80401007387 */ /* 0x0003e20000100a00 */
[----:B--2---:R-:W-:-:S03]  /*128e0*/  HFMA2.MMA R20, -RZ, RZ, 0.237060546875, -0.01297760009765625 ;  /* 0x3396a2a5ff147435 */ /* 0x004fc600000001ff */
[----:B------:R2:W-:Y:S01]  /*128f0*/  STL.64 [R1+0x410], R12 ;  /* 0x0004100c01007387 */ /* 0x0005e20000100a00 */
[----:B------:R-:W-:Y:S01]  /*12900*/  IMAD.MOV.U32 R21, RZ, RZ, -0x4cd27312 ;  /* 0xb32d8ceeff157424 */ /* 0x000fe200078e00ff */
[----:B0-----:R-:W-:Y:S01]  /*12910*/  MOV R26, 0xa432faca ;  /* 0xa432faca001a7802 */ /* 0x001fe20000000f00 */
[----:B------:R-:W-:Y:S01]  /*12920*/  IMAD.MOV.U32 R27, RZ, RZ, -0x4fed8b93 ;  /* 0xb012746dff1b7424 */ /* 0x000fe200078e00ff */
[----:B------:R0:W-:Y:S01]  /*12930*/  STL.64 [R1+0x400], R22 ;  /* 0x0004001601007387 */ /* 0x0001e20000100a00 */
[----:B-1----:R-:W-:Y:S01]  /*12940*/  MOV R4, 0x32451f4e ;  /* 0x32451f4e00047802 */ /* 0x002fe20000000f00 */
[----:B------:R-:W-:Y:S02]  /*12950*/  IMAD.MOV.U32 R5, RZ, RZ, 0x22924184 ;  /* 0x22924184ff057424 */ /* 0x000fe400078e00ff */
[----:B------:R1:W-:Y:S01]  /*12960*/  STL.64 [R1+0x408], R10 ;  /* 0x0004080a01007387 */ /* 0x0003e20000100a00 */
[----:B--2---:R-:W-:Y:S01]  /*12970*/  MOV R12, 0x392a6921 ;  /* 0x392a6921000c7802 */ /* 0x004fe20000000f00 */
[----:B------:R-:W-:-:S02]  /*12980*/  IMAD.MOV.U32 R13, RZ, RZ, -0x44f8c6dd ;  /* 0xbb073923ff0d7424 */ /* 0x000fc400078e00ff */
[----:B------:R2:W-:Y:S01]  /*12990*/  STL.64 [R1+0x420], R14 ;  /* 0x0004200e01007387 */ /* 0x0005e20000100a00 */
[----:B0-----:R-:W-:-:S03]  /*129a0*/  HFMA2.MMA R22, -RZ, RZ, -0.15478515625, -0.347412109375 ;  /* 0xb0f4b58fff167435 */ /* 0x001fc600000001ff */
[----:B------:R0:W-:Y:S01]  /*129b0*/  STL.64 [R1+0x378], R24 ;  /* 0x0003781801007387 */ /* 0x0001e20000100a00 */
[----:B------:R-:W-:Y:S01]  /*129c0*/  IMAD.MOV.U32 R23, RZ, RZ, 0x3085f9d1 ;  /* 0x3085f9d1ff177424 */ /* 0x000fe200078e00ff */
[----:B-1----:R-:W-:Y:S02]  /*129d0*/  HFMA2.MMA R10, -RZ, RZ, 0.09600830078125, -0.000927448272705078125 ;  /* 0x2e259399ff0a7435 */ /* 0x002fe400000001ff */
[----:B------:R1:W-:Y:S01]  /*129e0*/  STL.64 [R1+0x300], R26 ;  /* 0x0003001a01007387 */ /* 0x0003e20000100a00 */
[----:B------:R-:W-:Y:S01]  /*129f0*/  IMAD.MOV.U32 R11, RZ, RZ, 0x3acf0edd ;  /* 0x3acf0eddff0b7424 */ /* 0x000fe200078e00ff */
[----:B--2---:R-:W-:Y:S01]  /*12a00*/  HFMA2.MMA R14, -RZ, RZ, 0.880859375, 0.0927734375 ;  /* 0x3b0c2df0ff0e7435 */ /* 0x004fe200000001ff */
[----:B------:R-:W-:Y:S01]  /*12a10*/  IMAD.MOV.U32 R15, RZ, RZ, -0x457b814e ;  /* 0xba847eb2ff0f7424 */ /* 0x000fe200078e00ff */
[----:B------:R2:W-:Y:S01]  /*12a20*/  STL.64 [R1+0x428], R20 ;  /* 0x0004281401007387 */ /* 0x0005e20000100a00 */
[----:B0-----:R-:W-:Y:S01]  /*12a30*/  HFMA2.MMA R24, -RZ, RZ, -0.032958984375, 0.41845703125 ;  /* 0xa83836b2ff187435 */ /* 0x001fe200000001ff */
[----:B------:R-:W-:-:S02]  /*12a40*/  IMAD.MOV.U32 R25, RZ, RZ, 0x3185e5e9 ;  /* 0x3185e5e9ff197424 */ /* 0x000fc400078e00ff */
[----:B------:R0:W-:Y:S01]  /*12a50*/  STL.64 [R1+0x430], R4 ;  /* 0x0004300401007387 */ /* 0x0001e20000100a00 */
[----:B-1----:R-:W-:Y:S01]  /*12a60*/  MOV R26, 0x34ca97cc ;  /* 0x34ca97cc001a7802 */ /* 0x002fe20000000f00 */
[----:B------:R-:W-:Y:S02]  /*12a70*/  IMAD.MOV.U32 R27, RZ, RZ, -0x4b95330e ;  /* 0xb46accf2ff1b7424 */ /* 0x000fe400078e00ff */
[----:B------:R1:W-:Y:S01]  /*12a80*/  STL.64 [R1+0x450], R12 ;  /* 0x0004500c01007387 */ /* 0x0003e20000100a00 */
[----:B--2---:R-:W-:Y:S01]  /*12a90*/  MOV R20, 0xb4d6479b ;  /* 0xb4d6479b00147802 */ /* 0x004fe20000000f00 */
[----:B------:R-:W-:Y:S02]  /*12aa0*/  IMAD.MOV.U32 R21, RZ, RZ, 0x39bdf9d4 ;  /* 0x39bdf9d4ff157424 */ /* 0x000fe400078e00ff */
[----:B------:R2:W-:Y:S01]  /*12ab0*/  STL.64 [R1+0x438], R22 ;  /* 0x0004381601007387 */ /* 0x0005e20000100a00 */
[----:B0-----:R-:W-:Y:S01]  /*12ac0*/  MOV R4, 0x3111c386 ;  /* 0x3111c38600047802 */ /* 0x001fe20000000f00 */
[----:B------:R-:W-:-:S02]  /*12ad0*/  IMAD.MOV.U32 R5, RZ, RZ, -0x4827bf1f ;  /* 0xb7d840e1ff057424 */ /* 0x000fc400078e00ff */
[----:B------:R0:W-:Y:S01]  /*12ae0*/  STL.64 [R1+0x448], R10 ;  /* 0x0004480a01007387 */ /* 0x0001e20000100a00 */
[----:B-1----:R-:W-:Y:S01]  /*12af0*/  HFMA2.MMA R12, -RZ, RZ, -0.326171875, 1470 ;  /* 0xb53865beff0c7435 */ /* 0x002fe200000001ff */
[----:B------:R-:W-:Y:S02]  /*12b00*/  IMAD.MOV.U32 R13, RZ, RZ, 0x345dc32f ;  /* 0x345dc32fff0d7424 */ /* 0x000fe400078e00ff */
[----:B------:R1:W-:Y:S01]  /*12b10*/  STL.64 [R1+0x458], R14 ;  /* 0x0004580e01007387 */ /* 0x0003e20000100a00 */
[----:B--2---:R-:W-:-:S03]  /*12b20*/  HFMA2.MMA R22, -RZ, RZ, 0.47265625, -36224 ;  /* 0x3790f86cff167435 */ /* 0x004fc600000001ff */
[----:B------:R2:W-:Y:S01]  /*12b30*/  STL.64 [R1+0x350], R26 ;  /* 0x0003501a01007387 */ /* 0x0005e20000100a00 */
[----:B------:R-:W-:Y:S01]  /*12b40*/  IMAD.MOV.U32 R23, RZ, RZ, -0x4942b4f0 ;  /* 0xb6bd4b10ff177424 */ /* 0x000fe200078e00ff */
[----:B0-----:R-:W-:Y:S02]  /*12b50*/  MOV R10, 0xad41f120 ;  /* 0xad41f120000a7802 */ /* 0x001fe40000000f00 */
[----:B------:R0:W-:Y:S01]  /*12b60*/  STL.64 [R1+0x3c8], R24 ;  /* 0x0003c81801007387 */ /* 0x0001e20000100a00 */
[----:B------:R-:W-:Y:S01]  /*12b70*/  IMAD.MOV.U32 R11, RZ, RZ, 0x3596a2b5 ;  /* 0x3596a2b5ff0b7424 */ /* 0x000fe200078e00ff */
[----:B-1----:R-:W-:Y:S02]  /*12b80*/  HFMA2.MMA R14, -RZ, RZ, 0.2088623046875, -126.1875 ;  /* 0x32afd7e3ff0e7435 */ /* 0x002fe400000001ff */
[----:B------:R1:W-:Y:S01]  /*12b90*/  STL.64 [R1+0x460], R20 ;  /* 0x0004601401007387 */ /* 0x0003e20000100a00 */
[----:B------:R-:W-:Y:S01]  /*12ba0*/  IMAD.MOV.U32 R15, RZ, RZ, -0x4e3865f7 ;  /* 0xb1c79a09ff0f7424 */ /* 0x000fe200078e00ff */
[----:B--2---:R-:W-:Y:S01]  /*12bb0*/  MOV R26, 0x38800900 ;  /* 0x38800900001a7802 */ /* 0x004fe20000000f00 */
[----:B------:R-:W-:Y:S01]  /*12bc0*/  IMAD.MOV.U32 R27, RZ, RZ, -0x484f381a ;  /* 0xb7b0c7e6ff1b7424 */ /* 0x000fe200078e00ff */
[----:B------:R2:W-:Y:S01]  /*12bd0*/  STL.64 [R1+0x470], R4 ;  /* 0x0004700401007387 */ /* 0x0005e20000100a00 */
[----:B0-----:R-:W-:Y:S01]  /*12be0*/  HFMA2.MMA R24, -RZ, RZ, -0.37890625, 0.0528564453125 ;  /* 0xb6102ac4ff187435 */ /* 0x001fe200000001ff */
[----:B------:R-:W-:-:S02]  /*12bf0*/  IMAD.MOV.U32 R25, RZ, RZ, 0x35b26ccc ;  /* 0x35b26cccff197424 */ /* 0x000fc400078e00ff */
[----:B------:R0:W-:Y:S01]  /*12c00*/  STL.64 [R1+0x488], R12 ;  /* 0x0004880c01007387 */ /* 0x0001e20000100a00 */
[----:B-1----:R-:W-:Y:S01]  /*12c10*/  MOV R20, 0xa519a9f1 ;  /* 0xa519a9f100147802 */ /* 0x002fe20000000f00 */
[----:B------:R-:W-:Y:S02]  /*12c20*/  IMAD.MOV.U32 R21, RZ, RZ, 0x30785d67 ;  /* 0x30785d67ff157424 */ /* 0x000fe400078e00ff */
[----:B------:R1:W-:Y:S01]  /*12c30*/  STL.64 [R1+0x480], R10 ;  /* 0x0004800a01007387 */ /* 0x0003e20000100a00 */
[----:B--2---:R-:W-:Y:S01]  /*12c40*/  HFMA2.MMA R4, -RZ, RZ, -0.1259765625, 96.625 ;  /* 0xb008560aff047435 */ /* 0x004fe200000001ff */
[----:B------:R-:W-:Y:S02]  /*12c50*/  IMAD.MOV.U32 R5, RZ, RZ, 0x2f143b5a ;  /* 0x2f143b5aff057424 */ /* 0x000fe400078e00ff */
[----:B------:R2:W-:Y:S01]  /*12c60*/  STL.64 [R1+0x3a0], R26 ;  /* 0x0003a01a01007387 */ /* 0x0005e20000100a00 */
[----:B0-----:R-:W-:Y:S01]  /*12c70*/  HFMA2.MMA R12, -RZ, RZ, 0.79443359375, 0.01556396484375 ;  /* 0x3a5b23f8ff0c7435 */ /* 0x001fe200000001ff */
        /* <DEDUP_REMOVED lines=9> */
[----:B------:R-:W-:-:S02]  /*12d10*/  IMAD.MOV.U32 R23, RZ, RZ, 0x3bd1d34d ;  /* 0x3bd1d34dff177424 */ /* 0x000fc400078e00ff */
[----:B------:R0:W-:Y:S01]  /*12d20*/  STL.64 [R1+0x418], R24 ;  /* 0x0004181801007387 */ /* 0x0001e20000100a00 */
[----:B-1----:R-:W-:Y:S01]  /*12d30*/  MOV R14, 0xb9872882 ;  /* 0xb9872882000e7802 */ /* 0x002fe20000000f00 */
[----:B------:R-:W-:Y:S02]  /*12d40*/  IMAD.MOV.U32 R15, RZ, RZ, 0x3947558c ;  /* 0x3947558cff0f7424 */ /* 0x000fe400078e00ff */
[----:B------:R1:W-:Y:S01]  /*12d50*/  STL.64 [R1+0x4a8], R4 ;  /* 0x0004a80401007387 */ /* 0x0003e20000100a00 */
[----:B--2---:R-:W-:Y:S01]  /*12d60*/  HFMA2.MMA R20, -RZ, RZ, -0.56884765625, -35072 ;  /* 0xb88df848ff147435 */ /* 0x004fe200000001ff */
[----:B------:R-:W-:Y:S02]  /*12d70*/  IMAD.MOV.U32 R21, RZ, RZ, -0x50e1393e ;  /* 0xaf1ec6c2ff157424 */ /* 0x000fe400078e00ff */
[----:B------:R2:W-:Y:S01]  /*12d80*/  STL.64 [R1+0x4c0], R10 ;  /* 0x0004c00a01007387 */ /* 0x0005e20000100a00 */
[----:B0-----:R-:W-:Y:S01]  /*12d90*/  HFMA2.MMA R24, -RZ, RZ, -0.69677734375, -0.0003726482391357421875 ;  /* 0xb9938e1bff187435 */ /* 0x001fe200000001ff */
[----:B------:R-:W-:-:S02]  /*12da0*/  IMAD.MOV.U32 R25, RZ, RZ, 0x38db2466 ;  /* 0x38db2466ff197424 */ /* 0x000fc400078e00ff */
[----:B------:R0:W-:Y:S01]  /*12db0*/  STL.64 [R1+0x4c8], R12 ;  /* 0x0004c80c01007387 */ /* 0x0001e20000100a00 */
[----:B-1----:R-:W-:-:S03]  /*12dc0*/  HFMA2.MMA R4, -RZ, RZ, 0.397705078125, -3.591796875 ;  /* 0x365dc32fff047435 */ /* 0x002fc600000001ff */
[----:B------:R1:W-:Y:S01]  /*12dd0*/  STL.64 [R1+0x3f0], R26 ;  /* 0x0003f01a01007387 */ /* 0x0003e20000100a00 */
[----:B------:R-:W-:Y:S01]  /*12de0*/  IMAD.MOV.U32 R5, RZ, RZ, 0x2b60b368 ;  /* 0x2b60b368ff057424 */ /* 0x000fe200078e00ff */
[----:B--2---:R-:W-:Y:S02]  /*12df0*/  HFMA2.MMA R10, -RZ, RZ, -0.2491455078125, -8.285045623779296875e-06 ;  /* 0xb3f9808bff0a7435 */ /* 0x004fe400000001ff */
[----:B------:R2:W-:Y:S01]  /*12e00*/  STL.64 [R1+0x4b0], R22 ;  /* 0x0004b01601007387 */ /* 0x0005e20000100a00 */
[----:B------:R-:W-:Y:S01]  /*12e10*/  IMAD.MOV.U32 R11, RZ, RZ, -0x58b5070d ;  /* 0xa74af8f3ff0b7424 */ /* 0x000fe200078e00ff */
[----:B0-----:R-:W-:Y:S01]  /*12e20*/  MOV R12, 0x32aac036 ;  /* 0x32aac036000c7802 */ /* 0x001fe20000000f00 */
[----:B------:R-:W-:Y:S01]  /*12e30*/  IMAD.MOV.U32 R13, RZ, RZ, -0x4dbc0451 ;  /* 0xb243fbafff0d7424 */ /* 0x000fe200078e00ff */
[----:B------:R0:W-:Y:S01]  /*12e40*/  STL.64 [R1+0x4d0], R14 ;  /* 0x0004d00e01007387 */ /* 0x0001e20000100a00 */
[----:B-1----:R-:W-:Y:S01]  /*12e50*/  MOV R26, 0xaf912a36 ;  /* 0xaf912a36001a7802 */ /* 0x002fe20000000f00 */
[----:B------:R-:W-:-:S02]  /*12e60*/  IMAD.MOV.U32 R27, RZ, RZ, 0x22d5cb0c ;  /* 0x22d5cb0cff1b7424 */ /* 0x000fc400078e00ff */
[----:B------:R1:W-:Y:S01]  /*12e70*/  STL.64 [R1+0x4d8], R20 ;  /* 0x0004d81401007387 */ /* 0x0003e20000100a00 */
[----:B--2---:R-:W-:Y:S01]  /*12e80*/  MOV R22, 0xb52c0fab ;  /* 0xb52c0fab00167802 */ /* 0x004fe20000000f00 */
[----:B------:R-:W-:Y:S02]  /*12e90*/  IMAD.MOV.U32 R23, RZ, RZ, 0x34d0d05d ;  /* 0x34d0d05dff177424 */ /* 0x000fe400078e00ff */
[----:B------:R2:W-:Y:S01]  /*12ea0*/  STL.64 [R1+0x468], R24 ;  /* 0x0004681801007387 */ /* 0x0005e20000100a00 */
[----:B0-----:R-:W-:Y:S01]  /*12eb0*/  MOV R14, 0xb00a9a1c ;  /* 0xb00a9a1c000e7802 */ /* 0x001fe20000000f00 */
[----:B------:R-:W-:Y:S02]  /*12ec0*/  IMAD.MOV.U32 R15, RZ, RZ, -0x443d1c1a ;  /* 0xbbc2e3e6ff0f7424 */ /* 0x000fe400078e00ff */
[----:B------:R0:W-:Y:S01]  /*12ed0*/  STL.64 [R1+0x4e8], R4 ;  /* 0x0004e80401007387 */ /* 0x0001e20000100a00 */
[----:B-1----:R-:W-:Y:S01]  /*12ee0*/  HFMA2.MMA R20, -RZ, RZ, -0.75634765625, -0.0028533935546875 ;  /* 0xba0d99d8ff147435 */ /* 0x002fe200000001ff */
[----:B------:R-:W-:-:S02]  /*12ef0*/  IMAD.MOV.U32 R21, RZ, RZ, 0x3c10084d ;  /* 0x3c10084dff157424 */ /* 0x000fc400078e00ff */
[----:B------:R1:W-:Y:S01]  /*12f00*/  STL.64 [R1+0x500], R12 ;  /* 0x0005000c01007387 */ /* 0x0003e20000100a00 */
[----:B--2---:R-:W-:-:S03]  /*12f10*/  HFMA2.MMA R24, -RZ, RZ, -0.939453125, 3328 ;  /* 0xbb846a80ff187435 */ /* 0x004fc600000001ff */
[----:B------:R2:W-:Y:S01]  /*12f20*/  STL.64 [R1+0x440], R26 ;  /* 0x0004401a01007387 */ /* 0x0005e20000100a00 */
[----:B------:R-:W-:Y:S01]  /*12f30*/  IMAD.MOV.U32 R25, RZ, RZ, -0x49ed73c2 ;  /* 0xb6128c3eff197424 */ /* 0x000fe200078e00ff */
[----:B0-----:R-:W-:Y:S01]  /*12f40*/  MOV R4, 0xbc2181e7 ;  /* 0xbc2181e700047802 */ /* 0x001fe20000000f00 */
[----:B------:R-:W-:Y:S01]  /*12f50*/  IMAD.MOV.U32 R5, RZ, RZ, 0x3ba44808 ;  /* 0x3ba44808ff057424 */ /* 0x000fe200078e00ff */
[----:B------:R0:W-:Y:S01]  /*12f60*/  STL.64 [R1+0x4f0], R22 ;  /* 0x0004f01601007387 */ /* 0x0001e20000100a00 */
[----:B-1----:R-:W-:Y:S01]  /*12f70*/  MOV R12, 0xb90c7582 ;  /* 0xb90c7582000c7802 */ /* 0x002fe20000000f00 */
[----:B------:R-:W-:Y:S02]  /*12f80*/  IMAD.MOV.U32 R13, RZ, RZ, 0x38420ab7 ;  /* 0x38420ab7ff0d7424 */ /* 0x000fe400078e00ff */
[----:B------:R1:W-:Y:S01]  /*12f90*/  STL.64 [R1+0x4f8], R10 ;  /* 0x0004f80a01007387 */ /* 0x0003e20000100a00 */
[----:B--2---:R-:W-:Y:S01]  /*12fa0*/  MOV R26, 0x29526277 ;  /* 0x29526277001a7802 */ /* 0x004fe20000000f00 */
[----:B------:R-:W-:-:S02]  /*12fb0*/  IMAD.MOV.U32 R27, RZ, RZ, -0x4ce70e84 ;  /* 0xb318f17cff1b7424 */ /* 0x000fc400078e00ff */
[----:B------:R2:W-:Y:S01]  /*12fc0*/  STL.64 [R1+0x510], R14 ;  /* 0x0005100e01007387 */ /* 0x0005e20000100a00 */
[----:B0-----:R-:W-:Y:S01]  /*12fd0*/  HFMA2.MMA R22, -RZ, RZ, 0.354248046875, -1615 ;  /* 0x35abe64fff167435 */ /* 0x001fe200000001ff */
[----:B------:R-:W-:Y:S02]  /*12fe0*/  IMAD.MOV.U32 R23, RZ, RZ, -0x44f8d348 ;  /* 0xbb072cb8ff177424 */ /* 0x000fe400078e00ff */
[----:B------:R0:W-:Y:S01]  /*12ff0*/  STL.64 [R1+0x518], R20 ;  /* 0x0005181401007387 */ /* 0x0001e20000100a00 */
[----:B-1----:R-:W-:Y:S01]  /*13000*/  HFMA2.MMA R10, -RZ, RZ, -0.1851806640625, 0.007030487060546875 ;  /* 0xb1ed1f33ff0a7435 */ /* 0x002fe200000001ff */
[----:B------:R-:W-:Y:S02]  /*13010*/  IMAD.MOV.U32 R11, RZ, RZ, 0x3945b5d9 ;  /* 0x3945b5d9ff0b7424 */ /* 0x000fe400078e00ff */
[----:B------:R1:W-:Y:S01]  /*13020*/  STL.64 [R1+0x520], R4 ;  /* 0x0005200401007387 */ /* 0x0003e20000100a00 */
[----:B--2---:R-:W-:Y:S01]  /*13030*/  HFMA2.MMA R14, -RZ, RZ, 0.0966796875, 0.000797748565673828125 ;  /* 0x2e301289ff0e7435 */ /* 0x004fe200000001ff */
[----:B------:R-:W-:-:S02]  /*13040*/  IMAD.MOV.U32 R15, RZ, RZ, -0x48d3f04e ;  /* 0xb72c0fb2ff0f7424 */ /* 0x000fc400078e00ff */
[----:B------:R2:W-:Y:S04]  /*13050*/  STL.64 [R1+0x540], R12 ;  /* 0x0005400c01007387 */ /* 0x0005e80000100a00 */
[----:B------:R3:W-:Y:S01]  /*13060*/  STL.64 [R1+0x490], R26 ;  /* 0x0004901a01007387 */ /* 0x0007e20000100a00 */
[----:B0-----:R-:W-:Y:S01]  /*13070*/  MOV R20, 0x36dddd64 ;  /* 0x36dddd6400147802 */ /* 0x001fe20000000f00 */
[----:B------:R-:W-:Y:S02]  /*13080*/  IMAD.MOV.U32 R21, RZ, RZ, -0x49f3a7b4 ;  /* 0xb60c584cff157424 */ /* 0x000fe400078e00ff */
[----:B------:R0:W-:Y:S01]  /*13090*/  STL.64 [R1+0x4b8], R24 ;  /* 0x0004b81801007387 */ /* 0x0001e20000100a00 */
[----:B-1----:R-:W-:Y:S01]  /*130a0*/  MOV R4, 0xb4809d2b ;  /* 0xb4809d2b00047802 */ /* 0x002fe20000000f00 */
[----:B------:R-:W-:Y:S01]  /*130b0*/  IMAD.MOV.U32 R5, RZ, RZ, 0x3398dd34 ;  /* 0x3398dd34ff057424 */ /* 0x000fe200078e00ff */
[----:B--2---:R-:W-:Y:S01]  /*130c0*/  HFMA2.MMA R12, -RZ, RZ, 1.138671875, -0.0004088878631591796875 ;  /* 0x3c8e8eb3ff0c7435 */ /* 0x004fe200000001ff */
[----:B------:R-:W-:Y:S01]  /*130d0*/  IMAD.MOV.U32 R13, RZ, RZ, -0x430e1b8c ;  /* 0xbcf1e474ff0d7424 */ /* 0x000fe200078e00ff */
[----:B------:R1:W-:Y:S01]  /*130e0*/  STL.64 [R1+0x528], R22 ;  /* 0x0005281601007387 */ /* 0x0003e20000100a00 */
[----:B---3--:R-:W-:Y:S01]  /*130f0*/  MOV R26, 0x3783ce5d ;  /* 0x3783ce5d001a7802 */ /* 0x008fe20000000f00 */
[----:B------:R-:W-:-:S02]  /*13100*/  IMAD.MOV.U32 R27, RZ, RZ, -0x48d3209f ;  /* 0xb72cdf61ff1b7424 */ /* 0x000fc400078e00ff */
[----:B------:R2:W-:Y:S01]  /*13110*/  STL.64 [R1+0x538], R10 ;  /* 0x0005380a01007387 */ /* 0x0005e20000100a00 */
[----:B0-----:R-:W-:Y:S01]  /*13120*/  HFMA2.MMA R24, -RZ, RZ, 0.167724609375, 160.875 ;  /* 0x315e5907ff187435 */ /* 0x001fe200000001ff */
[----:B------:R-:W-:Y:S02]  /*13130*/  IMAD.MOV.U32 R25, RZ, RZ, 0x1f453419 ;  /* 0x1f453419ff197424 */ /* 0x000fe400078e00ff */
[----:B------:R0:W-:Y:S01]  /*13140*/  STL.64 [R1+0x548], R14 ;  /* 0x0005480e01007387 */ /* 0x0001e20000100a00 */
[----:B-1----:R-:W-:-:S03]  /*13150*/  HFMA2.MMA R22, -RZ, RZ, 0.025390625, -0.01085662841796875 ;  /* 0x2680a18fff167435 */ /* 0x002fc600000001ff */
[----:B------:R1:W-:Y:S01]  /*13160*/  STL.64 [R1+0x550], R20 ;  /* 0x0005501401007387 */ /* 0x0003e20000100a00 */
[----:B------:R-:W-:Y:S01]  /*13170*/  IMAD.MOV.U32 R23, RZ, RZ, -0x4db018d5 ;  /* 0xb24fe72bff177424 */ /* 0x000fe200078e00ff */
[----:B--2---:R-:W-:Y:S01]  /*13180*/  MOV R10, 0x31ee4973 ;  /* 0x31ee4973000a7802 */ /* 0x004fe20000000f00 */
[----:B------:R-:W-:Y:S01]  /*13190*/  IMAD.MOV.U32 R11, RZ, RZ, -0x4ef8e330 ;  /* 0xb1071cd0ff0b7424 */ /* 0x000fe200078e00ff */
[----:B------:R2:W-:Y:S01]  /*131a0*/  STL.64 [R1+0x560], R4 ;  /* 0x0005600401007387 */ /* 0x0005e20000100a00 */
[----:B0-----:R-:W-:Y:S01]  /*131b0*/  HFMA2.MMA R14, -RZ, RZ, -1.072265625, -3.138671875 ;  /* 0xbc4ac247ff0e7435 */ /* 0x001fe200000001ff */
[----:B------:R-:W-:Y:S02]  /*131c0*/  IMAD.MOV.U32 R15, RZ, RZ, 0x3c443837 ;  /* 0x3c443837ff0f7424 */ /* 0x000fe400078e00ff */
[----:B------:R0:W-:Y:S01]  /*131d0*/  STL.64 [R1+0x4e0], R26 ;  /* 0x0004e01a01007387 */ /* 0x0001e20000100a00 */
[----:B-1----:R-:W-:Y:S01]  /*131e0*/  MOV R20, 0xbbb17561 ;  /* 0xbbb1756100147802 */ /* 0x002fe20000000f00 */
[----:B------:R-:W-:-:S02]  /*131f0*/  IMAD.MOV.U32 R21, RZ, RZ, -0x4c781577 ;  /* 0xb387ea89ff157424 */ /* 0x000fc400078e00ff */
[----:B------:R1:W-:Y:S01]  /*13200*/  STL.64 [R1+0x578], R12 ;  /* 0x0005780c01007387 */ /* 0x0003e20000100a00 */
[----:B--2---:R-:W-:-:S03]  /*13210*/  HFMA2.MMA R4, -RZ, RZ, 0.87060546875, 0.01421356201171875 ;  /* 0x3af72347ff047435 */ /* 0x004fc600000001ff */
[----:B------:R2:W-:Y:S01]  /*13220*/  STL.64 [R1+0x508], R24 ;  /* 0x0005081801007387 */ /* 0x0005e20000100a00 */
[----:B------:R-:W-:Y:S01]  /*13230*/  IMAD.MOV.U32 R5, RZ, RZ, -0x453ede71 ;  /* 0xbac1218fff057424 */ /* 0x000fe200078e00ff */
[----:B0-----:R-:W-:Y:S01]  /*13240*/  MOV R26, 0x3ae040b6 ;  /* 0x3ae040b6001a7802 */ /* 0x001fe20000000f00 */
[----:B------:R-:W-:Y:S01]  /*13250*/  IMAD.MOV.U32 R27, RZ, RZ, -0x45ce8a72 ;  /* 0xba31758eff1b7424 */ /* 0x000fe200078e00ff */
[----:B------:R0:W-:Y:S01]  /*13260*/  STL.64 [R1+0x570], R10 ;  /* 0x0005700a01007387 */ /* 0x0001e20000100a00 */
[----:B-1----:R-:W-:Y:S01]  /*13270*/  HFMA2.MMA R12, -RZ, RZ, 0.43359375, 0.00615692138671875 ;  /* 0x36f01e4eff0c7435 */ /* 0x002fe200000001ff */
[----:B------:R-:W-:Y:S02]  /*13280*/  IMAD.MOV.U32 R13, RZ, RZ, -0x4967455d ;  /* 0xb698baa3ff0d7424 */ /* 0x000fe400078e00ff */
[----:B------:R1:W-:Y:S01]  /*13290*/  STL.64 [R1+0x568], R22 ;  /* 0x0005681601007387 */ /* 0x0003e20000100a00 */
[----:B--2---:R-:W-:Y:S01]  /*132a0*/  HFMA2.MMA R24, -RZ, RZ, -0.050140380859375, -1378 ;  /* 0xaa6be562ff187435 */ /* 0x004fe200000001ff */
[----:B------:R-:W-:-:S02]  /*132b0*/  IMAD.MOV.U32 R25, RZ, RZ, 0x34d57045 ;  /* 0x34d57045ff197424 */ /* 0x000fc400078e00ff */
[----:B------:R2:W-:Y:S01]  /*132c0*/  STL.64 [R1+0x588], R14 ;  /* 0x0005880e01007387 */ /* 0x0005e20000100a00 */
[----:B0-----:R-:W-:Y:S01]  /*132d0*/  MOV R10, 0xb80c584c ;  /* 0xb80c584c000a7802 */ /* 0x001fe20000000f00 */
[----:B------:R-:W-:Y:S02]  /*132e0*/  IMAD.MOV.U32 R11, RZ, RZ, -0x53846403 ;  /* 0xac7b9bfdff0b7424 */ /* 0x000fe400078e00ff */
[----:B------:R0:W-:Y:S01]  /*132f0*/  STL.64 [R1+0x590], R20 ;  /* 0x0005901401007387 */ /* 0x0001e20000100a00 */
[----:B-1----:R-:W-:-:S03]  /*13300*/  MOV R22, 0x3a118808 ;  /* 0x3a11880800167802 */ /* 0x002fc60000000f00 */
[----:B------:R1:W-:Y:S01]  /*13310*/  STL.64 [R1+0x530], R26 ;  /* 0x0005301a01007387 */ /* 0x0003e20000100a00 */
[----:B------:R-:W-:Y:S01]  /*13320*/  IMAD.MOV.U32 R23, RZ, RZ, 0x30100e08 ;  /* 0x30100e08ff177424 */ /* 0x000fe200078e00ff */
[----:B--2---:R-:W-:Y:S01]  /*13330*/  MOV R14, 0x35bf1481 ;  /* 0x35bf1481000e7802 */ /* 0x004fe20000000f00 */
[----:B------:R-:W-:Y:S01]  /*13340*/  IMAD.MOV.U32 R15, RZ, RZ, 0x28a95d1c ;  /* 0x28a95d1cff0f7424 */ /* 0x000fe200078e00ff */
[----:B------:R2:W-:Y:S01]  /*13350*/  STL.64 [R1+0x598], R4 ;  /* 0x0005980401007387 */ /* 0x0005e20000100a00 */
[----:B0-----:R-:W-:Y:S01]  /*13360*/  HFMA2.MMA R20, -RZ, RZ, -0.28466796875, -7092 ;  /* 0xb48eeeedff147435 */ /* 0x001fe200000001ff */
[----:B------:R-:W-:Y:S02]  /*13370*/  IMAD.MOV.U32 R21, RZ, RZ, 0x342b44cb ;  /* 0x342b44cbff157424 */ /* 0x000fe400078e00ff */
[----:B------:R0:W-:Y:S01]  /*13380*/  STL.64 [R1+0x5b0], R10 ;  /* 0x0005b00a01007387 */ /* 0x0001e20000100a00 */
[----:B-1----:R-:W-:Y:S01]  /*13390*/  MOV R26, 0x3ca4373f ;  /* 0x3ca4373f001a7802 */ /* 0x002fe20000000f00 */
[----:B------:R-:W-:-:S02]  /*133a0*/  IMAD.MOV.U32 R27, RZ, RZ, 0x36ebda3c ;  /* 0x36ebda3cff1b7424 */ /* 0x000fc400078e00ff */
[----:B------:R1:W-:Y:S01]  /*133b0*/  STL.64 [R1+0x5b8], R12 ;  /* 0x0005b80c01007387 */ /* 0x0003e20000100a00 */
[----:B--2---:R-:W-:-:S03]  /*133c0*/  HFMA2.MMA R4, -RZ, RZ, 0.1885986328125, 0.00152683258056640625 ;  /* 0x32091641ff047435 */ /* 0x004fc600000001ff */
[----:B------:R2:W-:Y:S01]  /*133d0*/  STL.64 [R1+0x558], R24 ;  /* 0x0005581801007387 */ /* 0x0005e20000100a00 */
[----:B------:R-:W-:Y:S01]  /*133e0*/  IMAD.MOV.U32 R5, RZ, RZ, 0x3cf7cd03 ;  /* 0x3cf7cd03ff057424 */ /* 0x000fe200078e00ff */
[----:B0-----:R-:W-:Y:S02]  /*133f0*/  HFMA2.MMA R10, -RZ, RZ, 1.3642578125, 3126 ;  /* 0x3d756a1bff0a7435 */ /* 0x001fe400000001ff */
[----:B------:R0:W-:Y:S01]  /*13400*/  STL.64 [R1+0x5a0], R22 ;  /* 0x0005a01601007387 */ /* 0x0001e20000100a00 */
[----:B------:R-:W-:Y:S01]  /*13410*/  IMAD.MOV.U32 R11, RZ, RZ, -0x42faf2e3 ;  /* 0xbd050d1dff0b7424 */ /* 0x000fe200078e00ff */
[----:B-1----:R-:W-:Y:S01]  /*13420*/  MOV R12, 0xb6bff991 ;  /* 0xb6bff991000c7802 */ /* 0x002fe20000000f00 */
[----:B------:R-:W-:Y:S01]  /*13430*/  IMAD.MOV.U32 R13, RZ, RZ, 0x3c772822 ;  /* 0x3c772822ff0d7424 */ /* 0x000fe200078e00ff */
[----:B------:R1:W-:Y:S01]  /*13440*/  STL.64 [R1+0x5c0], R14 ;  /* 0x0005c00e01007387 */ /* 0x0003e20000100a00 */
[----:B--2---:R-:W-:Y:S01]  /*13450*/  HFMA2.MMA R24, -RZ, RZ, -0.6357421875, -0.0003497600555419921875 ;  /* 0xb9168dbbff187435 */ /* 0x004fe200000001ff */
[----:B------:R-:W-:-:S02]  /*13460*/  IMAD.MOV.U32 R25, RZ, RZ, 0x38cfff8d ;  /* 0x38cfff8dff197424 */ /* 0x000fc400078e00ff */
[----:B------:R2:W-:Y:S01]  /*13470*/  STL.64 [R1+0x580], R26 ;  /* 0x0005801a01007387 */ /* 0x0005e20000100a00 */
[----:B0-----:R-:W-:Y:S01]  /*13480*/  MOV R22, 0x3b22a4c0 ;  /* 0x3b22a4c000167802 */ /* 0x001fe20000000f00 */
[----:B------:R-:W-:Y:S02]  /*13490*/  IMAD.MOV.U32 R23, RZ, RZ, -0x42b37306 ;  /* 0xbd4c8cfaff177424 */ /* 0x000fe400078e00ff */
[----:B------:R0:W-:Y:S01]  /*134a0*/  STL.64 [R1+0x5c8], R20 ;  /* 0x0005c81401007387 */ /* 0x0001e20000100a00 */
[----:B-1----:R-:W-:Y:S01]  /*134b0*/  MOV R14, 0x3301fab9 ;  /* 0x3301fab9000e7802 */ /* 0x002fe20000000f00 */
[----:B------:R-:W-:Y:S02]  /*134c0*/  IMAD.MOV.U32 R15, RZ, RZ, -0x451e2b3b ;  /* 0xbae1d4c5ff0f7424 */ /* 0x000fe400078e00ff */
[----:B------:R1:W-:Y:S01]  /*134d0*/  STL.64 [R1+0x5d8], R4 ;  /* 0x0005d80401007387 */ /* 0x0003e20000100a00 */
[----:B--2---:R-:W-:Y:S01]  /*134e0*/  MOV R26, 0xb34aab39 ;  /* 0xb34aab39001a7802 */ /* 0x004fe20000000f00 */
[----:B------:R-:W-:-:S02]  /*134f0*/  IMAD.MOV.U32 R27, RZ, RZ, -0x5b69df18 ;  /* 0xa49620e8ff1b7424 */ /* 0x000fc400078e00ff */
[----:B------:R2:W-:Y:S01]  /*13500*/  STL.64 [R1+0x5f0], R12 ;  /* 0x0005f00c01007387 */ /* 0x0005e20000100a00 */
[----:B0-----:R-:W-:Y:S01]  /*13510*/  MOV R20, 0x3aa8ffa4 ;  /* 0x3aa8ffa400147802 */ /* 0x001fe20000000f00 */
[----:B------:R-:W-:Y:S02]  /*13520*/  IMAD.MOV.U32 R21, RZ, RZ, -0x460a6585 ;  /* 0xb9f59a7bff157424 */ /* 0x000fe400078e00ff */
[----:B------:R0:W-:Y:S01]  /*13530*/  STL.64 [R1+0x5e0], R22 ;  /* 0x0005e01601007387 */ /* 0x0001e20000100a00 */
[----:B-1----:R-:W-:-:S03]  /*13540*/  HFMA2.MMA R4, -RZ, RZ, -0.11383056640625, 1.3095703125 ;  /* 0xaf493d3dff047435 */ /* 0x002fc600000001ff */
[----:B------:R1:W-:Y:S01]  /*13550*/  STL.64 [R1+0x5e8], R10 ;  /* 0x0005e80a01007387 */ /* 0x0003e20000100a00 */
[----:B------:R-:W-:Y:S01]  /*13560*/  IMAD.MOV.U32 R5, RZ, RZ, 0x38f01e51 ;  /* 0x38f01e51ff057424 */ /* 0x000fe200078e00ff */
[----:B--2---:R-:W-:Y:S02]  /*13570*/  HFMA2.MMA R12, -RZ, RZ, -0.030426025390625, 0.0012359619140625 ;  /* 0xa7ca1510ff0c7435 */ /* 0x004fe400000001ff */
[----:B------:R2:W-:Y:S01]  /*13580*/  STL.64 [R1+0x600], R14 ;  /* 0x0006000e01007387 */ /* 0x0005e20000100a00 */
[----:B------:R-:W-:-:S03]  /*13590*/  IMAD.MOV.U32 R13, RZ, RZ, 0x344da161 ;  /* 0x344da161ff0d7424 */ /* 0x000fc600078e00ff */
[----:B------:R3:W-:Y:S01]  /*135a0*/  STL.64 [R1+0x5a8], R24 ;  /* 0x0005a81801007387 */ /* 0x0007e20000100a00 */
[----:B0-----:R-:W-:Y:S01]  /*135b0*/  MOV R22, 0xb8a2464d ;  /* 0xb8a2464d00167802 */ /* 0x001fe20000000f00 */
[----:B------:R-:W-:Y:S02]  /*135c0*/  IMAD.MOV.U32 R23, RZ, RZ, 0x37d6f710 ;  /* 0x37d6f710ff177424 */ /* 0x000fe400078e00ff */
[----:B------:R0:W-:Y:S01]  /*135d0*/  STL.64 [R1+0x5d0], R26 ;  /* 0x0005d01a01007387 */ /* 0x0001e20000100a00 */
[----:B-1----:R-:W-:Y:S01]  /*135e0*/  MOV R10, 0x3660ca4a ;  /* 0x3660ca4a000a7802 */ /* 0x002fe20000000f00 */
[----:B------:R-:W-:Y:S01]  /*135f0*/  IMAD.MOV.U32 R11, RZ, RZ, -0x4a74aa49 ;  /* 0xb58b55b7ff0b7424 */ /* 0x000fe200078e00ff */
[----:B--2---:R-:W-:Y:S01]  /*13600*/  MOV R14, 0xb3f53521 ;  /* 0xb3f53521000e7802 */ /* 0x004fe20000000f00 */
[----:B------:R-:W-:Y:S01]  /*13610*/  IMAD.MOV.U32 R15, RZ, RZ, 0x33108b6f ;  /* 0x33108b6fff0f7424 */ /* 0x000fe200078e00ff */
[----:B------:R1:W-:Y:S01]  /*13620*/  STL.64 [R1+0x608], R20 ;  /* 0x0006081401007387 */ /* 0x0003e20000100a00 */
[----:B---3--:R-:W-:Y:S01]  /*13630*/  HFMA2.MMA R24, -RZ, RZ, -1.0869140625, 6.0234375 ;  /* 0xbc594606ff187435 */ /* 0x008fe200000001ff */
[----:B------:R-:W-:-:S02]  /*13640*/  IMAD.MOV.U32 R25, RZ, RZ, 0x3bb5e994 ;  /* 0x3bb5e994ff197424 */ /* 0x000fc400078e00ff */
[----:B------:R2:W-:Y:S01]  /*13650*/  STL.64 [R1+0x610], R4 ;  /* 0x0006100401007387 */ /* 0x0005e20000100a00 */
[----:B0-----:R-:W-:Y:S01]  /*13660*/  HFMA2.MMA R26, -RZ, RZ, 0.059295654296875, -7.9333782196044921875e-05 ;  /* 0x2b978533ff1a7435 */ /* 0x001fe200000001ff */
[----:B------:R-:W-:Y:S02]  /*13670*/  IMAD.MOV.U32 R27, RZ, RZ, -0x494d5557 ;  /* 0xb6b2aaa9ff1b7424 */ /* 0x000fe400078e00ff */
[----:B------:R0:W-:Y:S01]  /*13680*/  STL.64 [R1+0x618], R22 ;  /* 0x0006181601007387 */ /* 0x0001e20000100a00 */
[----:B-1----:R-:W-:Y:S01]  /*13690*/  HFMA2.MMA R20, -RZ, RZ, -1.447265625, -232.375 ;  /* 0xbdcadb43ff147435 */ /* 0x002fe200000001ff */
[----:B------:R-:W-:Y:S02]  /*136a0*/  IMAD.MOV.U32 R21, RZ, RZ, 0x3e37d95d ;  /* 0x3e37d95dff157424 */ /* 0x000fe400078e00ff */
[----:B------:R1:W-:Y:S01]  /*136b0*/  STL.64 [R1+0x628], R10 ;  /* 0x0006280a01007387 */ /* 0x0003e20000100a00 */
[----:B--2---:R-:W-:Y:S01]  /*136c0*/  HFMA2.MMA R4, -RZ, RZ, 1.4306640625, 361 ;  /* 0x3db95da4ff047435 */ /* 0x004fe200000001ff */
[----:B------:R-:W-:-:S02]  /*136d0*/  IMAD.MOV.U32 R5, RZ, RZ, -0x4241e2f6 ;  /* 0xbdbe1d0aff057424 */ /* 0x000fc400078e00ff */
[----:B------:R2:W-:Y:S01]  /*136e0*/  STL.64 [R1+0x630], R12 ;  /* 0x0006300c01007387 */ /* 0x0005e20000100a00 */
[----:B0-----:R-:W-:Y:S01]  /*136f0*/  MOV R22, 0xbbb833db ;  /* 0xbbb833db00167802 */ /* 0x001fe20000000f00 */
[----:B------:R-:W-:Y:S02]  /*13700*/  IMAD.MOV.U32 R23, RZ, RZ, -0x4edb5962 ;  /* 0xb124a69eff177424 */ /* 0x000fe400078e00ff */
[----:B------:R0:W-:Y:S01]  /*13710*/  STL.64 [R1+0x638], R14 ;  /* 0x0006380e01007387 */ /* 0x0001e20000100a00 */
[----:B-1----:R-:W-:Y:S01]  /*13720*/  MOV R10, 0x3d35e97a ;  /* 0x3d35e97a000a7802 */ /* 0x002fe20000000f00 */
[----:B------:R-:W-:Y:S02]  /*13730*/  IMAD.MOV.U32 R11, RZ, RZ, 0x3495237e ;  /* 0x3495237eff0b7424 */ /* 0x000fe400078e00ff */
[----:B------:R1:W-:Y:S01]  /*13740*/  STL.64 [R1+0x5f8], R24 ;  /* 0x0005f81801007387 */ /* 0x0003e20000100a00 */
[----:B--2---:R-:W-:Y:S01]  /*13750*/  HFMA2.MMA R12, -RZ, RZ, -1.1376953125, 0.0194244384765625 ;  /* 0xbc8d24f9ff0c7435 */ /* 0x004fe200000001ff */
[----:B------:R-:W-:-:S02]  /*13760*/  IMAD.MOV.U32 R13, RZ, RZ, 0x3c685f80 ;  /* 0x3c685f80ff0d7424 */ /* 0x000fc400078e00ff */
[----:B------:R2:W-:Y:S01]  /*13770*/  STL.64 [R1+0x620], R26 ;  /* 0x0006201a01007387 */ /* 0x0005e20000100a00 */
[----:B0-----:R-:W-:Y:S01]  /*13780*/  MOV R14, 0x39d6f710 ;  /* 0x39d6f710000e7802 */ /* 0x001fe20000000f00 */
[----:B------:R-:W-:Y:S02]  /*13790*/  IMAD.MOV.U32 R15, RZ, RZ, 0x2da18c1b ;  /* 0x2da18c1bff0f7424 */ /* 0x000fe400078e00ff */
[----:B------:R0:W-:Y:S04]  /*137a0*/  STL.64 [R1+0x640], R20 ;  /* 0x0006401401007387 */ /* 0x0001e80000100a00 */
[----:B------:R3:W-:Y:S01]  /*137b0*/  STL.64 [R1+0x658], R10 ;  /* 0x0006580a01007387 */ /* 0x0007e20000100a00 */
[----:B-1----:R-:W-:Y:S01]  /*137c0*/  MOV R24, 0xbe050379 ;  /* 0xbe05037900187802 */ /* 0x002fe20000000f00 */
[----:B------:R-:W-:-:S02]  /*137d0*/  IMAD.MOV.U32 R25, RZ, RZ, -0x47fbf7d1 ;  /* 0xb804082fff197424 */ /* 0x000fc400078e00ff */
[----:B------:R1:W-:Y:S01]  /*137e0*/  STL.64 [R1+0x668], R22 ;  /* 0x0006681601007387 */ /* 0x0003e20000100a00 */
[----:B--2---:R-:W-:Y:S01]  /*137f0*/  HFMA2.MMA R26, -RZ, RZ, 0.8525390625, 0.0031871795654296875 ;  /* 0x3ad21a87ff1a7435 */ /* 0x004fe200000001ff */
[----:B------:R-:W-:Y:S01]  /*13800*/  IMAD.MOV.U32 R27, RZ, RZ, -0x4567de18 ;  /* 0xba9821e8ff1b7424 */ /* 0x000fe200078e00ff */
[----:B0-----:R-:W-:Y:S01]  /*13810*/  HFMA2.MMA R20, -RZ, RZ, -0.47998046875, 0.055816650390625 ;  /* 0xb7ae2b25ff147435 */ /* 0x001fe200000001ff */
[----:B------:R0:W-:Y:S01]  /*13820*/  STL.64 [R1+0x678], R14 ;  /* 0x0006780e01007387 */ /* 0x0001e20000100a00 */
[----:B------:R-:W-:Y:S01]  /*13830*/  IMAD.MOV.U32 R21, RZ, RZ, -0x55fb1376 ;  /* 0xaa04ec8aff157424 */ /* 0x000fe200078e00ff */
[----:B---3--:R-:W-:Y:S02]  /*13840*/  HFMA2.MMA R10, -RZ, RZ, 0.333984375, -41.1875 ;  /* 0x3558d126ff0a7435 */ /* 0x008fe400000001ff */
[----:B------:R2:W-:Y:S01]  /*13850*/  STL.64 [R1+0x650], R4 ;  /* 0x0006500401007387 */ /* 0x0005e20000100a00 */
[----:B------:R-:W-:Y:S01]  /*13860*/  IMAD.MOV.U32 R11, RZ, RZ, 0x262d4d18 ;  /* 0x262d4d18ff0b7424 */ /* 0x000fe200078e00ff */
[----:B-1----:R-:W-:Y:S01]  /*13870*/  MOV R22, 0xbeedbf89 ;  /* 0xbeedbf8900167802 */ /* 0x002fe20000000f00 */
[----:B------:R-:W-:Y:S01]  /*13880*/  IMAD.MOV.U32 R23, RZ, RZ, 0x3e8866ce ;  /* 0x3e8866ceff177424 */ /* 0x000fe200078e00ff */
[----:B------:R1:W-:Y:S01]  /*13890*/  STL.64 [R1+0x660], R12 ;  /* 0x0006600c01007387 */ /* 0x0003e20000100a00 */
[----:B0-----:R-:W-:Y:S01]  /*138a0*/  HFMA2.MMA R14, -RZ, RZ, -1.115234375, -0.0924072265625 ;  /* 0xbc76adeaff0e7435 */ /* 0x001fe200000001ff */
[----:B------:R-:W-:-:S02]  /*138b0*/  IMAD.MOV.U32 R15, RZ, RZ, 0x3ebaba46 ;  /* 0x3ebaba46ff0f7424 */ /* 0x000fc400078e00ff */
[----:B------:R0:W-:Y:S01]  /*138c0*/  STL.64 [R1+0x688], R20 ;  /* 0x0006881401007387 */ /* 0x0001e20000100a00 */
[----:B--2---:R-:W-:Y:S01]  /*138d0*/  MOV R4, 0xb8c8fffe ;  /* 0xb8c8fffe00047802 */ /* 0x004fe20000000f00 */
[----:B------:R-:W-:Y:S02]  /*138e0*/  IMAD.MOV.U32 R5, RZ, RZ, 0x3885781c ;  /* 0x3885781cff057424 */ /* 0x000fe400078e00ff */
[----:B------:R2:W-:Y:S01]  /*138f0*/  STL.64 [R1+0x6b0], R22 ;  /* 0x0006b01601007387 */ /* 0x0005e20000100a00 */
[----:B-1----:R-:W-:Y:S01]  /*13900*/  MOV R12, 0xb41e28cb ;  /* 0xb41e28cb000c7802 */ /* 0x002fe20000000f00 */
[----:B------:R-:W-:Y:S02]  /*13910*/  IMAD.MOV.U32 R13, RZ, RZ, -0x41b34182 ;  /* 0xbe4cbe7eff0d7424 */ /* 0x000fe400078e00ff */
[----:B------:R1:W-:Y:S01]  /*13920*/  STL.64 [R1+0x680], R4 ;  /* 0x0006800401007387 */ /* 0x0003e20000100a00 */
[----:B0-----:R-:W-:-:S03]  /*13930*/  HFMA2.MMA R20, -RZ, RZ, -0.2646484375, 1.5615234375 ;  /* 0xb43c3e3fff147435 */ /* 0x001fc600000001ff */
[----:B------:R0:W-:Y:S01]  /*13940*/  STL.64 [R1+0x698], R10 ;  /* 0x0006980a01007387 */ /* 0x0001e20000100a00 */
[----:B------:R-:W-:Y:S01]  /*13950*/  IMAD.MOV.U32 R21, RZ, RZ, 0x3c9d93f6 ;  /* 0x3c9d93f6ff157424 */ /* 0x000fe200078e00ff */
[----:B--2---:R-:W-:Y:S02]  /*13960*/  HFMA2.MMA R22, -RZ, RZ, -0.55029296875, 44.96875 ;  /* 0xb867519fff167435 */ /* 0x004fe400000001ff */
[----:B------:R2:W-:Y:S01]  /*13970*/  STL.64 [R1+0x6a0], R12 ;  /* 0x0006a00c01007387 */ /* 0x0005e20000100a00 */
[----:B------:R-:W-:-:S03]  /*13980*/  IMAD.MOV.U32 R23, RZ, RZ, 0x37950fca ;  /* 0x37950fcaff177424 */ /* 0x000fc600078e00ff */
[----:B------:R3:W-:Y:S01]  /*13990*/  STL.64 [R1+0x6a8], R14 ;  /* 0x0006a80e01007387 */ /* 0x0007e20000100a00 */
[----:B-1----:R-:W-:Y:S01]  /*139a0*/  MOV R4, 0x3e02b5d2 ;  /* 0x3e02b5d200047802 */ /* 0x002fe20000000f00 */
[----:B------:R-:W-:Y:S01]  /*139b0*/  IMAD.MOV.U32 R5, RZ, RZ, -0x4299bf87 ;  /* 0xbd664079ff057424 */ /* 0x000fe200078e00ff */
[----:B0-----:R-:W-:Y:S01]  /*139c0*/  MOV R10, 0xbc77371a ;  /* 0xbc77371a000a7802 */ /* 0x001fe20000000f00 */
[----:B------:R-:W-:Y:S01]  /*139d0*/  IMAD.MOV.U32 R11, RZ, RZ, 0x3bbc182a ;  /* 0x3bbc182aff0b7424 */ /* 0x000fe200078e00ff */
[----:B------:R0:W-:Y:S01]  /*139e0*/  STL.64 [R1+0x648], R24 ;  /* 0x0006481801007387 */ /* 0x0001e20000100a00 */
[----:B--2---:R-:W-:Y:S01]  /*139f0*/  MOV R12, 0x3091fe30 ;  /* 0x3091fe30000c7802 */ /* 0x004fe20000000f00 */
[----:B------:R-:W-:Y:S02]  /*13a00*/  IMAD.MOV.U32 R13, RZ, RZ, -0x45370000 ;  /* 0xbac90000ff0d7424 */ /* 0x000fe400078e00ff */
[----:B------:R1:W-:Y:S01]  /*13a10*/  STL.64 [R1+0x6c0], R4 ;  /* 0x0006c00401007387 */ /* 0x0003e20000100a00 */
[----:B---3--:R-:W-:Y:S01]  /*13a20*/  MOV R14, 0xace8d175 ;  /* 0xace8d175000e7802 */ /* 0x008fe20000000f00 */
        /* <DEDUP_REMOVED lines=8> */
[----:B--2---:R-:W-:Y:S01]  /*13ab0*/  HFMA2.MMA R20, -RZ, RZ, 0.37939453125, -1.3037109375 ;  /* 0x3612bd37ff147435 */ /* 0x004fe200000001ff */
[----:B------:R-:W-:-:S02]  /*13ac0*/  IMAD.MOV.U32 R21, RZ, RZ, -0x4acca68f ;  /* 0xb5335971ff157424 */ /* 0x000fc400078e00ff */
[----:B------:R2:W-:Y:S04]  /*13ad0*/  STL.64 [R1+0x6e8], R14 ;  /* 0x0006e80e01007387 */ /* 0x0005e80000100a00 */
[----:B------:R3:W-:Y:S01]  /*13ae0*/  STL.64 [R1+0x6f0], R22 ;  /* 0x0006f01601007387 */ /* 0x0007e20000100a00 */
[----:B0-----:R-:W-:Y:S01]  /*13af0*/  HFMA2.MMA R10, -RZ, RZ, 1.8828125, 479.75 ;  /* 0x3f885f7fff0a7435 */ /* 0x001fe200000001ff */
[----:B------:R-:W-:Y:S01]  /*13b00*/  IMAD.MOV.U32 R11, RZ, RZ, 0x3944bb29 ;  /* 0x3944bb29ff0b7424 */ /* 0x000fe200078e00ff */
[----:B-1----:R-:W-:Y:S01]  /*13b10*/  MOV R12, 0xbf53b9e1 ;  /* 0xbf53b9e1000c7802 */ /* 0x002fe20000000f00 */
[----:B------:R-:W-:Y:S01]  /*13b20*/  IMAD.MOV.U32 R13, RZ, RZ, 0x3f64be03 ;  /* 0x3f64be03ff0d7424 */ /* 0x000fe200078e00ff */
[----:B------:R0:W-:Y:S01]  /*13b30*/  STL.64 [R1+0x690], R24 ;  /* 0x0006901801007387 */ /* 0x0001e20000100a00 */
[----:B--2---:R-:W-:Y:S01]  /*13b40*/  HFMA2.MMA R14, -RZ, RZ, -1.724609375, 2.197265625 ;  /* 0xbee64065ff0e7435 */ /* 0x004fe200000001ff */
[----:B------:R-:W-:-:S02]  /*13b50*/  IMAD.MOV.U32 R15, RZ, RZ, -0x4a27cf64 ;  /* 0xb5d8309cff0f7424 */ /* 0x000fc400078e00ff */
[----:B------:R1:W-:Y:S01]  /*13b60*/  STL.64 [R1+0x6f8], R4 ;  /* 0x0006f80401007387 */ /* 0x0003e20000100a00 */
[----:B---3--:R-:W-:Y:S01]  /*13b70*/  MOV R22, 0x3e44f8f2 ;  /* 0x3e44f8f200167802 */ /* 0x008fe20000000f00 */
[----:B------:R-:W-:Y:S02]  /*13b80*/  IMAD.MOV.U32 R23, RZ, RZ, -0x41d60a1f ;  /* 0xbe29f5e1ff177424 */ /* 0x000fe400078e00ff */
[----:B------:R2:W-:Y:S01]  /*13b90*/  STL.64 [R1+0x718], R12 ;  /* 0x0007180c01007387 */ /* 0x0005e20000100a00 */
[----:B0-----:R-:W-:-:S03]  /*13ba0*/  HFMA2.MMA R24, -RZ, RZ, 0.81884765625, -30.46875 ;  /* 0x3a8dcf9eff187435 */ /* 0x001fc600000001ff */
[----:B------:R0:W-:Y:S01]  /*13bb0*/  STL.64 [R1+0x728], R22 ;  /* 0x0007281601007387 */ /* 0x0001e20000100a00 */
[----:B------:R-:W-:Y:S01]  /*13bc0*/  IMAD.MOV.U32 R25, RZ, RZ, -0x463c0f77 ;  /* 0xb9c3f089ff197424 */ /* 0x000fe200078e00ff */
[----:B-1----:R-:W-:Y:S01]  /*13bd0*/  MOV R4, 0xbcafe000 ;  /* 0xbcafe00000047802 */ /* 0x002fe20000000f00 */
[----:B------:R-:W-:Y:S01]  /*13be0*/  IMAD.MOV.U32 R5, RZ, RZ, 0x3c84f2a4 ;  /* 0x3c84f2a4ff057424 */ /* 0x000fe200078e00ff */
[----:B------:R1:W-:Y:S01]  /*13bf0*/  STL.64 [R1+0x700], R20 ;  /* 0x0007001401007387 */ /* 0x0003e20000100a00 */
[----:B--2---:R-:W-:Y:S01]  /*13c00*/  HFMA2.MMA R12, -RZ, RZ, 0.7158203125, 61.875 ;  /* 0x39ba53bcff0c7435 */ /* 0x004fe200000001ff */
[----:B------:R-:W-:Y:S02]  /*13c10*/  IMAD.MOV.U32 R13, RZ, RZ, 0x2b65fa2b ;  /* 0x2b65fa2bff0d7424 */ /* 0x000fe400078e00ff */
[----:B------:R2:W-:Y:S01]  /*13c20*/  STL.64 [R1+0x710], R10 ;  /* 0x0007100a01007387 */ /* 0x0005e20000100a00 */
[----:B0-----:R-:W-:Y:S01]  /*13c30*/  MOV R22, 0x365283b7 ;  /* 0x365283b700167802 */ /* 0x001fe20000000f00 */
[----:B------:R-:W-:-:S02]  /*13c40*/  IMAD.MOV.U32 R23, RZ, RZ, 0x3fd55cd1 ;  /* 0x3fd55cd1ff177424 */ /* 0x000fc400078e00ff */
[----:B------:R0:W-:Y:S01]  /*13c50*/  STL.64 [R1+0x720], R14 ;  /* 0x0007200e01007387 */ /* 0x0001e20000100a00 */
[----:B-1----:R-:W-:Y:S01]  /*13c60*/  HFMA2.MMA R20, -RZ, RZ, -0.97021484375, -9288 ;  /* 0xbbc3f089ff147435 */ /* 0x002fe200000001ff */
[----:B------:R-:W-:Y:S02]  /*13c70*/  IMAD.MOV.U32 R21, RZ, RZ, -0x5107c933 ;  /* 0xaef836cdff157424 */ /* 0x000fe400078e00ff */
[----:B------:R1:W-:Y:S01]  /*13c80*/  STL.64 [R1+0x6e0], R24 ;  /* 0x0006e01801007387 */ /* 0x0003e20000100a00 */
[----:B--2---:R-:W-:Y:S01]  /*13c90*/  MOV R10, 0x3ac6cd85 ;  /* 0x3ac6cd85000a7802 */ /* 0x004fe20000000f00 */
[----:B------:R-:W-:Y:S02]  /*13ca0*/  IMAD.MOV.U32 R11, RZ, RZ, -0x4576a78a ;  /* 0xba895876ff0b7424 */ /* 0x000fe400078e00ff */
[----:B------:R2:W-:Y:S01]  /*13cb0*/  STL.64 [R1+0x738], R4 ;  /* 0x0007380401007387 */ /* 0x0005e20000100a00 */
[----:B0-----:R-:W-:Y:S01]  /*13cc0*/  HFMA2.MMA R14, -RZ, RZ, -0.47021484375, -4.7028064727783203125e-05 ;  /* 0xb7868315ff0e7435 */ /* 0x001fe200000001ff */
[----:B------:R-:W-:-:S02]  /*13cd0*/  IMAD.MOV.U32 R15, RZ, RZ, 0x2860a0bf ;  /* 0x2860a0bfff0f7424 */ /* 0x000fc400078e00ff */
[----:B------:R0:W-:Y:S01]  /*13ce0*/  STL.64 [R1+0x768], R22 ;  /* 0x0007681601007387 */ /* 0x0001e20000100a00 */
[----:B-1----:R-:W-:-:S03]  /*13cf0*/  HFMA2.MMA R24, -RZ, RZ, 1.3876953125, 0.000747203826904296875 ;  /* 0x3d8d121fff187435 */ /* 0x002fc600000001ff */
[----:B------:R1:W-:Y:S01]  /*13d00*/  STL.64 [R1+0x748], R10 ;  /* 0x0007480a01007387 */ /* 0x0003e20000100a00 */
[----:B------:R-:W-:Y:S01]  /*13d10*/  IMAD.MOV.U32 R25, RZ, RZ, 0x326ef93b ;  /* 0x326ef93bff197424 */ /* 0x000fe200078e00ff */
[----:B--2---:R-:W-:Y:S02]  /*13d20*/  HFMA2.MMA R4, -RZ, RZ, 1.482421875, -0.1220703125 ;  /* 0x3deeafd0ff047435 */ /* 0x004fe400000001ff */
[----:B------:R2:W-:Y:S01]  /*13d30*/  STL.64 [R1+0x750], R12 ;  /* 0x0007500c01007387 */ /* 0x0005e20000100a00 */
[----:B------:R-:W-:Y:S01]  /*13d40*/  IMAD.MOV.U32 R5, RZ, RZ, -0x3faaf44c ;  /* 0xc0550bb4ff057424 */ /* 0x000fe200078e00ff */
[----:B0-----:R-:W-:Y:S01]  /*13d50*/  HFMA2.MMA R22, -RZ, RZ, -0.1881103515625, -369 ;  /* 0xb205ddc4ff167435 */ /* 0x001fe200000001ff */
[----:B------:R-:W-:Y:S01]  /*13d60*/  IMAD.MOV.U32 R23, RZ, RZ, 0x3cc6cd86 ;  /* 0x3cc6cd86ff177424 */ /* 0x000fe200078e00ff */
[----:B------:R0:W-:Y:S01]  /*13d70*/  STL.64 [R1+0x740], R20 ;  /* 0x0007401401007387 */ /* 0x0001e20000100a00 */
[----:B-1----:R-:W-:Y:S01]  /*13d80*/  MOV R10, 0xbfbf34b7 ;  /* 0xbfbf34b7000a7802 */ /* 0x002fe20000000f00 */
[----:B------:R-:W-:-:S02]  /*13d90*/  IMAD.MOV.U32 R11, RZ, RZ, 0x3f30567c ;  /* 0x3f30567cff0b7424 */ /* 0x000fc400078e00ff */
[----:B------:R1:W-:Y:S01]  /*13da0*/  STL.64 [R1+0x760], R14 ;  /* 0x0007600e01007387 */ /* 0x0003e20000100a00 */
[----:B--2---:R-:W-:Y:S01]  /*13db0*/  HFMA2.MMA R12, -RZ, RZ, 0.355224609375, -8.9824199676513671875e-05 ;  /* 0x35af85e3ff0c7435 */ /* 0x004fe200000001ff */
[----:B------:R-:W-:Y:S02]  /*13dc0*/  IMAD.MOV.U32 R13, RZ, RZ, -0x417c17f8 ;  /* 0xbe83e808ff0d7424 */ /* 0x000fe400078e00ff */
[----:B------:R2:W-:Y:S01]  /*13dd0*/  STL.64 [R1+0x730], R24 ;  /* 0x0007301801007387 */ /* 0x0005e20000100a00 */
[----:B0-----:R-:W-:Y:S01]  /*13de0*/  MOV R20, 0x408f03f4 ;  /* 0x408f03f400147802 */ /* 0x001fe20000000f00 */
[----:B------:R-:W-:Y:S02]  /*13df0*/  IMAD.MOV.U32 R21, RZ, RZ, -0x3fd357bf ;  /* 0xc02ca841ff157424 */ /* 0x000fe400078e00ff */
[----:B------:R0:W-:Y:S01]  /*13e00*/  STL.64 [R1+0x770], R4 ;  /* 0x0007700401007387 */ /* 0x0001e20000100a00 */
[----:B-1----:R-:W-:Y:S01]  /*13e10*/  MOV R14, 0x3e580a4b ;  /* 0x3e580a4b000e7802 */ /* 0x002fe20000000f00 */
[----:B------:R-:W-:-:S02]  /*13e20*/  IMAD.MOV.U32 R15, RZ, RZ, -0x42548d8a ;  /* 0xbdab7276ff0f7424 */ /* 0x000fc400078e00ff */
[----:B------:R1:W-:Y:S01]  /*13e30*/  STL.64 [R1+0x788], R10 ;  /* 0x0007880a01007387 */ /* 0x0003e20000100a00 */
[----:B--2---:R-:W-:Y:S01]  /*13e40*/  HFMA2.MMA R24, -RZ, RZ, -0.69140625, 178.375 ;  /* 0xb9885993ff187435 */ /* 0x004fe200000001ff */
[----:B------:R-:W-:Y:S02]  /*13e50*/  IMAD.MOV.U32 R25, RZ, RZ, 0x3fc4fabc ;  /* 0x3fc4fabcff197424 */ /* 0x000fe400078e00ff */
[----:B------:R2:W-:Y:S01]  /*13e60*/  STL.64 [R1+0x7a0], R22 ;  /* 0x0007a01601007387 */ /* 0x0005e20000100a00 */
[----:B0-----:R-:W-:-:S03]  /*13e70*/  HFMA2.MMA R4, -RZ, RZ, 0.09918212890625, 1572 ;  /* 0x2e596624ff047435 */ /* 0x001fc600000001ff */
[----:B------:R0:W-:Y:S01]  /*13e80*/  STL.64 [R1+0x670], R26 ;  /* 0x0006701a01007387 */ /* 0x0001e20000100a00 */
[----:B------:R-:W-:Y:S01]  /*13e90*/  IMAD.MOV.U32 R5, RZ, RZ, -0x45341f6a ;  /* 0xbacbe096ff057424 */ /* 0x000fe200078e00ff */
[----:B-1----:R-:W-:Y:S02]  /*13ea0*/  HFMA2.MMA R10, -RZ, RZ, 0.045440673828125, 4296 ;  /* 0x29d16c32ff0a7435 */ /* 0x002fe400000001ff */
[----:B------:R1:W-:Y:S01]  /*13eb0*/  STL.64 [R1+0x778], R20 ;  /* 0x0007781401007387 */ /* 0x0003e20000100a00 */
[----:B------:R-:W-:Y:S01]  /*13ec0*/  IMAD.MOV.U32 R11, RZ, RZ, 0x389de2c9 ;  /* 0x389de2c9ff0b7424 */ /* 0x000fe200078e00ff */
[----:B--2---:R-:W-:Y:S02]  /*13ed0*/  HFMA2.MMA R22, -RZ, RZ, 2.537109375, -0.9853515625 ;  /* 0x4113bbe2ff167435 */ /* 0x004fe400000001ff */
[----:B------:R2:W-:Y:S01]  /*13ee0*/  STL.64 [R1+0x790], R12 ;  /* 0x0007900c01007387 */ /* 0x0005e20000100a00 */
[----:B------:R-:W-:-:S03]  /*13ef0*/  IMAD.MOV.U32 R23, RZ, RZ, -0x3ed8b1f6 ;  /* 0xc1274e0aff177424 */ /* 0x000fc600078e00ff */
[----:B------:R3:W-:Y:S01]  /*13f00*/  STL.64 [R1+0x798], R14 ;  /* 0x0007980e01007387 */ /* 0x0007e20000100a00 */
[----:B0-----:R-:W-:Y:S01]  /*13f10*/  HFMA2.MMA R26, -RZ, RZ, 0.5068359375, -4.30859375 ;  /* 0x380ec44fff1a7435 */ /* 0x001fe200000001ff */
[----:B------:R-:W-:Y:S01]  /*13f20*/  IMAD.MOV.U32 R27, RZ, RZ, -0x41f2d92f ;  /* 0xbe0d26d1ff1b7424 */ /* 0x000fe200078e00ff */
[----:B-1----:R-:W-:Y:S01]  /*13f30*/  MOV R20, 0x3a8a6d7f ;  /* 0x3a8a6d7f00147802 */ /* 0x002fe20000000f00 */
[----:B------:R-:W-:Y:S01]  /*13f40*/  IMAD.MOV.U32 R21, RZ, RZ, -0x46470bc4 ;  /* 0xb9b8f43cff157424 */ /* 0x000fe200078e00ff */
[----:B------:R0:W-:Y:S01]  /*13f50*/  STL.64 [R1+0x780], R24 ;  /* 0x0007801801007387 */ /* 0x0001e20000100a00 */
[----:B--2---:R-:W-:Y:S01]  /*13f60*/  MOV R12, 0xb84a1be1 ;  /* 0xb84a1be1000c7802 */ /* 0x004fe20000000f00 */
[----:B------:R-:W-:Y:S02]  /*13f70*/  IMAD.MOV.U32 R13, RZ, RZ, 0x377f78a2 ;  /* 0x377f78a2ff0d7424 */ /* 0x000fe400078e00ff */
[----:B------:R1:W-:Y:S01]  /*13f80*/  STL.64 [R1+0x7b0], R4 ;  /* 0x0007b00401007387 */ /* 0x0003e20000100a00 */
[----:B---3--:R-:W-:Y:S01]  /*13f90*/  MOV R14, 0xc12ca12e ;  /* 0xc12ca12e000e7802 */ /* 0x008fe20000000f00 */
[----:B------:R-:W-:-:S02]  /*13fa0*/  IMAD.MOV.U32 R15, RZ, RZ, -0x4543e1d3 ;  /* 0xbabc1e2dff0f7424 */ /* 0x000fc400078e00ff */
[----:B------:R2:W-:Y:S04]  /*13fb0*/  STL.64 [R1+0x7b8], R20 ;  /* 0x0007b81401007387 */ /* 0x0005e80000100a00 */
[----:B------:R3:W-:Y:S01]  /*13fc0*/  STL.64 [R1+0x7c0], R10 ;  /* 0x0007c00a01007387 */ /* 0x0007e20000100a00 */
[----:B0-----:R-:W-:Y:S01]  /*13fd0*/  HFMA2.MMA R24, -RZ, RZ, -2.412109375, -21.8125 ;  /* 0xc0d3cd74ff187435 */ /* 0x001fe200000001ff */
[----:B------:R-:W-:Y:S02]  /*13fe0*/  IMAD.MOV.U32 R25, RZ, RZ, 0x41565e26 ;  /* 0x41565e26ff197424 */ /* 0x000fe400078e00ff */
[----:B------:R0:W-:Y:S01]  /*13ff0*/  STL.64 [R1+0x7c8], R12 ;  /* 0x0007c80c01007387 */ /* 0x0001e20000100a00 */
[----:B-1----:R-:W-:Y:S01]  /*14000*/  MOV R4, 0x40b05672 ;  /* 0x40b0567200047802 */ /* 0x002fe20000000f00 */
[----:B------:R-:W-:-:S02]  /*14010*/  IMAD.MOV.U32 R5, RZ, RZ, 0x3749bc93 ;  /* 0x3749bc93ff057424 */ /* 0x000fc400078e00ff */
[----:B------:R1:W-:Y:S01]  /*14020*/  STL.64 [R1+0x7d8], R14 ;  /* 0x0007d80e01007387 */ /* 0x0003e20000100a00 */
[----:B--2---:R-:W-:Y:S01]  /*14030*/  HFMA2.MMA R20, -RZ, RZ, -2.0703125, -772.5 ;  /* 0xc024e209ff147435 */ /* 0x004fe200000001ff */
[----:B------:R-:W-:Y:S02]  /*14040*/  IMAD.MOV.U32 R21, RZ, RZ, 0x40148713 ;  /* 0x40148713ff157424 */ /* 0x000fe400078e00ff */
[----:B------:R2:W-:Y:S01]  /*14050*/  STL.64 [R1+0x7e0], R22 ;  /* 0x0007e01601007387 */ /* 0x0005e20000100a00 */
[----:B---3--:R-:W-:Y:S01]  /*14060*/  HFMA2.MMA R10, -RZ, RZ, 1.6689453125, -16040 ;  /* 0x3eadf3d5ff0a7435 */ /* 0x008fe200000001ff */
[----:B------:R-:W-:Y:S01]  /*14070*/  IMAD.MOV.U32 R11, RZ, RZ, -0x417730e2 ;  /* 0xbe88cf1eff0b7424 */ /* 0x000fe200078e00ff */
[----:B0-----:R-:W-:Y:S01]  /*14080*/  MOV R12, 0x3dd19e34 ;  /* 0x3dd19e34000c7802 */ /* 0x001fe20000000f00 */
[----:B------:R-:W-:Y:S01]  /*14090*/  IMAD.MOV.U32 R13, RZ, RZ, 0x3067cdc6 ;  /* 0x3067cdc6ff0d7424 */ /* 0x000fe200078e00ff */
[----:B------:R0:W-:Y:S01]  /*140a0*/  STL.64 [R1+0x6b8], R26 ;  /* 0x0006b81a01007387 */ /* 0x0001e20000100a00 */
[----:B-1----:R-:W-:Y:S01]  /*140b0*/  HFMA2.MMA R14, -RZ, RZ, -1.2236328125, 298.25 ;  /* 0xbce55ca9ff0e7435 */ /* 0x002fe200000001ff */
        /* <DEDUP_REMOVED lines=8> */
[----:B-1----:R-:W-:Y:S01]  /*14140*/  MOV R4, 0x39bf9a7a ;  /* 0x39bf9a7a00047802 */ /* 0x002fe20000000f00 */
[----:B------:R-:W-:-:S02]  /*14150*/  IMAD.MOV.U32 R5, RZ, RZ, -0x519e6c8f ;  /* 0xae619371ff057424 */ /* 0x000fc400078e00ff */
[----:B------:R1:W-:Y:S01]  /*14160*/  STL.64 [R1+0x708], R26 ;  /* 0x0007081a01007387 */ /* 0x0003e20000100a00 */
[----:B--2---:R-:W-:Y:S01]  /*14170*/  HFMA2.MMA R12, -RZ, RZ, -3.158203125, 0.169677734375 ;  /* 0xc251316eff0c7435 */ /* 0x004fe200000001ff */
[----:B------:R-:W-:Y:S02]  /*14180*/  IMAD.MOV.U32 R13, RZ, RZ, 0x42043bff ;  /* 0x42043bffff0d7424 */ /* 0x000fe400078e00ff */
[----:B------:R2:W-:Y:S01]  /*14190*/  STL.64 [R1+0x7d0], R24 ;  /* 0x0007d01801007387 */ /* 0x0005e20000100a00 */
[----:B0-----:R-:W-:Y:S01]  /*141a0*/  MOV R22, 0xb74d552d ;  /* 0xb74d552d00167802 */ /* 0x001fe20000000f00 */
[----:B------:R-:W-:Y:S02]  /*141b0*/  IMAD.MOV.U32 R23, RZ, RZ, 0x408276e5 ;  /* 0x408276e5ff177424 */ /* 0x000fe400078e00ff */
[----:B------:R0:W-:Y:S01]  /*141c0*/  STL.64 [R1+0x7f0], R20 ;  /* 0x0007f01401007387 */ /* 0x0001e20000100a00 */
[----:B-1----:R-:W-:Y:S01]  /*141d0*/  MOV R26, 0xb8a31a12 ;  /* 0xb8a31a12001a7802 */ /* 0x002fe20000000f00 */
[----:B------:R-:W-:-:S02]  /*141e0*/  IMAD.MOV.U32 R27, RZ, RZ, 0x3852efff ;  /* 0x3852efffff1b7424 */ /* 0x000fc400078e00ff */
[----:B------:R1:W-:Y:S01]  /*141f0*/  STL.64 [R1+0x800], R10 ;  /* 0x0008000a01007387 */ /* 0x0003e20000100a00 */
[----:B--2---:R-:W-:Y:S01]  /*14200*/  HFMA2.MMA R24, -RZ, RZ, 0.85595703125, 0.00191211700439453125 ;  /* 0x3ad917d5ff187435 */ /* 0x004fe200000001ff */
[----:B------:R-:W-:Y:S02]  /*14210*/  IMAD.MOV.U32 R25, RZ, RZ, -0x456ebbf7 ;  /* 0xba914409ff197424 */ /* 0x000fe400078e00ff */
[----:B------:R2:W-:Y:S01]  /*14220*/  STL.64 [R1+0x810], R14 ;  /* 0x0008100e01007387 */ /* 0x0005e20000100a00 */
[----:B0-----:R-:W-:Y:S01]  /*14230*/  HFMA2.MMA R20, -RZ, RZ, -0.578125, 0.0023345947265625 ;  /* 0xb8a018c8ff147435 */ /* 0x001fe200000001ff */
[----:B------:R-:W-:Y:S02]  /*14240*/  IMAD.MOV.U32 R21, RZ, RZ, -0x3e77192e ;  /* 0xc188e6d2ff157424 */ /* 0x000fe400078e00ff */
[----:B------:R0:W-:Y:S01]  /*14250*/  STL.64 [R1+0x828], R4 ;  /* 0x0008280401007387 */ /* 0x0001e20000100a00 */
[----:B-1----:R-:W-:Y:S01]  /*14260*/  MOV R10, 0xbf8f7685 ;  /* 0xbf8f7685000a7802 */ /* 0x002fe20000000f00 */
[----:B------:R-:W-:-:S02]  /*14270*/  IMAD.MOV.U32 R11, RZ, RZ, 0x42148722 ;  /* 0x42148722ff0b7424 */ /* 0x000fc400078e00ff */
[----:B------:R1:W-:Y:S01]  /*14280*/  STL.64 [R1+0x858], R22 ;  /* 0x0008581601007387 */ /* 0x0003e20000100a00 */
[----:B--2---:R-:W-:Y:S01]  /*14290*/  HFMA2.MMA R14, -RZ, RZ, 2.826171875, 0.0019626617431640625 ;  /* 0x41a71805ff0e7435 */ /* 0x004fe200000001ff */
[----:B------:R-:W-:Y:S02]  /*142a0*/  IMAD.MOV.U32 R15, RZ, RZ, -0x3edf44cc ;  /* 0xc120bb34ff0f7424 */ /* 0x000fe400078e00ff */
[----:B------:R2:W-:Y:S01]  /*142b0*/  STL.64 [R1+0x758], R26 ;  /* 0x0007581a01007387 */ /* 0x0005e20000100a00 */
[----:B0-----:R-:W-:-:S03]  /*142c0*/  HFMA2.MMA R4, -RZ, RZ, -2.18359375, 36.53125 ;  /* 0xc05e5091ff047435 */ /* 0x001fc600000001ff */
[----:B------:R0:W-:Y:S01]  /*142d0*/  STL.64 [R1+0x838], R10 ;  /* 0x0008380a01007387 */ /* 0x0001e20000100a00 */
[----:B------:R-:W-:Y:S01]  /*142e0*/  IMAD.MOV.U32 R5, RZ, RZ, 0x3fb76a6c ;  /* 0x3fb76a6cff057424 */ /* 0x000fe200078e00ff */
[----:B-1----:R-:W-:Y:S02]  /*142f0*/  HFMA2.MMA R22, -RZ, RZ, 0.8271484375, -0.291015625 ;  /* 0x3a9eb4a8ff167435 */ /* 0x002fe400000001ff */
[----:B------:R1:W-:Y:S01]  /*14300*/  STL.64 [R1+0x840], R12 ;  /* 0x0008400c01007387 */ /* 0x0003e20000100a00 */
[----:B------:R-:W-:Y:S01]  /*14310*/  IMAD.MOV.U32 R23, RZ, RZ, -0x463102eb ;  /* 0xb9cefd15ff177424 */ /* 0x000fe200078e00ff */
[----:B--2---:R-:W-:Y:S01]  /*14320*/  MOV R26, 0xbc91edfe ;  /* 0xbc91edfe001a7802 */ /* 0x004fe20000000f00 */
[----:B------:R-:W-:Y:S01]  /*14330*/  IMAD.MOV.U32 R27, RZ, RZ, 0x3bd19e34 ;  /* 0x3bd19e34ff1b7424 */ /* 0x000fe200078e00ff */
[----:B------:R2:W-:Y:S01]  /*14340*/  STL.64 [R1+0x820], R24 ;  /* 0x0008201801007387 */ /* 0x0005e20000100a00 */
[----:B0-----:R-:W-:Y:S01]  /*14350*/  MOV R10, 0xaf9f2cae ;  /* 0xaf9f2cae000a7802 */ /* 0x001fe20000000f00 */
[----:B------:R-:W-:-:S02]  /*14360*/  IMAD.MOV.U32 R11, RZ, RZ, 0x3d07aee5 ;  /* 0x3d07aee5ff0b7424 */ /* 0x000fc400078e00ff */
[----:B------:R0:W-:Y:S01]  /*14370*/  STL.64 [R1+0x830], R20 ;  /* 0x0008301401007387 */ /* 0x0001e20000100a00 */
[----:B-1----:R-:W-:Y:S01]  /*14380*/  HFMA2.MMA R12, -RZ, RZ, -1.185546875, -0.0413818359375 ;  /* 0xbcbea94cff0c7435 */ /* 0x002fe200000001ff */
[----:B------:R-:W-:Y:S02]  /*14390*/  IMAD.MOV.U32 R13, RZ, RZ, 0x3c03ba34 ;  /* 0x3c03ba34ff0d7424 */ /* 0x000fe400078e00ff */
[----:B------:R1:W-:Y:S01]  /*143a0*/  STL.64 [R1+0x850], R14 ;  /* 0x0008500e01007387 */ /* 0x0003e20000100a00 */
[----:B--2---:R-:W-:Y:S01]  /*143b0*/  HFMA2.MMA R24, -RZ, RZ, 1.669921875, -0.032440185546875 ;  /* 0x3eaea827ff187435 */ /* 0x004fe200000001ff */
        /* <DEDUP_REMOVED lines=8> */
[----:B--2---:R-:W-:-:S03]  /*14440*/  MOV R26, 0xbf8095d8 ;  /* 0xbf8095d8001a7802 */ /* 0x004fc60000000f00 */
[----:B------:R2:W-:Y:S01]  /*14450*/  STL.64 [R1+0x890], R22 ;  /* 0x0008901601007387 */ /* 0x0005e20000100a00 */
[----:B------:R-:W-:Y:S01]  /*14460*/  IMAD.MOV.U32 R27, RZ, RZ, -0x4c24c9d8 ;  /* 0xb3db3628ff1b7424 */ /* 0x000fe200078e00ff */
[----:B0-----:R-:W-:Y:S02]  /*14470*/  HFMA2.MMA R4, -RZ, RZ, 3.5078125, 0.484130859375 ;  /* 0x430437bfff047435 */ /* 0x001fe400000001ff */
[----:B------:R0:W-:Y:S01]  /*14480*/  STL.64 [R1+0x868], R20 ;  /* 0x0008681401007387 */ /* 0x0001e20000100a00 */
[----:B------:R-:W-:Y:S01]  /*14490*/  IMAD.MOV.U32 R5, RZ, RZ, 0x3c605817 ;  /* 0x3c605817ff057424 */ /* 0x000fe200078e00ff */
[----:B-1----:R-:W-:Y:S02]  /*144a0*/  HFMA2.MMA R10, -RZ, RZ, -3.3125, -0.8974609375 ;  /* 0xc2a0bb2eff0a7435 */ /* 0x002fe400000001ff */
[----:B------:R1:W-:Y:S01]  /*144b0*/  STL.64 [R1+0x880], R12 ;  /* 0x0008800c01007387 */ /* 0x0003e20000100a00 */
[----:B------:R-:W-:Y:S01]  /*144c0*/  IMAD.MOV.U32 R11, RZ, RZ, -0x4713dd22 ;  /* 0xb8ec22deff0b7424 */ /* 0x000fe200078e00ff */
[----:B--2---:R-:W-:-:S02]  /*144d0*/  HFMA2.MMA R22, -RZ, RZ, -2.00390625, 0.0002357959747314453125 ;  /* 0xc0020bbaff167435 */ /* 0x004fc400000001ff */
[----:B------:R2:W-:Y:S01]  /*144e0*/  STL.64 [R1+0x888], R14 ;  /* 0x0008880e01007387 */ /* 0x0005e20000100a00 */
[----:B------:R-:W-:Y:S01]  /*144f0*/  IMAD.MOV.U32 R23, RZ, RZ, -0x4e55e4fe ;  /* 0xb1aa1b02ff177424 */ /* 0x000fe200078e00ff */
[----:B0-----:R-:W-:Y:S01]  /*14500*/  MOV R20, 0xc2f75477 ;  /* 0xc2f7547700147802 */ /* 0x001fe20000000f00 */
[----:B------:R-:W-:Y:S01]  /*14510*/  IMAD.MOV.U32 R21, RZ, RZ, 0x431234f7 ;  /* 0x431234f7ff157424 */ /* 0x000fe200078e00ff */
[----:B------:R0:W-:Y:S01]  /*14520*/  STL.64 [R1+0x870], R24 ;  /* 0x0008701801007387 */ /* 0x0001e20000100a00 */
[----:B-1----:R-:W-:Y:S01]  /*14530*/  MOV R12, 0x4223149e ;  /* 0x4223149e000c7802 */ /* 0x002fe20000000f00 */
[----:B------:R-:W-:Y:S02]  /*14540*/  IMAD.MOV.U32 R13, RZ, RZ, -0x3de7289d ;  /* 0xc218d763ff0d7424 */ /* 0x000fe400078e00ff */
[----:B------:R1:W-:Y:S01]  /*14550*/  STL.64 [R1+0x7f8], R26 ;  /* 0x0007f81a01007387 */ /* 0x0003e20000100a00 */
[----:B--2---:R-:W-:Y:S01]  /*14560*/  MOV R14, 0xc0c8b114 ;  /* 0xc0c8b114000e7802 */ /* 0x004fe20000000f00 */
[----:B------:R-:W-:-:S02]  /*14570*/  IMAD.MOV.U32 R15, RZ, RZ, 0x40a3bda5 ;  /* 0x40a3bda5ff0f7424 */ /* 0x000fc400078e00ff */
[----:B------:R2:W-:Y:S01]  /*14580*/  STL.64 [R1+0x8a0], R4 ;  /* 0x0008a00401007387 */ /* 0x0005e20000100a00 */
[----:B0-----:R-:W-:Y:S01]  /*14590*/  HFMA2.MMA R24, -RZ, RZ, 2.767578125, -0.0004770755767822265625 ;  /* 0x41898fd1ff187435 */ /* 0x001fe200000001ff */
[----:B------:R-:W-:Y:S02]  /*145a0*/  IMAD.MOV.U32 R25, RZ, RZ, 0x357b0a41 ;  /* 0x357b0a41ff197424 */ /* 0x000fe400078e00ff */
[----:B------:R0:W-:Y:S01]  /*145b0*/  STL.64 [R1+0x8a8], R20 ;  /* 0x0008a81401007387 */ /* 0x0001e20000100a00 */
[----:B-1----:R-:W-:Y:S01]  /*145c0*/  MOV R26, 0x3b2278e6 ;  /* 0x3b2278e6001a7802 */ /* 0x002fe20000000f00 */
[----:B------:R-:W-:Y:S02]  /*145d0*/  IMAD.MOV.U32 R27, RZ, RZ, -0x3e5b1ce4 ;  /* 0xc1a4e31cff1b7424 */ /* 0x000fe400078e00ff */
[----:B------:R1:W-:Y:S01]  /*145e0*/  STL.64 [R1+0x8b0], R10 ;  /* 0x0008b00a01007387 */ /* 0x0003e20000100a00 */
[----:B--2---:R-:W-:Y:S01]  /*145f0*/  MOV R4, 0x3f18a4c1 ;  /* 0x3f18a4c100047802 */ /* 0x004fe20000000f00 */
[----:B------:R-:W-:-:S02]  /*14600*/  IMAD.MOV.U32 R5, RZ, RZ, -0x411d96f5 ;  /* 0xbee2690bff057424 */ /* 0x000fc400078e00ff */
[----:B------:R2:W-:Y:S04]  /*14610*/  STL.64 [R1+0x8b8], R12 ;  /* 0x0008b80c01007387 */ /* 0x0005e80000100a00 */
[----:B------:R3:W-:Y:S01]  /*14620*/  STL.64 [R1+0x8c8], R14 ;  /* 0x0008c80e01007387 */ /* 0x0007e20000100a00 */
[----:B0-----:R-:W-:Y:S01]  /*14630*/  HFMA2.MMA R20, -RZ, RZ, 1.53515625, -0.037109375 ;  /* 0x3e24a8c0ff147435 */ /* 0x001fe200000001ff */
[----:B------:R-:W-:Y:S02]  /*14640*/  IMAD.MOV.U32 R21, RZ, RZ, -0x4d2b89d4 ;  /* 0xb2d4762cff157424 */ /* 0x000fe400078e00ff */
[----:B------:R0:W-:Y:S01]  /*14650*/  STL.64 [R1+0x8d0], R22 ;  /* 0x0008d01601007387 */ /* 0x0001e20000100a00 */
[----:B-1----:R-:W-:Y:S01]  /*14660*/  HFMA2.MMA R10, -RZ, RZ, -1.0263671875, 1.4521484375 ;  /* 0xbc1b3dcfff0a7435 */ /* 0x002fe200000001ff */
[----:B------:R-:W-:Y:S01]  /*14670*/  IMAD.MOV.U32 R11, RZ, RZ, 0x36d76ab6 ;  /* 0x36d76ab6ff0b7424 */ /* 0x000fe200078e00ff */
[----:B--2---:R-:W-:Y:S01]  /*14680*/  MOV R12, 0x3b0b43e3 ;  /* 0x3b0b43e3000c7802 */ /* 0x004fe20000000f00 */
[----:B------:R-:W-:Y:S01]  /*14690*/  IMAD.MOV.U32 R13, RZ, RZ, 0x43542b1a ;  /* 0x43542b1aff0d7424 */ /* 0x000fe200078e00ff */
[----:B------:R1:W-:Y:S01]  /*146a0*/  STL.64 [R1+0x848], R26 ;  /* 0x0008481a01007387 */ /* 0x0003e20000100a00 */
[----:B---3--:R-:W-:Y:S01]  /*146b0*/  HFMA2.MMA R14, -RZ, RZ, 2.658203125, -0.72607421875 ;  /* 0x4151b9cfff0e7435 */ /* 0x008fe200000001ff */
[----:B------:R-:W-:-:S02]  /*146c0*/  IMAD.MOV.U32 R15, RZ, RZ, -0x3c078232 ;  /* 0xc3f87dceff0f7424 */ /* 0x000fc400078e00ff */
[----:B------:R2:W-:Y:S01]  /*146d0*/  STL.64 [R1+0x8c0], R24 ;  /* 0x0008c01801007387 */ /* 0x0005e20000100a00 */
[----:B0-----:R-:W-:Y:S01]  /*146e0*/  MOV R22, 0x4436cdd2 ;  /* 0x4436cdd200167802 */ /* 0x001fe20000000f00 */
[----:B------:R-:W-:Y:S02]  /*146f0*/  IMAD.MOV.U32 R23, RZ, RZ, -0x3c0eee4f ;  /* 0xc3f111b1ff177424 */ /* 0x000fe400078e00ff */
[----:B------:R0:W-:Y:S01]  /*14700*/  STL.64 [R1+0x8d8], R4 ;  /* 0x0008d80401007387 */ /* 0x0001e20000100a00 */
[----:B-1----:R-:W-:Y:S01]  /*14710*/  MOV R26, 0x4293c7da ;  /* 0x4293c7da001a7802 */ /* 0x002fe20000000f00 */
[----:B------:R-:W-:Y:S02]  /*14720*/  IMAD.MOV.U32 R27, RZ, RZ, -0x3ce332d7 ;  /* 0xc31ccd29ff1b7424 */ /* 0x000fe400078e00ff */
[----:B------:R1:W-:Y:S01]  /*14730*/  STL.64 [R1+0x8f8], R12 ;  /* 0x0008f80c01007387 */ /* 0x0003e20000100a00 */
[----:B--2---:R-:W-:Y:S01]  /*14740*/  HFMA2.MMA R24, -RZ, RZ, -1.23046875, 0.000751018524169921875 ;  /* 0xbcec1227ff187435 */ /* 0x004fe200000001ff */
[----:B------:R-:W-:-:S02]  /*14750*/  IMAD.MOV.U32 R25, RZ, RZ, 0x43a31567 ;  /* 0x43a31567ff197424 */ /* 0x000fc400078e00ff */
[----:B------:R2:W-:Y:S01]  /*14760*/  STL.64 [R1+0x908], R22 ;  /* 0x0009081601007387 */ /* 0x0005e20000100a00 */
[----:B0-----:R-:W-:Y:S01]  /*14770*/  MOV R4, 0xc3abf25b ;  /* 0xc3abf25b00047802 */ /* 0x001fe20000000f00 */
[----:B------:R-:W-:Y:S02]  /*14780*/  IMAD.MOV.U32 R5, RZ, RZ, 0x432bf3b2 ;  /* 0x432bf3b2ff057424 */ /* 0x000fe400078e00ff */
[----:B------:R0:W-:Y:S01]  /*14790*/  STL.64 [R1+0x8e0], R20 ;  /* 0x0008e01401007387 */ /* 0x0001e20000100a00 */
[----:B-1----:R-:W-:-:S03]  /*147a0*/  HFMA2.MMA R12, -RZ, RZ, -0.3310546875, 635.5 ;  /* 0xb54c60f7ff0c7435 */ /* 0x002fc600000001ff */
[----:B------:R1:W-:Y:S01]  /*147b0*/  STL.64 [R1+0x8f0], R10 ;  /* 0x0008f00a01007387 */ /* 0x0003e20000100a00 */
[----:B------:R-:W-:Y:S01]  /*147c0*/  IMAD.MOV.U32 R13, RZ, RZ, 0x4118a4c2 ;  /* 0x4118a4c2ff0d7424 */ /* 0x000fe200078e00ff */
[----:B--2---:R-:W-:Y:S01]  /*147d0*/  MOV R22, 0x3f15b76c ;  /* 0x3f15b76c00167802 */ /* 0x004fe20000000f00 */
[----:B------:R-:W-:Y:S01]  /*147e0*/  IMAD.MOV.U32 R23, RZ, RZ, -0x41aa8b03 ;  /* 0xbe5574fdff177424 */ /* 0x000fe200078e00ff */
[----:B------:R2:W-:Y:S01]  /*147f0*/  STL.64 [R1+0x900], R14 ;  /* 0x0009000e01007387 */ /* 0x0005e20000100a00 */
[----:B0-----:R-:W-:Y:S01]  /*14800*/  HFMA2.MMA R20, -RZ, RZ, 0.63427734375, 0.2242431640625 ;  /* 0x3913332dff147435 */ /* 0x001fe200000001ff */
[----:B------:R-:W-:Y:S02]  /*14810*/  IMAD.MOV.U32 R21, RZ, RZ, -0x3d697b2d ;  /* 0xc29684d3ff157424 */ /* 0x000fe400078e00ff */
[----:B------:R0:W-:Y:S01]  /*14820*/  STL.64 [R1+0x898], R26 ;  /* 0x0008981a01007387 */ /* 0x0001e20000100a00 */
[----:B-1----:R-:W-:Y:S01]  /*14830*/  MOV R10, 0x42850a16 ;  /* 0x42850a16000a7802 */ /* 0x002fe20000000f00 */
[----:B------:R-:W-:-:S02]  /*14840*/  IMAD.MOV.U32 R11, RZ, RZ, -0x3e1c6b7b ;  /* 0xc1e39485ff0b7424 */ /* 0x000fc400078e00ff */
[----:B------:R1:W-:Y:S01]  /*14850*/  STL.64 [R1+0x910], R24 ;  /* 0x0009101801007387 */ /* 0x0003e20000100a00 */
[----:B--2---:R-:W-:Y:S01]  /*14860*/  HFMA2.MMA R14, -RZ, RZ, -0.31103515625, 1.828125 ;  /* 0xb4fa3f50ff0e7435 */ /* 0x004fe200000001ff */
[----:B------:R-:W-:Y:S02]  /*14870*/  IMAD.MOV.U32 R15, RZ, RZ, -0x40b1a00e ;  /* 0xbf4e5ff2ff0f7424 */ /* 0x000fe400078e00ff */
[----:B------:R2:W-:Y:S01]  /*14880*/  STL.64 [R1+0x918], R4 ;  /* 0x0009180401007387 */ /* 0x0005e20000100a00 */
[----:B0-----:R-:W-:Y:S01]  /*14890*/  MOV R26, 0xbd25198e ;  /* 0xbd25198e001a7802 */ /* 0x001fe20000000f00 */
[----:B------:R-:W-:Y:S02]  /*148a0*/  IMAD.MOV.U32 R27, RZ, RZ, 0x3ce423b1 ;  /* 0x3ce423b1ff1b7424 */ /* 0x000fe400078e00ff */
[----:B------:R0:W-:Y:S01]  /*148b0*/  STL.64 [R1+0x948], R22 ;  /* 0x0009481601007387 */ /* 0x0001e20000100a00 */
[----:B-1----:R-:W-:-:S03]  /*148c0*/  HFMA2.MMA R24, -RZ, RZ, -4.46484375, 1580 ;  /* 0xc477662cff187435 */ /* 0x002fc600000001ff */
[----:B------:R1:W-:Y:S01]  /*148d0*/  STL.64 [R1+0x928], R10 ;  /* 0x0009280a01007387 */ /* 0x0003e20000100a00 */
[----:B------:R-:W-:Y:S01]  /*148e0*/  IMAD.MOV.U32 R25, RZ, RZ, 0x450908e3 ;  /* 0x450908e3ff197424 */ /* 0x000fe200078e00ff */
[----:B--2---:R-:W-:Y:S02]  /*148f0*/  HFMA2.MMA R4, -RZ, RZ, 0.6376953125, -75.125 ;  /* 0x391ad4b2ff047435 */ /* 0x004fe400000001ff */
[----:B------:R2:W-:Y:S01]  /*14900*/  STL.64 [R1+0x930], R12 ;  /* 0x0009300c01007387 */ /* 0x0005e20000100a00 */
[----:B------:R-:W-:Y:S01]  /*14910*/  IMAD.MOV.U32 R5, RZ, RZ, 0x3d50e5d5 ;  /* 0x3d50e5d5ff057424 */ /* 0x000fe200078e00ff */
[----:B0-----:R-:W-:Y:S01]  /*14920*/  HFMA2.MMA R22, -RZ, RZ, -4.234375, 0.0235443115234375 ;  /* 0xc43c2607ff167435 */ /* 0x001fe200000001ff */
[----:B------:R-:W-:Y:S01]  /*14930*/  IMAD.MOV.U32 R23, RZ, RZ, 0x4436edde ;  /* 0x4436eddeff177424 */ /* 0x000fe200078e00ff */
[----:B------:R0:W-:Y:S01]  /*14940*/  STL.64 [R1+0x8e8], R26 ;  /* 0x0008e81a01007387 */ /* 0x0001e20000100a00 */
[----:B-1----:R-:W-:Y:S01]  /*14950*/  MOV R10, 0xc4f10b7a ;  /* 0xc4f10b7a000a7802 */ /* 0x002fe20000000f00 */
[----:B------:R-:W-:-:S02]  /*14960*/  IMAD.MOV.U32 R11, RZ, RZ, -0x41dceba2 ;  /* 0xbe23145eff0b7424 */ /* 0x000fc400078e00ff */
[----:B------:R1:W-:Y:S01]  /*14970*/  STL.64 [R1+0x920], R20 ;  /* 0x0009201401007387 */ /* 0x0003e20000100a00 */
[----:B--2---:R-:W-:-:S03]  /*14980*/  HFMA2.MMA R12, -RZ, RZ, 4.953125, -0.0077667236328125 ;  /* 0x44f49ff4ff0c7435 */ /* 0x004fc600000001ff */
        /* <DEDUP_REMOVED lines=9> */
[----:B------:R-:W-:-:S02]  /*14a20*/  IMAD.MOV.U32 R15, RZ, RZ, 0x3aa95acb ;  /* 0x3aa95acbff0f7424 */ /* 0x000fc400078e00ff */
[----:B------:R2:W-:Y:S04]  /*14a30*/  STL.64 [R1+0x968], R10 ;  /* 0x0009680a01007387 */ /* 0x0005e80000100a00 */
[----:B------:R3:W-:Y:S01]  /*14a40*/  STL.64 [R1+0x980], R22 ;  /* 0x0009801601007387 */ /* 0x0007e20000100a00 */
[----:B0-----:R-:W-:Y:S01]  /*14a50*/  HFMA2.MMA R4, -RZ, RZ, 3.509765625, -0.000507831573486328125 ;  /* 0x43059029ff047435 */ /* 0x001fe200000001ff */
[----:B------:R-:W-:Y:S01]  /*14a60*/  IMAD.MOV.U32 R5, RZ, RZ, -0x3d1e795e ;  /* 0xc2e186a2ff057424 */ /* 0x000fe200078e00ff */
[----:B-1----:R-:W-:Y:S01]  /*14a70*/  HFMA2.MMA R24, -RZ, RZ, 1.8896484375, -0.00586700439453125 ;  /* 0x3f8f9e02ff187435 */ /* 0x002fe200000001ff */
[----:B------:R0:W-:Y:S01]  /*14a80*/  STL.64 [R1+0x938], R26 ;  /* 0x0009381a01007387 */ /* 0x0001e20000100a00 */
[----:B------:R-:W-:Y:S01]  /*14a90*/  IMAD.MOV.U32 R25, RZ, RZ, -0x40bd4e50 ;  /* 0xbf42b1b0ff197424 */ /* 0x000fe200078e00ff */
[----:B--2---:R-:W-:-:S02]  /*14aa0*/  HFMA2.MMA R10, -RZ, RZ, -2.703125, 0.06201171875 ;  /* 0xc1682bf0ff0a7435 */ /* 0x004fc400000001ff */
[----:B------:R1:W-:Y:S01]  /*14ab0*/  STL.64 [R1+0x958], R20 ;  /* 0x0009581401007387 */ /* 0x0003e20000100a00 */
[----:B------:R-:W-:Y:S01]  /*14ac0*/  IMAD.MOV.U32 R11, RZ, RZ, 0x4131c9d1 ;  /* 0x4131c9d1ff0b7424 */ /* 0x000fe200078e00ff */
[----:B---3--:R-:W-:Y:S02]  /*14ad0*/  HFMA2.MMA R22, -RZ, RZ, 1.7431640625, 3.181640625 ;  /* 0x3ef9425dff167435 */ /* 0x008fe400000001ff */
[----:B------:R2:W-:Y:S04]  /*14ae0*/  STL.64 [R1+0x970], R12 ;  /* 0x0009700c01007387 */ /* 0x0005e80000100a00 */
[----:B------:R3:W-:Y:S01]  /*14af0*/  STL.64 [R1+0x978], R14 ;  /* 0x0009780e01007387 */ /* 0x0007e20000100a00 */
[----:B0-----:R-:W-:Y:S01]  /*14b00*/  MOV R26, 0xc3aaaf64 ;  /* 0xc3aaaf64001a7802 */ /* 0x001fe20000000f00 */
[----:B------:R-:W-:Y:S01]  /*14b10*/  IMAD.MOV.U32 R27, RZ, RZ, -0x48d87794 ;  /* 0xb727886cff1b7424 */ /* 0x000fe200078e00ff */
[----:B-1----:R-:W-:Y:S01]  /*14b20*/  MOV R20, 0x42393dd8 ;  /* 0x42393dd800147802 */ /* 0x002fe20000000f00 */
[----:B------:R-:W-:Y:S01]  /*14b30*/  IMAD.MOV.U32 R21, RZ, RZ, -0x48fb0fcd ;  /* 0xb704f033ff157424 */ /* 0x000fe200078e00ff */
[----:B------:R0:W-:Y:S01]  /*14b40*/  STL.64 [R1+0x990], R4 ;  /* 0x0009900401007387 */ /* 0x0001e20000100a00 */
[----:B--2---:R-:W-:Y:S01]  /*14b50*/  MOV R12, 0xc085691e ;  /* 0xc085691e000c7802 */ /* 0x004fe20000000f00 */
[----:B------:R-:W-:-:S02]  /*14b60*/  IMAD.MOV.U32 R13, RZ, RZ, 0x3b4b3729 ;  /* 0x3b4b3729ff0d7424 */ /* 0x000fc400078e00ff */
[----:B------:R0:W-:Y:S01]  /*14b70*/  STL.64 [R1+0x988], R26 ;  /* 0x0009881a01007387 */ /* 0x0001e20000100a00 */
[----:B---3--:R-:W-:Y:S01]  /*14b80*/  MOV R14, 0x3eb9a9a3 ;  /* 0x3eb9a9a3000e7802 */ /* 0x008fe20000000f00 */
[----:B------:R-:W-:Y:S02]  /*14b90*/  IMAD.MOV.U32 R15, RZ, RZ, 0x3e6301dc ;  /* 0x3e6301dcff0f7424 */ /* 0x000fe400078e00ff */
[----:B------:R0:W-:Y:S04]  /*14ba0*/  STL.64 [R1+0x998], R20 ;  /* 0x0009981401007387 */ /* 0x0001e80000100a00 */
[----:B------:R0:W-:Y:S04]  /*14bb0*/  STL.64 [R1+0x9a0], R10 ;  /* 0x0009a00a01007387 */ /* 0x0001e80000100a00 */
[----:B------:R0:W-:Y:S04]  /*14bc0*/  STL.64 [R1+0x9a8], R12 ;  /* 0x0009a80c01007387 */ /* 0x0001e80000100a00 */
[----:B------:R0:W-:Y:S04]  /*14bd0*/  STL.64 [R1+0x9b0], R24 ;  /* 0x0009b01801007387 */ /* 0x0001e80000100a00 */
[----:B------:R0:W-:Y:S04]  /*14be0*/  STL.64 [R1+0x9b8], R14 ;  /* 0x0009b80e01007387 */ /* 0x0001e80000100a00 */
[----:B------:R0:W-:Y:S01]  /*14bf0*/  STL [R1+0x9c0], R22 ;  /* 0x0009c01601007387 */ /* 0x0001e20000100800 */
[----:B------:R-:W-:Y:S05]  /*14c00*/  @P0 BRA `(.L_x_391) ;  /* 0x0000027000000947 */ /* 0x000fea0003800000 */
[----:B------:R-:W-:Y:S01]  /*14c10*/  FSETP.GEU.FTZ.AND P0, PT, R3, 1, PT ;  /* 0x3f8000000300780b */ /* 0x000fe20003f1e000 */
[----:B0-----:R-:W-:-:S12]  /*14c20*/  IMAD.MOV.U32 R4, RZ, RZ, RZ ;  /* 0x000000ffff047224 */ /* 0x001fd800078e00ff */
[----:B------:R-:W-:Y:S05]  /*14c30*/  @P0 BRA `(.L_x_392) ;  /* 0x0000046000000947 */ /* 0x000fea0003800000 */
[C---:B------:R-:W-:Y:S01]  /*14c40*/  FADD.FTZ.RZ R3, R0.reuse, 1 ;  /* 0x3f80000000037421 */ /* 0x040fe2000001c000 */
[----:B------:R-:W-:Y:S01]  /*14c50*/  MOV R10, 0x3e800000 ;  /* 0x3e800000000a7802 */ /* 0x000fe20000000f00 */
[----:B------:R-:W-:Y:S01]  /*14c60*/  HFMA2.MMA R7, -RZ, RZ, 1.3056640625, -1.8671875 ;  /* 0x3d39bf78ff077435 */ /* 0x000fe200000001ff */
[----:B------:R-:W-:Y:S01]  /*14c70*/  ISETP.GE.U32.AND P0, PT, R0, 0x7f800000, PT ;  /* 0x7f8000000000780c */ /* 0x000fe20003f06070 */
[----:B------:R-:W-:Y:S01]  /*14c80*/  BSSY B2, `(.L_x_393) ;  /* 0x000001a000027945 */ /* 0x000fe20003800000 */
[----:B------:R-:W-:-:S04]  /*14c90*/  IADD3 R3, R3, -0x3f400000, RZ ;  /* 0xc0c0000003037810 */ /* 0x000fc80007ffe0ff */
[----:B------:R-:W-:-:S04]  /*14ca0*/  LOP3.LUT R3, R3, 0xff800000, RZ, 0xc0, !PT ;  /* 0xff80000003037812 */ /* 0x000fc800078ec0ff */
[----:B------:R-:W-:Y:S01]  /*14cb0*/  IADD3 R5, -R3, 0x40800000, RZ ;  /* 0x4080000003057810 */ /* 0x000fe20007ffe1ff */
[----:B------:R-:W-:Y:S02]  /*14cc0*/  IMAD.IADD R4, R0, 0x1, -R3 ;  /* 0x0000000100047824 */ /* 0x000fe400078e0a03 */
[----:B------:R-:W0:Y:S02]  /*14cd0*/  I2F R3, R3 ;  /* 0x0000000300037306 */ /* 0x000e240000201400 */
[----:B------:R-:W-:-:S04]  /*14ce0*/  FFMA.FTZ R5, R5, R10, -1 ;  /* 0xbf80000005057423 */ /* 0x000fc8000001000a */
[----:B------:R-:W-:-:S04]  /*14cf0*/  FADD.FTZ R4, R4, R5 ;  /* 0x0000000504047221 */ /* 0x000fc80000010000 */
[----:B------:R-:W-:-:S04]  /*14d00*/  FFMA.FTZ R5, R4, -R7, 0.10546888411045074463 ;  /* 0x3dd8001204057423 */ /* 0x000fc80000010807 */
[----:B------:R-:W-:-:S04]  /*14d10*/  FFMA.FTZ R5, R4, R5, -0.13229703903198242188 ;  /* 0xbe0778e004057423 */ /* 0x000fc80000010005 */
[----:B------:R-:W-:-:S04]  /*14d20*/  FFMA.FTZ R5, R4, R5, 0.14491446316242218018 ;  /* 0x3e14647504057423 */ /* 0x000fc80000010005 */
[----:B------:R-:W-:-:S04]  /*14d30*/  FFMA.FTZ R5, R4, R5, -0.16641564667224884033 ;  /* 0xbe2a68dd04057423 */ /* 0x000fc80000010005 */
[----:B------:R-:W-:-:S04]  /*14d40*/  FFMA.FTZ R5, R4, R5, 0.19988867640495300293 ;  /* 0x3e4caf9e04057423 */ /* 0x000fc80000010005 */
[----:B------:R-:W-:-:S04]  /*14d50*/  FFMA.FTZ R5, R4, R5, -0.25000196695327758789 ;  /* 0xbe80004204057423 */ /* 0x000fc80000010005 */
[----:B------:R-:W-:-:S04]  /*14d60*/  FFMA.FTZ R5, R4, R5, 0.33333510160446166992 ;  /* 0x3eaaaae604057423 */ /* 0x000fc80000010005 */
[----:B------:R-:W-:-:S04]  /*14d70*/  FFMA.FTZ R5, R4, R5, -0.5 ;  /* 0xbf00000004057423 */ /* 0x000fc80000010005 */
[C---:B------:R-:W-:Y:S02]  /*14d80*/  FMUL.FTZ R7, R4.reuse, R5 ;  /* 0x0000000504077220 */ /* 0x040fe40000410000 */
[----:B0-----:R-:W-:Y:S02]  /*14d90*/  FMUL.FTZ R5, R3, 1.1920928955078125e-07 ;  /* 0x3400000003057820 */ /* 0x001fe40000410000 */
[----:B------:R-:W-:-:S04]  /*14da0*/  FFMA.FTZ R4, R4, R7, R4 ;  /* 0x0000000704047223 */ /* 0x000fc80000010004 */
[----:B------:R-:W-:Y:S01]  /*14db0*/  FFMA.FTZ R5, R5, 0.69314718246459960938, R4 ;  /* 0x3f31721805057823 */ /* 0x000fe20000010004 */
[----:B------:R-:W-:Y:S05]  /*14dc0*/  @!P0 BRA `(.L_x_394) ;  /* 0x0000005000008947 */ /* 0x000fea0003800000 */
[C---:B------:R-:W-:Y:S02]  /*14dd0*/  ISETP.GE.AND P0, PT, R0.reuse, -0x407fffff, PT ;  /* 0xbf8000010000780c */ /* 0x040fe40003f06270 */
[----:B------:R-:W-:-:S11]  /*14de0*/  FSETP.NEU.FTZ.AND P1, PT, R0, RZ, PT ;  /* 0x000000ff0000720b */ /* 0x000fd60003f3d000 */
[----:B------:R-:W-:-:S04]  /*14df0*/  @P0 IMAD.MOV.U32 R3, RZ, RZ, 0x7f800000 ;  /* 0x7f800000ff030424 */ /* 0x000fc800078e00ff */
[----:B------:R-:W-:-:S05]  /*14e00*/  @P0 FFMA.FTZ R5, R0, R3, +INF ;  /* 0x7f80000000050423 */ /* 0x000fca0000010003 */
[----:B------:R-:W-:Y:S02]  /*14e10*/  FSEL R5, R5, -RZ, P1 ;  /* 0x800000ff05057208 */ /* 0x000fe40000800000 */
.L_x_394:
[----:B------:R-:W-:Y:S05]  /*14e20*/  BSYNC B2 ;  /* 0x0000000000027941 */ /* 0x000fea0003800000 */
.L_x_393:
[----:B------:R-:W-:-:S04]  /*14e30*/  FADD.FTZ R0, -R0, R5 ;  /* 0x0000000500007221 */ /* 0x000fc80000010100 */
[----:B------:R-:W-:-:S06]  /*14e40*/  FMUL.FTZ R0, R0, -2 ;  /* 0xc000000000007820 */ /* 0x000fcc0000410000 */
[----:B------:R-:W0:Y:S02]  /*14e50*/  MUFU.SQRT R0, R0 ;  /* 0x0000000000007308 */ /* 0x000e240000002000 */
[----:B0-----:R-:W-:Y:S01]  /*14e60*/  FADD.FTZ R4, -R0, -RZ ;  /* 0x800000ff00047221 */ /* 0x001fe20000010100 */
[----:B------:R-:W-:Y:S05]  /*14e70*/  BRA `(.L_x_392) ;  /* 0x0000022000007947 */ /* 0x000fea0003800000 */
.L_x_391:
[C---:B------:R-:W-:Y:S01]  /*14e80*/  FADD.FTZ.RZ R3, R0.reuse, 1 ;  /* 0x3f80000000037421 */ /* 0x040fe2000001c000 */
[----:B------:R-:W-:Y:S01]  /*14e90*/  MOV R7, 0x3e800000 ;  /* 0x3e80000000077802 */ /* 0x000fe20000000f00 */
[----:B------:R-:W-:Y:S01]  /*14ea0*/  BSSY B2, `(.L_x_395) ;  /* 0x000001c000027945 */ /* 0x000fe20003800000 */
[----:B0-----:R-:W-:Y:S02]  /*14eb0*/  MOV R10, 0x3d39bf78 ;  /* 0x3d39bf78000a7802 */ /* 0x001fe40000000f00 */
[----:B------:R-:W-:Y:S02]  /*14ec0*/  IADD3 R3, R3, -0x3f400000, RZ ;  /* 0xc0c0000003037810 */ /* 0x000fe40007ffe0ff */
[----:B------:R-:W-:-:S02]  /*14ed0*/  ISETP.GE.U32.AND P0, PT, R0, 0x7f800000, PT ;  /* 0x7f8000000000780c */ /* 0x000fc40003f06070 */
[----:B------:R-:W-:-:S04]  /*14ee0*/  LOP3.LUT R5, R3, 0xff800000, RZ, 0xc0, !PT ;  /* 0xff80000003057812 */ /* 0x000fc800078ec0ff */
[----:B------:R-:W-:Y:S01]  /*14ef0*/  IADD3 R4, -R5, 0x40800000, RZ ;  /* 0x4080000005047810 */ /* 0x000fe20007ffe1ff */
[----:B------:R-:W-:Y:S02]  /*14f00*/  IMAD.IADD R3, R0, 0x1, -R5 ;  /* 0x0000000100037824 */ /* 0x000fe400078e0a05 */
[----:B------:R-:W0:Y:S02]  /*14f10*/  I2F R5, R5 ;  /* 0x0000000500057306 */ /* 0x000e240000201400 */
[----:B------:R-:W-:-:S04]  /*14f20*/  FFMA.FTZ R4, R4, R7, -1 ;  /* 0xbf80000004047423 */ /* 0x000fc80000010007 */
[----:B------:R-:W-:-:S04]  /*14f30*/  FADD.FTZ R3, R3, R4 ;  /* 0x0000000403037221 */ /* 0x000fc80000010000 */
[----:B------:R-:W-:-:S04]  /*14f40*/  FFMA.FTZ R10, R3, -R10, 0.10546888411045074463 ;  /* 0x3dd80012030a7423 */ /* 0x000fc8000001080a */
[----:B------:R-:W-:Y:S02]  /*14f50*/  FFMA.FTZ R10, R3, R10, -0.13229703903198242188 ;  /* 0xbe0778e0030a7423 */ /* 0x000fe4000001000a */
[----:B0-----:R-:W-:Y:S02]  /*14f60*/  FMUL.FTZ R4, R5, 1.1920928955078125e-07 ;  /* 0x3400000005047820 */ /* 0x001fe40000410000 */
[----:B------:R-:W-:-:S04]  /*14f70*/  FFMA.FTZ R10, R3, R10, 0.14491446316242218018 ;  /* 0x3e146475030a7423 */ /* 0x000fc8000001000a */
[----:B------:R-:W-:-:S04]  /*14f80*/  FFMA.FTZ R10, R3, R10, -0.16641564667224884033 ;  /* 0xbe2a68dd030a7423 */ /* 0x000fc8000001000a */
[----:B------:R-:W-:-:S04]  /*14f90*/  FFMA.FTZ R10, R3, R10, 0.19988867640495300293 ;  /* 0x3e4caf9e030a7423 */ /* 0x000fc8000001000a */
[----:B------:R-:W-:-:S04]  /*14fa0*/  FFMA.FTZ R10, R3, R10, -0.25000196695327758789 ;  /* 0xbe800042030a7423 */ /* 0x000fc8000001000a */
[----:B------:R-:W-:-:S04]  /*14fb0*/  FFMA.FTZ R10, R3, R10, 0.33333510160446166992 ;  /* 0x3eaaaae6030a7423 */ /* 0x000fc8000001000a */
[----:B------:R-:W-:-:S04]  /*14fc0*/  FFMA.FTZ R10, R3, R10, -0.5 ;  /* 0xbf000000030a7423 */ /* 0x000fc8000001000a */
[----:B------:R-:W-:-:S04]  /*14fd0*/  FMUL.FTZ R10, R3, R10 ;  /* 0x0000000a030a7220 */ /* 0x000fc80000410000 */
        /* <DEDUP_REMOVED lines=8> */
.L_x_396:
[----:B------:R-:W-:Y:S05]  /*15060*/  BSYNC B2 ;  /* 0x0000000000027941 */ /* 0x000fea0003800000 */
.L_x_395:
[----:B------:R-:W-:-:S04]  /*15070*/  FADD.FTZ R0, -R0, R3 ;  /* 0x0000000300007221 */ /* 0x000fc80000010100 */
[----:B------:R-:W-:-:S04]  /*15080*/  FMUL.FTZ R0, R0, -2 ;  /* 0xc000000000007820 */ /* 0x000fc80000410000 */
[----:B------:R0:W1:Y:S03]  /*15090*/  MUFU.SQRT R4, R0 ;  /* 0x0000000000047308 */ /* 0x0000660000002000 */
.L_x_392:
[----:B------:R-:W-:Y:S05]  /*150a0*/  BSYNC B1 ;  /* 0x0000000000017941 */ /* 0x000fea0003800000 */
.L_x_390:
[----:B------:R-:W-:Y:S01]  /*150b0*/  FMUL.FTZ R5, R6, 0.5 ;  /* 0x3f00000006057820 */ /* 0x000fe20000410000 */
[----:B------:R-:W-:Y:S01]  /*150c0*/  HFMA2.MMA R14, -RZ, RZ, 2, 0 ;  /* 0x40000000ff0e7435 */ /* 0x000fe200000001ff */
[----:B------:R-:W-:Y:S01]  /*150d0*/  BSSY B1, `(.L_x_397) ;  /* 0x0000164000017945 */ /* 0x000fe20003800000 */
[----:B------:R-:W-:Y:S01]  /*150e0*/  HFMA2.MMA R25, -RZ, RZ, 0, 0 ;  /* 0x00000000ff197435 */ /* 0x000fe200000001ff */
[----:B------:R-:W-:Y:S01]  /*150f0*/  CS2R R22, SRZ ;  /* 0x0000000000167805 */ /* 0x000fe2000001ff00 */
[----:B------:R-:W-:Y:S01]  /*15100*/  HFMA2.MMA R35, -RZ, RZ, 0, 0 ;  /* 0x00000000ff237435 */ /* 0x000fe200000001ff */
[----:B------:R-:W2:Y:S01]  /*15110*/  MUFU.SQRT R5, R5 ;  /* 0x0000000500057308 */ /* 0x000ea20000002000 */
[----:B------:R-:W-:Y:S01]  /*15120*/  HFMA2.MMA R43, -RZ, RZ, 0, 0 ;  /* 0x00000000ff2b7435 */ /* 0x000fe200000001ff */
[----:B------:R-:W-:Y:S01]  /*15130*/  CS2R R26, SRZ ;  /* 0x00000000001a7805 */ /* 0x000fe2000001ff00 */
[----:B------:R-:W-:Y:S01]  /*15140*/  HFMA2.MMA R51, -RZ, RZ, 0, 0 ;  /* 0x00000000ff337435 */ /* 0x000fe200000001ff */
[----:B------:R-:W-:Y:S01]  /*15150*/  IMAD.MOV.U32 R29, RZ, RZ, RZ ;  /* 0x000000ffff1d7224 */ /* 0x000fe200078e00ff */
[----:B------:R-:W-:Y:S01]  /*15160*/  MOV R31, RZ ;  /* 0x000000ff001f7202 */ /* 0x000fe20000000f00 */
[----:B------:R-:W-:Y:S01]  /*15170*/  IMAD.MOV.U32 R33, RZ, RZ, RZ ;  /* 0x000000ffff217224 */ /* 0x000fe200078e00ff */
[----:B------:R-:W-:Y:S01]  /*15180*/  MOV R39, RZ ;  /* 0x000000ff00277202 */ /* 0x000fe20000000f00 */
[----:B------:R-:W-:Y:S01]  /*15190*/  IMAD.MOV.U32 R37, RZ, RZ, RZ ;  /* 0x000000ffff257224 */ /* 0x000fe200078e00ff */
[----:B------:R-:W-:Y:S01]  /*151a0*/  MOV R47, RZ ;  /* 0x000000ff002f7202 */ /* 0x000fe20000000f00 */
[----:B------:R-:W-:-:S02]  /*151b0*/  IMAD.MOV.U32 R41, RZ, RZ, RZ ;  /* 0x000000ffff297224 */ /* 0x000fc400078e00ff */
[----:B------:R-:W-:Y:S02]  /*151c0*/  IMAD.MOV.U32 R45, RZ, RZ, RZ ;  /* 0x000000ffff2d7224 */ /* 0x000fe400078e00ff */
[----:B------:R-:W-:Y:S02]  /*151d0*/  IMAD.MOV.U32 R49, RZ, RZ, RZ ;  /* 0x000000ffff317224 */ /* 0x000fe400078e00ff */
[----:B012---:R-:W-:Y:S01]  /*151e0*/  FMUL.FTZ R0, R5, R4 ;  /* 0x0000000405007220 */ /* 0x007fe20000410000 */
[----:B------:R-:W-:Y:S01]  /*151f0*/  MOV R5, 0x3a69a091 ;  /* 0x3a69a09100057802 */ /* 0x000fe20000000f00 */
[----:B------:R-:W-:Y:S02]  /*15200*/  IMAD.MOV.U32 R53, RZ, RZ, RZ ;  /* 0x000000ffff357224 */ /* 0x000fe400078e00ff */
[C---:B------:R-:W-:Y:S01]  /*15210*/  FADD.FTZ R3, -R0.reuse, -RZ ;  /* 0x800000ff00037221 */ /* 0x040fe20000010100 */
[----:B------:R-:W-:-:S03]  /*15220*/  FSETP.GT.FTZ.AND P1, PT, R0, RZ, PT ;  /* 0x000000ff0000720b */ /* 0x000fc60003f34000 */
[C---:B------:R-:W-:Y:S02]  /*15230*/  FADD.FTZ R10, |R3|.reuse, 4 ;  /* 0x40800000030a7421 */ /* 0x040fe40000010200 */
[C---:B------:R-:W-:Y:S02]  /*15240*/  FADD.FTZ R7, |R3|.reuse, -4 ;  /* 0xc080000003077421 */ /* 0x040fe40000010200 */
[----:B------:R-:W-:Y:S02]  /*15250*/  FMUL.FTZ R11, R3, R3 ;  /* 0x00000003030b7220 */ /* 0x000fe40000410000 */
[----:B------:R-:W0:Y:S02]  /*15260*/  MUFU.RCP R10, R10 ;  /* 0x0000000a000a7308 */ /* 0x000e240000001000 */
[----:B------:R-:W-:-:S06]  /*15270*/  FMUL.FTZ R13, R11, -1.4426950216293334961 ;  /* 0xbfb8aa3b0b0d7820 */ /* 0x000fcc0000410000 */
[----:B------:R-:W1:Y:S01]  /*15280*/  FRND.TRUNC R13, R13 ;  /* 0x0000000d000d7307 */ /* 0x000e62000020d000 */
[----:B0-----:R-:W-:-:S04]  /*15290*/  FMUL.FTZ R7, R7, R10 ;  /* 0x0000000a07077220 */ /* 0x001fc80000410000 */
[----:B------:R-:W-:-:S04]  /*152a0*/  FADD.FTZ R12, R7, 1 ;  /* 0x3f800000070c7421 */ /* 0x000fc80000010000 */
[----:B------:R-:W-:Y:S01]  /*152b0*/  FFMA.FTZ R12, R12, -4, |R3| ;  /* 0xc08000000c0c7823 */ /* 0x000fe20000010403 */
[----:B-1----:R-:W-:-:S03]  /*152c0*/  FSETP.GT.FTZ.AND P0, PT, |R13|, 126, PT ;  /* 0x42fc00000d00780b */ /* 0x002fc60003f14200 */
[----:B------:R-:W-:-:S04]  /*152d0*/  FFMA.FTZ R12, |R3|, -R7, R12 ;  /* 0x80000007030c7223 */ /* 0x000fc8000001020c */
[----:B------:R-:W-:Y:S02]  /*152e0*/  FFMA.FTZ R12, R10, R12, R7 ;  /* 0x0000000c0a0c7223 */ /* 0x000fe40000010007 */
[----:B------:R-:W-:Y:S02]  /*152f0*/  IMAD.MOV.U32 R10, RZ, RZ, 0x42fc0000 ;  /* 0x42fc0000ff0a7424 */ /* 0x000fe400078e00ff */
[----:B------:R-:W-:Y:S02]  /*15300*/  FFMA.FTZ R5, R12, R5, 0.0070457882247865200043 ;  /* 0x3be6e05b0c057423 */ /* 0x000fe40000010005 */
[----:B------:R-:W-:Y:S01]  /*15310*/  FFMA.FTZ R7, |R3|, R14, 1 ;  /* 0x3f80000003077423 */ /* 0x000fe2000001020e */
[----:B------:R-:W-:Y:S01]  /*15320*/  LOP3.LUT R10, R10, 0x80000000, R13, 0xb8, !PT ;  /* 0x800000000a0a7812 */ /* 0x000fe200078eb80d */
[----:B------:R-:W-:-:S03]  /*15330*/  FFMA.FTZ R5, R12, R5, -0.015866896137595176697 ;  /* 0xbc81fb4b0c057423 */ /* 0x000fc60000010005 */
[----:B------:R-:W-:Y:S01]  /*15340*/  FSEL R10, R10, R13, P0 ;  /* 0x0000000d0a0a7208 */ /* 0x000fe20000000000 */
[C---:B------:R-:W-:Y:S01]  /*15350*/  FFMA.FTZ R5, R12.reuse, R5, 0.036429625004529953003 ;  /* 0x3d15373b0c057423 */ /* 0x040fe20000010005 */
[----:B------:R-:W0:Y:S01]  /*15360*/  MUFU.RCP R7, R7 ;  /* 0x0000000700077308 */ /* 0x000e220000001000 */
[----:B------:R-:W-:Y:S02]  /*15370*/  FSETP.GT.FTZ.AND P0, PT, |R3|, 10.05500030517578125, PT ;  /* 0x4120e1480300780b */ /* 0x000fe40003f14200 */
[----:B------:R-:W-:Y:S02]  /*15380*/  FFMA.FTZ R5, R12, R5, -0.066643431782722473145 ;  /* 0xbd887c5a0c057423 */ /* 0x000fe40000010005 */
[----:B------:R-:W-:Y:S02]  /*15390*/  FFMA.FTZ R13, R10, -0.69314718246459960938, -R11 ;  /* 0xbf3172180a0d7823 */ /* 0x000fe4000001080b */
[----:B------:R-:W-:Y:S02]  /*153a0*/  FFMA.FTZ R5, R12, R5, 0.093814529478549957275 ;  /* 0x3dc021d50c057423 */ /* 0x000fe40000010005 */
[----:B------:R-:W-:-:S02]  /*153b0*/  FFMA.FTZ R13, R10, 1.9046542121259335545e-09, R13 ;  /* 0x3102e3080a0d7823 */ /* 0x000fc4000001000d */
[C---:B------:R-:W-:Y:S02]  /*153c0*/  FFMA.FTZ R5, R12.reuse, R5, -0.10099056363105773926 ;  /* 0xbdced4240c057423 */ /* 0x040fe40000010005 */
[----:B------:R-:W-:Y:S02]  /*153d0*/  FMUL.FTZ R13, R13, 1.4426950216293334961 ;  /* 0x3fb8aa3b0d0d7820 */ /* 0x000fe40000410000 */
[----:B------:R-:W-:Y:S02]  /*153e0*/  FFMA.FTZ R5, R12, R5, 0.06809400022029876709 ;  /* 0x3d8b74de0c057423 */ /* 0x000fe40000010005 */
[----:B------:R-:W1:Y:S01]  /*153f0*/  MUFU.EX2 R20, R13 ;  /* 0x0000000d00147308 */ /* 0x000e620000000800 */
[----:B------:R-:W-:Y:S02]  /*15400*/  FADD.FTZ R15, R10, 12583039 ;  /* 0x4b40007f0a0f7421 */ /* 0x000fe40000010000 */
[----:B------:R-:W-:Y:S02]  /*15410*/  FFMA.FTZ R5, R12, R5, 0.015377387404441833496 ;  /* 0x3c7bf1700c057423 */ /* 0x000fe40000010005 */
[----:B------:R-:W-:-:S02]  /*15420*/  FADD.FTZ R10, |R3|, -RZ ;  /* 0x800000ff030a7221 */ /* 0x000fc40000010200 */
[C---:B------:R-:W-:Y:S02]  /*15430*/  FFMA.FTZ R5, R12.reuse, R5, -0.1396210789680480957 ;  /* 0xbe0ef8d40c057423 */ /* 0x040fe40000010005 */
[----:B------:R-:W-:Y:S02]  /*15440*/  IMAD.SHL.U32 R15, R15, 0x800000, RZ ;  /* 0x008000000f0f7824 */ /* 0x000fe400078e00ff */
[----:B------:R-:W-:Y:S02]  /*15450*/  FFMA.FTZ R12, R12, R5, 1.232995152473449707 ;  /* 0x3f9dd2c90c0c7423 */ /* 0x000fe40000010005 */
[----:B------:R-:W-:Y:S02]  /*15460*/  FFMA.FTZ R10, |R3|, -R10, R11 ;  /* 0x8000000a030a7223 */ /* 0x000fe4000001020b */
[----:B0-----:R-:W-:Y:S02]  /*15470*/  FMUL.FTZ R14, R12, R7 ;  /* 0x000000070c0e7220 */ /* 0x001fe40000410000 */
[----:B-1----:R-:W-:-:S02]  /*15480*/  FMUL.FTZ R15, R15, R20 ;  /* 0x000000140f0f7220 */ /* 0x002fc40000410000 */
[C---:B------:R-:W-:Y:S01]  /*15490*/  FMUL.FTZ R5, R14.reuse, -2 ;  /* 0xc00000000e057820 */ /* 0x040fe20000410000 */
[----:B------:R-:W-:Y:S01]  /*154a0*/  CS2R R20, SRZ ;  /* 0x0000000000147805 */ /* 0x000fe2000001ff00 */
[----:B------:R-:W-:Y:S02]  /*154b0*/  FFMA.FTZ R10, R15, R10, R15 ;  /* 0x0000000a0f0a7223 */ /* 0x000fe4000001000f */
[----:B------:R-:W-:Y:S01]  /*154c0*/  FFMA.FTZ R5, |R3|, R5, R12 ;  /* 0x0000000503057223 */ /* 0x000fe2000001020c */
[----:B------:R-:W-:Y:S01]  /*154d0*/  MOV R3, RZ ;  /* 0x000000ff00037202 */ /* 0x000fe20000000f00 */
[----:B------:R-:W-:Y:S01]  /*154e0*/  CS2R R12, SRZ ;  /* 0x00000000000c7805 */ /* 0x000fe2000001ff00 */
[----:B------:R-:W-:Y:S02]  /*154f0*/  IMAD.MOV.U32 R11, RZ, RZ, RZ ;  /* 0x000000ffff0b7224 */ /* 0x000fe400078e00ff */
[----:B------:R-:W-:-:S04]  /*15500*/  FADD.FTZ R5, -R14, R5 ;  /* 0x000000050e057221 */ /* 0x000fc80000010100 */
[----:B------:R-:W-:Y:S01]  /*15510*/  FFMA.FTZ R5, R7, R5, R14 ;  /* 0x0000000507057223 */ /* 0x000fe2000001000e */
[----:B------:R-:W-:Y:S01]  /*15520*/  MOV R7, 0x7f800000 ;  /* 0x7f80000000077802 */ /* 0x000fe20000000f00 */
[----:B------:R-:W-:Y:S02]  /*15530*/  CS2R R14, SRZ ;  /* 0x00000000000e7805 */ /* 0x000fe4000001ff00 */
[----:B------:R-:W-:Y:S01]  /*15540*/  FMUL.FTZ R0, R5, R10 ;  /* 0x0000000a05007220 */ /* 0x000fe20000410000 */
[----:B------:R-:W-:Y:S01]  /*15550*/  MOV R10, 0x3f800000 ;  /* 0x3f800000000a7802 */ /* 0x000fe20000000f00 */
[----:B------:R-:W-:-:S03]  /*15560*/  IMAD.MOV.U32 R5, RZ, RZ, RZ ;  /* 0x000000ffff057224 */ /* 0x000fc600078e00ff */
[----:B------:R-:W-:-:S05]  /*15570*/  FSEL R0, R0, RZ, !P0 ;  /* 0x000000ff00007208 */ /* 0x000fca0004000000 */
[----:B------:R-:W-:Y:S02]  /*15580*/  @P1 FADD.FTZ R0, -R0, 2 ;  /* 0x4000000000001421 */ /* 0x000fe40000010100 */
.L_x_401:
[----:B------:R-:W-:-:S05]  /*15590*/  IMAD R24, R12, 0x64, R1 ;  /* 0x000000640c187824 */ /* 0x000fca00078e0201 */
[----:B------:R-:W2:Y:S04]  /*155a0*/  LDL R28, [R24+0x4] ;  /* 0x00000400181c7983 */ /* 0x000ea80000100800 */
[----:B------:R-:W3:Y:S01]  /*155b0*/  LDL R30, [R24] ;  /* 0x00000000181e7983 */ /* 0x000ee20000100800 */
[----:B------:R-:W-:Y:S01]  /*155c0*/  ISETP.GE.AND P0, PT, R26, 0x1, PT ;  /* 0x000000011a00780c */ /* 0x000fe20003f06270 */
[----:B------:R-:W-:Y:S03]  /*155d0*/  BSSY B2, `(.L_x_398) ;  /* 0x0000106000027945 */ /* 0x000fe60003800000 */
[----:B------:R-:W-:-:S05]  /*155e0*/  FSEL R20, R4, R20, !P0 ;  /* 0x0000001404147208 */ /* 0x000fca0004000000 */
[----:B--2---:R-:W-:-:S04]  /*155f0*/  FMUL.FTZ R32, R20, R28 ;  /* 0x0000001c14207220 */ /* 0x004fc80000410000 */
[----:B---3--:R-:W-:Y:S01]  /*15600*/  FADD.FTZ R28, R32, R30 ;  /* 0x0000001e201c7221 */ /* 0x008fe20000010000 */
[----:B------:R-:W-:Y:S01]  /*15610*/  IADD3 R30, R26, 0x1, RZ ;  /* 0x000000011a1e7810 */ /* 0x000fe20007ffe0ff */
[----:B------:R-:W-:Y:S02]  /*15620*/  @P0 IMAD.MOV R30, RZ, RZ, R26 ;  /* 0x000000ffff1e0224 */ /* 0x000fe400078e021a */
[----:B------:R-:W-:-:S03]  /*15630*/  FMUL.FTZ R34, |R28|, 5.9604644775390625e-08 ;  /* 0x338000001c227820 */ /* 0x000fc60000410200 */
[----:B------:R-:W-:Y:S02]  /*15640*/  MOV R26, R30 ;  /* 0x0000001e001a7202 */ /* 0x000fe40000000f00 */
[----:B------:R-:W-:-:S13]  /*15650*/  FSETP.GEU.FTZ.AND P1, PT, |R32|, R34, PT ;  /* 0x000000222000720b */ /* 0x000fda0003f3e200 */
[----:B------:R-:W-:Y:S05]  /*15660*/  @!P1 BRA `(.L_x_399) ;  /* 0x00000fc000009947 */ /* 0x000fea0003800000 */
[----:B------:R-:W2:Y:S01]  /*15670*/  LDL R30, [R24+0x8] ;  /* 0x00000800181e7983 */ /* 0x000ea20000100800 */
[----:B------:R-:W-:-:S13]  /*15680*/  ISETP.GE.AND P0, PT, R26, 0x2, PT ;  /* 0x000000021a00780c */ /* 0x000fda0003f06270 */
[----:B------:R-:W-:-:S04]  /*15690*/  @!P0 FMUL.FTZ R14, R20, R4 ;  /* 0x00000004140e8220 */ /* 0x000fc80000410000 */
[----:B--2---:R-:W-:Y:S01]  /*156a0*/  FMUL.FTZ R32, R14, R30 ;  /* 0x0000001e0e207220 */ /* 0x004fe20000410000 */
[----:B------:R-:W-:Y:S01]  /*156b0*/  IADD3 R30, R26, 0x1, RZ ;  /* 0x000000011a1e7810 */ /* 0x000fe20007ffe0ff */
[----:B------:R-:W-:Y:S02]  /*156c0*/  @P0 IMAD.MOV R30, RZ, RZ, R26 ;  /* 0x000000ffff1e0224 */ /* 0x000fe400078e021a */
[----:B------:R-:W-:-:S03]  /*156d0*/  FADD.FTZ R28, R28, R32 ;  /* 0x000000201c1c7221 */ /* 0x000fc60000010000 */
[----:B------:R-:W-:Y:S01]  /*156e0*/  MOV R26, R30 ;  /* 0x0000001e001a7202 */ /* 0x000fe20000000f00 */
[----:B------:R-:W-:-:S05]  /*156f0*/  FMUL.FTZ R34, |R28|, 5.9604644775390625e-08 ;  /* 0x338000001c227820 */ /* 0x000fca0000410200 */
        /* <DEDUP_REMOVED lines=225> */
[----:B--2---:R-:W-:-:S04]  /*16510*/  FMUL.FTZ R30, R5, R30 ;  /* 0x0000001e051e7220 */ /* 0x004fc80000410000 */
[----:B------:R-:W-:-:S04]  /*16520*/  FADD.FTZ R28, R28, R30 ;  /* 0x0000001e1c1c7221 */ /* 0x000fc80000010000 */
[----:B------:R-:W-:-:S05]  /*16530*/  FMUL.FTZ R32, |R28|, 5.9604644775390625e-08 ;  /* 0x338000001c207820 */ /* 0x000fca0000410200 */
[----:B------:R-:W-:-:S13]  /*16540*/  FSETP.GEU.FTZ.AND P1, PT, |R30|, R32, PT ;  /* 0x000000201e00720b */ /* 0x000fda0003f3e200 */
[----:B------:R-:W2:Y:S01]  /*16550*/  @P1 LDL R32, [R24+0x60] ;  /* 0x0000600018201983 */ /* 0x000ea20000100800 */
[----:B------:R-:W-:Y:S01]  /*16560*/  IADD3 R30, R26, 0x1, RZ ;  /* 0x000000011a1e7810 */ /* 0x000fe20007ffe0ff */
[----:B------:R-:W-:Y:S01]  /*16570*/  @P0 IMAD.MOV R30, RZ, RZ, R26 ;  /* 0x000000ffff1e0224 */ /* 0x000fe200078e021a */
[----:B------:R-:W-:Y:S02]  /*16580*/  PLOP3.LUT P3, PT, PT, PT, PT, 0x8, 0x0 ;  /* 0x000000000000781c */ /* 0x000fe40003f6e170 */
[----:B------:R-:W-:Y:S02]  /*16590*/  PLOP3.LUT P0, PT, PT, PT, PT, 0x80, 0x0 ;  /* 0x000000000000781c */ /* 0x000fe40003f0f070 */
[----:B------:R-:W-:-:S04]  /*165a0*/  MOV R26, R30 ;  /* 0x0000001e001a7202 */ /* 0x000fc80000000f00 */
[C---:B------:R-:W-:Y:S02]  /*165b0*/  @P1 ISETP.GE.AND P2, PT, R26.reuse, 0x18, PT ;  /* 0x000000181a00180c */ /* 0x040fe40003f46270 */
[----:B------:R-:W-:Y:S02]  /*165c0*/  @P1 IADD3 R30, R26, 0x1, RZ ;  /* 0x000000011a1e1810 */ /* 0x000fe40007ffe0ff */
[----:B------:R-:W-:Y:S02]  /*165d0*/  @P1 PLOP3.LUT P3, PT, P2, PT, PT, 0x80, 0x0 ;  /* 0x000000000000181c */ /* 0x000fe4000176f070 */
[----:B------:R-:W-:-:S11]  /*165e0*/  @P1 PLOP3.LUT P0, PT, P2, PT, PT, 0x80, 0x0 ;  /* 0x000000000000181c */ /* 0x000fd6000170f070 */
[----:B------:R-:W-:Y:S02]  /*165f0*/  @P3 IMAD.MOV R30, RZ, RZ, R26 ;  /* 0x000000ffff1e3224 */ /* 0x000fe400078e021a */
[----:B------:R-:W-:-:S03]  /*16600*/  @!P0 FMUL.FTZ R22, R5, R4 ;  /* 0x0000000405168220 */ /* 0x000fc60000410000 */
[----:B------:R-:W-:Y:S01]  /*16610*/  @P1 MOV R26, R30 ;  /* 0x0000001e001a1202 */ /* 0x000fe20000000f00 */
[----:B--2---:R-:W-:Y:S02]  /*16620*/  @P1 FFMA.FTZ R28, R22, R32, R28 ;  /* 0x00000020161c1223 */ /* 0x004fe4000001001c */
.L_x_399:
[----:B------:R-:W-:Y:S05]  /*16630*/  BSYNC B2 ;  /* 0x0000000000027941 */ /* 0x000fea0003800000 */
.L_x_398:
[----:B------:R-:W-:-:S05]  /*16640*/  FMUL.FTZ R28, R28, R10 ;  /* 0x0000000a1c1c7220 */ /* 0x000fca0000410000 */
[----:B------:R-:W-:-:S13]  /*16650*/  FSETP.GT.FTZ.AND P0, PT, |R28|, R7, PT ;  /* 0x000000071c00720b */ /* 0x000fda0003f14200 */
[----:B------:R-:W-:Y:S05]  /*16660*/  @P0 BRA `(.L_x_400) ;  /* 0x000000a000000947 */ /* 0x000fea0003800000 */
[----:B------:R-:W-:-:S04]  /*16670*/  FADD.FTZ R3, R3, R28 ;  /* 0x0000001c03037221 */ /* 0x000fc80000010000 */
[----:B------:R-:W-:-:S05]  /*16680*/  FMUL.FTZ R7, |R3|, 5.9604644775390625e-08 ;  /* 0x3380000003077820 */ /* 0x000fca0000410200 */
[C---:B------:R-:W-:Y:S01]  /*16690*/  FSETP.GEU.FTZ.AND P0, PT, |R28|.reuse, R7, PT ;  /* 0x000000071c00720b */ /* 0x040fe20003f1e200 */
[----:B------:R-:W-:-:S12]  /*166a0*/  FADD.FTZ R7, |R28|, -RZ ;  /* 0x800000ff1c077221 */ /* 0x000fd80000010200 */
[----:B------:R-:W-:Y:S05]  /*166b0*/  @!P0 BRA `(.L_x_400) ;  /* 0x0000005000008947 */ /* 0x000fea0003800000 */
[----:B------:R-:W-:Y:S01]  /*166c0*/  IADD3 R12, R12, 0x1, RZ ;  /* 0x000000010c0c7810 */ /* 0x000fe20007ffe0ff */
[----:B------:R-:W-:-:S03]  /*166d0*/  FMUL.FTZ R10, R9, R10 ;  /* 0x0000000a090a7220 */ /* 0x000fc60000410000 */
[----:B------:R-:W-:-:S13]  /*166e0*/  ISETP.GE.U32.AND P0, PT, R12, 0x19, PT ;  /* 0x000000190c00780c */ /* 0x000fda0003f06070 */
[----:B------:R-:W-:Y:S01]  /*166f0*/  @P0 CALL.REL.NOINC `(.L_x_400) ;  /* 0x0000001000000944 */ /* 0x000fe20003c00000 */
[----:B------:R-:W-:Y:S05]  /*16700*/  BRA `(.L_x_401) ;  /* 0xffffee8000007947 */ /* 0x000fea000383ffff */
.L_x_400:
[----:B------:R-:W-:Y:S05]  /*16710*/  BSYNC B1 ;  /* 0x0000000000017941 */ /* 0x000fea0003800000 */
.L_x_397:
[----:B------:R-:W-:Y:S01]  /*16720*/  FMUL.FTZ R14, R6, 1 ;  /* 0x3f800000060e7820 */ /* 0x000fe20000410000 */
[----:B------:R-:W-:Y:S01]  /*16730*/  MOV R21, 0x3ff71547 ;  /* 0x3ff7154700157802 */ /* 0x000fe20000000f00 */
[----:B------:R-:W-:Y:S01]  /*16740*/  FMUL.FTZ R9, R4, 1 ;  /* 0x3f80000004097820 */ /* 0x000fe20000410000 */
[----:B------:R-:W-:Y:S01]  /*16750*/  MOV R11, 0x3e5ade15 ;  /* 0x3e5ade15000b7802 */ /* 0x000fe20000000f00 */
[----:B------:R-:W-:Y:S01]  /*16760*/  IMAD.MOV.U32 R20, RZ, RZ, 0x652b82fe ;  /* 0x652b82feff147424 */ /* 0x000fe200078e00ff */
[----:B------:R-:W-:Y:S01]  /*16770*/  MOV R25, 0x3fd80000 ;  /* 0x3fd8000000197802 */ /* 0x000fe20000000f00 */
[----:B------:R-:W0:Y:S01]  /*16780*/  F2F.F64.F32 R14, R14 ;  /* 0x0000000e000e7310 */ /* 0x000e220000201800 */
[----:B------:R-:W-:Y:S01]  /*16790*/  IMAD.MOV.U32 R10, RZ, RZ, 0x69ce2bdf ;  /* 0x69ce2bdfff0a7424 */ /* 0x000fe200078e00ff */
[----:B------:R-:W-:Y:S01]  /*167a0*/  BSSY B1, `(.L_x_402) ;  /* 0x0000035000017945 */ /* 0x000fe20003800000 */
[----:B------:R-:W-:-:S05]  /*167b0*/  IMAD.MOV.U32 R24, RZ, RZ, 0x0 ;  /* 0x00000000ff187424 */ /* 0x000fca00078e00ff */
[----:B------:R-:W1:Y:S01]  /*167c0*/  F2F.F64.F32 R12, R9 ;  /* 0x00000009000c7310 */ /* 0x000e620000201800 */
[----:B0-----:R-:W1:-:S06]  /*167d0*/  DMUL R4, R14, -0.5 ;  /* 0xbfe000000e047828 */ /* 0x001e4c0000000000 */
[----:B-1----:R-:W0:-:S06]  /*167e0*/  DMUL R4, R4, R12 ;  /* 0x0000000c04047228 */ /* 0x002e0c0000000000 */
[----:B0-----:R-:W0:-:S06]  /*167f0*/  DMUL R12, R12, R4 ;  /* 0x000000040c0c7228 */ /* 0x001e0c0000000000 */
[----:B0-----:R-:W0:-:S04]  /*16800*/  DFMA R20, R12, R20, 6.75539944105574400000e+15 ;  /* 0x433800000c14742b */ /* 0x001e080000000014 */
[----:B------:R-:W-:Y:S02]  /*16810*/  FSETP.GEU.FTZ.AND P0, PT, |R13|, 4.1917929649353027344, PT ;  /* 0x4086232b0d00780b */ /* 0x000fe40003f1e200 */
[----:B0-----:R-:W0:-:S06]  /*16820*/  DADD R4, R20, -6.75539944105574400000e+15 ;  /* 0xc338000014047429 */ /* 0x001e0c0000000000 */
[----:B0-----:R-:W0:-:S06]  /*16830*/  DFMA R6, R4, c[0x2][0x18], R12 ;  /* 0x0080060004067a2b */ /* 0x001e0c000000000c */
[----:B0-----:R-:W0:-:S04]  /*16840*/  DFMA R4, R4, c[0x2][0x20], R6 ;  /* 0x0080080004047a2b */ /* 0x001e080000000006 */
[----:B------:R-:W-:-:S04]  /*16850*/  DMUL R6, R14, c[0x2][0x70] ;  /* 0x00801c000e067a28 */ /* 0x000fc80000000000 */
[----:B0-----:R-:W0:-:S06]  /*16860*/  DFMA R10, R4, R10, c[0x2][0x28] ;  /* 0x00800a00040a762b */ /* 0x001e0c000000000a */
[C---:B0-----:R0:W1:Y:S02]  /*16870*/  DFMA R14, R4.reuse, R10, c[0x2][0x30] ;  /* 0x00800c00040e762b */ /* 0x041064000000000a */
[----:B0-----:R-:W-:Y:S02]  /*16880*/  IADD3 R10, R7, -0x3500000, RZ ;  /* 0xfcb00000070a7810 */ /* 0x001fe40007ffe0ff */
[----:B------:R-:W0:Y:S02]  /*16890*/  MUFU.RSQ64H R11, R7 ;  /* 0x00000007000b7308 */ /* 0x000e240000001c00 */
[----:B-1----:R-:W1:Y:S01]  /*168a0*/  DFMA R14, R4, R14, c[0x2][0x38] ;  /* 0x00800e00040e762b */ /* 0x002e62000000000e */
[----:B------:R-:W-:-:S05]  /*168b0*/  ISETP.GE.U32.AND P2, PT, R10, 0x7ca00000, PT ;  /* 0x7ca000000a00780c */ /* 0x000fca0003f46070 */
[----:B-1----:R-:W1:-:S06]  /*168c0*/  DFMA R14, R4, R14, c[0x2][0x40] ;  /* 0x00801000040e762b */ /* 0x002e4c000000000e */
[----:B-1----:R-:W1:-:S04]  /*168d0*/  DFMA R14, R4, R14, c[0x2][0x48] ;  /* 0x00801200040e762b */ /* 0x002e48000000000e */
[----:B0-----:R-:W0:-:S04]  /*168e0*/  DMUL R22, R10, R10 ;  /* 0x0000000a0a167228 */ /* 0x001e080000000000 */
[----:B-1----:R-:W1:-:S04]  /*168f0*/  DFMA R14, R4, R14, c[0x2][0x50] ;  /* 0x00801400040e762b */ /* 0x002e48000000000e */
[----:B0-----:R-:W0:-:S04]  /*16900*/  DFMA R22, R6, -R22, 1 ;  /* 0x3ff000000616742b */ /* 0x001e080000000816 */
[----:B-1----:R-:W1:-:S04]  /*16910*/  DFMA R14, R4, R14, c[0x2][0x58] ;  /* 0x00801600040e762b */ /* 0x002e48000000000e */
[----:B0-----:R-:W-:-:S04]  /*16920*/  DFMA R24, R22, R24, 0.5 ;  /* 0x3fe000001618742b */ /* 0x001fc80000000018 */
[----:B-1----:R-:W0:-:S04]  /*16930*/  DFMA R14, R4, R14, c[0x2][0x60] ;  /* 0x00801800040e762b */ /* 0x002e08000000000e */
[----:B------:R-:W1:-:S04]  /*16940*/  DMUL R22, R10, R22 ;  /* 0x000000160a167228 */ /* 0x000e480000000000 */
[----:B0-----:R-:W0:-:S04]  /*16950*/  DFMA R14, R4, R14, c[0x2][0x68] ;  /* 0x00801a00040e762b */ /* 0x001e08000000000e */
[----:B-1----:R1:W2:Y:S02]  /*16960*/  DFMA R24, R24, R22, R10 ;  /* 0x000000161818722b */ /* 0x0022a4000000000a */
[----:B-1----:R-:W-:Y:S02]  /*16970*/  FMUL.FTZ R22, R3, 1 ;  /* 0x3f80000003167820 */ /* 0x002fe40000410000 */
[----:B0-----:R-:W0:-:S04]  /*16980*/  DFMA R30, R4, R14, 1 ;  /* 0x3ff00000041e742b */ /* 0x001e08000000000e */
[----:B--2---:R-:W1:Y:S01]  /*16990*/  DMUL R14, R6, R24 ;  /* 0x00000018060e7228 */ /* 0x004e620000000000 */
[----:B------:R-:W2:Y:S03]  /*169a0*/  F2F.F64.F32 R22, R22 ;  /* 0x0000001600167310 */ /* 0x000ea60000201800 */
[----:B0-----:R0:W-:Y:S02]  /*169b0*/  DFMA R30, R4, R30, 1 ;  /* 0x3ff00000041e742b */ /* 0x0011e4000000001e */
[----:B0-----:R-:W-:Y:S01]  /*169c0*/  IADD3 R5, R25, -0x100000, RZ ;  /* 0xfff0000019057810 */ /* 0x001fe20007ffe0ff */
[----:B------:R-:W-:Y:S01]  /*169d0*/  IMAD.MOV.U32 R4, RZ, RZ, R24 ;  /* 0x000000ffff047224 */ /* 0x000fe200078e0018 */
[----:B-1----:R-:W0:-:S06]  /*169e0*/  DFMA R26, R14, -R14, R6 ;  /* 0x8000000e0e1a722b */ /* 0x002e0c0000000006 */
[----:B0-----:R0:W1:Y:S01]  /*169f0*/  DFMA R28, R26, R4, R14 ;  /* 0x000000041a1c722b */ /* 0x001062000000000e */
[----:B------:R-:W-:Y:S01]  /*16a00*/  LEA R33, R20, R31, 0x14 ;  /* 0x0000001f14217211 */ /* 0x000fe200078ea0ff */
[----:B------:R-:W-:Y:S01]  /*16a10*/  IMAD.MOV.U32 R32, RZ, RZ, R30 ;  /* 0x000000ffff207224 */ /* 0x000fe200078e001e */
[----:B------:R-:W-:Y:S05]  /*16a20*/  @!P0 BRA `(.L_x_403) ;  /* 0x000000c000008947 */ /* 0x000fea0003800000 */
[----:B012---:R-:W-:Y:S01]  /*16a30*/  FSETP.GEU.FTZ.AND P0, PT, |R13|, 4.2275390625, PT ;  /* 0x408748000d00780b */ /* 0x007fe20003f1e200 */
[----:B------:R-:W-:-:S04]  /*16a40*/  DADD R32, R12, +INF ;  /* 0x7ff000000c207429 */ /* 0x000fc80000000000 */
[----:B------:R-:W0:-:S06]  /*16a50*/  DSETP.GEU.AND P1, PT, R12, RZ, PT ;  /* 0x000000ff0c00722a */ /* 0x000e0c0003f2e000 */
[----:B0-----:R-:W-:Y:S02]  /*16a60*/  FSEL R32, R32, RZ, P1 ;  /* 0x000000ff20207208 */ /* 0x001fe40000800000 */
[----:B------:R-:W-:Y:S02]  /*16a70*/  @!P0 LEA.HI R3, R20, R20, RZ, 0x1 ;  /* 0x0000001414038211 */ /* 0x000fe400078f08ff */
[----:B------:R-:W-:Y:S02]  /*16a80*/  FSEL R33, R33, RZ, P1 ;  /* 0x000000ff21217208 */ /* 0x000fe40000800000 */
[----:B------:R-:W-:-:S04]  /*16a90*/  @!P0 SHF.R.S32.HI R3, RZ, 0x1, R3 ;  /* 0x00000001ff038819 */ /* 0x000fc80000011403 */
[----:B------:R-:W-:Y:S01]  /*16aa0*/  @!P0 IADD3 R12, R20, -R3, RZ ;  /* 0x80000003140c8210 */ /* 0x000fe20007ffe0ff */
[----:B------:R-:W-:-:S03]  /*16ab0*/  @!P0 IMAD R31, R3, 0x100000, R31 ;  /* 0x00100000031f8824 */ /* 0x000fc600078e021f */
[----:B------:R-:W-:Y:S02]  /*16ac0*/  @!P0 LEA R13, R12, 0x3ff00000, 0x14 ;  /* 0x3ff000000c0d8811 */ /* 0x000fe400078ea0ff */
[----:B------:R-:W-:-:S06]  /*16ad0*/  @!P0 MOV R12, RZ ;  /* 0x000000ff000c8202 */ /* 0x000fcc0000000f00 */
[----:B------:R0:W1:-:S06]  /*16ae0*/  @!P0 DMUL R32, R30, R12 ;  /* 0x0000000c1e208228 */ /* 0x00004c0000000000 */
.L_x_403:
[----:B012---:R-:W-:Y:S05]  /*16af0*/  BSYNC B1 ;  /* 0x0000000000017941 */ /* 0x007fea0003800000 */
.L_x_402:
[----:B------:R-:W-:Y:S01]  /*16b00*/  BSSY B1, `(.L_x_404) ;  /* 0x0000009000017945 */ /* 0x000fe20003800000 */
[----:B------:R0:W1:Y:S01]  /*16b10*/  DMUL R22, R22, R32 ;  /* 0x0000002016167228 */ /* 0x0000620000000000 */
[----:B------:R-:W-:Y:S05]  /*16b20*/  @!P2 BRA `(.L_x_405) ;  /* 0x000000600000a947 */ /* 0x000fea0003800000 */
[----:B------:R-:W-:Y:S01]  /*16b30*/  IMAD.MOV.U32 R4, RZ, RZ, R24 ;  /* 0x000000ffff047224 */ /* 0x000fe200078e0018 */
[----:B------:R-:W-:Y:S01]  /*16b40*/  MOV R12, R26 ;  /* 0x0000001a000c7202 */ /* 0x000fe20000000f00 */
[----:B------:R-:W-:Y:S01]  /*16b50*/  IMAD.MOV.U32 R13, RZ, RZ, R27 ;  /* 0x000000ffff0d7224 */ /* 0x000fe200078e001b */
[----:B------:R-:W-:Y:S02]  /*16b60*/  MOV R3, R10 ;  /* 0x0000000a00037202 */ /* 0x000fe40000000f00 */
[----:B------:R-:W-:Y:S02]  /*16b70*/  MOV R20, 0x16b90 ;  /* 0x00016b9000147802 */ /* 0x000fe40000000f00 */
[----:B01----:R-:W-:Y:S05]  /*16b80*/  CALL.REL.NOINC `($__internal_1_$__cuda_sm20_dsqrt_rn_f64_mediumpath_v1) ;  /* 0x0001e06000007944 */ /* 0x003fea0003c00000 */
.L_x_405:
[----:B------:R-:W-:Y:S05]  /*16b90*/  BSYNC B1 ;  /* 0x0000000000017941 */ /* 0x000fea0003800000 */
.L_x_404:
[----:B------:R-:W2:Y:S01]  /*16ba0*/  MUFU.RCP64H R5, R29 ;  /* 0x0000001d00057308 */ /* 0x000ea20000001800 */
[----:B------:R-:W-:Y:S01]  /*16bb0*/  IMAD.MOV.U32 R4, RZ, RZ, 0x1 ;  /* 0x00000001ff047424 */ /* 0x000fe200078e00ff */
[----:B-1----:R-:W-:Y:S01]  /*16bc0*/  FSETP.GEU.AND P1, PT, |R23|, 6.5827683646048100446e-37, PT ;  /* 0x036000001700780b */ /* 0x002fe20003f2e200 */
[----:B------:R-:W-:Y:S04]  /*16bd0*/  BSSY B1, `(.L_x_406) ;  /* 0x0000011000017945 */ /* 0x000fe80003800000 */
[----:B0-2---:R-:W0:-:S06]  /*16be0*/  DFMA R6, R4, -R28, 1 ;  /* 0x3ff000000406742b */ /* 0x005e0c000000081c */
[----:B0-----:R-:W0:-:S06]  /*16bf0*/  DFMA R6, R6, R6, R6 ;  /* 0x000000060606722b */ /* 0x001e0c0000000006 */
[----:B0-----:R-:W0:-:S06]  /*16c00*/  DFMA R6, R4, R6, R4 ;  /* 0x000000060406722b */ /* 0x001e0c0000000004 */
[----:B0-----:R-:W0:-:S06]  /*16c10*/  DFMA R4, R6, -R28, 1 ;  /* 0x3ff000000604742b */ /* 0x001e0c000000081c */
[----:B0-----:R-:W0:-:S06]  /*16c20*/  DFMA R4, R6, R4, R6 ;  /* 0x000000040604722b */ /* 0x001e0c0000000006 */
[----:B0-----:R-:W0:-:S06]  /*16c30*/  DMUL R6, R22, R4 ;  /* 0x0000000416067228 */ /* 0x001e0c0000000000 */
[----:B0-----:R-:W0:-:S06]  /*16c40*/  DFMA R10, R6, -R28, R22 ;  /* 0x8000001c060a722b */ /* 0x001e0c0000000016 */
[----:B0-----:R-:W0:-:S10]  /*16c50*/  DFMA R4, R4, R10, R6 ;  /* 0x0000000a0404722b */ /* 0x001e140000000006 */
[----:B0-----:R-:W-:-:S05]  /*16c60*/  FFMA R3, RZ, R29, R5 ;  /* 0x0000001dff037223 */ /* 0x001fca0000000005 */
[----:B------:R-:W-:-:S13]  /*16c70*/  FSETP.GT.AND P0, PT, |R3|, 1.469367938527859385e-39, PT ;  /* 0x001000000300780b */ /* 0x000fda0003f04200 */
[----:B------:R-:W-:Y:S05]  /*16c80*/  @P0 BRA P1, `(.L_x_407) ;  /* 0x0000005000000947 */ /* 0x000fea0000800000 */
[----:B------:R-:W-:Y:S01]  /*16c90*/  MOV R20, R28 ;  /* 0x0000001c00147202 */ /* 0x000fe20000000f00 */
[----:B------:R-:W-:Y:S01]  /*16ca0*/  IMAD.MOV.U32 R21, RZ, RZ, R29 ;  /* 0x000000ffff157224 */ /* 0x000fe200078e001d */
[----:B------:R-:W-:Y:S02]  /*16cb0*/  MOV R12, 0x16cd0 ;  /* 0x00016cd0000c7802 */ /* 0x000fe40000000f00 */
[----:B------:R-:W-:Y:S05]  /*16cc0*/  CALL.REL.NOINC `($__internal_0_$__cuda_sm20_div_rn_f64_full) ;  /* 0x0001d94000007944 */ /* 0x000fea0003c00000 */
[----:B------:R-:W-:Y:S02]  /*16cd0*/  MOV R5, R11 ;  /* 0x0000000b00057202 */ /* 0x000fe40000000f00 */
.L_x_407:
[----:B------:R-:W-:Y:S05]  /*16ce0*/  BSYNC B1 ;  /* 0x0000000000017941 */ /* 0x000fea0003800000 */
.L_x_406:
[----:B------:R-:W-:-:S04]  /*16cf0*/  FMUL.FTZ R0, R0, 0.5 ;  /* 0x3f00000000007820 */ /* 0x000fc80000410000 */
[----:B------:R-:W0:Y:S02]  /*16d00*/  F2F.F64.F32 R6, R0 ;  /* 0x0000000000067310 */ /* 0x000e240000201800 */
[----:B0-----:R-:W0:-:S06]  /*16d10*/  DADD R6, R6, -R4 ;  /* 0x0000000006067229 */ /* 0x001e0c0000000804 */
[----:B0-----:R-:W0:Y:S01]  /*16d20*/  F2F.F32.F64 R3, R6 ;  /* 0x0000000600037310 */ /* 0x001e220000301000 */
[----:B------:R-:W0:-:S14]  /*16d30*/  DSETP.GEU.AND P0, PT, |R6|, c[0x2][0x0], PT ;  /* 0x008000000600762a */ /* 0x000e1c0003f0e200 */
[----:B0-----:R-:W-:Y:S01]  /*16d40*/  @!P0 FMUL R3, R3, 1.175494350822287508e-38 ;  /* 0x0080000003038820 */ /* 0x001fe20000400000 */
[----:B------:R-:W-:Y:S05]  /*16d50*/  BRA `(.L_x_364) ;  /* 0x00005c7000007947 */ /* 0x000fea0003800000 */
.L_x_366:
[----:B------:R-:W-:Y:S01]  /*16d60*/  HFMA2.MMA R11, -RZ, RZ, 0.82373046875, -0.25927734375 ;  /* 0x3a97b426ff0b7435 */ /* 0x000fe200000001ff */
[----:B------:R-:W-:Y:S01]  /*16d70*/  IMAD.MOV.U32 R12, RZ, RZ, 0x39b8ef1d ;  /* 0x39b8ef1dff0c7424 */ /* 0x000fe200078e00ff */
[----:B------:R-:W-:Y:S01]  /*16d80*/  MOV R13, 0xb93b7038 ;  /* 0xb93b7038000d7802 */ /* 0x000fe20000000f00 */
[----:B------:R-:W-:Y:S01]  /*16d90*/  HFMA2.MMA R15, -RZ, RZ, -0.37939453125, -0.044677734375 ;  /* 0xb612a9b8ff0f7435 */ /* 0x000fe200000001ff */
[----:B------:R-:W-:Y:S01]  /*16da0*/  IMAD.MOV.U32 R4, RZ, RZ, -0x41555555 ;  /* 0xbeaaaaabff047424 */ /* 0x000fe200078e00ff */
[----:B------:R-:W-:Y:S01]  /*16db0*/  MOV R5, 0x3daaaaab ;  /* 0x3daaaaab00057802 */ /* 0x000fe20000000f00 */
[----:B------:R-:W-:Y:S01]  /*16dc0*/  IMAD.MOV.U32 R10, RZ, RZ, -0x438d462a ;  /* 0xbc72b9d6ff0a7424 */ /* 0x000fe200078e00ff */
[----:B------:R0:W-:Y:S01]  /*16dd0*/  STL.64 [R1+0x10], R12 ;  /* 0x0000100c01007387 */ /* 0x0001e20000100a00 */
[----:B------:R-:W-:Y:S01]  /*16de0*/  IMAD.MOV.U32 R14, RZ, RZ, 0x382462c5 ;  /* 0x382462c5ff0e7424 */ /* 0x000fe200078e00ff */
[----:B------:R-:W-:Y:S01]  /*16df0*/  MOV R21, 0x355eb691 ;  /* 0x355eb69100157802 */ /* 0x000fe20000000f00 */
[----:B------:R-:W-:Y:S01]  /*16e00*/  IMAD.MOV.U32 R20, RZ, RZ, -0x4a0726e8 ;  /* 0xb5f8d918ff147424 */ /* 0x000fe200078e00ff */
[----:B------:R1:W-:Y:S01]  /*16e10*/  STL.64 [R1], R4 ;  /* 0x0000000401007387 */ /* 0x0003e20000100a00 */
[----:B------:R-:W-:Y:S01]  /*16e20*/  HFMA2.MMA R23, -RZ, RZ, 0.184326171875, 56544 ;  /* 0x31e67ae7ff177435 */ /* 0x000fe200000001ff */
[----:B------:R-:W-:Y:S01]  /*16e30*/  IMAD.MOV.U32 R22, RZ, RZ, -0x4bc25033 ;  /* 0xb43dafcdff167424 */ /* 0x000fe200078e00ff */
[----:B------:R-:W-:Y:S01]  /*16e40*/  MOV R25, 0xb19690cc ;  /* 0xb19690cc00197802 */ /* 0x000fe20000000f00 */
[----:B------:R2:W-:Y:S01]  /*16e50*/  STL.64 [R1+0x8], R10 ;  /* 0x0000080a01007387 */ /* 0x0005e20000100a00 */
[----:B------:R-:W-:Y:S01]  /*16e60*/  IMAD.MOV.U32 R24, RZ, RZ, 0x32304beb ;  /* 0x32304bebff187424 */ /* 0x000fe200078e00ff */
[----:B------:R-:W-:Y:S01]  /*16e70*/  HFMA2.MMA R27, -RZ, RZ, -0.091796875, 4972 ;  /* 0xade06cdbff1b7435 */ /* 0x000fe200000001ff */
[----:B------:R-:W-:Y:S01]  /*16e80*/  IMAD.MOV.U32 R26, RZ, RZ, 0x307b7337 ;  /* 0x307b7337ff1a7424 */ /* 0x000fe200078e00ff */
[----:B0-----:R-:W-:Y:S01]  /*16e90*/  MOV R13, 0xaa1cc4df ;  /* 0xaa1cc4df000d7802 */ /* 0x001fe20000000f00 */
[----:B------:R-:W-:Y:S01]  /*16ea0*/  IMAD.MOV.U32 R12, RZ, RZ, 0x2abdd03b ;  /* 0x2abdd03bff0c7424 */ /* 0x000fe200078e00ff */
[----:B------:R0:W-:Y:S01]  /*16eb0*/  STL.64 [R1+0x18], R14 ;  /* 0x0000180e01007387 */ /* 0x0001e20000100a00 */
[-C--:B------:R-:W-:Y:S01]  /*16ec0*/  FMUL.FTZ R3, R0, R9.reuse ;  /* 0x0000000900037220 */ /* 0x080fe20000410000 */
[----:B-1----:R-:W-:Y:S01]  /*16ed0*/  MOV R5, 0x2dd64a3b ;  /* 0x2dd64a3b00057802 */ /* 0x002fe20000000f00 */
[----:B------:R-:W-:Y:S01]  /*16ee0*/  IMAD.MOV.U32 R4, RZ, RZ, -0x517fc7ac ;  /* 0xae803854ff047424 */ /* 0x000fe200078e00ff */
[----:B------:R1:W-:Y:S01]  /*16ef0*/  STL.64 [R1+0x20], R20 ;  /* 0x0000201401007387 */ /* 0x0003e20000100a00 */
[----:B------:R-:W-:Y:S01]  /*16f00*/  BSSY B1, `(.L_x_408) ;  /* 0x00003de000017945 */ /* 0x000fe20003800000 */
[----:B--2---:R-:W-:Y:S01]  /*16f10*/  HFMA2.MMA R11, -RZ, RZ, 0.046600341796875, -16 ;  /* 0x29f7cc00ff0b7435 */ /* 0x004fe200000001ff */
[----:B------:R-:W-:Y:S01]  /*16f20*/  IMAD.MOV.U32 R10, RZ, RZ, -0x534f1ac8 ;  /* 0xacb0e538ff0a7424 */ /* 0x000fe200078e00ff */
[----:B------:R2:W-:Y:S01]  /*16f30*/  STL.64 [R1+0x50], R12 ;  /* 0x0000500c01007387 */ /* 0x0005e20000100a00 */
[----:B------:R-:W-:Y:S01]  /*16f40*/  FSETP.GT.FTZ.AND P0, PT, R3, 1, PT ;  /* 0x3f8000000300780b */ /* 0x000fe20003f14000 */
[----:B------:R-:W-:Y:S01]  /*16f50*/  FMUL.FTZ R0, R30, R9 ;  /* 0x000000091e007220 */ /* 0x000fe20000410000 */
[----:B0-----:R-:W-:Y:S01]  /*16f60*/  HFMA2.MMA R15, -RZ, RZ, -0.02374267578125, 0.0077667236328125 ;  /* 0xa6141ff4ff0f7435 */ /* 0x001fe200000001ff */
[----:B------:R-:W-:Y:S01]  /*16f70*/  IMAD.MOV.U32 R14, RZ, RZ, 0x2900827e ;  /* 0x2900827eff0e7424 */ /* 0x000fe200078e00ff */
[----:B------:R0:W-:Y:S01]  /*16f80*/  STL.64 [R1+0x40], R4 ;  /* 0x0000400401007387 */ /* 0x0001e20000100a00 */
[----:B-1----:R-:W-:Y:S01]  /*16f90*/  IMAD.MOV.U32 R20, RZ, RZ, -0x58f1ab76 ;  /* 0xa70e548aff147424 */ /* 0x002fe200078e00ff */
[----:B------:R-:W-:-:S02]  /*16fa0*/  MOV R21, 0xbaf2b9d6 ;  /* 0xbaf2b9d600157802 */ /* 0x000fc40000000f00 */
[----:B------:R1:W-:Y:S01]  /*16fb0*/  STL.64 [R1+0x28], R22 ;  /* 0x0000281601007387 */ /* 0x0003e20000100a00 */
[----:B--2---:R-:W-:Y:S01]  /*16fc0*/  IMAD.MOV.U32 R12, RZ, RZ, -0x4c88ee18 ;  /* 0xb37711e8ff0c7424 */ /* 0x004fe200078e00ff */
[----:B------:R-:W-:Y:S02]  /*16fd0*/  MOV R13, 0x324d53d2 ;  /* 0x324d53d2000d7802 */ /* 0x000fe40000000f00 */
[----:B------:R2:W-:Y:S01]  /*16fe0*/  STL.64 [R1+0x48], R10 ;  /* 0x0000480a01007387 */ /* 0x0005e20000100a00 */
[----:B0-----:R-:W-:Y:S01]  /*16ff0*/  IMAD.MOV.U32 R4, RZ, RZ, -0x457e3585 ;  /* 0xba81ca7bff047424 */ /* 0x001fe200078e00ff */
[----:B------:R-:W-:Y:S02]  /*17000*/  MOV R5, 0x3957c1a2 ;  /* 0x3957c1a200057802 */ /* 0x000fe40000000f00 */
[----:B------:R0:W-:Y:S01]  /*17010*/  STL.64 [R1+0x58], R14 ;  /* 0x0000580e01007387 */ /* 0x0001e20000100a00 */
[----:B-1----:R-:W-:Y:S01]  /*17020*/  HFMA2.MMA R23, -RZ, RZ, 0.89697265625, 533.5 ;  /* 0x3b2d602bff177435 */ /* 0x002fe200000001ff */
[----:B------:R-:W-:-:S02]  /*17030*/  IMAD.MOV.U32 R22, RZ, RZ, -0x449c71c7 ;  /* 0xbb638e39ff167424 */ /* 0x000fc400078e00ff */
[----:B------:R1:W-:Y:S01]  /*17040*/  STL.64 [R1+0x60], R20 ;  /* 0x0000601401007387 */ /* 0x0003e20000100a00 */
[----:B--2---:R-:W-:Y:S01]  /*17050*/  HFMA2.MMA R11, -RZ, RZ, 0.2548828125, 0.00011575222015380859375 ;  /* 0x34140796ff0b7435 */ /* 0x004fe200000001ff */
[----:B------:R-:W-:Y:S02]  /*17060*/  IMAD.MOV.U32 R10, RZ, RZ, 0x319fac92 ;  /* 0x319fac92ff0a7424 */ /* 0x000fe400078e00ff */
[----:B------:R2:W-:Y:S01]  /*17070*/  STL.64 [R1+0x90], R12 ;  /* 0x0000900c01007387 */ /* 0x0005e20000100a00 */
[----:B0-----:R-:W-:Y:S01]  /*17080*/  HFMA2.MMA R15, -RZ, RZ, -0.141845703125, -0.201904296875 ;  /* 0xb08ab276ff0f7435 */ /* 0x001fe200000001ff */
[----:B------:R-:W-:Y:S02]  /*17090*/  IMAD.MOV.U32 R14, RZ, RZ, -0x5265b022 ;  /* 0xad9a4fdeff0e7424 */ /* 0x000fe400078e00ff */
[----:B------:R0:W-:Y:S01]  /*170a0*/  STL.64 [R1+0x70], R4 ;  /* 0x0000700401007387 */ /* 0x0001e20000100a00 */
[----:B-1----:R-:W-:Y:S01]  /*170b0*/  IMAD.MOV.U32 R20, RZ, RZ, 0x2fe4da1a ;  /* 0x2fe4da1aff147424 */ /* 0x002fe200078e00ff */
[----:B------:R-:W-:-:S02]  /*170c0*/  MOV R21, 0xaebc5283 ;  /* 0xaebc528300157802 */ /* 0x000fc40000000f00 */
[----:B------:R1:W-:Y:S01]  /*170d0*/  STL.64 [R1+0x68], R22 ;  /* 0x0000681601007387 */ /* 0x0003e20000100a00 */
[----:B--2---:R-:W-:Y:S01]  /*170e0*/  HFMA2.MMA R13, -RZ, RZ, -0.89794921875, -0.650390625 ;  /* 0xbb2fb934ff0d7435 */ /* 0x004fe200000001ff */
[----:B------:R-:W-:Y:S02]  /*170f0*/  IMAD.MOV.U32 R12, RZ, RZ, 0x3b877322 ;  /* 0x3b877322ff0c7424 */ /* 0x000fe400078e00ff */
[----:B------:R2:W-:Y:S01]  /*17100*/  STL.64 [R1+0xa0], R20 ;  /* 0x0000a01401007387 */ /* 0x0005e20000100a00 */
[----:B0-----:R-:W-:Y:S01]  /*17110*/  IMAD.MOV.U32 R4, RZ, RZ, -0x53b19868 ;  /* 0xac4e6798ff047424 */ /* 0x001fe200078e00ff */
[----:B------:R-:W-:Y:S02]  /*17120*/  MOV R5, 0x2b28cac0 ;  /* 0x2b28cac000057802 */ /* 0x000fe40000000f00 */
[----:B------:R0:W-:Y:S01]  /*17130*/  STL.64 [R1+0x88], R10 ;  /* 0x0000880a01007387 */ /* 0x0001e20000100a00 */
[----:B-1----:R-:W-:Y:S01]  /*17140*/  HFMA2.MMA R23, -RZ, RZ, 0.077880859375, 3.135204315185546875e-05 ;  /* 0x2cfc020eff177435 */ /* 0x002fe200000001ff */
[----:B------:R-:W-:-:S02]  /*17150*/  IMAD.MOV.U32 R22, RZ, RZ, 0x29889f1d ;  /* 0x29889f1dff167424 */ /* 0x000fc400078e00ff */
[----:B------:R1:W-:Y:S01]  /*17160*/  STL.64 [R1+0x98], R14 ;  /* 0x0000980e01007387 */ /* 0x0003e20000100a00 */
[----:B--2---:R-:W-:Y:S01]  /*17170*/  IMAD.MOV.U32 R20, RZ, RZ, -0x48a9e97d ;  /* 0xb7561683ff147424 */ /* 0x004fe200078e00ff */
[----:B------:R-:W-:Y:S02]  /*17180*/  MOV R21, 0x33130aa5 ;  /* 0x33130aa500157802 */ /* 0x000fe40000000f00 */
[----:B------:R2:W-:Y:S01]  /*17190*/  STL.64 [R1+0xb0], R4 ;  /* 0x0000b00401007387 */ /* 0x0005e20000100a00 */
[----:B0-----:R-:W-:Y:S01]  /*171a0*/  IMAD.MOV.U32 R10, RZ, RZ, 0x28b6c54f ;  /* 0x28b6c54fff0a7424 */ /* 0x001fe200078e00ff */
[----:B------:R-:W-:Y:S02]  /*171b0*/  MOV R11, 0xa794d81c ;  /* 0xa794d81c000b7802 */ /* 0x000fe40000000f00 */
[----:B------:R0:W-:Y:S01]  /*171c0*/  STL.64 [R1+0xc8], R12 ;  /* 0x0000c80c01007387 */ /* 0x0001e20000100a00 */
[----:B-1----:R-:W-:Y:S01]  /*171d0*/  HFMA2.MMA R15, -RZ, RZ, 0.54541015625, -50144 ;  /* 0x385dfa1fff0f7435 */ /* 0x002fe200000001ff */
[----:B------:R-:W-:-:S02]  /*171e0*/  IMAD.MOV.U32 R14, RZ, RZ, -0x471ed608 ;  /* 0xb8e129f8ff0e7424 */ /* 0x000fc400078e00ff */
[----:B------:R1:W-:Y:S01]  /*171f0*/  STL.64 [R1+0xe0], R20 ;  /* 0x0000e01401007387 */ /* 0x0003e20000100a00 */
[----:B--2---:R-:W-:Y:S01]  /*17200*/  HFMA2.MMA R5, -RZ, RZ, -0.322509765625, 0.00154876708984375 ;  /* 0xb5291658ff057435 */ /* 0x004fe200000001ff */
[----:B------:R-:W-:Y:S02]  /*17210*/  IMAD.MOV.U32 R4, RZ, RZ, 0x35b82c49 ;  /* 0x35b82c49ff047424 */ /* 0x000fe400078e00ff */
[----:B------:R2:W-:Y:S01]  /*17220*/  STL.64 [R1+0xc0], R10 ;  /* 0x0000c00a01007387 */ /* 0x0005e20000100a00 */
[----:B0-----:R-:W-:Y:S01]  /*17230*/  HFMA2.MMA R13, -RZ, RZ, -0.100830078125, -0.97216796875 ;  /* 0xae74bbc7ff0d7435 */ /* 0x001fe200000001ff */
[----:B------:R-:W-:Y:S02]  /*17240*/  IMAD.MOV.U32 R12, RZ, RZ, 0x2f0d882b ;  /* 0x2f0d882bff0c7424 */ /* 0x000fe400078e00ff */
[----:B------:R0:W-:Y:S01]  /*17250*/  STL.64 [R1+0xa8], R22 ;  /* 0x0000a81601007387 */ /* 0x0001e20000100a00 */
[----:B-1----:R-:W-:Y:S01]  /*17260*/  HFMA2.MMA R21, -RZ, RZ, 0.054779052734375, 0.87255859375 ;  /* 0x2b033afbff157435 */ /* 0x002fe200000001ff */
[----:B------:R-:W-:-:S02]  /*17270*/  IMAD.MOV.U32 R20, RZ, RZ, -0x54660630 ;  /* 0xab99f9d0ff147424 */ /* 0x000fc400078e00ff */
[----:B------:R1:W-:Y:S01]  /*17280*/  STL.64 [R1+0xd8], R14 ;  /* 0x0000d80e01007387 */ /* 0x0003e20000100a00 */
[----:B--2---:R-:W-:Y:S01]  /*17290*/  IMAD.MOV.U32 R10, RZ, RZ, -0x4f441d3f ;  /* 0xb0bbe2c1ff0a7424 */ /* 0x004fe200078e00ff */
[----:B------:R-:W-:Y:S02]  /*172a0*/  MOV R11, 0x2b84b13c ;  /* 0x2b84b13c000b7802 */ /* 0x000fe40000000f00 */
[----:B------:R2:W-:Y:S01]  /*172b0*/  STL.64 [R1+0xe8], R4 ;  /* 0x0000e80401007387 */ /* 0x0005e20000100a00 */
[----:B0-----:R-:W-:Y:S01]  /*172c0*/  IMAD.MOV.U32 R22, RZ, RZ, 0x34195641 ;  /* 0x34195641ff167424 */ /* 0x001fe200078e00ff */
[----:B------:R-:W-:Y:S02]  /*172d0*/  MOV R23, 0xaf6125e8 ;  /* 0xaf6125e800177802 */ /* 0x000fe40000000f00 */
[----:B------:R0:W-:Y:S01]  /*172e0*/  STL.64 [R1+0x108], R12 ;  /* 0x0001080c01007387 */ /* 0x0001e20000100a00 */
[----:B-1----:R-:W-:Y:S01]  /*172f0*/  IMAD.MOV.U32 R14, RZ, RZ, 0x2d52aed2 ;  /* 0x2d52aed2ff0e7424 */ /* 0x002fe200078e00ff */
[----:B------:R-:W-:-:S02]  /*17300*/  MOV R15, 0xa796340a ;  /* 0xa796340a000f7802 */ /* 0x000fc40000000f00 */
[----:B------:R1:W-:Y:S01]  /*17310*/  STL.64 [R1+0x100], R10 ;  /* 0x0001000a01007387 */ /* 0x0003e20000100a00 */
[----:B--2---:R-:W-:Y:S01]  /*17320*/  HFMA2.MMA R5, -RZ, RZ, 0.7705078125, 1.697265625 ;  /* 0x3a2a3ecaff057435 */ /* 0x004fe200000001ff */
[----:B------:R-:W-:Y:S02]  /*17330*/  IMAD.MOV.U32 R4, RZ, RZ, 0x281f97f3 ;  /* 0x281f97f3ff047424 */ /* 0x000fe400078e00ff */
[----:B------:R2:W-:Y:S01]  /*17340*/  STL.64 [R1+0x118], R20 ;  /* 0x0001181401007387 */ /* 0x0005e20000100a00 */
[----:B0-----:R-:W-:Y:S01]  /*17350*/  IMAD.MOV.U32 R12, RZ, RZ, -0x4b7f56af ;  /* 0xb480a951ff0c7424 */ /* 0x001fe200078e00ff */
[----:B------:R-:W-:Y:S02]  /*17360*/  MOV R13, 0x3739efa3 ;  /* 0x3739efa3000d7802 */ /* 0x000fe40000000f00 */
[----:B------:R0:W-:Y:S01]  /*17370*/  STL.64 [R1+0xf0], R22 ;  /* 0x0000f01601007387 */ /* 0x0001e20000100a00 */
[----:B-1----:R-:W-:Y:S01]  /*17380*/  HFMA2.MMA R11, -RZ, RZ, -0.5771484375, -0.00124835968017578125 ;  /* 0xb89e951dff0b7435 */ /* 0x002fe200000001ff */
[----:B------:R-:W-:-:S02]  /*17390*/  IMAD.MOV.U32 R10, RZ, RZ, 0x398c5cdb ;  /* 0x398c5cdbff0a7424 */ /* 0x000fc400078e00ff */
[----:B------:R1:W-:Y:S01]  /*173a0*/  STL.64 [R1+0x110], R14 ;  /* 0x0001100e01007387 */ /* 0x0003e20000100a00 */
[----:B--2---:R-:W-:Y:S01]  /*173b0*/  HFMA2.MMA R21, -RZ, RZ, -0.20751953125, 0.046112060546875 ;  /* 0xb2a429e7ff157435 */ /* 0x004fe200000001ff */
[----:B------:R-:W-:Y:S02]  /*173c0*/  IMAD.MOV.U32 R20, RZ, RZ, 0x33adef47 ;  /* 0x33adef47ff147424 */ /* 0x000fe400078e00ff */
[----:B------:R2:W-:Y:S01]  /*173d0*/  STL.64 [R1+0x140], R12 ;  /* 0x0001400c01007387 */ /* 0x0005e20000100a00 */
[----:B0-----:R-:W-:Y:S01]  /*173e0*/  IMAD.MOV.U32 R22, RZ, RZ, 0x39709e72 ;  /* 0x39709e72ff167424 */ /* 0x001fe200078e00ff */
[----:B------:R-:W-:Y:S02]  /*173f0*/  MOV R23, 0xb9f5fd8c ;  /* 0xb9f5fd8c00177802 */ /* 0x000fe40000000f00 */
[----:B------:R0:W-:Y:S01]  /*17400*/  STL.64 [R1+0x128], R4 ;  /* 0x0001280401007387 */ /* 0x0001e20000100a00 */
[----:B-1----:R-:W-:Y:S01]  /*17410*/  IMAD.MOV.U32 R14, RZ, RZ, -0x520aee6d ;  /* 0xadf51193ff0e7424 */ /* 0x002fe200078e00ff */
[----:B------:R-:W-:-:S02]  /*17420*/  MOV R15, 0xb43616e8 ;  /* 0xb43616e8000f7802 */ /* 0x000fc40000000f00 */
[----:B------:R1:W-:Y:S01]  /*17430*/  STL.64 [R1+0x130], R22 ;  /* 0x0001301601007387 */ /* 0x0003e20000100a00 */
[----:B--2---:R-:W-:Y:S01]  /*17440*/  IMAD.MOV.U32 R12, RZ, RZ, 0x248f2a67 ;  /* 0x248f2a67ff0c7424 */ /* 0x004fe200078e00ff */
[----:B------:R-:W-:Y:S02]  /*17450*/  MOV R13, 0x2a6f79fa ;  /* 0x2a6f79fa000d7802 */ /* 0x000fe40000000f00 */
[----:B------:R2:W-:Y:S01]  /*17460*/  STL.64 [R1+0x138], R10 ;  /* 0x0001380a01007387 */ /* 0x0005e20000100a00 */
[----:B0-----:R-:W-:Y:S01]  /*17470*/  IMAD.MOV.U32 R4, RZ, RZ, 0x2c2861f8 ;  /* 0x2c2861f8ff047424 */ /* 0x001fe200078e00ff */
[----:B------:R-:W-:Y:S02]  /*17480*/  MOV R5, 0x310db352 ;  /* 0x310db35200057802 */ /* 0x000fe40000000f00 */
[----:B------:R0:W-:Y:S01]  /*17490*/  STL.64 [R1+0x150], R14 ;  /* 0x0001500e01007387 */ /* 0x0001e20000100a00 */
[----:B-1----:R-:W-:Y:S01]  /*174a0*/  HFMA2.MMA R23, -RZ, RZ, 0.115966796875, -149.25 ;  /* 0x2f6cd8aaff177435 */ /* 0x002fe200000001ff */
[----:B------:R-:W-:-:S02]  /*174b0*/  IMAD.MOV.U32 R22, RZ, RZ, -0x4f7df9d6 ;  /* 0xb082062aff167424 */ /* 0x000fc400078e00ff */
[----:B------:R1:W-:Y:S01]  /*174c0*/  STL.64 [R1+0x158], R20 ;  /* 0x0001581401007387 */ /* 0x0003e20000100a00 */
[----:B--2---:R-:W-:Y:S01]  /*174d0*/  HFMA2.MMA R11, -RZ, RZ, -0.06402587890625, 7.30859375 ;  /* 0xac19474fff0b7435 */ /* 0x004fe200000001ff */
[----:B------:R-:W-:Y:S02]  /*174e0*/  IMAD.MOV.U32 R10, RZ, RZ, 0x2d2c3ebd ;  /* 0x2d2c3ebdff0a7424 */ /* 0x000fe400078e00ff */
[----:B------:R2:W-:Y:S01]  /*174f0*/  STL.64 [R1+0x180], R12 ;  /* 0x0001800c01007387 */ /* 0x0005e20000100a00 */
[----:B0-----:R-:W-:Y:S01]  /*17500*/  HFMA2.MMA R15, -RZ, RZ, 0.036865234375, 0.869140625 ;  /* 0x28b83af4ff0f7435 */ /* 0x001fe200000001ff */
[----:B------:R-:W-:Y:S02]  /*17510*/  IMAD.MOV.U32 R14, RZ, RZ, -0x562d9389 ;  /* 0xa9d26c77ff0e7424 */ /* 0x000fe400078e00ff */
[----:B------:R0:W-:Y:S01]  /*17520*/  STL.64 [R1+0x160], R4 ;  /* 0x0001600401007387 */ /* 0x0001e20000100a00 */
[----:B-1----:R-:W-:Y:S01]  /*17530*/  IMAD.MOV.U32 R20, RZ, RZ, -0x459e0fa8 ;  /* 0xba61f058ff147424 */ /* 0x002fe200078e00ff */
[----:B------:R-:W-:-:S02]  /*17540*/  MOV R21, 0x3a4d87fb ;  /* 0x3a4d87fb00157802 */ /* 0x000fc40000000f00 */
[----:B------:R1:W-:Y:S01]  /*17550*/  STL.64 [R1+0x30], R24 ;  /* 0x0000301801007387 */ /* 0x0003e20000100a00 */
[----:B--2---:R-:W-:Y:S01]  /*17560*/  HFMA2.MMA R13, -RZ, RZ, 0.0938720703125, 0.00019967555999755859375 ;  /* 0x2e020a8bff0d7435 */ /* 0x004fe200000001ff */
[----:B------:R-:W-:Y:S02]  /*17570*/  IMAD.MOV.U32 R12, RZ, RZ, -0x4b89cc4a ;  /* 0xb47633b6ff0c7424 */ /* 0x000fe400078e00ff */
[----:B------:R2:W-:Y:S01]  /*17580*/  STL.64 [R1+0x190], R20 ;  /* 0x0001901401007387 */ /* 0x0005e20000100a00 */
[----:B0-----:R-:W-:Y:S01]  /*17590*/  IMAD.MOV.U32 R4, RZ, RZ, 0x388b4846 ;  /* 0x388b4846ff047424 */ /* 0x001fe200078e00ff */
[----:B------:R-:W-:Y:S02]  /*175a0*/  MOV R5, 0xb82671ff ;  /* 0xb82671ff00057802 */ /* 0x000fe40000000f00 */
[----:B------:R0:W-:Y:S01]  /*175b0*/  STL.64 [R1+0x168], R22 ;  /* 0x0001681601007387 */ /* 0x0001e20000100a00 */
[----:B-1----:R-:W-:Y:S01]  /*175c0*/  HFMA2.MMA R25, -RZ, RZ, -0.474365234375, -50.71875 ;  /* 0xb797d257ff197435 */ /* 0x002fe200000001ff */
[----:B------:R-:W-:-:S02]  /*175d0*/  IMAD.MOV.U32 R24, RZ, RZ, -0x4b283e5e ;  /* 0xb4d7c1a2ff187424 */ /* 0x000fc400078e00ff */
[----:B------:R1:W-:Y:S01]  /*175e0*/  STL.64 [R1+0x178], R10 ;  /* 0x0001780a01007387 */ /* 0x0003e20000100a00 */
[----:B--2---:R-:W-:Y:S01]  /*175f0*/  IMAD.MOV.U32 R20, RZ, RZ, -0x5027586f ;  /* 0xafd8a791ff147424 */ /* 0x004fe200078e00ff */
[----:B------:R-:W-:Y:S02]  /*17600*/  MOV R21, 0x2f4c88ee ;  /* 0x2f4c88ee00157802 */ /* 0x000fe40000000f00 */
[----:B------:R2:W-:Y:S01]  /*17610*/  STL.64 [R1+0x188], R14 ;  /* 0x0001880e01007387 */ /* 0x0005e20000100a00 */
[----:B0-----:R-:W-:-:S03]  /*17620*/  HFMA2.MMA R23, -RZ, RZ, 0.11773681640625, -188.375 ;  /* 0x2f89d9e3ff177435 */ /* 0x001fc600000001ff */
[----:B------:R0:W-:Y:S01]  /*17630*/  STL.64 [R1+0x1a0], R4 ;  /* 0x0001a00401007387 */ /* 0x0001e20000100a00 */
[----:B------:R-:W-:Y:S02]  /*17640*/  IMAD.MOV.U32 R22, RZ, RZ, 0x373eda60 ;  /* 0x373eda60ff167424 */ /* 0x000fe400078e00ff */
[----:B-1----:R-:W-:Y:S01]  /*17650*/  IMAD.MOV.U32 R10, RZ, RZ, -0x4a1c71fc ;  /* 0xb5e38e04ff0a7424 */ /* 0x002fe200078e00ff */
[----:B------:R-:W-:Y:S01]  /*17660*/  MOV R11, 0x356f1bed ;  /* 0x356f1bed000b7802 */ /* 0x000fe20000000f00 */
[----:B------:R1:W-:Y:S01]  /*17670*/  STL.64 [R1+0x1b8], R12 ;  /* 0x0001b80c01007387 */ /* 0x0003e20000100a00 */
[----:B--2---:R-:W-:Y:S01]  /*17680*/  HFMA2.MMA R15, -RZ, RZ, -0.050811767578125, -0.0056915283203125 ;  /* 0xaa819dd4ff0f7435 */ /* 0x004fe200000001ff */
[----:B------:R-:W-:Y:S02]  /*17690*/  IMAD.MOV.U32 R14, RZ, RZ, 0x316cd4f9 ;  /* 0x316cd4f9ff0e7424 */ /* 0x000fe400078e00ff */
[----:B------:R2:W-:Y:S01]  /*176a0*/  STL.64 [R1+0x1d0], R20 ;  /* 0x0001d01401007387 */ /* 0x0005e20000100a00 */
[----:B0-----:R-:W-:Y:S01]  /*176b0*/  HFMA2.MMA R5, -RZ, RZ, 0.0262451171875, 4.01953125 ;  /* 0x26b84405ff057435 */ /* 0x001fe200000001ff */
[----:B------:R-:W-:-:S02]  /*176c0*/  IMAD.MOV.U32 R4, RZ, RZ, -0x51c0682a ;  /* 0xae3f97d6ff047424 */ /* 0x000fc400078e00ff */
[----:B------:R0:W-:Y:S01]  /*176d0*/  STL.64 [R1+0x1b0], R10 ;  /* 0x0001b00a01007387 */ /* 0x0001e20000100a00 */
[----:B-1----:R-:W-:Y:S01]  /*176e0*/  HFMA2.MMA R13, -RZ, RZ, 0.69580078125, 465 ;  /* 0x39915f44ff0d7435 */ /* 0x002fe200000001ff */
[----:B------:R-:W-:Y:S02]  /*176f0*/  IMAD.MOV.U32 R12, RZ, RZ, -0x476dc4fe ;  /* 0xb8923b02ff0c7424 */ /* 0x000fe400078e00ff */
[----:B------:R1:W-:Y:S01]  /*17700*/  STL.64 [R1+0x78], R24 ;  /* 0x0000781801007387 */ /* 0x0003e20000100a00 */
[----:B--2---:R-:W-:Y:S01]  /*17710*/  HFMA2.MMA R21, -RZ, RZ, -0.4619140625, 0.00073146820068359375 ;  /* 0xb76411feff157435 */ /* 0x004fe200000001ff */
[----:B------:R-:W-:Y:S02]  /*17720*/  IMAD.MOV.U32 R20, RZ, RZ, 0x34185ee8 ;  /* 0x34185ee8ff147424 */ /* 0x000fe400078e00ff */
[----:B------:R2:W-:Y:S01]  /*17730*/  STL.64 [R1+0x1a8], R22 ;  /* 0x0001a81601007387 */ /* 0x0005e20000100a00 */
[----:B0-----:R-:W-:Y:S01]  /*17740*/  IMAD.MOV.U32 R10, RZ, RZ, -0x569cc748 ;  /* 0xa96338b8ff0a7424 */ /* 0x001fe200078e00ff */
[----:B------:R-:W-:-:S02]  /*17750*/  MOV R11, 0xb9b09456 ;  /* 0xb9b09456000b7802 */ /* 0x000fc40000000f00 */
[----:B------:R0:W-:Y:S01]  /*17760*/  STL.64 [R1+0x1c8], R14 ;  /* 0x0001c80e01007387 */ /* 0x0001e20000100a00 */
[----:B-1----:R-:W-:-:S03]  /*17770*/  HFMA2.MMA R25, -RZ, RZ, -0.0419921875, 0.27197265625 ;  /* 0xa960345aff197435 */ /* 0x002fc600000001ff */
[----:B------:R1:W-:Y:S01]  /*17780*/  STL.64 [R1+0x1d8], R4 ;  /* 0x0001d80401007387 */ /* 0x0003e20000100a00 */
[----:B------:R-:W-:Y:S02]  /*17790*/  IMAD.MOV.U32 R24, RZ, RZ, -0x5a86242d ;  /* 0xa579dbd3ff187424 */ /* 0x000fe400078e00ff */
[----:B--2---:R-:W-:Y:S01]  /*177a0*/  IMAD.MOV.U32 R22, RZ, RZ, 0x2ca4a32a ;  /* 0x2ca4a32aff167424 */ /* 0x004fe200078e00ff */
[----:B------:R-:W-:Y:S01]  /*177b0*/  MOV R23, 0xac173d62 ;  /* 0xac173d6200177802 */ /* 0x000fe20000000f00 */
[----:B------:R2:W-:Y:S01]  /*177c0*/  STL.64 [R1+0x1f8], R12 ;  /* 0x0001f80c01007387 */ /* 0x0005e20000100a00 */
[----:B0-----:R-:W-:Y:S01]  /*177d0*/  IMAD.MOV.U32 R14, RZ, RZ, -0x46aefdea ;  /* 0xb9510216ff0e7424 */ /* 0x001fe200078e00ff */
[----:B------:R-:W-:Y:S02]  /*177e0*/  MOV R15, 0x388e8f4e ;  /* 0x388e8f4e000f7802 */ /* 0x000fe40000000f00 */
[----:B------:R0:W-:Y:S01]  /*177f0*/  STL.64 [R1+0x1f0], R10 ;  /* 0x0001f00a01007387 */ /* 0x0001e20000100a00 */
[----:B-1----:R-:W-:Y:S01]  /*17800*/  HFMA2.MMA R5, -RZ, RZ, 0.29541015625, 0.0001986026763916015625 ;  /* 0x34ba0a82ff057435 */ /* 0x002fe200000001ff */
[----:B------:R-:W-:-:S02]  /*17810*/  IMAD.MOV.U32 R4, RZ, RZ, -0x504d3181 ;  /* 0xafb2ce7fff047424 */ /* 0x000fc400078e00ff */
[----:B------:R1:W-:Y:S01]  /*17820*/  STL.64 [R1+0x208], R20 ;  /* 0x0002081401007387 */ /* 0x0003e20000100a00 */
[----:B--2---:R-:W-:Y:S01]  /*17830*/  IMAD.MOV.U32 R12, RZ, RZ, 0x315951d7 ;  /* 0x315951d7ff0c7424 */ /* 0x004fe200078e00ff */
[----:B------:R-:W-:Y:S02]  /*17840*/  MOV R13, 0xb0578799 ;  /* 0xb0578799000d7802 */ /* 0x000fe40000000f00 */
[----:B------:R2:W-:Y:S01]  /*17850*/  STL.64 [R1+0x38], R26 ;  /* 0x0000381a01007387 */ /* 0x0005e20000100a00 */
[----:B0-----:R-:W-:-:S03]  /*17860*/  HFMA2.MMA R11, -RZ, RZ, -0.1826171875, -0.091796875 ;  /* 0xb1d8ade0ff0b7435 */ /* 0x001fc600000001ff */
[----:B------:R0:W-:Y:S01]  /*17870*/  STL.64 [R1+0x1e0], R22 ;  /* 0x0001e01601007387 */ /* 0x0001e20000100a00 */
[----:B------:R-:W-:Y:S01]  /*17880*/  IMAD.MOV.U32 R10, RZ, RZ, -0x575df71d ;  /* 0xa8a208e3ff0a7424 */ /* 0x000fe200078e00ff */
[----:B-1----:R-:W-:Y:S02]  /*17890*/  HFMA2.MMA R21, -RZ, RZ, -0.05987548828125, 3760 ;  /* 0xabaa6b58ff157435 */ /* 0x002fe400000001ff */
[----:B------:R1:W-:Y:S01]  /*178a0*/  STL.64 [R1+0x200], R14 ;  /* 0x0002000e01007387 */ /* 0x0003e20000100a00 */
[----:B------:R-:W-:Y:S02]  /*178b0*/  IMAD.MOV.U32 R20, RZ, RZ, -0x5bd72013 ;  /* 0xa428dfedff147424 */ /* 0x000fe400078e00ff */
[----:B--2---:R-:W-:Y:S01]  /*178c0*/  IMAD.MOV.U32 R26, RZ, RZ, 0x370054e5 ;  /* 0x370054e5ff1a7424 */ /* 0x004fe200078e00ff */
[----:B------:R-:W-:Y:S01]  /*178d0*/  MOV R27, 0xb5d85efe ;  /* 0xb5d85efe001b7802 */ /* 0x000fe20000000f00 */
[----:B------:R2:W-:Y:S01]  /*178e0*/  STL.64 [R1+0xb8], R24 ;  /* 0x0000b81801007387 */ /* 0x0005e20000100a00 */
[----:B0-----:R-:W-:Y:S01]  /*178f0*/  IMAD.MOV.U32 R22, RZ, RZ, -0x4bb9ecc2 ;  /* 0xb446133eff167424 */ /* 0x001fe200078e00ff */
[----:B------:R-:W-:-:S02]  /*17900*/  MOV R23, 0x334f3181 ;  /* 0x334f318100177802 */ /* 0x000fc40000000f00 */
[----:B------:R0:W-:Y:S01]  /*17910*/  STL.64 [R1+0x230], R12 ;  /* 0x0002300c01007387 */ /* 0x0001e20000100a00 */
[----:B-1----:R-:W-:Y:S01]  /*17920*/  IMAD.MOV.U32 R14, RZ, RZ, -0x51b97f57 ;  /* 0xae4680a9ff0e7424 */ /* 0x002fe200078e00ff */
[----:B------:R-:W-:Y:S02]  /*17930*/  MOV R15, 0x2d3dfaf5 ;  /* 0x2d3dfaf5000f7802 */ /* 0x000fe40000000f00 */
[----:B------:R1:W-:Y:S01]  /*17940*/  STL.64 [R1+0x218], R4 ;  /* 0x0002180401007387 */ /* 0x0003e20000100a00 */
[----:B--2---:R-:W-:Y:S01]  /*17950*/  HFMA2.MMA R25, -RZ, RZ, 0.182373046875, 0.00010126829147338867188 ;  /* 0x31d606a3ff197435 */ /* 0x004fe200000001ff */
[----:B------:R-:W-:Y:S02]  /*17960*/  IMAD.MOV.U32 R24, RZ, RZ, -0x4d8de466 ;  /* 0xb2721b9aff187424 */ /* 0x000fe400078e00ff */
[----:B------:R2:W-:Y:S01]  /*17970*/  STL.64 [R1+0x80], R26 ;  /* 0x0000801a01007387 */ /* 0x0005e20000100a00 */
[----:B0-----:R-:W-:Y:S01]  /*17980*/  IMAD.MOV.U32 R12, RZ, RZ, -0x48663e86 ;  /* 0xb799c17aff0c7424 */ /* 0x001fe200078e00ff */
[----:B------:R-:W-:-:S02]  /*17990*/  MOV R13, 0xb153a122 ;  /* 0xb153a122000d7802 */ /* 0x000fc40000000f00 */
[----:B------:R0:W-:Y:S01]  /*179a0*/  STL.64 [R1+0x220], R22 ;  /* 0x0002201601007387 */ /* 0x0001e20000100a00 */
[----:B-1----:R-:W-:Y:S01]  /*179b0*/  IMAD.MOV.U32 R4, RZ, RZ, 0x2b1fe612 ;  /* 0x2b1fe612ff047424 */ /* 0x002fe200078e00ff */
[----:B------:R-:W-:Y:S02]  /*179c0*/  MOV R5, 0xaa152d8b ;  /* 0xaa152d8b00057802 */ /* 0x000fe40000000f00 */
[----:B------:R1:W-:Y:S04]  /*179d0*/  STL.64 [R1+0x228], R10 ;  /* 0x0002280a01007387 */ /* 0x0003e80000100a00 */
[----:B------:R3:W-:Y:S01]  /*179e0*/  STL.64 [R1+0x240], R14 ;  /* 0x0002400e01007387 */ /* 0x0007e20000100a00 */
[----:B--2---:R-:W-:Y:S01]  /*179f0*/  IMAD.MOV.U32 R26, RZ, RZ, 0x3a4a4588 ;  /* 0x3a4a4588ff1a7424 */ /* 0x004fe200078e00ff */
[----:B------:R-:W-:-:S02]  /*17a00*/  MOV R27, 0x3606d905 ;  /* 0x3606d905001b7802 */ /* 0x000fc40000000f00 */
[----:B------:R2:W-:Y:S01]  /*17a10*/  STL.64 [R1+0x248], R20 ;  /* 0x0002481401007387 */ /* 0x0005e20000100a00 */
[----:B0-----:R-:W-:Y:S01]  /*17a20*/  HFMA2.MMA R23, -RZ, RZ, -0.76318359375, 0.9521484375 ;  /* 0xba1b3b9eff177435 */ /* 0x001fe200000001ff */
[----:B------:R-:W-:Y:S01]  /*17a30*/  IMAD.MOV.U32 R22, RZ, RZ, 0x3a0b4779 ;  /* 0x3a0b4779ff167424 */ /* 0x000fe200078e00ff */
[----:B-1----:R-:W-:Y:S01]  /*17a40*/  HFMA2.MMA R11, -RZ, RZ, 0.55224609375, 447 ;  /* 0x386b5efcff0b7435 */ /* 0x002fe200000001ff */
[----:B------:R0:W-:Y:S01]  /*17a50*/  STL.64 [R1+0x270], R12 ;  /* 0x0002700c01007387 */ /* 0x0001e20000100a00 */
[----:B------:R-:W-:Y:S01]  /*17a60*/  IMAD.MOV.U32 R10, RZ, RZ, -0x4754ffb6 ;  /* 0xb8ab004aff0a7424 */ /* 0x000fe200078e00ff */
[----:B---3--:R-:W-:Y:S01]  /*17a70*/  HFMA2.MMA R15, -RZ, RZ, -0.376953125, 0.066162109375 ;  /* 0xb6082c3cff0f7435 */ /* 0x008fe200000001ff */
[----:B------:R-:W-:Y:S01]  /*17a80*/  IMAD.MOV.U32 R14, RZ, RZ, 0x36688aea ;  /* 0x36688aeaff0e7424 */ /* 0x000fe200078e00ff */
[----:B------:R1:W-:Y:S01]  /*17a90*/  STL.64 [R1+0xf8], R24 ;  /* 0x0000f81801007387 */ /* 0x0003e20000100a00 */
[----:B--2---:R-:W-:Y:S01]  /*17aa0*/  IMAD.MOV.U32 R20, RZ, RZ, 0x351b6448 ;  /* 0x351b6448ff147424 */ /* 0x004fe200078e00ff */
[----:B------:R-:W-:-:S02]  /*17ab0*/  MOV R21, 0x2a83a738 ;  /* 0x2a83a73800157802 */ /* 0x000fc40000000f00 */
[----:B------:R2:W-:Y:S01]  /*17ac0*/  STL.64 [R1+0x250], R4 ;  /* 0x0002500401007387 */ /* 0x0005e20000100a00 */
[----:B0-----:R-:W-:Y:S01]  /*17ad0*/  HFMA2.MMA R13, -RZ, RZ, 0.08428955078125, -213.875 ;  /* 0x2d65daafff0d7435 */ /* 0x001fe200000001ff */
[----:B------:R-:W-:Y:S02]  /*17ae0*/  IMAD.MOV.U32 R12, RZ, RZ, -0x5215ac74 ;  /* 0xadea538cff0c7424 */ /* 0x000fe400078e00ff */
[----:B------:R0:W-:Y:S01]  /*17af0*/  STL.64 [R1+0xd0], R26 ;  /* 0x0000d01a01007387 */ /* 0x0001e20000100a00 */
[----:B-1----:R-:W-:Y:S01]  /*17b00*/  HFMA2.MMA R25, -RZ, RZ, 0.359130859375, 1.5318393707275390625e-05 ;  /* 0x35bf0101ff197435 */ /* 0x002fe200000001ff */
[----:B------:R-:W-:Y:S02]  /*17b10*/  IMAD.MOV.U32 R24, RZ, RZ, -0x49419487 ;  /* 0xb6be6b79ff187424 */ /* 0x000fe400078e00ff */
[----:B------:R1:W-:Y:S01]  /*17b20*/  STL.64 [R1+0x280], R20 ;  /* 0x0002801401007387 */ /* 0x0003e20000100a00 */
[----:B--2---:R-:W-:Y:S01]  /*17b30*/  IMAD.MOV.U32 R4, RZ, RZ, -0x4da878ae ;  /* 0xb2578752ff047424 */ /* 0x004fe200078e00ff */
[----:B------:R-:W-:-:S02]  /*17b40*/  MOV R5, 0x29c2c5d5 ;  /* 0x29c2c5d500057802 */ /* 0x000fc40000000f00 */
[----:B------:R2:W-:Y:S01]  /*17b50*/  STL.64 [R1+0x258], R22 ;  /* 0x0002581601007387 */ /* 0x0005e20000100a00 */
[----:B0-----:R-:W-:Y:S01]  /*17b60*/  IMAD.MOV.U32 R26, RZ, RZ, -0x5620f4f4 ;  /* 0xa9df0b0cff1a7424 */ /* 0x001fe200078e00ff */
[----:B------:R-:W-:Y:S02]  /*17b70*/  MOV R27, 0x23ae9da1 ;  /* 0x23ae9da1001b7802 */ /* 0x000fe40000000f00 */
[----:B------:R0:W-:Y:S01]  /*17b80*/  STL.64 [R1+0x268], R10 ;  /* 0x0002680a01007387 */ /* 0x0001e20000100a00 */
[----:B-1----:R-:W-:-:S03]  /*17b90*/  IMAD.MOV.U32 R20, RZ, RZ, 0x3858ebaf ;  /* 0x3858ebafff147424 */ /* 0x002fc600078e00ff */
[----:B------:R1:W-:Y:S01]  /*17ba0*/  STL.64 [R1+0x278], R14 ;  /* 0x0002780e01007387 */ /* 0x0003e20000100a00 */
[----:B------:R-:W-:Y:S01]  /*17bb0*/  MOV R21, 0xb9af99c3 ;  /* 0xb9af99c300157802 */ /* 0x000fe20000000f00 */
[----:B--2---:R-:W-:Y:S02]  /*17bc0*/  HFMA2.MMA R23, -RZ, RZ, -0.1380615234375, -0.58349609375 ;  /* 0xb06bb8abff177435 */ /* 0x004fe400000001ff */
[----:B------:R2:W-:Y:S01]  /*17bd0*/  STL.64 [R1+0x290], R4 ;  /* 0x0002900401007387 */ /* 0x0005e20000100a00 */
[----:B------:R-:W-:Y:S02]  /*17be0*/  IMAD.MOV.U32 R22, RZ, RZ, 0x30e787cd ;  /* 0x30e787cdff167424 */ /* 0x000fe400078e00ff */
[----:B0-----:R-:W-:Y:S01]  /*17bf0*/  IMAD.MOV.U32 R10, RZ, RZ, 0x2f6d7999 ;  /* 0x2f6d7999ff0a7424 */ /* 0x001fe200078e00ff */
[----:B------:R-:W-:Y:S01]  /*17c00*/  MOV R11, 0xa65b6fba ;  /* 0xa65b6fba000b7802 */ /* 0x000fe20000000f00 */
[----:B------:R0:W-:Y:S01]  /*17c10*/  STL.64 [R1+0x2a8], R12 ;  /* 0x0002a80c01007387 */ /* 0x0001e20000100a00 */
[----:B-1----:R-:W-:Y:S01]  /*17c20*/  HFMA2.MMA R15, -RZ, RZ, 0.712890625, -0.0002586841583251953125 ;  /* 0x39b48c3dff0f7435 */ /* 0x002fe200000001ff */
[----:B------:R-:W-:-:S02]  /*17c30*/  IMAD.MOV.U32 R14, RZ, RZ, 0x2acfbe8a ;  /* 0x2acfbe8aff0e7424 */ /* 0x000fc400078e00ff */
[----:B------:R1:W-:Y:S01]  /*17c40*/  STL.64 [R1+0x120], R26 ;  /* 0x0001201a01007387 */ /* 0x0003e20000100a00 */
[----:B--2---:R-:W-:Y:S01]  /*17c50*/  HFMA2.MMA R5, -RZ, RZ, -0.6123046875, 0.18994140625 ;  /* 0xb8e63214ff057435 */ /* 0x004fe200000001ff */
[----:B------:R-:W-:Y:S02]  /*17c60*/  IMAD.MOV.U32 R4, RZ, RZ, 0x3993775b ;  /* 0x3993775bff047424 */ /* 0x000fe400078e00ff */
[----:B------:R2:W-:Y:S01]  /*17c70*/  STL.64 [R1+0x148], R24 ;  /* 0x0001481801007387 */ /* 0x0005e20000100a00 */
[----:B0-----:R-:W-:-:S03]  /*17c80*/  HFMA2.MMA R13, -RZ, RZ, -0.2646484375, -0.001155853271484375 ;  /* 0xb43c94bcff0d7435 */ /* 0x001fc600000001ff */
[----:B------:R0:W-:Y:S01]  /*17c90*/  STL.64 [R1+0x2c0], R20 ;  /* 0x0002c01401007387 */ /* 0x0001e20000100a00 */
[----:B------:R-:W-:Y:S02]  /*17ca0*/  IMAD.MOV.U32 R12, RZ, RZ, 0x35258957 ;  /* 0x35258957ff0c7424 */ /* 0x000fe400078e00ff */
[----:B-1----:R-:W-:Y:S01]  /*17cb0*/  IMAD.MOV.U32 R26, RZ, RZ, -0x5785cfd4 ;  /* 0xa87a302cff1a7424 */ /* 0x002fe200078e00ff */
[----:B------:R-:W-:Y:S01]  /*17cc0*/  MOV R27, 0xadc0969f ;  /* 0xadc0969f001b7802 */ /* 0x000fe20000000f00 */
[----:B------:R1:W-:Y:S01]  /*17cd0*/  STL.64 [R1+0x2a0], R10 ;  /* 0x0002a00a01007387 */ /* 0x0003e20000100a00 */
[----:B--2---:R-:W-:Y:S01]  /*17ce0*/  HFMA2.MMA R25, -RZ, RZ, -0.3603515625, 43744 ;  /* 0xb5c47957ff197435 */ /* 0x004fe200000001ff */
[----:B------:R-:W-:Y:S02]  /*17cf0*/  IMAD.MOV.U32 R24, RZ, RZ, -0x4663332c ;  /* 0xb99cccd4ff187424 */ /* 0x000fe400078e00ff */
[----:B------:R2:W-:Y:S01]  /*17d00*/  STL.64 [R1+0x298], R22 ;  /* 0x0002981601007387 */ /* 0x0005e20000100a00 */
[----:B0-----:R-:W-:-:S03]  /*17d10*/  HFMA2.MMA R21, -RZ, RZ, 0.1724853515625, -0.00099945068359375 ;  /* 0x31859418ff157435 */ /* 0x001fc600000001ff */
[----:B------:R0:W-:Y:S01]  /*17d20*/  STL.64 [R1+0x2b8], R14 ;  /* 0x0002b80e01007387 */ /* 0x0001e20000100a00 */
[----:B------:R-:W-:Y:S02]  /*17d30*/  IMAD.MOV.U32 R20, RZ, RZ, -0x4d858bba ;  /* 0xb27a7446ff147424 */ /* 0x000fe400078e00ff */
[----:B-1----:R-:W-:Y:S01]  /*17d40*/  IMAD.MOV.U32 R10, RZ, RZ, 0x3007c16d ;  /* 0x3007c16dff0a7424 */ /* 0x002fe200078e00ff */
[----:B------:R-:W-:Y:S01]  /*17d50*/  MOV R11, 0xb58e3567 ;  /* 0xb58e3567000b7802 */ /* 0x000fe20000000f00 */
[----:B------:R1:W-:Y:S01]  /*17d60*/  STL.64 [R1+0x170], R26 ;  /* 0x0001701a01007387 */ /* 0x0003e20000100a00 */
[----:B--2---:R-:W-:Y:S01]  /*17d70*/  IMAD.MOV.U32 R22, RZ, RZ, -0x4bf731c8 ;  /* 0xb408ce38ff167424 */ /* 0x004fe200078e00ff */
[----:B------:R-:W-:Y:S02]  /*17d80*/  MOV R23, 0x37e8bcc2 ;  /* 0x37e8bcc200177802 */ /* 0x000fe40000000f00 */
[----:B------:R2:W-:Y:S01]  /*17d90*/  STL.64 [R1+0x2c8], R4 ;  /* 0x0002c80401007387 */ /* 0x0005e20000100a00 */
[----:B0-----:R-:W-:Y:S01]  /*17da0*/  IMAD.MOV.U32 R14, RZ, RZ, -0x54496689 ;  /* 0xabb69977ff0e7424 */ /* 0x001fe200078e00ff */
[----:B------:R-:W-:-:S02]  /*17db0*/  MOV R15, 0x32e788fe ;  /* 0x32e788fe000f7802 */ /* 0x000fc40000000f00 */
[----:B------:R0:W-:Y:S01]  /*17dc0*/  STL.64 [R1+0x2e8], R12 ;  /* 0x0002e80c01007387 */ /* 0x0001e20000100a00 */
[----:B-1----:R-:W-:Y:S01]  /*17dd0*/  IMAD.MOV.U32 R26, RZ, RZ, 0x32f7f4a2 ;  /* 0x32f7f4a2ff1a7424 */ /* 0x002fe200078e00ff */
[----:B------:R-:W-:Y:S02]  /*17de0*/  MOV R27, 0xb273c722 ;  /* 0xb273c722001b7802 */ /* 0x000fe40000000f00 */
[----:B------:R1:W-:Y:S01]  /*17df0*/  STL.64 [R1+0x198], R24 ;  /* 0x0001981801007387 */ /* 0x0003e20000100a00 */
[----:B--2---:R-:W-:Y:S01]  /*17e00*/  HFMA2.MMA R5, -RZ, RZ, -0.10308837890625, -109.3125 ;  /* 0xae99d6d5ff057435 */ /* 0x004fe200000001ff */
[----:B------:R-:W-:Y:S02]  /*17e10*/  IMAD.MOV.U32 R4, RZ, RZ, 0x2f96d785 ;  /* 0x2f96d785ff047424 */ /* 0x000fe400078e00ff */
[----:B------:R2:W-:Y:S01]  /*17e20*/  STL.64 [R1+0x2e0], R10 ;  /* 0x0002e00a01007387 */ /* 0x0005e20000100a00 */
[----:B0-----:R-:W-:Y:S01]  /*17e30*/  IMAD.MOV.U32 R12, RZ, RZ, -0x45d4eb26 ;  /* 0xba2b14daff0c7424 */ /* 0x001fe200078e00ff */
[----:B------:R-:W-:-:S02]  /*17e40*/  MOV R13, 0x3a5c11ce ;  /* 0x3a5c11ce000d7802 */ /* 0x000fc40000000f00 */
[----:B------:R0:W-:Y:S01]  /*17e50*/  STL.64 [R1+0x2f8], R20 ;  /* 0x0002f81401007387 */ /* 0x0001e20000100a00 */
[----:B-1----:R-:W-:-:S03]  /*17e60*/  HFMA2.MMA R25, -RZ, RZ, -0.01349639892578125, -201.75 ;  /* 0xa2e9da4eff197435 */ /* 0x002fc600000001ff */
[----:B------:R1:W-:Y:S01]  /*17e70*/  STL.64 [R1+0x2d0], R22 ;  /* 0x0002d01601007387 */ /* 0x0003e20000100a00 */
[----:B------:R-:W-:Y:S01]  /*17e80*/  IMAD.MOV.U32 R24, RZ, RZ, 0x2b0a2bbf ;  /* 0x2b0a2bbfff187424 */ /* 0x000fe200078e00ff */
[----:B--2---:R-:W-:Y:S02]  /*17e90*/  HFMA2.MMA R11, -RZ, RZ, 0.059326171875, -3744 ;  /* 0x2b98eb50ff0b7435 */ /* 0x004fe400000001ff */
[----:B------:R2:W-:Y:S01]  /*17ea0*/  STL.64 [R1+0x2f0], R14 ;  /* 0x0002f00e01007387 */ /* 0x0005e20000100a00 */
[----:B------:R-:W-:Y:S01]  /*17eb0*/  IMAD.MOV.U32 R10, RZ, RZ, -0x536513c8 ;  /* 0xac9aec38ff0a7424 */ /* 0x000fe200078e00ff */
[----:B0-----:R-:W-:Y:S02]  /*17ec0*/  HFMA2.MMA R21, -RZ, RZ, 0.17529296875, -0.0038089752197265625 ;  /* 0x319c9bcdff157435 */ /* 0x001fe400000001ff */
[----:B------:R0:W-:Y:S01]  /*17ed0*/  STL.64 [R1+0x1c0], R26 ;  /* 0x0001c01a01007387 */ /* 0x0001e20000100a00 */
[----:B------:R-:W-:Y:S02]  /*17ee0*/  IMAD.MOV.U32 R20, RZ, RZ, 0x384231bf ;  /* 0x384231bfff147424 */ /* 0x000fe400078e00ff */
[----:B-1----:R-:W-:Y:S01]  /*17ef0*/  IMAD.MOV.U32 R22, RZ, RZ, 0x23eee253 ;  /* 0x23eee253ff167424 */ /* 0x002fe200078e00ff */
[----:B------:R-:W-:Y:S01]  /*17f00*/  MOV R23, 0x2d1bcefb ;  /* 0x2d1bcefb00177802 */ /* 0x000fe20000000f00 */
[----:B------:R1:W-:Y:S01]  /*17f10*/  STL.64 [R1+0x320], R12 ;  /* 0x0003200c01007387 */ /* 0x0003e20000100a00 */
[----:B--2---:R-:W-:Y:S01]  /*17f20*/  IMAD.MOV.U32 R14, RZ, RZ, 0x392e88ac ;  /* 0x392e88acff0e7424 */ /* 0x004fe200078e00ff */
[----:B------:R-:W-:-:S02]  /*17f30*/  MOV R15, 0xb9060b7e ;  /* 0xb9060b7e000f7802 */ /* 0x000fc40000000f00 */
[----:B------:R2:W-:Y:S01]  /*17f40*/  STL.64 [R1+0x308], R4 ;  /* 0x0003080401007387 */ /* 0x0005e20000100a00 */
[----:B0-----:R-:W-:Y:S01]  /*17f50*/  IMAD.MOV.U32 R26, RZ, RZ, 0x37068711 ;  /* 0x37068711ff1a7424 */ /* 0x001fe200078e00ff */
[----:B------:R-:W-:Y:S02]  /*17f60*/  MOV R27, 0xb619c759 ;  /* 0xb619c759001b7802 */ /* 0x000fe40000000f00 */
[----:B------:R0:W-:Y:S01]  /*17f70*/  STL.64 [R1+0x1e8], R24 ;  /* 0x0001e81801007387 */ /* 0x0001e20000100a00 */
[----:B-1----:R-:W-:Y:S01]  /*17f80*/  IMAD.MOV.U32 R12, RZ, RZ, -0x4ddb3d09 ;  /* 0xb224c2f7ff0c7424 */ /* 0x002fe200078e00ff */
[----:B------:R-:W-:Y:S02]  /*17f90*/  MOV R13, 0x31b31feb ;  /* 0x31b31feb000d7802 */ /* 0x000fe40000000f00 */
[----:B------:R1:W-:Y:S01]  /*17fa0*/  STL.64 [R1+0x310], R22 ;  /* 0x0003101601007387 */ /* 0x0003e20000100a00 */
[----:B--2---:R-:W-:Y:S01]  /*17fb0*/  IMAD.MOV.U32 R4, RZ, RZ, -0x48ce3da8 ;  /* 0xb731c258ff047424 */ /* 0x004fe200078e00ff */
[----:B------:R-:W-:-:S02]  /*17fc0*/  MOV R5, 0x36e39c79 ;  /* 0x36e39c7900057802 */ /* 0x000fc40000000f00 */
[----:B------:R2:W-:Y:S01]  /*17fd0*/  STL.64 [R1+0x318], R10 ;  /* 0x0003180a01007387 */ /* 0x0005e20000100a00 */
[----:B0-----:R-:W-:Y:S01]  /*17fe0*/  HFMA2.MMA R25, -RZ, RZ, 0.10626220703125, -24.6875 ;  /* 0x2ecdce2cff197435 */ /* 0x001fe200000001ff */
[----:B------:R-:W-:Y:S02]  /*17ff0*/  IMAD.MOV.U32 R24, RZ, RZ, 0x27bb1603 ;  /* 0x27bb1603ff187424 */ /* 0x000fe400078e00ff */
[----:B------:R0:W-:Y:S04]  /*18000*/  STL.64 [R1+0x330], R14 ;  /* 0x0003300e01007387 */ /* 0x0001e80000100a00 */
[----:B------:R3:W-:Y:S01]  /*18010*/  STL.64 [R1+0x338], R20 ;  /* 0x0003381401007387 */ /* 0x0007e20000100a00 */
[----:B-1----:R-:W-:Y:S01]  /*18020*/  HFMA2.MMA R23, -RZ, RZ, -0.08734130859375, 3010 ;  /* 0xad9769e1ff177435 */ /* 0x002fe200000001ff */
[----:B------:R-:W-:Y:S01]  /*18030*/  IMAD.MOV.U32 R22, RZ, RZ, -0x49f2909b ;  /* 0xb60d6f65ff167424 */ /* 0x000fe200078e00ff */
[----:B--2---:R-:W-:Y:S01]  /*18040*/  HFMA2.MMA R11, -RZ, RZ, 0.024383544921875, 0.05047607421875 ;  /* 0x263e2a76ff0b7435 */ /* 0x004fe200000001ff */
[----:B------:R1:W-:Y:S01]  /*18050*/  STL.64 [R1+0x210], R26 ;  /* 0x0002101a01007387 */ /* 0x0003e20000100a00 */
[----:B------:R-:W-:Y:S01]  /*18060*/  IMAD.MOV.U32 R10, RZ, RZ, 0x33859412 ;  /* 0x33859412ff0a7424 */ /* 0x000fe200078e00ff */
[----:B0-----:R-:W-:-:S02]  /*18070*/  HFMA2.MMA R15, -RZ, RZ, 0.0238494873046875, 0.0089569091796875 ;  /* 0x261b2096ff0f7435 */ /* 0x001fc400000001ff */
[----:B------:R0:W-:Y:S01]  /*18080*/  STL.64 [R1+0x360], R12 ;  /* 0x0003600c01007387 */ /* 0x0001e20000100a00 */
[----:B------:R-:W-:Y:S02]  /*18090*/  IMAD.MOV.U32 R14, RZ, RZ, -0x4f3fb378 ;  /* 0xb0c04c88ff0e7424 */ /* 0x000fe400078e00ff */
[----:B---3--:R-:W-:Y:S01]  /*180a0*/  IMAD.MOV.U32 R20, RZ, RZ, 0x2f563c98 ;  /* 0x2f563c98ff147424 */ /* 0x008fe200078e00ff */
[----:B------:R-:W-:Y:S01]  /*180b0*/  MOV R21, 0xaedeb390 ;  /* 0xaedeb39000157802 */ /* 0x000fe20000000f00 */
[----:B------:R2:W-:Y:S01]  /*180c0*/  STL.64 [R1+0x340], R4 ;  /* 0x0003400401007387 */ /* 0x0005e20000100a00 */
[----:B-1----:R-:W-:Y:S01]  /*180d0*/  IMAD.MOV.U32 R26, RZ, RZ, 0x398e04a8 ;  /* 0x398e04a8ff1a7424 */ /* 0x002fe200078e00ff */
[----:B------:R-:W-:Y:S02]  /*180e0*/  MOV R27, 0x3554208f ;  /* 0x3554208f001b7802 */ /* 0x000fe40000000f00 */
[----:B------:R1:W-:Y:S01]  /*180f0*/  STL.64 [R1+0x370], R20 ;  /* 0x0003701401007387 */ /* 0x0003e20000100a00 */
[----:B0-----:R-:W-:Y:S01]  /*18100*/  HFMA2.MMA R13, -RZ, RZ, -0.58642578125, -64.125 ;  /* 0xb8b1d402ff0d7435 */ /* 0x001fe200000001ff */
[----:B------:R-:W-:-:S02]  /*18110*/  IMAD.MOV.U32 R12, RZ, RZ, 0x3443638e ;  /* 0x3443638eff0c7424 */ /* 0x000fc400078e00ff */
[----:B------:R0:W-:Y:S01]  /*18120*/  STL.64 [R1+0x238], R24 ;  /* 0x0002381801007387 */ /* 0x0001e20000100a00 */
[----:B--2---:R-:W-:Y:S01]  /*18130*/  IMAD.MOV.U32 R4, RZ, RZ, -0x5392b4cf ;  /* 0xac6d4b31ff047424 */ /* 0x004fe200078e00ff */
[----:B------:R-:W-:Y:S02]  /*18140*/  MOV R5, 0xba1c6ff9 ;  /* 0xba1c6ff900057802 */ /* 0x000fe40000000f00 */
[----:B------:R2:W-:Y:S01]  /*18150*/  STL.64 [R1+0x260], R26 ;  /* 0x0002601a01007387 */ /* 0x0005e20000100a00 */
[----:B-1----:R-:W-:-:S03]  /*18160*/  IMAD.MOV.U32 R20, RZ, RZ, -0x49c13963 ;  /* 0xb63ec69dff147424 */ /* 0x002fc600078e00ff */
[----:B------:R1:W-:Y:S01]  /*18170*/  STL.64 [R1+0x348], R22 ;  /* 0x0003481601007387 */ /* 0x0003e20000100a00 */
[----:B------:R-:W-:Y:S01]  /*18180*/  MOV R21, 0x3569c288 ;  /* 0x3569c28800157802 */ /* 0x000fe20000000f00 */
[----:B0-----:R-:W-:Y:S02]  /*18190*/  HFMA2.MMA R25, -RZ, RZ, 0.2279052734375, -1.0966796875 ;  /* 0x334bbc63ff197435 */ /* 0x001fe400000001ff */
[----:B------:R0:W-:Y:S01]  /*181a0*/  STL.64 [R1+0x358], R10 ;  /* 0x0003580a01007387 */ /* 0x0001e20000100a00 */
[----:B------:R-:W-:-:S03]  /*181b0*/  IMAD.MOV.U32 R24, RZ, RZ, -0x4c426841 ;  /* 0xb3bd97bfff187424 */ /* 0x000fc600078e00ff */
[----:B------:R3:W-:Y:S01]  /*181c0*/  STL.64 [R1+0x368], R14 ;  /* 0x0003680e01007387 */ /* 0x0007e20000100a00 */
[----:B--2---:R-:W-:Y:S01]  /*181d0*/  IMAD.MOV.U32 R26, RZ, RZ, -0x53a03bb8 ;  /* 0xac5fc448ff1a7424 */ /* 0x004fe200078e00ff */
[----:B------:R-:W-:Y:S01]  /*181e0*/  MOV R27, 0x22adcde9 ;  /* 0x22adcde9001b7802 */ /* 0x000fe20000000f00 */
[----:B-1----:R-:W-:Y:S01]  /*181f0*/  HFMA2.MMA R23, -RZ, RZ, 0.77392578125, -14.609375 ;  /* 0x3a31cb4eff177435 */ /* 0x002fe200000001ff */
[----:B------:R1:W-:Y:S01]  /*18200*/  STL.64 [R1+0x380], R4 ;  /* 0x0003800401007387 */ /* 0x0003e20000100a00 */
[----:B------:R-:W-:Y:S02]  /*18210*/  IMAD.MOV.U32 R22, RZ, RZ, -0x4768e703 ;  /* 0xb89718fdff167424 */ /* 0x000fe400078e00ff */
[----:B0-----:R-:W-:Y:S01]  /*18220*/  IMAD.MOV.U32 R10, RZ, RZ, -0x45d8306d ;  /* 0xba27cf93ff0a7424 */ /* 0x001fe200078e00ff */
[----:B------:R-:W-:Y:S01]  /*18230*/  MOV R11, 0x39917d90 ;  /* 0x39917d90000b7802 */ /* 0x000fe20000000f00 */
[----:B------:R0:W-:Y:S01]  /*18240*/  STL.64 [R1+0x398], R12 ;  /* 0x0003980c01007387 */ /* 0x0001e20000100a00 */
[----:B---3--:R-:W-:Y:S01]  /*18250*/  HFMA2.MMA R15, -RZ, RZ, 0.411865234375, -14584 ;  /* 0x3697f31fff0f7435 */ /* 0x008fe200000001ff */
[----:B------:R-:W-:-:S02]  /*18260*/  IMAD.MOV.U32 R14, RZ, RZ, -0x4f8c7f39 ;  /* 0xb07380c7ff0e7424 */ /* 0x000fc400078e00ff */
[----:B------:R2:W-:Y:S01]  /*18270*/  STL.64 [R1+0x3b0], R20 ;  /* 0x0003b01401007387 */ /* 0x0005e20000100a00 */
[----:B-1----:R-:W-:Y:S01]  /*18280*/  HFMA2.MMA R5, -RZ, RZ, -0.2587890625, -3.587890625 ;  /* 0xb424c32dff057435 */ /* 0x002fe200000001ff */
[----:B------:R-:W-:Y:S02]  /*18290*/  IMAD.MOV.U32 R4, RZ, RZ, 0x2c81c80c ;  /* 0x2c81c80cff047424 */ /* 0x000fe400078e00ff */
[----:B------:R1:W-:Y:S01]  /*182a0*/  STL.64 [R1+0x2b0], R26 ;  /* 0x0002b01a01007387 */ /* 0x0003e20000100a00 */
[----:B0-----:R-:W-:Y:S01]  /*182b0*/  HFMA2.MMA R13, -RZ, RZ, -0.10455322265625, -36096 ;  /* 0xaeb1f868ff0d7435 */ /* 0x001fe200000001ff */
[----:B------:R-:W-:Y:S02]  /*182c0*/  IMAD.MOV.U32 R12, RZ, RZ, -0x5fa12243 ;  /* 0xa05eddbdff0c7424 */ /* 0x000fe400078e00ff */
[----:B------:R0:W-:Y:S01]  /*182d0*/  STL.64 [R1+0x390], R10 ;  /* 0x0003900a01007387 */ /* 0x0001e20000100a00 */
[----:B--2---:R-:W-:Y:S01]  /*182e0*/  HFMA2.MMA R21, -RZ, RZ, -0.8720703125, -6036 ;  /* 0xbafaede5ff157435 */ /* 0x004fe200000001ff */
[----:B------:R-:W-:-:S02]  /*182f0*/  IMAD.MOV.U32 R20, RZ, RZ, 0x3aaea573 ;  /* 0x3aaea573ff147424 */ /* 0x000fc400078e00ff */
[----:B------:R2:W-:Y:S01]  /*18300*/  STL.64 [R1+0x288], R24 ;  /* 0x0002881801007387 */ /* 0x0005e20000100a00 */
[----:B-1----:R-:W-:Y:S01]  /*18310*/  IMAD.MOV.U32 R26, RZ, RZ, -0x5bcd0536 ;  /* 0xa432facaff1a7424 */ /* 0x002fe200078e00ff */
[----:B------:R-:W-:Y:S02]  /*18320*/  MOV R27, 0xb012746d ;  /* 0xb012746d001b7802 */ /* 0x000fe40000000f00 */
[----:B------:R1:W-:Y:S01]  /*18330*/  STL.64 [R1+0x388], R22 ;  /* 0x0003881601007387 */ /* 0x0003e20000100a00 */
[----:B0-----:R-:W-:Y:S01]  /*18340*/  IMAD.MOV.U32 R10, RZ, RZ, -0x4eedda29 ;  /* 0xb11225d7ff0a7424 */ /* 0x001fe200078e00ff */
[----:B------:R-:W-:Y:S02]  /*18350*/  MOV R11, 0x301db2a5 ;  /* 0x301db2a5000b7802 */ /* 0x000fe40000000f00 */
[----:B------:R0:W-:Y:S01]  /*18360*/  STL.64 [R1+0x3a8], R14 ;  /* 0x0003a80e01007387 */ /* 0x0001e20000100a00 */
[----:B--2---:R-:W-:Y:S01]  /*18370*/  HFMA2.MMA R25, -RZ, RZ, 0.42236328125, 0.24755859375 ;  /* 0x36c233ecff197435 */ /* 0x004fe200000001ff */
[----:B------:R-:W-:-:S02]  /*18380*/  IMAD.MOV.U32 R24, RZ, RZ, -0x4866cb75 ;  /* 0xb799348bff187424 */ /* 0x000fc400078e00ff */
[----:B------:R2:W-:Y:S01]  /*18390*/  STL.64 [R1+0x3b8], R4 ;  /* 0x0003b80401007387 */ /* 0x0005e20000100a00 */
[----:B-1----:R-:W-:Y:S01]  /*183a0*/  IMAD.MOV.U32 R22, RZ, RZ, 0x33be51ed ;  /* 0x33be51edff167424 */ /* 0x002fe200078e00ff */
[----:B------:R-:W-:Y:S02]  /*183b0*/  MOV R23, 0xb2d855fd ;  /* 0xb2d855fd00177802 */ /* 0x000fe40000000f00 */
[----:B------:R1:W-:Y:S01]  /*183c0*/  STL.64 [R1+0x3d8], R12 ;  /* 0x0003d80c01007387 */ /* 0x0003e20000100a00 */
[----:B0-----:R-:W-:Y:S01]  /*183d0*/  IMAD.MOV.U32 R14, RZ, RZ, 0x2e3a66b4 ;  /* 0x2e3a66b4ff0e7424 */ /* 0x001fe200078e00ff */
[----:B------:R-:W-:Y:S02]  /*183e0*/  MOV R15, 0xad418d9d ;  /* 0xad418d9d000f7802 */ /* 0x000fe40000000f00 */
[----:B------:R0:W-:Y:S01]  /*183f0*/  STL.64 [R1+0x300], R26 ;  /* 0x0003001a01007387 */ /* 0x0001e20000100a00 */
[----:B--2---:R-:W-:Y:S01]  /*18400*/  HFMA2.MMA R5, -RZ, RZ, 0.734375, 0.000367641448974609375 ;  /* 0x39e00e06ff057435 */ /* 0x004fe200000001ff */
        /* <DEDUP_REMOVED lines=8> */
[----:B--2---:R-:W-:Y:S01]  /*18490*/  HFMA2.MMA R11, -RZ, RZ, -0.50146484375, 0.0350341796875 ;  /* 0xb803287cff0b7435 */ /* 0x004fe200000001ff */
[----:B------:R-:W-:-:S02]  /*184a0*/  IMAD.MOV.U32 R10, RZ, RZ, 0x383defc2 ;  /* 0x383defc2ff0a7424 */ /* 0x000fc400078e00ff */
[----:B------:R2:W-:Y:S01]  /*184b0*/  STL.64 [R1+0x3e0], R14 ;  /* 0x0003e00e01007387 */ /* 0x0005e20000100a00 */
[----:B-1----:R-:W-:-:S03]  /*184c0*/  HFMA2.MMA R21, -RZ, RZ, -0.2242431640625, -0.000300884246826171875 ;  /* 0xb32d8ceeff157435 */ /* 0x002fc600000001ff */
[----:B------:R1:W-:Y:S01]  /*184d0*/  STL.64 [R1+0x2d8], R24 ;  /* 0x0002d81801007387 */ /* 0x0003e20000100a00 */
[----:B------:R-:W-:Y:S02]  /*184e0*/  IMAD.MOV.U32 R20, RZ, RZ, 0x3396a2a5 ;  /* 0x3396a2a5ff147424 */ /* 0x000fe400078e00ff */
[----:B0-----:R-:W-:Y:S01]  /*184f0*/  IMAD.MOV.U32 R22, RZ, RZ, -0x46cf38dc ;  /* 0xb930c724ff167424 */ /* 0x001fe200078e00ff */
[----:B------:R-:W-:Y:S01]  /*18500*/  MOV R23, 0xb20bacf3 ;  /* 0xb20bacf300177802 */ /* 0x000fe20000000f00 */
[----:B------:R0:W-:Y:S01]  /*18510*/  STL.64 [R1+0x410], R12 ;  /* 0x0004100c01007387 */ /* 0x0001e20000100a00 */
[----:B--2---:R-:W-:Y:S01]  /*18520*/  IMAD.MOV.U32 R14, RZ, RZ, -0x4b27aa05 ;  /* 0xb4d855fbff0e7424 */ /* 0x004fe200078e00ff */
[----:B------:R-:W-:Y:S02]  /*18530*/  MOV R15, 0xaa45cbf6 ;  /* 0xaa45cbf6000f7802 */ /* 0x000fe40000000f00 */
[----:B------:R2:W-:Y:S01]  /*18540*/  STL.64 [R1+0x350], R26 ;  /* 0x0003501a01007387 */ /* 0x0005e20000100a00 */
[----:B-1----:R-:W-:Y:S01]  /*18550*/  HFMA2.MMA R25, -RZ, RZ, -0.326904296875, 0.000882625579833984375 ;  /* 0xb53b133bff197435 */ /* 0x002fe200000001ff */
[----:B------:R-:W-:-:S02]  /*18560*/  IMAD.MOV.U32 R24, RZ, RZ, -0x461a34c2 ;  /* 0xb9e5cb3eff187424 */ /* 0x000fc400078e00ff */
[----:B------:R1:W-:Y:S01]  /*18570*/  STL.64 [R1+0x3f8], R4 ;  /* 0x0003f80401007387 */ /* 0x0003e20000100a00 */
[----:B0-----:R-:W-:Y:S01]  /*18580*/  IMAD.MOV.U32 R12, RZ, RZ, 0x392a6921 ;  /* 0x392a6921ff0c7424 */ /* 0x001fe200078e00ff */
[----:B------:R-:W-:Y:S02]  /*18590*/  MOV R13, 0xbb073923 ;  /* 0xbb073923000d7802 */ /* 0x000fe40000000f00 */
[----:B------:R0:W-:Y:S01]  /*185a0*/  STL.64 [R1+0x400], R22 ;  /* 0x0004001601007387 */ /* 0x0001e20000100a00 */
[----:B--2---:R-:W-:Y:S01]  /*185b0*/  IMAD.MOV.U32 R26, RZ, RZ, 0x38800900 ;  /* 0x38800900ff1a7424 */ /* 0x004fe200078e00ff */
[----:B------:R-:W-:Y:S02]  /*185c0*/  MOV R27, 0xb7b0c7e6 ;  /* 0xb7b0c7e6001b7802 */ /* 0x000fe40000000f00 */
[----:B------:R2:W-:Y:S01]  /*185d0*/  STL.64 [R1+0x408], R10 ;  /* 0x0004080a01007387 */ /* 0x0005e20000100a00 */
[----:B-1----:R-:W-:Y:S01]  /*185e0*/  IMAD.MOV.U32 R4, RZ, RZ, 0x32451f4e ;  /* 0x32451f4eff047424 */ /* 0x002fe200078e00ff */
[----:B------:R-:W-:-:S02]  /*185f0*/  MOV R5, 0x22924184 ;  /* 0x2292418400057802 */ /* 0x000fc40000000f00 */
[----:B------:R1:W-:Y:S04]  /*18600*/  STL.64 [R1+0x420], R14 ;  /* 0x0004200e01007387 */ /* 0x0003e80000100a00 */
[----:B------:R3:W-:Y:S01]  /*18610*/  STL.64 [R1+0x428], R20 ;  /* 0x0004281401007387 */ /* 0x0007e20000100a00 */
[----:B0-----:R-:W-:Y:S01]  /*18620*/  HFMA2.MMA R23, -RZ, RZ, 0.1412353515625, -47648 ;  /* 0x3085f9d1ff177435 */ /* 0x001fe200000001ff */
[----:B------:R-:W-:Y:S01]  /*18630*/  IMAD.MOV.U32 R22, RZ, RZ, -0x4f0b4a71 ;  /* 0xb0f4b58fff167424 */ /* 0x000fe200078e00ff */
[----:B--2---:R-:W-:Y:S01]  /*18640*/  HFMA2.MMA R11, -RZ, RZ, 0.85107421875, 0.0004189014434814453125 ;  /* 0x3acf0eddff0b7435 */ /* 0x004fe200000001ff */
[----:B------:R0:W-:Y:S01]  /*18650*/  STL.64 [R1+0x450], R12 ;  /* 0x0004500c01007387 */ /* 0x0001e20000100a00 */
[----:B------:R-:W-:Y:S02]  /*18660*/  IMAD.MOV.U32 R10, RZ, RZ, 0x2e259399 ;  /* 0x2e259399ff0a7424 */ /* 0x000fe400078e00ff */
[----:B-1----:R-:W-:Y:S01]  /*18670*/  IMAD.MOV.U32 R14, RZ, RZ, 0x3b0c2df0 ;  /* 0x3b0c2df0ff0e7424 */ /* 0x002fe200078e00ff */
[----:B------:R-:W-:Y:S01]  /*18680*/  MOV R15, 0xba847eb2 ;  /* 0xba847eb2000f7802 */ /* 0x000fe20000000f00 */
[----:B------:R1:W-:Y:S01]  /*18690*/  STL.64 [R1+0x328], R24 ;  /* 0x0003281801007387 */ /* 0x0003e20000100a00 */
[----:B---3--:R-:W-:Y:S01]  /*186a0*/  HFMA2.MMA R21, -RZ, RZ, 0.71728515625, -47744 ;  /* 0x39bdf9d4ff157435 */ /* 0x008fe200000001ff */
[----:B------:R-:W-:-:S02]  /*186b0*/  IMAD.MOV.U32 R20, RZ, RZ, -0x4b29b865 ;  /* 0xb4d6479bff147424 */ /* 0x000fc400078e00ff */
[----:B------:R2:W-:Y:S01]  /*186c0*/  STL.64 [R1+0x3a0], R26 ;  /* 0x0003a01a01007387 */ /* 0x0005e20000100a00 */
[----:B0-----:R-:W-:Y:S01]  /*186d0*/  IMAD.MOV.U32 R12, RZ, RZ, -0x4ac79a42 ;  /* 0xb53865beff0c7424 */ /* 0x001fe200078e00ff */
[----:B------:R-:W-:Y:S02]  /*186e0*/  MOV R13, 0x345dc32f ;  /* 0x345dc32f000d7802 */ /* 0x000fe40000000f00 */
[----:B------:R0:W-:Y:S01]  /*186f0*/  STL.64 [R1+0x430], R4 ;  /* 0x0004300401007387 */ /* 0x0001e20000100a00 */
[----:B-1----:R-:W-:-:S03]  /*18700*/  HFMA2.MMA R25, -RZ, RZ, -0.01314544677734375, -22.578125 ;  /* 0xa2bbcda5ff197435 */ /* 0x002fc600000001ff */
[----:B------:R1:W-:Y:S01]  /*18710*/  STL.64 [R1+0x458], R14 ;  /* 0x0004580e01007387 */ /* 0x0003e20000100a00 */
[----:B------:R-:W-:Y:S02]  /*18720*/  IMAD.MOV.U32 R24, RZ, RZ, 0x2de560f7 ;  /* 0x2de560f7ff187424 */ /* 0x000fe400078e00ff */
[----:B--2---:R-:W-:Y:S01]  /*18730*/  IMAD.MOV.U32 R26, RZ, RZ, 0x3a9159c0 ;  /* 0x3a9159c0ff1a7424 */ /* 0x004fe200078e00ff */
[----:B------:R-:W-:Y:S01]  /*18740*/  MOV R27, 0x35854f7b ;  /* 0x35854f7b001b7802 */ /* 0x000fe20000000f00 */
[----:B------:R2:W-:Y:S01]  /*18750*/  STL.64 [R1+0x438], R22 ;  /* 0x0004381601007387 */ /* 0x0005e20000100a00 */
[----:B0-----:R-:W-:Y:S01]  /*18760*/  HFMA2.MMA R5, -RZ, RZ, -0.490234375, 2.439453125 ;  /* 0xb7d840e1ff057435 */ /* 0x001fe200000001ff */
[----:B------:R-:W-:Y:S02]  /*18770*/  IMAD.MOV.U32 R4, RZ, RZ, 0x3111c386 ;  /* 0x3111c386ff047424 */ /* 0x000fe400078e00ff */
[----:B------:R0:W-:Y:S01]  /*18780*/  STL.64 [R1+0x448], R10 ;  /* 0x0004480a01007387 */ /* 0x0001e20000100a00 */
[----:B-1----:R-:W-:Y:S01]  /*18790*/  IMAD.MOV.U32 R14, RZ, RZ, 0x32afd7e3 ;  /* 0x32afd7e3ff0e7424 */ /* 0x002fe200078e00ff */
[----:B------:R-:W-:-:S02]  /*187a0*/  MOV R15, 0xb1c79a09 ;  /* 0xb1c79a09000f7802 */ /* 0x000fc40000000f00 */
[----:B------:R1:W-:Y:S01]  /*187b0*/  STL.64 [R1+0x488], R12 ;  /* 0x0004880c01007387 */ /* 0x0003e20000100a00 */
[----:B--2---:R-:W-:Y:S01]  /*187c0*/  IMAD.MOV.U32 R22, RZ, RZ, 0x3790f86c ;  /* 0x3790f86cff167424 */ /* 0x004fe200078e00ff */
[----:B------:R-:W-:Y:S02]  /*187d0*/  MOV R23, 0xb6bd4b10 ;  /* 0xb6bd4b1000177802 */ /* 0x000fe40000000f00 */
[----:B------:R2:W-:Y:S01]  /*187e0*/  STL.64 [R1+0x460], R20 ;  /* 0x0004601401007387 */ /* 0x0005e20000100a00 */
[----:B0-----:R-:W-:-:S03]  /*187f0*/  HFMA2.MMA R11, -RZ, RZ, 0.34912109375, -0.01309967041015625 ;  /* 0x3596a2b5ff0b7435 */ /* 0x001fc600000001ff */
[----:B------:R0:W-:Y:S01]  /*18800*/  STL.64 [R1+0x3f0], R26 ;  /* 0x0003f01a01007387 */ /* 0x0001e20000100a00 */
[----:B------:R-:W-:Y:S02]  /*18810*/  IMAD.MOV.U32 R10, RZ, RZ, -0x52be0ee0 ;  /* 0xad41f120ff0a7424 */ /* 0x000fe400078e00ff */
[----:B-1----:R-:W-:Y:S01]  /*18820*/  IMAD.MOV.U32 R12, RZ, RZ, 0x3a5b23f8 ;  /* 0x3a5b23f8ff0c7424 */ /* 0x002fe200078e00ff */
[----:B------:R-:W-:Y:S01]  /*18830*/  MOV R13, 0x32a708fe ;  /* 0x32a708fe000d7802 */ /* 0x000fe20000000f00 */
[----:B------:R1:W-:Y:S01]  /*18840*/  STL.64 [R1+0x378], R24 ;  /* 0x0003781801007387 */ /* 0x0003e20000100a00 */
[----:B--2---:R-:W-:-:S03]  /*18850*/  HFMA2.MMA R21, -RZ, RZ, 0.1396484375, 345.75 ;  /* 0x30785d67ff157435 */ /* 0x004fc600000001ff */
[----:B------:R2:W-:Y:S01]  /*18860*/  STL.64 [R1+0x470], R4 ;  /* 0x0004700401007387 */ /* 0x0005e20000100a00 */
[----:B------:R-:W-:Y:S02]  /*18870*/  IMAD.MOV.U32 R20, RZ, RZ, -0x5ae6560f ;  /* 0xa519a9f1ff147424 */ /* 0x000fe400078e00ff */
[----:B0-----:R-:W-:Y:S01]  /*18880*/  IMAD.MOV.U32 R26, RZ, RZ, -0x506ed5ca ;  /* 0xaf912a36ff1a7424 */ /* 0x001fe200078e00ff */
[----:B------:R-:W-:Y:S01]  /*18890*/  MOV R27, 0x22d5cb0c ;  /* 0x22d5cb0c001b7802 */ /* 0x000fe20000000f00 */
[----:B------:R0:W-:Y:S01]  /*188a0*/  STL.64 [R1+0x498], R14 ;  /* 0x0004980e01007387 */ /* 0x0001e20000100a00 */
[----:B-1----:R-:W-:-:S03]  /*188b0*/  HFMA2.MMA R25, -RZ, RZ, 0.1724853515625, -1513 ;  /* 0x3185e5e9ff197435 */ /* 0x002fc600000001ff */
[----:B------:R1:W-:Y:S01]  /*188c0*/  STL.64 [R1+0x478], R22 ;  /* 0x0004781601007387 */ /* 0x0003e20000100a00 */
[----:B------:R-:W-:Y:S02]  /*188d0*/  IMAD.MOV.U32 R24, RZ, RZ, -0x57c7c94e ;  /* 0xa83836b2ff187424 */ /* 0x000fe400078e00ff */
[----:B--2---:R-:W-:Y:S01]  /*188e0*/  IMAD.MOV.U32 R4, RZ, RZ, -0x4ff7a9f6 ;  /* 0xb008560aff047424 */ /* 0x004fe200078e00ff */
[----:B------:R-:W-:Y:S01]  /*188f0*/  MOV R5, 0x2f143b5a ;  /* 0x2f143b5a00057802 */ /* 0x000fe20000000f00 */
[----:B------:R2:W-:Y:S01]  /*18900*/  STL.64 [R1+0x4c8], R12 ;  /* 0x0004c80c01007387 */ /* 0x0005e20000100a00 */
[----:B0-----:R-:W-:Y:S01]  /*18910*/  HFMA2.MMA R15, -RZ, RZ, 0.65966796875, 88.75 ;  /* 0x3947558cff0f7435 */ /* 0x001fe200000001ff */
[----:B------:R-:W-:Y:S02]  /*18920*/  IMAD.MOV.U32 R14, RZ, RZ, -0x4678d77e ;  /* 0xb9872882ff0e7424 */ /* 0x000fe400078e00ff */
[----:B------:R0:W-:Y:S01]  /*18930*/  STL.64 [R1+0x440], R26 ;  /* 0x0004401a01007387 */ /* 0x0001e20000100a00 */
[----:B-1----:R-:W-:Y:S01]  /*18940*/  HFMA2.MMA R23, -RZ, RZ, 0.97705078125, -58.40625 ;  /* 0x3bd1d34dff177435 */ /* 0x002fe200000001ff */
[----:B------:R-:W-:-:S02]  /*18950*/  IMAD.MOV.U32 R22, RZ, RZ, -0x447a8d4b ;  /* 0xbb8572b5ff167424 */ /* 0x000fc400078e00ff */
[----:B------:R1:W-:Y:S01]  /*18960*/  STL.64 [R1+0x480], R10 ;  /* 0x0004800a01007387 */ /* 0x0003e20000100a00 */
[----:B--2---:R-:W-:-:S03]  /*18970*/  HFMA2.MMA R13, -RZ, RZ, -0.1956787109375, -62944 ;  /* 0xb243fbafff0d7435 */ /* 0x004fc600000001ff */
[----:B------:R2:W-:Y:S01]  /*18980*/  STL.64 [R1+0x4a0], R20 ;  /* 0x0004a01401007387 */ /* 0x0005e20000100a00 */
[----:B------:R-:W-:Y:S01]  /*18990*/  IMAD.MOV.U32 R12, RZ, RZ, 0x32aac036 ;  /* 0x32aac036ff0c7424 */ /* 0x000fe200078e00ff */
[----:B0-----:R-:W-:Y:S02]  /*189a0*/  HFMA2.MMA R27, -RZ, RZ, -0.2216796875, -11232 ;  /* 0xb318f17cff1b7435 */ /* 0x001fe400000001ff */
[----:B------:R0:W-:Y:S01]  /*189b0*/  STL.64 [R1+0x4a8], R4 ;  /* 0x0004a80401007387 */ /* 0x0001e20000100a00 */
[----:B------:R-:W-:Y:S01]  /*189c0*/  IMAD.MOV.U32 R26, RZ, RZ, 0x29526277 ;  /* 0x29526277ff1a7424 */ /* 0x000fe200078e00ff */
[----:B-1----:R-:W-:Y:S01]  /*189d0*/  HFMA2.MMA R11, -RZ, RZ, -0.87548828125, 0.0038356781005859375 ;  /* 0xbb011bdbff0b7435 */ /* 0x002fe200000001ff */
[----:B------:R-:W-:Y:S01]  /*189e0*/  IMAD.MOV.U32 R10, RZ, RZ, 0x3b0e7a69 ;  /* 0x3b0e7a69ff0a7424 */ /* 0x000fe200078e00ff */
[----:B------:R1:W-:Y:S01]  /*189f0*/  STL.64 [R1+0x3c8], R24 ;  /* 0x0003c81801007387 */ /* 0x0003e20000100a00 */
[----:B--2---:R-:W-:Y:S01]  /*18a00*/  IMAD.MOV.U32 R20, RZ, RZ, -0x477207b8 ;  /* 0xb88df848ff147424 */ /* 0x004fe200078e00ff */
[----:B------:R-:W-:-:S02]  /*18a10*/  MOV R21, 0xaf1ec6c2 ;  /* 0xaf1ec6c200157802 */ /* 0x000fc40000000f00 */
[----:B------:R2:W-:Y:S01]  /*18a20*/  STL.64 [R1+0x4d0], R14 ;  /* 0x0004d00e01007387 */ /* 0x0005e20000100a00 */
[----:B0-----:R-:W-:Y:S01]  /*18a30*/  IMAD.MOV.U32 R4, RZ, RZ, 0x365dc32f ;  /* 0x365dc32fff047424 */ /* 0x001fe200078e00ff */
[----:B------:R-:W-:Y:S02]  /*18a40*/  MOV R5, 0x2b60b368 ;  /* 0x2b60b36800057802 */ /* 0x000fe40000000f00 */
[----:B------:R0:W-:Y:S01]  /*18a50*/  STL.64 [R1+0x4b0], R22 ;  /* 0x0004b01601007387 */ /* 0x0001e20000100a00 */
[----:B-1----:R-:W-:-:S03]  /*18a60*/  HFMA2.MMA R25, -RZ, RZ, 0.35595703125, 4912 ;  /* 0x35b26cccff197435 */ /* 0x002fc600000001ff */
[----:B------:R1:W-:Y:S01]  /*18a70*/  STL.64 [R1+0x500], R12 ;  /* 0x0005000c01007387 */ /* 0x0003e20000100a00 */
[----:B------:R-:W-:Y:S01]  /*18a80*/  IMAD.MOV.U32 R24, RZ, RZ, -0x49efd53c ;  /* 0xb6102ac4ff187424 */ /* 0x000fe200078e00ff */
[----:B--2---:R-:W-:Y:S02]  /*18a90*/  HFMA2.MMA R15, -RZ, RZ, -0.9697265625, -1011 ;  /* 0xbbc2e3e6ff0f7435 */ /* 0x004fe400000001ff */
[----:B------:R2:W-:Y:S01]  /*18aa0*/  STL.64 [R1+0x4d8], R20 ;  /* 0x0004d81401007387 */ /* 0x0005e20000100a00 */
[----:B------:R-:W-:Y:S01]  /*18ab0*/  IMAD.MOV.U32 R14, RZ, RZ, -0x4ff565e4 ;  /* 0xb00a9a1cff0e7424 */ /* 0x000fe200078e00ff */
[----:B0-----:R-:W-:Y:S02]  /*18ac0*/  HFMA2.MMA R23, -RZ, RZ, 0.30078125, -34.90625 ;  /* 0x34d0d05dff177435 */ /* 0x001fe400000001ff */
[----:B------:R0:W-:Y:S01]  /*18ad0*/  STL.64 [R1+0x490], R26 ;  /* 0x0004901a01007387 */ /* 0x0001e20000100a00 */
[----:B------:R-:W-:Y:S01]  /*18ae0*/  IMAD.MOV.U32 R22, RZ, RZ, -0x4ad3f055 ;  /* 0xb52c0fabff167424 */ /* 0x000fe200078e00ff */
[----:B-1----:R-:W-:-:S02]  /*18af0*/  HFMA2.MMA R13, -RZ, RZ, 0.5322265625, 0.00020492076873779296875 ;  /* 0x38420ab7ff0d7435 */ /* 0x002fc400000001ff */
[----:B------:R1:W-:Y:S01]  /*18b00*/  STL.64 [R1+0x4c0], R10 ;  /* 0x0004c00a01007387 */ /* 0x0003e20000100a00 */
[----:B------:R-:W-:Y:S02]  /*18b10*/  IMAD.MOV.U32 R12, RZ, RZ, -0x46f38a7e ;  /* 0xb90c7582ff0c7424 */ /* 0x000fe400078e00ff */
[----:B--2---:R-:W-:Y:S01]  /*18b20*/  IMAD.MOV.U32 R20, RZ, RZ, -0x45f26628 ;  /* 0xba0d99d8ff147424 */ /* 0x004fe200078e00ff */
[----:B------:R2:W-:Y:S01]  /*18b30*/  STL.64 [R1+0x4e8], R4 ;  /* 0x0004e80401007387 */ /* 0x0005e20000100a00 */
[----:B------:R-:W-:Y:S01]  /*18b40*/  MOV R21, 0x3c10084d ;  /* 0x3c10084d00157802 */ /* 0x000fe20000000f00 */
[----:B0-----:R-:W-:Y:S01]  /*18b50*/  HFMA2.MMA R27, -RZ, RZ, -0.4482421875, -472.25 ;  /* 0xb72cdf61ff1b7435 */ /* 0x001fe200000001ff */
[----:B------:R-:W-:Y:S01]  /*18b60*/  IMAD.MOV.U32 R26, RZ, RZ, 0x3783ce5d ;  /* 0x3783ce5dff1a7424 */ /* 0x000fe200078e00ff */
[----:B------:R0:W-:Y:S01]  /*18b70*/  STL.64 [R1+0x418], R24 ;  /* 0x0004181801007387 */ /* 0x0001e20000100a00 */
[----:B-1----:R-:W-:Y:S01]  /*18b80*/  IMAD.MOV.U32 R10, RZ, RZ, -0x4c067f75 ;  /* 0xb3f9808bff0a7424 */ /* 0x002fe200078e00ff */
[----:B------:R-:W-:-:S02]  /*18b90*/  MOV R11, 0xa74af8f3 ;  /* 0xa74af8f3000b7802 */ /* 0x000fc40000000f00 */
[----:B------:R1:W-:Y:S01]  /*18ba0*/  STL.64 [R1+0x510], R14 ;  /* 0x0005100e01007387 */ /* 0x0003e20000100a00 */
[----:B--2---:R-:W-:Y:S01]  /*18bb0*/  HFMA2.MMA R5, -RZ, RZ, 0.955078125, 8.0625 ;  /* 0x3ba44808ff057435 */ /* 0x004fe200000001ff */
[----:B------:R-:W-:Y:S02]  /*18bc0*/  IMAD.MOV.U32 R4, RZ, RZ, -0x43de7e19 ;  /* 0xbc2181e7ff047424 */ /* 0x000fe400078e00ff */
[----:B------:R2:W-:Y:S01]  /*18bd0*/  STL.64 [R1+0x518], R20 ;  /* 0x0005181401007387 */ /* 0x0005e20000100a00 */
[----:B0-----:R-:W-:Y:S01]  /*18be0*/  IMAD.MOV.U32 R24, RZ, RZ, -0x466c71e5 ;  /* 0xb9938e1bff187424 */ /* 0x001fe200078e00ff */
[----:B------:R-:W-:Y:S02]  /*18bf0*/  MOV R25, 0x38db2466 ;  /* 0x38db246600197802 */ /* 0x000fe40000000f00 */
[----:B------:R0:W-:Y:S01]  /*18c00*/  STL.64 [R1+0x4f0], R22 ;  /* 0x0004f01601007387 */ /* 0x0001e20000100a00 */
[----:B-1----:R-:W-:Y:S01]  /*18c10*/  IMAD.MOV.U32 R14, RZ, RZ, 0x2e301289 ;  /* 0x2e301289ff0e7424 */ /* 0x002fe200078e00ff */
[----:B------:R-:W-:-:S02]  /*18c20*/  MOV R15, 0xb72c0fb2 ;  /* 0xb72c0fb2000f7802 */ /* 0x000fc40000000f00 */
[----:B------:R1:W-:Y:S01]  /*18c30*/  STL.64 [R1+0x4f8], R10 ;  /* 0x0004f80a01007387 */ /* 0x0003e20000100a00 */
[----:B--2---:R-:W-:Y:S01]  /*18c40*/  HFMA2.MMA R21, -RZ, RZ, -0.3779296875, 137.5 ;  /* 0xb60c584cff157435 */ /* 0x004fe200000001ff */
        /* <DEDUP_REMOVED lines=11> */
[----:B0-----:R-:W-:-:S03]  /*18d00*/  HFMA2.MMA R27, -RZ, RZ, -0.77392578125, 22752 ;  /* 0xba31758eff1b7435 */ /* 0x001fc600000001ff */
[----:B------:R0:W-:Y:S01]  /*18d10*/  STL.64 [R1+0x548], R14 ;  /* 0x0005480e01007387 */ /* 0x0001e20000100a00 */
[----:B------:R-:W-:Y:S01]  /*18d20*/  IMAD.MOV.U32 R26, RZ, RZ, 0x3ae040b6 ;  /* 0x3ae040b6ff1a7424 */ /* 0x000fe200078e00ff */
[----:B-1----:R-:W-:Y:S01]  /*18d30*/  HFMA2.MMA R5, -RZ, RZ, 0.2373046875, -333 ;  /* 0x3398dd34ff057435 */ /* 0x002fe200000001ff */
[----:B------:R-:W-:Y:S01]  /*18d40*/  IMAD.MOV.U32 R4, RZ, RZ, -0x4b7f62d5 ;  /* 0xb4809d2bff047424 */ /* 0x000fe200078e00ff */
        /* <DEDUP_REMOVED lines=10> */
[----:B--2---:R-:W-:Y:S01]  /*18df0*/  HFMA2.MMA R11, -RZ, RZ, -0.1571044921875, 0.00469970703125 ;  /* 0xb1071cd0ff0b7435 */ /* 0x004fe200000001ff */
[----:B------:R-:W-:Y:S02]  /*18e00*/  IMAD.MOV.U32 R10, RZ, RZ, 0x31ee4973 ;  /* 0x31ee4973ff0a7424 */ /* 0x000fe400078e00ff */
[----:B------:R2:W-:Y:S01]  /*18e10*/  STL.64 [R1+0x4b8], R24 ;  /* 0x0004b81801007387 */ /* 0x0005e20000100a00 */
[----:B0-----:R-:W-:Y:S01]  /*18e20*/  IMAD.MOV.U32 R12, RZ, RZ, 0x36f01e4e ;  /* 0x36f01e4eff0c7424 */ /* 0x001fe200078e00ff */
[----:B------:R-:W-:-:S02]  /*18e30*/  MOV R13, 0xb698baa3 ;  /* 0xb698baa3000d7802 */ /* 0x000fc40000000f00 */
[----:B------:R0:W-:Y:S01]  /*18e40*/  STL.64 [R1+0x530], R26 ;  /* 0x0005301a01007387 */ /* 0x0001e20000100a00 */
[----:B-1----:R-:W-:-:S03]  /*18e50*/  HFMA2.MMA R21, -RZ, RZ, -0.2352294921875, -3346 ;  /* 0xb387ea89ff157435 */ /* 0x002fc600000001ff */
[----:B------:R1:W-:Y:S01]  /*18e60*/  STL.64 [R1+0x560], R4 ;  /* 0x0005600401007387 */ /* 0x0003e20000100a00 */
[----:B------:R-:W-:Y:S02]  /*18e70*/  IMAD.MOV.U32 R20, RZ, RZ, -0x444e8a9f ;  /* 0xbbb17561ff147424 */ /* 0x000fe400078e00ff */
[----:B--2---:R-:W-:Y:S01]  /*18e80*/  IMAD.MOV.U32 R24, RZ, RZ, 0x315e5907 ;  /* 0x315e5907ff187424 */ /* 0x004fe200078e00ff */
[----:B------:R2:W-:Y:S01]  /*18e90*/  STL.64 [R1+0x588], R14 ;  /* 0x0005880e01007387 */ /* 0x0005e20000100a00 */
[----:B------:R-:W-:Y:S01]  /*18ea0*/  MOV R25, 0x1f453419 ;  /* 0x1f45341900197802 */ /* 0x000fe20000000f00 */
[----:B0-----:R-:W-:Y:S02]  /*18eb0*/  HFMA2.MMA R27, -RZ, RZ, 0.432373046875, -199.5 ;  /* 0x36ebda3cff1b7435 */ /* 0x001fe400000001ff */
[----:B------:R0:W-:Y:S01]  /*18ec0*/  STL.64 [R1+0x568], R22 ;  /* 0x0005681601007387 */ /* 0x0001e20000100a00 */
[----:B------:R-:W-:Y:S02]  /*18ed0*/  IMAD.MOV.U32 R26, RZ, RZ, 0x3ca4373f ;  /* 0x3ca4373fff1a7424 */ /* 0x000fe400078e00ff */
[----:B-1----:R-:W-:Y:S01]  /*18ee0*/  IMAD.MOV.U32 R4, RZ, RZ, 0x3af72347 ;  /* 0x3af72347ff047424 */ /* 0x002fe200078e00ff */
[----:B------:R-:W-:Y:S01]  /*18ef0*/  MOV R5, 0xbac1218f ;  /* 0xbac1218f00057802 */ /* 0x000fe20000000f00 */
[----:B------:R1:W-:Y:S01]  /*18f00*/  STL.64 [R1+0x5b8], R12 ;  /* 0x0005b80c01007387 */ /* 0x0003e20000100a00 */
[----:B--2---:R-:W-:Y:S01]  /*18f10*/  HFMA2.MMA R15, -RZ, RZ, 0.036407470703125, 327 ;  /* 0x28a95d1cff0f7435 */ /* 0x004fe200000001ff */
[----:B------:R-:W-:-:S02]  /*18f20*/  IMAD.MOV.U32 R14, RZ, RZ, 0x35bf1481 ;  /* 0x35bf1481ff0e7424 */ /* 0x000fc400078e00ff */
[----:B------:R2:W-:Y:S01]  /*18f30*/  STL.64 [R1+0x570], R10 ;  /* 0x0005700a01007387 */ /* 0x0005e20000100a00 */
[----:B0-----:R-:W-:-:S03]  /*18f40*/  HFMA2.MMA R23, -RZ, RZ, 0.126953125, 0.0003681182861328125 ;  /* 0x30100e08ff177435 */ /* 0x001fc600000001ff */
[----:B------:R0:W-:Y:S01]  /*18f50*/  STL.64 [R1+0x590], R20 ;  /* 0x0005901401007387 */ /* 0x0001e20000100a00 */
[----:B------:R-:W-:Y:S01]  /*18f60*/  IMAD.MOV.U32 R22, RZ, RZ, 0x3a118808 ;  /* 0x3a118808ff167424 */ /* 0x000fe200078e00ff */
[----:B-1----:R-:W-:Y:S01]  /*18f70*/  HFMA2.MMA R13, -RZ, RZ, 1.1162109375, 0.03228759765625 ;  /* 0x3c772822ff0d7435 */ /* 0x002fe200000001ff */
[----:B------:R-:W-:Y:S01]  /*18f80*/  IMAD.MOV.U32 R12, RZ, RZ, -0x4940066f ;  /* 0xb6bff991ff0c7424 */ /* 0x000fe200078e00ff */
[----:B------:R1:W-:Y:S01]  /*18f90*/  STL.64 [R1+0x508], R24 ;  /* 0x0005081801007387 */ /* 0x0003e20000100a00 */
[----:B--2---:R-:W-:Y:S01]  /*18fa0*/  HFMA2.MMA R11, -RZ, RZ, -0.07000732421875, -0.0039005279541015625 ;  /* 0xac7b9bfdff0b7435 */ /* 0x004fe200000001ff */
[----:B------:R-:W-:Y:S02]  /*18fb0*/  IMAD.MOV.U32 R10, RZ, RZ, -0x47f3a7b4 ;  /* 0xb80c584cff0a7424 */ /* 0x000fe400078e00ff */
[----:B------:R2:W-:Y:S01]  /*18fc0*/  STL.64 [R1+0x598], R4 ;  /* 0x0005980401007387 */ /* 0x0005e20000100a00 */
[----:B0-----:R-:W-:Y:S01]  /*18fd0*/  IMAD.MOV.U32 R20, RZ, RZ, -0x4b711113 ;  /* 0xb48eeeedff147424 */ /* 0x001fe200078e00ff */
[----:B------:R-:W-:-:S02]  /*18fe0*/  MOV R21, 0x342b44cb ;  /* 0x342b44cb00157802 */ /* 0x000fc40000000f00 */
[----:B------:R0:W-:Y:S01]  /*18ff0*/  STL.64 [R1+0x580], R26 ;  /* 0x0005801a01007387 */ /* 0x0001e20000100a00 */
[----:B-1----:R-:W-:Y:S01]  /*19000*/  IMAD.MOV.U32 R24, RZ, RZ, -0x55941a9e ;  /* 0xaa6be562ff187424 */ /* 0x002fe200078e00ff */
[----:B------:R-:W-:Y:S02]  /*19010*/  MOV R25, 0x34d57045 ;  /* 0x34d5704500197802 */ /* 0x000fe40000000f00 */
[----:B------:R1:W-:Y:S01]  /*19020*/  STL.64 [R1+0x5c0], R14 ;  /* 0x0005c00e01007387 */ /* 0x0003e20000100a00 */
[----:B--2---:R-:W-:Y:S01]  /*19030*/  IMAD.MOV.U32 R4, RZ, RZ, 0x32091641 ;  /* 0x32091641ff047424 */ /* 0x004fe200078e00ff */
[----:B------:R-:W-:Y:S02]  /*19040*/  MOV R5, 0x3cf7cd03 ;  /* 0x3cf7cd0300057802 */ /* 0x000fe40000000f00 */
[----:B------:R2:W-:Y:S01]  /*19050*/  STL.64 [R1+0x5a0], R22 ;  /* 0x0005a01601007387 */ /* 0x0005e20000100a00 */
[----:B0-----:R-:W-:Y:S01]  /*19060*/  HFMA2.MMA R27, -RZ, RZ, -0.017913818359375, 0.00958251953125 ;  /* 0xa49620e8ff1b7435 */ /* 0x001fe200000001ff */
[----:B------:R-:W-:-:S02]  /*19070*/  IMAD.MOV.U32 R26, RZ, RZ, -0x4cb554c7 ;  /* 0xb34aab39ff1a7424 */ /* 0x000fc400078e00ff */
[----:B------:R0:W-:Y:S01]  /*19080*/  STL.64 [R1+0x5f0], R12 ;  /* 0x0005f00c01007387 */ /* 0x0001e20000100a00 */
[----:B-1----:R-:W-:-:S03]  /*19090*/  HFMA2.MMA R15, -RZ, RZ, -0.85986328125, -76.3125 ;  /* 0xbae1d4c5ff0f7435 */ /* 0x002fc600000001ff */
[----:B------:R1:W-:Y:S01]  /*190a0*/  STL.64 [R1+0x5c8], R20 ;  /* 0x0005c81401007387 */ /* 0x0003e20000100a00 */
[----:B------:R-:W-:Y:S01]  /*190b0*/  IMAD.MOV.U32 R14, RZ, RZ, 0x3301fab9 ;  /* 0x3301fab9ff0e7424 */ /* 0x000fe200078e00ff */
[----:B--2---:R-:W-:Y:S02]  /*190c0*/  HFMA2.MMA R23, -RZ, RZ, -1.32421875, -0.000303745269775390625 ;  /* 0xbd4c8cfaff177435 */ /* 0x004fe400000001ff */
[----:B------:R2:W-:Y:S01]  /*190d0*/  STL.64 [R1+0x558], R24 ;  /* 0x0005581801007387 */ /* 0x0005e20000100a00 */
[----:B------:R-:W-:Y:S01]  /*190e0*/  IMAD.MOV.U32 R22, RZ, RZ, 0x3b22a4c0 ;  /* 0x3b22a4c0ff167424 */ /* 0x000fe200078e00ff */
[----:B0-----:R-:W-:Y:S02]  /*190f0*/  HFMA2.MMA R13, -RZ, RZ, 0.268798828125, -0.01050567626953125 ;  /* 0x344da161ff0d7435 */ /* 0x001fe400000001ff */
[----:B------:R0:W-:Y:S01]  /*19100*/  STL.64 [R1+0x5b0], R10 ;  /* 0x0005b00a01007387 */ /* 0x0001e20000100a00 */
[----:B------:R-:W-:-:S03]  /*19110*/  IMAD.MOV.U32 R12, RZ, RZ, -0x5835eaf0 ;  /* 0xa7ca1510ff0c7424 */ /* 0x000fc600078e00ff */
[----:B------:R3:W-:Y:S01]  /*19120*/  STL.64 [R1+0x5d8], R4 ;  /* 0x0005d80401007387 */ /* 0x0007e20000100a00 */
[----:B-1----:R-:W-:Y:S01]  /*19130*/  IMAD.MOV.U32 R20, RZ, RZ, 0x3aa8ffa4 ;  /* 0x3aa8ffa4ff147424 */ /* 0x002fe200078e00ff */
[----:B------:R-:W-:Y:S01]  /*19140*/  MOV R21, 0xb9f59a7b ;  /* 0xb9f59a7b00157802 */ /* 0x000fe20000000f00 */
[----:B--2---:R-:W-:Y:S01]  /*19150*/  IMAD.MOV.U32 R24, RZ, RZ, -0x46e97245 ;  /* 0xb9168dbbff187424 */ /* 0x004fe200078e00ff */
[----:B------:R-:W-:Y:S01]  /*19160*/  MOV R25, 0x38cfff8d ;  /* 0x38cfff8d00197802 */ /* 0x000fe20000000f00 */
[----:B------:R1:W-:Y:S01]  /*19170*/  STL.64 [R1+0x5d0], R26 ;  /* 0x0005d01a01007387 */ /* 0x0003e20000100a00 */
[----:B0-----:R-:W-:Y:S01]  /*19180*/  IMAD.MOV.U32 R10, RZ, RZ, 0x3d756a1b ;  /* 0x3d756a1bff0a7424 */ /* 0x001fe200078e00ff */
[----:B------:R-:W-:Y:S02]  /*19190*/  MOV R11, 0xbd050d1d ;  /* 0xbd050d1d000b7802 */ /* 0x000fe40000000f00 */
[----:B------:R0:W-:Y:S01]  /*191a0*/  STL.64 [R1+0x600], R14 ;  /* 0x0006000e01007387 */ /* 0x0001e20000100a00 */
[----:B---3--:R-:W-:Y:S01]  /*191b0*/  HFMA2.MMA R5, -RZ, RZ, 0.6171875, 0.006168365478515625 ;  /* 0x38f01e51ff057435 */ /* 0x008fe200000001ff */
[----:B------:R-:W-:-:S02]  /*191c0*/  IMAD.MOV.U32 R4, RZ, RZ, -0x50b6c2c3 ;  /* 0xaf493d3dff047424 */ /* 0x000fc400078e00ff */
[----:B------:R2:W-:Y:S01]  /*191d0*/  STL.64 [R1+0x608], R20 ;  /* 0x0006081401007387 */ /* 0x0005e20000100a00 */
[----:B-1----:R-:W-:-:S03]  /*191e0*/  HFMA2.MMA R27, -RZ, RZ, -0.41845703125, -0.052032470703125 ;  /* 0xb6b2aaa9ff1b7435 */ /* 0x002fc600000001ff */
[----:B------:R1:W-:Y:S01]  /*191f0*/  STL.64 [R1+0x5a8], R24 ;  /* 0x0005a81801007387 */ /* 0x0003e20000100a00 */
[----:B------:R-:W-:Y:S02]  /*19200*/  IMAD.MOV.U32 R26, RZ, RZ, 0x2b978533 ;  /* 0x2b978533ff1a7424 */ /* 0x000fe400078e00ff */
[----:B0-----:R-:W-:Y:S01]  /*19210*/  IMAD.MOV.U32 R14, RZ, RZ, -0x4c0acadf ;  /* 0xb3f53521ff0e7424 */ /* 0x001fe200078e00ff */
[----:B------:R-:W-:Y:S01]  /*19220*/  MOV R15, 0x33108b6f ;  /* 0x33108b6f000f7802 */ /* 0x000fe20000000f00 */
[----:B------:R0:W-:Y:S01]  /*19230*/  STL.64 [R1+0x5e0], R22 ;  /* 0x0005e01601007387 */ /* 0x0001e20000100a00 */
[----:B--2---:R-:W-:Y:S01]  /*19240*/  HFMA2.MMA R21, -RZ, RZ, 1.5537109375, -171.625 ;  /* 0x3e37d95dff157435 */ /* 0x004fe200000001ff */
[----:B------:R-:W-:Y:S02]  /*19250*/  IMAD.MOV.U32 R20, RZ, RZ, -0x423524bd ;  /* 0xbdcadb43ff147424 */ /* 0x000fe400078e00ff */
[----:B------:R2:W-:Y:S01]  /*19260*/  STL.64 [R1+0x5e8], R10 ;  /* 0x0005e80a01007387 */ /* 0x0005e20000100a00 */
[----:B-1----:R-:W-:-:S03]  /*19270*/  IMAD.MOV.U32 R24, RZ, RZ, -0x43a6b9fa ;  /* 0xbc594606ff187424 */ /* 0x002fc600078e00ff */
[----:B------:R1:W-:Y:S01]  /*19280*/  STL.64 [R1+0x630], R12 ;  /* 0x0006300c01007387 */ /* 0x0003e20000100a00 */
[----:B------:R-:W-:Y:S01]  /*19290*/  MOV R25, 0x3bb5e994 ;  /* 0x3bb5e99400197802 */ /* 0x000fe20000000f00 */
[----:B0-----:R-:W-:Y:S01]  /*192a0*/  IMAD.MOV.U32 R22, RZ, RZ, -0x475db9b3 ;  /* 0xb8a2464dff167424 */ /* 0x001fe200078e00ff */
[----:B------:R-:W-:Y:S01]  /*192b0*/  MOV R23, 0x37d6f710 ;  /* 0x37d6f71000177802 */ /* 0x000fe20000000f00 */
[----:B------:R0:W-:Y:S01]  /*192c0*/  STL.64 [R1+0x610], R4 ;  /* 0x0006100401007387 */ /* 0x0001e20000100a00 */
[----:B--2---:R-:W-:Y:S01]  /*192d0*/  IMAD.MOV.U32 R10, RZ, RZ, 0x3660ca4a ;  /* 0x3660ca4aff0a7424 */ /* 0x004fe200078e00ff */
[----:B------:R-:W-:Y:S02]  /*192e0*/  MOV R11, 0xb58b55b7 ;  /* 0xb58b55b7000b7802 */ /* 0x000fe40000000f00 */
[----:B------:R2:W-:Y:S01]  /*192f0*/  STL.64 [R1+0x638], R14 ;  /* 0x0006380e01007387 */ /* 0x0005e20000100a00 */
[----:B-1----:R-:W-:Y:S01]  /*19300*/  HFMA2.MMA R13, -RZ, RZ, 1.1015625, 480 ;  /* 0x3c685f80ff0d7435 */ /* 0x002fe200000001ff */
[----:B------:R-:W-:-:S02]  /*19310*/  IMAD.MOV.U32 R12, RZ, RZ, -0x4372db07 ;  /* 0xbc8d24f9ff0c7424 */ /* 0x000fc400078e00ff */
[----:B------:R1:W-:Y:S01]  /*19320*/  STL.64 [R1+0x5f8], R24 ;  /* 0x0005f81801007387 */ /* 0x0003e20000100a00 */
[----:B0-----:R-:W-:Y:S01]  /*19330*/  HFMA2.MMA R5, -RZ, RZ, -1.435546875, 0.00492095947265625 ;  /* 0xbdbe1d0aff057435 */ /* 0x001fe200000001ff */
[----:B------:R-:W-:Y:S02]  /*19340*/  IMAD.MOV.U32 R4, RZ, RZ, 0x3db95da4 ;  /* 0x3db95da4ff047424 */ /* 0x000fe400078e00ff */
[----:B------:R0:W-:Y:S01]  /*19350*/  STL.64 [R1+0x618], R22 ;  /* 0x0006181601007387 */ /* 0x0001e20000100a00 */
[----:B--2---:R-:W-:Y:S01]  /*19360*/  IMAD.MOV.U32 R14, RZ, RZ, 0x39d6f710 ;  /* 0x39d6f710ff0e7424 */ /* 0x004fe200078e00ff */
[----:B------:R-:W-:Y:S02]  /*19370*/  MOV R15, 0x2da18c1b ;  /* 0x2da18c1b000f7802 */ /* 0x000fe40000000f00 */
[----:B------:R2:W-:Y:S01]  /*19380*/  STL.64 [R1+0x620], R26 ;  /* 0x0006201a01007387 */ /* 0x0005e20000100a00 */
[----:B-1----:R-:W-:Y:S01]  /*19390*/  IMAD.MOV.U32 R24, RZ, RZ, -0x41fafc87 ;  /* 0xbe050379ff187424 */ /* 0x002fe200078e00ff */
[----:B------:R-:W-:-:S02]  /*193a0*/  MOV R25, 0xb804082f ;  /* 0xb804082f00197802 */ /* 0x000fc40000000f00 */
[----:B------:R1:W-:Y:S04]  /*193b0*/  STL.64 [R1+0x628], R10 ;  /* 0x0006280a01007387 */ /* 0x0003e80000100a00 */
[----:B------:R3:W-:Y:S01]  /*193c0*/  STL.64 [R1+0x640], R20 ;  /* 0x0006401401007387 */ /* 0x0007e20000100a00 */
[----:B0-----:R-:W-:Y:S01]  /*193d0*/  IMAD.MOV.U32 R22, RZ, RZ, -0x4447cc25 ;  /* 0xbbb833dbff167424 */ /* 0x001fe200078e00ff */
[----:B------:R-:W-:Y:S02]  /*193e0*/  MOV R23, 0xb124a69e ;  /* 0xb124a69e00177802 */ /* 0x000fe40000000f00 */
[----:B------:R0:W-:Y:S01]  /*193f0*/  STL.64 [R1+0x660], R12 ;  /* 0x0006600c01007387 */ /* 0x0001e20000100a00 */
[----:B--2---:R-:W-:Y:S01]  /*19400*/  HFMA2.MMA R27, -RZ, RZ, -0.82421875, 0.01153564453125 ;  /* 0xba9821e8ff1b7435 */ /* 0x004fe200000001ff */
[----:B------:R-:W-:-:S02]  /*19410*/  IMAD.MOV.U32 R26, RZ, RZ, 0x3ad21a87 ;  /* 0x3ad21a87ff1a7424 */ /* 0x000fc400078e00ff */
[----:B-1----:R-:W-:Y:S01]  /*19420*/  IMAD.MOV.U32 R10, RZ, RZ, 0x3d35e97a ;  /* 0x3d35e97aff0a7424 */ /* 0x002fe200078e00ff */
[----:B------:R-:W-:Y:S01]  /*19430*/  MOV R11, 0x3495237e ;  /* 0x3495237e000b7802 */ /* 0x000fe20000000f00 */
[----:B------:R1:W-:Y:S01]  /*19440*/  STL.64 [R1+0x650], R4 ;  /* 0x0006500401007387 */ /* 0x0003e20000100a00 */
[----:B---3--:R-:W-:Y:S01]  /*19450*/  IMAD.MOV.U32 R20, RZ, RZ, -0x4851d4db ;  /* 0xb7ae2b25ff147424 */ /* 0x008fe200078e00ff */
[----:B------:R-:W-:Y:S02]  /*19460*/  MOV R21, 0xaa04ec8a ;  /* 0xaa04ec8a00157802 */ /* 0x000fe40000000f00 */
[----:B------:R2:W-:Y:S01]  /*19470*/  STL.64 [R1+0x678], R14 ;  /* 0x0006780e01007387 */ /* 0x0005e20000100a00 */
[----:B0-----:R-:W-:Y:S01]  /*19480*/  HFMA2.MMA R13, -RZ, RZ, -1.57421875, -1.623046875 ;  /* 0xbe4cbe7eff0d7435 */ /* 0x001fe200000001ff */
[----:B------:R-:W-:Y:S02]  /*19490*/  IMAD.MOV.U32 R12, RZ, RZ, -0x4be1d735 ;  /* 0xb41e28cbff0c7424 */ /* 0x000fe400078e00ff */
[----:B------:R0:W-:Y:S01]  /*194a0*/  STL.64 [R1+0x658], R10 ;  /* 0x0006580a01007387 */ /* 0x0001e20000100a00 */
[----:B-1----:R-:W-:-:S03]  /*194b0*/  HFMA2.MMA R5, -RZ, RZ, 0.56494140625, 33664 ;  /* 0x3885781cff057435 */ /* 0x002fc600000001ff */
[----:B------:R1:W-:Y:S01]  /*194c0*/  STL.64 [R1+0x668], R22 ;  /* 0x0006681601007387 */ /* 0x0003e20000100a00 */
[----:B------:R-:W-:Y:S02]  /*194d0*/  IMAD.MOV.U32 R4, RZ, RZ, -0x47370002 ;  /* 0xb8c8fffeff047424 */ /* 0x000fe400078e00ff */
[----:B--2---:R-:W-:Y:S01]  /*194e0*/  IMAD.MOV.U32 R14, RZ, RZ, -0x43895216 ;  /* 0xbc76adeaff0e7424 */ /* 0x004fe200078e00ff */
[----:B------:R-:W-:Y:S01]  /*194f0*/  MOV R15, 0x3ebaba46 ;  /* 0x3ebaba46000f7802 */ /* 0x000fe20000000f00 */
[----:B------:R2:W-:Y:S01]  /*19500*/  STL.64 [R1+0x688], R20 ;  /* 0x0006881401007387 */ /* 0x0005e20000100a00 */
[----:B0-----:R-:W-:Y:S01]  /*19510*/  IMAD.MOV.U32 R10, RZ, RZ, 0x3558d126 ;  /* 0x3558d126ff0a7424 */ /* 0x001fe200078e00ff */
[----:B------:R-:W-:Y:S02]  /*19520*/  MOV R11, 0x262d4d18 ;  /* 0x262d4d18000b7802 */ /* 0x000fe40000000f00 */
[----:B------:R0:W-:Y:S01]  /*19530*/  STL.64 [R1+0x6a0], R12 ;  /* 0x0006a00c01007387 */ /* 0x0001e20000100a00 */
[----:B-1----:R-:W-:Y:S01]  /*19540*/  HFMA2.MMA R23, -RZ, RZ, 1.6328125, 1742 ;  /* 0x3e8866ceff177435 */ /* 0x002fe200000001ff */
        /* <DEDUP_REMOVED lines=8> */
[----:B-1----:R-:W-:Y:S01]  /*195d0*/  IMAD.MOV.U32 R14, RZ, RZ, -0x53172e8b ;  /* 0xace8d175ff0e7424 */ /* 0x002fe200078e00ff */
[----:B------:R-:W-:-:S02]  /*195e0*/  MOV R15, 0x38b0b6af ;  /* 0x38b0b6af000f7802 */ /* 0x000fc40000000f00 */
[----:B------:R1:W-:Y:S01]  /*195f0*/  STL.64 [R1+0x6b0], R22 ;  /* 0x0006b01601007387 */ /* 0x0003e20000100a00 */
[----:B--2---:R-:W-:Y:S01]  /*19600*/  HFMA2.MMA R5, -RZ, RZ, -1.349609375, 2.236328125 ;  /* 0xbd664079ff057435 */ /* 0x004fe200000001ff */
[----:B------:R-:W-:Y:S02]  /*19610*/  IMAD.MOV.U32 R4, RZ, RZ, 0x3e02b5d2 ;  /* 0x3e02b5d2ff047424 */ /* 0x000fe400078e00ff */
[----:B------:R2:W-:Y:S01]  /*19620*/  STL.64 [R1+0x6c8], R20 ;  /* 0x0006c81401007387 */ /* 0x0005e20000100a00 */
[----:B0-----:R-:W-:Y:S01]  /*19630*/  HFMA2.MMA R11, -RZ, RZ, 0.966796875, 0.002033233642578125 ;  /* 0x3bbc182aff0b7435 */ /* 0x001fe200000001ff */
[----:B------:R-:W-:Y:S02]  /*19640*/  IMAD.MOV.U32 R10, RZ, RZ, -0x4388c8e6 ;  /* 0xbc77371aff0a7424 */ /* 0x000fe400078e00ff */
[----:B------:R0:W-:Y:S01]  /*19650*/  STL.64 [R1+0x6d8], R12 ;  /* 0x0006d80c01007387 */ /* 0x0001e20000100a00 */
[----:B-1----:R-:W-:-:S03]  /*19660*/  HFMA2.MMA R23, -RZ, RZ, 0.473876953125, 0.000475406646728515625 ;  /* 0x37950fcaff177435 */ /* 0x002fc600000001ff */
[----:B------:R1:W-:Y:S01]  /*19670*/  STL.64 [R1+0x6e8], R14 ;  /* 0x0006e80e01007387 */ /* 0x0003e20000100a00 */
[----:B------:R-:W-:Y:S01]  /*19680*/  IMAD.MOV.U32 R22, RZ, RZ, -0x4798ae61 ;  /* 0xb867519fff167424 */ /* 0x000fe200078e00ff */
[----:B--2---:R-:W-:Y:S01]  /*19690*/  HFMA2.MMA R21, -RZ, RZ, -0.324951171875, 174.125 ;  /* 0xb5335971ff157435 */ /* 0x004fe200000001ff */
[----:B------:R-:W-:Y:S01]  /*196a0*/  IMAD.MOV.U32 R20, RZ, RZ, 0x3612bd37 ;  /* 0x3612bd37ff147424 */ /* 0x000fe200078e00ff */
[----:B------:R2:W-:Y:S01]  /*196b0*/  STL.64 [R1+0x6c0], R4 ;  /* 0x0006c00401007387 */ /* 0x0005e20000100a00 */
[----:B0-----:R-:W-:Y:S01]  /*196c0*/  IMAD.MOV.U32 R12, RZ, RZ, -0x40ac461f ;  /* 0xbf53b9e1ff0c7424 */ /* 0x001fe200078e00ff */
[----:B------:R-:W-:Y:S02]  /*196d0*/  MOV R13, 0x3f64be03 ;  /* 0x3f64be03000d7802 */ /* 0x000fe40000000f00 */
[----:B------:R0:W-:Y:S01]  /*196e0*/  STL.64 [R1+0x6d0], R10 ;  /* 0x0006d00a01007387 */ /* 0x0001e20000100a00 */
[----:B-1----:R-:W-:Y:S01]  /*196f0*/  HFMA2.MMA R15, -RZ, RZ, -0.365234375, 0.14404296875 ;  /* 0xb5d8309cff0f7435 */ /* 0x002fe200000001ff */
[----:B------:R-:W-:-:S02]  /*19700*/  IMAD.MOV.U32 R14, RZ, RZ, -0x4119bf9b ;  /* 0xbee64065ff0e7424 */ /* 0x000fc400078e00ff */
[----:B------:R1:W-:Y:S01]  /*19710*/  STL.64 [R1+0x648], R24 ;  /* 0x0006481801007387 */ /* 0x0003e20000100a00 */
[----:B--2---:R-:W-:Y:S01]  /*19720*/  IMAD.MOV.U32 R4, RZ, RZ, 0x292edd8c ;  /* 0x292edd8cff047424 */ /* 0x004fe200078e00ff */
[----:B------:R-:W-:Y:S02]  /*19730*/  MOV R5, 0xb66d3d31 ;  /* 0xb66d3d3100057802 */ /* 0x000fe40000000f00 */
[----:B------:R2:W-:Y:S01]  /*19740*/  STL.64 [R1+0x6f0], R22 ;  /* 0x0006f01601007387 */ /* 0x0005e20000100a00 */
[----:B0-----:R-:W-:Y:S01]  /*19750*/  HFMA2.MMA R11, -RZ, RZ, 0.658203125, -0.89501953125 ;  /* 0x3944bb29ff0b7435 */ /* 0x001fe200000001ff */
[----:B------:R-:W-:Y:S02]  /*19760*/  IMAD.MOV.U32 R10, RZ, RZ, 0x3f885f7f ;  /* 0x3f885f7fff0a7424 */ /* 0x000fe400078e00ff */
[----:B------:R0:W-:Y:S01]  /*19770*/  STL.64 [R1+0x718], R12 ;  /* 0x0007180c01007387 */ /* 0x0001e20000100a00 */
[----:B-1----:R-:W-:Y:S01]  /*19780*/  HFMA2.MMA R25, -RZ, RZ, -0.38671875, 1.546875 ;  /* 0xb6303e30ff197435 */ /* 0x002fe200000001ff */
[----:B------:R-:W-:-:S02]  /*19790*/  IMAD.MOV.U32 R24, RZ, RZ, 0x368d5ef3 ;  /* 0x368d5ef3ff187424 */ /* 0x000fc400078e00ff */
[----:B------:R1:W-:Y:S01]  /*197a0*/  STL.64 [R1+0x700], R20 ;  /* 0x0007001401007387 */ /* 0x0003e20000100a00 */
[----:B--2---:R-:W-:Y:S01]  /*197b0*/  IMAD.MOV.U32 R22, RZ, RZ, 0x3e44f8f2 ;  /* 0x3e44f8f2ff167424 */ /* 0x004fe200078e00ff */
[----:B------:R-:W-:Y:S02]  /*197c0*/  MOV R23, 0xbe29f5e1 ;  /* 0xbe29f5e100177802 */ /* 0x000fe40000000f00 */
[----:B------:R2:W-:Y:S01]  /*197d0*/  STL.64 [R1+0x720], R14 ;  /* 0x0007200e01007387 */ /* 0x0005e20000100a00 */
[----:B0-----:R-:W-:Y:S01]  /*197e0*/  HFMA2.MMA R13, -RZ, RZ, 0.057769775390625, -50528 ;  /* 0x2b65fa2bff0d7435 */ /* 0x001fe200000001ff */
[----:B------:R-:W-:Y:S02]  /*197f0*/  IMAD.MOV.U32 R12, RZ, RZ, 0x39ba53bc ;  /* 0x39ba53bcff0c7424 */ /* 0x000fe400078e00ff */
[----:B------:R0:W-:Y:S01]  /*19800*/  STL.64 [R1+0x6f8], R4 ;  /* 0x0006f80401007387 */ /* 0x0001e20000100a00 */
[----:B-1----:R-:W-:Y:S01]  /*19810*/  HFMA2.MMA R21, -RZ, RZ, -0.10888671875, 0.425048828125 ;  /* 0xaef836cdff157435 */ /* 0x002fe200000001ff */
[----:B------:R-:W-:-:S02]  /*19820*/  IMAD.MOV.U32 R20, RZ, RZ, -0x443c0f77 ;  /* 0xbbc3f089ff147424 */ /* 0x000fc400078e00ff */
[----:B------:R1:W-:Y:S01]  /*19830*/  STL.64 [R1+0x710], R10 ;  /* 0x0007100a01007387 */ /* 0x0003e20000100a00 */
[----:B--2---:R-:W-:Y:S01]  /*19840*/  HFMA2.MMA R15, -RZ, RZ, 0.0341796875, -0.00926971435546875 ;  /* 0x2860a0bfff0f7435 */ /* 0x004fe200000001ff */
        /* <DEDUP_REMOVED lines=8> */
[----:B--2---:R-:W-:Y:S01]  /*198d0*/  IMAD.MOV.U32 R22, RZ, RZ, 0x365283b7 ;  /* 0x365283b7ff167424 */ /* 0x004fe200078e00ff */
[----:B------:R-:W-:Y:S02]  /*198e0*/  MOV R23, 0x3fd55cd1 ;  /* 0x3fd55cd100177802 */ /* 0x000fe40000000f00 */
[----:B------:R2:W-:Y:S01]  /*198f0*/  STL.64 [R1+0x738], R4 ;  /* 0x0007380401007387 */ /* 0x0005e20000100a00 */
[----:B0-----:R-:W-:Y:S01]  /*19900*/  HFMA2.MMA R25, -RZ, RZ, -0.72021484375, -9288 ;  /* 0xb9c3f089ff197435 */ /* 0x001fe200000001ff */
[----:B------:R-:W-:Y:S02]  /*19910*/  IMAD.MOV.U32 R24, RZ, RZ, 0x3a8dcf9e ;  /* 0x3a8dcf9eff187424 */ /* 0x000fe400078e00ff */
[----:B------:R0:W-:Y:S01]  /*19920*/  STL.64 [R1+0x740], R20 ;  /* 0x0007401401007387 */ /* 0x0001e20000100a00 */
[----:B-1----:R-:W-:Y:S01]  /*19930*/  HFMA2.MMA R13, -RZ, RZ, -1.6279296875, -2064 ;  /* 0xbe83e808ff0d7435 */ /* 0x002fe200000001ff */
[----:B------:R-:W-:-:S02]  /*19940*/  IMAD.MOV.U32 R12, RZ, RZ, 0x35af85e3 ;  /* 0x35af85e3ff0c7424 */ /* 0x000fc400078e00ff */
[----:B------:R1:W-:Y:S01]  /*19950*/  STL.64 [R1+0x760], R14 ;  /* 0x0007600e01007387 */ /* 0x0003e20000100a00 */
[----:B--2---:R-:W-:-:S03]  /*19960*/  HFMA2.MMA R5, -RZ, RZ, -2.166015625, 0.000235080718994140625 ;  /* 0xc0550bb4ff057435 */ /* 0x004fc600000001ff */
[----:B------:R2:W-:Y:S01]  /*19970*/  STL.64 [R1+0x670], R26 ;  /* 0x0006701a01007387 */ /* 0x0005e20000100a00 */
[----:B------:R-:W-:Y:S02]  /*19980*/  IMAD.MOV.U32 R4, RZ, RZ, 0x3deeafd0 ;  /* 0x3deeafd0ff047424 */ /* 0x000fe400078e00ff */
[----:B0-----:R-:W-:Y:S01]  /*19990*/  IMAD.MOV.U32 R20, RZ, RZ, 0x408f03f4 ;  /* 0x408f03f4ff147424 */ /* 0x001fe200078e00ff */
[----:B------:R-:W-:Y:S01]  /*199a0*/  MOV R21, 0xc02ca841 ;  /* 0xc02ca84100157802 */ /* 0x000fe20000000f00 */
[----:B------:R0:W-:Y:S01]  /*199b0*/  STL.64 [R1+0x748], R10 ;  /* 0x0007480a01007387 */ /* 0x0001e20000100a00 */
[----:B-1----:R-:W-:Y:S01]  /*199c0*/  IMAD.MOV.U32 R14, RZ, RZ, 0x3e580a4b ;  /* 0x3e580a4bff0e7424 */ /* 0x002fe200078e00ff */
[----:B------:R-:W-:Y:S02]  /*199d0*/  MOV R15, 0xbdab7276 ;  /* 0xbdab7276000f7802 */ /* 0x000fe40000000f00 */
[----:B------:R1:W-:Y:S01]  /*199e0*/  STL.64 [R1+0x768], R22 ;  /* 0x0007681601007387 */ /* 0x0003e20000100a00 */
[----:B--2---:R-:W-:Y:S01]  /*199f0*/  IMAD.MOV.U32 R26, RZ, RZ, 0x380ec44f ;  /* 0x380ec44fff1a7424 */ /* 0x004fe200078e00ff */
[----:B------:R-:W-:-:S02]  /*19a00*/  MOV R27, 0xbe0d26d1 ;  /* 0xbe0d26d1001b7802 */ /* 0x000fc40000000f00 */
[----:B------:R2:W-:Y:S01]  /*19a10*/  STL.64 [R1+0x6e0], R24 ;  /* 0x0006e01801007387 */ /* 0x0005e20000100a00 */
[----:B0-----:R-:W-:Y:S01]  /*19a20*/  IMAD.MOV.U32 R10, RZ, RZ, -0x4040cb49 ;  /* 0xbfbf34b7ff0a7424 */ /* 0x001fe200078e00ff */
[----:B------:R-:W-:Y:S02]  /*19a30*/  MOV R11, 0x3f30567c ;  /* 0x3f30567c000b7802 */ /* 0x000fe40000000f00 */
[----:B------:R0:W-:Y:S01]  /*19a40*/  STL.64 [R1+0x778], R20 ;  /* 0x0007781401007387 */ /* 0x0001e20000100a00 */
[----:B-1----:R-:W-:Y:S01]  /*19a50*/  HFMA2.MMA R23, -RZ, RZ, 1.193359375, -22.09375 ;  /* 0x3cc6cd86ff177435 */ /* 0x002fe200000001ff */
[----:B------:R-:W-:Y:S02]  /*19a60*/  IMAD.MOV.U32 R22, RZ, RZ, -0x4dfa223c ;  /* 0xb205ddc4ff167424 */ /* 0x000fe400078e00ff */
[----:B------:R1:W-:Y:S01]  /*19a70*/  STL.64 [R1+0x790], R12 ;  /* 0x0007900c01007387 */ /* 0x0003e20000100a00 */
[----:B--2---:R-:W-:-:S03]  /*19a80*/  HFMA2.MMA R25, -RZ, RZ, 0.200927734375, -42848 ;  /* 0x326ef93bff197435 */ /* 0x004fc600000001ff */
[----:B------:R2:W-:Y:S01]  /*19a90*/  STL.64 [R1+0x798], R14 ;  /* 0x0007980e01007387 */ /* 0x0005e20000100a00 */
[----:B------:R-:W-:Y:S02]  /*19aa0*/  IMAD.MOV.U32 R24, RZ, RZ, 0x3d8d121f ;  /* 0x3d8d121fff187424 */ /* 0x000fe400078e00ff */
[----:B0-----:R-:W-:Y:S01]  /*19ab0*/  IMAD.MOV.U32 R20, RZ, RZ, 0x3a8a6d7f ;  /* 0x3a8a6d7fff147424 */ /* 0x001fe200078e00ff */
[----:B------:R-:W-:Y:S01]  /*19ac0*/  MOV R21, 0xb9b8f43c ;  /* 0xb9b8f43c00157802 */ /* 0x000fe20000000f00 */
[----:B------:R0:W-:Y:S01]  /*19ad0*/  STL.64 [R1+0x6b8], R26 ;  /* 0x0006b81a01007387 */ /* 0x0001e20000100a00 */
[----:B-1----:R-:W-:Y:S01]  /*19ae0*/  IMAD.MOV.U32 R12, RZ, RZ, -0x47b5e41f ;  /* 0xb84a1be1ff0c7424 */ /* 0x002fe200078e00ff */
[----:B------:R-:W-:Y:S02]  /*19af0*/  MOV R13, 0x377f78a2 ;  /* 0x377f78a2000d7802 */ /* 0x000fe40000000f00 */
[----:B------:R1:W-:Y:S01]  /*19b00*/  STL.64 [R1+0x770], R4 ;  /* 0x0007700401007387 */ /* 0x0003e20000100a00 */
[----:B--2---:R-:W-:Y:S01]  /*19b10*/  IMAD.MOV.U32 R14, RZ, RZ, -0x3ed35ed2 ;  /* 0xc12ca12eff0e7424 */ /* 0x004fe200078e00ff */
[----:B------:R-:W-:-:S02]  /*19b20*/  MOV R15, 0xbabc1e2d ;  /* 0xbabc1e2d000f7802 */ /* 0x000fc40000000f00 */
[----:B------:R2:W-:Y:S01]  /*19b30*/  STL.64 [R1+0x788], R10 ;  /* 0x0007880a01007387 */ /* 0x0005e20000100a00 */
[----:B0-----:R-:W-:Y:S01]  /*19b40*/  IMAD.MOV.U32 R26, RZ, RZ, 0x3f39715e ;  /* 0x3f39715eff1a7424 */ /* 0x001fe200078e00ff */
[----:B------:R-:W-:Y:S02]  /*19b50*/  MOV R27, 0xbfb2268a ;  /* 0xbfb2268a001b7802 */ /* 0x000fe40000000f00 */
[----:B------:R0:W-:Y:S01]  /*19b60*/  STL.64 [R1+0x7a0], R22 ;  /* 0x0007a01601007387 */ /* 0x0001e20000100a00 */
[----:B-1----:R-:W-:Y:S01]  /*19b70*/  HFMA2.MMA R5, -RZ, RZ, -0.84912109375, -587 ;  /* 0xbacbe096ff057435 */ /* 0x002fe200000001ff */
[----:B------:R-:W-:Y:S02]  /*19b80*/  IMAD.MOV.U32 R4, RZ, RZ, 0x2e596624 ;  /* 0x2e596624ff047424 */ /* 0x000fe400078e00ff */
[----:B------:R1:W-:Y:S01]  /*19b90*/  STL.64 [R1+0x7b8], R20 ;  /* 0x0007b81401007387 */ /* 0x0003e20000100a00 */
[----:B--2---:R-:W-:Y:S01]  /*19ba0*/  HFMA2.MMA R11, -RZ, RZ, 0.57666015625, -868.5 ;  /* 0x389de2c9ff0b7435 */ /* 0x004fe200000001ff */
[----:B------:R-:W-:-:S02]  /*19bb0*/  IMAD.MOV.U32 R10, RZ, RZ, 0x29d16c32 ;  /* 0x29d16c32ff0a7424 */ /* 0x000fc400078e00ff */
[----:B------:R2:W-:Y:S01]  /*19bc0*/  STL.64 [R1+0x7c8], R12 ;  /* 0x0007c80c01007387 */ /* 0x0005e20000100a00 */
[----:B0-----:R-:W-:-:S03]  /*19bd0*/  HFMA2.MMA R23, -RZ, RZ, -2.576171875, 24.15625 ;  /* 0xc1274e0aff177435 */ /* 0x001fc600000001ff */
[----:B------:R0:W-:Y:S01]  /*19be0*/  STL.64 [R1+0x7d8], R14 ;  /* 0x0007d80e01007387 */ /* 0x0001e20000100a00 */
[----:B------:R-:W-:Y:S01]  /*19bf0*/  IMAD.MOV.U32 R22, RZ, RZ, 0x4113bbe2 ;  /* 0x4113bbe2ff167424 */ /* 0x000fe200078e00ff */
[----:B-1----:R-:W-:Y:S02]  /*19c00*/  HFMA2.MMA R21, -RZ, RZ, 2.0390625, -0.00010794401168823242188 ;  /* 0x40148713ff157435 */ /* 0x002fe400000001ff */
[----:B------:R1:W-:Y:S01]  /*19c10*/  STL.64 [R1+0x708], R26 ;  /* 0x0007081a01007387 */ /* 0x0003e20000100a00 */
[----:B------:R-:W-:Y:S02]  /*19c20*/  IMAD.MOV.U32 R20, RZ, RZ, -0x3fdb1df7 ;  /* 0xc024e209ff147424 */ /* 0x000fe400078e00ff */
[----:B--2---:R-:W-:Y:S01]  /*19c30*/  IMAD.MOV.U32 R12, RZ, RZ, 0x3dd19e34 ;  /* 0x3dd19e34ff0c7424 */ /* 0x004fe200078e00ff */
[----:B------:R-:W-:Y:S01]  /*19c40*/  MOV R13, 0x3067cdc6 ;  /* 0x3067cdc6000d7802 */ /* 0x000fe20000000f00 */
[----:B------:R2:W-:Y:S01]  /*19c50*/  STL.64 [R1+0x730], R24 ;  /* 0x0007301801007387 */ /* 0x0005e20000100a00 */
[----:B0-----:R-:W-:Y:S01]  /*19c60*/  HFMA2.MMA R15, -RZ, RZ, 1.16015625, 771.5 ;  /* 0x3ca46207ff0f7435 */ /* 0x001fe200000001ff */
[----:B------:R-:W-:-:S02]  /*19c70*/  IMAD.MOV.U32 R14, RZ, RZ, -0x431aa357 ;  /* 0xbce55ca9ff0e7424 */ /* 0x000fc400078e00ff */
[----:B------:R0:W-:Y:S01]  /*19c80*/  STL.64 [R1+0x7b0], R4 ;  /* 0x0007b00401007387 */ /* 0x0001e20000100a00 */
[----:B-1----:R-:W-:Y:S01]  /*19c90*/  IMAD.MOV.U32 R26, RZ, RZ, -0x475ce5ee ;  /* 0xb8a31a12ff1a7424 */ /* 0x002fe200078e00ff */
[----:B------:R-:W-:Y:S02]  /*19ca0*/  MOV R27, 0x3852efff ;  /* 0x3852efff001b7802 */ /* 0x000fe40000000f00 */
[----:B------:R1:W-:Y:S01]  /*19cb0*/  STL.64 [R1+0x7c0], R10 ;  /* 0x0007c00a01007387 */ /* 0x0003e20000100a00 */
[----:B--2---:R-:W-:Y:S01]  /*19cc0*/  HFMA2.MMA R25, -RZ, RZ, 1.94140625, -55168 ;  /* 0x3fc4fabcff197435 */ /* 0x004fe200000001ff */
[----:B------:R-:W-:Y:S02]  /*19cd0*/  IMAD.MOV.U32 R24, RZ, RZ, -0x4677a66d ;  /* 0xb9885993ff187424 */ /* 0x000fe400078e00ff */
[----:B------:R2:W-:Y:S01]  /*19ce0*/  STL.64 [R1+0x7e0], R22 ;  /* 0x0007e01601007387 */ /* 0x0005e20000100a00 */
[----:B0-----:R-:W-:Y:S01]  /*19cf0*/  IMAD.MOV.U32 R4, RZ, RZ, 0x40b05672 ;  /* 0x40b05672ff047424 */ /* 0x001fe200078e00ff */
[----:B------:R-:W-:-:S02]  /*19d00*/  MOV R5, 0x3749bc93 ;  /* 0x3749bc9300057802 */ /* 0x000fc40000000f00 */
[----:B------:R0:W-:Y:S01]  /*19d10*/  STL.64 [R1+0x808], R12 ;  /* 0x0008080c01007387 */ /* 0x0001e20000100a00 */
[----:B-1----:R-:W-:Y:S01]  /*19d20*/  HFMA2.MMA R11, -RZ, RZ, -1.6328125, -28.46875 ;  /* 0xbe88cf1eff0b7435 */ /* 0x002fe200000001ff */
[----:B------:R-:W-:Y:S02]  /*19d30*/  IMAD.MOV.U32 R10, RZ, RZ, 0x3eadf3d5 ;  /* 0x3eadf3d5ff0a7424 */ /* 0x000fe400078e00ff */
[----:B------:R1:W-:Y:S01]  /*19d40*/  STL.64 [R1+0x758], R26 ;  /* 0x0007581a01007387 */ /* 0x0003e20000100a00 */
[----:B--2---:R-:W-:Y:S01]  /*19d50*/  IMAD.MOV.U32 R22, RZ, RZ, -0x4418ceb5 ;  /* 0xbbe7314bff167424 */ /* 0x004fe200078e00ff */
[----:B------:R-:W-:Y:S02]  /*19d60*/  MOV R23, 0x2c0887f7 ;  /* 0x2c0887f700177802 */ /* 0x000fe40000000f00 */
[----:B------:R2:W-:Y:S01]  /*19d70*/  STL.64 [R1+0x7f0], R20 ;  /* 0x0007f01401007387 */ /* 0x0005e20000100a00 */
[----:B0-----:R-:W-:-:S03]  /*19d80*/  HFMA2.MMA R13, -RZ, RZ, 3.0078125, 0.99951171875 ;  /* 0x42043bffff0d7435 */ /* 0x001fc600000001ff */
[----:B------:R0:W-:Y:S01]  /*19d90*/  STL.64 [R1+0x810], R14 ;  /* 0x0008100e01007387 */ /* 0x0001e20000100a00 */
[----:B------:R-:W-:Y:S02]  /*19da0*/  IMAD.MOV.U32 R12, RZ, RZ, -0x3daece92 ;  /* 0xc251316eff0c7424 */ /* 0x000fe400078e00ff */
[----:B-1----:R-:W-:Y:S01]  /*19db0*/  IMAD.MOV.U32 R26, RZ, RZ, -0x436e1202 ;  /* 0xbc91edfeff1a7424 */ /* 0x002fe200078e00ff */
[----:B------:R-:W-:Y:S01]  /*19dc0*/  MOV R27, 0x3bd19e34 ;  /* 0x3bd19e34001b7802 */ /* 0x000fe20000000f00 */
[----:B------:R1:W-:Y:S01]  /*19dd0*/  STL.64 [R1+0x780], R24 ;  /* 0x0007801801007387 */ /* 0x0003e20000100a00 */
[----:B--2---:R-:W-:-:S03]  /*19de0*/  HFMA2.MMA R21, -RZ, RZ, -2.765625, -1746 ;  /* 0xc188e6d2ff157435 */ /* 0x004fc600000001ff */
[----:B------:R2:W-:Y:S01]  /*19df0*/  STL.64 [R1+0x7e8], R4 ;  /* 0x0007e80401007387 */ /* 0x0005e20000100a00 */
[----:B------:R-:W-:Y:S01]  /*19e00*/  IMAD.MOV.U32 R20, RZ, RZ, -0x475fe738 ;  /* 0xb8a018c8ff147424 */ /* 0x000fe200078e00ff */
[----:B0-----:R-:W-:Y:S01]  /*19e10*/  HFMA2.MMA R15, -RZ, RZ, -2.5625, -0.900390625 ;  /* 0xc120bb34ff0f7435 */ /* 0x001fe200000001ff */
[----:B------:R-:W-:Y:S01]  /*19e20*/  IMAD.MOV.U32 R14, RZ, RZ, 0x41a71805 ;  /* 0x41a71805ff0e7424 */ /* 0x000fe200078e00ff */
[----:B------:R0:W-:Y:S01]  /*19e30*/  STL.64 [R1+0x800], R10 ;  /* 0x0008000a01007387 */ /* 0x0001e20000100a00 */
[----:B-1----:R-:W-:-:S03]  /*19e40*/  HFMA2.MMA R25, -RZ, RZ, 2.66796875, 393.5 ;  /* 0x41565e26ff197435 */ /* 0x002fc600000001ff */
        /* <DEDUP_REMOVED lines=8> */
[----:B-1----:R-:W-:Y:S01]  /*19ed0*/  IMAD.MOV.U32 R22, RZ, RZ, -0x48b2aad3 ;  /* 0xb74d552dff167424 */ /* 0x002fe200078e00ff */
[----:B------:R-:W-:-:S02]  /*19ee0*/  MOV R23, 0x408276e5 ;  /* 0x408276e500177802 */ /* 0x000fc40000000f00 */
[----:B------:R1:W-:Y:S01]  /*19ef0*/  STL.64 [R1+0x828], R4 ;  /* 0x0008280401007387 */ /* 0x0003e20000100a00 */
[----:B--2---:R-:W-:Y:S01]  /*19f00*/  IMAD.MOV.U32 R26, RZ, RZ, -0x407f6a28 ;  /* 0xbf8095d8ff1a7424 */ /* 0x004fe200078e00ff */
[----:B------:R-:W-:Y:S02]  /*19f10*/  MOV R27, 0xb3db3628 ;  /* 0xb3db3628001b7802 */ /* 0x000fe40000000f00 */
[----:B------:R2:W-:Y:S01]  /*19f20*/  STL.64 [R1+0x830], R20 ;  /* 0x0008301401007387 */ /* 0x0005e20000100a00 */
[----:B0-----:R-:W-:-:S03]  /*19f30*/  HFMA2.MMA R13, -RZ, RZ, 1.0029296875, -0.775390625 ;  /* 0x3c03ba34ff0d7435 */ /* 0x001fc600000001ff */
[----:B------:R0:W-:Y:S01]  /*19f40*/  STL.64 [R1+0x850], R14 ;  /* 0x0008500e01007387 */ /* 0x0001e20000100a00 */
[----:B------:R-:W-:Y:S01]  /*19f50*/  IMAD.MOV.U32 R12, RZ, RZ, -0x434156b4 ;  /* 0xbcbea94cff0c7424 */ /* 0x000fe200078e00ff */
[----:B-1----:R-:W-:Y:S02]  /*19f60*/  HFMA2.MMA R5, -RZ, RZ, 1.9287109375, 3288 ;  /* 0x3fb76a6cff057435 */ /* 0x002fe400000001ff */
        /* <DEDUP_REMOVED lines=8> */
[----:B-1----:R-:W-:Y:S01]  /*19ff0*/  HFMA2.MMA R25, -RZ, RZ, -0.82080078125, 4.03515625 ;  /* 0xba914409ff197435 */ /* 0x002fe200000001ff */
[----:B------:R-:W-:Y:S02]  /*1a000*/  IMAD.MOV.U32 R24, RZ, RZ, 0x3ad917d5 ;  /* 0x3ad917d5ff187424 */ /* 0x000fe400078e00ff */
[----:B------:R1:W-:Y:S01]  /*1a010*/  STL.64 [R1+0x7f8], R26 ;  /* 0x0007f81a01007387 */ /* 0x0003e20000100a00 */
[----:B--2---:R-:W-:Y:S01]  /*1a020*/  IMAD.MOV.U32 R10, RZ, RZ, -0x5060d352 ;  /* 0xaf9f2caeff0a7424 */ /* 0x004fe200078e00ff */
[----:B------:R-:W-:Y:S02]  /*1a030*/  MOV R11, 0x3d07aee5 ;  /* 0x3d07aee5000b7802 */ /* 0x000fe40000000f00 */
[----:B------:R2:W-:Y:S01]  /*1a040*/  STL.64 [R1+0x868], R20 ;  /* 0x0008681401007387 */ /* 0x0005e20000100a00 */
[----:B0-----:R-:W-:Y:S01]  /*1a050*/  IMAD.MOV.U32 R22, RZ, RZ, 0x3a9eb4a8 ;  /* 0x3a9eb4a8ff167424 */ /* 0x001fe200078e00ff */
[----:B------:R-:W-:-:S02]  /*1a060*/  MOV R23, 0xb9cefd15 ;  /* 0xb9cefd1500177802 */ /* 0x000fc40000000f00 */
[----:B------:R0:W-:Y:S01]  /*1a070*/  STL.64 [R1+0x880], R12 ;  /* 0x0008800c01007387 */ /* 0x0001e20000100a00 */
[----:B-1----:R-:W-:Y:S01]  /*1a080*/  IMAD.MOV.U32 R26, RZ, RZ, 0x3b2278e6 ;  /* 0x3b2278e6ff1a7424 */ /* 0x002fe200078e00ff */
[----:B------:R-:W-:Y:S02]  /*1a090*/  MOV R27, 0xc1a4e31c ;  /* 0xc1a4e31c001b7802 */ /* 0x000fe40000000f00 */
[----:B------:R1:W-:Y:S01]  /*1a0a0*/  STL.64 [R1+0x888], R14 ;  /* 0x0008880e01007387 */ /* 0x0003e20000100a00 */
[----:B--2---:R-:W-:-:S03]  /*1a0b0*/  HFMA2.MMA R21, -RZ, RZ, 3.53515625, 0.310302734375 ;  /* 0x431234f7ff157435 */ /* 0x004fc600000001ff */
[----:B------:R2:W-:Y:S01]  /*1a0c0*/  STL.64 [R1+0x860], R4 ;  /* 0x0008600401007387 */ /* 0x0005e20000100a00 */
[----:B------:R-:W-:Y:S01]  /*1a0d0*/  IMAD.MOV.U32 R20, RZ, RZ, -0x3d08ab89 ;  /* 0xc2f75477ff147424 */ /* 0x000fe200078e00ff */
[----:B0-----:R-:W-:Y:S02]  /*1a0e0*/  HFMA2.MMA R13, -RZ, RZ, -3.046875, -118.1875 ;  /* 0xc218d763ff0d7435 */ /* 0x001fe400000001ff */
[----:B------:R0:W-:Y:S01]  /*1a0f0*/  STL.64 [R1+0x878], R10 ;  /* 0x0008780a01007387 */ /* 0x0001e20000100a00 */
[----:B------:R-:W-:Y:S01]  /*1a100*/  IMAD.MOV.U32 R12, RZ, RZ, 0x4223149e ;  /* 0x4223149eff0c7424 */ /* 0x000fe200078e00ff */
[----:B-1----:R-:W-:Y:S02]  /*1a110*/  HFMA2.MMA R15, -RZ, RZ, 2.318359375, -1.4111328125 ;  /* 0x40a3bda5ff0f7435 */ /* 0x002fe400000001ff */
        /* <DEDUP_REMOVED lines=11> */
[----:B--2---:R-:W-:Y:S01]  /*1a1d0*/  HFMA2.MMA R25, -RZ, RZ, -1.501953125, 0.0002357959747314453125 ;  /* 0xbe020bbaff197435 */ /* 0x004fe200000001ff */
[----:B------:R-:W-:Y:S02]  /*1a1e0*/  IMAD.MOV.U32 R24, RZ, RZ, 0x3eaea827 ;  /* 0x3eaea827ff187424 */ /* 0x000fe400078e00ff */
[----:B------:R2:W-:Y:S01]  /*1a1f0*/  STL.64 [R1+0x8a8], R20 ;  /* 0x0008a81401007387 */ /* 0x0005e20000100a00 */
[----:B0-----:R-:W-:Y:S01]  /*1a200*/  HFMA2.MMA R27, -RZ, RZ, -3.5546875, -20.640625 ;  /* 0xc31ccd29ff1b7435 */ /* 0x001fe200000001ff */
[----:B------:R-:W-:-:S02]  /*1a210*/  IMAD.MOV.U32 R26, RZ, RZ, 0x4293c7da ;  /* 0x4293c7daff1a7424 */ /* 0x000fc400078e00ff */
[----:B------:R0:W-:Y:S01]  /*1a220*/  STL.64 [R1+0x8b0], R10 ;  /* 0x0008b00a01007387 */ /* 0x0001e20000100a00 */
[----:B-1----:R-:W-:Y:S01]  /*1a230*/  HFMA2.MMA R5, -RZ, RZ, -1.720703125, 2582 ;  /* 0xbee2690bff057435 */ /* 0x002fe200000001ff */
[----:B------:R-:W-:Y:S02]  /*1a240*/  IMAD.MOV.U32 R4, RZ, RZ, 0x3f18a4c1 ;  /* 0x3f18a4c1ff047424 */ /* 0x000fe400078e00ff */
[----:B------:R1:W-:Y:S04]  /*1a250*/  STL.64 [R1+0x8b8], R12 ;  /* 0x0008b80c01007387 */ /* 0x0003e80000100a00 */
[----:B------:R3:W-:Y:S01]  /*1a260*/  STL.64 [R1+0x8c8], R14 ;  /* 0x0008c80e01007387 */ /* 0x0007e20000100a00 */
[----:B--2---:R-:W-:Y:S01]  /*1a270*/  IMAD.MOV.U32 R20, RZ, RZ, 0x3e24a8c0 ;  /* 0x3e24a8c0ff147424 */ /* 0x004fe200078e00ff */
[----:B------:R-:W-:-:S02]  /*1a280*/  MOV R21, 0xb2d4762c ;  /* 0xb2d4762c00157802 */ /* 0x000fc40000000f00 */
[----:B------:R2:W-:Y:S01]  /*1a290*/  STL.64 [R1+0x8d0], R22 ;  /* 0x0008d01601007387 */ /* 0x0005e20000100a00 */
[----:B0-----:R-:W-:Y:S01]  /*1a2a0*/  IMAD.MOV.U32 R10, RZ, RZ, -0x43e4c231 ;  /* 0xbc1b3dcfff0a7424 */ /* 0x001fe200078e00ff */
[----:B------:R-:W-:Y:S01]  /*1a2b0*/  MOV R11, 0x36d76ab6 ;  /* 0x36d76ab6000b7802 */ /* 0x000fe20000000f00 */
[----:B-1----:R-:W-:Y:S01]  /*1a2c0*/  HFMA2.MMA R13, -RZ, RZ, 3.6640625, 0.05548095703125 ;  /* 0x43542b1aff0d7435 */ /* 0x002fe200000001ff */
[----:B------:R-:W-:Y:S01]  /*1a2d0*/  IMAD.MOV.U32 R12, RZ, RZ, 0x3b0b43e3 ;  /* 0x3b0b43e3ff0c7424 */ /* 0x000fe200078e00ff */
[----:B------:R0:W-:Y:S01]  /*1a2e0*/  STL.64 [R1+0x870], R24 ;  /* 0x0008701801007387 */ /* 0x0001e20000100a00 */
[----:B---3--:R-:W-:Y:S01]  /*1a2f0*/  IMAD.MOV.U32 R14, RZ, RZ, 0x4151b9cf ;  /* 0x4151b9cfff0e7424 */ /* 0x008fe200078e00ff */
[----:B------:R-:W-:Y:S02]  /*1a300*/  MOV R15, 0xc3f87dce ;  /* 0xc3f87dce000f7802 */ /* 0x000fe40000000f00 */
[----:B------:R1:W-:Y:S01]  /*1a310*/  STL.64 [R1+0x898], R26 ;  /* 0x0008981a01007387 */ /* 0x0003e20000100a00 */
[----:B--2---:R-:W-:Y:S01]  /*1a320*/  HFMA2.MMA R23, -RZ, RZ, -3.970703125, 0.000694751739501953125 ;  /* 0xc3f111b1ff177435 */ /* 0x004fe200000001ff */
[----:B------:R-:W-:-:S02]  /*1a330*/  IMAD.MOV.U32 R22, RZ, RZ, 0x4436cdd2 ;  /* 0x4436cdd2ff167424 */ /* 0x000fc400078e00ff */
[----:B------:R2:W-:Y:S01]  /*1a340*/  STL.64 [R1+0x8e0], R20 ;  /* 0x0008e01401007387 */ /* 0x0005e20000100a00 */
[----:B0-----:R-:W-:Y:S01]  /*1a350*/  IMAD.MOV.U32 R24, RZ, RZ, 0x41898fd1 ;  /* 0x41898fd1ff187424 */ /* 0x001fe200078e00ff */
[----:B------:R-:W-:Y:S02]  /*1a360*/  MOV R25, 0x357b0a41 ;  /* 0x357b0a4100197802 */ /* 0x000fe40000000f00 */
[----:B------:R0:W-:Y:S01]  /*1a370*/  STL.64 [R1+0x8f0], R10 ;  /* 0x0008f00a01007387 */ /* 0x0001e20000100a00 */
[----:B-1----:R-:W-:Y:S01]  /*1a380*/  HFMA2.MMA R27, -RZ, RZ, 1.22265625, 0.01502227783203125 ;  /* 0x3ce423b1ff1b7435 */ /* 0x002fe200000001ff */
[----:B------:R-:W-:Y:S02]  /*1a390*/  IMAD.MOV.U32 R26, RZ, RZ, -0x42dae672 ;  /* 0xbd25198eff1a7424 */ /* 0x000fe400078e00ff */
[----:B------:R1:W-:Y:S01]  /*1a3a0*/  STL.64 [R1+0x900], R14 ;  /* 0x0009000e01007387 */ /* 0x0003e20000100a00 */
[----:B--2---:R-:W-:Y:S01]  /*1a3b0*/  IMAD.MOV.U32 R20, RZ, RZ, 0x3913332d ;  /* 0x3913332dff147424 */ /* 0x004fe200078e00ff */
[----:B------:R-:W-:-:S02]  /*1a3c0*/  MOV R21, 0xc29684d3 ;  /* 0xc29684d300157802 */ /* 0x000fc40000000f00 */
[----:B------:R2:W-:Y:S01]  /*1a3d0*/  STL.64 [R1+0x8d8], R4 ;  /* 0x0008d80401007387 */ /* 0x0005e20000100a00 */
[----:B0-----:R-:W-:-:S03]  /*1a3e0*/  HFMA2.MMA R11, -RZ, RZ, -2.943359375, -0.00110340118408203125 ;  /* 0xc1e39485ff0b7435 */ /* 0x001fc600000001ff */
[----:B------:R0:W-:Y:S01]  /*1a3f0*/  STL.64 [R1+0x8f8], R12 ;  /* 0x0008f80c01007387 */ /* 0x0001e20000100a00 */
[----:B------:R-:W-:Y:S02]  /*1a400*/  IMAD.MOV.U32 R10, RZ, RZ, 0x42850a16 ;  /* 0x42850a16ff0a7424 */ /* 0x000fe400078e00ff */
[----:B-1----:R-:W-:Y:S01]  /*1a410*/  IMAD.MOV.U32 R14, RZ, RZ, -0x4b05c0b0 ;  /* 0xb4fa3f50ff0e7424 */ /* 0x002fe200078e00ff */
[----:B------:R-:W-:Y:S01]  /*1a420*/  MOV R15, 0xbf4e5ff2 ;  /* 0xbf4e5ff2000f7802 */ /* 0x000fe20000000f00 */
[----:B------:R1:W-:Y:S01]  /*1a430*/  STL.64 [R1+0x908], R22 ;  /* 0x0009081601007387 */ /* 0x0003e20000100a00 */
[----:B--2---:R-:W-:Y:S01]  /*1a440*/  HFMA2.MMA R5, -RZ, RZ, 3.583984375, -15760 ;  /* 0x432bf3b2ff057435 */ /* 0x004fe200000001ff */
[----:B------:R-:W-:Y:S02]  /*1a450*/  IMAD.MOV.U32 R4, RZ, RZ, -0x3c540da5 ;  /* 0xc3abf25bff047424 */ /* 0x000fe400078e00ff */
[----:B------:R2:W-:Y:S01]  /*1a460*/  STL.64 [R1+0x8c0], R24 ;  /* 0x0008c01801007387 */ /* 0x0005e20000100a00 */
[----:B0-----:R-:W-:Y:S01]  /*1a470*/  IMAD.MOV.U32 R12, RZ, RZ, -0x4ab39f09 ;  /* 0xb54c60f7ff0c7424 */ /* 0x001fe200078e00ff */
[----:B------:R-:W-:-:S02]  /*1a480*/  MOV R13, 0x4118a4c2 ;  /* 0x4118a4c2000d7802 */ /* 0x000fc40000000f00 */
[----:B------:R0:W-:Y:S01]  /*1a490*/  STL.64 [R1+0x8e8], R26 ;  /* 0x0008e81a01007387 */ /* 0x0001e20000100a00 */
[----:B-1----:R-:W-:Y:S01]  /*1a4a0*/  HFMA2.MMA R23, -RZ, RZ, -1.5830078125, 20432 ;  /* 0xbe5574fdff177435 */ /* 0x002fe200000001ff */
[----:B------:R-:W-:Y:S02]  /*1a4b0*/  IMAD.MOV.U32 R22, RZ, RZ, 0x3f15b76c ;  /* 0x3f15b76cff167424 */ /* 0x000fe400078e00ff */
[----:B------:R1:W-:Y:S01]  /*1a4c0*/  STL.64 [R1+0x920], R20 ;  /* 0x0009201401007387 */ /* 0x0003e20000100a00 */
[----:B--2---:R-:W-:Y:S01]  /*1a4d0*/  IMAD.MOV.U32 R24, RZ, RZ, -0x4313edd9 ;  /* 0xbcec1227ff187424 */ /* 0x004fe200078e00ff */
[----:B------:R-:W-:Y:S02]  /*1a4e0*/  MOV R25, 0x43a31567 ;  /* 0x43a3156700197802 */ /* 0x000fe40000000f00 */
[----:B------:R2:W-:Y:S01]  /*1a4f0*/  STL.64 [R1+0x940], R14 ;  /* 0x0009400e01007387 */ /* 0x0005e20000100a00 */
[----:B0-----:R-:W-:-:S03]  /*1a500*/  HFMA2.MMA R27, -RZ, RZ, 2.111328125, 1.4609375 ;  /* 0x40393dd8ff1b7435 */ /* 0x001fc600000001ff */
[----:B------:R0:W-:Y:S01]  /*1a510*/  STL.64 [R1+0x928], R10 ;  /* 0x0009280a01007387 */ /* 0x0001e20000100a00 */
[----:B------:R-:W-:Y:S01]  /*1a520*/  IMAD.MOV.U32 R26, RZ, RZ, -0x3f0f7065 ;  /* 0xc0f08f9bff1a7424 */ /* 0x000fe200078e00ff */
[----:B-1----:R-:W-:Y:S02]  /*1a530*/  HFMA2.MMA R21, -RZ, RZ, 1.1162109375, -0.000296115875244140625 ;  /* 0x3c778cdaff157435 */ /* 0x002fe400000001ff */
[----:B------:R1:W-:Y:S01]  /*1a540*/  STL.64 [R1+0x930], R12 ;  /* 0x0009300c01007387 */ /* 0x0003e20000100a00 */
[----:B------:R-:W-:Y:S01]  /*1a550*/  IMAD.MOV.U32 R20, RZ, RZ, -0x42f88f86 ;  /* 0xbd07707aff147424 */ /* 0x000fe200078e00ff */
[----:B--2---:R-:W-:Y:S01]  /*1a560*/  HFMA2.MMA R15, -RZ, RZ, 0.83251953125, 217.375 ;  /* 0x3aa95acbff0f7435 */ /* 0x004fe200000001ff */
[----:B------:R-:W-:Y:S01]  /*1a570*/  IMAD.MOV.U32 R14, RZ, RZ, 0x44abf3ae ;  /* 0x44abf3aeff0e7424 */ /* 0x000fe200078e00ff */
[----:B------:R2:W-:Y:S01]  /*1a580*/  STL.64 [R1+0x910], R24 ;  /* 0x0009101801007387 */ /* 0x0005e20000100a00 */
[----:B0-----:R-:W-:Y:S01]  /*1a590*/  HFMA2.MMA R11, -RZ, RZ, -1.5341796875, 0.0010662078857421875 ;  /* 0xbe23145eff0b7435 */ /* 0x001fe200000001ff */
[----:B------:R-:W-:-:S02]  /*1a5a0*/  IMAD.MOV.U32 R10, RZ, RZ, -0x3b0ef486 ;  /* 0xc4f10b7aff0a7424 */ /* 0x000fc400078e00ff */
[----:B------:R0:W-:Y:S01]  /*1a5b0*/  STL.64 [R1+0x918], R4 ;  /* 0x0009180401007387 */ /* 0x0001e20000100a00 */
[----:B-1----:R-:W-:Y:S01]  /*1a5c0*/  IMAD.MOV.U32 R12, RZ, RZ, 0x44f49ff4 ;  /* 0x44f49ff4ff0c7424 */ /* 0x002fe200078e00ff */
[----:B------:R-:W-:Y:S02]  /*1a5d0*/  MOV R13, 0xc5167406 ;  /* 0xc5167406000d7802 */ /* 0x000fe40000000f00 */
[----:B------:R1:W-:Y:S01]  /*1a5e0*/  STL.64 [R1+0x948], R22 ;  /* 0x0009481601007387 */ /* 0x0003e20000100a00 */
[----:B--2---:R-:W-:Y:S01]  /*1a5f0*/  IMAD.MOV.U32 R24, RZ, RZ, -0x3b8899d4 ;  /* 0xc477662cff187424 */ /* 0x004fe200078e00ff */
[----:B------:R-:W-:Y:S02]  /*1a600*/  MOV R25, 0x450908e3 ;  /* 0x450908e300197802 */ /* 0x000fe40000000f00 */
[----:B------:R2:W-:Y:S01]  /*1a610*/  STL.64 [R1+0x938], R26 ;  /* 0x0009381a01007387 */ /* 0x0005e20000100a00 */
[----:B0-----:R-:W-:Y:S01]  /*1a620*/  IMAD.MOV.U32 R4, RZ, RZ, 0x391ad4b2 ;  /* 0x391ad4b2ff047424 */ /* 0x001fe200078e00ff */
[----:B------:R-:W-:-:S02]  /*1a630*/  MOV R5, 0x3d50e5d5 ;  /* 0x3d50e5d500057802 */ /* 0x000fc40000000f00 */
[----:B------:R0:W-:Y:S01]  /*1a640*/  STL.64 [R1+0x958], R20 ;  /* 0x0009581401007387 */ /* 0x0001e20000100a00 */
[----:B-1----:R-:W-:Y:S01]  /*1a650*/  IMAD.MOV.U32 R22, RZ, RZ, -0x3bc3d9f9 ;  /* 0xc43c2607ff167424 */ /* 0x002fe200078e00ff */
[----:B------:R-:W-:Y:S02]  /*1a660*/  MOV R23, 0x4436edde ;  /* 0x4436edde00177802 */ /* 0x000fe40000000f00 */
[----:B------:R1:W-:Y:S01]  /*1a670*/  STL.64 [R1+0x970], R12 ;  /* 0x0009700c01007387 */ /* 0x0003e20000100a00 */
[----:B--2---:R-:W-:-:S03]  /*1a680*/  HFMA2.MMA R27, -RZ, RZ, -0.447021484375, -0.000134944915771484375 ;  /* 0xb727886cff1b7435 */ /* 0x004fc600000001ff */
[----:B------:R2:W-:Y:S01]  /*1a690*/  STL.64 [R1+0x978], R14 ;  /* 0x0009780e01007387 */ /* 0x0005e20000100a00 */
[----:B------:R-:W-:Y:S01]  /*1a6a0*/  IMAD.MOV.U32 R26, RZ, RZ, -0x3c55509c ;  /* 0xc3aaaf64ff1a7424 */ /* 0x000fe200078e00ff */
[----:B0-----:R-:W-:Y:S02]  /*1a6b0*/  HFMA2.MMA R21, -RZ, RZ, -0.4384765625, -8600 ;  /* 0xb704f033ff157435 */ /* 0x001fe400000001ff */
[----:B------:R0:W-:Y:S01]  /*1a6c0*/  STL.64 [R1+0x950], R4 ;  /* 0x0009500401007387 */ /* 0x0001e20000100a00 */
[----:B------:R-:W-:Y:S01]  /*1a6d0*/  IMAD.MOV.U32 R20, RZ, RZ, 0x42393dd8 ;  /* 0x42393dd8ff147424 */ /* 0x000fe200078e00ff */
[----:B-1----:R-:W-:Y:S02]  /*1a6e0*/  HFMA2.MMA R13, -RZ, RZ, 0.91162109375, 0.447509765625 ;  /* 0x3b4b3729ff0d7435 */ /* 0x002fe400000001ff */
[----:B------:R1:W-:Y:S01]  /*1a6f0*/  STL.64 [R1+0x960], R24 ;  /* 0x0009601801007387 */ /* 0x0003e20000100a00 */
[----:B------:R-:W-:Y:S01]  /*1a700*/  IMAD.MOV.U32 R12, RZ, RZ, -0x3f7a96e2 ;  /* 0xc085691eff0c7424 */ /* 0x000fe200078e00ff */
[----:B--2---:R-:W-:-:S02]  /*1a710*/  HFMA2.MMA R15, -RZ, RZ, 1.5966796875, 2.83718109130859375e-05 ;  /* 0x3e6301dcff0f7435 */ /* 0x004fc400000001ff */
[----:B------:R2:W-:Y:S01]  /*1a720*/  STL.64 [R1+0x968], R10 ;  /* 0x0009680a01007387 */ /* 0x0005e20000100a00 */
[----:B------:R-:W-:Y:S02]  /*1a730*/  IMAD.MOV.U32 R14, RZ, RZ, 0x3eb9a9a3 ;  /* 0x3eb9a9a3ff0e7424 */ /* 0x000fe400078e00ff */
[----:B0-----:R-:W-:Y:S01]  /*1a740*/  IMAD.MOV.U32 R4, RZ, RZ, 0x43059029 ;  /* 0x43059029ff047424 */ /* 0x001fe200078e00ff */
[----:B------:R0:W-:Y:S01]  /*1a750*/  STL.64 [R1+0x980], R22 ;  /* 0x0009801601007387 */ /* 0x0001e20000100a00 */
[----:B------:R-:W-:Y:S01]  /*1a760*/  MOV R5, 0xc2e186a2 ;  /* 0xc2e186a200057802 */ /* 0x000fe20000000f00 */
[----:B-1----:R-:W-:Y:S01]  /*1a770*/  IMAD.MOV.U32 R24, RZ, RZ, 0x3f8f9e02 ;  /* 0x3f8f9e02ff187424 */ /* 0x002fe200078e00ff */
[----:B------:R-:W-:Y:S01]  /*1a780*/  MOV R25, 0xbf42b1b0 ;  /* 0xbf42b1b000197802 */ /* 0x000fe20000000f00 */
[----:B------:R1:W-:Y:S01]  /*1a790*/  STL.64 [R1+0x988], R26 ;  /* 0x0009881a01007387 */ /* 0x0003e20000100a00 */
[----:B--2---:R-:W-:Y:S01]  /*1a7a0*/  IMAD.MOV.U32 R10, RZ, RZ, -0x3e97d410 ;  /* 0xc1682bf0ff0a7424 */ /* 0x004fe200078e00ff */
[----:B------:R-:W-:-:S02]  /*1a7b0*/  MOV R11, 0x4131c9d1 ;  /* 0x4131c9d1000b7802 */ /* 0x000fc40000000f00 */
[----:B------:R1:W-:Y:S01]  /*1a7c0*/  STL.64 [R1+0x990], R4 ;  /* 0x0009900401007387 */ /* 0x0003e20000100a00 */
[----:B0-----:R-:W-:-:S03]  /*1a7d0*/  IMAD.MOV.U32 R22, RZ, RZ, 0x3ef9425d ;  /* 0x3ef9425dff167424 */ /* 0x001fc600078e00ff */
[----:B------:R1:W-:Y:S04]  /*1a7e0*/  STL.64 [R1+0x998], R20 ;  /* 0x0009981401007387 */ /* 0x0003e80000100a00 */
[----:B------:R1:W-:Y:S04]  /*1a7f0*/  STL.64 [R1+0x9a0], R10 ;  /* 0x0009a00a01007387 */ /* 0x0003e80000100a00 */
[----:B------:R1:W-:Y:S04]  /*1a800*/  STL.64 [R1+0x9a8], R12 ;  /* 0x0009a80c01007387 */ /* 0x0003e80000100a00 */
[----:B------:R1:W-:Y:S04]  /*1a810*/  STL.64 [R1+0x9b0], R24 ;  /* 0x0009b01801007387 */ /* 0x0003e80000100a00 */
[----:B------:R1:W-:Y:S04]  /*1a820*/  STL.64 [R1+0x9b8], R14 ;  /* 0x0009b80e01007387 */ /* 0x0003e80000100a00 */
[----:B------:R1:W-:Y:S01]  /*1a830*/  STL [R1+0x9c0], R22 ;  /* 0x0009c01601007387 */ /* 0x0003e20000100800 */
[----:B------:R-:W-:Y:S05]  /*1a840*/  @P0 BRA `(.L_x_409) ;  /* 0x0000027000000947 */ /* 0x000fea0003800000 */
[----:B------:R-:W-:Y:S02]  /*1a850*/  FSETP.GEU.FTZ.AND P0, PT, R3, 1, PT ;  /* 0x3f8000000300780b */ /* 0x000fe40003f1e000 */
[----:B-1----:R-:W-:-:S11]  /*1a860*/  MOV R4, RZ ;  /* 0x000000ff00047202 */ /* 0x002fd60000000f00 */
[----:B------:R-:W-:Y:S05]  /*1a870*/  @P0 BRA `(.L_x_410) ;  /* 0x0000046000000947 */ /* 0x000fea0003800000 */
[C---:B------:R-:W-:Y:S01]  /*1a880*/  FADD.FTZ.RZ R3, R0.reuse, 1 ;  /* 0x3f80000000037421 */ /* 0x040fe2000001c000 */
[----:B------:R-:W-:Y:S01]  /*1a890*/  ISETP.GE.U32.AND P0, PT, R0, 0x7f800000, PT ;  /* 0x7f8000000000780c */ /* 0x000fe20003f06070 */
[----:B------:R-:W-:Y:S01]  /*1a8a0*/  IMAD.MOV.U32 R10, RZ, RZ, 0x3e800000 ;  /* 0x3e800000ff0a7424 */ /* 0x000fe200078e00ff */
[----:B------:R-:W-:Y:S01]  /*1a8b0*/  BSSY B2, `(.L_x_411) ;  /* 0x000001b000027945 */ /* 0x000fe20003800000 */
[----:B------:R-:W-:Y:S01]  /*1a8c0*/  IMAD.MOV.U32 R7, RZ, RZ, 0x3d39bf78 ;  /* 0x3d39bf78ff077424 */ /* 0x000fe200078e00ff */
[----:B------:R-:W-:-:S04]  /*1a8d0*/  IADD3 R3, R3, -0x3f400000, RZ ;  /* 0xc0c0000003037810 */ /* 0x000fc80007ffe0ff */
[----:B------:R-:W-:-:S04]  /*1a8e0*/  LOP3.LUT R3, R3, 0xff800000, RZ, 0xc0, !PT ;  /* 0xff80000003037812 */ /* 0x000fc800078ec0ff */
[----:B------:R-:W-:Y:S02]  /*1a8f0*/  IADD3 R5, -R3, 0x40800000, RZ ;  /* 0x4080000003057810 */ /* 0x000fe40007ffe1ff */
[----:B------:R-:W-:Y:S02]  /*1a900*/  IADD3 R4, R0, -R3, RZ ;  /* 0x8000000300047210 */ /* 0x000fe40007ffe0ff */
[----:B------:R-:W0:Y:S01]  /*1a910*/  I2F R3, R3 ;  /* 0x0000000300037306 */ /* 0x000e220000201400 */
        /* <DEDUP_REMOVED lines=17> */
[----:B------:R-:W-:-:S05]  /*1aa30*/  @P0 MOV R3, 0x7f800000 ;  /* 0x7f80000000030802 */ /* 0x000fca0000000f00 */
[----:B------:R-:W-:-:S05]  /*1aa40*/  @P0 FFMA.FTZ R5, R0, R3, +INF ;  /* 0x7f80000000050423 */ /* 0x000fca0000010003 */
[----:B------:R-:W-:Y:S02]  /*1aa50*/  FSEL R5, R5, -RZ, P1 ;  /* 0x800000ff05057208 */ /* 0x000fe40000800000 */
.L_x_412:
[----:B------:R-:W-:Y:S05]  /*1aa60*/  BSYNC B2 ;  /* 0x0000000000027941 */ /* 0x000fea0003800000 */
.L_x_411:
[----:B------:R-:W-:-:S04]  /*1aa70*/  FADD.FTZ R0, -R0, R5 ;  /* 0x0000000500007221 */ /* 0x000fc80000010100 */
[----:B------:R-:W-:-:S06]  /*1aa80*/  FMUL.FTZ R0, R0, -2 ;  /* 0xc000000000007820 */ /* 0x000fcc0000410000 */
[----:B------:R-:W0:Y:S02]  /*1aa90*/  MUFU.SQRT R0, R0 ;  /* 0x0000000000007308 */ /* 0x000e240000002000 */
[----:B0-----:R-:W-:Y:S01]  /*1aaa0*/  FADD.FTZ R4, -R0, -RZ ;  /* 0x800000ff00047221 */ /* 0x001fe20000010100 */
[----:B------:R-:W-:Y:S05]  /*1aab0*/  BRA `(.L_x_410) ;  /* 0x0000022000007947 */ /* 0x000fea0003800000 */
.L_x_409:
[C---:B------:R-:W-:Y:S01]  /*1aac0*/  FADD.FTZ.RZ R3, R0.reuse, 1 ;  /* 0x3f80000000037421 */ /* 0x040fe2000001c000 */
[----:B------:R-:W-:Y:S01]  /*1aad0*/  ISETP.GE.U32.AND P0, PT, R0, 0x7f800000, PT ;  /* 0x7f8000000000780c */ /* 0x000fe20003f06070 */
[----:B------:R-:W-:Y:S01]  /*1aae0*/  IMAD.MOV.U32 R7, RZ, RZ, 0x3e800000 ;  /* 0x3e800000ff077424 */ /* 0x000fe200078e00ff */
[----:B------:R-:W-:Y:S01]  /*1aaf0*/  BSSY B2, `(.L_x_413) ;  /* 0x000001b000027945 */ /* 0x000fe20003800000 */
[----:B-1----:R-:W-:Y:S01]  /*1ab00*/  IMAD.MOV.U32 R10, RZ, RZ, 0x3d39bf78 ;  /* 0x3d39bf78ff0a7424 */ /* 0x002fe200078e00ff */
        /* <DEDUP_REMOVED lines=25> */
.L_x_414:
[----:B------:R-:W-:Y:S05]  /*1aca0*/  BSYNC B2 ;  /* 0x0000000000027941 */ /* 0x000fea0003800000 */
.L_x_413:
[----:B------:R-:W-:-:S04]  /*1acb0*/  FADD.FTZ R0, -R0, R3 ;  /* 0x0000000300007221 */ /* 0x000fc80000010100 */
[----:B------:R-:W-:-:S04]  /*1acc0*/  FMUL.FTZ R0, R0, -2 ;  /* 0xc000000000007820 */ /* 0x000fc80000410000 */
[----:B------:R0:W1:Y:S03]  /*1acd0*/  MUFU.SQRT R4, R0 ;  /* 0x0000000000047308 */ /* 0x0000660000002000 */
.L_x_410:
[----:B------:R-:W-:Y:S05]  /*1ace0*/  BSYNC B1 ;  /* 0x0000000000017941 */ /* 0x000fea0003800000 */
.L_x_408:
[----:B------:R-:W-:Y:S01]  /*1acf0*/  FMUL.FTZ R13, R6, 0.5 ;  /* 0x3f000000060d7820 */ /* 0x000fe20000410000 */
[----:B------:R-:W-:Y:S01]  /*1ad00*/  HFMA2.MMA R33, -RZ, RZ, 0, 0 ;  /* 0x00000000ff217435 */ /* 0x000fe200000001ff */
[----:B------:R-:W-:Y:S01]  /*1ad10*/  IMAD.MOV.U32 R15, RZ, RZ, 0x3a69a091 ;  /* 0x3a69a091ff0f7424 */ /* 0x000fe200078e00ff */
[----:B------:R-:W-:Y:S01]  /*1ad20*/  HFMA2.MMA R41, -RZ, RZ, 0, 0 ;  /* 0x00000000ff297435 */ /* 0x000fe200000001ff */
[----:B------:R-:W-:Y:S01]  /*1ad30*/  IMAD.MOV.U32 R14, RZ, RZ, 0x40000000 ;  /* 0x40000000ff0e7424 */ /* 0x000fe200078e00ff */
[----:B------:R-:W-:Y:S01]  /*1ad40*/  HFMA2.MMA R49, -RZ, RZ, 0, 0 ;  /* 0x00000000ff317435 */ /* 0x000fe200000001ff */
[----:B------:R-:W2:Y:S01]  /*1ad50*/  MUFU.SQRT R13, R13 ;  /* 0x0000000d000d7308 */ /* 0x000ea20000002000 */
[----:B------:R-:W-:Y:S01]  /*1ad60*/  BSSY B1, `(.L_x_415) ;  /* 0x000015f000017945 */ /* 0x000fe20003800000 */
[----:B------:R-:W-:Y:S01]  /*1ad70*/  CS2R R22, SRZ ;  /* 0x0000000000167805 */ /* 0x000fe2000001ff00 */
[----:B------:R-:W-:Y:S01]  /*1ad80*/  IMAD.MOV.U32 R25, RZ, RZ, RZ ;  /* 0x000000ffff197224 */ /* 0x000fe200078e00ff */
[----:B------:R-:W-:Y:S01]  /*1ad90*/  CS2R R26, SRZ ;  /* 0x00000000001a7805 */ /* 0x000fe2000001ff00 */
[----:B------:R-:W-:Y:S01]  /*1ada0*/  MOV R29, RZ ;  /* 0x000000ff001d7202 */ /* 0x000fe20000000f00 */
        /* <DEDUP_REMOVED lines=8> */
[----:B012---:R-:W-:Y:S02]  /*1ae30*/  FMUL.FTZ R0, R13, R4 ;  /* 0x000000040d007220 */ /* 0x007fe40000410000 */
[----:B------:R-:W-:Y:S02]  /*1ae40*/  IMAD.MOV.U32 R51, RZ, RZ, RZ ;  /* 0x000000ffff337224 */ /* 0x000fe400078e00ff */
[C---:B------:R-:W-:Y:S01]  /*1ae50*/  FADD.FTZ R3, -R0.reuse, -RZ ;  /* 0x800000ff00037221 */ /* 0x040fe20000010100 */
[----:B------:R-:W-:-:S03]  /*1ae60*/  FSETP.GT.FTZ.AND P1, PT, R0, RZ, PT ;  /* 0x000000ff0000720b */ /* 0x000fc60003f34000 */
[C---:B------:R-:W-:Y:S02]  /*1ae70*/  FADD.FTZ R7, |R3|.reuse, 4 ;  /* 0x4080000003077421 */ /* 0x040fe40000010200 */
[C---:B------:R-:W-:Y:S02]  /*1ae80*/  FADD.FTZ R5, |R3|.reuse, -4 ;  /* 0xc080000003057421 */ /* 0x040fe40000010200 */
[----:B------:R0:W1:Y:S01]  /*1ae90*/  MUFU.RCP R10, R7 ;  /* 0x00000007000a7308 */ /* 0x0000620000001000 */
[----:B------:R-:W-:-:S04]  /*1aea0*/  FMUL.FTZ R11, R3, R3 ;  /* 0x00000003030b7220 */ /* 0x000fc80000410000 */
[----:B------:R-:W-:Y:S02]  /*1aeb0*/  FMUL.FTZ R13, R11, -1.4426950216293334961 ;  /* 0xbfb8aa3b0b0d7820 */ /* 0x000fe40000410000 */
[----:B0-----:R-:W-:-:S04]  /*1aec0*/  FFMA.FTZ R7, |R3|, R14, 1 ;  /* 0x3f80000003077423 */ /* 0x001fc8000001020e */
[----:B------:R-:W0:Y:S01]  /*1aed0*/  FRND.TRUNC R13, R13 ;  /* 0x0000000d000d7307 */ /* 0x000e22000020d000 */
[----:B-1----:R-:W-:-:S07]  /*1aee0*/  FMUL.FTZ R5, R5, R10 ;  /* 0x0000000a05057220 */ /* 0x002fce0000410000 */
[----:B------:R-:W1:Y:S01]  /*1aef0*/  MUFU.RCP R7, R7 ;  /* 0x0000000700077308 */ /* 0x000e620000001000 */
[----:B------:R-:W-:-:S04]  /*1af00*/  FADD.FTZ R12, R5, 1 ;  /* 0x3f800000050c7421 */ /* 0x000fc80000010000 */
[----:B------:R-:W-:Y:S01]  /*1af10*/  FFMA.FTZ R12, R12, -4, |R3| ;  /* 0xc08000000c0c7823 */ /* 0x000fe20000010403 */
[----:B0-----:R-:W-:-:S03]  /*1af20*/  FSETP.GT.FTZ.AND P0, PT, |R13|, 126, PT ;  /* 0x42fc00000d00780b */ /* 0x001fc60003f14200 */
[----:B------:R-:W-:-:S04]  /*1af30*/  FFMA.FTZ R12, |R3|, -R5, R12 ;  /* 0x80000005030c7223 */ /* 0x000fc8000001020c */
[----:B------:R-:W-:Y:S01]  /*1af40*/  FFMA.FTZ R12, R10, R12, R5 ;  /* 0x0000000c0a0c7223 */ /* 0x000fe20000010005 */
[----:B------:R-:W-:-:S03]  /*1af50*/  HFMA2.MMA R10, -RZ, RZ, 3.4921875, 0 ;  /* 0x42fc0000ff0a7435 */ /* 0x000fc600000001ff */
[----:B------:R-:W-:-:S04]  /*1af60*/  FFMA.FTZ R5, R12, R15, 0.0070457882247865200043 ;  /* 0x3be6e05b0c057423 */ /* 0x000fc8000001000f */
[----:B------:R-:W-:-:S03]  /*1af70*/  FFMA.FTZ R5, R12, R5, -0.015866896137595176697 ;  /* 0xbc81fb4b0c057423 */ /* 0x000fc60000010005 */
[----:B------:R-:W-:Y:S01]  /*1af80*/  LOP3.LUT R10, R10, 0x80000000, R13, 0xb8, !PT ;  /* 0x800000000a0a7812 */ /* 0x000fe200078eb80d */
[----:B------:R-:W-:-:S03]  /*1af90*/  FFMA.FTZ R5, R12, R5, 0.036429625004529953003 ;  /* 0x3d15373b0c057423 */ /* 0x000fc60000010005 */
[----:B------:R-:W-:Y:S01]  /*1afa0*/  FSEL R10, R10, R13, P0 ;  /* 0x0000000d0a0a7208 */ /* 0x000fe20000000000 */
[----:B------:R-:W-:Y:S01]  /*1afb0*/  FFMA.FTZ R5, R12, R5, -0.066643431782722473145 ;  /* 0xbd887c5a0c057423 */ /* 0x000fe20000010005 */
[----:B------:R-:W-:-:S03]  /*1afc0*/  FSETP.GT.FTZ.AND P0, PT, |R3|, 10.05500030517578125, PT ;  /* 0x4120e1480300780b */ /* 0x000fc60003f14200 */
[----:B------:R-:W-:Y:S02]  /*1afd0*/  FFMA.FTZ R5, R12, R5, 0.093814529478549957275 ;  /* 0x3dc021d50c057423 */ /* 0x000fe40000010005 */
[----:B------:R-:W-:Y:S02]  /*1afe0*/  FFMA.FTZ R13, R10, -0.69314718246459960938, -R11 ;  /* 0xbf3172180a0d7823 */ /* 0x000fe4000001080b */
[----:B------:R-:W-:Y:S02]  /*1aff0*/  FFMA.FTZ R5, R12, R5, -0.10099056363105773926 ;  /* 0xbdced4240c057423 */ /* 0x000fe40000010005 */
[----:B------:R-:W-:Y:S02]  /*1b000*/  FFMA.FTZ R13, R10, 1.9046542121259335545e-09, R13 ;  /* 0x3102e3080a0d7823 */ /* 0x000fe4000001000d */
[----:B------:R-:W-:Y:S02]  /*1b010*/  FFMA.FTZ R5, R12, R5, 0.06809400022029876709 ;  /* 0x3d8b74de0c057423 */ /* 0x000fe40000010005 */
[----:B------:R-:W-:-:S02]  /*1b020*/  FMUL.FTZ R13, R13, 1.4426950216293334961 ;  /* 0x3fb8aa3b0d0d7820 */ /* 0x000fc40000410000 */
[----:B------:R-:W-:Y:S02]  /*1b030*/  FFMA.FTZ R5, R12, R5, 0.015377387404441833496 ;  /* 0x3c7bf1700c057423 */ /* 0x000fe40000010005 */
[----:B------:R-:W0:Y:S01]  /*1b040*/  MUFU.EX2 R20, R13 ;  /* 0x0000000d00147308 */ /* 0x000e220000000800 */
[----:B------:R-:W-:Y:S02]  /*1b050*/  FADD.FTZ R15, R10, 12583039 ;  /* 0x4b40007f0a0f7421 */ /* 0x000fe40000010000 */
[C---:B------:R-:W-:Y:S02]  /*1b060*/  FFMA.FTZ R5, R12.reuse, R5, -0.1396210789680480957 ;  /* 0xbe0ef8d40c057423 */ /* 0x040fe40000010005 */
[----:B------:R-:W-:Y:S01]  /*1b070*/  FADD.FTZ R10, |R3|, -RZ ;  /* 0x800000ff030a7221 */ /* 0x000fe20000010200 */
[----:B------:R-:W-:Y:S01]  /*1b080*/  SHF.L.U32 R15, R15, 0x17, RZ ;  /* 0x000000170f0f7819 */ /* 0x000fe200000006ff */
[----:B------:R-:W-:Y:S02]  /*1b090*/  FFMA.FTZ R12, R12, R5, 1.232995152473449707 ;  /* 0x3f9dd2c90c0c7423 */ /* 0x000fe40000010005 */
[----:B------:R-:W-:Y:S01]  /*1b0a0*/  FFMA.FTZ R10, |R3|, -R10, R11 ;  /* 0x8000000a030a7223 */ /* 0x000fe2000001020b */
[----:B------:R-:W-:Y:S01]  /*1b0b0*/  HFMA2.MMA R11, -RZ, RZ, 0, 0 ;  /* 0x00000000ff0b7435 */ /* 0x000fe200000001ff */
[----:B-1----:R-:W-:-:S04]  /*1b0c0*/  FMUL.FTZ R14, R12, R7 ;  /* 0x000000070c0e7220 */ /* 0x002fc80000410000 */
[C---:B------:R-:W-:Y:S02]  /*1b0d0*/  FMUL.FTZ R5, R14.reuse, -2 ;  /* 0xc00000000e057820 */ /* 0x040fe40000410000 */
[----:B0-----:R-:W-:Y:S02]  /*1b0e0*/  FMUL.FTZ R15, R15, R20 ;  /* 0x000000140f0f7220 */ /* 0x001fe40000410000 */
[----:B------:R-:W-:Y:S01]  /*1b0f0*/  FFMA.FTZ R5, |R3|, R5, R12 ;  /* 0x0000000503057223 */ /* 0x000fe2000001020c */
[----:B------:R-:W-:Y:S01]  /*1b100*/  CS2R R20, SRZ ;  /* 0x0000000000147805 */ /* 0x000fe2000001ff00 */
[----:B------:R-:W-:Y:S01]  /*1b110*/  FFMA.FTZ R10, R15, R10, R15 ;  /* 0x0000000a0f0a7223 */ /* 0x000fe2000001000f */
[----:B------:R-:W-:Y:S01]  /*1b120*/  CS2R R12, SRZ ;  /* 0x00000000000c7805 */ /* 0x000fe2000001ff00 */
[----:B------:R-:W-:Y:S02]  /*1b130*/  FADD.FTZ R5, -R14, R5 ;  /* 0x000000050e057221 */ /* 0x000fe40000010100 */
[----:B------:R-:W-:-:S02]  /*1b140*/  IMAD.MOV.U32 R3, RZ, RZ, RZ ;  /* 0x000000ffff037224 */ /* 0x000fc400078e00ff */
[----:B------:R-:W-:Y:S02]  /*1b150*/  FFMA.FTZ R5, R7, R5, R14 ;  /* 0x0000000507057223 */ /* 0x000fe4000001000e */
[----:B------:R-:W-:Y:S01]  /*1b160*/  IMAD.MOV.U32 R7, RZ, RZ, 0x7f800000 ;  /* 0x7f800000ff077424 */ /* 0x000fe200078e00ff */
[----:B------:R-:W-:Y:S01]  /*1b170*/  CS2R R14, SRZ ;  /* 0x00000000000e7805 */ /* 0x000fe2000001ff00 */
[----:B------:R-:W-:Y:S01]  /*1b180*/  FMUL.FTZ R0, R5, R10 ;  /* 0x0000000a05007220 */ /* 0x000fe20000410000 */
[----:B------:R-:W-:Y:S01]  /*1b190*/  MOV R5, RZ ;  /* 0x000000ff00057202 */ /* 0x000fe20000000f00 */
[----:B------:R-:W-:-:S03]  /*1b1a0*/  IMAD.MOV.U32 R10, RZ, RZ, 0x3f800000 ;  /* 0x3f800000ff0a7424 */ /* 0x000fc600078e00ff */
[----:B------:R-:W-:-:S05]  /*1b1b0*/  FSEL R0, R0, RZ, !P0 ;  /* 0x000000ff00007208 */ /* 0x000fca0004000000 */
[----:B------:R-:W-:Y:S02]  /*1b1c0*/  @P1 FADD.FTZ R0, -R0, 2 ;  /* 0x4000000000001421 */ /* 0x000fe40000010100 */
.L_x_419:
        /* <DEDUP_REMOVED lines=8> */
[C---:B------:R-:W-:Y:S02]  /*1b250*/  IADD3 R30, R26.reuse, 0x1, RZ ;  /* 0x000000011a1e7810 */ /* 0x040fe40007ffe0ff */
[----:B------:R-:W-:Y:S01]  /*1b260*/  @P0 IADD3 R30, R26, RZ, RZ ;  /* 0x000000ff1a1e0210 */ /* 0x000fe20007ffe0ff */
[----:B------:R-:W-:-:S04]  /*1b270*/  FMUL.FTZ R34, |R28|, 5.9604644775390625e-08 ;  /* 0x338000001c227820 */ /* 0x000fc80000410200 */
[----:B------:R-:W-:Y:S01]  /*1b280*/  IMAD.MOV.U32 R26, RZ, RZ, R30 ;  /* 0x000000ffff1a7224 */ /* 0x000fe200078e001e */
[----:B------:R-:W-:-:S13]  /*1b290*/  FSETP.GEU.FTZ.AND P1, PT, |R32|, R34, PT ;  /* 0x000000222000720b */ /* 0x000fda0003f3e200 */
[----:B------:R-:W-:Y:S05]  /*1b2a0*/  @!P1 BRA `(.L_x_417) ;  /* 0x00000fc000009947 */ /* 0x000fea0003800000 */
[----:B------:R-:W2:Y:S01]  /*1b2b0*/  LDL R30, [R24+0x8] ;  /* 0x00000800181e7983 */ /* 0x000ea20000100800 */
[----:B------:R-:W-:-:S13]  /*1b2c0*/  ISETP.GE.AND P0, PT, R26, 0x2, PT ;  /* 0x000000021a00780c */ /* 0x000fda0003f06270 */
[----:B------:R-:W-:-:S04]  /*1b2d0*/  @!P0 FMUL.FTZ R14, R20, R4 ;  /* 0x00000004140e8220 */ /* 0x000fc80000410000 */
[----:B--2---:R-:W-:Y:S01]  /*1b2e0*/  FMUL.FTZ R32, R14, R30 ;  /* 0x0000001e0e207220 */ /* 0x004fe20000410000 */
[C---:B------:R-:W-:Y:S02]  /*1b2f0*/  IADD3 R30, R26.reuse, 0x1, RZ ;  /* 0x000000011a1e7810 */ /* 0x040fe40007ffe0ff */
[----:B------:R-:W-:Y:S01]  /*1b300*/  @P0 IADD3 R30, R26, RZ, RZ ;  /* 0x000000ff1a1e0210 */ /* 0x000fe20007ffe0ff */
[----:B------:R-:W-:-:S04]  /*1b310*/  FADD.FTZ R28, R28, R32 ;  /* 0x000000201c1c7221 */ /* 0x000fc80000010000 */
[----:B------:R-:W-:Y:S02]  /*1b320*/  FMUL.FTZ R34, |R28|, 5.9604644775390625e-08 ;  /* 0x338000001c227820 */ /* 0x000fe40000410200 */
[----:B------:R-:W-:-:S03]  /*1b330*/  IMAD.MOV.U32 R26, RZ, RZ, R30 ;  /* 0x000000ffff1a7224 */ /* 0x000fc600078e001e */
        /* <DEDUP_REMOVED lines=230> */
[C---:B------:R-:W-:Y:S02]  /*1c1a0*/  IADD3 R30, R26.reuse, 0x1, RZ ;  /* 0x000000011a1e7810 */ /* 0x040fe40007ffe0ff */
[----:B------:R-:W-:Y:S02]  /*1c1b0*/  @P0 IADD3 R30, R26, RZ, RZ ;  /* 0x000000ff1a1e0210 */ /* 0x000fe40007ffe0ff */
[----:B------:R-:W-:Y:S02]  /*1c1c0*/  PLOP3.LUT P3, PT, PT, PT, PT, 0x8, 0x0 ;  /* 0x000000000000781c */ /* 0x000fe40003f6e170 */
[----:B------:R-:W-:Y:S01]  /*1c1d0*/  PLOP3.LUT P0, PT, PT, PT, PT, 0x80, 0x0 ;  /* 0x000000000000781c */ /* 0x000fe20003f0f070 */
[----:B------:R-:W-:-:S05]  /*1c1e0*/  IMAD.MOV.U32 R26, RZ, RZ, R30 ;  /* 0x000000ffff1a7224 */ /* 0x000fca00078e001e */
[C---:B------:R-:W-:Y:S02]  /*1c1f0*/  @P1 ISETP.GE.AND P2, PT, R26.reuse, 0x18, PT ;  /* 0x000000181a00180c */ /* 0x040fe40003f46270 */
[----:B------:R-:W-:Y:S02]  /*1c200*/  @P1 IADD3 R30, R26, 0x1, RZ ;  /* 0x000000011a1e1810 */ /* 0x000fe40007ffe0ff */
[----:B------:R-:W-:Y:S02]  /*1c210*/  @P1 PLOP3.LUT P3, PT, P2, PT, PT, 0x80, 0x0 ;  /* 0x000000000000181c */ /* 0x000fe4000176f070 */
[----:B------:R-:W-:-:S11]  /*1c220*/  @P1 PLOP3.LUT P0, PT, P2, PT, PT, 0x80, 0x0 ;  /* 0x000000000000181c */ /* 0x000fd6000170f070 */
[----:B------:R-:W-:Y:S02]  /*1c230*/  @P3 IADD3 R30, R26, RZ, RZ ;  /* 0x000000ff1a1e3210 */ /* 0x000fe40007ffe0ff */
[----:B------:R-:W-:-:S03]  /*1c240*/  @!P0 FMUL.FTZ R22, R5, R4 ;  /* 0x0000000405168220 */ /* 0x000fc60000410000 */
[----:B------:R-:W-:Y:S02]  /*1c250*/  @P1 IMAD.MOV.U32 R26, RZ, RZ, R30 ;  /* 0x000000ffff1a1224 */ /* 0x000fe400078e001e */
[----:B--2---:R-:W-:Y:S02]  /*1c260*/  @P1 FFMA.FTZ R28, R22, R32, R28 ;  /* 0x00000020161c1223 */ /* 0x004fe4000001001c */
.L_x_417:
[----:B------:R-:W-:Y:S05]  /*1c270*/  BSYNC B2 ;  /* 0x0000000000027941 */ /* 0x000fea0003800000 */
.L_x_416:
        /* <DEDUP_REMOVED lines=13> */
.L_x_418:
[----:B------:R-:W-:Y:S05]  /*1c350*/  BSYNC B1 ;  /* 0x0000000000017941 */ /* 0x000fea0003800000 */
.L_x_415:
        /* <DEDUP_REMOVED lines=41> */
[----:B0-----:R0:W3:Y:S02]  /*1c5f0*/  DFMA R30, R4, R30, 1 ;  /* 0x3ff00000041e742b */ /* 0x0010e4000000001e */
[----:B0-----:R-:W-:Y:S02]  /*1c600*/  IADD3 R5, R25, -0x100000, RZ ;  /* 0xfff0000019057810 */ /* 0x001fe40007ffe0ff */
[----:B-1----:R-:W0:Y:S01]  /*1c610*/  DFMA R26, R14, -R14, R6 ;  /* 0x8000000e0e1a722b */ /* 0x002e220000000006 */
[----:B------:R-:W-:-:S05]  /*1c620*/  MOV R4, R24 ;  /* 0x0000001800047202 */ /* 0x000fca0000000f00 */
[----:B---3--:R-:W-:Y:S01]  /*1c630*/  IMAD R33, R20, 0x100000, R31 ;  /* 0x0010000014217824 */ /* 0x008fe200078e021f */
[----:B0-----:R0:W1:Y:S01]  /*1c640*/  DFMA R28, R26, R4, R14 ;  /* 0x000000041a1c722b */ /* 0x001062000000000e */
[----:B------:R-:W-:Y:S01]  /*1c650*/  MOV R32, R30 ;  /* 0x0000001e00207202 */ /* 0x000fe20000000f00 */
        /* <DEDUP_REMOVED lines=8> */
[----:B------:R-:W-:Y:S01]  /*1c6e0*/  @!P0 LEA R31, R3, R31, 0x14 ;  /* 0x0000001f031f8211 */ /* 0x000fe200078ea0ff */
[----:B------:R-:W-:-:S05]  /*1c6f0*/  @!P0 IMAD.IADD R12, R20, 0x1, -R3 ;  /* 0x00000001140c8824 */ /* 0x000fca00078e0a03 */
[----:B------:R-:W-:Y:S01]  /*1c700*/  @!P0 LEA R13, R12, 0x3ff00000, 0x14 ;  /* 0x3ff000000c0d8811 */ /* 0x000fe200078ea0ff */
[----:B------:R-:W-:-:S06]  /*1c710*/  @!P0 IMAD.MOV.U32 R12, RZ, RZ, RZ ;  /* 0x000000ffff0c8224 */ /* 0x000fcc00078e00ff */
[----:B------:R0:W1:-:S06]  /*1c720*/  @!P0 DMUL R32, R30, R12 ;  /* 0x0000000c1e208228 */ /* 0x00004c0000000000 */
.L_x_421:
[----:B012---:R-:W-:Y:S05]  /*1c730*/  BSYNC B1 ;  /* 0x0000000000017941 */ /* 0x007fea0003800000 */
.L_x_420:
[----:B------:R-:W-:Y:S01]  /*1c740*/  BSSY B1, `(.L_x_422) ;  /* 0x0000009000017945 */ /* 0x000fe20003800000 */
[----:B------:R0:W1:Y:S01]  /*1c750*/  DMUL R22, R22, R32 ;  /* 0x0000002016167228 */ /* 0x0000620000000000 */
[----:B------:R-:W-:Y:S05]  /*1c760*/  @!P2 BRA `(.L_x_423) ;  /* 0x000000600000a947 */ /* 0x000fea0003800000 */
[----:B------:R-:W-:Y:S01]  /*1c770*/  MOV R4, R24 ;  /* 0x0000001800047202 */ /* 0x000fe20000000f00 */
[----:B------:R-:W-:Y:S01]  /*1c780*/  IMAD.MOV.U32 R12, RZ, RZ, R26 ;  /* 0x000000ffff0c7224 */ /* 0x000fe200078e001a */
[----:B------:R-:W-:Y:S01]  /*1c790*/  MOV R13, R27 ;  /* 0x0000001b000d7202 */ /* 0x000fe20000000f00 */
[----:B------:R-:W-:Y:S01]  /*1c7a0*/  IMAD.MOV.U32 R3, RZ, RZ, R10 ;  /* 0x000000ffff037224 */ /* 0x000fe200078e000a */
[----:B------:R-:W-:Y:S02]  /*1c7b0*/  MOV R20, 0x1c7d0 ;  /* 0x0001c7d000147802 */ /* 0x000fe40000000f00 */
[----:B01----:R-:W-:Y:S05]  /*1c7c0*/  CALL.REL.NOINC `($__internal_1_$__cuda_sm20_dsqrt_rn_f64_mediumpath_v1) ;  /* 0x0001842000007944 */ /* 0x003fea0003c00000 */
.L_x_423:
[----:B------:R-:W-:Y:S05]  /*1c7d0*/  BSYNC B1 ;  /* 0x0000000000017941 */ /* 0x000fea0003800000 */
.L_x_422:
[----:B------:R-:W2:Y:S01]  /*1c7e0*/  MUFU.RCP64H R5, R29 ;  /* 0x0000001d00057308 */ /* 0x000ea20000001800 */
[----:B------:R-:W-:Y:S01]  /*1c7f0*/  MOV R4, 0x1 ;  /* 0x0000000100047802 */ /* 0x000fe20000000f00 */
[----:B------:R-:W-:Y:S01]  /*1c800*/  BSSY B1, `(.L_x_424) ;  /* 0x0000012000017945 */ /* 0x000fe20003800000 */
[----:B-1----:R-:W-:-:S04]  /*1c810*/  FSETP.GEU.AND P1, PT, |R23|, 6.5827683646048100446e-37, PT ;  /* 0x036000001700780b */ /* 0x002fc80003f2e200 */
        /* <DEDUP_REMOVED lines=11> */
[----:B------:R-:W-:Y:S01]  /*1c8d0*/  IMAD.MOV.U32 R20, RZ, RZ, R28 ;  /* 0x000000ffff147224 */ /* 0x000fe200078e001c */
[----:B------:R-:W-:Y:S02]  /*1c8e0*/  MOV R21, R29 ;  /* 0x0000001d00157202 */ /* 0x000fe40000000f00 */
[----:B------:R-:W-:Y:S02]  /*1c8f0*/  MOV R12, 0x1c910 ;  /* 0x0001c910000c7802 */ /* 0x000fe40000000f00 */
[----:B------:R-:W-:Y:S05]  /*1c900*/  CALL.REL.NOINC `($__internal_0_$__cuda_sm20_div_rn_f64_full) ;  /* 0x00017d0000007944 */ /* 0x000fea0003c00000 */
[----:B------:R-:W-:Y:S02]  /*1c910*/  IMAD.MOV.U32 R5, RZ, RZ, R11 ;  /* 0x000000ffff057224 */ /* 0x000fe400078e000b */
.L_x_425:
[----:B------:R-:W-:Y:S05]  /*1c920*/  BSYNC B1 ;  /* 0x0000000000017941 */ /* 0x000fea0003800000 */
.L_x_424:
[----:B------:R-:W-:-:S04]  /*1c930*/  FMUL.FTZ R0, R0, 0.5 ;  /* 0x3f00000000007820 */ /* 0x000fc80000410000 */
[----:B------:R-:W0:Y:S02]  /*1c940*/  F2F.F64.F32 R6, R0 ;  /* 0x0000000000067310 */ /* 0x000e240000201800 */
[----:B0-----:R-:W0:-:S06]  /*1c950*/  DADD R6, R6, -R4 ;  /* 0x0000000006067229 */ /* 0x001e0c0000000804 */
[----:B0-----:R-:W0:Y:S01]  /*1c960*/  F2F.F32.F64 R3, R6 ;  /* 0x0000000600037310 */ /* 0x001e220000301000 */
[----:B------:R-:W0:-:S14]  /*1c970*/  DSETP.GEU.AND P0, PT, |R6|, c[0x2][0x0], PT ;  /* 0x008000000600762a */ /* 0x000e1c0003f0e200 */
[----:B0-----:R-:W-:Y:S01]  /*1c980*/  @!P0 FMUL R3, R3, 1.175494350822287508e-38 ;  /* 0x0080000003038820 */ /* 0x001fe20000400000 */
[----:B------:R-:W-:Y:S05]  /*1c990*/  BRA `(.L_x_364) ;  /* 0x0000003000007947 */ /* 0x000fea0003800000 */
.L_x_365:
[----:B------:R-:W-:Y:S02]  /*1c9a0*/  FSETP.GT.FTZ.AND P0, PT, R0, RZ, PT ;  /* 0x000000ff0000720b */ /* 0x000fe40003f14000 */
[----:B------:R-:W-:-:S04]  /*1c9b0*/  MOV R3, 0x3f800000 ;  /* 0x3f80000000037802 */ /* 0x000fc80000000f00 */
[----:B------:R-:W-:Y:S02]  /*1c9c0*/  FSEL R3, R3, +QNAN , P0 ;  /* 0x7fc0000003037808 */ /* 0x000fe40000000000 */
.L_x_364:
[----:B------:R-:W-:Y:S05]  /*1c9d0*/  BSYNC B0 ;  /* 0x0000000000007941 */ /* 0x000fea0003800000 */
.L_x_363:
[----:B------:R-:W-:-:S04]  /*1c9e0*/  IMAD.MOV.U32 R9, RZ, RZ, 0x0 ;  /* 0x00000000ff097424 */ /* 0x000fc800078e00ff */
[----:B------:R-:W-:Y:S05]  /*1c9f0*/  RET.REL.NODEC R8 `(_ZN2at6native18elementwise_kernelILi128ELi4EZNS0_15gpu_kernel_implIN48_GLOBAL__N__08322988_15_IGammaKernel_cu_cb51a28d10CalcIgammaIfEEEEvRNS_18TensorIteratorBaseERKT_EUliE_EEviT1_) ;  /* 0xfffe360008007950 */ /* 0x000fea0003c3ffff */
        .type           $_ZN2at6native18elementwise_kernelILi128ELi4EZNS0_15gpu_kernel_implIN48_GLOBAL__N__08322988_15_IGammaKernel_cu_cb51a28d10CalcIgammaIfEEEEvRNS_18TensorIteratorBaseERKT_EUliE_EEviT1_$_ZN46_INTERNAL_08322988_15_IGammaKernel_cu_cb51a28d48_GLOBAL__N__08322988_15_IGammaKernel_cu_cb51a28d12calc_igammacIfEET_S2_S2_,@function
        .size           $_ZN2at6native18elementwise_kernelILi128ELi4EZNS0_15gpu_kernel_implIN48_GLOBAL__N__08322988_15_IGammaKernel_cu_cb51a28d10CalcIgammaIfEEEEvRNS_18TensorIteratorBaseERKT_EUliE_EEviT1_$_ZN46_INTERNAL_08322988_15_IGammaKernel_cu_cb51a28d48_GLOBAL__N__08322988_15_IGammaKernel_cu_cb51a28d12calc_igammacIfEET_S2_S2_,($__internal_0_$__cuda_sm20_div_rn_f64_full - $_ZN2at6native18elementwise_kernelILi128ELi4EZNS0_15gpu_kernel_implIN48_GLOBAL__N__08322988_15_IGammaKernel_cu_cb51a28d10CalcIgammaIfEEEEvRNS_18TensorIteratorBaseERKT_EUliE_EEviT1_$_ZN46_INTERNAL_08322988_15_IGammaKernel_cu_cb51a28d48_GLOBAL__N__08322988_15_IGammaKernel_cu_cb51a28d12calc_igammacIfEET_S2_S2_)
$_ZN2at6native18elementwise_kernelILi128ELi4EZNS0_15gpu_kernel_implIN48_GLOBAL__N__08322988_15_IGammaKernel_cu_cb51a28d10CalcIgammaIfEEEEvRNS_18TensorIteratorBaseERKT_EUliE_EEviT1_$_ZN46_INTERNAL_08322988_15_IGammaKernel_cu_cb51a28d48_GLOBAL__N__08322988_15_IGammaKernel_cu_cb51a28d12calc_igammacIfEET_S2_S2_:
[----:B------:R-:W-:Y:S01]  /*1ca00*/  FSETP.GEU.FTZ.AND P0, PT, R6, RZ, PT ;  /* 0x000000ff0600720b */ /* 0x000fe20003f1e000 */
[----:B------:R-:W-:Y:S01]  /*1ca10*/  BSSY B1, `(.L_x_426) ;  /* 0x00017bd000017945 */ /* 0x000fe20003800000 */
[----:B------:R-:W-:Y:S02]  /*1ca20*/  FSETP.GEU.FTZ.AND P1, PT, R5, RZ, PT ;  /* 0x000000ff0500720b */ /* 0x000fe40003f3e000 */
[----:B------:R-:W-:Y:S02]  /*1ca30*/  MOV R0, 0x7fc00000 ;  /* 0x7fc0000000007802 */ /* 0x000fe40000000f00 */
[----:B------:R-:W-:-:S13]  /*1ca40*/  PLOP3.LUT P0, PT, P0, P1, PT, 0x2a, 0x0 ;  /* 0x000000000000781c */ /* 0x000fda0000702572 */
[----:B------:R-:W-:Y:S05]  /*1ca50*/  @P0 BRA `(.L_x_427) ;  /* 0x00017b8000000947 */ /* 0x000fea0003800000 */
[----:B------:R-:W-:-:S13]  /*1ca60*/  FSETP.NEU.FTZ.AND P0, PT, R6, RZ, PT ;  /* 0x000000ff0600720b */ /* 0x000fda0003f1d000 */
[----:B------:R-:W-:Y:S05]  /*1ca70*/  @!P0 BRA `(.L_x_428) ;  /* 0x00017b4000008947 */ /* 0x000fea0003800000 */
[----:B------:R-:W-:Y:S01]  /*1ca80*/  FSETP.NEU.FTZ.AND P0, PT, R5, RZ, PT ;  /* 0x000000ff0500720b */ /* 0x000fe20003f1d000 */
[----:B------:R-:W-:-:S12]  /*1ca90*/  IMAD.MOV.U32 R0, RZ, RZ, 0x3f800000 ;  /* 0x3f800000ff007424 */ /* 0x000fd800078e00ff */
[----:B------:R-:W-:Y:S05]  /*1caa0*/  @!P0 BRA `(.L_x_427) ;  /* 0x00017b3000008947 */ /* 0x000fea0003800000 */
[----:B------:R-:W-:Y:S01]  /*1cab0*/  FSETP.NEU.FTZ.AND P0, PT, |R6|, +INF , PT ;  /* 0x7f8000000600780b */ /* 0x000fe20003f1d200 */
[----:B------:R-:W-:Y:S01]  /*1cac0*/  HFMA2.MMA R4, -RZ, RZ, 1.875, 0 ;  /* 0x3f800000ff047435 */ /* 0x000fe200000001ff */
[----:B------:R-:W-:-:S11]  /*1cad0*/  FADD.FTZ R3, |R5|, -RZ ;  /* 0x800000ff05037221 */ /* 0x000fd60000010200 */
[----:B------:R-:W-:-:S04]  /*1cae0*/  @!P0 FSETP.NEU.FTZ.AND P1, PT, R3, +INF , PT ;  /* 0x7f8000000300880b */ /* 0x000fc80003f3d000 */
[----:B------:R-:W-:Y:S01]  /*1caf0*/  @!P0 FSEL R0, R4, +QNAN , P1 ;  /* 0x7fc0000004008808 */ /* 0x000fe20000800000 */
[----:B------:R-:W-:Y:S05]  /*1cb00*/  @!P0 BRA `(.L_x_427) ;  /* 0x00017ad000008947 */ /* 0x000fea0003800000 */
[----:B------:R-:W-:Y:S01]  /*1cb10*/  FSETP.NEU.FTZ.AND P0, PT, R3, +INF , PT ;  /* 0x7f8000000300780b */ /* 0x000fe20003f1d000 */
[----:B------:R-:W-:-:S12]  /*1cb20*/  IMAD.MOV.U32 R0, RZ, RZ, RZ ;  /* 0x000000ffff007224 */ /* 0x000fd800078e00ff */
[----:B------:R-:W-:Y:S05]  /*1cb30*/  @!P0 BRA `(.L_x_427) ;  /* 0x00017aa000008947 */ /* 0x000fea0003800000 */
[----:B------:R-:W0:Y:S01]  /*1cb40*/  MUFU.RCP R14, R6 ;  /* 0x00000006000e7308 */ /* 0x000e220000001000 */
[C---:B------:R-:W-:Y:S01]  /*1cb50*/  FADD.FTZ R9, -R6.reuse, R5 ;  /* 0x0000000506097221 */ /* 0x040fe20000010100 */
[C---:B------:R-:W-:Y:S02]  /*1cb60*/  FSETP.GEU.FTZ.AND P1, PT, R6.reuse, 200, PT ;  /* 0x434800000600780b */ /* 0x040fe40003f3e000 */
[----:B------:R-:W-:Y:S02]  /*1cb70*/  FSETP.GT.FTZ.AND P0, PT, R6, 20, PT ;  /* 0x41a000000600780b */ /* 0x000fe40003f14000 */
[----:B------:R-:W-:Y:S01]  /*1cb80*/  IADD3 R35, R1, 0x9f8, RZ ;  /* 0x000009f801237810 */ /* 0x000fe20007ffe0ff */
[----:B0-----:R-:W-:-:S05]  /*1cb90*/  FMUL.FTZ R0, |R9|, R14 ;  /* 0x0000000e09007220 */ /* 0x001fca0000410200 */
[----:B------:R-:W-:-:S04]  /*1cba0*/  FSETP.GEU.FTZ.AND P2, PT, R0, 0.30000001192092895508, PT ;  /* 0x3e99999a0000780b */ /* 0x000fc80003f5e000 */
[----:B------:R-:W-:-:S13]  /*1cbb0*/  PLOP3.LUT P0, PT, P2, P0, P1, 0x4, 0x0 ;  /* 0x000000000000781c */ /* 0x000fda0001700014 */
[----:B------:R-:W-:Y:S05]  /*1cbc0*/  @P0 BRA `(.L_x_429) ;  /* 0x00011dd000000947 */ /* 0x000fea0003800000 */
[C---:B------:R-:W-:Y:S01]  /*1cbd0*/  FSETP.GT.FTZ.AND P0, PT, R6.reuse, 200, PT ;  /* 0x434800000600780b */ /* 0x040fe20003f14000 */
[----:B------:R-:W-:Y:S01]  /*1cbe0*/  BSSY B3, `(.L_x_430) ;  /* 0x000000b000037945 */ /* 0x000fe20003800000 */
[----:B------:R-:W-:Y:S01]  /*1cbf0*/  IADD3 R0, R35, 0x9c4, RZ ;  /* 0x000009c423007810 */ /* 0x000fe20007ffe0ff */
[----:B------:R-:W-:-:S10]  /*1cc00*/  FADD.FTZ R34, |R6|, -RZ ;  /* 0x800000ff06227221 */ /* 0x000fd40000010200 */
[----:B------:R-:W-:Y:S05]  /*1cc10*/  @!P0 BRA `(.L_x_431) ;  /* 0x0000007000008947 */ /* 0x000fea0003800000 */
[----:B------:R-:W0:Y:S01]  /*1cc20*/  MUFU.SQRT R7, R6 ;  /* 0x0000000600077308 */ /* 0x000e220000002000 */
[----:B------:R-:W-:-:S07]  /*1cc30*/  FMUL.FTZ R3, R14, |R9| ;  /* 0x400000090e037220 */ /* 0x000fce0000410000 */
[----:B0-----:R-:W0:Y:S02]  /*1cc40*/  MUFU.RCP R7, R7 ;  /* 0x0000000700077308 */ /* 0x001e240000001000 */
[----:B0-----:R-:W-:-:S05]  /*1cc50*/  FMUL.FTZ R12, R7, 4.5 ;  /* 0x40900000070c7820 */ /* 0x001fca0000410000 */
[----:B------:R-:W-:-:S13]  /*1cc60*/  FSETP.GEU.FTZ.AND P0, PT, R3, R12, PT ;  /* 0x0000000c0300720b */ /* 0x000fda0003f1e000 */
[----:B------:R-:W-:Y:S01]  /*1cc70*/  @!P0 BREAK B3 ;  /* 0x0000000000038942 */ /* 0x000fe20003800000 */
[----:B------:R-:W-:Y:S05]  /*1cc80*/  @!P0 BRA `(.L_x_432) ;  /* 0x0000c0f000008947 */ /* 0x000fea0003800000 */
.L_x_431:
[----:B------:R-:W-:Y:S05]  /*1cc90*/  BSYNC B3 ;  /* 0x0000000000037941 */ /* 0x000fea0003800000 */
.L_x_430:
[----:B------:R-:W-:-:S06]  /*1cca0*/  FMUL.FTZ R32, R5, 1 ;  /* 0x3f80000005207820 */ /* 0x000fcc0000410000 */
[----:B------:R-:W0:Y:S02]  /*1ccb0*/  F2F.F64.F32 R32, R32 ;  /* 0x0000002000207310 */ /* 0x000e240000201800 */
[----:B0-----:R-:W0:-:S14]  /*1ccc0*/  DSETP.GT.AND P0, PT, R32, c[0x2][0x78], PT ;  /* 0x00801e002000762a */ /* 0x001e1c0003f04000 */
[----:B0-----:R-:W-:Y:S05]  /*1ccd0*/  @P0 BRA `(.L_x_433) ;  /* 0x00007f3000000947 */ /* 0x001fea0003800000 */
[----:B------:R-:W-:-:S13]  /*1cce0*/  FSETP.GTU.FTZ.AND P0, PT, R5, 0.5, PT ;  /* 0x3f0000000500780b */ /* 0x000fda0003f1c000 */
[----:B------:R-:W-:Y:S05]  /*1ccf0*/  @P0 BRA `(.L_x_434) ;  /* 0x0000403000000947 */ /* 0x000fea0003800000 */
[----:B------:R-:W0:Y:S01]  /*1cd00*/  MUFU.LG2 R13, R5 ;  /* 0x00000005000d7308 */ /* 0x000e220000000c00 */
[----:B------:R-:W-:Y:S01]  /*1cd10*/  MOV R14, 0x1 ;  /* 0x00000001000e7802 */ /* 0x000fe20000000f00 */
[----:B------:R-:W-:Y:S01]  /*1cd20*/  BSSY B3, `(.L_x_435) ;  /* 0x0000016000037945 */ /* 0x000fe20003800000 */
[----:B0-----:R-:W-:-:S04]  /*1cd30*/  FMUL.FTZ R13, R13, 0.69314718246459960938 ;  /* 0x3f3172180d0d7820 */ /* 0x001fc80000410000 */
[----:B------:R-:W-:-:S06]  /*1cd40*/  FMUL.FTZ R20, R13, 1 ;  /* 0x3f8000000d147820 */ /* 0x000fcc0000410000 */
[----:B------:R-:W0:Y:S08]  /*1cd50*/  F2F.F64.F32 R20, R20 ;  /* 0x0000001400147310 */ /* 0x000e300000201800 */
[----:B0-----:R-:W0:Y:S02]  /*1cd60*/  MUFU.RCP64H R15, R21 ;  /* 0x00000015000f7308 */ /* 0x001e240000001800 */
[----:B0-----:R-:W0:-:S06]  /*1cd70*/  DFMA R22, -R20, R14, 1 ;  /* 0x3ff000001416742b */ /* 0x001e0c000000010e */
[----:B0-----:R-:W0:-:S06]  /*1cd80*/  DFMA R22, R22, R22, R22 ;  /* 0x000000161616722b */ /* 0x001e0c0000000016 */
[----:B0-----:R-:W0:-:S06]  /*1cd90*/  DFMA R22, R14, R22, R14 ;  /* 0x000000160e16722b */ /* 0x001e0c000000000e */
[----:B0-----:R-:W0:-:S06]  /*1cda0*/  DFMA R14, -R20, R22, 1 ;  /* 0x3ff00000140e742b */ /* 0x001e0c0000000116 */
[----:B0-----:R-:W0:-:S06]  /*1cdb0*/  DFMA R14, R22, R14, R22 ;  /* 0x0000000e160e722b */ /* 0x001e0c0000000016 */
[----:B0-----:R-:W0:-:S06]  /*1cdc0*/  DMUL R22, R14, c[0x2][0x80] ;  /* 0x008020000e167a28 */ /* 0x001e0c0000000000 */
[----:B0-----:R-:W0:-:S06]  /*1cdd0*/  DFMA R24, -R20, R22, c[0x2][0x80] ;  /* 0x008020001418762b */ /* 0x001e0c0000000116 */
[----:B0-----:R-:W0:-:S10]  /*1cde0*/  DFMA R14, R14, R24, R22 ;  /* 0x000000180e0e722b */ /* 0x001e140000000016 */
[----:B0-----:R-:W-:-:S05]  /*1cdf0*/  FFMA R3, RZ, R21, R15 ;  /* 0x00000015ff037223 */ /* 0x001fca000000000f */
[----:B------:R-:W-:-:S13]  /*1ce00*/  FSETP.GT.AND P0, PT, |R3|, 1.469367938527859385e-39, PT ;  /* 0x001000000300780b */ /* 0x000fda0003f04200 */
[----:B------:R-:W-:Y:S05]  /*1ce10*/  @P0 BRA `(.L_x_436) ;  /* 0x0000006000000947 */ /* 0x000fea0003800000 */
[----:B------:R-:W-:Y:S01]  /*1ce20*/  IMAD.MOV.U32 R22, RZ, RZ, -0x66666666 ;  /* 0x9999999aff167424 */ /* 0x000fe200078e00ff */
[----:B------:R-:W-:Y:S02]  /*1ce30*/  MOV R23, 0xbfd99999 ;  /* 0xbfd9999900177802 */ /* 0x000fe40000000f00 */
[----:B------:R-:W-:Y:S02]  /*1ce40*/  MOV R12, 0x1ce60 ;  /* 0x0001ce60000c7802 */ /* 0x000fe40000000f00 */
[----:B------:R-:W-:Y:S05]  /*1ce50*/  CALL.REL.NOINC `($__internal_0_$__cuda_sm20_div_rn_f64_full) ;  /* 0x000177b000007944 */ /* 0x000fea0003c00000 */
[----:B------:R-:W-:Y:S01]  /*1ce60*/  IMAD.MOV.U32 R14, RZ, RZ, R4 ;  /* 0x000000ffff0e7224 */ /* 0x000fe200078e0004 */
[----:B------:R-:W-:Y:S02]  /*1ce70*/  MOV R15, R11 ;  /* 0x0000000b000f7202 */ /* 0x000fe40000000f00 */
.L_x_436:
[----:B------:R-:W-:Y:S05]  /*1ce80*/  BSYNC B3 ;  /* 0x0000000000037941 */ /* 0x000fea0003800000 */
.L_x_435:
[----:B------:R-:W-:-:S06]  /*1ce90*/  FMUL.FTZ R20, R6, 1 ;  /* 0x3f80000006147820 */ /* 0x000fcc0000410000 */
[----:B------:R-:W0:Y:S02]  /*1cea0*/  F2F.F64.F32 R20, R20 ;  /* 0x0000001400147310 */ /* 0x000e240000201800 */
[----:B0-----:R-:W0:-:S14]  /*1ceb0*/  DSETP.GEU.AND P0, PT, R14, R20, PT ;  /* 0x000000140e00722a */ /* 0x001e1c0003f0e000 */
[----:B0-----:R-:W-:Y:S05]  /*1cec0*/  @!P0 BRA `(.L_x_437) ;  /* 0x00001e3000008947 */ /* 0x001fea0003800000 */
[----:B------:R-:W-:Y:S01]  /*1ced0*/  BSSY B2, `(.L_x_438) ;  /* 0x0000012000027945 */ /* 0x000fe20003800000 */
[----:B------:R-:W-:Y:S01]  /*1cee0*/  FADD.FTZ R14, -R5, -RZ ;  /* 0x800000ff050e7221 */ /* 0x000fe20000010100 */
[----:B------:R-:W-:Y:S01]  /*1cef0*/  MOV R4, 0x3f800000 ;  /* 0x3f80000000047802 */ /* 0x000fe20000000f00 */
[----:B------:R-:W-:Y:S02]  /*1cf00*/  IMAD.MOV.U32 R3, RZ, RZ, 0x1 ;  /* 0x00000001ff037424 */ /* 0x000fe400078e00ff */
[----:B------:R-:W-:Y:S02]  /*1cf10*/  IMAD.MOV.U32 R0, RZ, RZ, RZ ;  /* 0x000000ffff007224 */ /* 0x000fe400078e00ff */
.L_x_439:
[----:B------:R0:W1:Y:S02]  /*1cf20*/  I2F R5, R3 ;  /* 0x0000000300057306 */ /* 0x0000640000201400 */
[----:B0-----:R-:W-:-:S04]  /*1cf30*/  IADD3 R3, R3, 0x1, RZ ;  /* 0x0000000103037810 */ /* 0x001fc80007ffe0ff */
[----:B------:R-:W-:Y:S02]  /*1cf40*/  ISETP.LT.U32.AND P1, PT, R3, 0x7d0, PT ;  /* 0x000007d00300780c */ /* 0x000fe40003f21070 */
[----:B-1----:R-:W0:Y:S01]  /*1cf50*/  MUFU.RCP R7, R5 ;  /* 0x0000000500077308 */ /* 0x002e220000001000 */
[----:B------:R-:W-:-:S07]  /*1cf60*/  FADD.FTZ R9, R6, R5 ;  /* 0x0000000506097221 */ /* 0x000fce0000010000 */
[----:B------:R-:W1:Y:S01]  /*1cf70*/  MUFU.RCP R9, R9 ;  /* 0x0000000900097308 */ /* 0x000e620000001000 */
[----:B0-----:R-:W-:-:S04]  /*1cf80*/  FMUL.FTZ R7, R14, R7 ;  /* 0x000000070e077220 */ /* 0x001fc80000410000 */
[----:B------:R-:W-:-:S04]  /*1cf90*/  FMUL.FTZ R4, R7, R4 ;  /* 0x0000000407047220 */ /* 0x000fc80000410000 */
[----:B-1----:R-:W-:-:S04]  /*1cfa0*/  FMUL.FTZ R7, R4, R9 ;  /* 0x0000000904077220 */ /* 0x002fc80000410000 */
[----:B------:R-:W-:-:S04]  /*1cfb0*/  FADD.FTZ R0, R7, R0 ;  /* 0x0000000007007221 */ /* 0x000fc80000010000 */
[----:B------:R-:W-:-:S05]  /*1cfc0*/  FMUL.FTZ R12, |R0|, 5.9604644775390625e-08 ;  /* 0x33800000000c7820 */ /* 0x000fca0000410200 */
[----:B------:R-:W-:-:S13]  /*1cfd0*/  FSETP.GTU.FTZ.AND P0, PT, |R7|, R12, PT ;  /* 0x0000000c0700720b */ /* 0x000fda0003f1c200 */
[----:B------:R-:W-:Y:S05]  /*1cfe0*/  @P0 BRA P1, `(.L_x_439) ;  /* 0xffffff3000000947 */ /* 0x000fea000083ffff */
[----:B------:R-:W-:Y:S05]  /*1cff0*/  BSYNC B2 ;  /* 0x0000000000027941 */ /* 0x000fea0003800000 */
.L_x_438:
[----:B------:R-:W-:Y:S01]  /*1d000*/  FADD.FTZ R3, R6, 1 ;  /* 0x3f80000006037421 */ /* 0x000fe20000010000 */
[----:B------:R-:W-:Y:S03]  /*1d010*/  BSSY B2, `(.L_x_440) ;  /* 0x0000080000027945 */ /* 0x000fe60003800000 */
[C---:B------:R-:W-:Y:S01]  /*1d020*/  FADD.FTZ R4, |R3|.reuse, -RZ ;  /* 0x800000ff03047221 */ /* 0x040fe20000010200 */
[----:B------:R-:W-:-:S13]  /*1d030*/  FSETP.GE.FTZ.AND P0, PT, |R3|, 3, PT ;  /* 0x404000000300780b */ /* 0x000fda0003f16200 */
[----:B------:R-:W-:Y:S05]  /*1d040*/  @!P0 BRA `(.L_x_441) ;  /* 0x0000039000008947 */ /* 0x000fea0003800000 */
[----:B------:R-:W-:-:S13]  /*1d050*/  FSETP.GE.FTZ.AND P0, PT, |R3|, 7.8000001907348632812, PT ;  /* 0x40f9999a0300780b */ /* 0x000fda0003f16200 */
[----:B------:R-:W-:Y:S05]  /*1d060*/  @!P0 BRA `(.L_x_442) ;  /* 0x000002a000008947 */ /* 0x000fea0003800000 */
[C---:B------:R-:W-:Y:S01]  /*1d070*/  FMUL.FTZ R5, |R3|.reuse, 8388608 ;  /* 0x4b00000003057820 */ /* 0x040fe20000410200 */
[----:B------:R-:W-:Y:S01]  /*1d080*/  FSETP.GEU.FTZ.AND P0, PT, |R3|, 1.175494350822287508e-38, PT ;  /* 0x008000000300780b */ /* 0x000fe20003f1e200 */
[----:B------:R-:W-:Y:S01]  /*1d090*/  IMAD.MOV.U32 R12, RZ, RZ, 0x3e055027 ;  /* 0x3e055027ff0c7424 */ /* 0x000fe200078e00ff */
[----:B------:R-:W0:Y:S02]  /*1d0a0*/  MUFU.RCP R11, R4 ;  /* 0x00000004000b7308 */ /* 0x000e240000001000 */
[----:B------:R-:W-:-:S04]  /*1d0b0*/  FSEL R20, R5, R4, !P0 ;  /* 0x0000000405147208 */ /* 0x000fc80004000000 */
[C---:B------:R-:W-:Y:S02]  /*1d0c0*/  IADD3 R5, R20.reuse, -0x3f2aaaab, RZ ;  /* 0xc0d5555514057810 */ /* 0x040fe40007ffe0ff */
[----:B------:R-:W-:Y:S02]  /*1d0d0*/  ISETP.GE.U32.AND P1, PT, R20, 0x7f800000, PT ;  /* 0x7f8000001400780c */ /* 0x000fe40003f26070 */
[----:B------:R-:W-:-:S04]  /*1d0e0*/  LOP3.LUT R7, R5, 0xff800000, RZ, 0xc0, !PT ;  /* 0xff80000005077812 */ /* 0x000fc800078ec0ff */
[----:B------:R-:W-:-:S05]  /*1d0f0*/  IADD3 R5, R20, -R7, RZ ;  /* 0x8000000714057210 */ /* 0x000fca0007ffe0ff */
[----:B------:R-:W-:Y:S01]  /*1d100*/  FADD.FTZ R9, R5, -1 ;  /* 0xbf80000005097421 */ /* 0x000fe20000010000 */
[----:B------:R-:W-:Y:S02]  /*1d110*/  FSEL R5, RZ, -23, P0 ;  /* 0xc1b80000ff057808 */ /* 0x000fe40000000000 */
[----:B------:R-:W-:Y:S01]  /*1d120*/  FSETP.NEU.FTZ.AND P0, PT, R20, RZ, PT ;  /* 0x000000ff1400720b */ /* 0x000fe20003f1d000 */
[----:B------:R-:W-:-:S04]  /*1d130*/  FFMA.FTZ R12, R9, -R12, 0.14084610342979431152 ;  /* 0x3e1039f6090c7423 */ /* 0x000fc8000001080c */
[----:B------:R-:W-:-:S04]  /*1d140*/  FFMA.FTZ R12, R9, R12, -0.12148627638816833496 ;  /* 0xbdf8cdcc090c7423 */ /* 0x000fc8000001000c */
[----:B------:R-:W-:-:S04]  /*1d150*/  FFMA.FTZ R12, R9, R12, 0.13980610668659210205 ;  /* 0x3e0f2955090c7423 */ /* 0x000fc8000001000c */
[----:B------:R-:W-:-:S04]  /*1d160*/  FFMA.FTZ R12, R9, R12, -0.16684235632419586182 ;  /* 0xbe2ad8b9090c7423 */ /* 0x000fc8000001000c */
[C---:B------:R-:W-:Y:S02]  /*1d170*/  FFMA.FTZ R14, R9.reuse, R12, 0.20012299716472625732 ;  /* 0x3e4ced0b090e7423 */ /* 0x040fe4000001000c */
[----:B------:R0:W1:Y:S02]  /*1d180*/  I2F R12, R7 ;  /* 0x00000007000c7306 */ /* 0x0000640000201400 */
[----:B------:R-:W-:-:S04]  /*1d190*/  FFMA.FTZ R14, R9, R14, -0.24999669194221496582 ;  /* 0xbe7fff22090e7423 */ /* 0x000fc8000001000e */
[----:B------:R-:W-:Y:S02]  /*1d1a0*/  FFMA.FTZ R14, R9, R14, 0.33333182334899902344 ;  /* 0x3eaaaa78090e7423 */ /* 0x000fe4000001000e */
[----:B0-----:R-:W-:Y:S02]  /*1d1b0*/  FMUL.FTZ R7, R11, R11 ;  /* 0x0000000b0b077220 */ /* 0x001fe40000410000 */
[----:B------:R-:W-:-:S04]  /*1d1c0*/  FFMA.FTZ R14, R9, R14, -0.5 ;  /* 0xbf000000090e7423 */ /* 0x000fc8000001000e */
[C---:B------:R-:W-:Y:S02]  /*1d1d0*/  FMUL.FTZ R14, R9.reuse, R14 ;  /* 0x0000000e090e7220 */ /* 0x040fe40000410000 */
[----:B-1----:R-:W-:Y:S02]  /*1d1e0*/  FFMA.FTZ R5, R12, 1.1920928955078125e-07, R5 ;  /* 0x340000000c057823 */ /* 0x002fe40000010005 */
[----:B------:R-:W-:Y:S01]  /*1d1f0*/  FFMA.FTZ R14, R9, R14, R9 ;  /* 0x0000000e090e7223 */ /* 0x000fe20000010009 */
[----:B------:R-:W-:Y:S01]  /*1d200*/  @P1 MOV R9, 0x7f800000 ;  /* 0x7f80000000091802 */ /* 0x000fe20000000f00 */
[----:B------:R-:W-:Y:S02]  /*1d210*/  IMAD.MOV.U32 R12, RZ, RZ, 0x3a4be755 ;  /* 0x3a4be755ff0c7424 */ /* 0x000fe400078e00ff */
[----:B------:R-:W-:Y:S02]  /*1d220*/  FFMA.FTZ R5, R5, 0.69314718246459960938, R14 ;  /* 0x3f31721805057823 */ /* 0x000fe4000001000e */
[----:B------:R-:W-:-:S02]  /*1d230*/  @P1 FFMA.FTZ R5, R20, R9, +INF ;  /* 0x7f80000014051423 */ /* 0x000fc40000010009 */
[----:B------:R-:W-:Y:S02]  /*1d240*/  FFMA.FTZ R12, R7, R12, -0.0027776553761214017868 ;  /* 0xbb360953070c7423 */ /* 0x000fe4000001000c */
[----:B------:R-:W-:Y:S02]  /*1d250*/  FMUL.FTZ R5, R5, 0.5 ;  /* 0x3f00000005057820 */ /* 0x000fe40000410000 */
[----:B------:R-:W-:Y:S02]  /*1d260*/  FFMA.FTZ R14, R7, R12, 0.083333276212215423584 ;  /* 0x3daaaaa3070e7423 */ /* 0x000fe4000001000c */
[----:B------:R-:W-:Y:S01]  /*1d270*/  FADD.FTZ R12, |R3|, -0.5 ;  /* 0xbf000000030c7421 */ /* 0x000fe20000010200 */
[----:B------:R-:W-:Y:S01]  /*1d280*/  FSEL R5, R5, -INF , P0 ;  /* 0xff80000005057808 */ /* 0x000fe20000000000 */
[----:B------:R-:W-:Y:S01]  /*1d290*/  FFMA.FTZ R14, R11, R14, 0.91893851757049560547 ;  /* 0x3f6b3f8e0b0e7423 */ /* 0x000fe2000001000e */
[----:B------:R-:W-:-:S03]  /*1d2a0*/  FSETP.NEU.FTZ.AND P0, PT, |R3|, +INF , PT ;  /* 0x7f8000000300780b */ /* 0x000fc60003f1d200 */
[----:B------:R-:W-:-:S04]  /*1d2b0*/  FMUL.FTZ R5, R5, R12 ;  /* 0x0000000c05057220 */ /* 0x000fc80000410000 */
[----:B------:R-:W-:Y:S02]  /*1d2c0*/  FADD.FTZ R14, R5, R14 ;  /* 0x0000000e050e7221 */ /* 0x000fe40000010000 */
[----:B------:R-:W-:-:S04]  /*1d2d0*/  FADD.FTZ R5, -R4, R5 ;  /* 0x0000000504057221 */ /* 0x000fc80000010100 */
[----:B------:R-:W-:-:S05]  /*1d2e0*/  FADD.FTZ R5, R5, R14 ;  /* 0x0000000e05057221 */ /* 0x000fca0000010000 */
[----:B------:R-:W-:Y:S01]  /*1d2f0*/  FSEL R7, R4, R5, !P0 ;  /* 0x0000000504077208 */ /* 0x000fe20004000000 */
[----:B------:R-:W-:Y:S05]  /*1d300*/  BRA `(.L_x_443) ;  /* 0x0000050000007947 */ /* 0x000fea0003800000 */
.L_x_442:
[----:B------:R-:W-:Y:S01]  /*1d310*/  FADD.FTZ R7, |R3|, -3 ;  /* 0xc040000003077421 */ /* 0x000fe20000010200 */
[----:B------:R-:W-:-:S03]  /*1d320*/  HFMA2.MMA R14, -RZ, RZ, 4.23046875, 0.62255859375 ;  /* 0x443b38fbff0e7435 */ /* 0x000fc600000001ff */
        /* <DEDUP_REMOVED lines=11> */
.L_x_441:
[----:B------:R-:W-:-:S13]  /*1d3e0*/  FSETP.GE.FTZ.AND P0, PT, |R3|, 1.5, PT ;  /* 0x3fc000000300780b */ /* 0x000fda0003f16200 */
[----:B------:R-:W-:Y:S05]  /*1d3f0*/  @!P0 BRA `(.L_x_444) ;  /* 0x000000d000008947 */ /* 0x000fea0003800000 */
[----:B------:R-:W-:Y:S02]  /*1d400*/  IMAD.MOV.U32 R12, RZ, RZ, 0x385007fa ;  /* 0x385007faff0c7424 */ /* 0x000fe400078e00ff */
        /* <DEDUP_REMOVED lines=12> */
.L_x_444:
[----:B------:R-:W-:-:S13]  /*1d4d0*/  FSETP.GE.FTZ.AND P0, PT, |R3|, 0.69999998807907104492, PT ;  /* 0x3f3333330300780b */ /* 0x000fda0003f16200 */
[----:B------:R-:W-:Y:S05]  /*1d4e0*/  @!P0 BRA `(.L_x_445) ;  /* 0x000000e000008947 */ /* 0x000fea0003800000 */
[----:B------:R-:W-:Y:S01]  /*1d4f0*/  MOV R12, 0x3d3bef76 ;  /* 0x3d3bef76000c7802 */ /* 0x000fe20000000f00 */
        /* <DEDUP_REMOVED lines=13> */
.L_x_445:
[----:B------:R-:W-:Y:S02]  /*1d5d0*/  IMAD.MOV.U32 R12, RZ, RZ, 0x3b6b1c86 ;  /* 0x3b6b1c86ff0c7424 */ /* 0x000fe400078e00ff */
[----:B------:R-:W-:Y:S02]  /*1d5e0*/  IMAD.MOV.U32 R14, RZ, RZ, 0x3e055027 ;  /* 0x3e055027ff0e7424 */ /* 0x000fe400078e00ff */
        /* <DEDUP_REMOVED lines=22> */
[----:B------:R-:W0:Y:S02]  /*1d750*/  I2F R14, R7 ;  /* 0x00000007000e7306 */ /* 0x000e240000201400 */
[----:B------:R-:W-:-:S04]  /*1d760*/  FFMA.FTZ R20, R9, R20, -0.24999669194221496582 ;  /* 0xbe7fff2209147423 */ /* 0x000fc80000010014 */
[----:B------:R-:W-:-:S04]  /*1d770*/  FFMA.FTZ R20, R9, R20, 0.33333182334899902344 ;  /* 0x3eaaaa7809147423 */ /* 0x000fc80000010014 */
[----:B------:R-:W-:-:S04]  /*1d780*/  FFMA.FTZ R20, R9, R20, -0.5 ;  /* 0xbf00000009147423 */ /* 0x000fc80000010014 */
[C---:B------:R-:W-:Y:S02]  /*1d790*/  FMUL.FTZ R20, R9.reuse, R20 ;  /* 0x0000001409147220 */ /* 0x040fe40000410000 */
[----:B0-----:R-:W-:Y:S02]  /*1d7a0*/  FFMA.FTZ R5, R14, 1.1920928955078125e-07, R5 ;  /* 0x340000000e057823 */ /* 0x001fe40000010005 */
[----:B------:R-:W-:Y:S01]  /*1d7b0*/  FFMA.FTZ R20, R9, R20, R9 ;  /* 0x0000001409147223 */ /* 0x000fe20000010009 */
[----:B------:R-:W-:-:S03]  /*1d7c0*/  @P1 MOV R9, 0x7f800000 ;  /* 0x7f80000000091802 */ /* 0x000fc60000000f00 */
[----:B------:R-:W-:Y:S02]  /*1d7d0*/  FFMA.FTZ R5, R5, 0.69314718246459960938, R20 ;  /* 0x3f31721805057823 */ /* 0x000fe40000010014 */
[----:B------:R-:W-:-:S04]  /*1d7e0*/  @P1 FFMA.FTZ R5, R12, R9, +INF ;  /* 0x7f8000000c051423 */ /* 0x000fc80000010009 */
[----:B------:R-:W-:-:S05]  /*1d7f0*/  FADD.FTZ R5, -R5, -RZ ;  /* 0x800000ff05057221 */ /* 0x000fca0000010100 */
[----:B------:R-:W-:Y:S02]  /*1d800*/  FSEL R7, R5, +INF , P0 ;  /* 0x7f80000005077808 */ /* 0x000fe40000000000 */
.L_x_443:
[----:B------:R-:W-:Y:S05]  /*1d810*/  BSYNC B2 ;  /* 0x0000000000027941 */ /* 0x000fea0003800000 */
.L_x_440:
[----:B------:R-:W-:Y:S01]  /*1d820*/  FSETP.GE.FTZ.AND P0, PT, R3, RZ, PT ;  /* 0x000000ff0300720b */ /* 0x000fe20003f16000 */
[----:B------:R-:W-:Y:S01]  /*1d830*/  BSSY B2, `(.L_x_446) ;  /* 0x0000056000027945 */ /* 0x000fe20003800000 */
[----:B------:R-:W-:-:S11]  /*1d840*/  IMAD.MOV.U32 R5, RZ, RZ, R7 ;  /* 0x000000ffff057224 */ /* 0x000fd600078e0007 */
[----:B------:R-:W-:Y:S05]  /*1d850*/  @P0 BRA `(.L_x_447) ;  /* 0x0000053000000947 */ /* 0x000fea0003800000 */
[----:B------:R-:W0:Y:S01]  /*1d860*/  FRND.FTZ.FLOOR R12, R4 ;  /* 0x00000004000c7307 */ /* 0x000e220000215000 */
[----:B------:R-:W-:Y:S02]  /*1d870*/  MOV R5, 0x7f800000 ;  /* 0x7f80000000057802 */ /* 0x000fe40000000f00 */
[----:B0-----:R-:W-:-:S13]  /*1d880*/  FSETP.NEU.FTZ.AND P0, PT, |R3|, R12, PT ;  /* 0x0000000c0300720b */ /* 0x001fda0003f1d200 */
[----:B------:R-:W-:Y:S05]  /*1d890*/  @!P0 BRA `(.L_x_447) ;  /* 0x000004f000008947 */ /* 0x000fea0003800000 */
[----:B------:R-:W-:Y:S01]  /*1d8a0*/  FSETP.GEU.FTZ.AND P0, PT, |R3|, 9.999999682655225389e-20, PT ;  /* 0x1fec1e4a0300780b */ /* 0x000fe20003f1e200 */
[----:B------:R-:W-:-:S12]  /*1d8b0*/  IMAD.MOV.U32 R5, RZ, RZ, 0x7f800000 ;  /* 0x7f800000ff057424 */ /* 0x000fd800078e00ff */
[----:B------:R-:W-:Y:S05]  /*1d8c0*/  @!P0 BRA `(.L_x_448) ;  /* 0x0000032000008947 */ /* 0x000fea0003800000 */
[----:B------:R-:W-:Y:S01]  /*1d8d0*/  FADD.FTZ R4, |R3|, |R3| ;  /* 0x4000000303047221 */ /* 0x000fe20000010200 */
[----:B------:R-:W-:Y:S01]  /*1d8e0*/  HFMA2.MMA R9, -RZ, RZ, -0.66259765625, 2.662109375 ;  /* 0xb94d4153ff097435 */ /* 0x000fe200000001ff */
[----:B------:R-:W-:Y:S02]  /*1d8f0*/  IMAD.MOV.U32 R14, RZ, RZ, 0x3c0885e4 ;  /* 0x3c0885e4ff0e7424 */ /* 0x000fe400078e00ff */
[----:B------:R-:W0:Y:S01]  /*1d900*/  F2I.NTZ R21, R4 ;  /* 0x0000000400157305 */ /* 0x000e220000203100 */
[----:B------:R-:W-:-:S07]  /*1d910*/  IMAD.MOV.U32 R15, RZ, RZ, 0x3e2aaaa8 ;  /* 0x3e2aaaa8ff0f7424 */ /* 0x000fce00078e00ff */
[----:B------:R1:W2:Y:S01]  /*1d920*/  FRND R12, R4 ;  /* 0x00000004000c7307 */ /* 0x0002a20000201000 */
[C---:B0-----:R-:W-:Y:S02]  /*1d930*/  LOP3.LUT P1, RZ, R21.reuse, 0x1, RZ, 0xc0, !PT ;  /* 0x0000000115ff7812 */ /* 0x041fe4000782c0ff */
[----:B------:R-:W-:Y:S02]  /*1d940*/  LOP3.LUT P0, RZ, R21, 0x2, RZ, 0xc0, !PT ;  /* 0x0000000215ff7812 */ /* 0x000fe4000780c0ff */
[----:B------:R-:W-:Y:S02]  /*1d950*/  FSEL R14, R14, 0.041666727513074874878, !P1 ;  /* 0x3d2aaabb0e0e7808 */ /* 0x000fe40004800000 */
[----:B-1----:R-:W-:Y:S01]  /*1d960*/  FSEL R4, -R15, -0.4999999701976776123, !P1 ;  /* 0xbeffffff0f047808 */ /* 0x002fe20004800100 */
[----:B--2---:R-:W-:-:S04]  /*1d970*/  FFMA.FTZ R12, -R12, 0.5, |R3| ;  /* 0x3f0000000c0c7823 */ /* 0x004fc80000010503 */
[----:B------:R-:W-:Y:S02]  /*1d980*/  FMUL.FTZ R12, R12, 3.1415927410125732422 ;  /* 0x40490fdb0c0c7820 */ /* 0x000fe40000410000 */
[----:B------:R-:W-:Y:S02]  /*1d990*/  @P1 MOV R11, 0x37cbac00 ;  /* 0x37cbac00000b1802 */ /* 0x000fe40000000f00 */
[C---:B------:R-:W-:Y:S01]  /*1d9a0*/  FMUL.FTZ R20, R12.reuse, R12 ;  /* 0x0000000c0c147220 */ /* 0x040fe20000410000 */
[----:B------:R-:W-:Y:S01]  /*1d9b0*/  FSEL R21, R12, 1, !P1 ;  /* 0x3f8000000c157808 */ /* 0x000fe20004800000 */
[----:B------:R-:W-:Y:S02]  /*1d9c0*/  IMAD.MOV.U32 R12, RZ, RZ, 0x3e055027 ;  /* 0x3e055027ff0c7424 */ /* 0x000fe400078e00ff */
[C---:B------:R-:W-:Y:S02]  /*1d9d0*/  @P1 FFMA.FTZ R9, R20.reuse, R11, -0.0013887860113754868507 ;  /* 0xbab607ed14091423 */ /* 0x040fe4000001000b */
[----:B------:R-:W-:-:S02]  /*1d9e0*/  FFMA.FTZ R11, R20, R21, RZ ;  /* 0x00000015140b7223 */ /* 0x000fc400000100ff */
[----:B------:R-:W-:-:S04]  /*1d9f0*/  FFMA.FTZ R9, R20, R9, R14 ;  /* 0x0000000914097223 */ /* 0x000fc8000001000e */
[----:B------:R-:W-:-:S04]  /*1da00*/  FFMA.FTZ R4, R20, R9, R4 ;  /* 0x0000000914047223 */ /* 0x000fc80000010004 */
[----:B------:R-:W-:-:S04]  /*1da10*/  FFMA.FTZ R4, R4, R11, R21 ;  /* 0x0000000b04047223 */ /* 0x000fc80000010015 */
[----:B------:R-:W-:-:S04]  /*1da20*/  @P0 FFMA.FTZ R4, R4, -1, RZ ;  /* 0xbf80000004040823 */ /* 0x000fc800000100ff */
[----:B------:R-:W-:-:S05]  /*1da30*/  FMUL.FTZ R4, |R3|, |R4| ;  /* 0x4000000403047220 */ /* 0x000fca0000410200 */
[----:B------:R-:W-:-:S13]  /*1da40*/  FSETP.GEU.FTZ.AND P0, PT, R4, 1.175494350822287508e-38, PT ;  /* 0x008000000400780b */ /* 0x000fda0003f1e000 */
[----:B------:R-:W-:-:S05]  /*1da50*/  @!P0 FMUL.FTZ R4, R4, 8388608 ;  /* 0x4b00000004048820 */ /* 0x000fca0000410000 */
[----:B------:R-:W-:-:S04]  /*1da60*/  IADD3 R3, R4, -0x3f2aaaab, RZ ;  /* 0xc0d5555504037810 */ /* 0x000fc80007ffe0ff */
[----:B------:R-:W-:-:S04]  /*1da70*/  LOP3.LUT R9, R3, 0xff800000, RZ, 0xc0, !PT ;  /* 0xff80000003097812 */ /* 0x000fc800078ec0ff */
[----:B------:R-:W-:-:S05]  /*1da80*/  IADD3 R3, R4, -R9, RZ ;  /* 0x8000000904037210 */ /* 0x000fca0007ffe0ff */
[----:B------:R-:W-:Y:S01]  /*1da90*/  FADD.FTZ R11, R3, -1 ;  /* 0xbf800000030b7421 */ /* 0x000fe20000010000 */
[----:B------:R-:W-:Y:S02]  /*1daa0*/  FSEL R3, RZ, -23, P0 ;  /* 0xc1b80000ff037808 */ /* 0x000fe40000000000 */
[----:B------:R-:W-:Y:S01]  /*1dab0*/  ISETP.GE.U32.AND P0, PT, R4, 0x7f800000, PT ;  /* 0x7f8000000400780c */ /* 0x000fe20003f06070 */
        /* <DEDUP_REMOVED lines=19> */
.L_x_448:
[----:B------:R-:W-:Y:S01]  /*1dbf0*/  FSETP.GEU.FTZ.AND P0, PT, |R3|, 1.175494350822287508e-38, PT ;  /* 0x008000000300780b */ /* 0x000fe20003f1e200 */
[----:B------:R-:W-:-:S03]  /*1dc00*/  IMAD.MOV.U32 R12, RZ, RZ, 0x3e055027 ;  /* 0x3e055027ff0c7424 */ /* 0x000fc600078e00ff */
[----:B------:R-:W-:-:S09]  /*1dc10*/  FSEL R14, RZ, -23, P0 ;  /* 0xc1b80000ff0e7808 */ /* 0x000fd20000000000 */
[----:B------:R-:W-:-:S05]  /*1dc20*/  @!P0 FMUL.FTZ R4, |R3|, 8388608 ;  /* 0x4b00000003048820 */ /* 0x000fca0000410200 */
[C---:B------:R-:W-:Y:S02]  /*1dc30*/  IADD3 R3, R4.reuse, -0x3f2aaaab, RZ ;  /* 0xc0d5555504037810 */ /* 0x040fe40007ffe0ff */
[----:B------:R-:W-:Y:S02]  /*1dc40*/  ISETP.GE.U32.AND P0, PT, R4, 0x7f800000, PT ;  /* 0x7f8000000400780c */ /* 0x000fe40003f06070 */
[----:B------:R-:W-:-:S04]  /*1dc50*/  LOP3.LUT R3, R3, 0xff800000, RZ, 0xc0, !PT ;  /* 0xff80000003037812 */ /* 0x000fc800078ec0ff */
[----:B------:R-:W-:Y:S02]  /*1dc60*/  IADD3 R7, R4, -R3, RZ ;  /* 0x8000000304077210 */ /* 0x000fe40007ffe0ff */
[----:B------:R-:W0:Y:S03]  /*1dc70*/  I2F R3, R3 ;  /* 0x0000000300037306 */ /* 0x000e260000201400 */
[----:B------:R-:W-:-:S04]  /*1dc80*/  FADD.FTZ R9, R7, -1 ;  /* 0xbf80000007097421 */ /* 0x000fc80000010000 */
[----:B------:R-:W-:-:S04]  /*1dc90*/  FFMA.FTZ R12, R9, -R12, 0.14084610342979431152 ;  /* 0x3e1039f6090c7423 */ /* 0x000fc8000001080c */
[----:B------:R-:W-:-:S04]  /*1dca0*/  FFMA.FTZ R12, R9, R12, -0.12148627638816833496 ;  /* 0xbdf8cdcc090c7423 */ /* 0x000fc8000001000c */
[----:B------:R-:W-:Y:S02]  /*1dcb0*/  FFMA.FTZ R12, R9, R12, 0.13980610668659210205 ;  /* 0x3e0f2955090c7423 */ /* 0x000fe4000001000c */
        /* <DEDUP_REMOVED lines=13> */
.L_x_447:
[----:B------:R-:W-:Y:S05]  /*1dd90*/  BSYNC B2 ;  /* 0x0000000000027941 */ /* 0x000fea0003800000 */
.L_x_446:
[----:B------:R-:W-:Y:S01]  /*1dda0*/  FSETP.GE.FTZ.AND P0, PT, |R6|, 3, PT ;  /* 0x404000000600780b */ /* 0x000fe20003f16200 */
[----:B------:R-:W-:-:S12]  /*1ddb0*/  BSSY B2, `(.L_x_449) ;  /* 0x000007c000027945 */ /* 0x000fd80003800000 */
[----:B------:R-:W-:Y:S05]  /*1ddc0*/  @!P0 BRA `(.L_x_450) ;  /* 0x0000037000008947 */ /* 0x000fea0003800000 */
[----:B------:R-:W-:-:S13]  /*1ddd0*/  FSETP.GE.FTZ.AND P0, PT, |R6|, 7.8000001907348632812, PT ;  /* 0x40f9999a0600780b */ /* 0x000fda0003f16200 */
[----:B------:R-:W-:Y:S05]  /*1dde0*/  @!P0 BRA `(.L_x_451) ;  /* 0x0000028000008947 */ /* 0x000fea0003800000 */
[C---:B------:R-:W-:Y:S01]  /*1ddf0*/  FMUL.FTZ R3, |R6|.reuse, 8388608 ;  /* 0x4b00000006037820 */ /* 0x040fe20000410200 */
[----:B------:R-:W-:Y:S01]  /*1de00*/  FSETP.GEU.FTZ.AND P0, PT, |R6|, 1.175494350822287508e-38, PT ;  /* 0x008000000600780b */ /* 0x000fe20003f1e200 */
[----:B------:R-:W-:Y:S01]  /*1de10*/  IMAD.MOV.U32 R12, RZ, RZ, 0x3e055027 ;  /* 0x3e055027ff0c7424 */ /* 0x000fe200078e00ff */
[----:B------:R-:W-:Y:S02]  /*1de20*/  MUFU.RCP R9, R34 ;  /* 0x0000002200097308 */ /* 0x000fe40000001000 */
[----:B------:R-:W-:-:S04]  /*1de30*/  FSEL R11, R3, R34, !P0 ;  /* 0x00000022030b7208 */ /* 0x000fc80004000000 */
[C---:B------:R-:W-:Y:S02]  /*1de40*/  IADD3 R3, R11.reuse, -0x3f2aaaab, RZ ;  /* 0xc0d555550b037810 */ /* 0x040fe40007ffe0ff */
[----:B------:R-:W-:Y:S02]  /*1de50*/  ISETP.GE.U32.AND P1, PT, R11, 0x7f800000, PT ;  /* 0x7f8000000b00780c */ /* 0x000fe40003f26070 */
[----:B------:R-:W-:-:S04]  /*1de60*/  LOP3.LUT R4, R3, 0xff800000, RZ, 0xc0, !PT ;  /* 0xff80000003047812 */ /* 0x000fc800078ec0ff */
[----:B------:R-:W-:Y:S02]  /*1de70*/  IADD3 R3, R11, -R4, RZ ;  /* 0x800000040b037210 */ /* 0x000fe40007ffe0ff */
[----:B------:R-:W0:Y:S03]  /*1de80*/  I2F R4, R4 ;  /* 0x0000000400047306 */ /* 0x000e260000201400 */
[----:B------:R-:W-:Y:S01]  /*1de90*/  FADD.FTZ R7, R3, -1 ;  /* 0xbf80000003077421 */ /* 0x000fe20000010000 */
[----:B------:R-:W-:Y:S02]  /*1dea0*/  FSEL R3, RZ, -23, P0 ;  /* 0xc1b80000ff037808 */ /* 0x000fe40000000000 */
[----:B------:R-:W-:Y:S01]  /*1deb0*/  @P1 MOV R14, 0x7f800000 ;  /* 0x7f800000000e1802 */ /* 0x000fe20000000f00 */
[----:B------:R-:W-:Y:S01]  /*1dec0*/  FFMA.FTZ R12, R7, -R12, 0.14084610342979431152 ;  /* 0x3e1039f6070c7423 */ /* 0x000fe2000001080c */
[----:B------:R-:W-:-:S03]  /*1ded0*/  FSETP.NEU.FTZ.AND P0, PT, R11, RZ, PT ;  /* 0x000000ff0b00720b */ /* 0x000fc60003f1d000 */
[----:B------:R-:W-:-:S04]  /*1dee0*/  FFMA.FTZ R12, R7, R12, -0.12148627638816833496 ;  /* 0xbdf8cdcc070c7423 */ /* 0x000fc8000001000c */
[C---:B------:R-:W-:Y:S02]  /*1def0*/  FFMA.FTZ R12, R7.reuse, R12, 0.13980610668659210205 ;  /* 0x3e0f2955070c7423 */ /* 0x040fe4000001000c */
[----:B0-----:R-:W-:Y:S02]  /*1df00*/  FFMA.FTZ R3, R4, 1.1920928955078125e-07, R3 ;  /* 0x3400000004037823 */ /* 0x001fe40000010003 */
[----:B------:R-:W-:Y:S02]  /*1df10*/  FFMA.FTZ R12, R7, R12, -0.16684235632419586182 ;  /* 0xbe2ad8b9070c7423 */ /* 0x000fe4000001000c */
[----:B------:R-:W-:Y:S02]  /*1df20*/  FMUL.FTZ R4, R9, R9 ;  /* 0x0000000909047220 */ /* 0x000fe40000410000 */
[----:B------:R-:W-:-:S04]  /*1df30*/  FFMA.FTZ R12, R7, R12, 0.20012299716472625732 ;  /* 0x3e4ced0b070c7423 */ /* 0x000fc8000001000c */
[----:B------:R-:W-:-:S04]  /*1df40*/  FFMA.FTZ R12, R7, R12, -0.24999669194221496582 ;  /* 0xbe7fff22070c7423 */ /* 0x000fc8000001000c */
[----:B------:R-:W-:-:S04]  /*1df50*/  FFMA.FTZ R12, R7, R12, 0.33333182334899902344 ;  /* 0x3eaaaa78070c7423 */ /* 0x000fc8000001000c */
[----:B------:R-:W-:-:S04]  /*1df60*/  FFMA.FTZ R12, R7, R12, -0.5 ;  /* 0xbf000000070c7423 */ /* 0x000fc8000001000c */
[----:B------:R-:W-:-:S04]  /*1df70*/  FMUL.FTZ R12, R7, R12 ;  /* 0x0000000c070c7220 */ /* 0x000fc80000410000 */
[----:B------:R-:W-:Y:S02]  /*1df80*/  FFMA.FTZ R12, R7, R12, R7 ;  /* 0x0000000c070c7223 */ /* 0x000fe40000010007 */
[----:B------:R-:W-:Y:S02]  /*1df90*/  IMAD.MOV.U32 R7, RZ, RZ, 0x3a4be755 ;  /* 0x3a4be755ff077424 */ /* 0x000fe400078e00ff */
[----:B------:R-:W-:Y:S02]  /*1dfa0*/  FFMA.FTZ R3, R3, 0.69314718246459960938, R12 ;  /* 0x3f31721803037823 */ /* 0x000fe4000001000c */
[----:B------:R-:W-:Y:S02]  /*1dfb0*/  @P1 FFMA.FTZ R3, R11, R14, +INF ;  /* 0x7f8000000b031423 */ /* 0x000fe4000001000e */
[----:B------:R-:W-:Y:S02]  /*1dfc0*/  FFMA.FTZ R7, R4, R7, -0.0027776553761214017868 ;  /* 0xbb36095304077423 */ /* 0x000fe40000010007 */
[----:B------:R-:W-:-:S02]  /*1dfd0*/  FMUL.FTZ R3, R3, 0.5 ;  /* 0x3f00000003037820 */ /* 0x000fc40000410000 */
[----:B------:R-:W-:Y:S02]  /*1dfe0*/  FFMA.FTZ R12, R4, R7, 0.083333276212215423584 ;  /* 0x3daaaaa3040c7423 */ /* 0x000fe40000010007 */
[----:B------:R-:W-:Y:S01]  /*1dff0*/  FADD.FTZ R4, |R6|, -0.5 ;  /* 0xbf00000006047421 */ /* 0x000fe20000010200 */
[----:B------:R-:W-:Y:S01]  /*1e000*/  FSEL R3, R3, -INF , P0 ;  /* 0xff80000003037808 */ /* 0x000fe20000000000 */
[----:B------:R-:W-:-:S04]  /*1e010*/  FFMA.FTZ R12, R9, R12, 0.91893851757049560547 ;  /* 0x3f6b3f8e090c7423 */ /* 0x000fc8000001000c */
[----:B------:R-:W-:-:S04]  /*1e020*/  FMUL.FTZ R3, R3, R4 ;  /* 0x0000000403037220 */ /* 0x000fc80000410000 */
[----:B------:R-:W-:Y:S02]  /*1e030*/  FADD.FTZ R12, R3, R12 ;  /* 0x0000000c030c7221 */ /* 0x000fe40000010000 */
[----:B------:R-:W-:-:S04]  /*1e040*/  FADD.FTZ R3, -R34, R3 ;  /* 0x0000000322037221 */ /* 0x000fc80000010100 */
[----:B------:R-:W-:Y:S01]  /*1e050*/  FADD.FTZ R4, R3, R12 ;  /* 0x0000000c03047221 */ /* 0x000fe20000010000 */
[----:B------:R-:W-:Y:S05]  /*1e060*/  BRA `(.L_x_452) ;  /* 0x0000050000007947 */ /* 0x000fea0003800000 */
.L_x_451:
        /* <DEDUP_REMOVED lines=13> */
.L_x_450:
        /* <DEDUP_REMOVED lines=15> */
.L_x_453:
        /* <DEDUP_REMOVED lines=16> */
.L_x_454:
        /* <DEDUP_REMOVED lines=15> */
[----:B------:R-:W-:Y:S01]  /*1e420*/  IADD3 R4, R3, -R12, RZ ;  /* 0x8000000c03047210 */ /* 0x000fe20007ffe0ff */
[----:B------:R-:W0:Y:S04]  /*1e430*/  I2F R7, R12 ;  /* 0x0000000c00077306 */ /* 0x000e280000201400 */
        /* <DEDUP_REMOVED lines=13> */
[----:B------:R-:W-:Y:S01]  /*1e510*/  FFMA.FTZ R9, R9, R14, R9 ;  /* 0x0000000e09097223 */ /* 0x000fe20000010009 */
[----:B------:R-:W-:-:S03]  /*1e520*/  @P1 MOV R14, 0x7f800000 ;  /* 0x7f800000000e1802 */ /* 0x000fc60000000f00 */
[----:B------:R-:W-:Y:S02]  /*1e530*/  FFMA.FTZ R4, R4, 0.69314718246459960938, R9 ;  /* 0x3f31721804047823 */ /* 0x000fe40000010009 */
[----:B------:R-:W-:-:S04]  /*1e540*/  @P1 FFMA.FTZ R4, R3, R14, +INF ;  /* 0x7f80000003041423 */ /* 0x000fc8000001000e */
[----:B------:R-:W-:-:S05]  /*1e550*/  FADD.FTZ R4, -R4, -RZ ;  /* 0x800000ff04047221 */ /* 0x000fca0000010100 */
[----:B------:R-:W-:Y:S02]  /*1e560*/  FSEL R4, R4, +INF , P0 ;  /* 0x7f80000004047808 */ /* 0x000fe40000000000 */
.L_x_452:
[----:B------:R-:W-:Y:S05]  /*1e570*/  BSYNC B2 ;  /* 0x0000000000027941 */ /* 0x000fea0003800000 */
.L_x_449:
[----:B------:R-:W-:Y:S01]  /*1e580*/  FSETP.GE.FTZ.AND P0, PT, R6, RZ, PT ;  /* 0x000000ff0600720b */ /* 0x000fe20003f16000 */
[----:B------:R-:W-:Y:S01]  /*1e590*/  BSSY B2, `(.L_x_455) ;  /* 0x0000057000027945 */ /* 0x000fe20003800000 */
[----:B------:R-:W-:-:S11]  /*1e5a0*/  IMAD.MOV.U32 R3, RZ, RZ, R4 ;  /* 0x000000ffff037224 */ /* 0x000fd600078e0004 */
[----:B------:R-:W-:Y:S05]  /*1e5b0*/  @P0 BRA `(.L_x_456) ;  /* 0x0000054000000947 */ /* 0x000fea0003800000 */
[----:B------:R-:W0:Y:S02]  /*1e5c0*/  FRND.FTZ.FLOOR R3, R34 ;  /* 0x0000002200037307 */ /* 0x000e240000215000 */
[----:B0-----:R-:W-:Y:S02]  /*1e5d0*/  FSETP.NEU.FTZ.AND P0, PT, |R6|, R3, PT ;  /* 0x000000030600720b */ /* 0x001fe40003f1d200 */
[----:B------:R-:W-:-:S11]  /*1e5e0*/  MOV R3, 0x7f800000 ;  /* 0x7f80000000037802 */ /* 0x000fd60000000f00 */
        /* <DEDUP_REMOVED lines=9> */
[----:B------:R-:W1:Y:S01]  /*1e680*/  FRND R9, R7 ;  /* 0x0000000700097307 */ /* 0x000e620000201000 */
[C---:B0-----:R-:W-:Y:S02]  /*1e690*/  LOP3.LUT P1, RZ, R20.reuse, 0x1, RZ, 0xc0, !PT ;  /* 0x0000000114ff7812 */ /* 0x041fe4000782c0ff */
[----:B------:R-:W-:Y:S02]  /*1e6a0*/  LOP3.LUT P0, RZ, R20, 0x2, RZ, 0xc0, !PT ;  /* 0x0000000214ff7812 */ /* 0x000fe4000780c0ff */
[----:B------:R-:W-:Y:S01]  /*1e6b0*/  FSEL R12, R12, 0.041666727513074874878, !P1 ;  /* 0x3d2aaabb0c0c7808 */ /* 0x000fe20004800000 */
[----:B-1----:R-:W-:-:S04]  /*1e6c0*/  FFMA.FTZ R9, -R9, 0.5, |R6| ;  /* 0x3f00000009097823 */ /* 0x002fc80000010506 */
[----:B------:R-:W-:-:S04]  /*1e6d0*/  FMUL.FTZ R9, R9, 3.1415927410125732422 ;  /* 0x40490fdb09097820 */ /* 0x000fc80000410000 */
[----:B------:R-:W-:Y:S01]  /*1e6e0*/  @P1 MOV R14, 0x37cbac00 ;  /* 0x37cbac00000e1802 */ /* 0x000fe20000000f00 */
[C---:B------:R-:W-:Y:S01]  /*1e6f0*/  FMUL.FTZ R15, R9.reuse, R9 ;  /* 0x00000009090f7220 */ /* 0x040fe20000410000 */
[----:B------:R-:W-:-:S03]  /*1e700*/  FSEL R20, R9, 1, !P1 ;  /* 0x3f80000009147808 */ /* 0x000fc60004800000 */
[----:B------:R-:W-:Y:S01]  /*1e710*/  @P1 FFMA.FTZ R11, R15, R14, -0.0013887860113754868507 ;  /* 0xbab607ed0f0b1423 */ /* 0x000fe2000001000e */
[----:B------:R-:W-:-:S03]  /*1e720*/  FSEL R14, -R21, -0.4999999701976776123, !P1 ;  /* 0xbeffffff150e7808 */ /* 0x000fc60004800100 */
[C---:B------:R-:W-:Y:S02]  /*1e730*/  FFMA.FTZ R11, R15.reuse, R11, R12 ;  /* 0x0000000b0f0b7223 */ /* 0x040fe4000001000c */
[C---:B------:R-:W-:Y:S02]  /*1e740*/  FFMA.FTZ R12, R15.reuse, R20, RZ ;  /* 0x000000140f0c7223 */ /* 0x040fe400000100ff */
[----:B------:R-:W-:Y:S02]  /*1e750*/  FFMA.FTZ R11, R15, R11, R14 ;  /* 0x0000000b0f0b7223 */ /* 0x000fe4000001000e */
[----:B------:R-:W-:Y:S02]  /*1e760*/  IMAD.MOV.U32 R14, RZ, RZ, 0x3e055027 ;  /* 0x3e055027ff0e7424 */ /* 0x000fe400078e00ff */
        /* <DEDUP_REMOVED lines=30> */
.L_x_457:
[C---:B------:R-:W-:Y:S01]  /*1e950*/  FMUL.FTZ R7, |R6|.reuse, 8388608 ;  /* 0x4b00000006077820 */ /* 0x040fe20000410200 */
[----:B------:R-:W-:Y:S01]  /*1e960*/  FSETP.GEU.FTZ.AND P0, PT, |R6|, 1.175494350822287508e-38, PT ;  /* 0x008000000600780b */ /* 0x000fe20003f1e200 */
[----:B------:R-:W-:-:S03]  /*1e970*/  IMAD.MOV.U32 R12, RZ, RZ, 0x3e055027 ;  /* 0x3e055027ff0c7424 */ /* 0x000fc600078e00ff */
[----:B------:R-:W-:-:S04]  /*1e980*/  FSEL R34, R7, R34, !P0 ;  /* 0x0000002207227208 */ /* 0x000fc80004000000 */
[----:B------:R-:W-:-:S04]  /*1e990*/  IADD3 R4, R34, -0x3f2aaaab, RZ ;  /* 0xc0d5555522047810 */ /* 0x000fc80007ffe0ff */
[----:B------:R-:W-:-:S04]  /*1e9a0*/  LOP3.LUT R4, R4, 0xff800000, RZ, 0xc0, !PT ;  /* 0xff80000004047812 */ /* 0x000fc800078ec0ff */
[C---:B------:R-:W-:Y:S02]  /*1e9b0*/  IADD3 R7, R34.reuse, -R4, RZ ;  /* 0x8000000422077210 */ /* 0x040fe40007ffe0ff */
[----:B------:R-:W0:Y:S03]  /*1e9c0*/  I2F R4, R4 ;  /* 0x0000000400047306 */ /* 0x000e260000201400 */
        /* <DEDUP_REMOVED lines=19> */
.L_x_456:
[----:B------:R-:W-:Y:S05]  /*1eb00*/  BSYNC B2 ;  /* 0x0000000000027941 */ /* 0x000fea0003800000 */
.L_x_455:
[CC--:B------:R-:W-:Y:S01]  /*1eb10*/  FFMA.FTZ R5, R6.reuse, R13.reuse, -R5 ;  /* 0x0000000d06057223 */ /* 0x0c0fe20000010805 */
[----:B------:R-:W-:Y:S01]  /*1eb20*/  HFMA2.MMA R14, -RZ, RZ, 0.83837890625, -4044 ;  /* 0x3ab5ebe6ff0e7435 */ /* 0x000fe200000001ff */
[----:B------:R-:W-:Y:S02]  /*1eb30*/  FFMA.FTZ R3, R6, R13, -R3 ;  /* 0x0000000d06037223 */ /* 0x000fe40000010803 */
[C---:B------:R-:W-:Y:S01]  /*1eb40*/  FMUL.FTZ R4, R5.reuse, 1.4426950216293334961 ;  /* 0x3fb8aa3b05047820 */ /* 0x040fe20000410000 */
[----:B------:R-:W-:Y:S01]  /*1eb50*/  FSETP.GEU.FTZ.AND P0, PT, |R5|, 0.40999999642372131348, PT ;  /* 0x3ed1eb850500780b */ /* 0x000fe20003f1e200 */
[----:B------:R-:W-:Y:S01]  /*1eb60*/  FMUL.FTZ R3, R3, 1.4426950216293334961 ;  /* 0x3fb8aa3b03037820 */ /* 0x000fe20000410000 */
[----:B------:R-:W-:-:S03]  /*1eb70*/  FSETP.NEU.FTZ.AND P2, PT, R5, RZ, PT ;  /* 0x000000ff0500720b */ /* 0x000fc60003f5d000 */
[----:B------:R-:W0:Y:S08]  /*1eb80*/  FRND R4, R4 ;  /* 0x0000000400047307 */ /* 0x000e300000201000 */
[----:B------:R-:W-:Y:S01]  /*1eb90*/  MUFU.EX2 R3, R3 ;  /* 0x0000000300037308 */ /* 0x000fe20000000800 */
[----:B0-----:R-:W-:-:S04]  /*1eba0*/  FSEL R12, R4, RZ, P0 ;  /* 0x000000ff040c7208 */ /* 0x001fc80000000000 */
[C---:B------:R-:W-:Y:S01]  /*1ebb0*/  FSETP.NEU.FTZ.AND P0, PT, R12.reuse, 128, PT ;  /* 0x430000000c00780b */ /* 0x040fe20003f1d000 */
[----:B------:R-:W-:-:S04]  /*1ebc0*/  FFMA.FTZ R7, -R12, 0.693145751953125, R5 ;  /* 0x3f3172000c077823 */ /* 0x000fc80000010105 */
[----:B------:R-:W-:-:S04]  /*1ebd0*/  FFMA.FTZ R7, -R12, 1.428606765330187045e-06, R7 ;  /* 0x35bfbe8e0c077823 */ /* 0x000fc80000010107 */
[----:B------:R-:W-:-:S04]  /*1ebe0*/  FFMA.FTZ R14, R7, R14, 0.0083824126049876213074 ;  /* 0x3c095663070e7423 */ /* 0x000fc8000001000e */
[----:B------:R-:W-:Y:S02]  /*1ebf0*/  @!P0 FADD.FTZ R12, R12, -1 ;  /* 0xbf8000000c0c8421 */ /* 0x000fe40000010000 */
[C---:B------:R-:W-:Y:S02]  /*1ec00*/  FFMA.FTZ R14, R7.reuse, R14, 0.041667830199003219604 ;  /* 0x3d2aabe3070e7423 */ /* 0x040fe4000001000e */
[----:B------:R-:W0:Y:S01]  /*1ec10*/  MUFU.EX2 R9, R12 ;  /* 0x0000000c00097308 */ /* 0x000e220000000800 */
[----:B------:R-:W-:Y:S01]  /*1ec20*/  FSETP.GEU.FTZ.AND P1, PT, R12, -25, PT ;  /* 0xc1c800000c00780b */ /* 0x000fe20003f3e000 */
[----:B------:R-:W-:-:S04]  /*1ec30*/  FFMA.FTZ R14, R7, R14, 0.16666397452354431152 ;  /* 0x3e2aa9f6070e7423 */ /* 0x000fc8000001000e */
[----:B------:R-:W-:-:S04]  /*1ec40*/  FFMA.FTZ R14, R7, R14, 0.49999994039535522461 ;  /* 0x3efffffe070e7423 */ /* 0x000fc8000001000e */
[----:B------:R-:W-:-:S04]  /*1ec50*/  FMUL.FTZ R14, R7, R14 ;  /* 0x0000000e070e7220 */ /* 0x000fc80000410000 */
[----:B------:R-:W-:Y:S02]  /*1ec60*/  FFMA.FTZ R14, R7, R14, R7 ;  /* 0x0000000e070e7223 */ /* 0x000fe40000010007 */
[----:B0-----:R-:W-:-:S04]  /*1ec70*/  FADD.FTZ R4, R9, -1 ;  /* 0xbf80000009047421 */ /* 0x001fc80000010000 */
[----:B------:R-:W-:-:S04]  /*1ec80*/  FFMA.FTZ R4, R9, R14, R4 ;  /* 0x0000000e09047223 */ /* 0x000fc80000010004 */
[----:B------:R-:W-:Y:S01]  /*1ec90*/  @!P0 FADD.FTZ R4, R4, R4 ;  /* 0x0000000404048221 */ /* 0x000fe20000010000 */
[----:B------:R-:W-:-:S04]  /*1eca0*/  FSETP.GT.FTZ.AND P0, PT, R12, 128, PT ;  /* 0x430000000c00780b */ /* 0x000fc80003f14000 */
[----:B------:R-:W-:-:S04]  /*1ecb0*/  FSEL R4, R4, +INF , !P0 ;  /* 0x7f80000004047808 */ /* 0x000fc80004000000 */
[----:B------:R-:W-:Y:S01]  /*1ecc0*/  FSEL R4, R4, -1, P1 ;  /* 0xbf80000004047808 */ /* 0x000fe20000800000 */
[----:B------:R-:W-:-:S04]  /*1ecd0*/  @!P2 FADD.FTZ R4, R5, R5 ;  /* 0x000000050504a221 */ /* 0x000fc80000010000 */
[----:B------:R-:W-:Y:S01]  /*1ece0*/  FFMA.FTZ R0, -R0, R3, -R4 ;  /* 0x0000000300007223 */ /* 0x000fe20000010904 */
[----:B------:R-:W-:Y:S05]  /*1ecf0*/  BRA `(.L_x_427) ;  /* 0x000158e000007947 */ /* 0x000fea0003800000 */
.L_x_437:
        /* <DEDUP_REMOVED lines=10> */
[----:B------:R-:W-:Y:S01]  /*1eda0*/  IMAD.MOV.U32 R12, RZ, RZ, 0x3bc6a26b ;  /* 0x3bc6a26bff0c7424 */ /* 0x000fe200078e00ff */
[----:B------:R-:W-:Y:S01]  /*1edb0*/  MOV R13, 0x3f0284fc ;  /* 0x3f0284fc000d7802 */ /* 0x000fe20000000f00 */
[----:B------:R-:W-:Y:S01]  /*1edc0*/  IMAD.MOV.U32 R14, RZ, RZ, 0x419c28d0 ;  /* 0x419c28d0ff0e7424 */ /* 0x000fe200078e00ff */
[----:B------:R-:W-:Y:S01]  /*1edd0*/  IADD3 R3, R35, 0x9f4, RZ ;  /* 0x000009f423037810 */ /* 0x000fe20007ffe0ff */
[----:B------:R-:W-:Y:S01]  /*1ede0*/  IMAD.MOV.U32 R20, RZ, RZ, 0x45d95fff ;  /* 0x45d95fffff147424 */ /* 0x000fe200078e00ff */
[----:B------:R-:W-:Y:S01]  /*1edf0*/  MOV R15, 0x43e0f8e7 ;  /* 0x43e0f8e7000f7802 */ /* 0x000fe20000000f00 */
[----:B------:R0:W-:Y:S01]  /*1ee00*/  STL.64 [R1+0x9f8], R12 ;  /* 0x0009f80c01007387 */ /* 0x0001e20000100a00 */
[----:B------:R-:W-:Y:S01]  /*1ee10*/  SEL R3, R3, R0, P0 ;  /* 0x0000000003037207 */ /* 0x000fe20000000000 */
[----:B------:R-:W-:Y:S01]  /*1ee20*/  IMAD.MOV.U32 R22, RZ, RZ, 0x4912f03a ;  /* 0x4912f03aff167424 */ /* 0x000fe200078e00ff */
[----:B------:R-:W-:Y:S01]  /*1ee30*/  MOV R21, 0x47946fa6 ;  /* 0x47946fa600157802 */ /* 0x000fe20000000f00 */
[----:B------:R-:W-:Y:S01]  /*1ee40*/  IMAD.MOV.U32 R24, RZ, RZ, 0x4b5edd0a ;  /* 0x4b5edd0aff187424 */ /* 0x000fe200078e00ff */
[----:B------:R-:W-:Y:S01]  /*1ee50*/  MOV R23, 0x4a5481c1 ;  /* 0x4a5481c100177802 */ /* 0x000fe20000000f00 */
[----:B------:R-:W-:Y:S01]  /*1ee60*/  STL.64 [R1+0xa00], R14 ;  /* 0x000a000e01007387 */ /* 0x000fe20000100a00 */
[----:B------:R-:W-:Y:S01]  /*1ee70*/  MOV R25, 0x4c255322 ;  /* 0x4c25532200197802 */ /* 0x000fe20000000f00 */
[----:B------:R-:W-:Y:S01]  /*1ee80*/  IMAD.MOV.U32 R26, RZ, RZ, 0x4ca4b97f ;  /* 0x4ca4b97fff1a7424 */ /* 0x000fe200078e00ff */
[----:B------:R-:W-:Y:S01]  /*1ee90*/  MOV R27, 0x4cc5f8af ;  /* 0x4cc5f8af001b7802 */ /* 0x000fe20000000f00 */
[----:B------:R1:W-:Y:S01]  /*1eea0*/  STL.64 [R1+0xa08], R20 ;  /* 0x000a081401007387 */ /* 0x0003e20000100a00 */
[----:B------:R-:W-:Y:S01]  /*1eeb0*/  IMAD.MOV.U32 R30, RZ, RZ, 0x42840000 ;  /* 0x42840000ff1e7424 */ /* 0x000fe200078e00ff */
[----:B------:R-:W-:Y:S01]  /*1eec0*/  MOV R31, 0x44f0a000 ;  /* 0x44f0a000001f7802 */ /* 0x000fe20000000f00 */
[----:B0-----:R-:W-:Y:S01]  /*1eed0*/  IMAD.MOV.U32 R12, RZ, RZ, 0x1 ;  /* 0x00000001ff0c7424 */ /* 0x001fe200078e00ff */
[----:B------:R0:W-:Y:S01]  /*1eee0*/  STL.64 [R1+0xa10], R22 ;  /* 0x000a101601007387 */ /* 0x0001e20000100a00 */
[----:B------:R-:W-:Y:S01]  /*1eef0*/  @P0 IMAD.MOV.U32 R12, RZ, RZ, -0x1 ;  /* 0xffffffffff0c0424 */ /* 0x000fe200078e00ff */
[----:B------:R-:W-:Y:S01]  /*1ef00*/  MOV R37, 0x48ae85e0 ;  /* 0x48ae85e000257802 */ /* 0x000fe20000000f00 */
[----:B------:R-:W-:Y:S01]  /*1ef10*/  IMAD.MOV.U32 R36, RZ, RZ, 0x46ff3c00 ;  /* 0x46ff3c00ff247424 */ /* 0x000fe200078e00ff */
[----:B------:R2:W-:Y:S01]  /*1ef20*/  STL.64 [R1+0xa18], R24 ;  /* 0x000a181801007387 */ /* 0x0005e20000100a00 */
[----:B------:R-:W-:Y:S01]  /*1ef30*/  IMAD.MOV.U32 R38, RZ, RZ, 0x4a20fbd8 ;  /* 0x4a20fbd8ff267424 */ /* 0x000fe200078e00ff */
[----:B------:R-:W-:Y:S01]  /*1ef40*/  SHF.L.U32 R0, R12, 0x2, RZ ;  /* 0x000000020c007819 */ /* 0x000fe200000006ff */
[----:B------:R-:W-:Y:S01]  /*1ef50*/  IMAD.MOV.U32 R40, RZ, RZ, 0x4c2f75b4 ;  /* 0x4c2f75b4ff287424 */ /* 0x000fe200078e00ff */
[----:B------:R-:W-:Y:S01]  /*1ef60*/  MOV R39, 0x4b4b8b8f ;  /* 0x4b4b8b8f00277802 */ /* 0x000fe20000000f00 */
[----:B-1----:R-:W-:Y:S01]  /*1ef70*/  IMAD.MOV.U32 R20, RZ, RZ, 0x4d0fed36 ;  /* 0x4d0fed36ff147424 */ /* 0x002fe200078e00ff */
[----:B------:R-:W-:Y:S01]  /*1ef80*/  MOV R41, 0x4cc8c38c ;  /* 0x4cc8c38c00297802 */ /* 0x000fe20000000f00 */
[--C-:B------:R-:W-:Y:S01]  /*1ef90*/  IMAD.IADD R3, R3, 0x1, R0.reuse ;  /* 0x0000000103037824 */ /* 0x100fe200078e0200 */
[----:B------:R-:W-:Y:S01]  /*1efa0*/  MOV R21, 0x4ce5eb4c ;  /* 0x4ce5eb4c00157802 */ /* 0x000fe20000000f00 */
[----:B------:R-:W-:Y:S01]  /*1efb0*/  IMAD.MOV.U32 R14, RZ, RZ, 0x4c5914c6 ;  /* 0x4c5914c6ff0e7424 */ /* 0x000fe200078e00ff */
[----:B0-----:R-:W-:Y:S01]  /*1efc0*/  MOV R22, 0x4c184540 ;  /* 0x4c18454000167802 */ /* 0x001fe20000000f00 */
[----:B------:R-:W-:Y:S01]  /*1efd0*/  IMAD.IADD R13, R3, 0x1, R0 ;  /* 0x00000001030d7824 */ /* 0x000fe200078e0200 */
[----:B------:R-:W-:Y:S01]  /*1efe0*/  MOV R23, RZ ;  /* 0x000000ff00177202 */ /* 0x000fe20000000f00 */
[----:B--2---:R-:W-:Y:S01]  /*1eff0*/  IMAD.MOV.U32 R24, RZ, RZ, 0x3f800000 ;  /* 0x3f800000ff187424 */ /* 0x004fe200078e00ff */
[----:B------:R-:W-:Y:S01]  /*1f000*/  MOV R7, RZ ;  /* 0x000000ff00077202 */ /* 0x000fe20000000f00 */
[----:B------:R-:W-:Y:S01]  /*1f010*/  STL.64 [R1+0xa20], R26 ;  /* 0x000a201a01007387 */ /* 0x000fe20000100a00 */
[----:B------:R-:W-:-:S03]  /*1f020*/  @P0 MOV R7, 0xc ;  /* 0x0000000c00070802 */ /* 0x000fc60000000f00 */
[----:B------:R-:W-:Y:S01]  /*1f030*/  STL.64 [R1+0x13c0], R30 ;  /* 0x0013c01e01007387 */ /* 0x000fe20000100a00 */
[----:B------:R-:W-:Y:S01]  /*1f040*/  IADD3 R12, R7, R12, RZ ;  /* 0x0000000c070c7210 */ /* 0x000fe20007ffe0ff */
[--C-:B------:R-:W-:Y:S02]  /*1f050*/  IMAD.IADD R7, R13, 0x1, R0.reuse ;  /* 0x000000010d077824 */ /* 0x100fe400078e0200 */
[----:B------:R-:W-:Y:S04]  /*1f060*/  STL.64 [R1+0x13c8], R36 ;  /* 0x0013c82401007387 */ /* 0x000fe80000100a00 */
[----:B------:R0:W-:Y:S04]  /*1f070*/  STL.64 [R1+0x13d0], R38 ;  /* 0x0013d02601007387 */ /* 0x0001e80000100a00 */
[----:B------:R1:W-:Y:S04]  /*1f080*/  STL.64 [R1+0x13d8], R40 ;  /* 0x0013d82801007387 */ /* 0x0003e80000100a00 */
[----:B------:R-:W-:Y:S04]  /*1f090*/  STL.64 [R1+0x13e0], R20 ;  /* 0x0013e01401007387 */ /* 0x000fe80000100a00 */
[----:B------:R2:W-:Y:S04]  /*1f0a0*/  STL.64 [R1+0x13e8], R22 ;  /* 0x0013e81601007387 */ /* 0x0005e80000100a00 */
[----:B------:R3:W-:Y:S04]  /*1f0b0*/  STL [R1+0xa28], R14 ;  /* 0x000a280e01007387 */ /* 0x0007e80000100800 */
[----:B------:R4:W-:Y:S04]  /*1f0c0*/  STL [R1+0x13bc], R24 ;  /* 0x0013bc1801007387 */ /* 0x0009e80000100800 */
[----:B------:R-:W5:Y:S01]  /*1f0d0*/  LDL R3, [R3] ;  /* 0x0000000003037983 */ /* 0x000f620000100800 */
[----:B------:R-:W-:Y:S01]  /*1f0e0*/  LEA R35, R12, R35, 0x2 ;  /* 0x000000230c237211 */ /* 0x000fe200078e10ff */
[----:B------:R-:W-:-:S02]  /*1f0f0*/  IMAD.IADD R11, R7, 0x1, R0 ;  /* 0x00000001070b7824 */ /* 0x000fc400078e0200 */
[----:B------:R0:W4:Y:S01]  /*1f100*/  LDL R4, [R13] ;  /* 0x000000000d047983 */ /* 0x0001220000100800 */
[----:B------:R-:W-:Y:S01]  /*1f110*/  IADD3 R15, R0, R35, RZ ;  /* 0x00000023000f7210 */ /* 0x000fe20007ffe0ff */
[--C-:B------:R-:W-:Y:S02]  /*1f120*/  IMAD.IADD R49, R11, 0x1, R0.reuse ;  /* 0x000000010b317824 */ /* 0x100fe400078e0200 */
[----:B------:R-:W4:Y:S01]  /*1f130*/  LDL R7, [R7] ;  /* 0x0000000007077983 */ /* 0x000f220000100800 */
[-C--:B------:R-:W-:Y:S01]  /*1f140*/  IADD3 R43, R15, R0.reuse, RZ ;  /* 0x000000000f2b7210 */ /* 0x080fe20007ffe0ff */
[--C-:B------:R-:W-:Y:S02]  /*1f150*/  IMAD.IADD R45, R49, 0x1, R0.reuse ;  /* 0x00000001312d7824 */ /* 0x100fe400078e0200 */
[----:B------:R2:W4:Y:S01]  /*1f160*/  LDL R51, [R11] ;  /* 0x000000000b337983 */ /* 0x0005220000100800 */
[----:B0-----:R-:W-:Y:S01]  /*1f170*/  IADD3 R39, R43, R0, RZ ;  /* 0x000000002b277210 */ /* 0x001fe20007ffe0ff */
[----:B-1----:R-:W-:-:S02]  /*1f180*/  IMAD.IADD R41, R45, 0x1, R0 ;  /* 0x000000012d297824 */ /* 0x002fc400078e0200 */
[----:B------:R0:W4:Y:S04]  /*1f190*/  LDL R53, [R35] ;  /* 0x0000000023357983 */ /* 0x0001280000100800 */
[----:B------:R-:W4:Y:S01]  /*1f1a0*/  LDL R49, [R49] ;  /* 0x0000000031317983 */ /* 0x000f220000100800 */
[-C--:B------:R-:W-:Y:S01]  /*1f1b0*/  IADD3 R12, R39, R0.reuse, RZ ;  /* 0x00000000270c7210 */ /* 0x080fe20007ffe0ff */
[--C-:B------:R-:W-:Y:S02]  /*1f1c0*/  IMAD.IADD R37, R41, 0x1, R0.reuse ;  /* 0x0000000129257824 */ /* 0x100fe400078e0200 */
[----:B------:R1:W4:Y:S04]  /*1f1d0*/  LDL R47, [R15] ;  /* 0x000000000f2f7983 */ /* 0x0003280000100800 */
[----:B------:R-:W4:Y:S01]  /*1f1e0*/  LDL R45, [R45] ;  /* 0x000000002d2d7983 */ /* 0x000f220000100800 */
[----:B------:R-:W-:Y:S01]  /*1f1f0*/  IADD3 R29, R12, R0, RZ ;  /* 0x000000000c1d7210 */ /* 0x000fe20007ffe0ff */
[----:B------:R-:W-:-:S02]  /*1f200*/  IMAD.IADD R31, R37, 0x1, R0 ;  /* 0x00000001251f7824 */ /* 0x000fc400078e0200 */
[----:B------:R-:W4:Y:S04]  /*1f210*/  LDL R43, [R43] ;  /* 0x000000002b2b7983 */ /* 0x000f280000100800 */
[----:B------:R-:W4:Y:S01]  /*1f220*/  LDL R41, [R41] ;  /* 0x0000000029297983 */ /* 0x000f220000100800 */
[-C--:B------:R-:W-:Y:S01]  /*1f230*/  IADD3 R13, R29, R0.reuse, RZ ;  /* 0x000000001d0d7210 */ /* 0x080fe20007ffe0ff */
[----:B------:R-:W-:Y:S02]  /*1f240*/  IMAD.IADD R27, R31, 0x1, R0 ;  /* 0x000000011f1b7824 */ /* 0x000fe400078e0200 */
[----:B------:R-:W4:Y:S04]  /*1f250*/  LDL R39, [R39] ;  /* 0x0000000027277983 */ /* 0x000f280000100800 */
[----:B------:R-:W4:Y:S01]  /*1f260*/  LDL R37, [R37] ;  /* 0x0000000025257983 */ /* 0x000f220000100800 */
[----:B--2---:R-:W-:-:S03]  /*1f270*/  IADD3 R23, R27, R0, RZ ;  /* 0x000000001b177210 */ /* 0x004fc60007ffe0ff */
[----:B0-----:R0:W2:Y:S01]  /*1f280*/  LDL R35, [R12] ;  /* 0x000000000c237983 */ /* 0x0010a20000100800 */
[----:B------:R-:W-:-:S03]  /*1f290*/  IMAD.IADD R21, R13, 0x1, R0 ;  /* 0x000000010d157824 */ /* 0x000fc600078e0200 */
[----:B------:R-:W2:Y:S01]  /*1f2a0*/  LDL R31, [R31] ;  /* 0x000000001f1f7983 */ /* 0x000ea20000100800 */
[----:B-1----:R-:W-:-:S03]  /*1f2b0*/  IADD3 R15, R23, R0, RZ ;  /* 0x00000000170f7210 */ /* 0x002fc60007ffe0ff */
[----:B------:R-:W2:Y:S01]  /*1f2c0*/  LDL R29, [R29] ;  /* 0x000000001d1d7983 */ /* 0x000ea20000100800 */
[----:B0-----:R-:W-:-:S03]  /*1f2d0*/  IMAD.IADD R12, R21, 0x1, R0 ;  /* 0x00000001150c7824 */ /* 0x001fc600078e0200 */
[----:B------:R-:W2:Y:S04]  /*1f2e0*/  LDL R27, [R27] ;  /* 0x000000001b1b7983 */ /* 0x000ea80000100800 */
[----:B------:R0:W2:Y:S01]  /*1f2f0*/  LDL R25, [R13] ;  /* 0x000000000d197983 */ /* 0x0000a20000100800 */
[----:B------:R-:W-:-:S03]  /*1f300*/  IADD3 R11, R12, R0, RZ ;  /* 0x000000000c0b7210 */ /* 0x000fc60007ffe0ff */
[----:B------:R-:W2:Y:S04]  /*1f310*/  LDL R23, [R23] ;  /* 0x0000000017177983 */ /* 0x000ea80000100800 */
[----:B------:R-:W2:Y:S04]  /*1f320*/  LDL R21, [R21] ;  /* 0x0000000015157983 */ /* 0x000ea80000100800 */
[----:B------:R-:W2:Y:S01]  /*1f330*/  LDL R15, [R15] ;  /* 0x000000000f0f7983 */ /* 0x000ea20000100800 */
[----:B------:R-:W-:-:S03]  /*1f340*/  IMAD.IADD R22, R11, 0x1, R0 ;  /* 0x000000010b167824 */ /* 0x000fc600078e0200 */
[----:B------:R-:W2:Y:S02]  /*1f350*/  LDL R12, [R12] ;  /* 0x000000000c0c7983 */ /* 0x000ea40000100800 */
[----:B0-----:R-:W-:Y:S02]  /*1f360*/  IADD3 R13, R22, R0, RZ ;  /* 0x00000000160d7210 */ /* 0x001fe40007ffe0ff */
[----:B------:R-:W2:Y:S04]  /*1f370*/  LDL R11, [R11] ;  /* 0x000000000b0b7983 */ /* 0x000ea80000100800 */
[----:B------:R-:W2:Y:S04]  /*1f380*/  LDL R0, [R22] ;  /* 0x0000000016007983 */ /* 0x000ea80000100800 */
[----:B------:R-:W2:Y:S01]  /*1f390*/  LDL R13, [R13] ;  /* 0x000000000d0d7983 */ /* 0x000ea20000100800 */
[----:B---3--:R-:W-:Y:S01]  /*1f3a0*/  IMAD.MOV.U32 R14, RZ, RZ, R6 ;  /* 0x000000ffff0e7224 */ /* 0x008fe200078e0006 */
[----:B------:R-:W-:-:S05]  /*1f3b0*/  FSET.BF.LEU.FTZ.AND R20, |R6|, 1, PT ;  /* 0x3f8000000614780a */ /* 0x000fca000381b200 */
[----:B------:R-:W5:Y:S02]  /*1f3c0*/  @P0 MUFU.RCP R14, R6 ;  /* 0x00000006000e0308 */ /* 0x000f640000001000 */
[----:B-----5:R-:W-:-:S04]  /*1f3d0*/  FFMA.FTZ R3, R20, R14, R3 ;  /* 0x0000000e14037223 */ /* 0x020fc80000010003 */
[-C--:B----4-:R-:W-:Y:S01]  /*1f3e0*/  FFMA.FTZ R4, R3, R14.reuse, R4 ;  /* 0x0000000e03047223 */ /* 0x090fe20000010004 */
[----:B------:R-:W-:Y:S01]  /*1f3f0*/  MOV R3, 0x3bc6a26b ;  /* 0x3bc6a26b00037802 */ /* 0x000fe20000000f00 */
[----:B------:R-:W-:Y:S02]  /*1f400*/  @P0 IMAD.MOV.U32 R3, RZ, RZ, 0x4c5914c6 ;  /* 0x4c5914c6ff030424 */ /* 0x000fe400078e00ff */
[-C--:B------:R-:W-:Y:S02]  /*1f410*/  FFMA.FTZ R4, R4, R14.reuse, R7 ;  /* 0x0000000e04047223 */ /* 0x080fe40000010007 */
[----:B------:R-:W0:Y:S02]  /*1f420*/  @P0 MUFU.LG2 R7, R6 ;  /* 0x0000000600070308 */ /* 0x000e240000000c00 */
[----:B------:R-:W-:Y:S02]  /*1f430*/  FFMA.FTZ R4, R4, R14, R51 ;  /* 0x0000000e04047223 */ /* 0x000fe40000010033 */
        /* <DEDUP_REMOVED lines=18> */
[----:B------:R-:W-:-:S04]  /*1f560*/  FFMA.FTZ R12, R3, R14, R12 ;  /* 0x0000000e030c7223 */ /* 0x000fc8000001000c */
[----:B------:R-:W1:Y:S01]  /*1f570*/  MUFU.RCP R20, R20 ;  /* 0x0000001400147308 */ /* 0x000e620000001000 */
[----:B------:R-:W-:Y:S02]  /*1f580*/  FADD.FTZ R3, R6, 6.0246801376342773438 ;  /* 0x40c0ca2e06037421 */ /* 0x000fe40000010000 */
        /* <DEDUP_REMOVED lines=9> */
[----:B------:R-:W-:-:S05]  /*1f620*/  FSETP.GEU.FTZ.AND P0, PT, R5, 200, PT ;  /* 0x434800000500780b */ /* 0x000fca0003f1e000 */
[----:B------:R-:W0:Y:S02]  /*1f630*/  MUFU.RCP R3, R3 ;  /* 0x0000000300037308 */ /* 0x000e240000001000 */
[----:B0-----:R-:W-:-:S06]  /*1f640*/  FMUL.FTZ R0, R0, R3 ;  /* 0x0000000300007220 */ /* 0x001fcc0000410000 */
[----:B------:R-:W-:Y:S05]  /*1f650*/  @!P1 BRA !P0, `(.L_x_460) ;  /* 0x000006b000009947 */ /* 0x000fea0004000000 */
[----:B------:R-:W0:Y:S01]  /*1f660*/  MUFU.RCP R4, R15 ;  /* 0x0000000f00047308 */ /* 0x000e220000001000 */
[----:B------:R-:W-:Y:S01]  /*1f670*/  FMUL.FTZ R20, R15, 1 ;  /* 0x3f8000000f147820 */ /* 0x000fe20000410000 */
[----:B------:R-:W-:Y:S01]  /*1f680*/  MOV R14, 0x3e800000 ;  /* 0x3e800000000e7802 */ /* 0x000fe20000000f00 */
[----:B------:R-:W-:Y:S01]  /*1f690*/  FADD.FTZ R9, R9, -6.0246801376342773438 ;  /* 0xc0c0ca2e09097421 */ /* 0x000fe20000010000 */
[----:B------:R-:W-:Y:S01]  /*1f6a0*/  DMUL R22, R32, c[0x2][0x10] ;  /* 0x0080040020167a28 */ /* 0x000fe20000000000 */
[----:B------:R-:W-:Y:S01]  /*1f6b0*/  IMAD.MOV.U32 R12, RZ, RZ, 0x1 ;  /* 0x00000001ff0c7424 */ /* 0x000fe200078e00ff */
[----:B------:R-:W-:Y:S01]  /*1f6c0*/  BSSY B2, `(.L_x_461) ;  /* 0x0000029000027945 */ /* 0x000fe20003800000 */
[----:B------:R-:W-:Y:S01]  /*1f6d0*/  FADD.FTZ R3, R9, 0.5 ;  /* 0x3f00000009037421 */ /* 0x000fe20000010000 */
[----:B------:R-:W1:Y:S01]  /*1f6e0*/  F2F.F64.F32 R20, R20 ;  /* 0x0000001400147310 */ /* 0x000e620000201800 */
[----:B------:R-:W-:Y:S02]  /*1f6f0*/  IMAD.MOV.U32 R9, RZ, RZ, 0x3d39bf78 ;  /* 0x3d39bf78ff097424 */ /* 0x000fe400078e00ff */
[----:B0-----:R-:W-:-:S04]  /*1f700*/  FMUL.FTZ R3, R3, R4 ;  /* 0x0000000403037220 */ /* 0x001fc80000410000 */
[C---:B------:R-:W-:Y:S01]  /*1f710*/  FADD.FTZ.RZ R4, R3.reuse, 1 ;  /* 0x3f80000003047421 */ /* 0x040fe2000001c000 */
[----:B------:R-:W-:Y:S01]  /*1f720*/  ISETP.GE.U32.AND P0, PT, R3, 0x7f800000, PT ;  /* 0x7f8000000300780c */ /* 0x000fe20003f06070 */
[----:B-1----:R-:W0:Y:S03]  /*1f730*/  MUFU.RCP64H R13, R21 ;  /* 0x00000015000d7308 */ /* 0x002e260000001800 */
[----:B------:R-:W-:-:S04]  /*1f740*/  IADD3 R4, R4, -0x3f400000, RZ ;  /* 0xc0c0000004047810 */ /* 0x000fc80007ffe0ff */
[----:B------:R-:W-:-:S04]  /*1f750*/  LOP3.LUT R26, R4, 0xff800000, RZ, 0xc0, !PT ;  /* 0xff800000041a7812 */ /* 0x000fc800078ec0ff */
[----:B------:R-:W-:Y:S02]  /*1f760*/  IADD3 R7, -R26, 0x40800000, RZ ;  /* 0x408000001a077810 */ /* 0x000fe40007ffe1ff */
[----:B------:R-:W-:Y:S02]  /*1f770*/  IADD3 R4, R3, -R26, RZ ;  /* 0x8000001a03047210 */ /* 0x000fe40007ffe0ff */
[----:B------:R-:W1:Y:S01]  /*1f780*/  I2F R26, R26 ;  /* 0x0000001a001a7306 */ /* 0x000e620000201400 */
[----:B------:R-:W-:Y:S01]  /*1f790*/  FFMA.FTZ R7, R7, R14, -1 ;  /* 0xbf80000007077423 */ /* 0x000fe2000001000e */
[----:B0-----:R-:W0:-:S03]  /*1f7a0*/  DFMA R14, -R20, R12, 1 ;  /* 0x3ff00000140e742b */ /* 0x001e06000000010c */
[----:B------:R-:W-:-:S04]  /*1f7b0*/  FADD.FTZ R4, R4, R7 ;  /* 0x0000000704047221 */ /* 0x000fc80000010000 */
[----:B------:R-:W-:Y:S01]  /*1f7c0*/  FFMA.FTZ R7, R4, -R9, 0.10546888411045074463 ;  /* 0x3dd8001204077423 */ /* 0x000fe20000010809 */
[----:B0-----:R-:W0:-:S03]  /*1f7d0*/  DFMA R14, R14, R14, R14 ;  /* 0x0000000e0e0e722b */ /* 0x001e06000000000e */
[----:B------:R-:W-:-:S03]  /*1f7e0*/  FFMA.FTZ R7, R4, R7, -0.13229703903198242188 ;  /* 0xbe0778e004077423 */ /* 0x000fc60000010007 */
[----:B0-----:R-:W0:Y:S01]  /*1f7f0*/  DFMA R14, R12, R14, R12 ;  /* 0x0000000e0c0e722b */ /* 0x001e22000000000c */
[----:B------:R-:W-:-:S04]  /*1f800*/  FFMA.FTZ R7, R4, R7, 0.14491446316242218018 ;  /* 0x3e14647504077423 */ /* 0x000fc80000010007 */
[----:B------:R-:W-:Y:S01]  /*1f810*/  FFMA.FTZ R7, R4, R7, -0.16641564667224884033 ;  /* 0xbe2a68dd04077423 */ /* 0x000fe20000010007 */
[----:B0-----:R-:W0:-:S03]  /*1f820*/  DFMA R12, -R20, R14, 1 ;  /* 0x3ff00000140c742b */ /* 0x001e06000000010e */
[----:B------:R-:W-:-:S03]  /*1f830*/  FFMA.FTZ R7, R4, R7, 0.19988867640495300293 ;  /* 0x3e4caf9e04077423 */ /* 0x000fc60000010007 */
[----:B0-----:R-:W0:Y:S01]  /*1f840*/  DFMA R12, R14, R12, R14 ;  /* 0x0000000c0e0c722b */ /* 0x001e22000000000e */
[----:B------:R-:W-:-:S04]  /*1f850*/  FFMA.FTZ R7, R4, R7, -0.25000196695327758789 ;  /* 0xbe80004204077423 */ /* 0x000fc80000010007 */
[----:B------:R-:W-:Y:S01]  /*1f860*/  FFMA.FTZ R7, R4, R7, 0.33333510160446166992 ;  /* 0x3eaaaae604077423 */ /* 0x000fe20000010007 */
[----:B0-----:R-:W0:-:S03]  /*1f870*/  DMUL R14, R22, R12 ;  /* 0x0000000c160e7228 */ /* 0x001e060000000000 */
[----:B------:R-:W-:-:S03]  /*1f880*/  FFMA.FTZ R7, R4, R7, -0.5 ;  /* 0xbf00000004077423 */ /* 0x000fc60000010007 */
[----:B0-----:R-:W0:Y:S01]  /*1f890*/  DFMA R24, -R20, R14, R22 ;  /* 0x0000000e1418722b */ /* 0x001e220000000116 */
[----:B------:R-:W-:-:S04]  /*1f8a0*/  FMUL.FTZ R7, R4, R7 ;  /* 0x0000000704077220 */ /* 0x000fc80000410000 */
[----:B------:R-:W-:Y:S01]  /*1f8b0*/  FFMA.FTZ R7, R4, R7, R4 ;  /* 0x0000000704077223 */ /* 0x000fe20000010004 */
[----:B0-----:R0:W2:Y:S01]  /*1f8c0*/  DFMA R12, R12, R24, R14 ;  /* 0x000000180c0c722b */ /* 0x0010a2000000000e */
[----:B-1----:R-:W-:-:S04]  /*1f8d0*/  FMUL.FTZ R4, R26, 1.1920928955078125e-07 ;  /* 0x340000001a047820 */ /* 0x002fc80000410000 */
[----:B------:R-:W-:Y:S01]  /*1f8e0*/  FFMA.FTZ R4, R4, 0.69314718246459960938, R7 ;  /* 0x3f31721804047823 */ /* 0x000fe20000010007 */
[----:B------:R-:W-:Y:S05]  /*1f8f0*/  @!P0 BRA `(.L_x_462) ;  /* 0x0000005000008947 */ /* 0x000fea0003800000 */
[C---:B0-2---:R-:W-:Y:S02]  /*1f900*/  ISETP.GE.AND P0, PT, R3.reuse, -0x407fffff, PT ;  /* 0xbf8000010300780c */ /* 0x045fe40003f06270 */
[----:B------:R-:W-:-:S11]  /*1f910*/  FSETP.NEU.FTZ.AND P1, PT, R3, RZ, PT ;  /* 0x000000ff0300720b */ /* 0x000fd60003f3d000 */
[----:B------:R-:W-:-:S05]  /*1f920*/  @P0 MOV R14, 0x7f800000 ;  /* 0x7f800000000e0802 */ /* 0x000fca0000000f00 */
[----:B------:R-:W-:-:S05]  /*1f930*/  @P0 FFMA.FTZ R4, R3, R14, +INF ;  /* 0x7f80000003040423 */ /* 0x000fca000001000e */
[----:B------:R-:W-:Y:S02]  /*1f940*/  FSEL R4, R4, -RZ, P1 ;  /* 0x800000ff04047208 */ /* 0x000fe40000800000 */
.L_x_462:
[----:B0-2---:R-:W-:Y:S05]  /*1f950*/  BSYNC B2 ;  /* 0x0000000000027941 */ /* 0x005fea0003800000 */
.L_x_461:
        /* <DEDUP_REMOVED lines=10> */
[----:B------:R-:W-:Y:S01]  /*1fa00*/  IMAD.MOV.U32 R12, RZ, RZ, R4 ;  /* 0x000000ffff0c7224 */ /* 0x000fe200078e0004 */
[----:B------:R-:W-:Y:S02]  /*1fa10*/  MOV R13, R11 ;  /* 0x0000000b000d7202 */ /* 0x000fe40000000f00 */
.L_x_464:
[----:B0-----:R-:W-:Y:S05]  /*1fa20*/  BSYNC B4 ;  /* 0x0000000000047941 */ /* 0x001fea0003800000 */
.L_x_463:
        /* <DEDUP_REMOVED lines=11> */
[----:B0-----:R0:W1:Y:S02]  /*1fae0*/  DFMA R14, R20, R22, c[0x2][0x28] ;  /* 0x00800a00140e762b */ /* 0x0010640000000016 */
[----:B0-----:R-:W-:-:S04]  /*1faf0*/  FMUL.FTZ R22, R0, 1 ;  /* 0x3f80000000167820 */ /* 0x001fc80000410000 */
[C---:B-1----:R-:W0:Y:S02]  /*1fb00*/  DFMA R14, R20.reuse, R14, c[0x2][0x30] ;  /* 0x00800c00140e762b */ /* 0x042e24000000000e */
[----:B------:R-:W1:Y:S04]  /*1fb10*/  F2F.F64.F32 R22, R22 ;  /* 0x0000001600167310 */ /* 0x000e680000201800 */
        /* <DEDUP_REMOVED lines=8> */
[----:B0-----:R-:W0:-:S10]  /*1fba0*/  DFMA R20, R20, R14, 1 ;  /* 0x3ff000001414742b */ /* 0x001e14000000000e */
[----:B0-----:R-:W-:Y:S01]  /*1fbb0*/  IMAD R15, R12, 0x100000, R21 ;  /* 0x001000000c0f7824 */ /* 0x001fe200078e0215 */
[----:B------:R-:W-:Y:S01]  /*1fbc0*/  MOV R14, R20 ;  /* 0x00000014000e7202 */ /* 0x000fe20000000f00 */
[----:B------:R-:W-:Y:S05]  /*1fbd0*/  @!P0 BRA `(.L_x_466) ;  /* 0x000000d000008947 */ /* 0x000fea0003800000 */
[----:B-1----:R-:W-:Y:S01]  /*1fbe0*/  FSETP.GEU.FTZ.AND P0, PT, |R33|, 4.2275390625, PT ;  /* 0x408748002100780b */ /* 0x002fe20003f1e200 */
[----:B------:R-:W-:-:S04]  /*1fbf0*/  DADD R14, R32, +INF ;  /* 0x7ff00000200e7429 */ /* 0x000fc80000000000 */
[----:B------:R-:W0:-:S06]  /*1fc00*/  DSETP.GEU.AND P1, PT, R32, RZ, PT ;  /* 0x000000ff2000722a */ /* 0x000e0c0003f2e000 */
[----:B0-----:R-:W-:Y:S02]  /*1fc10*/  FSEL R14, R14, RZ, P1 ;  /* 0x000000ff0e0e7208 */ /* 0x001fe40000800000 */
[----:B------:R-:W-:Y:S02]  /*1fc20*/  @!P0 LEA.HI R0, R12, R12, RZ, 0x1 ;  /* 0x0000000c0c008211 */ /* 0x000fe400078f08ff */
[----:B------:R-:W-:Y:S02]  /*1fc30*/  FSEL R15, R15, RZ, P1 ;  /* 0x000000ff0f0f7208 */ /* 0x000fe40000800000 */
[----:B------:R-:W-:-:S05]  /*1fc40*/  @!P0 SHF.R.S32.HI R13, RZ, 0x1, R0 ;  /* 0x00000001ff0d8819 */ /* 0x000fca0000011400 */
[----:B------:R-:W-:Y:S01]  /*1fc50*/  @!P0 IMAD.IADD R12, R12, 0x1, -R13 ;  /* 0x000000010c0c8824 */ /* 0x000fe200078e0a0d */
[----:B------:R-:W-:-:S04]  /*1fc60*/  @!P0 LEA R13, R13, R21, 0x14 ;  /* 0x000000150d0d8211 */ /* 0x000fc800078ea0ff */
[----:B------:R-:W-:Y:S01]  /*1fc70*/  @!P0 LEA R21, R12, 0x3ff00000, 0x14 ;  /* 0x3ff000000c158811 */ /* 0x000fe200078ea0ff */
[----:B------:R-:W-:Y:S01]  /*1fc80*/  @!P0 IMAD.MOV.U32 R12, RZ, RZ, R20 ;  /* 0x000000ffff0c8224 */ /* 0x000fe200078e0014 */
[----:B------:R-:W-:-:S06]  /*1fc90*/  @!P0 MOV R20, RZ ;  /* 0x000000ff00148202 */ /* 0x000fcc0000000f00 */
[----:B------:R0:W1:-:S06]  /*1fca0*/  @!P0 DMUL R14, R12, R20 ;  /* 0x000000140c0e8228 */ /* 0x00004c0000000000 */
.L_x_466:
[----:B-1----:R-:W-:Y:S05]  /*1fcb0*/  BSYNC B2 ;  /* 0x0000000000027941 */ /* 0x002fea0003800000 */
.L_x_465:
[----:B------:R-:W1:-:S06]  /*1fcc0*/  DMUL R22, R22, R14 ;  /* 0x0000000e16167228 */ /* 0x000e4c0000000000 */
[----:B-1----:R-:W1:Y:S01]  /*1fcd0*/  F2F.F32.F64 R0, R22 ;  /* 0x0000001600007310 */ /* 0x002e620000301000 */
[----:B------:R-:W1:-:S14]  /*1fce0*/  DSETP.GEU.AND P0, PT, |R22|, c[0x2][0x0], PT ;  /* 0x008000001600762a */ /* 0x000e5c0003f0e200 */
[----:B-1----:R-:W-:Y:S01]  /*1fcf0*/  @!P0 FMUL R0, R0, 1.175494350822287508e-38 ;  /* 0x0080000000008820 */ /* 0x002fe20000400000 */
[----:B------:R-:W-:Y:S05]  /*1fd00*/  BRA `(.L_x_467) ;  /* 0x00000e7000007947 */ /* 0x000fea0003800000 */
.L_x_460:
        /* <DEDUP_REMOVED lines=10> */
.L_x_459:
        /* <DEDUP_REMOVED lines=9> */
[----:B------:R-:W-:Y:S02]  /*1fe40*/  FSEL R9, R3, R34, !P1 ;  /* 0x0000002203097208 */ /* 0x000fe40004800000 */
[----:B------:R-:W-:Y:S02]  /*1fe50*/  FSEL R11, RZ, -23, P1 ;  /* 0xc1b80000ff0b7808 */ /* 0x000fe40000800000 */
[C---:B------:R-:W-:Y:S02]  /*1fe60*/  IADD3 R0, R9.reuse, -0x3f2aaaab, RZ ;  /* 0xc0d5555509007810 */ /* 0x040fe40007ffe0ff */
[----:B------:R-:W-:-:S02]  /*1fe70*/  ISETP.GE.U32.AND P0, PT, R9, 0x7f800000, PT ;  /* 0x7f8000000900780c */ /* 0x000fc40003f06070 */
        /* <DEDUP_REMOVED lines=12> */
[----:B------:R-:W-:-:S04]  /*1ff40*/  FFMA.FTZ R3, R4, R3, -0.5 ;  /* 0xbf00000004037423 */ /* 0x000fc80000010003 */
[----:B------:R-:W-:Y:S02]  /*1ff50*/  FMUL.FTZ R7, R4, R3 ;  /* 0x0000000304077220 */ /* 0x000fe40000410000 */
[----:B0-----:R-:W-:Y:S02]  /*1ff60*/  FFMA.FTZ R3, R0, 1.1920928955078125e-07, R11 ;  /* 0x3400000000037823 */ /* 0x001fe4000001000b */
[----:B------:R-:W-:Y:S01]  /*1ff70*/  FFMA.FTZ R4, R4, R7, R4 ;  /* 0x0000000704047223 */ /* 0x000fe20000010004 */
[----:B------:R-:W-:Y:S01]  /*1ff80*/  HFMA2.MMA R7, -RZ, RZ, 0.78662109375, -1877 ;  /* 0x3a4be755ff077435 */ /* 0x000fe200000001ff */
[----:B------:R-:W-:Y:S02]  /*1ff90*/  FMUL.FTZ R0, R14, R14 ;  /* 0x0000000e0e007220 */ /* 0x000fe40000410000 */
[----:B------:R-:W-:Y:S02]  /*1ffa0*/  FFMA.FTZ R3, R3, 0.69314718246459960938, R4 ;  /* 0x3f31721803037823 */ /* 0x000fe40000010004 */
[C---:B------:R-:W-:Y:S01]  /*1ffb0*/  @P0 FFMA.FTZ R3, R9.reuse, R12, +INF ;  /* 0x7f80000009030423 */ /* 0x040fe2000001000c */
[----:B------:R-:W-:-:S03]  /*1ffc0*/  FSETP.NEU.FTZ.AND P0, PT, R9, RZ, PT ;  /* 0x000000ff0900720b */ /* 0x000fc60003f1d000 */
        /* <DEDUP_REMOVED lines=11> */
.L_x_470:
[----:B------:R-:W-:-:S04]  /*20080*/  FADD.FTZ R3, |R6|, -3 ;  /* 0xc040000006037421 */ /* 0x000fc80000010200 */
[----:B------:R-:W-:-:S04]  /*20090*/  FADD.FTZ R0, R3, -259.2509765625 ;  /* 0xc381a02003007421 */ /* 0x000fc80000010000 */
[----:B------:R-:W-:-:S04]  /*200a0*/  FFMA.FTZ R0, R3, R0, -10777.1796875 ;  /* 0xc62864b803007423 */ /* 0x000fc80000010000 */
[C---:B------:R-:W-:Y:S02]  /*200b0*/  FFMA.FTZ R4, R3.reuse, R0, -92685.046875 ;  /* 0xc7b5068603047423 */ /* 0x040fe40000010000 */
[----:B------:R-:W-:Y:S02]  /*200c0*/  IMAD.MOV.U32 R0, RZ, RZ, 0x443b38fb ;  /* 0x443b38fbff007424 */ /* 0x000fe400078e00ff */
        /* <DEDUP_REMOVED lines=8> */
.L_x_469:
        /* <DEDUP_REMOVED lines=15> */
.L_x_472:
        /* <DEDUP_REMOVED lines=16> */
.L_x_473:
        /* <DEDUP_REMOVED lines=10> */
[----:B------:R-:W-:-:S04]  /*203e0*/  FSETP.GEU.FTZ.AND P1, PT, R9, 1.175494350822287508e-38, PT ;  /* 0x008000000900780b */ /* 0x000fc80003f3e000 */
[----:B------:R-:W-:-:S09]  /*203f0*/  FSEL R11, RZ, -23, P1 ;  /* 0xc1b80000ff0b7808 */ /* 0x000fd20000800000 */
[----:B------:R-:W-:-:S05]  /*20400*/  @!P1 FMUL.FTZ R9, R9, 8388608 ;  /* 0x4b00000009099820 */ /* 0x000fca0000410000 */
        /* <DEDUP_REMOVED lines=17> */
[----:B------:R-:W-:-:S04]  /*20520*/  FFMA.FTZ R4, R4, R7, R4 ;  /* 0x0000000704047223 */ /* 0x000fc80000010004 */
[----:B------:R-:W-:Y:S02]  /*20530*/  FFMA.FTZ R3, R3, 0.69314718246459960938, R4 ;  /* 0x3f31721803037823 */ /* 0x000fe40000010004 */
[C---:B------:R-:W-:Y:S01]  /*20540*/  @P0 FFMA.FTZ R3, R9.reuse, R12, +INF ;  /* 0x7f80000009030423 */ /* 0x040fe2000001000c */
[----:B------:R-:W-:-:S03]  /*20550*/  FSETP.NEU.FTZ.AND P0, PT, R9, RZ, PT ;  /* 0x000000ff0900720b */ /* 0x000fc60003f1d000 */
[----:B------:R-:W-:-:S05]  /*20560*/  FADD.FTZ R3, -R3, -RZ ;  /* 0x800000ff03037221 */ /* 0x000fca0000010100 */
[----:B------:R-:W-:Y:S02]  /*20570*/  FSEL R3, R3, +INF , P0 ;  /* 0x7f80000003037808 */ /* 0x000fe40000000000 */
.L_x_471:
[----:B------:R-:W-:Y:S05]  /*20580*/  BSYNC B2 ;  /* 0x0000000000027941 */ /* 0x000fea0003800000 */
.L_x_468:
        /* <DEDUP_REMOVED lines=12> */
[----:B------:R-:W-:Y:S01]  /*20650*/  MOV R14, 0x3e2aaaa8 ;  /* 0x3e2aaaa8000e7802 */ /* 0x000fe20000000f00 */
[----:B------:R-:W-:Y:S02]  /*20660*/  IMAD.MOV.U32 R4, RZ, RZ, -0x46b2bead ;  /* 0xb94d4153ff047424 */ /* 0x000fe400078e00ff */
[----:B------:R-:W0:Y:S08]  /*20670*/  F2I.NTZ R20, R9 ;  /* 0x0000000900147305 */ /* 0x000e300000203100 */
[----:B------:R1:W2:Y:S01]  /*20680*/  FRND R7, R9 ;  /* 0x0000000900077307 */ /* 0x0002a20000201000 */
[----:B0-----:R-:W-:-:S02]  /*20690*/  LOP3.LUT P1, RZ, R20, 0x1, RZ, 0xc0, !PT ;  /* 0x0000000114ff7812 */ /* 0x001fc4000782c0ff */
[----:B------:R-:W-:Y:S02]  /*206a0*/  LOP3.LUT P0, RZ, R20, 0x2, RZ, 0xc0, !PT ;  /* 0x0000000214ff7812 */ /* 0x000fe4000780c0ff */
[----:B-1----:R-:W-:Y:S01]  /*206b0*/  FSEL R9, -R14, -0.4999999701976776123, !P1 ;  /* 0xbeffffff0e097808 */ /* 0x002fe20004800100 */
[----:B------:R-:W-:Y:S01]  /*206c0*/  HFMA2.MMA R14, -RZ, RZ, 1.5048828125, 33.21875 ;  /* 0x3e055027ff0e7435 */ /* 0x000fe200000001ff */
[----:B--2---:R-:W-:-:S04]  /*206d0*/  FFMA.FTZ R7, -R7, 0.5, |R6| ;  /* 0x3f00000007077823 */ /* 0x004fc80000010506 */
[----:B------:R-:W-:Y:S01]  /*206e0*/  FMUL.FTZ R11, R7, 3.1415927410125732422 ;  /* 0x40490fdb070b7820 */ /* 0x000fe20000410000 */
[----:B------:R-:W-:Y:S02]  /*206f0*/  HFMA2.MMA R7, -RZ, RZ, 1.0078125, -8.98838043212890625e-05 ;  /* 0x3c0885e4ff077435 */ /* 0x000fe400000001ff */
[----:B------:R-:W-:Y:S02]  /*20700*/  @P1 IMAD.MOV.U32 R15, RZ, RZ, 0x37cbac00 ;  /* 0x37cbac00ff0f1424 */ /* 0x000fe400078e00ff */
[C---:B------:R-:W-:Y:S01]  /*20710*/  FMUL.FTZ R12, R11.reuse, R11 ;  /* 0x0000000b0b0c7220 */ /* 0x040fe20000410000 */
[----:B------:R-:W-:-:S03]  /*20720*/  FSEL R11, R11, 1, !P1 ;  /* 0x3f8000000b0b7808 */ /* 0x000fc60004800000 */
[----:B------:R-:W-:Y:S02]  /*20730*/  @P1 FFMA.FTZ R4, R12, R15, -0.0013887860113754868507 ;  /* 0xbab607ed0c041423 */ /* 0x000fe4000001000f */
[----:B------:R-:W-:-:S05]  /*20740*/  FSEL R7, R7, 0.041666727513074874878, !P1 ;  /* 0x3d2aaabb07077808 */ /* 0x000fca0004800000 */
[C---:B------:R-:W-:Y:S02]  /*20750*/  FFMA.FTZ R4, R12.reuse, R4, R7 ;  /* 0x000000040c047223 */ /* 0x040fe40000010007 */
[C---:B------:R-:W-:Y:S02]  /*20760*/  FFMA.FTZ R7, R12.reuse, R11, RZ ;  /* 0x0000000b0c077223 */ /* 0x040fe400000100ff */
        /* <DEDUP_REMOVED lines=20> */
[----:B------:R-:W-:Y:S01]  /*208b0*/  ISETP.GE.U32.AND P0, PT, R7, 0x7f800000, PT ;  /* 0x7f8000000700780c */ /* 0x000fe20003f06070 */
[----:B------:R-:W-:Y:S02]  /*208c0*/  FMUL.FTZ R14, R11, R14 ;  /* 0x0000000e0b0e7220 */ /* 0x000fe40000410000 */
[----:B0-----:R-:W-:Y:S02]  /*208d0*/  FFMA.FTZ R4, R9, 1.1920928955078125e-07, R4 ;  /* 0x3400000009047823 */ /* 0x001fe40000010004 */
[----:B------:R-:W-:-:S04]  /*208e0*/  FFMA.FTZ R11, R11, R14, R11 ;  /* 0x0000000e0b0b7223 */ /* 0x000fc8000001000b */
[----:B------:R-:W-:-:S04]  /*208f0*/  FFMA.FTZ R4, R4, 0.69314718246459960938, R11 ;  /* 0x3f31721804047823 */ /* 0x000fc8000001000b */
[C---:B------:R-:W-:Y:S01]  /*20900*/  @P0 FFMA.FTZ R4, R7.reuse, R0, +INF ;  /* 0x7f80000007040423 */ /* 0x040fe20000010000 */
[----:B------:R-:W-:-:S03]  /*20910*/  FSETP.NEU.FTZ.AND P0, PT, R7, RZ, PT ;  /* 0x000000ff0700720b */ /* 0x000fc60003f1d000 */
[----:B------:R-:W-:-:S05]  /*20920*/  FADD.FTZ R4, -R4, 1.1447298526763916016 ;  /* 0x3f92868204047421 */ /* 0x000fca0000010100 */
[----:B------:R-:W-:-:S05]  /*20930*/  FSEL R4, R4, +INF , P0 ;  /* 0x7f80000004047808 */ /* 0x000fca0000000000 */
[----:B------:R-:W-:Y:S01]  /*20940*/  FFMA.FTZ R0, R4, 1, -R3 ;  /* 0x3f80000004007823 */ /* 0x000fe20000010803 */
[----:B------:R-:W-:Y:S05]  /*20950*/  BRA `(.L_x_475) ;  /* 0x000001b000007947 */ /* 0x000fea0003800000 */
.L_x_476:
[C---:B------:R-:W-:Y:S01]  /*20960*/  FMUL.FTZ R3, |R6|.reuse, 8388608 ;  /* 0x4b00000006037820 */ /* 0x040fe20000410200 */
[----:B------:R-:W-:Y:S02]  /*20970*/  FSETP.GEU.FTZ.AND P0, PT, |R6|, 1.175494350822287508e-38, PT ;  /* 0x008000000600780b */ /* 0x000fe40003f1e200 */
[----:B------:R-:W-:Y:S02]  /*20980*/  MOV R12, 0x3e055027 ;  /* 0x3e055027000c7802 */ /* 0x000fe40000000f00 */
[----:B------:R-:W-:Y:S02]  /*20990*/  FSEL R34, R3, R34, !P0 ;  /* 0x0000002203227208 */ /* 0x000fe40004000000 */
[----:B------:R-:W-:Y:S02]  /*209a0*/  FSEL R14, RZ, -23, P0 ;  /* 0xc1b80000ff0e7808 */ /* 0x000fe40000000000 */
[----:B------:R-:W-:-:S02]  /*209b0*/  IADD3 R3, R34, -0x3f2aaaab, RZ ;  /* 0xc0d5555522037810 */ /* 0x000fc40007ffe0ff */
[----:B------:R-:W-:Y:S02]  /*209c0*/  ISETP.GE.U32.AND P0, PT, R34, 0x7f800000, PT ;  /* 0x7f8000002200780c */ /* 0x000fe40003f06070 */
[----:B------:R-:W-:-:S05]  /*209d0*/  LOP3.LUT R3, R3, 0xff800000, RZ, 0xc0, !PT ;  /* 0xff80000003037812 */ /* 0x000fca00078ec0ff */
[----:B------:R-:W-:Y:S02]  /*209e0*/  IMAD.IADD R4, R34, 0x1, -R3 ;  /* 0x0000000122047824 */ /* 0x000fe400078e0a03 */
[----:B------:R-:W0:Y:S02]  /*209f0*/  I2F R3, R3 ;  /* 0x0000000300037306 */ /* 0x000e240000201400 */
        /* <DEDUP_REMOVED lines=17> */
.L_x_475:
[----:B------:R-:W-:Y:S05]  /*20b10*/  BSYNC B2 ;  /* 0x0000000000027941 */ /* 0x000fea0003800000 */
.L_x_474:
[----:B------:R-:W-:-:S04]  /*20b20*/  FFMA.FTZ R13, R6, R13, -R5 ;  /* 0x0000000d060d7223 */ /* 0x000fc80000010805 */
[----:B------:R-:W-:Y:S02]  /*20b30*/  FADD.FTZ R13, R13, -R0 ;  /* 0x800000000d0d7221 */ /* 0x000fe40000010000 */
[----:B------:R-:W-:-:S03]  /*20b40*/  IMAD.MOV.U32 R0, RZ, RZ, RZ ;  /* 0x000000ffff007224 */ /* 0x000fc600078e00ff */
[----:B------:R-:W-:-:S13]  /*20b50*/  FSETP.GEU.FTZ.AND P0, PT, R13, -88.72283935546875, PT ;  /* 0xc2b172180d00780b */ /* 0x000fda0003f1e000 */
[----:B------:R-:W-:-:S04]  /*20b60*/  @P0 FMUL.FTZ R3, R13, 1.4426950216293334961 ;  /* 0x3fb8aa3b0d030820 */ /* 0x000fc80000410000 */
[----:B------:R0:W1:Y:S03]  /*20b70*/  @P0 MUFU.EX2 R0, R3 ;  /* 0x0000000300000308 */ /* 0x0000660000000800 */
.L_x_467:
[----:B------:R-:W-:Y:S05]  /*20b80*/  BSYNC B3 ;  /* 0x0000000000037941 */ /* 0x000fea0003800000 */
.L_x_458:
[----:B-1----:R-:W-:Y:S01]  /*20b90*/  FSETP.NEU.FTZ.AND P0, PT, R0, RZ, PT ;  /* 0x000000ff0000720b */ /* 0x002fe20003f1d000 */
[----:B------:R-:W-:Y:S01]  /*20ba0*/  BSSY B2, `(.L_x_477) ;  /* 0x0000016000027945 */ /* 0x000fe20003800000 */
[----:B0-----:R-:W-:-:S11]  /*20bb0*/  HFMA2.MMA R3, -RZ, RZ, 0, 0 ;  /* 0x00000000ff037435 */ /* 0x001fd600000001ff */
[----:B------:R-:W-:Y:S05]  /*20bc0*/  @!P0 BRA `(.L_x_478) ;  /* 0x0000013000008947 */ /* 0x000fea0003800000 */
[----:B------:R-:W-:Y:S01]  /*20bd0*/  BSSY B3, `(.L_x_479) ;  /* 0x000000f000037945 */ /* 0x000fe20003800000 */
[----:B------:R-:W-:Y:S01]  /*20be0*/  IMAD.MOV.U32 R3, RZ, RZ, RZ ;  /* 0x000000ffff037224 */ /* 0x000fe200078e00ff */
[----:B------:R-:W-:Y:S01]  /*20bf0*/  MOV R4, 0x3f800000 ;  /* 0x3f80000000047802 */ /* 0x000fe20000000f00 */
[----:B------:R-:W-:Y:S01]  /*20c00*/  IMAD.MOV.U32 R7, RZ, RZ, R6 ;  /* 0x000000ffff077224 */ /* 0x000fe200078e0006 */
[----:B------:R-:W-:-:S03]  /*20c10*/  MOV R9, 0x3f800000 ;  /* 0x3f80000000097802 */ /* 0x000fc60000000f00 */
.L_x_480:
        /* <DEDUP_REMOVED lines=11> */
.L_x_479:
[----:B------:R-:W0:Y:S01]  /*20cd0*/  MUFU.RCP R3, R6 ;  /* 0x0000000600037308 */ /* 0x000e220000001000 */
[----:B------:R-:W-:-:S04]  /*20ce0*/  FMUL.FTZ R0, R9, R0 ;  /* 0x0000000009007220 */ /* 0x000fc80000410000 */
[----:B0-----:R-:W-:-:S03]  /*20cf0*/  FMUL.FTZ R3, R0, R3 ;  /* 0x0000000300037220 */ /* 0x001fc60000410000 */
.L_x_478:
[----:B------:R-:W-:Y:S05]  /*20d00*/  BSYNC B2 ;  /* 0x0000000000027941 */ /* 0x000fea0003800000 */
.L_x_477:
[----:B------:R-:W-:Y:S01]  /*20d10*/  FADD.FTZ R0, -R3, 1 ;  /* 0x3f80000003007421 */ /* 0x000fe20000010100 */
[----:B------:R-:W-:Y:S05]  /*20d20*/  BRA `(.L_x_427) ;  /* 0x000138b000007947 */ /* 0x000fea0003800000 */
.L_x_434:
[----:B------:R-:W-:Y:S01]  /*20d30*/  FMUL.FTZ R20, R6, 1 ;  /* 0x3f80000006147820 */ /* 0x000fe20000410000 */
[----:B------:R-:W0:-:S05]  /*20d40*/  DMUL R12, R32, c[0x2][0x78] ;  /* 0x00801e00200c7a28 */ /* 0x000e0a0000000000 */
        /* <DEDUP_REMOVED lines=8> */
.L_x_483:
        /* <DEDUP_REMOVED lines=14> */
.L_x_482:
        /* <DEDUP_REMOVED lines=49> */
.L_x_486:
        /* <DEDUP_REMOVED lines=13> */
.L_x_485:
        /* <DEDUP_REMOVED lines=15> */
.L_x_488:
        /* <DEDUP_REMOVED lines=16> */
.L_x_489:
        /* <DEDUP_REMOVED lines=36> */
.L_x_487:
[----:B------:R-:W-:Y:S05]  /*216c0*/  BSYNC B2 ;  /* 0x0000000000027941 */ /* 0x000fea0003800000 */
.L_x_484:
        /* <DEDUP_REMOVED lines=25> */
[----:B------:R-:W-:-:S03]  /*21860*/  FSEL R12, R12, 1, !P1 ;  /* 0x3f8000000c0c7808 */ /* 0x000fc60004800000 */
[C---:B------:R-:W-:Y:S02]  /*21870*/  @P1 FFMA.FTZ R11, R15.reuse, R20, -0.0013887860113754868507 ;  /* 0xbab607ed0f0b1423 */ /* 0x040fe40000010014 */
[C---:B------:R-:W-:Y:S02]  /*21880*/  FFMA.FTZ R13, R15.reuse, R12, RZ ;  /* 0x0000000c0f0d7223 */ /* 0x040fe400000100ff */
[----:B------:R-:W-:-:S04]  /*21890*/  FFMA.FTZ R11, R15, R11, R14 ;  /* 0x0000000b0f0b7223 */ /* 0x000fc8000001000e */
[----:B------:R-:W-:-:S04]  /*218a0*/  FFMA.FTZ R4, R15, R11, R4 ;  /* 0x0000000b0f047223 */ /* 0x000fc80000010004 */
[----:B------:R-:W-:Y:S02]  /*218b0*/  FFMA.FTZ R4, R4, R13, R12 ;  /* 0x0000000d04047223 */ /* 0x000fe4000001000c */
[----:B------:R-:W-:Y:S02]  /*218c0*/  IMAD.MOV.U32 R12, RZ, RZ, 0x3e055027 ;  /* 0x3e055027ff0c7424 */ /* 0x000fe400078e00ff */
        /* <DEDUP_REMOVED lines=29> */
.L_x_492:
        /* <DEDUP_REMOVED lines=26> */
.L_x_491:
[----:B------:R-:W-:Y:S05]  /*21c40*/  BSYNC B2 ;  /* 0x0000000000027941 */ /* 0x000fea0003800000 */
.L_x_490:
        /* <DEDUP_REMOVED lines=9> */
[----:B------:R-:W-:Y:S02]  /*21ce0*/  FSEL R14, R3, R34, !P1 ;  /* 0x00000022030e7208 */ /* 0x000fe40004800000 */
[----:B------:R-:W-:Y:S02]  /*21cf0*/  FSEL R20, RZ, -23, P1 ;  /* 0xc1b80000ff147808 */ /* 0x000fe40000800000 */
[C---:B------:R-:W-:Y:S02]  /*21d00*/  IADD3 R3, R14.reuse, -0x3f2aaaab, RZ ;  /* 0xc0d555550e037810 */ /* 0x040fe40007ffe0ff */
[----:B------:R-:W-:-:S02]  /*21d10*/  ISETP.GE.U32.AND P0, PT, R14, 0x7f800000, PT ;  /* 0x7f8000000e00780c */ /* 0x000fc40003f06070 */
[----:B------:R-:W-:-:S04]  /*21d20*/  LOP3.LUT R3, R3, 0xff800000, RZ, 0xc0, !PT ;  /* 0xff80000003037812 */ /* 0x000fc800078ec0ff */
[----:B------:R-:W-:Y:S02]  /*21d30*/  IADD3 R4, R14, -R3, RZ ;  /* 0x800000030e047210 */ /* 0x000fe40007ffe0ff */
[----:B------:R-:W0:Y:S03]  /*21d40*/  I2F R3, R3 ;  /* 0x0000000300037306 */ /* 0x000e260000201400 */
[----:B------:R-:W-:Y:S02]  /*21d50*/  FADD.FTZ R9, R4, -1 ;  /* 0xbf80000004097421 */ /* 0x000fe40000010000 */
[----:B------:R-:W-:Y:S02]  /*21d60*/  @P0 MOV R11, 0x7f800000 ;  /* 0x7f800000000b0802 */ /* 0x000fe40000000f00 */
        /* <DEDUP_REMOVED lines=10> */
[----:B------:R-:W-:Y:S02]  /*21e10*/  FFMA.FTZ R9, R9, R12, R9 ;  /* 0x0000000c09097223 */ /* 0x000fe40000010009 */
[----:B------:R-:W-:Y:S02]  /*21e20*/  IMAD.MOV.U32 R12, RZ, RZ, 0x3a4be755 ;  /* 0x3a4be755ff0c7424 */ /* 0x000fe400078e00ff */
[----:B------:R-:W-:Y:S02]  /*21e30*/  FFMA.FTZ R4, R4, 0.69314718246459960938, R9 ;  /* 0x3f31721804047823 */ /* 0x000fe40000010009 */
[C---:B------:R-:W-:Y:S01]  /*21e40*/  @P0 FFMA.FTZ R4, R14.reuse, R11, +INF ;  /* 0x7f8000000e040423 */ /* 0x040fe2000001000b */
[----:B------:R-:W-:Y:S01]  /*21e50*/  FSETP.NEU.FTZ.AND P0, PT, R14, RZ, PT ;  /* 0x000000ff0e00720b */ /* 0x000fe20003f1d000 */
[----:B------:R-:W-:-:S02]  /*21e60*/  FMUL.FTZ R3, R13, R13 ;  /* 0x0000000d0d037220 */ /* 0x000fc40000410000 */
        /* <DEDUP_REMOVED lines=11> */
.L_x_495:
[----:B------:R-:W-:-:S04]  /*21f20*/  FADD.FTZ R4, |R6|, -3 ;  /* 0xc040000006047421 */ /* 0x000fc80000010200 */
[----:B------:R-:W-:-:S04]  /*21f30*/  FADD.FTZ R3, R4, -259.2509765625 ;  /* 0xc381a02004037421 */ /* 0x000fc80000010000 */
[----:B------:R-:W-:-:S04]  /*21f40*/  FFMA.FTZ R3, R4, R3, -10777.1796875 ;  /* 0xc62864b804037423 */ /* 0x000fc80000010003 */
[----:B------:R-:W-:Y:S01]  /*21f50*/  FFMA.FTZ R9, R4, R3, -92685.046875 ;  /* 0xc7b5068604097423 */ /* 0x000fe20000010003 */
[----:B------:R-:W-:-:S03]  /*21f60*/  HFMA2.MMA R3, -RZ, RZ, 4.23046875, 0.62255859375 ;  /* 0x443b38fbff037435 */ /* 0x000fc600000001ff */
[----:B------:R-:W-:-:S06]  /*21f70*/  FFMA.FTZ R9, R4, R9, -206353.578125 ;  /* 0xc849846504097423 */ /* 0x000fcc0000010009 */
[----:B------:R-:W0:Y:S01]  /*21f80*/  MUFU.RCP R9, R9 ;  /* 0x0000000900097308 */ /* 0x000e220000001000 */
[----:B------:R-:W-:-:S04]  /*21f90*/  FFMA.FTZ R3, R4, -R3, -12349.7421875 ;  /* 0xc640f6f804037423 */ /* 0x000fc80000010803 */
[----:B------:R-:W-:-:S04]  /*21fa0*/  FFMA.FTZ R3, R4, R3, -41061.375 ;  /* 0xc720656004037423 */ /* 0x000fc80000010003 */
[----:B------:R-:W-:-:S04]  /*21fb0*/  FFMA.FTZ R3, R4, R3, -48310.6640625 ;  /* 0xc73cb6aa04037423 */ /* 0x000fc80000010003 */
[----:B------:R-:W-:-:S04]  /*21fc0*/  FFMA.FTZ R3, R4, R3, -143033.40625 ;  /* 0xc80bae5a04037423 */ /* 0x000fc80000010003 */
[----:B0-----:R-:W-:Y:S01]  /*21fd0*/  FFMA.FTZ R4, R3, R9, R4 ;  /* 0x0000000903047223 */ /* 0x001fe20000010004 */
[----:B------:R-:W-:Y:S05]  /*21fe0*/  BRA `(.L_x_496) ;  /* 0x0000043000007947 */ /* 0x000fea0003800000 */
.L_x_494:
        /* <DEDUP_REMOVED lines=15> */
.L_x_497:
        /* <DEDUP_REMOVED lines=16> */
.L_x_498:
        /* <DEDUP_REMOVED lines=36> */
.L_x_496:
[----:B------:R-:W-:Y:S05]  /*22420*/  BSYNC B2 ;  /* 0x0000000000027941 */ /* 0x000fea0003800000 */
.L_x_493:
        /* <DEDUP_REMOVED lines=11> */
[----:B------:R-:W-:Y:S02]  /*224e0*/  FADD.FTZ R11, |R6|, |R6| ;  /* 0x40000006060b7221 */ /* 0x000fe40000010200 */
[----:B------:R-:W-:Y:S02]  /*224f0*/  IMAD.MOV.U32 R12, RZ, RZ, 0x3c0885e4 ;  /* 0x3c0885e4ff0c7424 */ /* 0x000fe400078e00ff */
[----:B------:R-:W0:Y:S01]  /*22500*/  F2I.NTZ R21, R11 ;  /* 0x0000000b00157305 */ /* 0x000e220000203100 */
[----:B------:R-:W-:-:S07]  /*22510*/  IMAD.MOV.U32 R14, RZ, RZ, 0x3e2aaaa8 ;  /* 0x3e2aaaa8ff0e7424 */ /* 0x000fce00078e00ff */
[----:B------:R-:W1:Y:S01]  /*22520*/  FRND R9, R11 ;  /* 0x0000000b00097307 */ /* 0x000e620000201000 */
[C---:B0-----:R-:W-:Y:S02]  /*22530*/  LOP3.LUT P1, RZ, R21.reuse, 0x1, RZ, 0xc0, !PT ;  /* 0x0000000115ff7812 */ /* 0x041fe4000782c0ff */
[----:B------:R-:W-:Y:S02]  /*22540*/  LOP3.LUT P0, RZ, R21, 0x2, RZ, 0xc0, !PT ;  /* 0x0000000215ff7812 */ /* 0x000fe4000780c0ff */
[----:B------:R-:W-:Y:S02]  /*22550*/  FSEL R12, R12, 0.041666727513074874878, !P1 ;  /* 0x3d2aaabb0c0c7808 */ /* 0x000fe40004800000 */
[----:B------:R-:W-:Y:S01]  /*22560*/  FSEL R14, -R14, -0.4999999701976776123, !P1 ;  /* 0xbeffffff0e0e7808 */ /* 0x000fe20004800100 */
[----:B-1----:R-:W-:-:S04]  /*22570*/  FFMA.FTZ R9, -R9, 0.5, |R6| ;  /* 0x3f00000009097823 */ /* 0x002fc80000010506 */
[----:B------:R-:W-:Y:S01]  /*22580*/  FMUL.FTZ R13, R9, 3.1415927410125732422 ;  /* 0x40490fdb090d7820 */ /* 0x000fe20000410000 */
[----:B------:R-:W-:Y:S01]  /*22590*/  HFMA2.MMA R9, -RZ, RZ, -0.66259765625, 2.662109375 ;  /* 0xb94d4153ff097435 */ /* 0x000fe200000001ff */
[----:B------:R-:W-:Y:S02]  /*225a0*/  @P1 MOV R15, 0x37cbac00 ;  /* 0x37cbac00000f1802 */ /* 0x000fe40000000f00 */
[C---:B------:R-:W-:Y:S01]  /*225b0*/  FMUL.FTZ R20, R13.reuse, R13 ;  /* 0x0000000d0d147220 */ /* 0x040fe20000410000 */
[----:B------:R-:W-:-:S03]  /*225c0*/  FSEL R11, R13, 1, !P1 ;  /* 0x3f8000000d0b7808 */ /* 0x000fc60004800000 */
[----:B------:R-:W-:-:S04]  /*225d0*/  @P1 FFMA.FTZ R9, R20, R15, -0.0013887860113754868507 ;  /* 0xbab607ed14091423 */ /* 0x000fc8000001000f */
        /* <DEDUP_REMOVED lines=34> */
.L_x_501:
        /* <DEDUP_REMOVED lines=27> */
.L_x_500:
[----:B------:R-:W-:Y:S05]  /*229b0*/  BSYNC B2 ;  /* 0x0000000000027941 */ /* 0x000fea0003800000 */
.L_x_499:
[----:B------:R-:W0:Y:S01]  /*229c0*/  MUFU.LG2 R5, R5 ;  /* 0x0000000500057308 */ /* 0x000e220000000c00 */
[----:B------:R-:W-:Y:S01]  /*229d0*/  HFMA2.MMA R14, -RZ, RZ, 0.83837890625, -4044 ;  /* 0x3ab5ebe6ff0e7435 */ /* 0x000fe200000001ff */
[----:B0-----:R-:W-:-:S04]  /*229e0*/  FMUL.FTZ R11, R5, 0.69314718246459960938 ;  /* 0x3f317218050b7820 */ /* 0x001fc80000410000 */
[CC--:B------:R-:W-:Y:S02]  /*229f0*/  FFMA.FTZ R7, R6.reuse, R11.reuse, -R7 ;  /* 0x0000000b06077223 */ /* 0x0c0fe40000010807 */
        /* <DEDUP_REMOVED lines=29> */
.L_x_481:
        /* <DEDUP_REMOVED lines=13> */
[----:B------:R-:W-:Y:S01]  /*22ca0*/  MOV R21, 0x43e0f8e7 ;  /* 0x43e0f8e700157802 */ /* 0x000fe20000000f00 */
[----:B------:R-:W-:Y:S01]  /*22cb0*/  IMAD.MOV.U32 R22, RZ, RZ, 0x45d95fff ;  /* 0x45d95fffff167424 */ /* 0x000fe200078e00ff */
[----:B------:R-:W-:Y:S01]  /*22cc0*/  IADD3 R3, R35, 0x9f4, RZ ;  /* 0x000009f423037810 */ /* 0x000fe20007ffe0ff */
[----:B------:R0:W-:Y:S01]  /*22cd0*/  STL.64 [R1+0x9f8], R12 ;  /* 0x0009f80c01007387 */ /* 0x0001e20000100a00 */
[----:B------:R-:W-:Y:S01]  /*22ce0*/  MOV R23, 0x47946fa6 ;  /* 0x47946fa600177802 */ /* 0x000fe20000000f00 */
[----:B------:R-:W-:Y:S01]  /*22cf0*/  IMAD.MOV.U32 R24, RZ, RZ, 0x4912f03a ;  /* 0x4912f03aff187424 */ /* 0x000fe200078e00ff */
[----:B------:R-:W-:Y:S01]  /*22d00*/  SEL R3, R3, R0, P0 ;  /* 0x0000000003037207 */ /* 0x000fe20000000000 */
[----:B------:R1:W-:Y:S01]  /*22d10*/  STL.64 [R1+0xa00], R20 ;  /* 0x000a001401007387 */ /* 0x0003e20000100a00 */
[----:B------:R-:W-:Y:S01]  /*22d20*/  MOV R25, 0x4a5481c1 ;  /* 0x4a5481c100197802 */ /* 0x000fe20000000f00 */
[----:B------:R-:W-:Y:S01]  /*22d30*/  IMAD.MOV.U32 R26, RZ, RZ, 0x4b5edd0a ;  /* 0x4b5edd0aff1a7424 */ /* 0x000fe200078e00ff */
[----:B------:R-:W-:Y:S01]  /*22d40*/  MOV R27, 0x4c255322 ;  /* 0x4c255322001b7802 */ /* 0x000fe20000000f00 */
[----:B------:R-:W-:Y:S01]  /*22d50*/  STL.64 [R1+0xa08], R22 ;  /* 0x000a081601007387 */ /* 0x000fe20000100a00 */
[----:B------:R-:W-:Y:S01]  /*22d60*/  IMAD.MOV.U32 R28, RZ, RZ, 0x4ca4b97f ;  /* 0x4ca4b97fff1c7424 */ /* 0x000fe200078e00ff */
[----:B------:R-:W-:Y:S01]  /*22d70*/  MOV R29, 0x4cc5f8af ;  /* 0x4cc5f8af001d7802 */ /* 0x000fe20000000f00 */
[----:B------:R-:W-:Y:S01]  /*22d80*/  IMAD.MOV.U32 R30, RZ, RZ, 0x42840000 ;  /* 0x42840000ff1e7424 */ /* 0x000fe200078e00ff */
[----:B------:R2:W-:Y:S01]  /*22d90*/  STL.64 [R1+0xa10], R24 ;  /* 0x000a101801007387 */ /* 0x0005e20000100a00 */
[----:B0-----:R-:W-:Y:S01]  /*22da0*/  IMAD.MOV.U32 R12, RZ, RZ, 0x1 ;  /* 0x00000001ff0c7424 */ /* 0x001fe200078e00ff */
[----:B------:R-:W-:Y:S01]  /*22db0*/  MOV R31, 0x44f0a000 ;  /* 0x44f0a000001f7802 */ /* 0x000fe20000000f00 */
[----:B------:R-:W-:Y:S01]  /*22dc0*/  @P0 IMAD.MOV.U32 R12, RZ, RZ, -0x1 ;  /* 0xffffffffff0c0424 */ /* 0x000fe200078e00ff */
[----:B-1----:R-:W-:Y:S01]  /*22dd0*/  MOV R21, 0x48ae85e0 ;  /* 0x48ae85e000157802 */ /* 0x002fe20000000f00 */
[----:B------:R-:W-:Y:S01]  /*22de0*/  IMAD.MOV.U32 R20, RZ, RZ, 0x46ff3c00 ;  /* 0x46ff3c00ff147424 */ /* 0x000fe200078e00ff */
[----:B------:R-:W-:Y:S01]  /*22df0*/  MOV R39, 0x4b4b8b8f ;  /* 0x4b4b8b8f00277802 */ /* 0x000fe20000000f00 */
[----:B------:R-:W-:Y:S01]  /*22e00*/  IMAD.SHL.U32 R0, R12, 0x4, RZ ;  /* 0x000000040c007824 */ /* 0x000fe200078e00ff */
[----:B------:R-:W-:Y:S01]  /*22e10*/  MOV R41, 0x4cc8c38c ;  /* 0x4cc8c38c00297802 */ /* 0x000fe20000000f00 */
[----:B------:R-:W-:Y:S01]  /*22e20*/  IMAD.MOV.U32 R38, RZ, RZ, 0x4a20fbd8 ;  /* 0x4a20fbd8ff267424 */ /* 0x000fe200078e00ff */
[----:B------:R0:W-:Y:S01]  /*22e30*/  STL.64 [R1+0x13c8], R20 ;  /* 0x0013c81401007387 */ /* 0x0001e20000100a00 */
[----:B------:R-:W-:Y:S01]  /*22e40*/  IMAD.MOV.U32 R40, RZ, RZ, 0x4c2f75b4 ;  /* 0x4c2f75b4ff287424 */ /* 0x000fe200078e00ff */
[-C--:B------:R-:W-:Y:S01]  /*22e50*/  IADD3 R3, R3, R0.reuse, RZ ;  /* 0x0000000003037210 */ /* 0x080fe20007ffe0ff */
[----:B--2---:R-:W-:Y:S01]  /*22e60*/  IMAD.MOV.U32 R24, RZ, RZ, 0x4c184540 ;  /* 0x4c184540ff187424 */ /* 0x004fe200078e00ff */
[----:B------:R-:W-:Y:S01]  /*22e70*/  MOV R22, 0x4d0fed36 ;  /* 0x4d0fed3600167802 */ /* 0x000fe20000000f00 */
[----:B------:R-:W-:Y:S01]  /*22e80*/  IMAD.MOV.U32 R7, RZ, RZ, RZ ;  /* 0x000000ffff077224 */ /* 0x000fe200078e00ff */
[----:B------:R-:W-:Y:S01]  /*22e90*/  MOV R23, 0x4ce5eb4c ;  /* 0x4ce5eb4c00177802 */ /* 0x000fe20000000f00 */
[----:B------:R-:W-:Y:S01]  /*22ea0*/  @P0 IMAD.MOV.U32 R7, RZ, RZ, 0xc ;  /* 0x0000000cff070424 */ /* 0x000fe200078e00ff */
[----:B------:R-:W-:Y:S01]  /*22eb0*/  MOV R25, RZ ;  /* 0x000000ff00197202 */ /* 0x000fe20000000f00 */
[----:B------:R1:W-:Y:S01]  /*22ec0*/  STL [R1+0x13bc], R4 ;  /* 0x0013bc0401007387 */ /* 0x0003e20000100800 */
[----:B------:R-:W-:-:S02]  /*22ed0*/  IADD3 R13, R3, R0, RZ ;  /* 0x00000000030d7210 */ /* 0x000fc40007ffe0ff */
[----:B0-----:R-:W-:Y:S01]  /*22ee0*/  MOV R20, 0x4c5914c6 ;  /* 0x4c5914c600147802 */ /* 0x001fe20000000f00 */
[----:B------:R-:W-:Y:S01]  /*22ef0*/  STL.64 [R1+0xa18], R26 ;  /* 0x000a181a01007387 */ /* 0x000fe20000100a00 */
[----:B------:R-:W-:Y:S01]  /*22f00*/  IMAD.IADD R12, R7, 0x1, R12 ;  /* 0x00000001070c7824 */ /* 0x000fe200078e020c */
[-C--:B------:R-:W-:Y:S02]  /*22f10*/  IADD3 R7, R13, R0.reuse, RZ ;  /* 0x000000000d077210 */ /* 0x080fe40007ffe0ff */
[----:B------:R-:W-:Y:S04]  /*22f20*/  STL.64 [R1+0xa20], R28 ;  /* 0x000a201c01007387 */ /* 0x000fe80000100a00 */
[----:B------:R-:W-:Y:S04]  /*22f30*/  STL.64 [R1+0x13c0], R30 ;  /* 0x0013c01e01007387 */ /* 0x000fe80000100a00 */
[----:B------:R-:W-:Y:S04]  /*22f40*/  STL.64 [R1+0x13d0], R38 ;  /* 0x0013d02601007387 */ /* 0x000fe80000100a00 */
[----:B------:R0:W-:Y:S04]  /*22f50*/  STL.64 [R1+0x13d8], R40 ;  /* 0x0013d82801007387 */ /* 0x0001e80000100a00 */
[----:B------:R-:W-:Y:S04]  /*22f60*/  STL.64 [R1+0x13e0], R22 ;  /* 0x0013e01601007387 */ /* 0x000fe80000100a00 */
[----:B------:R2:W-:Y:S04]  /*22f70*/  STL.64 [R1+0x13e8], R24 ;  /* 0x0013e81801007387 */ /* 0x0005e80000100a00 */
[----:B------:R3:W-:Y:S04]  /*22f80*/  STL [R1+0xa28], R20 ;  /* 0x000a281401007387 */ /* 0x0007e80000100800 */
[----:B------:R-:W4:Y:S01]  /*22f90*/  LDL R3, [R3] ;  /* 0x0000000003037983 */ /* 0x000f220000100800 */
[----:B------:R-:W-:Y:S01]  /*22fa0*/  IMAD.U32 R35, R12, 0x4, R35 ;  /* 0x000000040c237824 */ /* 0x000fe200078e0023 */
[----:B------:R-:W-:-:S02]  /*22fb0*/  IADD3 R11, R7, R0, RZ ;  /* 0x00000000070b7210 */ /* 0x000fc40007ffe0ff */
[----:B-1----:R1:W5:Y:S01]  /*22fc0*/  LDL R4, [R13] ;  /* 0x000000000d047983 */ /* 0x0023620000100800 */
[----:B------:R-:W-:Y:S01]  /*22fd0*/  IMAD.IADD R15, R0, 0x1, R35 ;  /* 0x00000001000f7824 */ /* 0x000fe200078e0223 */
[-C--:B------:R-:W-:Y:S02]  /*22fe0*/  IADD3 R47, R11, R0.reuse, RZ ;  /* 0x000000000b2f7210 */ /* 0x080fe40007ffe0ff */
[----:B------:R-:W5:Y:S01]  /*22ff0*/  LDL R7, [R7] ;  /* 0x0000000007077983 */ /* 0x000f620000100800 */
[--C-:B0-----:R-:W-:Y:S01]  /*23000*/  IMAD.IADD R41, R15, 0x1, R0.reuse ;  /* 0x000000010f297824 */ /* 0x101fe200078e0200 */
[-C--:B------:R-:W-:Y:S02]  /*23010*/  IADD3 R43, R47, R0.reuse, RZ ;  /* 0x000000002f2b7210 */ /* 0x080fe40007ffe0ff */
[----:B------:R0:W5:Y:S01]  /*23020*/  LDL R51, [R11] ;  /* 0x000000000b337983 */ /* 0x0001620000100800 */
[----:B------:R-:W-:Y:S01]  /*23030*/  IMAD.IADD R37, R41, 0x1, R0 ;  /* 0x0000000129257824 */ /* 0x000fe200078e0200 */
[----:B------:R-:W-:-:S02]  /*23040*/  IADD3 R39, R43, R0, RZ ;  /* 0x000000002b277210 */ /* 0x000fc40007ffe0ff */
[----:B------:R1:W5:Y:S04]  /*23050*/  LDL R49, [R35] ;  /* 0x0000000023317983 */ /* 0x0003680000100800 */
[----:B------:R-:W5:Y:S01]  /*23060*/  LDL R47, [R47] ;  /* 0x000000002f2f7983 */ /* 0x000f620000100800 */
[--C-:B------:R-:W-:Y:S01]  /*23070*/  IMAD.IADD R31, R37, 0x1, R0.reuse ;  /* 0x00000001251f7824 */ /* 0x100fe200078e0200 */
[-C--:B0-----:R-:W-:Y:S02]  /*23080*/  IADD3 R11, R39, R0.reuse, RZ ;  /* 0x00000000270b7210 */ /* 0x081fe40007ffe0ff */
[----:B------:R0:W5:Y:S04]  /*23090*/  LDL R45, [R15] ;  /* 0x000000000f2d7983 */ /* 0x0001680000100800 */
[----:B------:R-:W5:Y:S01]  /*230a0*/  LDL R43, [R43] ;  /* 0x000000002b2b7983 */ /* 0x000f620000100800 */
[----:B------:R-:W-:Y:S01]  /*230b0*/  IMAD.IADD R27, R31, 0x1, R0 ;  /* 0x000000011f1b7824 */ /* 0x000fe200078e0200 */
[----:B------:R-:W-:-:S02]  /*230c0*/  IADD3 R29, R11, R0, RZ ;  /* 0x000000000b1d7210 */ /* 0x000fc40007ffe0ff */
[----:B------:R-:W5:Y:S04]  /*230d0*/  LDL R41, [R41] ;  /* 0x0000000029297983 */ /* 0x000f680000100800 */
[----:B------:R-:W5:Y:S01]  /*230e0*/  LDL R39, [R39] ;  /* 0x0000000027277983 */ /* 0x000f620000100800 */
[--C-:B------:R-:W-:Y:S01]  /*230f0*/  IMAD.IADD R21, R27, 0x1, R0.reuse ;  /* 0x000000011b157824 */ /* 0x100fe200078e0200 */
[----:B--2---:R-:W-:Y:S02]  /*23100*/  IADD3 R25, R29, R0, RZ ;  /* 0x000000001d197210 */ /* 0x004fe40007ffe0ff */
[----:B------:R-:W2:Y:S04]  /*23110*/  LDL R37, [R37] ;  /* 0x0000000025257983 */ /* 0x000ea80000100800 */
[----:B-1----:R1:W2:Y:S01]  /*23120*/  LDL R35, [R11] ;  /* 0x000000000b237983 */ /* 0x0022a20000100800 */
[----:B------:R-:W-:-:S03]  /*23130*/  IMAD.IADD R53, R25, 0x1, R0 ;  /* 0x0000000119357824 */ /* 0x000fc600078e0200 */
[----:B------:R-:W2:Y:S01]  /*23140*/  LDL R31, [R31] ;  /* 0x000000001f1f7983 */ /* 0x000ea20000100800 */
[----:B------:R-:W-:-:S03]  /*23150*/  IADD3 R26, R21, R0, RZ ;  /* 0x00000000151a7210 */ /* 0x000fc60007ffe0ff */
[----:B------:R-:W2:Y:S01]  /*23160*/  LDL R29, [R29] ;  /* 0x000000001d1d7983 */ /* 0x000ea20000100800 */
[----:B0-----:R-:W-:-:S03]  /*23170*/  IMAD.IADD R15, R53, 0x1, R0 ;  /* 0x00000001350f7824 */ /* 0x001fc600078e0200 */
[----:B------:R-:W2:Y:S01]  /*23180*/  LDL R27, [R27] ;  /* 0x000000001b1b7983 */ /* 0x000ea20000100800 */
[----:B------:R-:W-:-:S03]  /*23190*/  IADD3 R12, R26, R0, RZ ;  /* 0x000000001a0c7210 */ /* 0x000fc60007ffe0ff */
[----:B------:R-:W2:Y:S04]  /*231a0*/  LDL R25, [R25] ;  /* 0x0000000019197983 */ /* 0x000ea80000100800 */
[----:B------:R0:W2:Y:S01]  /*231b0*/  LDL R23, [R21] ;  /* 0x0000000015177983 */ /* 0x0000a20000100800 */
[----:B------:R-:W-:-:S03]  /*231c0*/  IMAD.IADD R13, R12, 0x1, R0 ;  /* 0x000000010c0d7824 */ /* 0x000fc600078e0200 */
[----:B---3--:R-:W3:Y:S04]  /*231d0*/  LDL R20, [R53] ;  /* 0x0000000035147983 */ /* 0x008ee80000100800 */
[----:B-1----:R-:W3:Y:S04]  /*231e0*/  LDL R11, [R26] ;  /* 0x000000001a0b7983 */ /* 0x002ee80000100800 */
[----:B------:R-:W3:Y:S01]  /*231f0*/  LDL R15, [R15] ;  /* 0x000000000f0f7983 */ /* 0x000ee20000100800 */
[----:B------:R-:W-:-:S03]  /*23200*/  IADD3 R24, R13, R0, RZ ;  /* 0x000000000d187210 */ /* 0x000fc60007ffe0ff */
[----:B------:R-:W3:Y:S02]  /*23210*/  LDL R12, [R12] ;  /* 0x000000000c0c7983 */ /* 0x000ee40000100800 */
[----:B0-----:R-:W-:Y:S02]  /*23220*/  IMAD.IADD R21, R24, 0x1, R0 ;  /* 0x0000000118157824 */ /* 0x001fe400078e0200 */
[----:B------:R-:W3:Y:S04]  /*23230*/  LDL R13, [R13] ;  /* 0x000000000d0d7983 */ /* 0x000ee80000100800 */
[----:B------:R-:W3:Y:S04]  /*23240*/  LDL R0, [R24] ;  /* 0x0000000018007983 */ /* 0x000ee80000100800 */
[----:B------:R-:W3:Y:S01]  /*23250*/  LDL R21, [R21] ;  /* 0x0000000015157983 */ /* 0x000ee20000100800 */
[----:B------:R-:W-:Y:S01]  /*23260*/  MOV R22, R6 ;  /* 0x0000000600167202 */ /* 0x000fe20000000f00 */
[----:B------:R-:W-:Y:S01]  /*23270*/  @P0 IMAD.MOV.U32 R22, RZ, RZ, R14 ;  /* 0x000000ffff160224 */ /* 0x000fe200078e000e */
[----:B------:R-:W-:-:S05]  /*23280*/  FSET.BF.LEU.FTZ.AND R14, |R6|, 1, PT ;  /* 0x3f800000060e780a */ /* 0x000fca000381b200 */
[----:B----4-:R-:W-:-:S04]  /*23290*/  FFMA.FTZ R3, R14, R22, R3 ;  /* 0x000000160e037223 */ /* 0x010fc80000010003 */
[-C--:B-----5:R-:W-:Y:S01]  /*232a0*/  FFMA.FTZ R4, R3, R22.reuse, R4 ;  /* 0x0000001603047223 */ /* 0x0a0fe20000010004 */
        /* <DEDUP_REMOVED lines=11> */
[----:B------:R-:W-:-:S02]  /*23360*/  FFMA.FTZ R4, R4, R22, R39 ;  /* 0x0000001604047223 */ /* 0x000fc40000010027 */
[-C--:B--2---:R-:W-:Y:S02]  /*23370*/  FFMA.FTZ R3, R3, R22.reuse, R37 ;  /* 0x0000001603037223 */ /* 0x084fe40000010025 */
[-C--:B------:R-:W-:Y:S02]  /*23380*/  FFMA.FTZ R4, R4, R22.reuse, R35 ;  /* 0x0000001604047223 */ /* 0x080fe40000010023 */
[-C--:B------:R-:W-:Y:S02]  /*23390*/  FFMA.FTZ R3, R3, R22.reuse, R31 ;  /* 0x0000001603037223 */ /* 0x080fe4000001001f */
[-C--:B------:R-:W-:Y:S02]  /*233a0*/  FFMA.FTZ R4, R4, R22.reuse, R29 ;  /* 0x0000001604047223 */ /* 0x080fe4000001001d */
[-C--:B------:R-:W-:Y:S02]  /*233b0*/  FFMA.FTZ R3, R3, R22.reuse, R27 ;  /* 0x0000001603037223 */ /* 0x080fe4000001001b */
[----:B------:R-:W-:-:S02]  /*233c0*/  FFMA.FTZ R25, R4, R22, R25 ;  /* 0x0000001604197223 */ /* 0x000fc40000010019 */
[----:B------:R-:W-:Y:S02]  /*233d0*/  FADD.FTZ R4, R6, 6.0246801376342773438 ;  /* 0x40c0ca2e06047421 */ /* 0x000fe40000010000 */
[-C--:B------:R-:W-:Y:S02]  /*233e0*/  FFMA.FTZ R3, R3, R22.reuse, R23 ;  /* 0x0000001603037223 */ /* 0x080fe40000010017 */
[----:B------:R-:W0:Y:S01]  /*233f0*/  @P0 MUFU.EX2 R23, R14 ;  /* 0x0000000e00170308 */ /* 0x000e220000000800 */
[-C--:B---3--:R-:W-:Y:S02]  /*23400*/  FFMA.FTZ R20, R25, R22.reuse, R20 ;  /* 0x0000001619147223 */ /* 0x088fe40000010014 */
[-C--:B------:R-:W-:Y:S02]  /*23410*/  FFMA.FTZ R3, R3, R22.reuse, R11 ;  /* 0x0000001603037223 */ /* 0x080fe4000001000b */
[----:B------:R-:W-:Y:S02]  /*23420*/  FADD.FTZ R11, R4, -0.5 ;  /* 0xbf000000040b7421 */ /* 0x000fe40000010000 */
[----:B------:R-:W-:-:S02]  /*23430*/  FFMA.FTZ R7, R20, R22, R15 ;  /* 0x0000001614077223 */ /* 0x000fc4000001000f */
[----:B------:R-:W-:Y:S02]  /*23440*/  FMUL.FTZ R4, R11, 0.36787945032119750977 ;  /* 0x3ebc5ab20b047820 */ /* 0x000fe40000410000 */
[-C--:B------:R-:W-:Y:S02]  /*23450*/  FFMA.FTZ R3, R3, R22.reuse, R12 ;  /* 0x0000001603037223 */ /* 0x080fe4000001000c */
[----:B------:R-:W1:Y:S02]  /*23460*/  MUFU.RCP R7, R7 ;  /* 0x0000000700077308 */ /* 0x000e640000001000 */
[----:B------:R-:W-:-:S04]  /*23470*/  FFMA.FTZ R3, R3, R22, R13 ;  /* 0x0000001603037223 */ /* 0x000fc8000001000d */
[-C--:B------:R-:W-:Y:S02]  /*23480*/  FFMA.FTZ R0, R3, R22.reuse, R0 ;  /* 0x0000001603007223 */ /* 0x080fe40000010000 */
[----:B------:R-:W-:Y:S02]  /*23490*/  MUFU.SQRT R4, R4 ;  /* 0x0000000400047308 */ /* 0x000fe40000002000 */
[----:B------:R-:W-:-:S04]  /*234a0*/  FFMA.FTZ R12, R0, R22, R21 ;  /* 0x00000016000c7223 */ /* 0x000fc80000010015 */
        /* <DEDUP_REMOVED lines=54> */
.L_x_506:
[----:B0-2---:R-:W-:Y:S05]  /*23810*/  BSYNC B2 ;  /* 0x0000000000027941 */ /* 0x005fea0003800000 */
.L_x_505:
        /* <DEDUP_REMOVED lines=12> */
.L_x_508:
[----:B0-----:R-:W-:Y:S05]  /*238e0*/  BSYNC B4 ;  /* 0x0000000000047941 */ /* 0x001fea0003800000 */
.L_x_507:
        /* <DEDUP_REMOVED lines=40> */
.L_x_510:
[----:B-1----:R-:W-:Y:S05]  /*23b70*/  BSYNC B2 ;  /* 0x0000000000027941 */ /* 0x002fea0003800000 */
.L_x_509:
[----:B------:R-:W1:-:S06]  /*23b80*/  DMUL R22, R22, R14 ;  /* 0x0000000e16167228 */ /* 0x000e4c0000000000 */
[----:B-1----:R-:W1:Y:S01]  /*23b90*/  F2F.F32.F64 R0, R22 ;  /* 0x0000001600007310 */ /* 0x002e620000301000 */
[----:B------:R-:W1:-:S14]  /*23ba0*/  DSETP.GEU.AND P0, PT, |R22|, c[0x2][0x0], PT ;  /* 0x008000001600762a */ /* 0x000e5c0003f0e200 */
[----:B-1----:R-:W-:Y:S01]  /*23bb0*/  @!P0 FMUL R0, R0, 1.175494350822287508e-38 ;  /* 0x0080000000008820 */ /* 0x002fe20000400000 */
[----:B------:R-:W-:Y:S05]  /*23bc0*/  BRA `(.L_x_511) ;  /* 0x00000e9000007947 */ /* 0x000fea0003800000 */
.L_x_504:
        /* <DEDUP_REMOVED lines=10> */
.L_x_503:
        /* <DEDUP_REMOVED lines=45> */
.L_x_514:
        /* <DEDUP_REMOVED lines=13> */
.L_x_513:
        /* <DEDUP_REMOVED lines=15> */
.L_x_516:
        /* <DEDUP_REMOVED lines=16> */
.L_x_517:
        /* <DEDUP_REMOVED lines=36> */
.L_x_515:
[----:B------:R-:W-:Y:S05]  /*24440*/  BSYNC B2 ;  /* 0x0000000000027941 */ /* 0x000fea0003800000 */
.L_x_512:
        /* <DEDUP_REMOVED lines=61> */
.L_x_520:
        /* <DEDUP_REMOVED lines=27> */
.L_x_519:
[----:B------:R-:W-:Y:S05]  /*249d0*/  BSYNC B2 ;  /* 0x0000000000027941 */ /* 0x000fea0003800000 */
.L_x_518:
[----:B------:R-:W0:Y:S02]  /*249e0*/  MUFU.LG2 R3, R5 ;  /* 0x0000000500037308 */ /* 0x000e240000000c00 */
[----:B0-----:R-:W-:-:S04]  /*249f0*/  FMUL.FTZ R3, R3, 0.69314718246459960938 ;  /* 0x3f31721803037820 */ /* 0x001fc80000410000 */
[----:B------:R-:W-:-:S04]  /*24a00*/  FFMA.FTZ R3, R6, R3, -R5 ;  /* 0x0000000306037223 */ /* 0x000fc80000010805 */
[----:B------:R-:W-:Y:S02]  /*24a10*/  FADD.FTZ R3, R3, -R0 ;  /* 0x8000000003037221 */ /* 0x000fe40000010000 */
[----:B------:R-:W-:-:S03]  /*24a20*/  IMAD.MOV.U32 R0, RZ, RZ, RZ ;  /* 0x000000ffff007224 */ /* 0x000fc600078e00ff */
[----:B------:R-:W-:-:S13]  /*24a30*/  FSETP.GEU.FTZ.AND P0, PT, R3, -88.72283935546875, PT ;  /* 0xc2b172180300780b */ /* 0x000fda0003f1e000 */
[----:B------:R-:W-:-:S04]  /*24a40*/  @P0 FMUL.FTZ R3, R3, 1.4426950216293334961 ;  /* 0x3fb8aa3b03030820 */ /* 0x000fc80000410000 */
[----:B------:R0:W1:Y:S03]  /*24a50*/  @P0 MUFU.EX2 R0, R3 ;  /* 0x0000000300000308 */ /* 0x0000660000000800 */
.L_x_511:
[----:B------:R-:W-:Y:S05]  /*24a60*/  BSYNC B3 ;  /* 0x0000000000037941 */ /* 0x000fea0003800000 */
.L_x_502:
        /* <DEDUP_REMOVED lines=9> */
.L_x_524:
        /* <DEDUP_REMOVED lines=11> */
.L_x_523:
[----:B------:R-:W0:Y:S01]  /*24bb0*/  MUFU.RCP R3, R6 ;  /* 0x0000000600037308 */ /* 0x000e220000001000 */
[----:B------:R-:W-:-:S04]  /*24bc0*/  FMUL.FTZ R0, R9, R0 ;  /* 0x0000000009007220 */ /* 0x000fc80000410000 */
[----:B0-----:R-:W-:-:S03]  /*24bd0*/  FMUL.FTZ R3, R0, R3 ;  /* 0x0000000300037220 */ /* 0x001fc60000410000 */
.L_x_522:
[----:B------:R-:W-:Y:S05]  /*24be0*/  BSYNC B2 ;  /* 0x0000000000027941 */ /* 0x000fea0003800000 */
.L_x_521:
[----:B------:R-:W-:Y:S01]  /*24bf0*/  FADD.FTZ R0, -R3, 1 ;  /* 0x3f80000003007421 */ /* 0x000fe20000010100 */
[----:B------:R-:W-:Y:S05]  /*24c00*/  BRA `(.L_x_427) ;  /* 0x0000f9d000007947 */ /* 0x000fea0003800000 */
.L_x_433:
[C---:B------:R-:W-:Y:S01]  /*24c10*/  FMUL.FTZ R3, |R6|.reuse, 1 ;  /* 0x3f80000006037820 */ /* 0x040fe20000410200 */
[----:B------:R-:W-:Y:S01]  /*24c20*/  FSETP.GEU.FTZ.AND P0, PT, R5, R6, PT ;  /* 0x000000060500720b */ /* 0x000fe20003f1e000 */
[----:B------:R-:W-:Y:S02]  /*24c30*/  FADD.FTZ R21, R6, -R5 ;  /* 0x8000000506157221 */ /* 0x000fe40000010000 */
[----:B------:R-:W0:Y:S02]  /*24c40*/  F2F.F64.F32 R22, R3 ;  /* 0x0000000300167310 */ /* 0x000e240000201800 */
[----:B------:R-:W-:-:S06]  /*24c50*/  FMUL.FTZ R12, |R21|, 1 ;  /* 0x3f800000150c7820 */ /* 0x000fcc0000410200 */
[----:B------:R-:W1:Y:S01]  /*24c60*/  F2F.F64.F32 R12, R12 ;  /* 0x0000000c000c7310 */ /* 0x000e620000201800 */
[----:B0-----:R-:W0:Y:S01]  /*24c70*/  DMUL R22, R22, c[0x2][0x8] ;  /* 0x0080020016167a28 */ /* 0x001e220000000000 */
[----:B------:R-:W-:Y:S06]  /*24c80*/  @!P0 BRA `(.L_x_525) ;  /* 0x0000213000008947 */ /* 0x000fec0003800000 */
[----:B01----:R-:W0:Y:S01]  /*24c90*/  DSETP.GEU.AND P0, PT, R22, R12, PT ;  /* 0x0000000c1600722a */ /* 0x003e220003f0e000 */
[----:B------:R-:W-:-:S13]  /*24ca0*/  BSSY B3, `(.L_x_526) ;  /* 0x00001e2000037945 */ /* 0x000fda0003800000 */
        /* <DEDUP_REMOVED lines=12> */
[----:B------:R1:W-:Y:S01]  /*24d70*/  STL.64 [R1+0xa00], R22 ;  /* 0x000a001601007387 */ /* 0x0003e20000100a00 */
[----:B------:R-:W-:Y:S01]  /*24d80*/  MOV R27, 0x4a5481c1 ;  /* 0x4a5481c1001b7802 */ /* 0x000fe20000000f00 */
[----:B------:R-:W-:Y:S01]  /*24d90*/  IMAD.MOV.U32 R28, RZ, RZ, 0x4b5edd0a ;  /* 0x4b5edd0aff1c7424 */ /* 0x000fe200078e00ff */
[----:B------:R-:W-:Y:S01]  /*24da0*/  MOV R29, 0x4c255322 ;  /* 0x4c255322001d7802 */ /* 0x000fe20000000f00 */
[----:B------:R2:W-:Y:S01]  /*24db0*/  STL.64 [R1+0xa08], R24 ;  /* 0x000a081801007387 */ /* 0x0005e20000100a00 */
        /* <DEDUP_REMOVED lines=13> */
[----:B--2---:R-:W-:Y:S01]  /*24e90*/  MOV R24, 0x4d0fed36 ;  /* 0x4d0fed3600187802 */ /* 0x004fe20000000f00 */
[----:B------:R-:W-:Y:S01]  /*24ea0*/  IMAD.MOV.U32 R40, RZ, RZ, 0x4c2f75b4 ;  /* 0x4c2f75b4ff287424 */ /* 0x000fe200078e00ff */
[-C--:B------:R-:W-:Y:S01]  /*24eb0*/  IADD3 R3, R3, R0.reuse, RZ ;  /* 0x0000000003037210 */ /* 0x080fe20007ffe0ff */
[----:B---3--:R-:W-:Y:S01]  /*24ec0*/  IMAD.MOV.U32 R26, RZ, RZ, 0x4c184540 ;  /* 0x4c184540ff1a7424 */ /* 0x008fe200078e00ff */
[----:B------:R-:W-:Y:S01]  /*24ed0*/  MOV R25, 0x4ce5eb4c ;  /* 0x4ce5eb4c00197802 */ /* 0x000fe20000000f00 */
[----:B------:R-:W-:Y:S01]  /*24ee0*/  IMAD.MOV.U32 R7, RZ, RZ, RZ ;  /* 0x000000ffff077224 */ /* 0x000fe200078e00ff */
[----:B------:R-:W-:Y:S01]  /*24ef0*/  MOV R27, RZ ;  /* 0x000000ff001b7202 */ /* 0x000fe20000000f00 */
[----:B------:R-:W-:Y:S01]  /*24f00*/  @P0 IMAD.MOV.U32 R7, RZ, RZ, 0xc ;  /* 0x0000000cff070424 */ /* 0x000fe200078e00ff */
[----:B------:R-:W-:Y:S01]  /*24f10*/  MOV R20, 0x4c5914c6 ;  /* 0x4c5914c600147802 */ /* 0x000fe20000000f00 */
[----:B------:R0:W-:Y:S01]  /*24f20*/  STL [R1+0x13bc], R4 ;  /* 0x0013bc0401007387 */ /* 0x0001e20000100800 */
[----:B------:R-:W-:Y:S01]  /*24f30*/  IADD3 R13, R3, R0, RZ ;  /* 0x00000000030d7210 */ /* 0x000fe20007ffe0ff */
[----:B------:R-:W-:-:S02]  /*24f40*/  IMAD.IADD R12, R7, 0x1, R12 ;  /* 0x00000001070c7824 */ /* 0x000fc400078e020c */
[----:B------:R-:W-:Y:S01]  /*24f50*/  STL.64 [R1+0xa18], R28 ;  /* 0x000a181c01007387 */ /* 0x000fe20000100a00 */
[----:B------:R-:W-:-:S03]  /*24f60*/  IADD3 R7, R13, R0, RZ ;  /* 0x000000000d077210 */ /* 0x000fc60007ffe0ff */
[----:B------:R-:W-:Y:S04]  /*24f70*/  STL.64 [R1+0xa20], R30 ;  /* 0x000a201e01007387 */ /* 0x000fe80000100a00 */
[----:B------:R-:W-:Y:S04]  /*24f80*/  STL.64 [R1+0x13c0], R36 ;  /* 0x0013c02401007387 */ /* 0x000fe80000100a00 */
[----:B------:R-:W-:Y:S04]  /*24f90*/  STL.64 [R1+0x13c8], R22 ;  /* 0x0013c81601007387 */ /* 0x000fe80000100a00 */
[----:B------:R-:W-:Y:S04]  /*24fa0*/  STL.64 [R1+0x13d0], R38 ;  /* 0x0013d02601007387 */ /* 0x000fe80000100a00 */
[----:B------:R-:W-:Y:S04]  /*24fb0*/  STL.64 [R1+0x13d8], R40 ;  /* 0x0013d82801007387 */ /* 0x000fe80000100a00 */
[----:B------:R1:W-:Y:S04]  /*24fc0*/  STL.64 [R1+0x13e0], R24 ;  /* 0x0013e01801007387 */ /* 0x0003e80000100a00 */
[----:B------:R2:W-:Y:S04]  /*24fd0*/  STL.64 [R1+0x13e8], R26 ;  /* 0x0013e81a01007387 */ /* 0x0005e80000100a00 */
[----:B------:R3:W-:Y:S04]  /*24fe0*/  STL [R1+0xa28], R20 ;  /* 0x000a281401007387 */ /* 0x0007e80000100800 */
[----:B------:R-:W4:Y:S01]  /*24ff0*/  LDL R3, [R3] ;  /* 0x0000000003037983 */ /* 0x000f220000100800 */
[----:B------:R-:W-:Y:S01]  /*25000*/  IMAD.U32 R35, R12, 0x4, R35 ;  /* 0x000000040c237824 */ /* 0x000fe200078e0023 */
[----:B------:R-:W-:-:S02]  /*25010*/  IADD3 R11, R7, R0, RZ ;  /* 0x00000000070b7210 */ /* 0x000fc40007ffe0ff */
[----:B0-----:R0:W5:Y:S01]  /*25020*/  LDL R4, [R13] ;  /* 0x000000000d047983 */ /* 0x0011620000100800 */
[----:B------:R-:W-:Y:S01]  /*25030*/  IMAD.IADD R15, R0, 0x1, R35 ;  /* 0x00000001000f7824 */ /* 0x000fe200078e0223 */
[-C--:B-1----:R-:W-:Y:S02]  /*25040*/  IADD3 R25, R11, R0.reuse, RZ ;  /* 0x000000000b197210 */ /* 0x082fe40007ffe0ff */
[----:B------:R-:W5:Y:S01]  /*25050*/  LDL R7, [R7] ;  /* 0x0000000007077983 */ /* 0x000f620000100800 */
[--C-:B------:R-:W-:Y:S01]  /*25060*/  IMAD.IADD R39, R15, 0x1, R0.reuse ;  /* 0x000000010f277824 */ /* 0x100fe200078e0200 */
[-C--:B------:R-:W-:Y:S02]  /*25070*/  IADD3 R23, R25, R0.reuse, RZ ;  /* 0x0000000019177210 */ /* 0x080fe40007ffe0ff */
[----:B------:R1:W5:Y:S01]  /*25080*/  LDL R52, [R11] ;  /* 0x000000000b347983 */ /* 0x0003620000100800 */
[----:B------:R-:W-:Y:S01]  /*25090*/  IMAD.IADD R31, R39, 0x1, R0 ;  /* 0x00000001271f7824 */ /* 0x000fe200078e0200 */
[----:B--2---:R-:W-:-:S02]  /*250a0*/  IADD3 R27, R23, R0, RZ ;  /* 0x00000000171b7210 */ /* 0x004fc40007ffe0ff */
[----:B------:R2:W5:Y:S04]  /*250b0*/  LDL R50, [R35] ;  /* 0x0000000023327983 */ /* 0x0005680000100800 */
[----:B------:R0:W5:Y:S01]  /*250c0*/  LDL R48, [R25] ;  /* 0x0000000019307983 */ /* 0x0001620000100800 */
[--C-:B------:R-:W-:Y:S01]  /*250d0*/  IMAD.IADD R29, R31, 0x1, R0.reuse ;  /* 0x000000011f1d7824 */ /* 0x100fe200078e0200 */
[-C--:B-1----:R-:W-:Y:S02]  /*250e0*/  IADD3 R11, R27, R0.reuse, RZ ;  /* 0x000000001b0b7210 */ /* 0x082fe40007ffe0ff */
[----:B------:R1:W5:Y:S04]  /*250f0*/  LDL R46, [R15] ;  /* 0x000000000f2e7983 */ /* 0x0003680000100800 */
[----:B------:R1:W5:Y:S01]  /*25100*/  LDL R44, [R23] ;  /* 0x00000000172c7983 */ /* 0x0003620000100800 */
[----:B------:R-:W-:Y:S01]  /*25110*/  IMAD.IADD R37, R29, 0x1, R0 ;  /* 0x000000011d257824 */ /* 0x000fe200078e0200 */
[----:B0-----:R-:W-:-:S02]  /*25120*/  IADD3 R25, R11, R0, RZ ;  /* 0x000000000b197210 */ /* 0x001fc40007ffe0ff */
[----:B------:R-:W5:Y:S04]  /*25130*/  LDL R42, [R39] ;  /* 0x00000000272a7983 */ /* 0x000f680000100800 */
[----:B------:R0:W5:Y:S01]  /*25140*/  LDL R40, [R27] ;  /* 0x000000001b287983 */ /* 0x0001620000100800 */
[--C-:B--2---:R-:W-:Y:S01]  /*25150*/  IMAD.IADD R35, R37, 0x1, R0.reuse ;  /* 0x0000000125237824 */ /* 0x104fe200078e0200 */
[----:B------:R-:W-:Y:S02]  /*25160*/  IADD3 R13, R25, R0, RZ ;  /* 0x00000000190d7210 */ /* 0x000fe40007ffe0ff */
[----:B------:R2:W5:Y:S04]  /*25170*/  LDL R38, [R31] ;  /* 0x000000001f267983 */ /* 0x0005680000100800 */
[----:B------:R0:W5:Y:S01]  /*25180*/  LDL R36, [R11] ;  /* 0x000000000b247983 */ /* 0x0001620000100800 */
[----:B-1----:R-:W-:-:S03]  /*25190*/  IMAD.IADD R23, R13, 0x1, R0 ;  /* 0x000000010d177824 */ /* 0x002fc600078e0200 */
[----:B------:R1:W5:Y:S01]  /*251a0*/  LDL R34, [R29] ;  /* 0x000000001d227983 */ /* 0x0003620000100800 */
[----:B--2---:R-:W-:-:S03]  /*251b0*/  IADD3 R31, R35, R0, RZ ;  /* 0x00000000231f7210 */ /* 0x004fc60007ffe0ff */
[----:B------:R2:W5:Y:S01]  /*251c0*/  LDL R30, [R25] ;  /* 0x00000000191e7983 */ /* 0x0005620000100800 */
[----:B------:R-:W-:-:S03]  /*251d0*/  IMAD.IADD R15, R23, 0x1, R0 ;  /* 0x00000001170f7824 */ /* 0x000fc600078e0200 */
[----:B------:R-:W5:Y:S01]  /*251e0*/  LDL R28, [R37] ;  /* 0x00000000251c7983 */ /* 0x000f620000100800 */
[----:B-1----:R-:W-:-:S03]  /*251f0*/  IADD3 R29, R31, R0, RZ ;  /* 0x000000001f1d7210 */ /* 0x002fc60007ffe0ff */
[----:B------:R1:W5:Y:S04]  /*25200*/  LDL R26, [R13] ;  /* 0x000000000d1a7983 */ /* 0x0003680000100800 */
[----:B------:R-:W5:Y:S01]  /*25210*/  LDL R24, [R35] ;  /* 0x0000000023187983 */ /* 0x000f620000100800 */
[----:B0-----:R-:W-:-:S03]  /*25220*/  IMAD.IADD R27, R29, 0x1, R0 ;  /* 0x000000011d1b7824 */ /* 0x001fc600078e0200 */
[----:B---3--:R0:W3:Y:S04]  /*25230*/  LDL R20, [R23] ;  /* 0x0000000017147983 */ /* 0x0080e80000100800 */
[----:B------:R-:W3:Y:S04]  /*25240*/  LDL R11, [R31] ;  /* 0x000000001f0b7983 */ /* 0x000ee80000100800 */
[----:B------:R-:W3:Y:S01]  /*25250*/  LDL R15, [R15] ;  /* 0x000000000f0f7983 */ /* 0x000ee20000100800 */
[----:B--2---:R-:W-:-:S03]  /*25260*/  IADD3 R25, R27, R0, RZ ;  /* 0x000000001b197210 */ /* 0x004fc60007ffe0ff */
[----:B------:R-:W2:Y:S02]  /*25270*/  LDL R12, [R29] ;  /* 0x000000001d0c7983 */ /* 0x000ea40000100800 */
[----:B------:R-:W-:Y:S02]  /*25280*/  IMAD.IADD R22, R25, 0x1, R0 ;  /* 0x0000000119167824 */ /* 0x000fe400078e0200 */
[----:B-1----:R-:W2:Y:S04]  /*25290*/  LDL R13, [R27] ;  /* 0x000000001b0d7983 */ /* 0x002ea80000100800 */
[----:B------:R1:W2:Y:S04]  /*252a0*/  LDL R0, [R25] ;  /* 0x0000000019007983 */ /* 0x0002a80000100800 */
[----:B------:R-:W2:Y:S01]  /*252b0*/  LDL R22, [R22] ;  /* 0x0000000016167983 */ /* 0x000ea20000100800 */
[----:B0-----:R-:W-:Y:S01]  /*252c0*/  MOV R23, R6 ;  /* 0x0000000600177202 */ /* 0x001fe20000000f00 */
        /* <DEDUP_REMOVED lines=11> */
[----:B------:R-:W-:Y:S02]  /*25380*/  FFMA.FTZ R3, R3, R23, R46 ;  /* 0x0000001703037223 */ /* 0x000fe4000001002e */
[----:B0-----:R-:W-:Y:S02]  /*25390*/  @P0 FMUL.FTZ R14, RZ, R7 ;  /* 0x00000007ff0e0220 */ /* 0x001fe40000410000 */
[-C--:B------:R-:W-:Y:S02]  /*253a0*/  FFMA.FTZ R4, R4, R23.reuse, R44 ;  /* 0x0000001704047223 */ /* 0x080fe4000001002c */
[----:B-1----:R-:W0:Y:S01]  /*253b0*/  @P0 MUFU.EX2 R25, R14 ;  /* 0x0000000e00190308 */ /* 0x002e220000000800 */
[-C--:B------:R-:W-:Y:S02]  /*253c0*/  FFMA.FTZ R3, R3, R23.reuse, R42 ;  /* 0x0000001703037223 */ /* 0x080fe4000001002a */
[----:B------:R-:W-:-:S02]  /*253d0*/  FFMA.FTZ R4, R4, R23, R40 ;  /* 0x0000001704047223 */ /* 0x000fc40000010028 */
[-C--:B------:R-:W-:Y:S02]  /*253e0*/  FFMA.FTZ R3, R3, R23.reuse, R38 ;  /* 0x0000001703037223 */ /* 0x080fe40000010026 */
[-C--:B------:R-:W-:Y:S02]  /*253f0*/  FFMA.FTZ R4, R4, R23.reuse, R36 ;  /* 0x0000001704047223 */ /* 0x080fe40000010024 */
[-C--:B------:R-:W-:Y:S02]  /*25400*/  FFMA.FTZ R3, R3, R23.reuse, R34 ;  /* 0x0000001703037223 */ /* 0x080fe40000010022 */
[-C--:B------:R-:W-:Y:S02]  /*25410*/  FFMA.FTZ R4, R4, R23.reuse, R30 ;  /* 0x0000001704047223 */ /* 0x080fe4000001001e */
[-C--:B------:R-:W-:Y:S02]  /*25420*/  FFMA.FTZ R3, R3, R23.reuse, R28 ;  /* 0x0000001703037223 */ /* 0x080fe4000001001c */
[----:B------:R-:W-:-:S02]  /*25430*/  FFMA.FTZ R4, R4, R23, R26 ;  /* 0x0000001704047223 */ /* 0x000fc4000001001a */
[-C--:B------:R-:W-:Y:S02]  /*25440*/  FFMA.FTZ R24, R3, R23.reuse, R24 ;  /* 0x0000001703187223 */ /* 0x080fe40000010018 */
[----:B------:R-:W-:Y:S02]  /*25450*/  FADD.FTZ R3, R6, 6.0246801376342773438 ;  /* 0x40c0ca2e06037421 */ /* 0x000fe40000010000 */
[-C--:B---3--:R-:W-:Y:S02]  /*25460*/  FFMA.FTZ R4, R4, R23.reuse, R20 ;  /* 0x0000001704047223 */ /* 0x088fe40000010014 */
[-C--:B------:R-:W-:Y:S02]  /*25470*/  FFMA.FTZ R11, R24, R23.reuse, R11 ;  /* 0x00000017180b7223 */ /* 0x080fe4000001000b */
[-C--:B------:R-:W-:Y:S02]  /*25480*/  FFMA.FTZ R7, R4, R23.reuse, R15 ;  /* 0x0000001704077223 */ /* 0x080fe4000001000f */
[----:B--2---:R-:W-:-:S04]  /*25490*/  FFMA.FTZ R12, R11, R23, R12 ;  /* 0x000000170b0c7223 */ /* 0x004fc8000001000c */
[----:B------:R-:W1:Y:S01]  /*254a0*/  MUFU.RCP R7, R7 ;  /* 0x0000000700077308 */ /* 0x000e620000001000 */
[----:B------:R-:W-:Y:S02]  /*254b0*/  FADD.FTZ R11, R3, -0.5 ;  /* 0xbf000000030b7421 */ /* 0x000fe40000010000 */
[-C--:B------:R-:W-:Y:S02]  /*254c0*/  FFMA.FTZ R12, R12, R23.reuse, R13 ;  /* 0x000000170c0c7223 */ /* 0x080fe4000001000d */
[----:B------:R-:W-:Y:S02]  /*254d0*/  FMUL.FTZ R4, R11, 0.36787945032119750977 ;  /* 0x3ebc5ab20b047820 */ /* 0x000fe40000410000 */
[----:B------:R-:W-:-:S04]  /*254e0*/  FFMA.FTZ R0, R12, R23, R0 ;  /* 0x000000170c007223 */ /* 0x000fc80000010000 */
[----:B------:R-:W-:Y:S01]  /*254f0*/  FFMA.FTZ R22, R0, R23, R22 ;  /* 0x0000001700167223 */ /* 0x000fe20000010016 */
[----:B------:R-:W-:Y:S03]  /*25500*/  MUFU.SQRT R4, R4 ;  /* 0x0000000400047308 */ /* 0x000fe60000002000 */
        /* <DEDUP_REMOVED lines=54> */
.L_x_530:
[----:B0-2---:R-:W-:Y:S05]  /*25870*/  BSYNC B2 ;  /* 0x0000000000027941 */ /* 0x005fea0003800000 */
.L_x_529:
        /* <DEDUP_REMOVED lines=12> */
.L_x_532:
[----:B0-----:R-:W-:Y:S05]  /*25940*/  BSYNC B4 ;  /* 0x0000000000047941 */ /* 0x001fea0003800000 */
.L_x_531:
        /* <DEDUP_REMOVED lines=40> */
.L_x_534:
[----:B-1----:R-:W-:Y:S05]  /*25bd0*/  BSYNC B2 ;  /* 0x0000000000027941 */ /* 0x002fea0003800000 */
.L_x_533:
[----:B------:R-:W1:-:S06]  /*25be0*/  DMUL R22, R22, R14 ;  /* 0x0000000e16167228 */ /* 0x000e4c0000000000 */
[----:B-1----:R-:W1:Y:S01]  /*25bf0*/  F2F.F32.F64 R7, R22 ;  /* 0x0000001600077310 */ /* 0x002e620000301000 */
[----:B------:R-:W1:-:S14]  /*25c00*/  DSETP.GEU.AND P0, PT, |R22|, c[0x2][0x0], PT ;  /* 0x008000001600762a */ /* 0x000e5c0003f0e200 */
[----:B-1----:R-:W-:Y:S01]  /*25c10*/  @!P0 FMUL R7, R7, 1.175494350822287508e-38 ;  /* 0x0080000007078820 */ /* 0x002fe20000400000 */
[----:B------:R-:W-:Y:S05]  /*25c20*/  BRA `(.L_x_535) ;  /* 0x00000e9000007947 */ /* 0x000fea0003800000 */
.L_x_528:
        /* <DEDUP_REMOVED lines=10> */
.L_x_527:
        /* <DEDUP_REMOVED lines=45> */
.L_x_538:
        /* <DEDUP_REMOVED lines=13> */
.L_x_537:
        /* <DEDUP_REMOVED lines=15> */
.L_x_540:
        /* <DEDUP_REMOVED lines=16> */
.L_x_541:
        /* <DEDUP_REMOVED lines=36> */
.L_x_539:
[----:B------:R-:W-:Y:S05]  /*264a0*/  BSYNC B2 ;  /* 0x0000000000027941 */ /* 0x000fea0003800000 */
.L_x_536:
        /* <DEDUP_REMOVED lines=61> */
.L_x_544:
        /* <DEDUP_REMOVED lines=27> */
.L_x_543:
[----:B------:R-:W-:Y:S05]  /*26a30*/  BSYNC B2 ;  /* 0x0000000000027941 */ /* 0x000fea0003800000 */
.L_x_542:
        /* <DEDUP_REMOVED lines=8> */
.L_x_535:
[----:B------:R-:W-:Y:S05]  /*26ac0*/  BSYNC B3 ;  /* 0x0000000000037941 */ /* 0x000fea0003800000 */
.L_x_526:
[----:B-1----:R-:W-:Y:S01]  /*26ad0*/  FSETP.NEU.FTZ.AND P0, PT, R7, RZ, PT ;  /* 0x000000ff0700720b */ /* 0x002fe20003f1d000 */
[----:B0-----:R-:W-:-:S12]  /*26ae0*/  HFMA2.MMA R0, -RZ, RZ, 0, 0 ;  /* 0x00000000ff007435 */ /* 0x001fd800000001ff */
[----:B------:R-:W-:Y:S05]  /*26af0*/  @!P0 BRA `(.L_x_427) ;  /* 0x0000dae000008947 */ /* 0x000fea0003800000 */
[----:B------:R-:W-:Y:S01]  /*26b00*/  FADD.FTZ R6, -R6, 1 ;  /* 0x3f80000006067421 */ /* 0x000fe20000010100 */
[----:B------:R-:W-:Y:S01]  /*26b10*/  BSSY B2, `(.L_x_545) ;  /* 0x0000028000027945 */ /* 0x000fe20003800000 */
[C---:B------:R-:W-:Y:S01]  /*26b20*/  FADD.FTZ R9, R5.reuse, 1 ;  /* 0x3f80000005097421 */ /* 0x040fe20000010000 */
[----:B------:R-:W-:Y:S01]  /*26b30*/  MOV R12, RZ ;  /* 0x000000ff000c7202 */ /* 0x000fe20000000f00 */
[----:B------:R-:W-:Y:S02]  /*26b40*/  FADD.FTZ R0, R5, R6 ;  /* 0x0000000605007221 */ /* 0x000fe40000010000 */
[----:B------:R-:W-:Y:S02]  /*26b50*/  IMAD.MOV.U32 R11, RZ, RZ, RZ ;  /* 0x000000ffff0b7224 */ /* 0x000fe400078e00ff */
[----:B------:R-:W-:Y:S02]  /*26b60*/  FADD.FTZ R0, R0, 1 ;  /* 0x3f80000000007421 */ /* 0x000fe40000010000 */
[----:B------:R-:W-:-:S02]  /*26b70*/  IMAD.MOV.U32 R13, RZ, RZ, 0x3f800000 ;  /* 0x3f800000ff0d7424 */ /* 0x000fc400078e00ff */
[----:B------:R-:W-:-:S04]  /*26b80*/  FMUL.FTZ R3, R5, R0 ;  /* 0x0000000005037220 */ /* 0x000fc80000410000 */
[----:B------:R-:W0:Y:S02]  /*26b90*/  MUFU.RCP R4, R3 ;  /* 0x0000000300047308 */ /* 0x000e240000001000 */
[----:B0-----:R-:W-:-:S06]  /*26ba0*/  FMUL.FTZ R4, R9, R4 ;  /* 0x0000000409047220 */ /* 0x001fcc0000410000 */
.L_x_546:
[----:B------:R-:W-:Y:S01]  /*26bb0*/  FADD.FTZ R6, R6, 1 ;  /* 0x3f80000006067421 */ /* 0x000fe20000010000 */
[----:B------:R-:W-:Y:S01]  /*26bc0*/  IADD3 R12, R12, 0x1, RZ ;  /* 0x000000010c0c7810 */ /* 0x000fe20007ffe0ff */
[----:B------:R-:W-:Y:S02]  /*26bd0*/  FADD.FTZ R11, R11, 1 ;  /* 0x3f8000000b0b7421 */ /* 0x000fe40000010000 */
[----:B------:R-:W-:Y:S01]  /*26be0*/  FADD.FTZ R0, R0, 2 ;  /* 0x4000000000007421 */ /* 0x000fe20000010000 */
[----:B------:R-:W-:Y:S01]  /*26bf0*/  ISETP.LT.U32.AND P3, PT, R12, 0x7d0, PT ;  /* 0x000007d00c00780c */ /* 0x000fe20003f61070 */
[----:B------:R-:W-:-:S04]  /*26c00*/  FMUL.FTZ R14, R6, R11 ;  /* 0x0000000b060e7220 */ /* 0x000fc80000410000 */
[C---:B------:R-:W-:Y:S02]  /*26c10*/  FMUL.FTZ R5, R14.reuse, R5 ;  /* 0x000000050e057220 */ /* 0x040fe40000410000 */
[----:B------:R-:W-:Y:S02]  /*26c20*/  FMUL.FTZ R14, R14, R13 ;  /* 0x0000000d0e0e7220 */ /* 0x000fe40000410000 */
[-C--:B------:R-:W-:Y:S02]  /*26c30*/  FFMA.FTZ R15, R3, R0.reuse, -R5 ;  /* 0x00000000030f7223 */ /* 0x080fe40000010805 */
[----:B------:R-:W-:-:S03]  /*26c40*/  FFMA.FTZ R14, R9, R0, -R14 ;  /* 0x00000000090e7223 */ /* 0x000fc6000001080e */
[----:B------:R-:W-:Y:S02]  /*26c50*/  FSETP.NEU.FTZ.AND P1, PT, R15, RZ, PT ;  /* 0x000000ff0f00720b */ /* 0x000fe40003f3d000 */
[----:B------:R-:W-:-:S11]  /*26c60*/  FSETP.GT.FTZ.AND P2, PT, |R14|, 16777216, PT ;  /* 0x4b8000000e00780b */ /* 0x000fd60003f54200 */
[----:B------:R0:W1:Y:S02]  /*26c70*/  @P1 MUFU.RCP R5, R15 ;  /* 0x0000000f00051308 */ /* 0x0000640000001000 */
[----:B------:R-:W-:Y:S02]  /*26c80*/  @P2 FMUL.FTZ R3, R3, 5.9604644775390625e-08 ;  /* 0x3380000003032820 */ /* 0x000fe40000410000 */
[----:B------:R-:W-:Y:S02]  /*26c90*/  @P2 FMUL.FTZ R9, R9, 5.9604644775390625e-08 ;  /* 0x3380000009092820 */ /* 0x000fe40000410000 */
[----:B0-----:R-:W-:Y:S02]  /*26ca0*/  @P2 FMUL.FTZ R15, R15, 5.9604644775390625e-08 ;  /* 0x338000000f0f2820 */ /* 0x001fe40000410000 */
[C---:B-1----:R-:W-:Y:S01]  /*26cb0*/  @P1 FMUL.FTZ R13, R14.reuse, R5 ;  /* 0x000000050e0d1220 */ /* 0x042fe20000410000 */
[----:B------:R-:W-:Y:S01]  /*26cc0*/  MOV R5, 0x3f800000 ;  /* 0x3f80000000057802 */ /* 0x000fe20000000f00 */
[----:B------:R-:W-:-:S02]  /*26cd0*/  @P2 FMUL.FTZ R14, R14, 5.9604644775390625e-08 ;  /* 0x338000000e0e2820 */ /* 0x000fc40000410000 */
[----:B------:R0:W1:Y:S01]  /*26ce0*/  @P1 MUFU.RCP R21, R13 ;  /* 0x0000000d00151308 */ /* 0x0000620000001000 */
[--C-:B------:R-:W-:Y:S02]  /*26cf0*/  @P1 FADD.FTZ R20, R4, -R13.reuse ;  /* 0x8000000d04141221 */ /* 0x100fe40000010000 */
[----:B------:R-:W-:Y:S02]  /*26d00*/  @P1 IMAD.MOV.U32 R4, RZ, RZ, R13 ;  /* 0x000000ffff041224 */ /* 0x000fe400078e000d */
[----:B0-----:R-:W-:Y:S02]  /*26d10*/  IMAD.MOV.U32 R13, RZ, RZ, R9 ;  /* 0x000000ffff0d7224 */ /* 0x001fe400078e0009 */
[----:B------:R-:W-:Y:S02]  /*26d20*/  IMAD.MOV.U32 R9, RZ, RZ, R14 ;  /* 0x000000ffff097224 */ /* 0x000fe400078e000e */
[----:B-1----:R-:W-:-:S04]  /*26d30*/  @P1 FMUL.FTZ R20, R20, R21 ;  /* 0x0000001514141220 */ /* 0x002fc80000410000 */
[----:B------:R-:W-:-:S05]  /*26d40*/  @P1 FADD.FTZ R5, |R20|, -RZ ;  /* 0x800000ff14051221 */ /* 0x000fca0000010200 */
[----:B------:R-:W-:Y:S02]  /*26d50*/  FSETP.GTU.FTZ.AND P0, PT, R5, 5.9604644775390625e-08, PT ;  /* 0x338000000500780b */ /* 0x000fe40003f1c000 */
[----:B------:R-:W-:Y:S02]  /*26d60*/  MOV R5, R3 ;  /* 0x0000000300057202 */ /* 0x000fe40000000f00 */
[----:B------:R-:W-:-:S09]  /*26d70*/  MOV R3, R15 ;  /* 0x0000000f00037202 */ /* 0x000fd20000000f00 */
[----:B------:R-:W-:Y:S05]  /*26d80*/  @P0 BRA P3, `(.L_x_546) ;  /* 0xfffffe2000000947 */ /* 0x000fea000183ffff */
[----:B------:R-:W-:Y:S05]  /*26d90*/  BSYNC B2 ;  /* 0x0000000000027941 */ /* 0x000fea0003800000 */
.L_x_545:
[----:B------:R-:W-:Y:S01]  /*26da0*/  FMUL.FTZ R0, R4, R7 ;  /* 0x0000000704007220 */ /* 0x000fe20000410000 */
[----:B------:R-:W-:Y:S05]  /*26db0*/  BRA `(.L_x_427) ;  /* 0x0000d82000007947 */ /* 0x000fea0003800000 */
.L_x_525:
[----:B01----:R-:W0:Y:S01]  /*26dc0*/  DSETP.GEU.AND P0, PT, R22, R12, PT ;  /* 0x0000000c1600722a */ /* 0x003e220003f0e000 */
[----:B------:R-:W-:-:S13]  /*26dd0*/  BSSY B3, `(.L_x_547) ;  /* 0x00001e0000037945 */ /* 0x000fda0003800000 */
[----:B0-----:R-:W-:Y:S05]  /*26de0*/  @!P0 BRA `(.L_x_548) ;  /* 0x0000100000008947 */ /* 0x001fea0003800000 */
[----:B------:R-:W-:Y:S01]  /*26df0*/  FSETP.GT.FTZ.AND P0, PT, |R6|, 1, PT ;  /* 0x3f8000000600780b */ /* 0x000fe20003f14200 */
[----:B------:R-:W-:Y:S01]  /*26e00*/  IMAD.MOV.U32 R25, RZ, RZ, 0x47946fa6 ;  /* 0x47946fa6ff197424 */ /* 0x000fe200078e00ff */
[----:B------:R-:W-:Y:S01]  /*26e10*/  MOV R24, 0x45d95fff ;  /* 0x45d95fff00187802 */ /* 0x000fe20000000f00 */
[----:B------:R-:W-:Y:S01]  /*26e20*/  IMAD.MOV.U32 R13, RZ, RZ, 0x3f0284fc ;  /* 0x3f0284fcff0d7424 */ /* 0x000fe200078e00ff */
[----:B------:R-:W-:Y:S01]  /*26e30*/  MOV R12, 0x3bc6a26b ;  /* 0x3bc6a26b000c7802 */ /* 0x000fe20000000f00 */
[----:B------:R-:W-:Y:S01]  /*26e40*/  IMAD.MOV.U32 R23, RZ, RZ, 0x43e0f8e7 ;  /* 0x43e0f8e7ff177424 */ /* 0x000fe200078e00ff */
[----:B------:R-:W-:Y:S01]  /*26e50*/  MOV R22, 0x419c28d0 ;  /* 0x419c28d000167802 */ /* 0x000fe20000000f00 */
[----:B------:R0:W-:Y:S01]  /*26e60*/  STL.64 [R1+0xa08], R24 ;  /* 0x000a081801007387 */ /* 0x0001e20000100a00 */
[----:B------:R-:W-:Y:S01]  /*26e70*/  MOV R26, 0x4912f03a ;  /* 0x4912f03a001a7802 */ /* 0x000fe20000000f00 */
[----:B------:R-:W-:Y:S01]  /*26e80*/  IMAD.MOV.U32 R27, RZ, RZ, 0x4a5481c1 ;  /* 0x4a5481c1ff1b7424 */ /* 0x000fe200078e00ff */
[----:B------:R-:W-:Y:S01]  /*26e90*/  MOV R28, 0x4b5edd0a ;  /* 0x4b5edd0a001c7802 */ /* 0x000fe20000000f00 */
[----:B------:R-:W-:Y:S01]  /*26ea0*/  IMAD.MOV.U32 R29, RZ, RZ, 0x4c255322 ;  /* 0x4c255322ff1d7424 */ /* 0x000fe200078e00ff */
[----:B------:R-:W-:Y:S01]  /*26eb0*/  MOV R30, 0x4ca4b97f ;  /* 0x4ca4b97f001e7802 */ /* 0x000fe20000000f00 */
[----:B------:R-:W-:Y:S01]  /*26ec0*/  IMAD.MOV.U32 R31, RZ, RZ, 0x4cc5f8af ;  /* 0x4cc5f8afff1f7424 */ /* 0x000fe200078e00ff */
[----:B------:R-:W-:Y:S01]  /*26ed0*/  @P0 IADD3 R0, R35, 0x9f4, RZ ;  /* 0x000009f423000810 */ /* 0x000fe20007ffe0ff */
[----:B------:R1:W-:Y:S01]  /*26ee0*/  STL.64 [R1+0x9f8], R12 ;  /* 0x0009f80c01007387 */ /* 0x0003e20000100a00 */
[----:B------:R-:W-:Y:S01]  /*26ef0*/  MOV R36, 0x46ff3c00 ;  /* 0x46ff3c0000247802 */ /* 0x000fe20000000f00 */
[----:B------:R-:W-:Y:S01]  /*26f00*/  IMAD.MOV.U32 R37, RZ, RZ, 0x48ae85e0 ;  /* 0x48ae85e0ff257424 */ /* 0x000fe200078e00ff */
[----:B------:R-:W-:Y:S01]  /*26f10*/  MOV R38, 0x4a20fbd8 ;  /* 0x4a20fbd800267802 */ /* 0x000fe20000000f00 */
[----:B------:R2:W-:Y:S01]  /*26f20*/  STL.64 [R1+0xa00], R22 ;  /* 0x000a001601007387 */ /* 0x0005e20000100a00 */
[----:B0-----:R-:W-:Y:S01]  /*26f30*/  MOV R24, 0x1 ;  /* 0x0000000100187802 */ /* 0x001fe20000000f00 */
[----:B------:R-:W-:Y:S01]  /*26f40*/  @P0 IMAD.MOV.U32 R24, RZ, RZ, -0x1 ;  /* 0xffffffffff180424 */ /* 0x000fe200078e00ff */
[----:B------:R-:W-:Y:S01]  /*26f50*/  MOV R7, RZ ;  /* 0x000000ff00077202 */ /* 0x000fe20000000f00 */
[----:B------:R0:W-:Y:S01]  /*26f60*/  STL.64 [R1+0xa10], R26 ;  /* 0x000a101a01007387 */ /* 0x0001e20000100a00 */
[----:B------:R-:W-:Y:S01]  /*26f70*/  IMAD.MOV.U32 R39, RZ, RZ, 0x4b4b8b8f ;  /* 0x4b4b8b8fff277424 */ /* 0x000fe200078e00ff */
[----:B------:R-:W-:-:S02]  /*26f80*/  @P0 MOV R7, 0xc ;  /* 0x0000000c00070802 */ /* 0x000fc40000000f00 */
[----:B------:R-:W-:Y:S01]  /*26f90*/  SHF.L.U32 R3, R24, 0x2, RZ ;  /* 0x0000000218037819 */ /* 0x000fe200000006ff */
[----:B------:R3:W-:Y:S01]  /*26fa0*/  STL.64 [R1+0xa18], R28 ;  /* 0x000a181c01007387 */ /* 0x0007e20000100a00 */
[----:B-1----:R-:W-:Y:S01]  /*26fb0*/  MOV R12, 0x42840000 ;  /* 0x42840000000c7802 */ /* 0x002fe20000000f00 */
[----:B------:R-:W-:Y:S01]  /*26fc0*/  IMAD.MOV.U32 R13, RZ, RZ, 0x44f0a000 ;  /* 0x44f0a000ff0d7424 */ /* 0x000fe200078e00ff */
[----:B--2---:R-:W-:Y:S01]  /*26fd0*/  MOV R22, 0x4c2f75b4 ;  /* 0x4c2f75b400167802 */ /* 0x004fe20000000f00 */
[----:B------:R1:W-:Y:S01]  /*26fe0*/  STL.64 [R1+0xa20], R30 ;  /* 0x000a201e01007387 */ /* 0x0003e20000100a00 */
[----:B------:R-:W-:Y:S02]  /*26ff0*/  IMAD.IADD R0, R0, 0x1, R3 ;  /* 0x0000000100007824 */ /* 0x000fe400078e0203 */
[----:B------:R-:W-:Y:S01]  /*27000*/  IMAD.MOV.U32 R23, RZ, RZ, 0x4cc8c38c ;  /* 0x4cc8c38cff177424 */ /* 0x000fe200078e00ff */
[----:B------:R2:W-:Y:S01]  /*27010*/  STL [R1+0x13bc], R4 ;  /* 0x0013bc0401007387 */ /* 0x0005e20000100800 */
[----:B0-----:R-:W-:-:S02]  /*27020*/  IMAD.MOV.U32 R26, RZ, RZ, 0x4c5914c6 ;  /* 0x4c5914c6ff1a7424 */ /* 0x001fc400078e00ff */
[----:B---3--:R-:W-:Y:S01]  /*27030*/  IMAD.MOV.U32 R28, RZ, RZ, 0x4d0fed36 ;  /* 0x4d0fed36ff1c7424 */ /* 0x008fe200078e00ff */
[----:B------:R-:W-:Y:S01]  /*27040*/  MOV R29, 0x4ce5eb4c ;  /* 0x4ce5eb4c001d7802 */ /* 0x000fe20000000f00 */
[----:B------:R0:W-:Y:S01]  /*27050*/  STL.64 [R1+0x13c0], R12 ;  /* 0x0013c00c01007387 */ /* 0x0001e20000100a00 */
[----:B-1----:R-:W-:Y:S01]  /*27060*/  MOV R30, 0x4c184540 ;  /* 0x4c184540001e7802 */ /* 0x002fe20000000f00 */
[----:B------:R-:W-:Y:S02]  /*27070*/  IMAD.MOV.U32 R31, RZ, RZ, RZ ;  /* 0x000000ffff1f7224 */ /* 0x000fe400078e00ff */
[----:B------:R-:W-:Y:S01]  /*27080*/  STL.64 [R1+0x13c8], R36 ;  /* 0x0013c82401007387 */ /* 0x000fe20000100a00 */
[--C-:B--2---:R-:W-:Y:S01]  /*27090*/  IMAD.IADD R4, R0, 0x1, R3.reuse ;  /* 0x0000000100047824 */ /* 0x104fe200078e0203 */
[----:B------:R-:W-:Y:S02]  /*270a0*/  IADD3 R24, R7, R24, RZ ;  /* 0x0000001807187210 */ /* 0x000fe40007ffe0ff */
[----:B------:R-:W-:Y:S01]  /*270b0*/  STL.64 [R1+0x13d0], R38 ;  /* 0x0013d02601007387 */ /* 0x000fe20000100a00 */
[----:B------:R-:W-:-:S03]  /*270c0*/  IMAD.IADD R20, R4, 0x1, R3 ;  /* 0x0000000104147824 */ /* 0x000fc600078e0203 */
[----:B------:R1:W-:Y:S04]  /*270d0*/  STL.64 [R1+0x13d8], R22 ;  /* 0x0013d81601007387 */ /* 0x0003e80000100a00 */
[----:B------:R2:W-:Y:S04]  /*270e0*/  STL.64 [R1+0x13e0], R28 ;  /* 0x0013e01c01007387 */ /* 0x0005e80000100a00 */
[----:B------:R3:W-:Y:S04]  /*270f0*/  STL.64 [R1+0x13e8], R30 ;  /* 0x0013e81e01007387 */ /* 0x0007e80000100a00 */
[----:B------:R4:W-:Y:S04]  /*27100*/  STL [R1+0xa28], R26 ;  /* 0x000a281a01007387 */ /* 0x0009e80000100800 */
[----:B------:R-:W5:Y:S01]  /*27110*/  LDL R0, [R0] ;  /* 0x0000000000007983 */ /* 0x000f620000100800 */
[----:B------:R-:W-:Y:S01]  /*27120*/  LEA R24, R24, R35, 0x2 ;  /* 0x0000002318187211 */ /* 0x000fe200078e10ff */
[----:B0-----:R-:W-:-:S02]  /*27130*/  IMAD.IADD R12, R20, 0x1, R3 ;  /* 0x00000001140c7824 */ /* 0x001fc400078e0203 */
[----:B------:R-:W5:Y:S01]  /*27140*/  LDL R4, [R4] ;  /* 0x0000000004047983 */ /* 0x000f620000100800 */
[----:B-1----:R-:W-:Y:S01]  /*27150*/  IADD3 R22, R3, R24, RZ ;  /* 0x0000001803167210 */ /* 0x002fe20007ffe0ff */
[--C-:B------:R-:W-:Y:S02]  /*27160*/  IMAD.IADD R48, R12, 0x1, R3.reuse ;  /* 0x000000010c307824 */ /* 0x100fe400078e0203 */
[----:B------:R0:W5:Y:S01]  /*27170*/  LDL R7, [R20] ;  /* 0x0000000014077983 */ /* 0x0001620000100800 */
[-C--:B------:R-:W-:Y:S01]  /*27180*/  IADD3 R42, R22, R3.reuse, RZ ;  /* 0x00000003162a7210 */ /* 0x080fe20007ffe0ff */
[--C-:B------:R-:W-:Y:S02]  /*27190*/  IMAD.IADD R44, R48, 0x1, R3.reuse ;  /* 0x00000001302c7824 */ /* 0x100fe400078e0203 */
[----:B------:R1:W5:Y:S01]  /*271a0*/  LDL R52, [R12] ;  /* 0x000000000c347983 */ /* 0x0003620000100800 */
[----:B------:R-:W-:Y:S01]  /*271b0*/  IADD3 R38, R42, R3, RZ ;  /* 0x000000032a267210 */ /* 0x000fe20007ffe0ff */
[----:B------:R-:W-:-:S02]  /*271c0*/  IMAD.IADD R40, R44, 0x1, R3 ;  /* 0x000000012c287824 */ /* 0x000fc400078e0203 */
[----:B------:R0:W5:Y:S04]  /*271d0*/  LDL R50, [R24] ;  /* 0x0000000018327983 */ /* 0x0001680000100800 */
[----:B------:R-:W5:Y:S01]  /*271e0*/  LDL R48, [R48] ;  /* 0x0000000030307983 */ /* 0x000f620000100800 */
[-C--:B------:R-:W-:Y:S01]  /*271f0*/  IADD3 R34, R38, R3.reuse, RZ ;  /* 0x0000000326227210 */ /* 0x080fe20007ffe0ff */
[--C-:B------:R-:W-:Y:S02]  /*27200*/  IMAD.IADD R36, R40, 0x1, R3.reuse ;  /* 0x0000000128247824 */ /* 0x100fe400078e0203 */
[----:B------:R0:W5:Y:S04]  /*27210*/  LDL R46, [R22] ;  /* 0x00000000162e7983 */ /* 0x0001680000100800 */
[----:B------:R-:W5:Y:S01]  /*27220*/  LDL R44, [R44] ;  /* 0x000000002c2c7983 */ /* 0x000f620000100800 */
[----:B--2---:R-:W-:Y:S01]  /*27230*/  IADD3 R28, R34, R3, RZ ;  /* 0x00000003221c7210 */ /* 0x004fe20007ffe0ff */
[----:B---3--:R-:W-:-:S02]  /*27240*/  IMAD.IADD R30, R36, 0x1, R3 ;  /* 0x00000001241e7824 */ /* 0x008fc400078e0203 */
[----:B------:R-:W2:Y:S04]  /*27250*/  LDL R42, [R42] ;  /* 0x000000002a2a7983 */ /* 0x000ea80000100800 */
[----:B------:R-:W3:Y:S01]  /*27260*/  LDL R40, [R40] ;  /* 0x0000000028287983 */ /* 0x000ee20000100800 */
[-C--:B0-----:R-:W-:Y:S01]  /*27270*/  IADD3 R22, R28, R3.reuse, RZ ;  /* 0x000000031c167210 */ /* 0x081fe20007ffe0ff */
[----:B----4-:R-:W-:Y:S02]  /*27280*/  IMAD.IADD R26, R30, 0x1, R3 ;  /* 0x000000011e1a7824 */ /* 0x010fe400078e0203 */
[----:B------:R-:W4:Y:S04]  /*27290*/  LDL R38, [R38] ;  /* 0x0000000026267983 */ /* 0x000f280000100800 */
[----:B------:R-:W4:Y:S01]  /*272a0*/  LDL R36, [R36] ;  /* 0x0000000024247983 */ /* 0x000f220000100800 */
[----:B------:R-:W-:-:S03]  /*272b0*/  IADD3 R20, R26, R3, RZ ;  /* 0x000000031a147210 */ /* 0x000fc60007ffe0ff */
[----:B------:R-:W4:Y:S01]  /*272c0*/  LDL R34, [R34] ;  /* 0x0000000022227983 */ /* 0x000f220000100800 */
[----:B------:R-:W-:-:S03]  /*272d0*/  IMAD.IADD R11, R22, 0x1, R3 ;  /* 0x00000001160b7824 */ /* 0x000fc600078e0203 */
[----:B------:R-:W4:Y:S01]  /*272e0*/  LDL R30, [R30] ;  /* 0x000000001e1e7983 */ /* 0x000f220000100800 */
[----:B------:R-:W-:-:S03]  /*272f0*/  IADD3 R15, R20, R3, RZ ;  /* 0x00000003140f7210 */ /* 0x000fc60007ffe0ff */
[----:B------:R-:W4:Y:S01]  /*27300*/  LDL R28, [R28] ;  /* 0x000000001c1c7983 */ /* 0x000f220000100800 */
[----:B-1----:R-:W-:-:S03]  /*27310*/  IMAD.IADD R12, R11, 0x1, R3 ;  /* 0x000000010b0c7824 */ /* 0x002fc600078e0203 */
[----:B------:R-:W4:Y:S04]  /*27320*/  LDL R26, [R26] ;  /* 0x000000001a1a7983 */ /* 0x000f280000100800 */
[----:B------:R0:W4:Y:S01]  /*27330*/  LDL R24, [R22] ;  /* 0x0000000016187983 */ /* 0x0001220000100800 */
[----:B------:R-:W-:-:S03]  /*27340*/  IADD3 R13, R12, R3, RZ ;  /* 0x000000030c0d7210 */ /* 0x000fc60007ffe0ff */
[----:B------:R-:W4:Y:S04]  /*27350*/  LDL R20, [R20] ;  /* 0x0000000014147983 */ /* 0x000f280000100800 */
[----:B------:R-:W4:Y:S04]  /*27360*/  LDL R11, [R11] ;  /* 0x000000000b0b7983 */ /* 0x000f280000100800 */
[----:B------:R-:W4:Y:S01]  /*27370*/  LDL R15, [R15] ;  /* 0x000000000f0f7983 */ /* 0x000f220000100800 */
[----:B------:R-:W-:-:S03]  /*27380*/  IMAD.IADD R25, R13, 0x1, R3 ;  /* 0x000000010d197824 */ /* 0x000fc600078e0203 */
[----:B------:R-:W4:Y:S02]  /*27390*/  LDL R12, [R12] ;  /* 0x000000000c0c7983 */ /* 0x000f240000100800 */
[----:B0-----:R-:W-:Y:S02]  /*273a0*/  IADD3 R22, R25, R3, RZ ;  /* 0x0000000319167210 */ /* 0x001fe40007ffe0ff */
[----:B------:R-:W4:Y:S04]  /*273b0*/  LDL R13, [R13] ;  /* 0x000000000d0d7983 */ /* 0x000f280000100800 */
[----:B------:R0:W4:Y:S04]  /*273c0*/  LDL R3, [R25] ;  /* 0x0000000019037983 */ /* 0x0001280000100800 */
[----:B------:R-:W4:Y:S01]  /*273d0*/  LDL R22, [R22] ;  /* 0x0000000016167983 */ /* 0x000f220000100800 */
[----:B------:R-:W-:Y:S01]  /*273e0*/  IMAD.MOV.U32 R23, RZ, RZ, R6 ;  /* 0x000000ffff177224 */ /* 0x000fe200078e0006 */
[----:B------:R-:W-:-:S02]  /*273f0*/  @P0 MOV R23, R14 ;  /* 0x0000000e00170202 */ /* 0x000fc40000000f00 */
[----:B------:R-:W-:-:S05]  /*27400*/  FSET.BF.LEU.FTZ.AND R14, |R6|, 1, PT ;  /* 0x3f800000060e780a */ /* 0x000fca000381b200 */
[----:B-----5:R-:W-:-:S04]  /*27410*/  FFMA.FTZ R0, R14, R23, R0 ;  /* 0x000000170e007223 */ /* 0x020fc80000010000 */
[-C--:B------:R-:W-:Y:S02]  /*27420*/  FFMA.FTZ R4, R0, R23.reuse, R4 ;  /* 0x0000001700047223 */ /* 0x080fe40000010004 */
[----:B------:R-:W-:Y:S01]  /*27430*/  IMAD.MOV.U32 R0, RZ, RZ, 0x3bc6a26b ;  /* 0x3bc6a26bff007424 */ /* 0x000fe200078e00ff */
[----:B------:R-:W-:Y:S01]  /*27440*/  @P0 MOV R0, 0x4c5914c6 ;  /* 0x4c5914c600000802 */ /* 0x000fe20000000f00 */
[-C--:B------:R-:W-:Y:S02]  /*27450*/  FFMA.FTZ R4, R4, R23.reuse, R7 ;  /* 0x0000001704047223 */ /* 0x080fe40000010007 */
[----:B------:R-:W1:Y:S02]  /*27460*/  @P0 MUFU.LG2 R7, R6 ;  /* 0x0000000600070308 */ /* 0x000e640000000c00 */
[----:B------:R-:W-:Y:S02]  /*27470*/  FFMA.FTZ R4, R4, R23, R52 ;  /* 0x0000001704047223 */ /* 0x000fe40000010034 */
[----:B------:R-:W-:-:S02]  /*27480*/  FFMA.FTZ R0, R23, R0, R50 ;  /* 0x0000000017007223 */ /* 0x000fc40000010032 */
[-C--:B------:R-:W-:Y:S02]  /*27490*/  FFMA.FTZ R4, R4, R23.reuse, R48 ;  /* 0x0000001704047223 */ /* 0x080fe40000010030 */
[----:B------:R-:W-:Y:S02]  /*274a0*/  FFMA.FTZ R0, R0, R23, R46 ;  /* 0x0000001700007223 */ /* 0x000fe4000001002e */
[----:B-1----:R-:W-:Y:S02]  /*274b0*/  @P0 FMUL.FTZ R14, RZ, R7 ;  /* 0x00000007ff0e0220 */ /* 0x002fe40000410000 */
[-C--:B------:R-:W-:Y:S02]  /*274c0*/  FFMA.FTZ R4, R4, R23.reuse, R44 ;  /* 0x0000001704047223 */ /* 0x080fe4000001002c */
[----:B0-----:R-:W0:Y:S01]  /*274d0*/  @P0 MUFU.EX2 R25, R14 ;  /* 0x0000000e00190308 */ /* 0x001e220000000800 */
[-C--:B--2---:R-:W-:Y:S02]  /*274e0*/  FFMA.FTZ R0, R0, R23.reuse, R42 ;  /* 0x0000001700007223 */ /* 0x084fe4000001002a */
[----:B---3--:R-:W-:-:S02]  /*274f0*/  FFMA.FTZ R4, R4, R23, R40 ;  /* 0x0000001704047223 */ /* 0x008fc40000010028 */
[-C--:B----4-:R-:W-:Y:S02]  /*27500*/  FFMA.FTZ R0, R0, R23.reuse, R38 ;  /* 0x0000001700007223 */ /* 0x090fe40000010026 */
[-C--:B------:R-:W-:Y:S02]  /*27510*/  FFMA.FTZ R4, R4, R23.reuse, R36 ;  /* 0x0000001704047223 */ /* 0x080fe40000010024 */
[-C--:B------:R-:W-:Y:S02]  /*27520*/  FFMA.FTZ R0, R0, R23.reuse, R34 ;  /* 0x0000001700007223 */ /* 0x080fe40000010022 */
        /* <DEDUP_REMOVED lines=32> */
[----:B------:R-:W-:Y:S02]  /*27730*/  MOV R9, 0x3d39bf78 ;  /* 0x3d39bf7800097802 */ /* 0x000fe40000000f00 */
[----:B0-----:R-:W-:-:S04]  /*27740*/  FMUL.FTZ R3, R4, R3 ;  /* 0x0000000304037220 */ /* 0x001fc80000410000 */
[C---:B------:R-:W-:Y:S01]  /*27750*/  FADD.FTZ.RZ R4, R3.reuse, 1 ;  /* 0x3f80000003047421 */ /* 0x040fe2000001c000 */
[----:B------:R-:W-:Y:S01]  /*27760*/  ISETP.GE.U32.AND P0, PT, R3, 0x7f800000, PT ;  /* 0x7f8000000300780c */ /* 0x000fe20003f06070 */
[----:B-1----:R-:W0:Y:S03]  /*27770*/  MUFU.RCP64H R13, R21 ;  /* 0x00000015000d7308 */ /* 0x002e260000001800 */
[----:B------:R-:W-:-:S04]  /*27780*/  IADD3 R4, R4, -0x3f400000, RZ ;  /* 0xc0c0000004047810 */ /* 0x000fc80007ffe0ff */
[----:B------:R-:W-:-:S04]  /*27790*/  LOP3.LUT R26, R4, 0xff800000, RZ, 0xc0, !PT ;  /* 0xff800000041a7812 */ /* 0x000fc800078ec0ff */
[----:B------:R-:W-:Y:S01]  /*277a0*/  IADD3 R7, -R26, 0x40800000, RZ ;  /* 0x408000001a077810 */ /* 0x000fe20007ffe1ff */
[----:B------:R-:W-:Y:S02]  /*277b0*/  IMAD.IADD R4, R3, 0x1, -R26 ;  /* 0x0000000103047824 */ /* 0x000fe400078e0a1a */
[----:B------:R-:W1:Y:S02]  /*277c0*/  I2F R26, R26 ;  /* 0x0000001a001a7306 */ /* 0x000e640000201400 */
        /* <DEDUP_REMOVED lines=25> */
[----:B------:R-:W-:-:S04]  /*27960*/  @P0 IMAD.MOV.U32 R14, RZ, RZ, 0x7f800000 ;  /* 0x7f800000ff0e0424 */ /* 0x000fc800078e00ff */
[----:B------:R-:W-:-:S05]  /*27970*/  @P0 FFMA.FTZ R4, R3, R14, +INF ;  /* 0x7f80000003040423 */ /* 0x000fca000001000e */
[----:B------:R-:W-:Y:S02]  /*27980*/  FSEL R4, R4, -RZ, P1 ;  /* 0x800000ff04047208 */ /* 0x000fe40000800000 */
.L_x_551:
[----:B0-2---:R-:W-:Y:S05]  /*27990*/  BSYNC B2 ;  /* 0x0000000000027941 */ /* 0x005fea0003800000 */
.L_x_550:
        /* <DEDUP_REMOVED lines=10> */
[----:B------:R-:W-:Y:S01]  /*27a40*/  MOV R12, R4 ;  /* 0x00000004000c7202 */ /* 0x000fe20000000f00 */
[----:B------:R-:W-:Y:S02]  /*27a50*/  IMAD.MOV.U32 R13, RZ, RZ, R11 ;  /* 0x000000ffff0d7224 */ /* 0x000fe400078e000b */
.L_x_553:
[----:B0-----:R-:W-:Y:S05]  /*27a60*/  BSYNC B4 ;  /* 0x0000000000047941 */ /* 0x001fea0003800000 */
.L_x_552:
[----:B-1----:R0:W1:Y:S01]  /*27a70*/  DADD R32, R32, R12 ;  /* 0x0000000020207229 */ /* 0x002062000000000c */
[----:B------:R-:W-:Y:S01]  /*27a80*/  MOV R22, 0x69ce2bdf ;  /* 0x69ce2bdf00167802 */ /* 0x000fe20000000f00 */
[----:B0-----:R-:W-:Y:S01]  /*27a90*/  IMAD.MOV.U32 R13, RZ, RZ, 0x3ff71547 ;  /* 0x3ff71547ff0d7424 */ /* 0x001fe200078e00ff */
[----:B------:R-:W-:Y:S01]  /*27aa0*/  MOV R12, 0x652b82fe ;  /* 0x652b82fe000c7802 */ /* 0x000fe20000000f00 */
[----:B------:R-:W-:Y:S01]  /*27ab0*/  IMAD.MOV.U32 R23, RZ, RZ, 0x3e5ade15 ;  /* 0x3e5ade15ff177424 */ /* 0x000fe200078e00ff */
        /* <DEDUP_REMOVED lines=19> */
[----:B0-----:R-:W-:Y:S01]  /*27bf0*/  LEA R15, R12, R21, 0x14 ;  /* 0x000000150c0f7211 */ /* 0x001fe200078ea0ff */
[----:B------:R-:W-:Y:S01]  /*27c00*/  IMAD.MOV.U32 R14, RZ, RZ, R20 ;  /* 0x000000ffff0e7224 */ /* 0x000fe200078e0014 */
[----:B------:R-:W-:Y:S05]  /*27c10*/  @!P0 BRA `(.L_x_555) ;  /* 0x000000d000008947 */ /* 0x000fea0003800000 */
[----:B-1----:R-:W-:Y:S01]  /*27c20*/  FSETP.GEU.FTZ.AND P0, PT, |R33|, 4.2275390625, PT ;  /* 0x408748002100780b */ /* 0x002fe20003f1e200 */
        /* <DEDUP_REMOVED lines=9> */
[----:B------:R-:W-:Y:S01]  /*27cc0*/  @!P0 MOV R12, R20 ;  /* 0x00000014000c8202 */ /* 0x000fe20000000f00 */
[----:B------:R-:W-:-:S06]  /*27cd0*/  @!P0 IMAD.MOV.U32 R20, RZ, RZ, RZ ;  /* 0x000000ffff148224 */ /* 0x000fcc00078e00ff */
[----:B------:R0:W1:-:S06]  /*27ce0*/  @!P0 DMUL R14, R12, R20 ;  /* 0x000000140c0e8228 */ /* 0x00004c0000000000 */
.L_x_555:
[----:B-1----:R-:W-:Y:S05]  /*27cf0*/  BSYNC B2 ;  /* 0x0000000000027941 */ /* 0x002fea0003800000 */
.L_x_554:
[----:B------:R-:W1:-:S06]  /*27d00*/  DMUL R22, R22, R14 ;  /* 0x0000000e16167228 */ /* 0x000e4c0000000000 */
[----:B-1----:R-:W1:Y:S01]  /*27d10*/  F2F.F32.F64 R0, R22 ;  /* 0x0000001600007310 */ /* 0x002e620000301000 */
[----:B------:R-:W1:-:S14]  /*27d20*/  DSETP.GEU.AND P0, PT, |R22|, c[0x2][0x0], PT ;  /* 0x008000001600762a */ /* 0x000e5c0003f0e200 */
[----:B-1----:R-:W-:Y:S01]  /*27d30*/  @!P0 FMUL R0, R0, 1.175494350822287508e-38 ;  /* 0x0080000000008820 */ /* 0x002fe20000400000 */
[----:B------:R-:W-:Y:S05]  /*27d40*/  BRA `(.L_x_556) ;  /* 0x00000e8000007947 */ /* 0x000fea0003800000 */
.L_x_549:
        /* <DEDUP_REMOVED lines=10> */
.L_x_548:
        /* <DEDUP_REMOVED lines=45> */
.L_x_559:
        /* <DEDUP_REMOVED lines=13> */
.L_x_558:
        /* <DEDUP_REMOVED lines=15> */
.L_x_561:
        /* <DEDUP_REMOVED lines=16> */
.L_x_562:
        /* <DEDUP_REMOVED lines=36> */
.L_x_560:
[----:B------:R-:W-:Y:S05]  /*285c0*/  BSYNC B2 ;  /* 0x0000000000027941 */ /* 0x000fea0003800000 */
.L_x_557:
        /* <DEDUP_REMOVED lines=14> */
[----:B------:R-:W0:Y:S08]  /*286b0*/  F2I.NTZ R15, R9 ;  /* 0x00000009000f7305 */ /* 0x000e300000203100 */
[----:B------:R1:W2:Y:S01]  /*286c0*/  FRND R7, R9 ;  /* 0x0000000900077307 */ /* 0x0002a20000201000 */
[----:B0-----:R-:W-:-:S02]  /*286d0*/  LOP3.LUT P1, RZ, R15, 0x1, RZ, 0xc0, !PT ;  /* 0x000000010fff7812 */ /* 0x001fc4000782c0ff */
[----:B------:R-:W-:Y:S02]  /*286e0*/  LOP3.LUT P0, RZ, R15, 0x2, RZ, 0xc0, !PT ;  /* 0x000000020fff7812 */ /* 0x000fe4000780c0ff */
[----:B-1----:R-:W-:Y:S01]  /*286f0*/  FSEL R9, -R14, -0.4999999701976776123, !P1 ;  /* 0xbeffffff0e097808 */ /* 0x002fe20004800100 */
[----:B--2---:R-:W-:-:S04]  /*28700*/  FFMA.FTZ R7, -R7, 0.5, |R6| ;  /* 0x3f00000007077823 */ /* 0x004fc80000010506 */
[----:B------:R-:W-:-:S04]  /*28710*/  FMUL.FTZ R11, R7, 3.1415927410125732422 ;  /* 0x40490fdb070b7820 */ /* 0x000fc80000410000 */
[----:B------:R-:W-:Y:S01]  /*28720*/  @P1 MOV R13, 0x37cbac00 ;  /* 0x37cbac00000d1802 */ /* 0x000fe20000000f00 */
[----:B------:R-:W-:Y:S02]  /*28730*/  IMAD.MOV.U32 R7, RZ, RZ, 0x3c0885e4 ;  /* 0x3c0885e4ff077424 */ /* 0x000fe400078e00ff */
[C---:B------:R-:W-:Y:S01]  /*28740*/  FMUL.FTZ R12, R11.reuse, R11 ;  /* 0x0000000b0b0c7220 */ /* 0x040fe20000410000 */
[----:B------:R-:W-:Y:S02]  /*28750*/  FSEL R11, R11, 1, !P1 ;  /* 0x3f8000000b0b7808 */ /* 0x000fe40004800000 */
[----:B------:R-:W-:Y:S01]  /*28760*/  FSEL R7, R7, 0.041666727513074874878, !P1 ;  /* 0x3d2aaabb07077808 */ /* 0x000fe20004800000 */
        /* <DEDUP_REMOVED lines=35> */
.L_x_565:
[----:B------:R-:W-:Y:S01]  /*289a0*/  FSETP.GEU.FTZ.AND P0, PT, |R6|, 1.175494350822287508e-38, PT ;  /* 0x008000000600780b */ /* 0x000fe20003f1e200 */
[----:B------:R-:W-:-:S12]  /*289b0*/  IMAD.MOV.U32 R9, RZ, RZ, 0x3e055027 ;  /* 0x3e055027ff097424 */ /* 0x000fd800078e00ff */
[----:B------:R-:W-:-:S05]  /*289c0*/  @!P0 FMUL.FTZ R34, |R6|, 8388608 ;  /* 0x4b00000006228820 */ /* 0x000fca0000410200 */
[----:B------:R-:W-:-:S04]  /*289d0*/  IADD3 R0, R34, -0x3f2aaaab, RZ ;  /* 0xc0d5555522007810 */ /* 0x000fc80007ffe0ff */
[----:B------:R-:W-:-:S04]  /*289e0*/  LOP3.LUT R7, R0, 0xff800000, RZ, 0xc0, !PT ;  /* 0xff80000000077812 */ /* 0x000fc800078ec0ff */
[----:B------:R-:W-:Y:S02]  /*289f0*/  IADD3 R0, R34, -R7, RZ ;  /* 0x8000000722007210 */ /* 0x000fe40007ffe0ff */
        /* <DEDUP_REMOVED lines=20> */
.L_x_564:
[----:B------:R-:W-:Y:S05]  /*28b40*/  BSYNC B2 ;  /* 0x0000000000027941 */ /* 0x000fea0003800000 */
.L_x_563:
[----:B------:R-:W0:Y:S02]  /*28b50*/  MUFU.LG2 R0, R5 ;  /* 0x0000000500007308 */ /* 0x000e240000000c00 */
[----:B0-----:R-:W-:-:S04]  /*28b60*/  FMUL.FTZ R0, R0, 0.69314718246459960938 ;  /* 0x3f31721800007820 */ /* 0x001fc80000410000 */
[----:B------:R-:W-:-:S04]  /*28b70*/  FFMA.FTZ R0, R6, R0, -R5 ;  /* 0x0000000006007223 */ /* 0x000fc80000010805 */
[----:B------:R-:W-:Y:S01]  /*28b80*/  FADD.FTZ R3, R0, -R3 ;  /* 0x8000000300037221 */ /* 0x000fe20000010000 */
[----:B------:R-:W-:-:S04]  /*28b90*/  HFMA2.MMA R0, -RZ, RZ, 0, 0 ;  /* 0x00000000ff007435 */ /* 0x000fc800000001ff */
[----:B------:R-:W-:-:S13]  /*28ba0*/  FSETP.GEU.FTZ.AND P0, PT, R3, -88.72283935546875, PT ;  /* 0xc2b172180300780b */ /* 0x000fda0003f1e000 */
[----:B------:R-:W-:-:S04]  /*28bb0*/  @P0 FMUL.FTZ R3, R3, 1.4426950216293334961 ;  /* 0x3fb8aa3b03030820 */ /* 0x000fc80000410000 */
[----:B------:R0:W1:Y:S03]  /*28bc0*/  @P0 MUFU.EX2 R0, R3 ;  /* 0x0000000300000308 */ /* 0x0000660000000800 */
.L_x_556:
[----:B------:R-:W-:Y:S05]  /*28bd0*/  BSYNC B3 ;  /* 0x0000000000037941 */ /* 0x000fea0003800000 */
.L_x_547:
[----:B-1----:R-:W-:Y:S01]  /*28be0*/  FSETP.NEU.FTZ.AND P0, PT, R0, RZ, PT ;  /* 0x000000ff0000720b */ /* 0x002fe20003f1d000 */
[----:B------:R-:W-:Y:S01]  /*28bf0*/  BSSY B2, `(.L_x_566) ;  /* 0x0000016000027945 */ /* 0x000fe20003800000 */
[----:B0-----:R-:W-:-:S11]  /*28c00*/  IMAD.MOV.U32 R3, RZ, RZ, RZ ;  /* 0x000000ffff037224 */ /* 0x001fd600078e00ff */
[----:B------:R-:W-:Y:S05]  /*28c10*/  @!P0 BRA `(.L_x_567) ;  /* 0x0000013000008947 */ /* 0x000fea0003800000 */
[----:B------:R-:W-:Y:S01]  /*28c20*/  BSSY B3, `(.L_x_568) ;  /* 0x000000f000037945 */ /* 0x000fe20003800000 */
[----:B------:R-:W-:Y:S01]  /*28c30*/  MOV R3, RZ ;  /* 0x000000ff00037202 */ /* 0x000fe20000000f00 */
[----:B------:R-:W-:Y:S01]  /*28c40*/  IMAD.MOV.U32 R4, RZ, RZ, 0x3f800000 ;  /* 0x3f800000ff047424 */ /* 0x000fe200078e00ff */
[----:B------:R-:W-:Y:S01]  /*28c50*/  MOV R7, R6 ;  /* 0x0000000600077202 */ /* 0x000fe20000000f00 */
[----:B------:R-:W-:-:S04]  /*28c60*/  IMAD.MOV.U32 R9, RZ, RZ, 0x3f800000 ;  /* 0x3f800000ff097424 */ /* 0x000fc800078e00ff */
.L_x_569:
        /* <DEDUP_REMOVED lines=11> */
.L_x_568:
[----:B------:R-:W0:Y:S01]  /*28d20*/  MUFU.RCP R3, R6 ;  /* 0x0000000600037308 */ /* 0x000e220000001000 */
[----:B------:R-:W-:-:S04]  /*28d30*/  FMUL.FTZ R0, R9, R0 ;  /* 0x0000000009007220 */ /* 0x000fc80000410000 */
[----:B0-----:R-:W-:-:S03]  /*28d40*/  FMUL.FTZ R3, R0, R3 ;  /* 0x0000000300037220 */ /* 0x001fc60000410000 */
.L_x_567:
[----:B------:R-:W-:Y:S05]  /*28d50*/  BSYNC B2 ;  /* 0x0000000000027941 */ /* 0x000fea0003800000 */
.L_x_566:
[----:B------:R-:W-:Y:S01]  /*28d60*/  FADD.FTZ R0, -R3, 1 ;  /* 0x3f80000003007421 */ /* 0x000fe20000010100 */
[----:B------:R-:W-:Y:S05]  /*28d70*/  BRA `(.L_x_427) ;  /* 0x0000b86000007947 */ /* 0x000fea0003800000 */
.L_x_432:
[----:B------:R-:W-:Y:S01]  /*28d80*/  HFMA2.MMA R12, -RZ, RZ, -1.666015625, -0.052093505859375 ;  /* 0xbeaaaaabff0c7435 */ /* 0x000fe200000001ff */
[----:B------:R-:W-:Y:S01]  /*28d90*/  IMAD.MOV.U32 R13, RZ, RZ, 0x3daaaaab ;  /* 0x3daaaaabff0d7424 */ /* 0x000fe200078e00ff */
[----:B------:R-:W-:Y:S01]  /*28da0*/  HFMA2.MMA R26, -RZ, RZ, -0.373046875, -163 ;  /* 0xb5f8d918ff1a7435 */ /* 0x000fe200000001ff */
[----:B------:R-:W-:Y:S01]  /*28db0*/  IMAD.MOV.U32 R27, RZ, RZ, 0x355eb691 ;  /* 0x355eb691ff1b7424 */ /* 0x000fe200078e00ff */
[----:B------:R-:W-:Y:S01]  /*28dc0*/  HFMA2.MMA R22, -RZ, RZ, 0.71484375, -7284 ;  /* 0x39b8ef1dff167435 */ /* 0x000fe200000001ff */
[----:B------:R-:W-:Y:S01]  /*28dd0*/  IMAD.MOV.U32 R23, RZ, RZ, -0x46c48fc8 ;  /* 0xb93b7038ff177424 */ /* 0x000fe200078e00ff */
[----:B------:R-:W-:Y:S01]  /*28de0*/  MOV R20, 0xbc72b9d6 ;  /* 0xbc72b9d600147802 */ /* 0x000fe20000000f00 */
[----:B------:R-:W-:Y:S01]  /*28df0*/  IMAD.MOV.U32 R21, RZ, RZ, 0x3a97b426 ;  /* 0x3a97b426ff157424 */ /* 0x000fe200078e00ff */
[----:B------:R0:W-:Y:S01]  /*28e00*/  STL.64 [R1+0x9f8], R12 ;  /* 0x0009f80c01007387 */ /* 0x0001e20000100a00 */
[----:B------:R-:W-:Y:S01]  /*28e10*/  MOV R28, 0xb43dafcd ;  /* 0xb43dafcd001c7802 */ /* 0x000fe20000000f00 */
[----:B------:R-:W-:Y:S01]  /*28e20*/  IMAD.MOV.U32 R29, RZ, RZ, 0x31e67ae7 ;  /* 0x31e67ae7ff1d7424 */ /* 0x000fe200078e00ff */
[----:B------:R-:W-:Y:S01]  /*28e30*/  MOV R24, 0x382462c5 ;  /* 0x382462c500187802 */ /* 0x000fe20000000f00 */
[----:B------:R1:W-:Y:S01]  /*28e40*/  STL.64 [R1+0xa18], R26 ;  /* 0x000a181a01007387 */ /* 0x0003e20000100a00 */
[----:B------:R-:W-:Y:S01]  /*28e50*/  IMAD.MOV.U32 R25, RZ, RZ, -0x49ed5648 ;  /* 0xb612a9b8ff197424 */ /* 0x000fe200078e00ff */
[----:B------:R-:W-:Y:S01]  /*28e60*/  HFMA2.MMA R30, -RZ, RZ, 0.193359375, 15.8359375 ;  /* 0x32304bebff1e7435 */ /* 0x000fe200000001ff */
[----:B------:R-:W-:Y:S01]  /*28e70*/  MOV R32, 0x307b7337 ;  /* 0x307b733700207802 */ /* 0x000fe20000000f00 */
[----:B------:R2:W-:Y:S01]  /*28e80*/  STL.64 [R1+0xa08], R22 ;  /* 0x000a081601007387 */ /* 0x0005e20000100a00 */
[----:B------:R-:W-:Y:S01]  /*28e90*/  IMAD.MOV.U32 R33, RZ, RZ, -0x521f9325 ;  /* 0xade06cdbff217424 */ /* 0x000fe200078e00ff */
[----:B------:R-:W-:Y:S01]  /*28ea0*/  BSSY B2, `(.L_x_570) ;  /* 0x00003e6000027945 */ /* 0x000fe20003800000 */
[----:B------:R-:W-:Y:S01]  /*28eb0*/  IMAD.MOV.U32 R31, RZ, RZ, -0x4e696f34 ;  /* 0xb19690ccff1f7424 */ /* 0x000fe200078e00ff */
[----:B0-----:R-:W-:Y:S01]  /*28ec0*/  HFMA2.MMA R12, -RZ, RZ, -0.1015625, 0.541015625 ;  /* 0xae803854ff0c7435 */ /* 0x001fe200000001ff */
[----:B------:R-:W-:Y:S01]  /*28ed0*/  IMAD.MOV.U32 R13, RZ, RZ, 0x2dd64a3b ;  /* 0x2dd64a3bff0d7424 */ /* 0x000fe200078e00ff */
[----:B------:R0:W-:Y:S01]  /*28ee0*/  STL.64 [R1+0xa00], R20 ;  /* 0x000a001401007387 */ /* 0x0001e20000100a00 */
[----:B------:R-:W-:Y:S01]  /*28ef0*/  IMAD.MOV.U32 R0, RZ, RZ, 0x3ef9425d ;  /* 0x3ef9425dff007424 */ /* 0x000fe200078e00ff */
[----:B-1----:R-:W-:Y:S01]  /*28f00*/  HFMA2.MMA R26, -RZ, RZ, -0.027557373046875, 72.625 ;  /* 0xa70e548aff1a7435 */ /* 0x002fe200000001ff */
[----:B------:R-:W-:Y:S01]  /*28f10*/  IMAD.MOV.U32 R27, RZ, RZ, -0x450d462a ;  /* 0xbaf2b9d6ff1b7424 */ /* 0x000fe200078e00ff */
[----:B------:R1:W-:Y:S01]  /*28f20*/  STL.64 [R1+0xa20], R28 ;  /* 0x000a201c01007387 */ /* 0x0003e20000100a00 */
[-C--:B------:R-:W-:Y:S01]  /*28f30*/  FMUL.FTZ R5, R5, R14.reuse ;  /* 0x0000000e05057220 */ /* 0x080fe20000410000 */
[----:B--2---:R-:W-:Y:S01]  /*28f40*/  HFMA2.MMA R22, -RZ, RZ, 0.052642822265625, -33.84375 ;  /* 0x2abdd03bff167435 */ /* 0x004fe200000001ff */
[----:B------:R-:W-:Y:S01]  /*28f50*/  IMAD.MOV.U32 R23, RZ, RZ, -0x55e33b21 ;  /* 0xaa1cc4dfff177424 */ /* 0x000fe200078e00ff */
[----:B------:R2:W-:Y:S01]  /*28f60*/  STL.64 [R1+0xa38], R12 ;  /* 0x000a380c01007387 */ /* 0x0005e20000100a00 */
[----:B------:R-:W-:Y:S01]  /*28f70*/  FMUL.FTZ R9, R9, R14 ;  /* 0x0000000e09097220 */ /* 0x000fe20000410000 */
[----:B------:R-:W-:-:S02]  /*28f80*/  FSETP.GT.FTZ.AND P0, PT, R5, 1, PT ;  /* 0x3f8000000500780b */ /* 0x000fc40003f14000 */
[----:B0-----:R-:W-:Y:S01]  /*28f90*/  MOV R20, 0xacb0e538 ;  /* 0xacb0e53800147802 */ /* 0x001fe20000000f00 */
[----:B------:R-:W-:Y:S01]  /*28fa0*/  IMAD.MOV.U32 R21, RZ, RZ, 0x29f7cc00 ;  /* 0x29f7cc00ff157424 */ /* 0x000fe200078e00ff */
[----:B------:R0:W-:Y:S01]  /*28fb0*/  STL.64 [R1+0xa58], R26 ;  /* 0x000a581a01007387 */ /* 0x0001e20000100a00 */
[----:B-1----:R-:W-:Y:S01]  /*28fc0*/  MOV R28, 0xbb638e39 ;  /* 0xbb638e39001c7802 */ /* 0x002fe20000000f00 */
[----:B------:R-:W-:Y:S02]  /*28fd0*/  IMAD.MOV.U32 R29, RZ, RZ, 0x3b2d602b ;  /* 0x3b2d602bff1d7424 */ /* 0x000fe400078e00ff */
[----:B------:R1:W-:Y:S01]  /*28fe0*/  STL.64 [R1+0xa10], R24 ;  /* 0x000a101801007387 */ /* 0x0003e20000100a00 */
[----:B--2---:R-:W-:Y:S01]  /*28ff0*/  HFMA2.MMA R12, -RZ, RZ, -0.81298828125, -12.9609375 ;  /* 0xba81ca7bff0c7435 */ /* 0x004fe200000001ff */
[----:B------:R-:W-:Y:S02]  /*29000*/  IMAD.MOV.U32 R13, RZ, RZ, 0x3957c1a2 ;  /* 0x3957c1a2ff0d7424 */ /* 0x000fe400078e00ff */
[----:B------:R2:W-:Y:S04]  /*29010*/  STL.64 [R1+0xa40], R20 ;  /* 0x000a401401007387 */ /* 0x0005e80000100a00 */
[----:B------:R3:W-:Y:S01]  /*29020*/  STL.64 [R1+0xa48], R22 ;  /* 0x000a481601007387 */ /* 0x0007e20000100a00 */
[----:B0-----:R-:W-:Y:S01]  /*29030*/  HFMA2.MMA R26, -RZ, RZ, 0.123291015625, -195.25 ;  /* 0x2fe4da1aff1a7435 */ /* 0x001fe200000001ff */
[----:B------:R-:W-:Y:S01]  /*29040*/  IMAD.MOV.U32 R27, RZ, RZ, -0x5143ad7d ;  /* 0xaebc5283ff1b7424 */ /* 0x000fe200078e00ff */
[----:B-1----:R-:W-:Y:S01]  /*29050*/  MOV R24, 0x2900827e ;  /* 0x2900827e00187802 */ /* 0x002fe20000000f00 */
[----:B------:R-:W-:Y:S01]  /*29060*/  IMAD.MOV.U32 R25, RZ, RZ, -0x59ebe00c ;  /* 0xa6141ff4ff197424 */ /* 0x000fe200078e00ff */
[----:B------:R0:W-:Y:S01]  /*29070*/  STL.64 [R1+0xa60], R28 ;  /* 0x000a601c01007387 */ /* 0x0001e20000100a00 */
[----:B--2---:R-:W-:Y:S01]  /*29080*/  MOV R20, 0x319fac92 ;  /* 0x319fac9200147802 */ /* 0x004fe20000000f00 */
[----:B------:R-:W-:-:S02]  /*29090*/  IMAD.MOV.U32 R21, RZ, RZ, 0x34140796 ;  /* 0x34140796ff157424 */ /* 0x000fc400078e00ff */
[----:B------:R1:W-:Y:S01]  /*290a0*/  STL.64 [R1+0xa50], R24 ;  /* 0x000a501801007387 */ /* 0x0003e20000100a00 */
[----:B---3--:R-:W-:Y:S01]  /*290b0*/  HFMA2.MMA R22, -RZ, RZ, -0.2332763671875, 0.000720977783203125 ;  /* 0xb37711e8ff167435 */ /* 0x008fe200000001ff */
[----:B------:R-:W-:Y:S02]  /*290c0*/  IMAD.MOV.U32 R23, RZ, RZ, 0x324d53d2 ;  /* 0x324d53d2ff177424 */ /* 0x000fe400078e00ff */
[----:B------:R2:W-:Y:S01]  /*290d0*/  STL.64 [R1+0xa68], R12 ;  /* 0x000a680c01007387 */ /* 0x0005e20000100a00 */
[----:B0-----:R-:W-:Y:S01]  /*290e0*/  MOV R28, 0x29889f1d ;  /* 0x29889f1d001c7802 */ /* 0x001fe20000000f00 */
[----:B------:R-:W-:Y:S02]  /*290f0*/  IMAD.MOV.U32 R29, RZ, RZ, 0x2cfc020e ;  /* 0x2cfc020eff1d7424 */ /* 0x000fe400078e00ff */
[----:B------:R0:W-:Y:S01]  /*29100*/  STL.64 [R1+0xa80], R20 ;  /* 0x000a801401007387 */ /* 0x0001e20000100a00 */
[----:B-1----:R-:W-:Y:S01]  /*29110*/  MOV R24, 0xad9a4fde ;  /* 0xad9a4fde00187802 */ /* 0x002fe20000000f00 */
[----:B------:R-:W-:-:S02]  /*29120*/  IMAD.MOV.U32 R25, RZ, RZ, -0x4f754d8a ;  /* 0xb08ab276ff197424 */ /* 0x000fc400078e00ff */
[----:B------:R1:W-:Y:S01]  /*29130*/  STL.64 [R1+0xa98], R26 ;  /* 0x000a981a01007387 */ /* 0x0003e20000100a00 */
[----:B--2---:R-:W-:Y:S01]  /*29140*/  HFMA2.MMA R12, -RZ, RZ, -0.0672607421875, 1944 ;  /* 0xac4e6798ff0c7435 */ /* 0x004fe200000001ff */
[----:B------:R-:W-:Y:S02]  /*29150*/  IMAD.MOV.U32 R13, RZ, RZ, 0x2b28cac0 ;  /* 0x2b28cac0ff0d7424 */ /* 0x000fe400078e00ff */
[----:B------:R2:W-:Y:S01]  /*29160*/  STL.64 [R1+0xa88], R22 ;  /* 0x000a881601007387 */ /* 0x0005e20000100a00 */
[----:B0-----:R-:W-:Y:S01]  /*29170*/  HFMA2.MMA R20, -RZ, RZ, 0.03680419921875, -5.30859375 ;  /* 0x28b6c54fff147435 */ /* 0x001fe200000001ff */
[----:B------:R-:W-:Y:S02]  /*29180*/  IMAD.MOV.U32 R21, RZ, RZ, -0x586b27e4 ;  /* 0xa794d81cff157424 */ /* 0x000fe400078e00ff */
[----:B------:R0:W-:Y:S01]  /*29190*/  STL.64 [R1+0xaa0], R28 ;  /* 0x000aa01c01007387 */ /* 0x0001e20000100a00 */
[----:B-1----:R-:W-:Y:S01]  /*291a0*/  HFMA2.MMA R26, -RZ, RZ, -0.45849609375, 0.00158977508544921875 ;  /* 0xb7561683ff1a7435 */ /* 0x002fe200000001ff */
[----:B------:R-:W-:-:S02]  /*291b0*/  IMAD.MOV.U32 R27, RZ, RZ, 0x33130aa5 ;  /* 0x33130aa5ff1b7424 */ /* 0x000fc400078e00ff */
[----:B------:R1:W-:Y:S01]  /*291c0*/  STL.64 [R1+0xa90], R24 ;  /* 0x000a901801007387 */ /* 0x0003e20000100a00 */
[----:B--2---:R-:W-:Y:S01]  /*291d0*/  MOV R22, 0x3b877322 ;  /* 0x3b87732200167802 */ /* 0x004fe20000000f00 */
[----:B------:R-:W-:Y:S02]  /*291e0*/  IMAD.MOV.U32 R23, RZ, RZ, -0x44d046cc ;  /* 0xbb2fb934ff177424 */ /* 0x000fe400078e00ff */
[----:B------:R2:W-:Y:S01]  /*291f0*/  STL.64 [R1+0xaa8], R12 ;  /* 0x000aa80c01007387 */ /* 0x0005e20000100a00 */
[----:B0-----:R-:W-:Y:S01]  /*29200*/  HFMA2.MMA R28, -RZ, RZ, 0.256103515625, 100.0625 ;  /* 0x34195641ff1c7435 */ /* 0x001fe200000001ff */
[----:B------:R-:W-:Y:S02]  /*29210*/  IMAD.MOV.U32 R29, RZ, RZ, -0x509eda18 ;  /* 0xaf6125e8ff1d7424 */ /* 0x000fe400078e00ff */
[----:B------:R0:W-:Y:S01]  /*29220*/  STL.64 [R1+0xab8], R20 ;  /* 0x000ab81401007387 */ /* 0x0001e20000100a00 */
[----:B-1----:R-:W-:Y:S01]  /*29230*/  MOV R24, 0xb8e129f8 ;  /* 0xb8e129f800187802 */ /* 0x002fe20000000f00 */
[----:B------:R-:W-:-:S02]  /*29240*/  IMAD.MOV.U32 R25, RZ, RZ, 0x385dfa1f ;  /* 0x385dfa1fff197424 */ /* 0x000fc400078e00ff */
[----:B------:R1:W-:Y:S01]  /*29250*/  STL.64 [R1+0xac0], R22 ;  /* 0x000ac01601007387 */ /* 0x0003e20000100a00 */
[----:B--2---:R-:W-:Y:S01]  /*29260*/  MOV R12, 0x35b82c49 ;  /* 0x35b82c49000c7802 */ /* 0x004fe20000000f00 */
[----:B------:R-:W-:Y:S02]  /*29270*/  IMAD.MOV.U32 R13, RZ, RZ, -0x4ad6e9a8 ;  /* 0xb5291658ff0d7424 */ /* 0x000fe400078e00ff */
[----:B------:R2:W-:Y:S01]  /*29280*/  STL.64 [R1+0xad8], R26 ;  /* 0x000ad81a01007387 */ /* 0x0005e20000100a00 */
[----:B0-----:R-:W-:Y:S01]  /*29290*/  HFMA2.MMA R20, -RZ, RZ, -0.1478271484375, -864.5 ;  /* 0xb0bbe2c1ff147435 */ /* 0x001fe200000001ff */
[----:B------:R-:W-:Y:S02]  /*292a0*/  IMAD.MOV.U32 R21, RZ, RZ, 0x2b84b13c ;  /* 0x2b84b13cff157424 */ /* 0x000fe400078e00ff */
[----:B------:R0:W-:Y:S01]  /*292b0*/  STL.64 [R1+0xad0], R24 ;  /* 0x000ad01801007387 */ /* 0x0001e20000100a00 */
[----:B-1----:R-:W-:Y:S01]  /*292c0*/  MOV R22, 0x2f0d882b ;  /* 0x2f0d882b00167802 */ /* 0x002fe20000000f00 */
[----:B------:R-:W-:-:S02]  /*292d0*/  IMAD.MOV.U32 R23, RZ, RZ, -0x518b4439 ;  /* 0xae74bbc7ff177424 */ /* 0x000fc400078e00ff */
[----:B------:R1:W-:Y:S01]  /*292e0*/  STL.64 [R1+0xae8], R28 ;  /* 0x000ae81c01007387 */ /* 0x0003e20000100a00 */
[----:B--2---:R-:W-:Y:S01]  /*292f0*/  MOV R26, 0xab99f9d0 ;  /* 0xab99f9d0001a7802 */ /* 0x004fe20000000f00 */
[----:B------:R-:W-:Y:S02]  /*29300*/  IMAD.MOV.U32 R27, RZ, RZ, 0x2b033afb ;  /* 0x2b033afbff1b7424 */ /* 0x000fe400078e00ff */
[----:B------:R2:W-:Y:S01]  /*29310*/  STL.64 [R1+0xae0], R12 ;  /* 0x000ae00c01007387 */ /* 0x0005e20000100a00 */
[----:B0-----:R-:W-:-:S03]  /*29320*/  HFMA2.MMA R24, -RZ, RZ, 0.0831298828125, -0.1065673828125 ;  /* 0x2d52aed2ff187435 */ /* 0x001fc600000001ff */
[----:B------:R0:W-:Y:S01]  /*29330*/  STL.64 [R1+0xb00], R22 ;  /* 0x000b001601007387 */ /* 0x0001e20000100a00 */
[----:B------:R-:W-:Y:S01]  /*29340*/  IMAD.MOV.U32 R25, RZ, RZ, -0x5869cbf6 ;  /* 0xa796340aff197424 */ /* 0x000fe200078e00ff */
[----:B-1----:R-:W-:Y:S01]  /*29350*/  HFMA2.MMA R28, -RZ, RZ, 0.6796875, -0.00629425048828125 ;  /* 0x39709e72ff1c7435 */ /* 0x002fe200000001ff */
[----:B------:R-:W-:Y:S01]  /*29360*/  IMAD.MOV.U32 R29, RZ, RZ, -0x460a0274 ;  /* 0xb9f5fd8cff1d7424 */ /* 0x000fe200078e00ff */
[----:B------:R1:W-:Y:S01]  /*29370*/  STL.64 [R1+0xb10], R26 ;  /* 0x000b101a01007387 */ /* 0x0003e20000100a00 */
[----:B--2---:R-:W-:Y:S01]  /*29380*/  MOV R12, 0x281f97f3 ;  /* 0x281f97f3000c7802 */ /* 0x004fe20000000f00 */
[----:B------:R-:W-:Y:S02]  /*29390*/  IMAD.MOV.U32 R13, RZ, RZ, 0x3a2a3eca ;  /* 0x3a2a3ecaff0d7424 */ /* 0x000fe400078e00ff */
[----:B------:R2:W-:Y:S01]  /*293a0*/  STL.64 [R1+0xaf8], R20 ;  /* 0x000af81401007387 */ /* 0x0005e20000100a00 */
[----:B0-----:R-:W-:Y:S01]  /*293b0*/  HFMA2.MMA R22, -RZ, RZ, -0.28125, -0.041534423828125 ;  /* 0xb480a951ff167435 */ /* 0x001fe200000001ff */
        /* <DEDUP_REMOVED lines=8> */
[----:B0-----:R-:W-:-:S03]  /*29440*/  HFMA2.MMA R24, -RZ, RZ, -0.09307861328125, 0.000680446624755859375 ;  /* 0xadf51193ff187435 */ /* 0x001fc600000001ff */
[----:B------:R0:W-:Y:S01]  /*29450*/  STL.64 [R1+0xb50], R26 ;  /* 0x000b501a01007387 */ /* 0x0001e20000100a00 */
[----:B------:R-:W-:Y:S01]  /*29460*/  IMAD.MOV.U32 R25, RZ, RZ, -0x4bc9e918 ;  /* 0xb43616e8ff197424 */ /* 0x000fe200078e00ff */
[----:B-1----:R-:W-:Y:S02]  /*29470*/  HFMA2.MMA R12, -RZ, RZ, 0.06494140625, 764 ;  /* 0x2c2861f8ff0c7435 */ /* 0x002fe400000001ff */
[----:B------:R1:W-:Y:S01]  /*29480*/  STL.64 [R1+0xb30], R20 ;  /* 0x000b301401007387 */ /* 0x0003e20000100a00 */
[----:B------:R-:W-:Y:S01]  /*29490*/  MOV R13, 0x310db352 ;  /* 0x310db352000d7802 */ /* 0x000fe20000000f00 */
[----:B--2---:R-:W-:Y:S02]  /*294a0*/  HFMA2.MMA R29, -RZ, RZ, 0.115966796875, -149.25 ;  /* 0x2f6cd8aaff1d7435 */ /* 0x004fe400000001ff */
[----:B------:R2:W-:Y:S01]  /*294b0*/  STL.64 [R1+0xb38], R22 ;  /* 0x000b381601007387 */ /* 0x0005e20000100a00 */
[----:B------:R-:W-:Y:S01]  /*294c0*/  IMAD.MOV.U32 R28, RZ, RZ, -0x4f7df9d6 ;  /* 0xb082062aff1c7424 */ /* 0x000fe200078e00ff */
[----:B0-----:R-:W-:Y:S01]  /*294d0*/  HFMA2.MMA R26, -RZ, RZ, -0.79736328125, -8896 ;  /* 0xba61f058ff1a7435 */ /* 0x001fe200000001ff */
[----:B------:R-:W-:Y:S01]  /*294e0*/  MOV R27, 0x3a4d87fb ;  /* 0x3a4d87fb001b7802 */ /* 0x000fe20000000f00 */
[----:B------:R0:W-:Y:S01]  /*294f0*/  STL.64 [R1+0xb48], R24 ;  /* 0x000b481801007387 */ /* 0x0001e20000100a00 */
[----:B-1----:R-:W-:Y:S01]  /*29500*/  HFMA2.MMA R20, -RZ, RZ, 0.080810546875, 1.6845703125 ;  /* 0x2d2c3ebdff147435 */ /* 0x002fe200000001ff */
[----:B------:R-:W-:-:S02]  /*29510*/  MOV R21, 0xac19474f ;  /* 0xac19474f00157802 */ /* 0x000fc40000000f00 */
[----:B------:R1:W-:Y:S01]  /*29520*/  STL.64 [R1+0xb58], R12 ;  /* 0x000b580c01007387 */ /* 0x0003e20000100a00 */
[----:B--2---:R-:W-:Y:S01]  /*29530*/  HFMA2.MMA R23, -RZ, RZ, 0.050262451171875, 48960 ;  /* 0x2a6f79faff177435 */ /* 0x004fe200000001ff */
        /* <DEDUP_REMOVED lines=8> */
[----:B--2---:R-:W-:Y:S01]  /*295c0*/  HFMA2.MMA R28, -RZ, RZ, 0.45263671875, -204 ;  /* 0x373eda60ff1c7435 */ /* 0x004fe200000001ff */
[----:B------:R-:W-:Y:S02]  /*295d0*/  MOV R29, 0x2f89d9e3 ;  /* 0x2f89d9e3001d7802 */ /* 0x000fe40000000f00 */
[----:B------:R2:W-:Y:S01]  /*295e0*/  STL.64 [R1+0xb78], R22 ;  /* 0x000b781601007387 */ /* 0x0005e20000100a00 */
[----:B0-----:R-:W-:Y:S01]  /*295f0*/  MOV R26, 0xafd8a791 ;  /* 0xafd8a791001a7802 */ /* 0x001fe20000000f00 */
[----:B------:R-:W-:Y:S02]  /*29600*/  IMAD.MOV.U32 R27, RZ, RZ, 0x2f4c88ee ;  /* 0x2f4c88eeff1b7424 */ /* 0x000fe400078e00ff */
[----:B------:R0:W-:Y:S01]  /*29610*/  STL.64 [R1+0xb80], R24 ;  /* 0x000b801801007387 */ /* 0x0001e20000100a00 */
[----:B-1----:R-:W-:Y:S01]  /*29620*/  HFMA2.MMA R21, -RZ, RZ, 0.339599609375, 0.0038700103759765625 ;  /* 0x356f1bedff157435 */ /* 0x002fe200000001ff */
[----:B------:R-:W-:-:S02]  /*29630*/  IMAD.MOV.U32 R20, RZ, RZ, -0x4a1c71fc ;  /* 0xb5e38e04ff147424 */ /* 0x000fc400078e00ff */
[----:B------:R1:W-:Y:S01]  /*29640*/  STL.64 [R1+0xb98], R12 ;  /* 0x000b980c01007387 */ /* 0x0003e20000100a00 */
[----:B--2---:R-:W-:Y:S01]  /*29650*/  MOV R22, 0xb47633b6 ;  /* 0xb47633b600167802 */ /* 0x004fe20000000f00 */
[----:B------:R-:W-:Y:S02]  /*29660*/  IMAD.MOV.U32 R23, RZ, RZ, 0x2e020a8b ;  /* 0x2e020a8bff177424 */ /* 0x000fe400078e00ff */
[----:B------:R2:W-:Y:S01]  /*29670*/  STL.64 [R1+0xbc8], R26 ;  /* 0x000bc81a01007387 */ /* 0x0005e20000100a00 */
[----:B0-----:R-:W-:-:S03]  /*29680*/  HFMA2.MMA R25, -RZ, RZ, -0.050811767578125, -0.0056915283203125 ;  /* 0xaa819dd4ff197435 */ /* 0x001fc600000001ff */
[----:B------:R0:W-:Y:S01]  /*29690*/  STL.64 [R1+0xba0], R28 ;  /* 0x000ba01c01007387 */ /* 0x0001e20000100a00 */
[----:B------:R-:W-:Y:S01]  /*296a0*/  IMAD.MOV.U32 R24, RZ, RZ, 0x316cd4f9 ;  /* 0x316cd4f9ff187424 */ /* 0x000fe200078e00ff */
[----:B-1----:R-:W-:Y:S02]  /*296b0*/  HFMA2.MMA R12, -RZ, RZ, -0.09759521484375, -0.0019130706787109375 ;  /* 0xae3f97d6ff0c7435 */ /* 0x002fe400000001ff */
[----:B------:R1:W-:Y:S01]  /*296c0*/  STL.64 [R1+0xbb0], R22 ;  /* 0x000bb01601007387 */ /* 0x0003e20000100a00 */
[----:B------:R-:W-:Y:S01]  /*296d0*/  MOV R13, 0x26b84405 ;  /* 0x26b84405000d7802 */ /* 0x000fe20000000f00 */
[----:B--2---:R-:W-:Y:S02]  /*296e0*/  HFMA2.MMA R26, -RZ, RZ, 0.255859375, 442 ;  /* 0x34185ee8ff1a7435 */ /* 0x004fe400000001ff */
[----:B------:R2:W-:Y:S01]  /*296f0*/  STL.64 [R1+0xba8], R20 ;  /* 0x000ba81401007387 */ /* 0x0005e20000100a00 */
[----:B------:R-:W-:Y:S01]  /*29700*/  MOV R27, 0xb76411fe ;  /* 0xb76411fe001b7802 */ /* 0x000fe20000000f00 */
[----:B0-----:R-:W-:Y:S01]  /*29710*/  HFMA2.MMA R29, -RZ, RZ, -0.06390380859375, 1.345703125 ;  /* 0xac173d62ff1d7435 */ /* 0x001fe200000001ff */
[----:B------:R-:W-:Y:S01]  /*29720*/  IMAD.MOV.U32 R28, RZ, RZ, 0x2ca4a32a ;  /* 0x2ca4a32aff1c7424 */ /* 0x000fe200078e00ff */
[----:B------:R0:W-:Y:S01]  /*29730*/  STL.64 [R1+0xa30], R32 ;  /* 0x000a302001007387 */ /* 0x0001e20000100a00 */
[----:B-1----:R-:W-:Y:S01]  /*29740*/  HFMA2.MMA R23, -RZ, RZ, 0.69580078125, 465 ;  /* 0x39915f44ff177435 */ /* 0x002fe200000001ff */
[----:B------:R-:W-:-:S02]  /*29750*/  IMAD.MOV.U32 R22, RZ, RZ, -0x476dc4fe ;  /* 0xb8923b02ff167424 */ /* 0x000fc400078e00ff */
[----:B------:R1:W-:Y:S01]  /*29760*/  STL.64 [R1+0xa28], R30 ;  /* 0x000a281e01007387 */ /* 0x0003e20000100a00 */
[----:B--2---:R-:W-:Y:S01]  /*29770*/  HFMA2.MMA R20, -RZ, RZ, -0.042083740234375, 0.58984375 ;  /* 0xa96338b8ff147435 */ /* 0x004fe200000001ff */
[----:B------:R-:W-:Y:S02]  /*29780*/  MOV R21, 0xb9b09456 ;  /* 0xb9b0945600157802 */ /* 0x000fe40000000f00 */
[----:B------:R2:W-:Y:S01]  /*29790*/  STL.64 [R1+0xbc0], R24 ;  /* 0x000bc01801007387 */ /* 0x0005e20000100a00 */
[----:B0-----:R-:W-:-:S03]  /*297a0*/  HFMA2.MMA R32, -RZ, RZ, 0.4375, 78.3125 ;  /* 0x370054e5ff207435 */ /* 0x001fc600000001ff */
[----:B------:R0:W-:Y:S01]  /*297b0*/  STL.64 [R1+0xbd0], R12 ;  /* 0x000bd00c01007387 */ /* 0x0001e20000100a00 */
[----:B------:R-:W-:Y:S01]  /*297c0*/  IMAD.MOV.U32 R33, RZ, RZ, -0x4a27a102 ;  /* 0xb5d85efeff217424 */ /* 0x000fe200078e00ff */
[----:B-1----:R-:W-:Y:S01]  /*297d0*/  MOV R30, 0xb4d7c1a2 ;  /* 0xb4d7c1a2001e7802 */ /* 0x002fe20000000f00 */
        /* <DEDUP_REMOVED lines=9> */
[----:B------:R-:W-:Y:S02]  /*29870*/  IMAD.MOV.U32 R27, RZ, RZ, -0x545594a8 ;  /* 0xabaa6b58ff1b7424 */ /* 0x000fe400078e00ff */
[----:B------:R1:W-:Y:S01]  /*29880*/  STL.64 [R1+0xbe8], R20 ;  /* 0x000be81401007387 */ /* 0x0003e20000100a00 */
[----:B--2---:R-:W-:Y:S01]  /*29890*/  HFMA2.MMA R28, -RZ, RZ, -0.26708984375, 0.00088405609130859375 ;  /* 0xb446133eff1c7435 */ /* 0x004fe200000001ff */
[----:B------:R-:W-:Y:S02]  /*298a0*/  MOV R29, 0x334f3181 ;  /* 0x334f3181001d7802 */ /* 0x000fe40000000f00 */
[----:B------:R2:W-:Y:S01]  /*298b0*/  STL.64 [R1+0xa70], R30 ;  /* 0x000a701e01007387 */ /* 0x0005e20000100a00 */
[----:B0-----:R-:W-:Y:S01]  /*298c0*/  MOV R22, 0x315951d7 ;  /* 0x315951d700167802 */ /* 0x001fe20000000f00 */
[----:B------:R-:W-:-:S02]  /*298d0*/  IMAD.MOV.U32 R23, RZ, RZ, -0x4fa87867 ;  /* 0xb0578799ff177424 */ /* 0x000fc400078e00ff */
[----:B------:R0:W-:Y:S01]  /*298e0*/  STL.64 [R1+0xa78], R32 ;  /* 0x000a782001007387 */ /* 0x0001e20000100a00 */
[----:B-1----:R-:W-:-:S03]  /*298f0*/  HFMA2.MMA R21, -RZ, RZ, -0.1826171875, -0.091796875 ;  /* 0xb1d8ade0ff157435 */ /* 0x002fc600000001ff */
[----:B------:R1:W-:Y:S01]  /*29900*/  STL.64 [R1+0xbf8], R24 ;  /* 0x000bf81801007387 */ /* 0x0003e20000100a00 */
[----:B------:R-:W-:Y:S01]  /*29910*/  IMAD.MOV.U32 R20, RZ, RZ, -0x575df71d ;  /* 0xa8a208e3ff147424 */ /* 0x000fe200078e00ff */
[----:B--2---:R-:W-:Y:S02]  /*29920*/  MOV R30, 0xa579dbd3 ;  /* 0xa579dbd3001e7802 */ /* 0x004fe40000000f00 */
[----:B------:R2:W-:Y:S01]  /*29930*/  STL.64 [R1+0xc10], R12 ;  /* 0x000c100c01007387 */ /* 0x0005e20000100a00 */
[----:B------:R-:W-:Y:S01]  /*29940*/  IMAD.MOV.U32 R31, RZ, RZ, -0x569fcba6 ;  /* 0xa960345aff1f7424 */ /* 0x000fe200078e00ff */
[----:B0-----:R-:W-:Y:S02]  /*29950*/  HFMA2.MMA R32, -RZ, RZ, 0.7861328125, 5.53125 ;  /* 0x3a4a4588ff207435 */ /* 0x001fe400000001ff */
[----:B------:R0:W-:Y:S01]  /*29960*/  STL.64 [R1+0xc40], R26 ;  /* 0x000c401a01007387 */ /* 0x0001e20000100a00 */
[----:B------:R-:W-:Y:S01]  /*29970*/  IMAD.MOV.U32 R33, RZ, RZ, 0x3606d905 ;  /* 0x3606d905ff217424 */ /* 0x000fe200078e00ff */
[----:B-1----:R-:W-:-:S02]  /*29980*/  HFMA2.MMA R25, -RZ, RZ, 0.08184814453125, -56992 ;  /* 0x2d3dfaf5ff197435 */ /* 0x002fc400000001ff */
[----:B------:R1:W-:Y:S01]  /*29990*/  STL.64 [R1+0xc28], R22 ;  /* 0x000c281601007387 */ /* 0x0003e20000100a00 */
[----:B------:R-:W-:Y:S01]  /*299a0*/  IMAD.MOV.U32 R24, RZ, RZ, -0x51b97f57 ;  /* 0xae4680a9ff187424 */ /* 0x000fe200078e00ff */
[----:B--2---:R-:W-:Y:S01]  /*299b0*/  HFMA2.MMA R12, -RZ, RZ, 0.055633544921875, -1554 ;  /* 0x2b1fe612ff0c7435 */ /* 0x004fe200000001ff */
[----:B------:R-:W-:Y:S01]  /*299c0*/  MOV R13, 0xaa152d8b ;  /* 0xaa152d8b000d7802 */ /* 0x000fe20000000f00 */
[----:B------:R2:W-:Y:S01]  /*299d0*/  STL.64 [R1+0xc18], R28 ;  /* 0x000c181c01007387 */ /* 0x0005e20000100a00 */
[----:B0-----:R-:W-:Y:S01]  /*299e0*/  HFMA2.MMA R26, -RZ, RZ, 0.319091796875, 1096 ;  /* 0x351b6448ff1a7435 */ /* 0x001fe200000001ff */
[----:B------:R-:W-:Y:S02]  /*299f0*/  MOV R27, 0x2a83a738 ;  /* 0x2a83a738001b7802 */ /* 0x000fe40000000f00 */
[----:B------:R0:W-:Y:S01]  /*29a00*/  STL.64 [R1+0xab0], R30 ;  /* 0x000ab01e01007387 */ /* 0x0001e20000100a00 */
[----:B-1----:R-:W-:Y:S01]  /*29a10*/  HFMA2.MMA R23, -RZ, RZ, -0.1663818359375, -0.0100250244140625 ;  /* 0xb153a122ff177435 */ /* 0x002fe200000001ff */
[----:B------:R-:W-:-:S02]  /*29a20*/  IMAD.MOV.U32 R22, RZ, RZ, -0x48663e86 ;  /* 0xb799c17aff167424 */ /* 0x000fc400078e00ff */
[----:B------:R1:W-:Y:S01]  /*29a30*/  STL.64 [R1+0xc20], R20 ;  /* 0x000c201401007387 */ /* 0x0003e20000100a00 */
[----:B--2---:R-:W-:Y:S01]  /*29a40*/  HFMA2.MMA R29, -RZ, RZ, -0.76318359375, 0.9521484375 ;  /* 0xba1b3b9eff1d7435 */ /* 0x004fe200000001ff */
[----:B------:R-:W-:Y:S02]  /*29a50*/  IMAD.MOV.U32 R28, RZ, RZ, 0x3a0b4779 ;  /* 0x3a0b4779ff1c7424 */ /* 0x000fe400078e00ff */
[----:B------:R2:W-:Y:S01]  /*29a60*/  STL.64 [R1+0xac8], R32 ;  /* 0x000ac82001007387 */ /* 0x0005e20000100a00 */
[----:B0-----:R-:W-:Y:S01]  /*29a70*/  MOV R30, 0xb2721b9a ;  /* 0xb2721b9a001e7802 */ /* 0x001fe20000000f00 */
[----:B------:R-:W-:Y:S02]  /*29a80*/  IMAD.MOV.U32 R31, RZ, RZ, 0x31d606a3 ;  /* 0x31d606a3ff1f7424 */ /* 0x000fe400078e00ff */
[----:B------:R0:W-:Y:S01]  /*29a90*/  STL.64 [R1+0xc38], R24 ;  /* 0x000c381801007387 */ /* 0x0001e20000100a00 */
[----:B-1----:R-:W-:-:S03]  /*29aa0*/  HFMA2.MMA R20, -RZ, RZ, -0.58349609375, 4.41074371337890625e-06 ;  /* 0xb8ab004aff147435 */ /* 0x002fc600000001ff */
[----:B------:R1:W-:Y:S01]  /*29ab0*/  STL.64 [R1+0xc48], R12 ;  /* 0x000c480c01007387 */ /* 0x0003e20000100a00 */
[----:B------:R-:W-:Y:S01]  /*29ac0*/  MOV R21, 0x386b5efc ;  /* 0x386b5efc00157802 */ /* 0x000fe20000000f00 */
[----:B--2---:R-:W-:Y:S02]  /*29ad0*/  HFMA2.MMA R32, -RZ, RZ, -0.045867919921875, 0.000215053558349609375 ;  /* 0xa9df0b0cff207435 */ /* 0x004fe400000001ff */
[----:B------:R2:W-:Y:S01]  /*29ae0*/  STL.64 [R1+0xc78], R26 ;  /* 0x000c781a01007387 */ /* 0x0005e20000100a00 */
[----:B------:R-:W-:Y:S01]  /*29af0*/  IMAD.MOV.U32 R33, RZ, RZ, 0x23ae9da1 ;  /* 0x23ae9da1ff217424 */ /* 0x000fe200078e00ff */
[----:B0-----:R-:W-:Y:S01]  /*29b00*/  MOV R24, 0x36688aea ;  /* 0x36688aea00187802 */ /* 0x001fe20000000f00 */
[----:B------:R-:W-:Y:S01]  /*29b10*/  IMAD.MOV.U32 R25, RZ, RZ, -0x49f7d3c4 ;  /* 0xb6082c3cff197424 */ /* 0x000fe200078e00ff */
[----:B------:R0:W-:Y:S01]  /*29b20*/  STL.64 [R1+0xc68], R22 ;  /* 0x000c681601007387 */ /* 0x0001e20000100a00 */
[----:B-1----:R-:W-:Y:S01]  /*29b30*/  MOV R12, 0xb2578752 ;  /* 0xb2578752000c7802 */ /* 0x002fe20000000f00 */
[----:B------:R-:W-:-:S02]  /*29b40*/  IMAD.MOV.U32 R13, RZ, RZ, 0x29c2c5d5 ;  /* 0x29c2c5d5ff0d7424 */ /* 0x000fc400078e00ff */
[----:B------:R1:W-:Y:S01]  /*29b50*/  STL.64 [R1+0xaf0], R30 ;  /* 0x000af01e01007387 */ /* 0x0003e20000100a00 */
[----:B--2---:R-:W-:Y:S01]  /*29b60*/  MOV R26, 0x3858ebaf ;  /* 0x3858ebaf001a7802 */ /* 0x004fe20000000f00 */
[----:B------:R-:W-:Y:S02]  /*29b70*/  IMAD.MOV.U32 R27, RZ, RZ, -0x4650663d ;  /* 0xb9af99c3ff1b7424 */ /* 0x000fe400078e00ff */
[----:B------:R2:W-:Y:S01]  /*29b80*/  STL.64 [R1+0xc50], R28 ;  /* 0x000c501c01007387 */ /* 0x0005e20000100a00 */
[----:B0-----:R-:W-:Y:S01]  /*29b90*/  MOV R22, 0xadea538c ;  /* 0xadea538c00167802 */ /* 0x001fe20000000f00 */
[----:B------:R-:W-:Y:S02]  /*29ba0*/  IMAD.MOV.U32 R23, RZ, RZ, 0x2d65daaf ;  /* 0x2d65daafff177424 */ /* 0x000fe400078e00ff */
[----:B------:R0:W-:Y:S01]  /*29bb0*/  STL.64 [R1+0xc60], R20 ;  /* 0x000c601401007387 */ /* 0x0001e20000100a00 */
[----:B-1----:R-:W-:Y:S01]  /*29bc0*/  MOV R30, 0xb6be6b79 ;  /* 0xb6be6b79001e7802 */ /* 0x002fe20000000f00 */
[----:B------:R-:W-:-:S02]  /*29bd0*/  IMAD.MOV.U32 R31, RZ, RZ, 0x35bf0101 ;  /* 0x35bf0101ff1f7424 */ /* 0x000fc400078e00ff */
[----:B------:R1:W-:Y:S01]  /*29be0*/  STL.64 [R1+0xc70], R24 ;  /* 0x000c701801007387 */ /* 0x0003e20000100a00 */
[----:B--2---:R-:W-:-:S03]  /*29bf0*/  HFMA2.MMA R28, -RZ, RZ, 0.1531982421875, -0.00011903047561645507812 ;  /* 0x30e787cdff1c7435 */ /* 0x004fc600000001ff */
[----:B------:R2:W-:Y:S01]  /*29c00*/  STL.64 [R1+0xc88], R12 ;  /* 0x000c880c01007387 */ /* 0x0005e20000100a00 */
[----:B------:R-:W-:Y:S01]  /*29c10*/  MOV R29, 0xb06bb8ab ;  /* 0xb06bb8ab001d7802 */ /* 0x000fe20000000f00 */
[----:B0-----:R-:W-:Y:S02]  /*29c20*/  HFMA2.MMA R21, -RZ, RZ, -0.0248260498046875, 7912 ;  /* 0xa65b6fbaff157435 */ /* 0x001fe400000001ff */
[----:B------:R0:W-:Y:S01]  /*29c30*/  STL.64 [R1+0xcb8], R26 ;  /* 0x000cb81a01007387 */ /* 0x0001e20000100a00 */
[----:B------:R-:W-:Y:S01]  /*29c40*/  IMAD.MOV.U32 R20, RZ, RZ, 0x2f6d7999 ;  /* 0x2f6d7999ff147424 */ /* 0x000fe200078e00ff */
[----:B-1----:R-:W-:Y:S02]  /*29c50*/  HFMA2.MMA R25, -RZ, RZ, 0.712890625, -0.0002586841583251953125 ;  /* 0x39b48c3dff197435 */ /* 0x002fe400000001ff */
[----:B------:R1:W-:Y:S01]  /*29c60*/  STL.64 [R1+0xb18], R32 ;  /* 0x000b182001007387 */ /* 0x0003e20000100a00 */
[----:B------:R-:W-:Y:S01]  /*29c70*/  IMAD.MOV.U32 R24, RZ, RZ, 0x2acfbe8a ;  /* 0x2acfbe8aff187424 */ /* 0x000fe200078e00ff */
[----:B--2---:R-:W-:-:S02]  /*29c80*/  HFMA2.MMA R12, -RZ, RZ, 0.69677734375, 30128 ;  /* 0x3993775bff0c7435 */ /* 0x004fc400000001ff */
[----:B------:R2:W-:Y:S01]  /*29c90*/  STL.64 [R1+0xca0], R22 ;  /* 0x000ca01601007387 */ /* 0x0005e20000100a00 */
[----:B------:R-:W-:Y:S01]  /*29ca0*/  MOV R13, 0xb8e63214 ;  /* 0xb8e63214000d7802 */ /* 0x000fe20000000f00 */
[----:B0-----:R-:W-:Y:S02]  /*29cb0*/  HFMA2.MMA R26, -RZ, RZ, -0.202392578125, 17504 ;  /* 0xb27a7446ff1a7435 */ /* 0x001fe400000001ff */
[----:B------:R0:W-:Y:S01]  /*29cc0*/  STL.64 [R1+0xb40], R30 ;  /* 0x000b401e01007387 */ /* 0x0001e20000100a00 */
[----:B------:R-:W-:Y:S02]  /*29cd0*/  MOV R27, 0x31859418 ;  /* 0x31859418001b7802 */ /* 0x000fe40000000f00 */
[----:B-1----:R-:W-:Y:S01]  /*29ce0*/  MOV R32, 0xa87a302c ;  /* 0xa87a302c00207802 */ /* 0x002fe20000000f00 */
[----:B------:R-:W-:Y:S01]  /*29cf0*/  IMAD.MOV.U32 R33, RZ, RZ, -0x523f6961 ;  /* 0xadc0969fff217424 */ /* 0x000fe200078e00ff */
[----:B------:R1:W-:Y:S01]  /*29d00*/  STL.64 [R1+0xc90], R28 ;  /* 0x000c901c01007387 */ /* 0x0003e20000100a00 */
[----:B--2---:R-:W-:Y:S01]  /*29d10*/  HFMA2.MMA R23, -RZ, RZ, -0.2646484375, -0.001155853271484375 ;  /* 0xb43c94bcff177435 */ /* 0x004fe200000001ff */
[----:B------:R-:W-:-:S02]  /*29d20*/  IMAD.MOV.U32 R22, RZ, RZ, 0x35258957 ;  /* 0x35258957ff167424 */ /* 0x000fc400078e00ff */
[----:B------:R2:W-:Y:S01]  /*29d30*/  STL.64 [R1+0xb68], R32 ;  /* 0x000b682001007387 */ /* 0x0005e20000100a00 */
[----:B0-----:R-:W-:Y:S01]  /*29d40*/  HFMA2.MMA R31, -RZ, RZ, -0.3603515625, 43744 ;  /* 0xb5c47957ff1f7435 */ /* 0x001fe200000001ff */
[----:B------:R-:W-:Y:S02]  /*29d50*/  IMAD.MOV.U32 R30, RZ, RZ, -0x4663332c ;  /* 0xb99cccd4ff1e7424 */ /* 0x000fe400078e00ff */
[----:B------:R0:W-:Y:S01]  /*29d60*/  STL.64 [R1+0xc98], R20 ;  /* 0x000c981401007387 */ /* 0x0001e20000100a00 */
[----:B-1----:R-:W-:-:S03]  /*29d70*/  HFMA2.MMA R29, -RZ, RZ, 0.494140625, -1.189453125 ;  /* 0x37e8bcc2ff1d7435 */ /* 0x002fc600000001ff */
[----:B------:R1:W-:Y:S01]  /*29d80*/  STL.64 [R1+0xcb0], R24 ;  /* 0x000cb01801007387 */ /* 0x0003e20000100a00 */
[----:B------:R-:W-:Y:S01]  /*29d90*/  IMAD.MOV.U32 R28, RZ, RZ, -0x4bf731c8 ;  /* 0xb408ce38ff1c7424 */ /* 0x000fe200078e00ff */
[----:B--2---:R-:W-:Y:S02]  /*29da0*/  HFMA2.MMA R32, -RZ, RZ, 0.2176513671875, -18976 ;  /* 0x32f7f4a2ff207435 */ /* 0x004fe400000001ff */
[----:B------:R2:W-:Y:S01]  /*29db0*/  STL.64 [R1+0xcc0], R12 ;  /* 0x000cc00c01007387 */ /* 0x0005e20000100a00 */
[----:B------:R-:W-:Y:S01]  /*29dc0*/  MOV R33, 0xb273c722 ;  /* 0xb273c72200217802 */ /* 0x000fe20000000f00 */
[----:B0-----:R-:W-:Y:S02]  /*29dd0*/  HFMA2.MMA R20, -RZ, RZ, 0.1258544921875, -2.712890625 ;  /* 0x3007c16dff147435 */ /* 0x001fe400000001ff */
[----:B------:R0:W-:Y:S01]  /*29de0*/  STL.64 [R1+0xcf0], R26 ;  /* 0x000cf01a01007387 */ /* 0x0001e20000100a00 */
[----:B------:R-:W-:Y:S02]  /*29df0*/  MOV R21, 0xb58e3567 ;  /* 0xb58e356700157802 */ /* 0x000fe40000000f00 */
[----:B-1----:R-:W-:Y:S01]  /*29e00*/  MOV R24, 0xabb69977 ;  /* 0xabb6997700187802 */ /* 0x002fe20000000f00 */
[----:B------:R-:W-:Y:S01]  /*29e10*/  IMAD.MOV.U32 R25, RZ, RZ, 0x32e788fe ;  /* 0x32e788feff197424 */ /* 0x000fe200078e00ff */
[----:B------:R1:W-:Y:S01]  /*29e20*/  STL.64 [R1+0xce0], R22 ;  /* 0x000ce01601007387 */ /* 0x0003e20000100a00 */
[----:B--2---:R-:W-:Y:S01]  /*29e30*/  MOV R12, 0x2f96d785 ;  /* 0x2f96d785000c7802 */ /* 0x004fe20000000f00 */
[----:B------:R-:W-:-:S02]  /*29e40*/  IMAD.MOV.U32 R13, RZ, RZ, -0x5166292b ;  /* 0xae99d6d5ff0d7424 */ /* 0x000fc400078e00ff */
[----:B------:R2:W-:Y:S01]  /*29e50*/  STL.64 [R1+0xb90], R30 ;  /* 0x000b901e01007387 */ /* 0x0005e20000100a00 */
[----:B0-----:R-:W-:Y:S01]  /*29e60*/  MOV R26, 0x384231bf ;  /* 0x384231bf001a7802 */ /* 0x001fe20000000f00 */
[----:B------:R-:W-:Y:S02]  /*29e70*/  IMAD.MOV.U32 R27, RZ, RZ, 0x319c9bcd ;  /* 0x319c9bcdff1b7424 */ /* 0x000fe400078e00ff */
[----:B------:R0:W-:Y:S01]  /*29e80*/  STL.64 [R1+0xcc8], R28 ;  /* 0x000cc81c01007387 */ /* 0x0001e20000100a00 */
[----:B-1----:R-:W-:Y:S01]  /*29e90*/  MOV R22, 0xba2b14da ;  /* 0xba2b14da00167802 */ /* 0x002fe20000000f00 */
[----:B------:R-:W-:Y:S02]  /*29ea0*/  IMAD.MOV.U32 R23, RZ, RZ, 0x3a5c11ce ;  /* 0x3a5c11ceff177424 */ /* 0x000fe400078e00ff */
[----:B------:R1:W-:Y:S01]  /*29eb0*/  STL.64 [R1+0xce8], R24 ;  /* 0x000ce81801007387 */ /* 0x0003e20000100a00 */
[----:B--2---:R-:W-:Y:S01]  /*29ec0*/  MOV R30, 0x2b0a2bbf ;  /* 0x2b0a2bbf001e7802 */ /* 0x004fe20000000f00 */
[----:B------:R-:W-:-:S02]  /*29ed0*/  IMAD.MOV.U32 R31, RZ, RZ, -0x5d1625b2 ;  /* 0xa2e9da4eff1f7424 */ /* 0x000fc400078e00ff */
[----:B------:R2:W-:Y:S01]  /*29ee0*/  STL.64 [R1+0xd00], R12 ;  /* 0x000d000c01007387 */ /* 0x0005e20000100a00 */
[----:B0-----:R-:W-:-:S03]  /*29ef0*/  HFMA2.MMA R28, -RZ, RZ, 0.0154876708984375, -809.5 ;  /* 0x23eee253ff1c7435 */ /* 0x001fc600000001ff */
[----:B------:R0:W-:Y:S01]  /*29f00*/  STL.64 [R1+0xd30], R26 ;  /* 0x000d301a01007387 */ /* 0x0001e20000100a00 */
[----:B------:R-:W-:Y:S01]  /*29f10*/  MOV R29, 0x2d1bcefb ;  /* 0x2d1bcefb001d7802 */ /* 0x000fe20000000f00 */
[----:B-1----:R-:W-:Y:S02]  /*29f20*/  HFMA2.MMA R25, -RZ, RZ, -0.6279296875, 0.0002286434173583984375 ;  /* 0xb9060b7eff197435 */ /* 0x002fe400000001ff */
[----:B------:R1:W-:Y:S01]  /*29f30*/  STL.64 [R1+0xbb8], R32 ;  /* 0x000bb82001007387 */ /* 0x0003e20000100a00 */
[----:B------:R-:W-:Y:S01]  /*29f40*/  IMAD.MOV.U32 R24, RZ, RZ, 0x392e88ac ;  /* 0x392e88acff187424 */ /* 0x000fe200078e00ff */
[----:B--2---:R-:W-:Y:S02]  /*29f50*/  HFMA2.MMA R12, -RZ, RZ, -0.449462890625, -3.171875 ;  /* 0xb731c258ff0c7435 */ /* 0x004fe400000001ff */
[----:B------:R2:W-:Y:S01]  /*29f60*/  STL.64 [R1+0xcd8], R20 ;  /* 0x000cd81401007387 */ /* 0x0005e20000100a00 */
[----:B------:R-:W-:Y:S01]  /*29f70*/  MOV R13, 0x36e39c79 ;  /* 0x36e39c79000d7802 */ /* 0x000fe20000000f00 */
[----:B0-----:R-:W-:-:S02]  /*29f80*/  HFMA2.MMA R26, -RZ, RZ, 0.1146240234375, 1.1484375 ;  /* 0x2f563c98ff1a7435 */ /* 0x001fc400000001ff */
[----:B------:R0:W-:Y:S01]  /*29f90*/  STL.64 [R1+0xd18], R22 ;  /* 0x000d181601007387 */ /* 0x0001e20000100a00 */
[----:B------:R-:W-:Y:S01]  /*29fa0*/  MOV R27, 0xaedeb390 ;  /* 0xaedeb390001b7802 */ /* 0x000fe20000000f00 */
[----:B-1----:R-:W-:Y:S02]  /*29fb0*/  HFMA2.MMA R33, -RZ, RZ, -0.381103515625, -7.34765625 ;  /* 0xb619c759ff217435 */ /* 0x002fe400000001ff */
[----:B------:R1:W-:Y:S01]  /*29fc0*/  STL.64 [R1+0xbe0], R30 ;  /* 0x000be01e01007387 */ /* 0x0003e20000100a00 */
[----:B------:R-:W-:Y:S01]  /*29fd0*/  IMAD.MOV.U32 R32, RZ, RZ, 0x37068711 ;  /* 0x37068711ff207424 */ /* 0x000fe200078e00ff */
[----:B--2---:R-:W-:Y:S01]  /*29fe0*/  HFMA2.MMA R21, -RZ, RZ, 0.059326171875, -3744 ;  /* 0x2b98eb50ff157435 */ /* 0x004fe200000001ff */
[----:B------:R-:W-:Y:S01]  /*29ff0*/  IMAD.MOV.U32 R20, RZ, RZ, -0x536513c8 ;  /* 0xac9aec38ff147424 */ /* 0x000fe200078e00ff */
[----:B------:R2:W-:Y:S01]  /*2a000*/  STL.64 [R1+0xd08], R28 ;  /* 0x000d081c01007387 */ /* 0x0005e20000100a00 */
[----:B0-----:R-:W-:Y:S01]  /*2a010*/  HFMA2.MMA R23, -RZ, RZ, 0.1781005859375, 0.007732391357421875 ;  /* 0x31b31febff177435 */ /* 0x001fe200000001ff */
[----:B------:R-:W-:-:S02]  /*2a020*/  IMAD.MOV.U32 R22, RZ, RZ, -0x4ddb3d09 ;  /* 0xb224c2f7ff167424 */ /* 0x000fc400078e00ff */
[----:B------:R0:W-:Y:S01]  /*2a030*/  STL.64 [R1+0xd28], R24 ;  /* 0x000d281801007387 */ /* 0x0001e20000100a00 */
[----:B-1----:R-:W-:Y:S01]  /*2a040*/  HFMA2.MMA R30, -RZ, RZ, 0.0301971435546875, 0.00146770477294921875 ;  /* 0x27bb1603ff1e7435 */ /* 0x002fe200000001ff */
[----:B------:R-:W-:Y:S02]  /*2a050*/  MOV R31, 0x2ecdce2c ;  /* 0x2ecdce2c001f7802 */ /* 0x000fe40000000f00 */
[----:B------:R1:W-:Y:S01]  /*2a060*/  STL.64 [R1+0xd38], R12 ;  /* 0x000d380c01007387 */ /* 0x0003e20000100a00 */
[----:B--2---:R-:W-:-:S03]  /*2a070*/  HFMA2.MMA R29, -RZ, RZ, -0.08734130859375, 3010 ;  /* 0xad9769e1ff1d7435 */ /* 0x004fc600000001ff */
        /* <DEDUP_REMOVED lines=8> */
[----:B--2---:R-:W-:Y:S01]  /*2a100*/  HFMA2.MMA R26, -RZ, RZ, -0.39013671875, -6.61328125 ;  /* 0xb63ec69dff1a7435 */ /* 0x004fe200000001ff */
[----:B------:R-:W-:-:S02]  /*2a110*/  IMAD.MOV.U32 R27, RZ, RZ, 0x3569c288 ;  /* 0x3569c288ff1b7424 */ /* 0x000fc400078e00ff */
[----:B------:R2:W-:Y:S01]  /*2a120*/  STL.64 [R1+0xd58], R22 ;  /* 0x000d581601007387 */ /* 0x0005e20000100a00 */
[----:B0-----:R-:W-:Y:S01]  /*2a130*/  MOV R32, 0x398e04a8 ;  /* 0x398e04a800207802 */ /* 0x001fe20000000f00 */
[----:B------:R-:W-:Y:S02]  /*2a140*/  IMAD.MOV.U32 R33, RZ, RZ, 0x3554208f ;  /* 0x3554208fff217424 */ /* 0x000fe400078e00ff */
[----:B------:R0:W-:Y:S01]  /*2a150*/  STL.64 [R1+0xc30], R30 ;  /* 0x000c301e01007387 */ /* 0x0001e20000100a00 */
[----:B-1----:R-:W-:Y:S01]  /*2a160*/  HFMA2.MMA R20, -RZ, RZ, 0.2349853515625, -0.0009937286376953125 ;  /* 0x33859412ff147435 */ /* 0x002fe200000001ff */
[----:B------:R-:W-:Y:S02]  /*2a170*/  MOV R21, 0x263e2a76 ;  /* 0x263e2a7600157802 */ /* 0x000fe40000000f00 */
[----:B------:R1:W-:Y:S01]  /*2a180*/  STL.64 [R1+0xd60], R24 ;  /* 0x000d601801007387 */ /* 0x0003e20000100a00 */
[----:B--2---:R-:W-:Y:S01]  /*2a190*/  HFMA2.MMA R22, -RZ, RZ, 0.266357421875, 967 ;  /* 0x3443638eff167435 */ /* 0x004fe200000001ff */
[----:B------:R-:W-:-:S02]  /*2a1a0*/  IMAD.MOV.U32 R23, RZ, RZ, -0x474e2bfe ;  /* 0xb8b1d402ff177424 */ /* 0x000fc400078e00ff */
[----:B------:R2:W-:Y:S01]  /*2a1b0*/  STL.64 [R1+0xd78], R12 ;  /* 0x000d780c01007387 */ /* 0x0005e20000100a00 */
[----:B0-----:R-:W-:Y:S01]  /*2a1c0*/  HFMA2.MMA R31, -RZ, RZ, 0.2279052734375, -1.0966796875 ;  /* 0x334bbc63ff1f7435 */ /* 0x001fe200000001ff */
[----:B------:R-:W-:Y:S02]  /*2a1d0*/  IMAD.MOV.U32 R30, RZ, RZ, -0x4c426841 ;  /* 0xb3bd97bfff1e7424 */ /* 0x000fe400078e00ff */
[----:B------:R0:W-:Y:S01]  /*2a1e0*/  STL.64 [R1+0xc58], R32 ;  /* 0x000c582001007387 */ /* 0x0001e20000100a00 */
[----:B-1----:R-:W-:Y:S01]  /*2a1f0*/  IMAD.MOV.U32 R24, RZ, RZ, -0x4f8c7f39 ;  /* 0xb07380c7ff187424 */ /* 0x002fe200078e00ff */
[----:B------:R-:W-:Y:S02]  /*2a200*/  MOV R25, 0x3697f31f ;  /* 0x3697f31f00197802 */ /* 0x000fe40000000f00 */
[----:B------:R1:W-:Y:S01]  /*2a210*/  STL.64 [R1+0xd40], R28 ;  /* 0x000d401c01007387 */ /* 0x0003e20000100a00 */
[----:B--2---:R-:W-:Y:S01]  /*2a220*/  HFMA2.MMA R13, -RZ, RZ, -0.2587890625, -3.587890625 ;  /* 0xb424c32dff0d7435 */ /* 0x004fe200000001ff */
[----:B------:R-:W-:-:S02]  /*2a230*/  MOV R12, 0x2c81c80c ;  /* 0x2c81c80c000c7802 */ /* 0x000fc40000000f00 */
[----:B------:R2:W-:Y:S01]  /*2a240*/  STL.64 [R1+0xda8], R26 ;  /* 0x000da81a01007387 */ /* 0x0005e20000100a00 */
[----:B0-----:R-:W-:-:S03]  /*2a250*/  HFMA2.MMA R32, -RZ, RZ, -0.06829833984375, -4.28125 ;  /* 0xac5fc448ff207435 */ /* 0x001fc600000001ff */
[----:B------:R0:W-:Y:S01]  /*2a260*/  STL.64 [R1+0xd50], R20 ;  /* 0x000d501401007387 */ /* 0x0001e20000100a00 */
[----:B------:R-:W-:Y:S01]  /*2a270*/  MOV R33, 0x22adcde9 ;  /* 0x22adcde900217802 */ /* 0x000fe20000000f00 */
[----:B-1----:R-:W-:Y:S02]  /*2a280*/  HFMA2.MMA R28, -RZ, RZ, -0.57373046875, 0.0024356842041015625 ;  /* 0xb89718fdff1c7435 */ /* 0x002fe400000001ff */
[----:B------:R1:W-:Y:S01]  /*2a290*/  STL.64 [R1+0xd90], R22 ;  /* 0x000d901601007387 */ /* 0x0003e20000100a00 */
[----:B------:R-:W-:Y:S01]  /*2a2a0*/  MOV R29, 0x3a31cb4e ;  /* 0x3a31cb4e001d7802 */ /* 0x000fe20000000f00 */
[----:B--2---:R-:W-:Y:S02]  /*2a2b0*/  HFMA2.MMA R27, -RZ, RZ, -0.8720703125, -6036 ;  /* 0xbafaede5ff1b7435 */ /* 0x004fe400000001ff */
[----:B------:R2:W-:Y:S01]  /*2a2c0*/  STL.64 [R1+0xc80], R30 ;  /* 0x000c801e01007387 */ /* 0x0005e20000100a00 */
[----:B------:R-:W-:Y:S01]  /*2a2d0*/  MOV R26, 0x3aaea573 ;  /* 0x3aaea573001a7802 */ /* 0x000fe20000000f00 */
[----:B0-----:R-:W-:Y:S01]  /*2a2e0*/  IMAD.MOV.U32 R20, RZ, RZ, -0x45d8306d ;  /* 0xba27cf93ff147424 */ /* 0x001fe200078e00ff */
[----:B------:R-:W-:Y:S01]  /*2a2f0*/  MOV R21, 0x39917d90 ;  /* 0x39917d9000157802 */ /* 0x000fe20000000f00 */
[----:B------:R0:W-:Y:S01]  /*2a300*/  STL.64 [R1+0xda0], R24 ;  /* 0x000da01801007387 */ /* 0x0001e20000100a00 */
[----:B-1----:R-:W-:Y:S01]  /*2a310*/  IMAD.MOV.U32 R22, RZ, RZ, -0x5fa12243 ;  /* 0xa05eddbdff167424 */ /* 0x002fe200078e00ff */
[----:B------:R-:W-:-:S02]  /*2a320*/  MOV R23, 0xaeb1f868 ;  /* 0xaeb1f86800177802 */ /* 0x000fc40000000f00 */
[----:B------:R1:W-:Y:S01]  /*2a330*/  STL.64 [R1+0xdb0], R12 ;  /* 0x000db00c01007387 */ /* 0x0003e20000100a00 */
[----:B--2---:R-:W-:Y:S01]  /*2a340*/  MOV R30, 0xb799348b ;  /* 0xb799348b001e7802 */ /* 0x004fe20000000f00 */
[----:B------:R-:W-:Y:S02]  /*2a350*/  IMAD.MOV.U32 R31, RZ, RZ, 0x36c233ec ;  /* 0x36c233ecff1f7424 */ /* 0x000fe400078e00ff */
[----:B------:R2:W-:Y:S01]  /*2a360*/  STL.64 [R1+0xca8], R32 ;  /* 0x000ca82001007387 */ /* 0x0005e20000100a00 */
[----:B0-----:R-:W-:Y:S01]  /*2a370*/  HFMA2.MMA R24, -RZ, RZ, 0.0972900390625, 1716 ;  /* 0x2e3a66b4ff187435 */ /* 0x001fe200000001ff */
[----:B------:R-:W-:Y:S02]  /*2a380*/  IMAD.MOV.U32 R25, RZ, RZ, -0x52be7263 ;  /* 0xad418d9dff197424 */ /* 0x000fe400078e00ff */
[----:B------:R0:W-:Y:S01]  /*2a390*/  STL.64 [R1+0xd80], R28 ;  /* 0x000d801c01007387 */ /* 0x0001e20000100a00 */
[----:B-1----:R-:W-:-:S03]  /*2a3a0*/  HFMA2.MMA R12, -RZ, RZ, -0.75244140625, 339.25 ;  /* 0xba055d4dff0c7435 */ /* 0x002fc600000001ff */
[----:B------:R1:W-:Y:S01]  /*2a3b0*/  STL.64 [R1+0xd88], R20 ;  /* 0x000d881401007387 */ /* 0x0003e20000100a00 */
[----:B------:R-:W-:Y:S01]  /*2a3c0*/  IMAD.MOV.U32 R13, RZ, RZ, 0x39e00e06 ;  /* 0x39e00e06ff0d7424 */ /* 0x000fe200078e00ff */
[----:B--2---:R-:W-:Y:S02]  /*2a3d0*/  HFMA2.MMA R33, -RZ, RZ, -0.127197265625, 18128 ;  /* 0xb012746dff217435 */ /* 0x004fe400000001ff */
[----:B------:R2:W-:Y:S01]  /*2a3e0*/  STL.64 [R1+0xdd0], R22 ;  /* 0x000dd01601007387 */ /* 0x0005e20000100a00 */
[----:B------:R-:W-:Y:S02]  /*2a3f0*/  IMAD.MOV.U32 R32, RZ, RZ, -0x5bcd0536 ;  /* 0xa432facaff207424 */ /* 0x000fe400078e00ff */
[----:B0-----:R-:W-:Y:S01]  /*2a400*/  IMAD.MOV.U32 R28, RZ, RZ, 0x33be51ed ;  /* 0x33be51edff1c7424 */ /* 0x001fe200078e00ff */
[----:B------:R-:W-:Y:S01]  /*2a410*/  MOV R29, 0xb2d855fd ;  /* 0xb2d855fd001d7802 */ /* 0x000fe20000000f00 */
[----:B------:R0:W-:Y:S01]  /*2a420*/  STL.64 [R1+0xde0], R26 ;  /* 0x000de01a01007387 */ /* 0x0001e20000100a00 */
[----:B-1----:R-:W-:Y:S01]  /*2a430*/  HFMA2.MMA R21, -RZ, RZ, 0.1285400390625, -0.2076416015625 ;  /* 0x301db2a5ff157435 */ /* 0x002fe200000001ff */
[----:B------:R-:W-:-:S02]  /*2a440*/  MOV R20, 0xb11225d7 ;  /* 0xb11225d700147802 */ /* 0x000fc40000000f00 */
[----:B------:R1:W-:Y:S01]  /*2a450*/  STL.64 [R1+0xcd0], R30 ;  /* 0x000cd01e01007387 */ /* 0x0003e20000100a00 */
[----:B--2---:R-:W-:Y:S01]  /*2a460*/  HFMA2.MMA R22, -RZ, RZ, 0.448974609375, 46.75 ;  /* 0x372f51d8ff167435 */ /* 0x004fe200000001ff */
[----:B------:R-:W-:Y:S02]  /*2a470*/  IMAD.MOV.U32 R23, RZ, RZ, 0x2e550537 ;  /* 0x2e550537ff177424 */ /* 0x000fe400078e00ff */
[----:B------:R2:W-:Y:S01]  /*2a480*/  STL.64 [R1+0xdd8], R24 ;  /* 0x000dd81801007387 */ /* 0x0005e20000100a00 */
[----:B0-----:R-:W-:Y:S01]  /*2a490*/  HFMA2.MMA R26, -RZ, RZ, 0.237060546875, -0.01297760009765625 ;  /* 0x3396a2a5ff1a7435 */ /* 0x001fe200000001ff */
[----:B------:R-:W-:Y:S02]  /*2a4a0*/  IMAD.MOV.U32 R27, RZ, RZ, -0x4cd27312 ;  /* 0xb32d8ceeff1b7424 */ /* 0x000fe400078e00ff */
[----:B------:R0:W-:Y:S01]  /*2a4b0*/  STL.64 [R1+0xdb8], R28 ;  /* 0x000db81c01007387 */ /* 0x0001e20000100a00 */
[----:B-1----:R-:W-:Y:S01]  /*2a4c0*/  HFMA2.MMA R30, -RZ, RZ, -0.73681640625, -14.484375 ;  /* 0xb9e5cb3eff1e7435 */ /* 0x002fe200000001ff */
[----:B------:R-:W-:-:S02]  /*2a4d0*/  MOV R31, 0xb53b133b ;  /* 0xb53b133b001f7802 */ /* 0x000fc40000000f00 */
[----:B------:R1:W-:Y:S01]  /*2a4e0*/  STL.64 [R1+0xdf0], R12 ;  /* 0x000df00c01007387 */ /* 0x0003e20000100a00 */
[----:B--2---:R-:W-:Y:S01]  /*2a4f0*/  IMAD.MOV.U32 R24, RZ, RZ, -0x4b27aa05 ;  /* 0xb4d855fbff187424 */ /* 0x004fe200078e00ff */
[----:B------:R-:W-:Y:S02]  /*2a500*/  MOV R25, 0xaa45cbf6 ;  /* 0xaa45cbf600197802 */ /* 0x000fe40000000f00 */
[----:B------:R2:W-:Y:S01]  /*2a510*/  STL.64 [R1+0xcf8], R32 ;  /* 0x000cf82001007387 */ /* 0x0005e20000100a00 */
[----:B0-----:R-:W-:-:S03]  /*2a520*/  HFMA2.MMA R29, -RZ, RZ, -0.1888427734375, -0.07733154296875 ;  /* 0xb20bacf3ff1d7435 */ /* 0x001fc600000001ff */
[----:B------:R0:W-:Y:S01]  /*2a530*/  STL.64 [R1+0xdc8], R20 ;  /* 0x000dc81401007387 */ /* 0x0001e20000100a00 */
[----:B------:R-:W-:Y:S01]  /*2a540*/  MOV R28, 0xb930c724 ;  /* 0xb930c724001c7802 */ /* 0x000fe20000000f00 */
[----:B-1----:R-:W-:Y:S02]  /*2a550*/  HFMA2.MMA R13, -RZ, RZ, 0.0128326416015625, 2.7578125 ;  /* 0x22924184ff0d7435 */ /* 0x002fe400000001ff */
[----:B------:R1:W-:Y:S01]  /*2a560*/  STL.64 [R1+0xe08], R22 ;  /* 0x000e081601007387 */ /* 0x0003e20000100a00 */
[----:B------:R-:W-:Y:S02]  /*2a570*/  MOV R12, 0x32451f4e ;  /* 0x32451f4e000c7802 */ /* 0x000fe40000000f00 */
[----:B--2---:R-:W-:Y:S01]  /*2a580*/  MOV R32, 0x34ca97cc ;  /* 0x34ca97cc00207802 */ /* 0x004fe20000000f00 */
[----:B------:R-:W-:Y:S01]  /*2a590*/  IMAD.MOV.U32 R33, RZ, RZ, -0x4b95330e ;  /* 0xb46accf2ff217424 */ /* 0x000fe200078e00ff */
[----:B------:R2:W-:Y:S01]  /*2a5a0*/  STL.64 [R1+0xe20], R26 ;  /* 0x000e201a01007387 */ /* 0x0005e20000100a00 */
[----:B0-----:R-:W-:Y:S01]  /*2a5b0*/  IMAD.MOV.U32 R20, RZ, RZ, 0x383defc2 ;  /* 0x383defc2ff147424 */ /* 0x001fe200078e00ff */
[----:B------:R-:W-:-:S02]  /*2a5c0*/  MOV R21, 0xb803287c ;  /* 0xb803287c00157802 */ /* 0x000fc40000000f00 */
[----:B------:R0:W-:Y:S01]  /*2a5d0*/  STL.64 [R1+0xd20], R30 ;  /* 0x000d201e01007387 */ /* 0x0001e20000100a00 */
[----:B-1----:R-:W-:Y:S01]  /*2a5e0*/  IMAD.MOV.U32 R22, RZ, RZ, 0x392a6921 ;  /* 0x392a6921ff167424 */ /* 0x002fe200078e00ff */
[----:B------:R-:W-:Y:S02]  /*2a5f0*/  MOV R23, 0xbb073923 ;  /* 0xbb07392300177802 */ /* 0x000fe40000000f00 */
[----:B------:R1:W-:Y:S01]  /*2a600*/  STL.64 [R1+0xe18], R24 ;  /* 0x000e181801007387 */ /* 0x0003e20000100a00 */
[----:B--2---:R-:W-:Y:S01]  /*2a610*/  HFMA2.MMA R27, -RZ, RZ, 0.71728515625, -47744 ;  /* 0x39bdf9d4ff1b7435 */ /* 0x004fe200000001ff */
[----:B------:R-:W-:Y:S02]  /*2a620*/  MOV R26, 0xb4d6479b ;  /* 0xb4d6479b001a7802 */ /* 0x000fe40000000f00 */
[----:B------:R2:W-:Y:S01]  /*2a630*/  STL.64 [R1+0xd48], R32 ;  /* 0x000d482001007387 */ /* 0x0005e20000100a00 */
[----:B0-----:R-:W-:Y:S01]  /*2a640*/  HFMA2.MMA R31, -RZ, RZ, -0.01314544677734375, -22.578125 ;  /* 0xa2bbcda5ff1f7435 */ /* 0x001fe200000001ff */
[----:B------:R-:W-:-:S02]  /*2a650*/  IMAD.MOV.U32 R30, RZ, RZ, 0x2de560f7 ;  /* 0x2de560f7ff1e7424 */ /* 0x000fc400078e00ff */
[----:B------:R0:W-:Y:S01]  /*2a660*/  STL.64 [R1+0xdf8], R28 ;  /* 0x000df81c01007387 */ /* 0x0001e20000100a00 */
[----:B-1----:R-:W-:Y:S01]  /*2a670*/  HFMA2.MMA R24, -RZ, RZ, 0.880859375, 0.0927734375 ;  /* 0x3b0c2df0ff187435 */ /* 0x002fe200000001ff */
[----:B------:R-:W-:Y:S02]  /*2a680*/  IMAD.MOV.U32 R25, RZ, RZ, -0x457b814e ;  /* 0xba847eb2ff197424 */ /* 0x000fe400078e00ff */
[----:B------:R1:W-:Y:S01]  /*2a690*/  STL.64 [R1+0xe00], R20 ;  /* 0x000e001401007387 */ /* 0x0003e20000100a00 */
[----:B--2---:R-:W-:-:S03]  /*2a6a0*/  HFMA2.MMA R33, -RZ, RZ, -0.48046875, -7.8984375 ;  /* 0xb7b0c7e6ff217435 */ /* 0x004fc600000001ff */
[----:B------:R2:W-:Y:S01]  /*2a6b0*/  STL.64 [R1+0xe28], R12 ;  /* 0x000e280c01007387 */ /* 0x0005e20000100a00 */
[----:B------:R-:W-:-:S03]  /*2a6c0*/  MOV R32, 0x38800900 ;  /* 0x3880090000207802 */ /* 0x000fc60000000f00 */
[----:B------:R3:W-:Y:S01]  /*2a6d0*/  STL.64 [R1+0xe48], R22 ;  /* 0x000e481601007387 */ /* 0x0007e20000100a00 */
[----:B0-----:R-:W-:Y:S01]  /*2a6e0*/  IMAD.MOV.U32 R28, RZ, RZ, -0x4f0b4a71 ;  /* 0xb0f4b58fff1c7424 */ /* 0x001fe200078e00ff */
[----:B------:R-:W-:Y:S01]  /*2a6f0*/  MOV R29, 0x3085f9d1 ;  /* 0x3085f9d1001d7802 */ /* 0x000fe20000000f00 */
[----:B-1----:R-:W-:Y:S01]  /*2a700*/  HFMA2.MMA R21, -RZ, RZ, 0.85107421875, 0.0004189014434814453125 ;  /* 0x3acf0eddff157435 */ /* 0x002fe200000001ff */
[----:B------:R-:W-:Y:S01]  /*2a710*/  MOV R20, 0x2e259399 ;  /* 0x2e25939900147802 */ /* 0x000fe20000000f00 */
[----:B------:R0:W-:Y:S01]  /*2a720*/  STL.64 [R1+0xe58], R26 ;  /* 0x000e581a01007387 */ /* 0x0001e20000100a00 */
[----:B--2---:R-:W-:Y:S01]  /*2a730*/  HFMA2.MMA R12, -RZ, RZ, 0.1583251953125, -3.76171875 ;  /* 0x3111c386ff0c7435 */ /* 0x004fe200000001ff */
[----:B------:R-:W-:Y:S02]  /*2a740*/  IMAD.MOV.U32 R13, RZ, RZ, -0x4827bf1f ;  /* 0xb7d840e1ff0d7424 */ /* 0x000fe400078e00ff */
[----:B------:R1:W-:Y:S01]  /*2a750*/  STL.64 [R1+0xd70], R30 ;  /* 0x000d701e01007387 */ /* 0x0003e20000100a00 */
[----:B---3--:R-:W-:Y:S01]  /*2a760*/  HFMA2.MMA R22, -RZ, RZ, -0.326171875, 1470 ;  /* 0xb53865beff167435 */ /* 0x008fe200000001ff */
[----:B------:R-:W-:-:S02]  /*2a770*/  IMAD.MOV.U32 R23, RZ, RZ, 0x345dc32f ;  /* 0x345dc32fff177424 */ /* 0x000fc400078e00ff */
[----:B------:R2:W-:Y:S01]  /*2a780*/  STL.64 [R1+0xe50], R24 ;  /* 0x000e501801007387 */ /* 0x0005e20000100a00 */
[----:B0-----:R-:W-:-:S03]  /*2a790*/  HFMA2.MMA R26, -RZ, RZ, -0.0199127197265625, -0.046417236328125 ;  /* 0xa519a9f1ff1a7435 */ /* 0x001fc600000001ff */
[----:B------:R0:W-:Y:S01]  /*2a7a0*/  STL.64 [R1+0xe30], R28 ;  /* 0x000e301c01007387 */ /* 0x0001e20000100a00 */
[----:B------:R-:W-:Y:S01]  /*2a7b0*/  IMAD.MOV.U32 R27, RZ, RZ, 0x30785d67 ;  /* 0x30785d67ff1b7424 */ /* 0x000fe200078e00ff */
[----:B-1----:R-:W-:Y:S01]  /*2a7c0*/  HFMA2.MMA R30, -RZ, RZ, -0.032958984375, 0.41845703125 ;  /* 0xa83836b2ff1e7435 */ /* 0x002fe200000001ff */
[----:B------:R-:W-:Y:S01]  /*2a7d0*/  IMAD.MOV.U32 R31, RZ, RZ, 0x3185e5e9 ;  /* 0x3185e5e9ff1f7424 */ /* 0x000fe200078e00ff */
[----:B------:R1:W-:Y:S01]  /*2a7e0*/  STL.64 [R1+0xd98], R32 ;  /* 0x000d982001007387 */ /* 0x0003e20000100a00 */
[----:B--2---:R-:W-:Y:S01]  /*2a7f0*/  IMAD.MOV.U32 R24, RZ, RZ, 0x32afd7e3 ;  /* 0x32afd7e3ff187424 */ /* 0x004fe200078e00ff */
[----:B------:R-:W-:Y:S02]  /*2a800*/  MOV R25, 0xb1c79a09 ;  /* 0xb1c79a0900197802 */ /* 0x000fe40000000f00 */
[----:B------:R2:W-:Y:S01]  /*2a810*/  STL.64 [R1+0xe40], R20 ;  /* 0x000e401401007387 */ /* 0x0005e20000100a00 */
[----:B0-----:R-:W-:-:S03]  /*2a820*/  HFMA2.MMA R29, -RZ, RZ, -0.421142578125, 14.125 ;  /* 0xb6bd4b10ff1d7435 */ /* 0x001fc600000001ff */
[----:B------:R0:W-:Y:S01]  /*2a830*/  STL.64 [R1+0xe68], R12 ;  /* 0x000e680c01007387 */ /* 0x0001e20000100a00 */
[----:B------:R-:W-:-:S03]  /*2a840*/  MOV R28, 0x3790f86c ;  /* 0x3790f86c001c7802 */ /* 0x000fc60000000f00 */
[----:B------:R3:W-:Y:S01]  /*2a850*/  STL.64 [R1+0xe80], R22 ;  /* 0x000e801601007387 */ /* 0x0007e20000100a00 */
[----:B-1----:R-:W-:Y:S01]  /*2a860*/  IMAD.MOV.U32 R32, RZ, RZ, 0x3a9159c0 ;  /* 0x3a9159c0ff207424 */ /* 0x002fe200078e00ff */
[----:B------:R-:W-:Y:S01]  /*2a870*/  MOV R33, 0x35854f7b ;  /* 0x35854f7b00217802 */ /* 0x000fe20000000f00 */
[----:B--2---:R-:W-:Y:S01]  /*2a880*/  IMAD.MOV.U32 R20, RZ, RZ, -0x52be0ee0 ;  /* 0xad41f120ff147424 */ /* 0x004fe200078e00ff */
[----:B------:R-:W-:Y:S01]  /*2a890*/  MOV R21, 0x3596a2b5 ;  /* 0x3596a2b500157802 */ /* 0x000fe20000000f00 */
[----:B------:R1:W-:Y:S01]  /*2a8a0*/  STL.64 [R1+0xe90], R24 ;  /* 0x000e901801007387 */ /* 0x0003e20000100a00 */
[----:B0-----:R-:W-:Y:S01]  /*2a8b0*/  HFMA2.MMA R13, -RZ, RZ, 0.110595703125, 0.9189453125 ;  /* 0x2f143b5aff0d7435 */ /* 0x001fe200000001ff */
[----:B------:R-:W-:Y:S02]  /*2a8c0*/  MOV R12, 0xb008560a ;  /* 0xb008560a000c7802 */ /* 0x000fe40000000f00 */
[----:B------:R0:W-:Y:S01]  /*2a8d0*/  STL.64 [R1+0xe98], R26 ;  /* 0x000e981a01007387 */ /* 0x0001e20000100a00 */
[----:B---3--:R-:W-:Y:S01]  /*2a8e0*/  IMAD.MOV.U32 R22, RZ, RZ, 0x3a5b23f8 ;  /* 0x3a5b23f8ff167424 */ /* 0x008fe200078e00ff */
[----:B------:R-:W-:-:S02]  /*2a8f0*/  MOV R23, 0x32a708fe ;  /* 0x32a708fe00177802 */ /* 0x000fc40000000f00 */
[----:B------:R2:W-:Y:S01]  /*2a900*/  STL.64 [R1+0xdc0], R30 ;  /* 0x000dc01e01007387 */ /* 0x0005e20000100a00 */
[----:B-1----:R-:W-:Y:S01]  /*2a910*/  HFMA2.MMA R24, -RZ, RZ, -0.69091796875, 0.03521728515625 ;  /* 0xb9872882ff187435 */ /* 0x002fe200000001ff */
[----:B------:R-:W-:Y:S02]  /*2a920*/  IMAD.MOV.U32 R25, RZ, RZ, 0x3947558c ;  /* 0x3947558cff197424 */ /* 0x000fe400078e00ff */
[----:B------:R1:W-:Y:S01]  /*2a930*/  STL.64 [R1+0xde8], R32 ;  /* 0x000de82001007387 */ /* 0x0003e20000100a00 */
[----:B0-----:R-:W-:Y:S01]  /*2a940*/  HFMA2.MMA R27, -RZ, RZ, -0.1112060546875, -6.7578125 ;  /* 0xaf1ec6c2ff1b7435 */ /* 0x001fe200000001ff */
[----:B------:R-:W-:Y:S02]  /*2a950*/  MOV R26, 0xb88df848 ;  /* 0xb88df848001a7802 */ /* 0x000fe40000000f00 */
[----:B------:R0:W-:Y:S01]  /*2a960*/  STL.64 [R1+0xe70], R28 ;  /* 0x000e701c01007387 */ /* 0x0001e20000100a00 */
[----:B--2---:R-:W-:Y:S01]  /*2a970*/  HFMA2.MMA R31, -RZ, RZ, 0.35595703125, 4912 ;  /* 0x35b26cccff1f7435 */ /* 0x004fe200000001ff */
[----:B------:R-:W-:-:S02]  /*2a980*/  MOV R30, 0xb6102ac4 ;  /* 0xb6102ac4001e7802 */ /* 0x000fc40000000f00 */
[----:B------:R2:W-:Y:S04]  /*2a990*/  STL.64 [R1+0xe78], R20 ;  /* 0x000e781401007387 */ /* 0x0005e80000100a00 */
[----:B------:R3:W-:Y:S01]  /*2a9a0*/  STL.64 [R1+0xec0], R22 ;  /* 0x000ec01601007387 */ /* 0x0007e20000100a00 */
[----:B-1----:R-:W-:Y:S01]  /*2a9b0*/  HFMA2.MMA R32, -RZ, RZ, -0.11822509765625, 0.04852294921875 ;  /* 0xaf912a36ff207435 */ /* 0x002fe200000001ff */
[----:B------:R-:W-:Y:S02]  /*2a9c0*/  IMAD.MOV.U32 R33, RZ, RZ, 0x22d5cb0c ;  /* 0x22d5cb0cff217424 */ /* 0x000fe400078e00ff */
[----:B0-----:R-:W-:Y:S01]  /*2a9d0*/  IMAD.MOV.U32 R28, RZ, RZ, -0x447a8d4b ;  /* 0xbb8572b5ff1c7424 */ /* 0x001fe200078e00ff */
[----:B------:R-:W-:Y:S01]  /*2a9e0*/  MOV R29, 0x3bd1d34d ;  /* 0x3bd1d34d001d7802 */ /* 0x000fe20000000f00 */
[----:B------:R0:W-:Y:S01]  /*2a9f0*/  STL.64 [R1+0xea0], R12 ;  /* 0x000ea00c01007387 */ /* 0x0001e20000100a00 */
[----:B--2---:R-:W-:Y:S01]  /*2aa00*/  HFMA2.MMA R21, -RZ, RZ, -0.87548828125, 0.0038356781005859375 ;  /* 0xbb011bdbff157435 */ /* 0x004fe200000001ff */
[----:B------:R-:W-:-:S02]  /*2aa10*/  MOV R20, 0x3b0e7a69 ;  /* 0x3b0e7a6900147802 */ /* 0x000fc40000000f00 */
[----:B------:R1:W-:Y:S01]  /*2aa20*/  STL.64 [R1+0xec8], R24 ;  /* 0x000ec81801007387 */ /* 0x0003e20000100a00 */
[----:B---3--:R-:W-:Y:S01]  /*2aa30*/  HFMA2.MMA R22, -RZ, RZ, 0.208251953125, -2.10546875 ;  /* 0x32aac036ff167435 */ /* 0x008fe200000001ff */
[----:B------:R-:W-:Y:S02]  /*2aa40*/  IMAD.MOV.U32 R23, RZ, RZ, -0x4dbc0451 ;  /* 0xb243fbafff177424 */ /* 0x000fe400078e00ff */
[----:B------:R2:W-:Y:S01]  /*2aa50*/  STL.64 [R1+0xed0], R26 ;  /* 0x000ed01a01007387 */ /* 0x0005e20000100a00 */
[----:B0-----:R-:W-:Y:S01]  /*2aa60*/  HFMA2.MMA R12, -RZ, RZ, 0.397705078125, -3.591796875 ;  /* 0x365dc32fff0c7435 */ /* 0x001fe200000001ff */
[----:B------:R-:W-:Y:S02]  /*2aa70*/  IMAD.MOV.U32 R13, RZ, RZ, 0x2b60b368 ;  /* 0x2b60b368ff0d7424 */ /* 0x000fe400078e00ff */
[----:B------:R0:W-:Y:S01]  /*2aa80*/  STL.64 [R1+0xe10], R30 ;  /* 0x000e101e01007387 */ /* 0x0001e20000100a00 */
[----:B-1----:R-:W-:Y:S01]  /*2aa90*/  IMAD.MOV.U32 R24, RZ, RZ, -0x4ff565e4 ;  /* 0xb00a9a1cff187424 */ /* 0x002fe200078e00ff */
[----:B------:R-:W-:-:S02]  /*2aaa0*/  MOV R25, 0xbbc2e3e6 ;  /* 0xbbc2e3e600197802 */ /* 0x000fc40000000f00 */
[----:B------:R1:W-:Y:S01]  /*2aab0*/  STL.64 [R1+0xea8], R28 ;  /* 0x000ea81c01007387 */ /* 0x0003e20000100a00 */
[----:B--2---:R-:W-:Y:S01]  /*2aac0*/  HFMA2.MMA R26, -RZ, RZ, -0.75634765625, -0.0028533935546875 ;  /* 0xba0d99d8ff1a7435 */ /* 0x004fe200000001ff */
[----:B------:R-:W-:Y:S02]  /*2aad0*/  IMAD.MOV.U32 R27, RZ, RZ, 0x3c10084d ;  /* 0x3c10084dff1b7424 */ /* 0x000fe400078e00ff */
[----:B------:R2:W-:Y:S01]  /*2aae0*/  STL.64 [R1+0xe38], R32 ;  /* 0x000e382001007387 */ /* 0x0005e20000100a00 */
[----:B0-----:R-:W-:Y:S01]  /*2aaf0*/  IMAD.MOV.U32 R30, RZ, RZ, -0x466c71e5 ;  /* 0xb9938e1bff1e7424 */ /* 0x001fe200078e00ff */
[----:B------:R-:W-:Y:S02]  /*2ab00*/  MOV R31, 0x38db2466 ;  /* 0x38db2466001f7802 */ /* 0x000fe40000000f00 */
[----:B------:R0:W-:Y:S01]  /*2ab10*/  STL.64 [R1+0xeb8], R20 ;  /* 0x000eb81401007387 */ /* 0x0001e20000100a00 */
[----:B-1----:R-:W-:Y:S01]  /*2ab20*/  HFMA2.MMA R29, -RZ, RZ, 0.30078125, -34.90625 ;  /* 0x34d0d05dff1d7435 */ /* 0x002fe200000001ff */
[----:B------:R-:W-:-:S02]  /*2ab30*/  MOV R28, 0xb52c0fab ;  /* 0xb52c0fab001c7802 */ /* 0x000fc40000000f00 */
[----:B------:R1:W-:Y:S01]  /*2ab40*/  STL.64 [R1+0xef8], R22 ;  /* 0x000ef81601007387 */ /* 0x0003e20000100a00 */
[----:B--2---:R-:W-:Y:S01]  /*2ab50*/  HFMA2.MMA R33, -RZ, RZ, -0.2216796875, -11232 ;  /* 0xb318f17cff217435 */ /* 0x004fe200000001ff */
[----:B------:R-:W-:Y:S02]  /*2ab60*/  MOV R32, 0x29526277 ;  /* 0x2952627700207802 */ /* 0x000fe40000000f00 */
[----:B------:R2:W-:Y:S01]  /*2ab70*/  STL.64 [R1+0xee0], R12 ;  /* 0x000ee00c01007387 */ /* 0x0005e20000100a00 */
[----:B0-----:R-:W-:Y:S01]  /*2ab80*/  IMAD.MOV.U32 R20, RZ, RZ, -0x4c067f75 ;  /* 0xb3f9808bff147424 */ /* 0x001fe200078e00ff */
[----:B------:R-:W-:Y:S02]  /*2ab90*/  MOV R21, 0xa74af8f3 ;  /* 0xa74af8f300157802 */ /* 0x000fe40000000f00 */
[----:B------:R0:W-:Y:S01]  /*2aba0*/  STL.64 [R1+0xf08], R24 ;  /* 0x000f081801007387 */ /* 0x0001e20000100a00 */
[----:B-1----:R-:W-:Y:S01]  /*2abb0*/  IMAD.MOV.U32 R22, RZ, RZ, -0x46f38a7e ;  /* 0xb90c7582ff167424 */ /* 0x002fe200078e00ff */
[----:B------:R-:W-:-:S02]  /*2abc0*/  MOV R23, 0x38420ab7 ;  /* 0x38420ab700177802 */ /* 0x000fc40000000f00 */
[----:B------:R1:W-:Y:S01]  /*2abd0*/  STL.64 [R1+0xe60], R30 ;  /* 0x000e601e01007387 */ /* 0x0003e20000100a00 */
[----:B--2---:R-:W-:Y:S01]  /*2abe0*/  HFMA2.MMA R13, -RZ, RZ, 0.955078125, 8.0625 ;  /* 0x3ba44808ff0d7435 */ /* 0x004fe200000001ff */
[----:B------:R-:W-:Y:S02]  /*2abf0*/  MOV R12, 0xbc2181e7 ;  /* 0xbc2181e7000c7802 */ /* 0x000fe40000000f00 */
[----:B------:R2:W-:Y:S01]  /*2ac00*/  STL.64 [R1+0xf10], R26 ;  /* 0x000f101a01007387 */ /* 0x0005e20000100a00 */
[----:B0-----:R-:W-:Y:S01]  /*2ac10*/  HFMA2.MMA R24, -RZ, RZ, 0.0966796875, 0.000797748565673828125 ;  /* 0x2e301289ff187435 */ /* 0x001fe200000001ff */
[----:B------:R-:W-:Y:S02]  /*2ac20*/  IMAD.MOV.U32 R25, RZ, RZ, -0x48d3f04e ;  /* 0xb72c0fb2ff197424 */ /* 0x000fe400078e00ff */
[----:B------:R0:W-:Y:S01]  /*2ac30*/  STL.64 [R1+0xee8], R28 ;  /* 0x000ee81c01007387 */ /* 0x0001e20000100a00 */
[----:B-1----:R-:W-:Y:S01]  /*2ac40*/  HFMA2.MMA R30, -RZ, RZ, -0.939453125, 3328 ;  /* 0xbb846a80ff1e7435 */ /* 0x002fe200000001ff */
[----:B------:R-:W-:-:S02]  /*2ac50*/  IMAD.MOV.U32 R31, RZ, RZ, -0x49ed73c2 ;  /* 0xb6128c3eff1f7424 */ /* 0x000fc400078e00ff */
[----:B------:R1:W-:Y:S01]  /*2ac60*/  STL.64 [R1+0xef0], R20 ;  /* 0x000ef01401007387 */ /* 0x0003e20000100a00 */
[----:B--2---:R-:W-:Y:S01]  /*2ac70*/  HFMA2.MMA R27, -RZ, RZ, -0.3779296875, 137.5 ;  /* 0xb60c584cff1b7435 */ /* 0x004fe200000001ff */
[----:B------:R-:W-:Y:S02]  /*2ac80*/  MOV R26, 0x36dddd64 ;  /* 0x36dddd64001a7802 */ /* 0x000fe40000000f00 */
[----:B------:R2:W-:Y:S01]  /*2ac90*/  STL.64 [R1+0xf38], R22 ;  /* 0x000f381601007387 */ /* 0x0005e20000100a00 */
[----:B0-----:R-:W-:Y:S01]  /*2aca0*/  IMAD.MOV.U32 R28, RZ, RZ, 0x35abe64f ;  /* 0x35abe64fff1c7424 */ /* 0x001fe200078e00ff */
[----:B------:R-:W-:Y:S02]  /*2acb0*/  MOV R29, 0xbb072cb8 ;  /* 0xbb072cb8001d7802 */ /* 0x000fe40000000f00 */
[----:B------:R0:W-:Y:S01]  /*2acc0*/  STL.64 [R1+0xe88], R32 ;  /* 0x000e882001007387 */ /* 0x0001e20000100a00 */
[----:B-1----:R-:W-:Y:S01]  /*2acd0*/  HFMA2.MMA R21, -RZ, RZ, 0.65869140625, -0.365478515625 ;  /* 0x3945b5d9ff157435 */ /* 0x002fe200000001ff */
[----:B------:R-:W-:-:S02]  /*2ace0*/  MOV R20, 0xb1ed1f33 ;  /* 0xb1ed1f3300147802 */ /* 0x000fc40000000f00 */
[----:B------:R1:W-:Y:S01]  /*2acf0*/  STL.64 [R1+0xf18], R12 ;  /* 0x000f180c01007387 */ /* 0x0003e20000100a00 */
[----:B--2---:R-:W-:Y:S01]  /*2ad00*/  HFMA2.MMA R22, -RZ, RZ, 1.138671875, -0.0004088878631591796875 ;  /* 0x3c8e8eb3ff167435 */ /* 0x004fe200000001ff */
[----:B------:R-:W-:Y:S02]  /*2ad10*/  IMAD.MOV.U32 R23, RZ, RZ, -0x430e1b8c ;  /* 0xbcf1e474ff177424 */ /* 0x000fe400078e00ff */
[----:B------:R2:W-:Y:S01]  /*2ad20*/  STL.64 [R1+0xf40], R24 ;  /* 0x000f401801007387 */ /* 0x0005e20000100a00 */
[----:B0-----:R-:W-:Y:S01]  /*2ad30*/  IMAD.MOV.U32 R32, RZ, RZ, 0x3783ce5d ;  /* 0x3783ce5dff207424 */ /* 0x001fe200078e00ff */
[----:B------:R-:W-:Y:S02]  /*2ad40*/  MOV R33, 0xb72cdf61 ;  /* 0xb72cdf6100217802 */ /* 0x000fe40000000f00 */
[----:B------:R0:W-:Y:S01]  /*2ad50*/  STL.64 [R1+0xeb0], R30 ;  /* 0x000eb01e01007387 */ /* 0x0001e20000100a00 */
[----:B-1----:R-:W-:Y:S01]  /*2ad60*/  HFMA2.MMA R12, -RZ, RZ, -0.28125, -0.005046844482421875 ;  /* 0xb4809d2bff0c7435 */ /* 0x002fe200000001ff */
[----:B------:R-:W-:-:S02]  /*2ad70*/  IMAD.MOV.U32 R13, RZ, RZ, 0x3398dd34 ;  /* 0x3398dd34ff0d7424 */ /* 0x000fc400078e00ff */
[----:B------:R1:W-:Y:S01]  /*2ad80*/  STL.64 [R1+0xf20], R28 ;  /* 0x000f201c01007387 */ /* 0x0003e20000100a00 */
[----:B--2---:R-:W-:Y:S01]  /*2ad90*/  IMAD.MOV.U32 R24, RZ, RZ, -0x43b53db9 ;  /* 0xbc4ac247ff187424 */ /* 0x004fe200078e00ff */
[----:B------:R-:W-:Y:S02]  /*2ada0*/  MOV R25, 0x3c443837 ;  /* 0x3c44383700197802 */ /* 0x000fe40000000f00 */
[----:B------:R2:W-:Y:S01]  /*2adb0*/  STL.64 [R1+0xf48], R26 ;  /* 0x000f481a01007387 */ /* 0x0005e20000100a00 */
[----:B0-----:R-:W-:-:S03]  /*2adc0*/  HFMA2.MMA R31, -RZ, RZ, 0.007099151611328125, 0.256103515625 ;  /* 0x1f453419ff1f7435 */ /* 0x001fc600000001ff */
[----:B------:R0:W-:Y:S01]  /*2add0*/  STL.64 [R1+0xed8], R32 ;  /* 0x000ed82001007387 */ /* 0x0001e20000100a00 */
[----:B------:R-:W-:Y:S01]  /*2ade0*/  MOV R30, 0x315e5907 ;  /* 0x315e5907001e7802 */ /* 0x000fe20000000f00 */
[----:B-1----:R-:W-:Y:S02]  /*2adf0*/  HFMA2.MMA R29, -RZ, RZ, -0.1971435546875, -1835 ;  /* 0xb24fe72bff1d7435 */ /* 0x002fe400000001ff */
[----:B------:R1:W-:Y:S01]  /*2ae00*/  STL.64 [R1+0xf30], R20 ;  /* 0x000f301401007387 */ /* 0x0003e20000100a00 */
[----:B------:R-:W-:Y:S01]  /*2ae10*/  MOV R28, 0x2680a18f ;  /* 0x2680a18f001c7802 */ /* 0x000fe20000000f00 */
[----:B--2---:R-:W-:Y:S02]  /*2ae20*/  HFMA2.MMA R26, -RZ, RZ, -0.96142578125, 22032 ;  /* 0xbbb17561ff1a7435 */ /* 0x004fe400000001ff */
[----:B------:R2:W-:Y:S01]  /*2ae30*/  STL.64 [R1+0xf70], R22 ;  /* 0x000f701601007387 */ /* 0x0005e20000100a00 */
[----:B------:R-:W-:Y:S01]  /*2ae40*/  IMAD.MOV.U32 R27, RZ, RZ, -0x4c781577 ;  /* 0xb387ea89ff1b7424 */ /* 0x000fe200078e00ff */
[----:B0-----:R-:W-:-:S02]  /*2ae50*/  HFMA2.MMA R32, -RZ, RZ, 0.859375, 2.35546875 ;  /* 0x3ae040b6ff207435 */ /* 0x001fc400000001ff */
[----:B------:R0:W-:Y:S01]  /*2ae60*/  STL.64 [R1+0xf80], R24 ;  /* 0x000f801801007387 */ /* 0x0001e20000100a00 */
[----:B------:R-:W-:Y:S02]  /*2ae70*/  IMAD.MOV.U32 R33, RZ, RZ, -0x45ce8a72 ;  /* 0xba31758eff217424 */ /* 0x000fe400078e00ff */
[----:B-1----:R-:W-:Y:S01]  /*2ae80*/  IMAD.MOV.U32 R20, RZ, RZ, 0x31ee4973 ;  /* 0x31ee4973ff147424 */ /* 0x002fe200078e00ff */
[----:B------:R-:W-:Y:S01]  /*2ae90*/  MOV R21, 0xb1071cd0 ;  /* 0xb1071cd000157802 */ /* 0x000fe20000000f00 */
[----:B------:R1:W-:Y:S01]  /*2aea0*/  STL.64 [R1+0xf58], R12 ;  /* 0x000f580c01007387 */ /* 0x0003e20000100a00 */
[----:B--2---:R-:W-:Y:S01]  /*2aeb0*/  IMAD.MOV.U32 R22, RZ, RZ, 0x36f01e4e ;  /* 0x36f01e4eff167424 */ /* 0x004fe200078e00ff */
[----:B------:R-:W-:Y:S02]  /*2aec0*/  MOV R23, 0xb698baa3 ;  /* 0xb698baa300177802 */ /* 0x000fe40000000f00 */
[----:B------:R2:W-:Y:S01]  /*2aed0*/  STL.64 [R1+0xf00], R30 ;  /* 0x000f001e01007387 */ /* 0x0005e20000100a00 */
[----:B0-----:R-:W-:Y:S01]  /*2aee0*/  HFMA2.MMA R24, -RZ, RZ, 0.359130859375, 0.00109958648681640625 ;  /* 0x35bf1481ff187435 */ /* 0x001fe200000001ff */
[----:B------:R-:W-:-:S02]  /*2aef0*/  IMAD.MOV.U32 R25, RZ, RZ, 0x28a95d1c ;  /* 0x28a95d1cff197424 */ /* 0x000fc400078e00ff */
[----:B------:R0:W-:Y:S01]  /*2af00*/  STL.64 [R1+0xf60], R28 ;  /* 0x000f601c01007387 */ /* 0x0001e20000100a00 */
[----:B-1----:R-:W-:-:S03]  /*2af10*/  HFMA2.MMA R13, -RZ, RZ, -0.84423828125, 0.01085662841796875 ;  /* 0xbac1218fff0d7435 */ /* 0x002fc600000001ff */
[----:B------:R1:W-:Y:S01]  /*2af20*/  STL.64 [R1+0xf68], R20 ;  /* 0x000f681401007387 */ /* 0x0003e20000100a00 */
[----:B------:R-:W-:Y:S01]  /*2af30*/  MOV R12, 0x3af72347 ;  /* 0x3af72347000c7802 */ /* 0x000fe20000000f00 */
[----:B--2---:R-:W-:Y:S02]  /*2af40*/  IMAD.MOV.U32 R30, RZ, RZ, -0x55941a9e ;  /* 0xaa6be562ff1e7424 */ /* 0x004fe400078e00ff */
[----:B------:R2:W-:Y:S01]  /*2af50*/  STL.64 [R1+0xfb0], R22 ;  /* 0x000fb01601007387 */ /* 0x0005e20000100a00 */
[----:B------:R-:W-:-:S03]  /*2af60*/  MOV R31, 0x34d57045 ;  /* 0x34d57045001f7802 */ /* 0x000fc60000000f00 */
[----:B------:R3:W-:Y:S01]  /*2af70*/  STL.64 [R1+0xf88], R26 ;  /* 0x000f881a01007387 */ /* 0x0007e20000100a00 */
[----:B0-----:R-:W-:Y:S01]  /*2af80*/  IMAD.MOV.U32 R28, RZ, RZ, 0x3a118808 ;  /* 0x3a118808ff1c7424 */ /* 0x001fe200078e00ff */
[----:B------:R-:W-:Y:S01]  /*2af90*/  MOV R29, 0x30100e08 ;  /* 0x30100e08001d7802 */ /* 0x000fe20000000f00 */
[----:B-1----:R-:W-:Y:S01]  /*2afa0*/  HFMA2.MMA R21, -RZ, RZ, -0.07000732421875, -0.0039005279541015625 ;  /* 0xac7b9bfdff157435 */ /* 0x002fe200000001ff */
[----:B------:R0:W-:Y:S01]  /*2afb0*/  STL.64 [R1+0xf28], R32 ;  /* 0x000f282001007387 */ /* 0x0001e20000100a00 */
[----:B------:R-:W-:Y:S01]  /*2afc0*/  MOV R20, 0xb80c584c ;  /* 0xb80c584c00147802 */ /* 0x000fe20000000f00 */
[----:B--2---:R-:W-:Y:S01]  /*2afd0*/  HFMA2.MMA R22, -RZ, RZ, -0.421630859375, -45600 ;  /* 0xb6bff991ff167435 */ /* 0x004fe200000001ff */
[----:B------:R-:W-:Y:S01]  /*2afe0*/  IMAD.MOV.U32 R23, RZ, RZ, 0x3c772822 ;  /* 0x3c772822ff177424 */ /* 0x000fe200078e00ff */
[----:B------:R1:W-:Y:S01]  /*2aff0*/  STL.64 [R1+0xfb8], R24 ;  /* 0x000fb81801007387 */ /* 0x0003e20000100a00 */
[----:B---3--:R-:W-:Y:S01]  /*2b000*/  HFMA2.MMA R27, -RZ, RZ, 0.260498046875, 4.79296875 ;  /* 0x342b44cbff1b7435 */ /* 0x008fe200000001ff */
[----:B------:R-:W-:-:S02]  /*2b010*/  MOV R26, 0xb48eeeed ;  /* 0xb48eeeed001a7802 */ /* 0x000fc40000000f00 */
[----:B------:R2:W-:Y:S01]  /*2b020*/  STL.64 [R1+0xf50], R30 ;  /* 0x000f501e01007387 */ /* 0x0005e20000100a00 */
[----:B0-----:R-:W-:Y:S01]  /*2b030*/  HFMA2.MMA R33, -RZ, RZ, 0.432373046875, -199.5 ;  /* 0x36ebda3cff217435 */ /* 0x001fe200000001ff */
[----:B------:R-:W-:Y:S02]  /*2b040*/  MOV R32, 0x3ca4373f ;  /* 0x3ca4373f00207802 */ /* 0x000fe40000000f00 */
[----:B------:R0:W-:Y:S01]  /*2b050*/  STL.64 [R1+0xf90], R12 ;  /* 0x000f900c01007387 */ /* 0x0001e20000100a00 */
[----:B-1----:R-:W-:Y:S01]  /*2b060*/  IMAD.MOV.U32 R24, RZ, RZ, 0x3301fab9 ;  /* 0x3301fab9ff187424 */ /* 0x002fe200078e00ff */
[----:B------:R-:W-:Y:S02]  /*2b070*/  MOV R25, 0xbae1d4c5 ;  /* 0xbae1d4c500197802 */ /* 0x000fe40000000f00 */
[----:B------:R1:W-:Y:S01]  /*2b080*/  STL.64 [R1+0xf98], R28 ;  /* 0x000f981c01007387 */ /* 0x0003e20000100a00 */
[----:B--2---:R-:W-:Y:S01]  /*2b090*/  HFMA2.MMA R30, -RZ, RZ, -0.6357421875, -0.0003497600555419921875 ;  /* 0xb9168dbbff1e7435 */ /* 0x004fe200000001ff */
[----:B------:R-:W-:-:S02]  /*2b0a0*/  IMAD.MOV.U32 R31, RZ, RZ, 0x38cfff8d ;  /* 0x38cfff8dff1f7424 */ /* 0x000fc400078e00ff */
[----:B------:R2:W-:Y:S01]  /*2b0b0*/  STL.64 [R1+0xfa8], R20 ;  /* 0x000fa81401007387 */ /* 0x0005e20000100a00 */
[----:B0-----:R-:W-:-:S03]  /*2b0c0*/  HFMA2.MMA R12, -RZ, RZ, 0.1885986328125, 0.00152683258056640625 ;  /* 0x32091641ff0c7435 */ /* 0x001fc600000001ff */
[----:B------:R0:W-:Y:S01]  /*2b0d0*/  STL.64 [R1+0xfe8], R22 ;  /* 0x000fe81601007387 */ /* 0x0001e20000100a00 */
[----:B------:R-:W-:Y:S01]  /*2b0e0*/  IMAD.MOV.U32 R13, RZ, RZ, 0x3cf7cd03 ;  /* 0x3cf7cd03ff0d7424 */ /* 0x000fe200078e00ff */
[----:B-1----:R-:W-:Y:S01]  /*2b0f0*/  HFMA2.MMA R29, -RZ, RZ, -1.32421875, -0.000303745269775390625 ;  /* 0xbd4c8cfaff1d7435 */ /* 0x002fe200000001ff */
[----:B------:R-:W-:Y:S01]  /*2b100*/  MOV R28, 0x3b22a4c0 ;  /* 0x3b22a4c0001c7802 */ /* 0x000fe20000000f00 */
[----:B------:R1:W-:Y:S01]  /*2b110*/  STL.64 [R1+0xfc0], R26 ;  /* 0x000fc01a01007387 */ /* 0x0003e20000100a00 */
[----:B--2---:R-:W-:Y:S01]  /*2b120*/  IMAD.MOV.U32 R20, RZ, RZ, 0x3d756a1b ;  /* 0x3d756a1bff147424 */ /* 0x004fe200078e00ff */
[----:B------:R-:W-:Y:S02]  /*2b130*/  MOV R21, 0xbd050d1d ;  /* 0xbd050d1d00157802 */ /* 0x000fe40000000f00 */
[----:B------:R2:W-:Y:S01]  /*2b140*/  STL.64 [R1+0xf78], R32 ;  /* 0x000f782001007387 */ /* 0x0005e20000100a00 */
[----:B0-----:R-:W-:Y:S01]  /*2b150*/  HFMA2.MMA R23, -RZ, RZ, 0.268798828125, -0.01050567626953125 ;  /* 0x344da161ff177435 */ /* 0x001fe200000001ff */
[----:B------:R-:W-:-:S02]  /*2b160*/  IMAD.MOV.U32 R22, RZ, RZ, -0x5835eaf0 ;  /* 0xa7ca1510ff167424 */ /* 0x000fc400078e00ff */
[----:B------:R0:W-:Y:S01]  /*2b170*/  STL.64 [R1+0xff8], R24 ;  /* 0x000ff81801007387 */ /* 0x0001e20000100a00 */
[----:B-1----:R-:W-:Y:S01]  /*2b180*/  MOV R26, 0x3aa8ffa4 ;  /* 0x3aa8ffa4001a7802 */ /* 0x002fe20000000f00 */
[----:B------:R-:W-:Y:S02]  /*2b190*/  IMAD.MOV.U32 R27, RZ, RZ, -0x460a6585 ;  /* 0xb9f59a7bff1b7424 */ /* 0x000fe400078e00ff */
[----:B------:R1:W-:Y:S01]  /*2b1a0*/  STL.64 [R1+0xfa0], R30 ;  /* 0x000fa01e01007387 */ /* 0x0003e20000100a00 */
[----:B--2---:R-:W-:Y:S01]  /*2b1b0*/  IMAD.MOV.U32 R32, RZ, RZ, -0x4cb554c7 ;  /* 0xb34aab39ff207424 */ /* 0x004fe200078e00ff */
[----:B------:R-:W-:Y:S02]  /*2b1c0*/  MOV R33, 0xa49620e8 ;  /* 0xa49620e800217802 */ /* 0x000fe40000000f00 */
[----:B------:R2:W-:Y:S01]  /*2b1d0*/  STL.64 [R1+0xfd0], R12 ;  /* 0x000fd00c01007387 */ /* 0x0005e20000100a00 */
[----:B0-----:R-:W-:Y:S01]  /*2b1e0*/  MOV R24, 0xb3f53521 ;  /* 0xb3f5352100187802 */ /* 0x001fe20000000f00 */
[----:B------:R-:W-:-:S02]  /*2b1f0*/  IMAD.MOV.U32 R25, RZ, RZ, 0x33108b6f ;  /* 0x33108b6fff197424 */ /* 0x000fc400078e00ff */
[----:B------:R0:W-:Y:S04]  /*2b200*/  STL.64 [R1+0xfd8], R28 ;  /* 0x000fd81c01007387 */ /* 0x0001e80000100a00 */
[----:B------:R3:W-:Y:S01]  /*2b210*/  STL.64 [R1+0xfe0], R20 ;  /* 0x000fe01401007387 */ /* 0x0007e20000100a00 */
[----:B-1----:R-:W-:Y:S01]  /*2b220*/  HFMA2.MMA R31, -RZ, RZ, 0.96337890625, -2856 ;  /* 0x3bb5e994ff1f7435 */ /* 0x002fe200000001ff */
[----:B------:R-:W-:Y:S02]  /*2b230*/  MOV R30, 0xbc594606 ;  /* 0xbc594606001e7802 */ /* 0x000fe40000000f00 */
[----:B------:R1:W-:Y:S01]  /*2b240*/  STL.64 [R1+0x1000], R26 ;  /* 0x0010001a01007387 */ /* 0x0003e20000100a00 */
[----:B--2---:R-:W-:Y:S01]  /*2b250*/  HFMA2.MMA R12, -RZ, RZ, -0.11383056640625, 1.3095703125 ;  /* 0xaf493d3dff0c7435 */ /* 0x004fe200000001ff */
[----:B------:R-:W-:Y:S01]  /*2b260*/  MOV R13, 0x38f01e51 ;  /* 0x38f01e51000d7802 */ /* 0x000fe20000000f00 */
[----:B0-----:R-:W-:Y:S01]  /*2b270*/  HFMA2.MMA R29, -RZ, RZ, 0.48974609375, -28928 ;  /* 0x37d6f710ff1d7435 */ /* 0x001fe200000001ff */
[----:B------:R0:W-:Y:S01]  /*2b280*/  STL.64 [R1+0xfc8], R32 ;  /* 0x000fc82001007387 */ /* 0x0001e20000100a00 */
[----:B------:R-:W-:Y:S01]  /*2b290*/  IMAD.MOV.U32 R28, RZ, RZ, -0x475db9b3 ;  /* 0xb8a2464dff1c7424 */ /* 0x000fe200078e00ff */
[----:B---3--:R-:W-:-:S02]  /*2b2a0*/  HFMA2.MMA R20, -RZ, RZ, 0.3984375, -12.578125 ;  /* 0x3660ca4aff147435 */ /* 0x008fc400000001ff */
[----:B------:R2:W-:Y:S01]  /*2b2b0*/  STL.64 [R1+0x1028], R22 ;  /* 0x0010281601007387 */ /* 0x0005e20000100a00 */
[----:B------:R-:W-:Y:S01]  /*2b2c0*/  MOV R21, 0xb58b55b7 ;  /* 0xb58b55b700157802 */ /* 0x000fe20000000f00 */
[----:B-1----:R-:W-:Y:S02]  /*2b2d0*/  HFMA2.MMA R26, -RZ, RZ, -1.447265625, -232.375 ;  /* 0xbdcadb43ff1a7435 */ /* 0x002fe400000001ff */
[----:B------:R1:W-:Y:S01]  /*2b2e0*/  STL.64 [R1+0x1030], R24 ;  /* 0x0010301801007387 */ /* 0x0003e20000100a00 */
[----:B------:R-:W-:Y:S02]  /*2b2f0*/  MOV R27, 0x3e37d95d ;  /* 0x3e37d95d001b7802 */ /* 0x000fe40000000f00 */
[----:B0-----:R-:W-:Y:S01]  /*2b300*/  MOV R32, 0x2b978533 ;  /* 0x2b97853300207802 */ /* 0x001fe20000000f00 */
[----:B------:R-:W-:Y:S01]  /*2b310*/  IMAD.MOV.U32 R33, RZ, RZ, -0x494d5557 ;  /* 0xb6b2aaa9ff217424 */ /* 0x000fe200078e00ff */
[----:B------:R0:W-:Y:S01]  /*2b320*/  STL.64 [R1+0xff0], R30 ;  /* 0x000ff01e01007387 */ /* 0x0001e20000100a00 */
[----:B--2---:R-:W-:Y:S01]  /*2b330*/  HFMA2.MMA R23, -RZ, RZ, 1.1015625, 480 ;  /* 0x3c685f80ff177435 */ /* 0x004fe200000001ff */
[----:B------:R-:W-:-:S02]  /*2b340*/  IMAD.MOV.U32 R22, RZ, RZ, -0x4372db07 ;  /* 0xbc8d24f9ff167424 */ /* 0x000fc400078e00ff */
[----:B------:R2:W-:Y:S01]  /*2b350*/  STL.64 [R1+0x1008], R12 ;  /* 0x0010080c01007387 */ /* 0x0005e20000100a00 */
[----:B-1----:R-:W-:Y:S01]  /*2b360*/  HFMA2.MMA R25, -RZ, RZ, 0.08795166015625, -0.0002505779266357421875 ;  /* 0x2da18c1bff197435 */ /* 0x002fe200000001ff */
[----:B------:R-:W-:Y:S02]  /*2b370*/  IMAD.MOV.U32 R24, RZ, RZ, 0x39d6f710 ;  /* 0x39d6f710ff187424 */ /* 0x000fe400078e00ff */
[----:B------:R1:W-:Y:S04]  /*2b380*/  STL.64 [R1+0x1010], R28 ;  /* 0x0010101c01007387 */ /* 0x0003e80000100a00 */
[----:B------:R3:W-:Y:S01]  /*2b390*/  STL.64 [R1+0x1018], R32 ;  /* 0x0010182001007387 */ /* 0x0007e20000100a00 */
[----:B0-----:R-:W-:Y:S01]  /*2b3a0*/  HFMA2.MMA R31, -RZ, RZ, -0.501953125, 0.00012767314910888671875 ;  /* 0xb804082fff1f7435 */ /* 0x001fe200000001ff */
[----:B------:R-:W-:-:S02]  /*2b3b0*/  IMAD.MOV.U32 R30, RZ, RZ, -0x41fafc87 ;  /* 0xbe050379ff1e7424 */ /* 0x000fc400078e00ff */
[----:B------:R0:W-:Y:S01]  /*2b3c0*/  STL.64 [R1+0x1020], R20 ;  /* 0x0010201401007387 */ /* 0x0001e20000100a00 */
[----:B--2---:R-:W-:Y:S01]  /*2b3d0*/  MOV R12, 0x3db95da4 ;  /* 0x3db95da4000c7802 */ /* 0x004fe20000000f00 */
[----:B------:R-:W-:Y:S02]  /*2b3e0*/  IMAD.MOV.U32 R13, RZ, RZ, -0x4241e2f6 ;  /* 0xbdbe1d0aff0d7424 */ /* 0x000fe400078e00ff */
[----:B------:R2:W-:Y:S01]  /*2b3f0*/  STL.64 [R1+0x1038], R26 ;  /* 0x0010381a01007387 */ /* 0x0005e20000100a00 */
[----:B-1----:R-:W-:Y:S01]  /*2b400*/  MOV R28, 0xbbb833db ;  /* 0xbbb833db001c7802 */ /* 0x002fe20000000f00 */
[----:B------:R-:W-:Y:S02]  /*2b410*/  IMAD.MOV.U32 R29, RZ, RZ, -0x4edb5962 ;  /* 0xb124a69eff1d7424 */ /* 0x000fe400078e00ff */
[----:B------:R1:W-:Y:S01]  /*2b420*/  STL.64 [R1+0x1058], R22 ;  /* 0x0010581601007387 */ /* 0x0003e20000100a00 */
[----:B---3--:R-:W-:Y:S01]  /*2b430*/  HFMA2.MMA R32, -RZ, RZ, 0.8525390625, 0.0031871795654296875 ;  /* 0x3ad21a87ff207435 */ /* 0x008fe200000001ff */
[----:B------:R-:W-:-:S02]  /*2b440*/  MOV R33, 0xba9821e8 ;  /* 0xba9821e800217802 */ /* 0x000fc40000000f00 */
[----:B------:R3:W-:Y:S01]  /*2b450*/  STL.64 [R1+0x1070], R24 ;  /* 0x0010701801007387 */ /* 0x0007e20000100a00 */
[----:B0-----:R-:W-:Y:S01]  /*2b460*/  HFMA2.MMA R20, -RZ, RZ, 1.3017578125, -2804 ;  /* 0x3d35e97aff147435 */ /* 0x001fe200000001ff */
[----:B------:R-:W-:Y:S01]  /*2b470*/  MOV R21, 0x3495237e ;  /* 0x3495237e00157802 */ /* 0x000fe20000000f00 */
[----:B--2---:R-:W-:Y:S01]  /*2b480*/  HFMA2.MMA R26, -RZ, RZ, -0.47998046875, 0.055816650390625 ;  /* 0xb7ae2b25ff1a7435 */ /* 0x004fe200000001ff */
[----:B------:R-:W-:Y:S01]  /*2b490*/  MOV R27, 0xaa04ec8a ;  /* 0xaa04ec8a001b7802 */ /* 0x000fe20000000f00 */
[----:B------:R0:W-:Y:S01]  /*2b4a0*/  STL.64 [R1+0x1048], R12 ;  /* 0x0010480c01007387 */ /* 0x0001e20000100a00 */
[----:B-1----:R-:W-:Y:S01]  /*2b4b0*/  HFMA2.MMA R22, -RZ, RZ, -0.25732421875, 0.037445068359375 ;  /* 0xb41e28cbff167435 */ /* 0x002fe200000001ff */
[----:B------:R-:W-:Y:S02]  /*2b4c0*/  MOV R23, 0xbe4cbe7e ;  /* 0xbe4cbe7e00177802 */ /* 0x000fe40000000f00 */
[----:B------:R1:W-:Y:S01]  /*2b4d0*/  STL.64 [R1+0x1050], R20 ;  /* 0x0010501401007387 */ /* 0x0003e20000100a00 */
[----:B---3--:R-:W-:Y:S01]  /*2b4e0*/  HFMA2.MMA R25, -RZ, RZ, 1.681640625, -0.7841796875 ;  /* 0x3ebaba46ff197435 */ /* 0x008fe200000001ff */
[----:B------:R-:W-:-:S02]  /*2b4f0*/  IMAD.MOV.U32 R24, RZ, RZ, -0x43895216 ;  /* 0xbc76adeaff187424 */ /* 0x000fc400078e00ff */
[----:B------:R2:W-:Y:S04]  /*2b500*/  STL.64 [R1+0x1080], R26 ;  /* 0x0010801a01007387 */ /* 0x0005e80000100a00 */
[----:B------:R3:W-:Y:S01]  /*2b510*/  STL.64 [R1+0x1098], R22 ;  /* 0x0010981601007387 */ /* 0x0007e20000100a00 */
[----:B0-----:R-:W-:Y:S01]  /*2b520*/  MOV R12, 0xb8c8fffe ;  /* 0xb8c8fffe000c7802 */ /* 0x001fe20000000f00 */
[----:B------:R-:W-:Y:S02]  /*2b530*/  IMAD.MOV.U32 R13, RZ, RZ, 0x3885781c ;  /* 0x3885781cff0d7424 */ /* 0x000fe400078e00ff */
[----:B------:R0:W-:Y:S01]  /*2b540*/  STL.64 [R1+0x10a0], R24 ;  /* 0x0010a01801007387 */ /* 0x0001e20000100a00 */
[----:B-1----:R-:W-:Y:S01]  /*2b550*/  MOV R20, 0x3558d126 ;  /* 0x3558d12600147802 */ /* 0x002fe20000000f00 */
[----:B------:R-:W-:Y:S01]  /*2b560*/  IMAD.MOV.U32 R21, RZ, RZ, 0x262d4d18 ;  /* 0x262d4d18ff157424 */ /* 0x000fe200078e00ff */
[----:B--2---:R-:W-:Y:S01]  /*2b570*/  MOV R26, 0xb43c3e3f ;  /* 0xb43c3e3f001a7802 */ /* 0x004fe20000000f00 */
[----:B------:R-:W-:Y:S01]  /*2b580*/  IMAD.MOV.U32 R27, RZ, RZ, 0x3c9d93f6 ;  /* 0x3c9d93f6ff1b7424 */ /* 0x000fe200078e00ff */
[----:B------:R1:W-:Y:S01]  /*2b590*/  STL.64 [R1+0x1060], R28 ;  /* 0x0010601c01007387 */ /* 0x0003e20000100a00 */
[----:B---3--:R-:W-:Y:S01]  /*2b5a0*/  HFMA2.MMA R23, -RZ, RZ, -0.84814453125, 0 ;  /* 0xbac90000ff177435 */ /* 0x008fe200000001ff */
[----:B------:R-:W-:-:S02]  /*2b5b0*/  IMAD.MOV.U32 R22, RZ, RZ, 0x3091fe30 ;  /* 0x3091fe30ff167424 */ /* 0x000fc400078e00ff */
[----:B------:R2:W-:Y:S01]  /*2b5c0*/  STL.64 [R1+0x1090], R20 ;  /* 0x0010901401007387 */ /* 0x0005e20000100a00 */
[----:B0-----:R-:W-:Y:S01]  /*2b5d0*/  HFMA2.MMA R24, -RZ, RZ, -0.07666015625, -43.65625 ;  /* 0xace8d175ff187435 */ /* 0x001fe200000001ff */
[----:B------:R-:W-:Y:S02]  /*2b5e0*/  MOV R25, 0x38b0b6af ;  /* 0x38b0b6af00197802 */ /* 0x000fe40000000f00 */
[----:B------:R0:W-:Y:S04]  /*2b5f0*/  STL.64 [R1+0x1078], R12 ;  /* 0x0010780c01007387 */ /* 0x0001e80000100a00 */
[----:B------:R3:W-:Y:S01]  /*2b600*/  STL.64 [R1+0x10d0], R22 ;  /* 0x0010d01601007387 */ /* 0x0007e20000100a00 */
[----:B-1----:R-:W-:Y:S01]  /*2b610*/  MOV R28, 0xbeedbf89 ;  /* 0xbeedbf89001c7802 */ /* 0x002fe20000000f00 */
[----:B------:R-:W-:Y:S01]  /*2b620*/  IMAD.MOV.U32 R29, RZ, RZ, 0x3e8866ce ;  /* 0x3e8866ceff1d7424 */ /* 0x000fe200078e00ff */
[----:B--2---:R-:W-:Y:S01]  /*2b630*/  HFMA2.MMA R20, -RZ, RZ, -1.1162109375, 0.44384765625 ;  /* 0xbc77371aff147435 */ /* 0x004fe200000001ff */
[----:B------:R1:W-:Y:S01]  /*2b640*/  STL.64 [R1+0x10e0], R24 ;  /* 0x0010e01801007387 */ /* 0x0003e20000100a00 */
[----:B------:R-:W-:Y:S01]  /*2b650*/  MOV R21, 0x3bbc182a ;  /* 0x3bbc182a00157802 */ /* 0x000fe20000000f00 */
[----:B0-----:R-:W-:-:S02]  /*2b660*/  HFMA2.MMA R13, -RZ, RZ, -1.349609375, 2.236328125 ;  /* 0xbd664079ff0d7435 */ /* 0x001fc400000001ff */
[----:B------:R0:W-:Y:S01]  /*2b670*/  STL.64 [R1+0x10c0], R26 ;  /* 0x0010c01a01007387 */ /* 0x0001e20000100a00 */
[----:B------:R-:W-:Y:S01]  /*2b680*/  IMAD.MOV.U32 R12, RZ, RZ, 0x3e02b5d2 ;  /* 0x3e02b5d2ff0c7424 */ /* 0x000fe200078e00ff */
[----:B---3--:R-:W-:Y:S01]  /*2b690*/  HFMA2.MMA R22, -RZ, RZ, -1.8310546875, -0.73486328125 ;  /* 0xbf53b9e1ff167435 */ /* 0x008fe200000001ff */
[----:B------:R-:W-:Y:S01]  /*2b6a0*/  MOV R23, 0x3f64be03 ;  /* 0x3f64be0300177802 */ /* 0x000fe20000000f00 */
[----:B------:R2:W-:Y:S01]  /*2b6b0*/  STL.64 [R1+0x10a8], R28 ;  /* 0x0010a81c01007387 */ /* 0x0005e20000100a00 */
[----:B-1----:R-:W-:Y:S01]  /*2b6c0*/  HFMA2.MMA R25, -RZ, RZ, -0.365234375, 0.14404296875 ;  /* 0xb5d8309cff197435 */ /* 0x002fe200000001ff */
[----:B------:R-:W-:Y:S02]  /*2b6d0*/  IMAD.MOV.U32 R24, RZ, RZ, -0x4119bf9b ;  /* 0xbee64065ff187424 */ /* 0x000fe400078e00ff */
[----:B------:R1:W-:Y:S01]  /*2b6e0*/  STL.64 [R1+0x10c8], R20 ;  /* 0x0010c81401007387 */ /* 0x0003e20000100a00 */
[----:B0-----:R-:W-:Y:S01]  /*2b6f0*/  HFMA2.MMA R26, -RZ, RZ, 0.37939453125, -1.3037109375 ;  /* 0x3612bd37ff1a7435 */ /* 0x001fe200000001ff */
[----:B------:R-:W-:-:S02]  /*2b700*/  MOV R27, 0xb5335971 ;  /* 0xb5335971001b7802 */ /* 0x000fc40000000f00 */
[----:B------:R0:W-:Y:S01]  /*2b710*/  STL.64 [R1+0x1110], R22 ;  /* 0x0011101601007387 */ /* 0x0001e20000100a00 */
[----:B--2---:R-:W-:-:S03]  /*2b720*/  HFMA2.MMA R29, -RZ, RZ, 0.473876953125, 0.000475406646728515625 ;  /* 0x37950fcaff1d7435 */ /* 0x004fc600000001ff */
[----:B------:R2:W-:Y:S01]  /*2b730*/  STL.64 [R1+0x1118], R24 ;  /* 0x0011181801007387 */ /* 0x0005e20000100a00 */
[----:B------:R-:W-:Y:S01]  /*2b740*/  IMAD.MOV.U32 R28, RZ, RZ, -0x4798ae61 ;  /* 0xb867519fff1c7424 */ /* 0x000fe200078e00ff */
[----:B-1----:R-:W-:Y:S01]  /*2b750*/  MOV R20, 0x3f885f7f ;  /* 0x3f885f7f00147802 */ /* 0x002fe20000000f00 */
[----:B------:R-:W-:Y:S01]  /*2b760*/  IMAD.MOV.U32 R21, RZ, RZ, 0x3944bb29 ;  /* 0x3944bb29ff157424 */ /* 0x000fe200078e00ff */
[----:B------:R1:W-:Y:S01]  /*2b770*/  STL.64 [R1+0x10b8], R12 ;  /* 0x0010b80c01007387 */ /* 0x0003e20000100a00 */
[----:B0-----:R-:W-:Y:S01]  /*2b780*/  HFMA2.MMA R23, -RZ, RZ, 0.057769775390625, -50528 ;  /* 0x2b65fa2bff177435 */ /* 0x001fe200000001ff */
[----:B------:R-:W-:Y:S02]  /*2b790*/  IMAD.MOV.U32 R22, RZ, RZ, 0x39ba53bc ;  /* 0x39ba53bcff167424 */ /* 0x000fe400078e00ff */
[----:B------:R0:W-:Y:S01]  /*2b7a0*/  STL.64 [R1+0x1040], R30 ;  /* 0x0010401e01007387 */ /* 0x0001e20000100a00 */
[----:B--2---:R-:W-:Y:S01]  /*2b7b0*/  HFMA2.MMA R24, -RZ, RZ, -0.47021484375, -4.7028064727783203125e-05 ;  /* 0xb7868315ff187435 */ /* 0x004fe200000001ff */
[----:B------:R-:W-:-:S02]  /*2b7c0*/  MOV R25, 0x2860a0bf ;  /* 0x2860a0bf00197802 */ /* 0x000fc40000000f00 */
[----:B------:R2:W-:Y:S01]  /*2b7d0*/  STL.64 [R1+0x10f8], R26 ;  /* 0x0010f81a01007387 */ /* 0x0005e20000100a00 */
[----:B-1----:R-:W-:Y:S01]  /*2b7e0*/  MOV R12, 0x292edd8c ;  /* 0x292edd8c000c7802 */ /* 0x002fe20000000f00 */
[----:B------:R-:W-:Y:S02]  /*2b7f0*/  IMAD.MOV.U32 R13, RZ, RZ, -0x4992c2cf ;  /* 0xb66d3d31ff0d7424 */ /* 0x000fe400078e00ff */
[----:B------:R1:W-:Y:S01]  /*2b800*/  STL.64 [R1+0x1108], R20 ;  /* 0x0011081401007387 */ /* 0x0003e20000100a00 */
[----:B0-----:R-:W-:Y:S01]  /*2b810*/  HFMA2.MMA R31, -RZ, RZ, -0.38671875, 1.546875 ;  /* 0xb6303e30ff1f7435 */ /* 0x001fe200000001ff */
[----:B------:R-:W-:Y:S02]  /*2b820*/  IMAD.MOV.U32 R30, RZ, RZ, 0x368d5ef3 ;  /* 0x368d5ef3ff1e7424 */ /* 0x000fe400078e00ff */
[----:B------:R0:W-:Y:S01]  /*2b830*/  STL.64 [R1+0x10e8], R28 ;  /* 0x0010e81c01007387 */ /* 0x0001e20000100a00 */
[----:B--2---:R-:W-:Y:S01]  /*2b840*/  MOV R26, 0xbbc3f089 ;  /* 0xbbc3f089001a7802 */ /* 0x004fe20000000f00 */
[----:B------:R-:W-:-:S02]  /*2b850*/  IMAD.MOV.U32 R27, RZ, RZ, -0x5107c933 ;  /* 0xaef836cdff1b7424 */ /* 0x000fc400078e00ff */
[----:B------:R2:W-:Y:S01]  /*2b860*/  STL.64 [R1+0x1068], R32 ;  /* 0x0010682001007387 */ /* 0x0005e20000100a00 */
[----:B-1----:R-:W-:Y:S01]  /*2b870*/  HFMA2.MMA R20, -RZ, RZ, 0.8466796875, -22.078125 ;  /* 0x3ac6cd85ff147435 */ /* 0x002fe200000001ff */
[----:B------:R-:W-:Y:S02]  /*2b880*/  MOV R21, 0xba895876 ;  /* 0xba89587600157802 */ /* 0x000fe40000000f00 */
[----:B------:R1:W-:Y:S01]  /*2b890*/  STL.64 [R1+0x10f0], R12 ;  /* 0x0010f00c01007387 */ /* 0x0003e20000100a00 */
[----:B0-----:R-:W-:Y:S01]  /*2b8a0*/  MOV R28, 0x3e44f8f2 ;  /* 0x3e44f8f2001c7802 */ /* 0x001fe20000000f00 */
[----:B------:R-:W-:Y:S02]  /*2b8b0*/  IMAD.MOV.U32 R29, RZ, RZ, -0x41d60a1f ;  /* 0xbe29f5e1ff1d7424 */ /* 0x000fe400078e00ff */
[----:B------:R0:W-:Y:S01]  /*2b8c0*/  STL.64 [R1+0x1148], R22 ;  /* 0x0011481601007387 */ /* 0x0001e20000100a00 */
[----:B--2---:R-:W-:Y:S01]  /*2b8d0*/  HFMA2.MMA R32, -RZ, RZ, 0.5068359375, -4.30859375 ;  /* 0x380ec44fff207435 */ /* 0x004fe200000001ff */
[----:B------:R-:W-:-:S02]  /*2b8e0*/  MOV R33, 0xbe0d26d1 ;  /* 0xbe0d26d100217802 */ /* 0x000fc40000000f00 */
[----:B------:R2:W-:Y:S01]  /*2b8f0*/  STL.64 [R1+0x1158], R24 ;  /* 0x0011581801007387 */ /* 0x0005e20000100a00 */
[----:B-1----:R-:W-:-:S03]  /*2b900*/  HFMA2.MMA R13, -RZ, RZ, 1.12890625, -13600 ;  /* 0x3c84f2a4ff0d7435 */ /* 0x002fc600000001ff */
[----:B------:R1:W-:Y:S01]  /*2b910*/  STL.64 [R1+0x1138], R26 ;  /* 0x0011381a01007387 */ /* 0x0003e20000100a00 */
[----:B------:R-:W-:Y:S01]  /*2b920*/  IMAD.MOV.U32 R12, RZ, RZ, -0x43502000 ;  /* 0xbcafe000ff0c7424 */ /* 0x000fe200078e00ff */
[----:B0-----:R-:W-:Y:S01]  /*2b930*/  HFMA2.MMA R22, -RZ, RZ, 0.355224609375, -8.9824199676513671875e-05 ;  /* 0x35af85e3ff167435 */ /* 0x001fe200000001ff */
[----:B------:R-:W-:Y:S01]  /*2b940*/  MOV R23, 0xbe83e808 ;  /* 0xbe83e80800177802 */ /* 0x000fe20000000f00 */
[----:B------:R0:W-:Y:S01]  /*2b950*/  STL.64 [R1+0x1088], R30 ;  /* 0x0010881e01007387 */ /* 0x0001e20000100a00 */
[----:B--2---:R-:W-:Y:S01]  /*2b960*/  HFMA2.MMA R25, -RZ, RZ, -1.4169921875, 13232 ;  /* 0xbdab7276ff197435 */ /* 0x004fe200000001ff */
[----:B------:R-:W-:Y:S02]  /*2b970*/  IMAD.MOV.U32 R24, RZ, RZ, 0x3e580a4b ;  /* 0x3e580a4bff187424 */ /* 0x000fe400078e00ff */
[----:B------:R2:W-:Y:S01]  /*2b980*/  STL.64 [R1+0x1120], R28 ;  /* 0x0011201c01007387 */ /* 0x0005e20000100a00 */
[----:B-1----:R-:W-:-:S03]  /*2b990*/  HFMA2.MMA R26, -RZ, RZ, 2.279296875, 6.03199005126953125e-05 ;  /* 0x408f03f4ff1a7435 */ /* 0x002fc600000001ff */
[----:B------:R1:W-:Y:S01]  /*2b9a0*/  STL.64 [R1+0x1140], R20 ;  /* 0x0011401401007387 */ /* 0x0003e20000100a00 */
[----:B------:R-:W-:Y:S02]  /*2b9b0*/  MOV R27, 0xc02ca841 ;  /* 0xc02ca841001b7802 */ /* 0x000fe40000000f00 */
[----:B0-----:R-:W-:Y:S01]  /*2b9c0*/  MOV R30, 0x3a8dcf9e ;  /* 0x3a8dcf9e001e7802 */ /* 0x001fe20000000f00 */
[----:B------:R-:W-:Y:S01]  /*2b9d0*/  IMAD.MOV.U32 R31, RZ, RZ, -0x463c0f77 ;  /* 0xb9c3f089ff1f7424 */ /* 0x000fe200078e00ff */
[----:B------:R0:W-:Y:S01]  /*2b9e0*/  STL.64 [R1+0x10b0], R32 ;  /* 0x0010b02001007387 */ /* 0x0001e20000100a00 */
[----:B--2---:R-:W-:Y:S01]  /*2b9f0*/  HFMA2.MMA R29, -RZ, RZ, 1.9580078125, 308.25 ;  /* 0x3fd55cd1ff1d7435 */ /* 0x004fe200000001ff */
[----:B------:R-:W-:Y:S02]  /*2ba00*/  IMAD.MOV.U32 R28, RZ, RZ, 0x365283b7 ;  /* 0x365283b7ff1c7424 */ /* 0x000fe400078e00ff */
[----:B------:R2:W-:Y:S01]  /*2ba10*/  STL.64 [R1+0x1130], R12 ;  /* 0x0011300c01007387 */ /* 0x0005e20000100a00 */
[----:B-1----:R-:W-:Y:S01]  /*2ba20*/  MOV R20, 0xbfbf34b7 ;  /* 0xbfbf34b700147802 */ /* 0x002fe20000000f00 */
[----:B------:R-:W-:-:S02]  /*2ba30*/  IMAD.MOV.U32 R21, RZ, RZ, 0x3f30567c ;  /* 0x3f30567cff157424 */ /* 0x000fc400078e00ff */
[----:B------:R1:W-:Y:S04]  /*2ba40*/  STL.64 [R1+0x1188], R22 ;  /* 0x0011881601007387 */ /* 0x0003e80000100a00 */
[----:B------:R3:W-:Y:S01]  /*2ba50*/  STL.64 [R1+0x1190], R24 ;  /* 0x0011901801007387 */ /* 0x0007e20000100a00 */
[----:B0-----:R-:W-:Y:S01]  /*2ba60*/  HFMA2.MMA R33, -RZ, RZ, -1.923828125, 0.025543212890625 ;  /* 0xbfb2268aff217435 */ /* 0x001fe200000001ff */
[----:B------:R-:W-:Y:S01]  /*2ba70*/  IMAD.MOV.U32 R32, RZ, RZ, 0x3f39715e ;  /* 0x3f39715eff207424 */ /* 0x000fe200078e00ff */
[----:B--2---:R-:W-:Y:S01]  /*2ba80*/  MOV R12, 0x3deeafd0 ;  /* 0x3deeafd0000c7802 */ /* 0x004fe20000000f00 */
[----:B------:R-:W-:Y:S01]  /*2ba90*/  IMAD.MOV.U32 R13, RZ, RZ, -0x3faaf44c ;  /* 0xc0550bb4ff0d7424 */ /* 0x000fe200078e00ff */
[----:B------:R0:W-:Y:S01]  /*2baa0*/  STL.64 [R1+0x10d8], R30 ;  /* 0x0010d81e01007387 */ /* 0x0001e20000100a00 */
[----:B-1----:R-:W-:Y:S01]  /*2bab0*/  HFMA2.MMA R23, -RZ, RZ, 0.468505859375, 37952 ;  /* 0x377f78a2ff177435 */ /* 0x002fe200000001ff */
[----:B------:R-:W-:-:S02]  /*2bac0*/  IMAD.MOV.U32 R22, RZ, RZ, -0x47b5e41f ;  /* 0xb84a1be1ff167424 */ /* 0x000fc400078e00ff */
[----:B------:R1:W-:Y:S01]  /*2bad0*/  STL.64 [R1+0x1170], R26 ;  /* 0x0011701a01007387 */ /* 0x0003e20000100a00 */
[----:B---3--:R-:W-:Y:S01]  /*2bae0*/  HFMA2.MMA R24, -RZ, RZ, -2.5859375, -0.0101165771484375 ;  /* 0xc12ca12eff187435 */ /* 0x008fe200000001ff */
[----:B------:R-:W-:Y:S02]  /*2baf0*/  MOV R25, 0xbabc1e2d ;  /* 0xbabc1e2d00197802 */ /* 0x000fe40000000f00 */
[----:B------:R2:W-:Y:S01]  /*2bb00*/  STL.64 [R1+0x1180], R20 ;  /* 0x0011801401007387 */ /* 0x0005e20000100a00 */
[----:B0-----:R-:W-:-:S03]  /*2bb10*/  HFMA2.MMA R30, -RZ, RZ, 1.3876953125, 0.000747203826904296875 ;  /* 0x3d8d121fff1e7435 */ /* 0x001fc600000001ff */
[----:B------:R0:W-:Y:S01]  /*2bb20*/  STL.64 [R1+0x1160], R28 ;  /* 0x0011601c01007387 */ /* 0x0001e20000100a00 */
[----:B------:R-:W-:Y:S02]  /*2bb30*/  MOV R31, 0x326ef93b ;  /* 0x326ef93b001f7802 */ /* 0x000fe40000000f00 */
[----:B-1----:R-:W-:Y:S01]  /*2bb40*/  MOV R26, 0x3a8a6d7f ;  /* 0x3a8a6d7f001a7802 */ /* 0x002fe20000000f00 */
[----:B------:R-:W-:Y:S01]  /*2bb50*/  IMAD.MOV.U32 R27, RZ, RZ, -0x46470bc4 ;  /* 0xb9b8f43cff1b7424 */ /* 0x000fe200078e00ff */
[----:B------:R1:W-:Y:S01]  /*2bb60*/  STL.64 [R1+0x1168], R12 ;  /* 0x0011680c01007387 */ /* 0x0003e20000100a00 */
[----:B--2---:R-:W-:Y:S01]  /*2bb70*/  HFMA2.MMA R20, -RZ, RZ, 0.045440673828125, 4296 ;  /* 0x29d16c32ff147435 */ /* 0x004fe200000001ff */
[----:B------:R-:W-:Y:S02]  /*2bb80*/  MOV R21, 0x389de2c9 ;  /* 0x389de2c900157802 */ /* 0x000fe40000000f00 */
[----:B------:R2:W-:Y:S01]  /*2bb90*/  STL.64 [R1+0x1100], R32 ;  /* 0x0011002001007387 */ /* 0x0005e20000100a00 */
[----:B0-----:R-:W-:Y:S01]  /*2bba0*/  MOV R28, 0xb205ddc4 ;  /* 0xb205ddc4001c7802 */ /* 0x001fe20000000f00 */
[----:B------:R-:W-:-:S02]  /*2bbb0*/  IMAD.MOV.U32 R29, RZ, RZ, 0x3cc6cd86 ;  /* 0x3cc6cd86ff1d7424 */ /* 0x000fc400078e00ff */
[----:B------:R0:W-:Y:S01]  /*2bbc0*/  STL.64 [R1+0x11b0], R26 ;  /* 0x0011b01a01007387 */ /* 0x0001e20000100a00 */
[----:B-1----:R-:W-:-:S03]  /*2bbd0*/  HFMA2.MMA R13, -RZ, RZ, -0.84912109375, -587 ;  /* 0xbacbe096ff0d7435 */ /* 0x002fc600000001ff */
[----:B------:R1:W-:Y:S01]  /*2bbe0*/  STL.64 [R1+0x11c0], R22 ;  /* 0x0011c01601007387 */ /* 0x0003e20000100a00 */
[----:B------:R-:W-:Y:S01]  /*2bbf0*/  IMAD.MOV.U32 R12, RZ, RZ, 0x2e596624 ;  /* 0x2e596624ff0c7424 */ /* 0x000fe200078e00ff */
[----:B--2---:R-:W-:Y:S02]  /*2bc00*/  MOV R32, 0xb8a31a12 ;  /* 0xb8a31a1200207802 */ /* 0x004fe40000000f00 */
[----:B------:R2:W-:Y:S01]  /*2bc10*/  STL.64 [R1+0x11d0], R24 ;  /* 0x0011d01801007387 */ /* 0x0005e20000100a00 */
[----:B------:R-:W-:Y:S01]  /*2bc20*/  IMAD.MOV.U32 R33, RZ, RZ, 0x3852efff ;  /* 0x3852efffff217424 */ /* 0x000fe200078e00ff */
[----:B0-----:R-:W-:Y:S02]  /*2bc30*/  HFMA2.MMA R26, -RZ, RZ, -2.0703125, -772.5 ;  /* 0xc024e209ff1a7435 */ /* 0x001fe400000001ff */
[----:B------:R0:W-:Y:S01]  /*2bc40*/  STL.64 [R1+0x1128], R30 ;  /* 0x0011281e01007387 */ /* 0x0001e20000100a00 */
[----:B------:R-:W-:Y:S01]  /*2bc50*/  MOV R27, 0x40148713 ;  /* 0x40148713001b7802 */ /* 0x000fe20000000f00 */
[----:B-1----:R-:W-:-:S02]  /*2bc60*/  HFMA2.MMA R22, -RZ, RZ, 1.4541015625, -0.0060577392578125 ;  /* 0x3dd19e34ff167435 */ /* 0x002fc400000001ff */
[----:B------:R1:W-:Y:S01]  /*2bc70*/  STL.64 [R1+0x1198], R28 ;  /* 0x0011981c01007387 */ /* 0x0003e20000100a00 */
[----:B------:R-:W-:Y:S01]  /*2bc80*/  MOV R23, 0x3067cdc6 ;  /* 0x3067cdc600177802 */ /* 0x000fe20000000f00 */
[----:B--2---:R-:W-:Y:S02]  /*2bc90*/  HFMA2.MMA R25, -RZ, RZ, 1.16015625, 771.5 ;  /* 0x3ca46207ff197435 */ /* 0x004fe400000001ff */
[----:B------:R2:W-:Y:S01]  /*2bca0*/  STL.64 [R1+0x11b8], R20 ;  /* 0x0011b81401007387 */ /* 0x0005e20000100a00 */
[----:B------:R-:W-:Y:S01]  /*2bcb0*/  IMAD.MOV.U32 R24, RZ, RZ, -0x431aa357 ;  /* 0xbce55ca9ff187424 */ /* 0x000fe200078e00ff */
[----:B0-----:R-:W-:Y:S01]  /*2bcc0*/  HFMA2.MMA R31, -RZ, RZ, 1.94140625, -55168 ;  /* 0x3fc4fabcff1f7435 */ /* 0x001fe200000001ff */
[----:B------:R-:W-:Y:S01]  /*2bcd0*/  IMAD.MOV.U32 R30, RZ, RZ, -0x4677a66d ;  /* 0xb9885993ff1e7424 */ /* 0x000fe200078e00ff */
[----:B------:R0:W-:Y:S01]  /*2bce0*/  STL.64 [R1+0x1150], R32 ;  /* 0x0011502001007387 */ /* 0x0001e20000100a00 */
[----:B-1----:R-:W-:Y:S01]  /*2bcf0*/  HFMA2.MMA R29, -RZ, RZ, -2.576171875, 24.15625 ;  /* 0xc1274e0aff1d7435 */ /* 0x002fe200000001ff */
[----:B------:R-:W-:-:S02]  /*2bd00*/  IMAD.MOV.U32 R28, RZ, RZ, 0x4113bbe2 ;  /* 0x4113bbe2ff1c7424 */ /* 0x000fc400078e00ff */
[----:B------:R1:W-:Y:S01]  /*2bd10*/  STL.64 [R1+0x11a8], R12 ;  /* 0x0011a80c01007387 */ /* 0x0003e20000100a00 */
[----:B--2---:R-:W-:Y:S01]  /*2bd20*/  MOV R20, 0x3eadf3d5 ;  /* 0x3eadf3d500147802 */ /* 0x004fe20000000f00 */
[----:B------:R-:W-:Y:S02]  /*2bd30*/  IMAD.MOV.U32 R21, RZ, RZ, -0x417730e2 ;  /* 0xbe88cf1eff157424 */ /* 0x000fe400078e00ff */
[----:B------:R2:W-:Y:S01]  /*2bd40*/  STL.64 [R1+0x11e8], R26 ;  /* 0x0011e81a01007387 */ /* 0x0005e20000100a00 */
[----:B0-----:R-:W-:-:S03]  /*2bd50*/  HFMA2.MMA R32, -RZ, RZ, -1.1416015625, -6136 ;  /* 0xbc91edfeff207435 */ /* 0x001fc600000001ff */
[----:B------:R0:W-:Y:S01]  /*2bd60*/  STL.64 [R1+0x11f8], R20 ;  /* 0x0011f81401007387 */ /* 0x0001e20000100a00 */
[----:B------:R-:W-:Y:S02]  /*2bd70*/  MOV R33, 0x3bd19e34 ;  /* 0x3bd19e3400217802 */ /* 0x000fe40000000f00 */
[----:B-1----:R-:W-:Y:S01]  /*2bd80*/  MOV R12, 0x40b05672 ;  /* 0x40b05672000c7802 */ /* 0x002fe20000000f00 */
[----:B------:R-:W-:Y:S01]  /*2bd90*/  IMAD.MOV.U32 R13, RZ, RZ, 0x3749bc93 ;  /* 0x3749bc93ff0d7424 */ /* 0x000fe200078e00ff */
[----:B------:R1:W-:Y:S01]  /*2bda0*/  STL.64 [R1+0x1200], R22 ;  /* 0x0012001601007387 */ /* 0x0003e20000100a00 */
[----:B--2---:R-:W-:Y:S01]  /*2bdb0*/  MOV R26, 0xb8a018c8 ;  /* 0xb8a018c8001a7802 */ /* 0x004fe20000000f00 */
[----:B------:R-:W-:Y:S02]  /*2bdc0*/  IMAD.MOV.U32 R27, RZ, RZ, -0x3e77192e ;  /* 0xc188e6d2ff1b7424 */ /* 0x000fe400078e00ff */
[----:B------:R2:W-:Y:S01]  /*2bdd0*/  STL.64 [R1+0x1208], R24 ;  /* 0x0012081801007387 */ /* 0x0005e20000100a00 */
[----:B0-----:R-:W-:-:S03]  /*2bde0*/  HFMA2.MMA R20, -RZ, RZ, -1.8896484375, 26704 ;  /* 0xbf8f7685ff147435 */ /* 0x001fc600000001ff */
[----:B------:R0:W-:Y:S01]  /*2bdf0*/  STL.64 [R1+0x1178], R30 ;  /* 0x0011781e01007387 */ /* 0x0001e20000100a00 */
[----:B------:R-:W-:Y:S01]  /*2be00*/  MOV R21, 0x42148722 ;  /* 0x4214872200157802 */ /* 0x000fe20000000f00 */
[----:B-1----:R-:W-:Y:S02]  /*2be10*/  HFMA2.MMA R23, -RZ, RZ, 3.0078125, 0.99951171875 ;  /* 0x42043bffff177435 */ /* 0x002fe400000001ff */
[----:B------:R1:W-:Y:S01]  /*2be20*/  STL.64 [R1+0x11d8], R28 ;  /* 0x0011d81c01007387 */ /* 0x0003e20000100a00 */
[----:B------:R-:W-:Y:S01]  /*2be30*/  IMAD.MOV.U32 R22, RZ, RZ, -0x3daece92 ;  /* 0xc251316eff167424 */ /* 0x000fe200078e00ff */
[----:B--2---:R-:W-:Y:S01]  /*2be40*/  HFMA2.MMA R24, -RZ, RZ, 2.826171875, 0.0019626617431640625 ;  /* 0x41a71805ff187435 */ /* 0x004fe200000001ff */
[----:B------:R-:W-:Y:S01]  /*2be50*/  MOV R25, 0xc120bb34 ;  /* 0xc120bb3400197802 */ /* 0x000fe20000000f00 */
[----:B------:R2:W-:Y:S01]  /*2be60*/  STL.64 [R1+0x11e0], R12 ;  /* 0x0011e00c01007387 */ /* 0x0005e20000100a00 */
[----:B0-----:R-:W-:Y:S01]  /*2be70*/  MOV R30, 0xc0d3cd74 ;  /* 0xc0d3cd74001e7802 */ /* 0x001fe20000000f00 */
[----:B------:R-:W-:-:S02]  /*2be80*/  IMAD.MOV.U32 R31, RZ, RZ, 0x41565e26 ;  /* 0x41565e26ff1f7424 */ /* 0x000fc400078e00ff */
[----:B------:R0:W-:Y:S01]  /*2be90*/  STL.64 [R1+0x11a0], R32 ;  /* 0x0011a02001007387 */ /* 0x0001e20000100a00 */
[----:B-1----:R-:W-:Y:S01]  /*2bea0*/  MOV R28, 0xbbe7314b ;  /* 0xbbe7314b001c7802 */ /* 0x002fe20000000f00 */
[----:B------:R-:W-:Y:S02]  /*2beb0*/  IMAD.MOV.U32 R29, RZ, RZ, 0x2c0887f7 ;  /* 0x2c0887f7ff1d7424 */ /* 0x000fe400078e00ff */
[----:B------:R1:W-:Y:S01]  /*2bec0*/  STL.64 [R1+0x1228], R26 ;  /* 0x0012281a01007387 */ /* 0x0003e20000100a00 */
[----:B--2---:R-:W-:Y:S01]  /*2bed0*/  HFMA2.MMA R13, -RZ, RZ, -0.09967041015625, -0.000908374786376953125 ;  /* 0xae619371ff0d7435 */ /* 0x004fe200000001ff */
[----:B------:R-:W-:Y:S02]  /*2bee0*/  IMAD.MOV.U32 R12, RZ, RZ, 0x39bf9a7a ;  /* 0x39bf9a7aff0c7424 */ /* 0x000fe400078e00ff */
[----:B------:R2:W-:Y:S01]  /*2bef0*/  STL.64 [R1+0x11c8], R30 ;  /* 0x0011c81e01007387 */ /* 0x0005e20000100a00 */
[----:B0-----:R-:W-:Y:S01]  /*2bf00*/  HFMA2.MMA R33, -RZ, RZ, -0.2454833984375, 0.384765625 ;  /* 0xb3db3628ff217435 */ /* 0x001fe200000001ff */
[----:B------:R-:W-:-:S02]  /*2bf10*/  IMAD.MOV.U32 R32, RZ, RZ, -0x407f6a28 ;  /* 0xbf8095d8ff207424 */ /* 0x000fc400078e00ff */
[----:B------:R0:W-:Y:S01]  /*2bf20*/  STL.64 [R1+0x1210], R28 ;  /* 0x0012101c01007387 */ /* 0x0001e20000100a00 */
[----:B-1----:R-:W-:-:S03]  /*2bf30*/  HFMA2.MMA R26, -RZ, RZ, 0.2374267578125, 1.6318359375 ;  /* 0x33993e87ff1a7435 */ /* 0x002fc600000001ff */
[----:B------:R1:W-:Y:S01]  /*2bf40*/  STL.64 [R1+0x1230], R20 ;  /* 0x0012301401007387 */ /* 0x0003e20000100a00 */
[----:B------:R-:W-:-:S03]  /*2bf50*/  MOV R27, 0xbee55ca9 ;  /* 0xbee55ca9001b7802 */ /* 0x000fc60000000f00 */
[----:B------:R3:W-:Y:S01]  /*2bf60*/  STL.64 [R1+0x1238], R22 ;  /* 0x0012381601007387 */ /* 0x0007e20000100a00 */
[----:B--2---:R-:W-:Y:S01]  /*2bf70*/  HFMA2.MMA R30, -RZ, RZ, 0.85595703125, 0.00191211700439453125 ;  /* 0x3ad917d5ff1e7435 */ /* 0x004fe200000001ff */
[----:B------:R-:W-:Y:S02]  /*2bf80*/  MOV R31, 0xba914409 ;  /* 0xba914409001f7802 */ /* 0x000fe40000000f00 */
[----:B------:R2:W-:Y:S01]  /*2bf90*/  STL.64 [R1+0x1248], R24 ;  /* 0x0012481801007387 */ /* 0x0005e20000100a00 */
[----:B0-----:R-:W-:Y:S01]  /*2bfa0*/  HFMA2.MMA R29, -RZ, RZ, 2.25390625, 28240 ;  /* 0x408276e5ff1d7435 */ /* 0x001fe200000001ff */
[----:B------:R-:W-:Y:S01]  /*2bfb0*/  IMAD.MOV.U32 R28, RZ, RZ, -0x48b2aad3 ;  /* 0xb74d552dff1c7424 */ /* 0x000fe200078e00ff */
[----:B-1----:R-:W-:Y:S01]  /*2bfc0*/  MOV R20, 0xaf9f2cae ;  /* 0xaf9f2cae00147802 */ /* 0x002fe20000000f00 */
[----:B------:R-:W-:Y:S01]  /*2bfd0*/  IMAD.MOV.U32 R21, RZ, RZ, 0x3d07aee5 ;  /* 0x3d07aee5ff157424 */ /* 0x000fe200078e00ff */
[----:B------:R0:W-:Y:S01]  /*2bfe0*/  STL.64 [R1+0x1220], R12 ;  /* 0x0012200c01007387 */ /* 0x0001e20000100a00 */
[----:B---3--:R-:W-:Y:S01]  /*2bff0*/  HFMA2.MMA R22, -RZ, RZ, -1.185546875, -0.0413818359375 ;  /* 0xbcbea94cff167435 */ /* 0x008fe200000001ff */
[----:B------:R-:W-:-:S02]  /*2c000*/  MOV R23, 0x3c03ba34 ;  /* 0x3c03ba3400177802 */ /* 0x000fc40000000f00 */
[----:B------:R1:W-:Y:S01]  /*2c010*/  STL.64 [R1+0x11f0], R32 ;  /* 0x0011f02001007387 */ /* 0x0003e20000100a00 */
[----:B--2---:R-:W-:Y:S01]  /*2c020*/  HFMA2.MMA R25, -RZ, RZ, -0.8671875, 0.02020263671875 ;  /* 0xbaf0252cff197435 */ /* 0x004fe200000001ff */
[----:B------:R-:W-:Y:S02]  /*2c030*/  IMAD.MOV.U32 R24, RZ, RZ, -0x4f5e1faa ;  /* 0xb0a1e056ff187424 */ /* 0x000fe400078e00ff */
        /* <DEDUP_REMOVED lines=10> */
[----:B0-----:R-:W-:-:S03]  /*2c0e0*/  HFMA2.MMA R20, -RZ, RZ, -3.3125, -0.8974609375 ;  /* 0xc2a0bb2eff147435 */ /* 0x001fc600000001ff */
[----:B------:R0:W-:Y:S01]  /*2c0f0*/  STL.64 [R1+0x1278], R22 ;  /* 0x0012781601007387 */ /* 0x0001e20000100a00 */
[----:B------:R-:W-:Y:S01]  /*2c100*/  MOV R21, 0xb8ec22de ;  /* 0xb8ec22de00157802 */ /* 0x000fe20000000f00 */
[----:B-1----:R-:W-:Y:S02]  /*2c110*/  HFMA2.MMA R31, -RZ, RZ, -1.501953125, 0.0002357959747314453125 ;  /* 0xbe020bbaff1f7435 */ /* 0x002fe400000001ff */
[----:B------:R1:W-:Y:S01]  /*2c120*/  STL.64 [R1+0x1280], R24 ;  /* 0x0012801801007387 */ /* 0x0003e20000100a00 */
[----:B------:R-:W-:Y:S01]  /*2c130*/  IMAD.MOV.U32 R30, RZ, RZ, 0x3eaea827 ;  /* 0x3eaea827ff1e7424 */ /* 0x000fe200078e00ff */
[----:B--2---:R-:W-:Y:S01]  /*2c140*/  MOV R28, 0x3a9eb4a8 ;  /* 0x3a9eb4a8001c7802 */ /* 0x004fe20000000f00 */
[----:B------:R-:W-:Y:S01]  /*2c150*/  IMAD.MOV.U32 R29, RZ, RZ, -0x463102eb ;  /* 0xb9cefd15ff1d7424 */ /* 0x000fe200078e00ff */
[----:B------:R2:W-:Y:S01]  /*2c160*/  STL.64 [R1+0x1258], R12 ;  /* 0x0012580c01007387 */ /* 0x0005e20000100a00 */
[----:B0-----:R-:W-:Y:S01]  /*2c170*/  HFMA2.MMA R23, -RZ, RZ, -3.046875, -118.1875 ;  /* 0xc218d763ff177435 */ /* 0x001fe200000001ff */
[----:B------:R-:W-:-:S02]  /*2c180*/  IMAD.MOV.U32 R22, RZ, RZ, 0x4223149e ;  /* 0x4223149eff167424 */ /* 0x000fc400078e00ff */
[----:B------:R0:W-:Y:S01]  /*2c190*/  STL.64 [R1+0x1240], R32 ;  /* 0x0012402001007387 */ /* 0x0001e20000100a00 */
[----:B-1----:R-:W-:Y:S01]  /*2c1a0*/  HFMA2.MMA R24, -RZ, RZ, -2.390625, -0.15869140625 ;  /* 0xc0c8b114ff187435 */ /* 0x002fe200000001ff */
[----:B------:R-:W-:Y:S02]  /*2c1b0*/  MOV R25, 0x40a3bda5 ;  /* 0x40a3bda500197802 */ /* 0x000fe40000000f00 */
[----:B------:R1:W-:Y:S01]  /*2c1c0*/  STL.64 [R1+0x12a0], R26 ;  /* 0x0012a01a01007387 */ /* 0x0003e20000100a00 */
[----:B--2---:R-:W-:Y:S01]  /*2c1d0*/  HFMA2.MMA R13, -RZ, RZ, 1.09375, 130.875 ;  /* 0x3c605817ff0d7435 */ /* 0x004fe200000001ff */
[----:B------:R-:W-:Y:S02]  /*2c1e0*/  IMAD.MOV.U32 R12, RZ, RZ, 0x430437bf ;  /* 0x430437bfff0c7424 */ /* 0x000fe400078e00ff */
[----:B------:R2:W-:Y:S01]  /*2c1f0*/  STL.64 [R1+0x1288], R28 ;  /* 0x0012881c01007387 */ /* 0x0005e20000100a00 */
[----:B0-----:R-:W-:-:S03]  /*2c200*/  HFMA2.MMA R32, -RZ, RZ, 3.287109375, -7.8515625 ;  /* 0x4293c7daff207435 */ /* 0x001fc600000001ff */
[----:B------:R0:W-:Y:S01]  /*2c210*/  STL.64 [R1+0x12a8], R20 ;  /* 0x0012a81401007387 */ /* 0x0001e20000100a00 */
[----:B------:R-:W-:Y:S01]  /*2c220*/  MOV R33, 0xc31ccd29 ;  /* 0xc31ccd2900217802 */ /* 0x000fe20000000f00 */
[----:B-1----:R-:W-:Y:S01]  /*2c230*/  HFMA2.MMA R26, -RZ, RZ, 1.53515625, -0.037109375 ;  /* 0x3e24a8c0ff1a7435 */ /* 0x002fe200000001ff */
[----:B------:R-:W-:Y:S01]  /*2c240*/  MOV R27, 0xb2d4762c ;  /* 0xb2d4762c001b7802 */ /* 0x000fe20000000f00 */
[----:B------:R1:W-:Y:S01]  /*2c250*/  STL.64 [R1+0x1268], R30 ;  /* 0x0012681e01007387 */ /* 0x0003e20000100a00 */
[----:B--2---:R-:W-:-:S03]  /*2c260*/  HFMA2.MMA R29, -RZ, RZ, -0.177001953125, 0.003421783447265625 ;  /* 0xb1aa1b02ff1d7435 */ /* 0x004fc600000001ff */
        /* <DEDUP_REMOVED lines=8> */
[----:B--2---:R-:W-:Y:S01]  /*2c2f0*/  HFMA2.MMA R22, -RZ, RZ, 0.88037109375, 3.943359375 ;  /* 0x3b0b43e3ff167435 */ /* 0x004fe200000001ff */
[----:B------:R-:W-:-:S02]  /*2c300*/  MOV R23, 0x43542b1a ;  /* 0x43542b1a00177802 */ /* 0x000fc40000000f00 */
[----:B------:R2:W-:Y:S01]  /*2c310*/  STL.64 [R1+0x1290], R32 ;  /* 0x0012902001007387 */ /* 0x0005e20000100a00 */
[----:B0-----:R-:W-:Y:S01]  /*2c320*/  IMAD.MOV.U32 R24, RZ, RZ, 0x4151b9cf ;  /* 0x4151b9cfff187424 */ /* 0x001fe200078e00ff */
[----:B------:R-:W-:Y:S02]  /*2c330*/  MOV R25, 0xc3f87dce ;  /* 0xc3f87dce00197802 */ /* 0x000fe40000000f00 */
[----:B------:R0:W-:Y:S01]  /*2c340*/  STL.64 [R1+0x12d8], R26 ;  /* 0x0012d81a01007387 */ /* 0x0001e20000100a00 */
[----:B-1----:R-:W-:Y:S01]  /*2c350*/  MOV R12, 0x3f18a4c1 ;  /* 0x3f18a4c1000c7802 */ /* 0x002fe20000000f00 */
[----:B------:R-:W-:Y:S02]  /*2c360*/  IMAD.MOV.U32 R13, RZ, RZ, -0x411d96f5 ;  /* 0xbee2690bff0d7424 */ /* 0x000fe400078e00ff */
[----:B------:R1:W-:Y:S01]  /*2c370*/  STL.64 [R1+0x12e8], R20 ;  /* 0x0012e81401007387 */ /* 0x0003e20000100a00 */
[----:B--2---:R-:W-:Y:S01]  /*2c380*/  HFMA2.MMA R33, -RZ, RZ, 1.22265625, 0.01502227783203125 ;  /* 0x3ce423b1ff217435 */ /* 0x004fe200000001ff */
[----:B------:R-:W-:-:S02]  /*2c390*/  IMAD.MOV.U32 R32, RZ, RZ, -0x42dae672 ;  /* 0xbd25198eff207424 */ /* 0x000fc400078e00ff */
[----:B------:R2:W-:Y:S01]  /*2c3a0*/  STL.64 [R1+0x12b8], R30 ;  /* 0x0012b81e01007387 */ /* 0x0005e20000100a00 */
[----:B0-----:R-:W-:-:S03]  /*2c3b0*/  HFMA2.MMA R26, -RZ, RZ, 0.63427734375, 0.2242431640625 ;  /* 0x3913332dff1a7435 */ /* 0x001fc600000001ff */
[----:B------:R0:W-:Y:S01]  /*2c3c0*/  STL.64 [R1+0x12c8], R28 ;  /* 0x0012c81c01007387 */ /* 0x0001e20000100a00 */
[----:B------:R-:W-:Y:S01]  /*2c3d0*/  IMAD.MOV.U32 R27, RZ, RZ, -0x3d697b2d ;  /* 0xc29684d3ff1b7424 */ /* 0x000fe200078e00ff */
[----:B-1----:R-:W-:Y:S02]  /*2c3e0*/  HFMA2.MMA R21, -RZ, RZ, -2.943359375, -0.00110340118408203125 ;  /* 0xc1e39485ff157435 */ /* 0x002fe400000001ff */
[----:B------:R1:W-:Y:S01]  /*2c3f0*/  STL.64 [R1+0x12f8], R24 ;  /* 0x0012f81801007387 */ /* 0x0003e20000100a00 */
[----:B------:R-:W-:Y:S01]  /*2c400*/  MOV R20, 0x42850a16 ;  /* 0x42850a1600147802 */ /* 0x000fe20000000f00 */
[----:B--2---:R-:W-:Y:S02]  /*2c410*/  HFMA2.MMA R31, -RZ, RZ, 3.818359375, 0.00131893157958984375 ;  /* 0x43a31567ff1f7435 */ /* 0x004fe400000001ff */
[----:B------:R2:W-:Y:S01]  /*2c420*/  STL.64 [R1+0x12d0], R12 ;  /* 0x0012d00c01007387 */ /* 0x0005e20000100a00 */
[----:B------:R-:W-:Y:S01]  /*2c430*/  MOV R30, 0xbcec1227 ;  /* 0xbcec1227001e7802 */ /* 0x000fe20000000f00 */
[----:B0-----:R-:W-:-:S02]  /*2c440*/  HFMA2.MMA R28, -RZ, RZ, 4.2109375, -23.28125 ;  /* 0x4436cdd2ff1c7435 */ /* 0x001fc400000001ff */
[----:B------:R0:W-:Y:S01]  /*2c450*/  STL.64 [R1+0x12f0], R22 ;  /* 0x0012f01601007387 */ /* 0x0001e20000100a00 */
[----:B------:R-:W-:Y:S01]  /*2c460*/  IMAD.MOV.U32 R29, RZ, RZ, -0x3c0eee4f ;  /* 0xc3f111b1ff1d7424 */ /* 0x000fe200078e00ff */
[----:B-1----:R-:W-:Y:S01]  /*2c470*/  HFMA2.MMA R25, -RZ, RZ, -1.826171875, 508.5 ;  /* 0xbf4e5ff2ff197435 */ /* 0x002fe200000001ff */
        /* <DEDUP_REMOVED lines=8> */
[----:B-1----:R-:W-:-:S03]  /*2c500*/  HFMA2.MMA R32, -RZ, RZ, -2.46875, -0.0004642009735107421875 ;  /* 0xc0f08f9bff207435 */ /* 0x002fc600000001ff */
[----:B------:R1:W-:Y:S01]  /*2c510*/  STL.64 [R1+0x1300], R28 ;  /* 0x0013001c01007387 */ /* 0x0003e20000100a00 */
[----:B------:R-:W-:Y:S01]  /*2c520*/  IMAD.MOV.U32 R33, RZ, RZ, 0x40393dd8 ;  /* 0x40393dd8ff217424 */ /* 0x000fe200078e00ff */
[----:B--2---:R-:W-:Y:S02]  /*2c530*/  HFMA2.MMA R27, -RZ, RZ, 1.1162109375, -0.000296115875244140625 ;  /* 0x3c778cdaff1b7435 */ /* 0x004fe400000001ff */
[----:B------:R2:W-:Y:S01]  /*2c540*/  STL.64 [R1+0x1308], R30 ;  /* 0x0013081e01007387 */ /* 0x0005e20000100a00 */
[----:B------:R-:W-:Y:S01]  /*2c550*/  MOV R26, 0xbd07707a ;  /* 0xbd07707a001a7802 */ /* 0x000fe20000000f00 */
[----:B0-----:R-:W-:Y:S02]  /*2c560*/  HFMA2.MMA R20, -RZ, RZ, -4.94140625, 0.0002281665802001953125 ;  /* 0xc4f10b7aff147435 */ /* 0x001fe400000001ff */
[----:B------:R0:W-:Y:S01]  /*2c570*/  STL.64 [R1+0x1310], R12 ;  /* 0x0013100c01007387 */ /* 0x0001e20000100a00 */
[----:B------:R-:W-:-:S03]  /*2c580*/  IMAD.MOV.U32 R21, RZ, RZ, -0x41dceba2 ;  /* 0xbe23145eff157424 */ /* 0x000fc600078e00ff */
[----:B------:R3:W-:Y:S01]  /*2c590*/  STL.64 [R1+0x1328], R22 ;  /* 0x0013281601007387 */ /* 0x0007e20000100a00 */
[----:B-1----:R-:W-:Y:S01]  /*2c5a0*/  IMAD.MOV.U32 R28, RZ, RZ, 0x3f15b76c ;  /* 0x3f15b76cff1c7424 */ /* 0x002fe200078e00ff */
[----:B------:R-:W-:Y:S02]  /*2c5b0*/  MOV R29, 0xbe5574fd ;  /* 0xbe5574fd001d7802 */ /* 0x000fe40000000f00 */
[----:B------:R1:W-:Y:S01]  /*2c5c0*/  STL.64 [R1+0x1338], R24 ;  /* 0x0013381801007387 */ /* 0x0003e20000100a00 */
[----:B--2---:R-:W-:Y:S01]  /*2c5d0*/  IMAD.MOV.U32 R30, RZ, RZ, -0x3b8899d4 ;  /* 0xc477662cff1e7424 */ /* 0x004fe200078e00ff */
[----:B------:R-:W-:Y:S01]  /*2c5e0*/  MOV R31, 0x450908e3 ;  /* 0x450908e3001f7802 */ /* 0x000fe20000000f00 */
[----:B0-----:R-:W-:Y:S01]  /*2c5f0*/  HFMA2.MMA R12, -RZ, RZ, 0.6376953125, -75.125 ;  /* 0x391ad4b2ff0c7435 */ /* 0x001fe200000001ff */
[----:B------:R-:W-:Y:S01]  /*2c600*/  IMAD.MOV.U32 R13, RZ, RZ, 0x3d50e5d5 ;  /* 0x3d50e5d5ff0d7424 */ /* 0x000fe200078e00ff */
[----:B------:R0:W-:Y:S01]  /*2c610*/  STL.64 [R1+0x1330], R32 ;  /* 0x0013302001007387 */ /* 0x0001e20000100a00 */
[----:B---3--:R-:W-:Y:S01]  /*2c620*/  HFMA2.MMA R23, -RZ, RZ, -5.0859375, 16480 ;  /* 0xc5167406ff177435 */ /* 0x008fe200000001ff */
[----:B------:R-:W-:-:S02]  /*2c630*/  MOV R22, 0x44f49ff4 ;  /* 0x44f49ff400167802 */ /* 0x000fc40000000f00 */
[----:B------:R2:W-:Y:S01]  /*2c640*/  STL.64 [R1+0x1340], R28 ;  /* 0x0013401c01007387 */ /* 0x0005e20000100a00 */
[----:B-1----:R-:W-:Y:S01]  /*2c650*/  IMAD.MOV.U32 R24, RZ, RZ, 0x44abf3ae ;  /* 0x44abf3aeff187424 */ /* 0x002fe200078e00ff */
[----:B------:R-:W-:Y:S02]  /*2c660*/  MOV R25, 0x3aa95acb ;  /* 0x3aa95acb00197802 */ /* 0x000fe40000000f00 */
[----:B------:R1:W-:Y:S04]  /*2c670*/  STL.64 [R1+0x1350], R26 ;  /* 0x0013501a01007387 */ /* 0x0003e80000100a00 */
[----:B------:R3:W-:Y:S01]  /*2c680*/  STL.64 [R1+0x1358], R30 ;  /* 0x0013581e01007387 */ /* 0x0007e20000100a00 */
[----:B0-----:R-:W-:Y:S01]  /*2c690*/  HFMA2.MMA R33, -RZ, RZ, -0.447021484375, -0.000134944915771484375 ;  /* 0xb727886cff217435 */ /* 0x001fe200000001ff */
[----:B------:R-:W-:-:S02]  /*2c6a0*/  MOV R32, 0xc3aaaf64 ;  /* 0xc3aaaf6400207802 */ /* 0x000fc40000000f00 */
[----:B------:R0:W-:Y:S01]  /*2c6b0*/  STL.64 [R1+0x1360], R20 ;  /* 0x0013601401007387 */ /* 0x0001e20000100a00 */
[----:B--2---:R-:W-:Y:S01]  /*2c6c0*/  HFMA2.MMA R28, -RZ, RZ, -4.234375, 0.0235443115234375 ;  /* 0xc43c2607ff1c7435 */ /* 0x004fe200000001ff */
[----:B------:R-:W-:Y:S02]  /*2c6d0*/  IMAD.MOV.U32 R29, RZ, RZ, 0x4436edde ;  /* 0x4436eddeff1d7424 */ /* 0x000fe400078e00ff */
[----:B------:R2:W-:Y:S01]  /*2c6e0*/  STL.64 [R1+0x1370], R24 ;  /* 0x0013701801007387 */ /* 0x0005e20000100a00 */
[----:B-1----:R-:W-:Y:S01]  /*2c6f0*/  HFMA2.MMA R26, -RZ, RZ, 3.111328125, 1.4609375 ;  /* 0x42393dd8ff1a7435 */ /* 0x002fe200000001ff */
[----:B------:R-:W-:Y:S01]  /*2c700*/  IMAD.MOV.U32 R27, RZ, RZ, -0x48fb0fcd ;  /* 0xb704f033ff1b7424 */ /* 0x000fe200078e00ff */
[----:B---3--:R-:W-:Y:S01]  /*2c710*/  HFMA2.MMA R30, -RZ, RZ, 1.8896484375, -0.00586700439453125 ;  /* 0x3f8f9e02ff1e7435 */ /* 0x008fe200000001ff */
[----:B------:R1:W-:Y:S01]  /*2c720*/  STL.64 [R1+0x1348], R12 ;  /* 0x0013480c01007387 */ /* 0x0003e20000100a00 */
[----:B------:R-:W-:Y:S01]  /*2c730*/  IMAD.MOV.U32 R31, RZ, RZ, -0x40bd4e50 ;  /* 0xbf42b1b0ff1f7424 */ /* 0x000fe200078e00ff */
[----:B0-----:R-:W-:-:S02]  /*2c740*/  HFMA2.MMA R21, -RZ, RZ, 2.595703125, -11.6328125 ;  /* 0x4131c9d1ff157435 */ /* 0x001fc400000001ff */
[----:B------:R0:W-:Y:S01]  /*2c750*/  STL.64 [R1+0x1368], R22 ;  /* 0x0013681601007387 */ /* 0x0001e20000100a00 */
[----:B------:R-:W-:Y:S01]  /*2c760*/  MOV R20, 0xc1682bf0 ;  /* 0xc1682bf000147802 */ /* 0x000fe20000000f00 */
[----:B--2---:R-:W-:Y:S01]  /*2c770*/  HFMA2.MMA R25, -RZ, RZ, 1.5966796875, 2.83718109130859375e-05 ;  /* 0x3e6301dcff197435 */ /* 0x004fe200000001ff */
[----:B------:R-:W-:Y:S01]  /*2c780*/  MOV R24, 0x3eb9a9a3 ;  /* 0x3eb9a9a300187802 */ /* 0x000fe20000000f00 */
[----:B------:R2:W-:Y:S01]  /*2c790*/  STL.64 [R1+0x1378], R28 ;  /* 0x0013781c01007387 */ /* 0x0005e20000100a00 */
[----:B-1----:R-:W-:Y:S01]  /*2c7a0*/  IMAD.MOV.U32 R12, RZ, RZ, 0x43059029 ;  /* 0x43059029ff0c7424 */ /* 0x002fe200078e00ff */
[----:B------:R-:W-:Y:S02]  /*2c7b0*/  MOV R13, 0xc2e186a2 ;  /* 0xc2e186a2000d7802 */ /* 0x000fe40000000f00 */
[----:B------:R2:W-:Y:S01]  /*2c7c0*/  STL.64 [R1+0x1380], R32 ;  /* 0x0013802001007387 */ /* 0x0005e20000100a00 */
[----:B0-----:R-:W-:Y:S01]  /*2c7d0*/  IMAD.MOV.U32 R22, RZ, RZ, -0x3f7a96e2 ;  /* 0xc085691eff167424 */ /* 0x001fe200078e00ff */
[----:B------:R-:W-:-:S02]  /*2c7e0*/  MOV R23, 0x3b4b3729 ;  /* 0x3b4b372900177802 */ /* 0x000fc40000000f00 */
[----:B------:R2:W-:Y:S04]  /*2c7f0*/  STL.64 [R1+0x1388], R12 ;  /* 0x0013880c01007387 */ /* 0x0005e80000100a00 */
        /* <DEDUP_REMOVED lines=8> */
[----:B------:R-:W-:-:S11]  /*2c880*/  MOV R4, RZ ;  /* 0x000000ff00047202 */ /* 0x000fd60000000f00 */
[----:B------:R-:W-:Y:S05]  /*2c890*/  @P0 BRA `(.L_x_572) ;  /* 0x0000046000000947 */ /* 0x000fea0003800000 */
[C---:B--2---:R-:W-:Y:S01]  /*2c8a0*/  FADD.FTZ.RZ R0, R9.reuse, 1 ;  /* 0x3f80000009007421 */ /* 0x044fe2000001c000 */
        /* <DEDUP_REMOVED lines=29> */
.L_x_574:
[----:B------:R-:W-:Y:S05]  /*2ca80*/  BSYNC B4 ;  /* 0x0000000000047941 */ /* 0x000fea0003800000 */
.L_x_573:
[----:B------:R-:W-:-:S04]  /*2ca90*/  FADD.FTZ R4, -R9, R4 ;  /* 0x0000000409047221 */ /* 0x000fc80000010100 */
[----:B------:R-:W-:-:S06]  /*2caa0*/  FMUL.FTZ R0, R4, -2 ;  /* 0xc000000004007820 */ /* 0x000fcc0000410000 */
[----:B------:R-:W0:Y:S02]  /*2cab0*/  MUFU.SQRT R0, R0 ;  /* 0x0000000000007308 */ /* 0x000e240000002000 */
[----:B0-----:R-:W-:Y:S01]  /*2cac0*/  FADD.FTZ R4, -R0, -RZ ;  /* 0x800000ff00047221 */ /* 0x001fe20000010100 */
[----:B------:R-:W-:Y:S05]  /*2cad0*/  BRA `(.L_x_572) ;  /* 0x0000022000007947 */ /* 0x000fea0003800000 */
.L_x_571:
[C---:B--2---:R-:W-:Y:S01]  /*2cae0*/  FADD.FTZ.RZ R0, R9.reuse, 1 ;  /* 0x3f80000009007421 */ /* 0x044fe2000001c000 */
[----:B------:R-:W-:Y:S01]  /*2caf0*/  MOV R5, 0x3d39bf78 ;  /* 0x3d39bf7800057802 */ /* 0x000fe20000000f00 */
[----:B------:R-:W-:Y:S01]  /*2cb00*/  IMAD.MOV.U32 R12, RZ, RZ, 0x3e800000 ;  /* 0x3e800000ff0c7424 */ /* 0x000fe200078e00ff */
[----:B------:R-:W-:Y:S01]  /*2cb10*/  ISETP.GE.U32.AND P0, PT, R9, 0x7f800000, PT ;  /* 0x7f8000000900780c */ /* 0x000fe20003f06070 */
[----:B------:R-:W-:Y:S01]  /*2cb20*/  BSSY B4, `(.L_x_575) ;  /* 0x000001a000047945 */ /* 0x000fe20003800000 */
        /* <DEDUP_REMOVED lines=25> */
.L_x_576:
[----:B------:R-:W-:Y:S05]  /*2ccc0*/  BSYNC B4 ;  /* 0x0000000000047941 */ /* 0x000fea0003800000 */
.L_x_575:
[----:B------:R-:W-:-:S04]  /*2ccd0*/  FADD.FTZ R0, -R9, R0 ;  /* 0x0000000009007221 */ /* 0x000fc80000010100 */
[----:B------:R-:W-:-:S04]  /*2cce0*/  FMUL.FTZ R0, R0, -2 ;  /* 0xc000000000007820 */ /* 0x000fc80000410000 */
[----:B------:R0:W1:Y:S03]  /*2ccf0*/  MUFU.SQRT R4, R0 ;  /* 0x0000000000047308 */ /* 0x0000660000002000 */
.L_x_572:
[----:B------:R-:W-:Y:S05]  /*2cd00*/  BSYNC B2 ;  /* 0x0000000000027941 */ /* 0x000fea0003800000 */
.L_x_570:
[----:B------:R-:W-:Y:S01]  /*2cd10*/  FMUL.FTZ R3, R6, 0.5 ;  /* 0x3f00000006037820 */ /* 0x000fe20000410000 */
[----:B--2---:R-:W-:Y:S01]  /*2cd20*/  MOV R20, 0x3a69a091 ;  /* 0x3a69a09100147802 */ /* 0x004fe20000000f00 */
[----:B------:R-:W-:Y:S01]  /*2cd30*/  HFMA2.MMA R33, -RZ, RZ, 0, 0 ;  /* 0x00000000ff217435 */ /* 0x000fe200000001ff */
[----:B------:R-:W-:Y:S01]  /*2cd40*/  BSSY B2, `(.L_x_577) ;  /* 0x0000161000027945 */ /* 0x000fe20003800000 */
[----:B------:R-:W-:Y:S01]  /*2cd50*/  HFMA2.MMA R41, -RZ, RZ, 0, 0 ;  /* 0x00000000ff297435 */ /* 0x000fe200000001ff */
[----:B------:R-:W-:Y:S01]  /*2cd60*/  IMAD.MOV.U32 R15, RZ, RZ, RZ ;  /* 0x000000ffff0f7224 */ /* 0x000fe200078e00ff */
[----:B------:R-:W2:Y:S01]  /*2cd70*/  MUFU.SQRT R3, R3 ;  /* 0x0000000300037308 */ /* 0x000ea20000002000 */
[----:B------:R-:W-:Y:S01]  /*2cd80*/  HFMA2.MMA R47, -RZ, RZ, 0, 0 ;  /* 0x00000000ff2f7435 */ /* 0x000fe200000001ff */
[----:B------:R-:W-:Y:S01]  /*2cd90*/  CS2R R24, SRZ ;  /* 0x0000000000187805 */ /* 0x000fe2000001ff00 */
[----:B------:R-:W-:Y:S01]  /*2cda0*/  HFMA2.MMA R53, -RZ, RZ, 0, 0 ;  /* 0x00000000ff357435 */ /* 0x000fe200000001ff */
[----:B------:R-:W-:Y:S01]  /*2cdb0*/  CS2R R26, SRZ ;  /* 0x00000000001a7805 */ /* 0x000fe2000001ff00 */
[----:B------:R-:W-:Y:S01]  /*2cdc0*/  MOV R29, RZ ;  /* 0x000000ff001d7202 */ /* 0x000fe20000000f00 */
[----:B------:R-:W-:Y:S01]  /*2cdd0*/  CS2R R30, SRZ ;  /* 0x00000000001e7805 */ /* 0x000fe2000001ff00 */
[----:B------:R-:W-:Y:S01]  /*2cde0*/  IMAD.MOV.U32 R37, RZ, RZ, RZ ;  /* 0x000000ffff257224 */ /* 0x000fe200078e00ff */
[----:B------:R-:W-:Y:S01]  /*2cdf0*/  MOV R39, RZ ;  /* 0x000000ff00277202 */ /* 0x000fe20000000f00 */
[----:B------:R-:W-:Y:S01]  /*2ce00*/  IMAD.MOV.U32 R43, RZ, RZ, RZ ;  /* 0x000000ffff2b7224 */ /* 0x000fe200078e00ff */
[----:B------:R-:W-:Y:S01]  /*2ce10*/  MOV R45, RZ ;  /* 0x000000ff002d7202 */ /* 0x000fe20000000f00 */
[----:B------:R-:W-:Y:S01]  /*2ce20*/  IMAD.MOV.U32 R49, RZ, RZ, RZ ;  /* 0x000000ffff317224 */ /* 0x000fe200078e00ff */
[----:B------:R-:W-:Y:S01]  /*2ce30*/  MOV R51, RZ ;  /* 0x000000ff00337202 */ /* 0x000fe20000000f00 */
[----:B012---:R-:W-:-:S02]  /*2ce40*/  FMUL.FTZ R0, R3, R4 ;  /* 0x0000000403007220 */ /* 0x007fc40000410000 */
[----:B------:R-:W-:Y:S02]  /*2ce50*/  IMAD.MOV.U32 R3, RZ, RZ, 0x40000000 ;  /* 0x40000000ff037424 */ /* 0x000fe400078e00ff */
[C---:B------:R-:W-:Y:S01]  /*2ce60*/  FADD.FTZ R7, |R0|.reuse, 4 ;  /* 0x4080000000077421 */ /* 0x040fe20000010200 */
[C---:B------:R-:W-:Y:S01]  /*2ce70*/  FSETP.GEU.FTZ.AND P1, PT, R0.reuse, RZ, PT ;  /* 0x000000ff0000720b */ /* 0x040fe20003f3e000 */
[C---:B------:R-:W-:Y:S02]  /*2ce80*/  FADD.FTZ R5, |R0|.reuse, -4 ;  /* 0xc080000000057421 */ /* 0x040fe40000010200 */
[----:B------:R-:W0:Y:S01]  /*2ce90*/  MUFU.RCP R12, R7 ;  /* 0x00000007000c7308 */ /* 0x000e220000001000 */
[C---:B------:R-:W-:Y:S02]  /*2cea0*/  FMUL.FTZ R11, R0.reuse, R0 ;  /* 0x00000000000b7220 */ /* 0x040fe40000410000 */
[----:B------:R-:W-:Y:S02]  /*2ceb0*/  FFMA.FTZ R3, |R0|, R3, 1 ;  /* 0x3f80000000037423 */ /* 0x000fe40000010203 */
[----:B------:R-:W-:-:S06]  /*2cec0*/  FMUL.FTZ R13, R11, -1.4426950216293334961 ;  /* 0xbfb8aa3b0b0d7820 */ /* 0x000fcc0000410000 */
[----:B------:R-:W1:Y:S01]  /*2ced0*/  FRND.TRUNC R13, R13 ;  /* 0x0000000d000d7307 */ /* 0x000e62000020d000 */
[----:B0-----:R-:W-:-:S04]  /*2cee0*/  FMUL.FTZ R5, R5, R12 ;  /* 0x0000000c05057220 */ /* 0x001fc80000410000 */
[----:B------:R-:W-:-:S04]  /*2cef0*/  FADD.FTZ R9, R5, 1 ;  /* 0x3f80000005097421 */ /* 0x000fc80000010000 */
[----:B------:R-:W-:Y:S01]  /*2cf00*/  FFMA.FTZ R9, R9, -4, |R0| ;  /* 0xc080000009097823 */ /* 0x000fe20000010400 */
[----:B-1----:R-:W-:-:S03]  /*2cf10*/  FSETP.GT.FTZ.AND P0, PT, |R13|, 126, PT ;  /* 0x42fc00000d00780b */ /* 0x002fc60003f14200 */
[----:B------:R-:W-:-:S04]  /*2cf20*/  FFMA.FTZ R9, |R0|, -R5, R9 ;  /* 0x8000000500097223 */ /* 0x000fc80000010209 */
[----:B------:R-:W-:-:S04]  /*2cf30*/  FFMA.FTZ R9, R12, R9, R5 ;  /* 0x000000090c097223 */ /* 0x000fc80000010005 */
[----:B------:R-:W-:Y:S01]  /*2cf40*/  FFMA.FTZ R12, R9, R20, 0.0070457882247865200043 ;  /* 0x3be6e05b090c7423 */ /* 0x000fe20000010014 */
[----:B------:R-:W-:-:S03]  /*2cf50*/  HFMA2.MMA R20, -RZ, RZ, 3.4921875, 0 ;  /* 0x42fc0000ff147435 */ /* 0x000fc600000001ff */
[----:B------:R-:W-:-:S04]  /*2cf60*/  FFMA.FTZ R12, R9, R12, -0.015866896137595176697 ;  /* 0xbc81fb4b090c7423 */ /* 0x000fc8000001000c */
[----:B------:R-:W-:-:S03]  /*2cf70*/  FFMA.FTZ R12, R9, R12, 0.036429625004529953003 ;  /* 0x3d15373b090c7423 */ /* 0x000fc6000001000c */
[----:B------:R-:W-:Y:S01]  /*2cf80*/  LOP3.LUT R20, R20, 0x80000000, R13, 0xb8, !PT ;  /* 0x8000000014147812 */ /* 0x000fe200078eb80d */
[----:B------:R-:W-:-:S03]  /*2cf90*/  FFMA.FTZ R12, R9, R12, -0.066643431782722473145 ;  /* 0xbd887c5a090c7423 */ /* 0x000fc6000001000c */
[----:B------:R-:W-:Y:S01]  /*2cfa0*/  FSEL R22, R20, R13, P0 ;  /* 0x0000000d14167208 */ /* 0x000fe20000000000 */
[C---:B------:R-:W-:Y:S01]  /*2cfb0*/  FFMA.FTZ R12, R9.reuse, R12, 0.093814529478549957275 ;  /* 0x3dc021d5090c7423 */ /* 0x040fe2000001000c */
[----:B------:R0:W1:Y:S01]  /*2cfc0*/  MUFU.RCP R20, R3 ;  /* 0x0000000300147308 */ /* 0x0000620000001000 */
[----:B------:R-:W-:Y:S02]  /*2cfd0*/  FSETP.GT.FTZ.AND P0, PT, |R0|, 10.05500030517578125, PT ;  /* 0x4120e1480000780b */ /* 0x000fe40003f14200 */
[C---:B------:R-:W-:Y:S02]  /*2cfe0*/  FFMA.FTZ R12, R9.reuse, R12, -0.10099056363105773926 ;  /* 0xbdced424090c7423 */ /* 0x040fe4000001000c */
[C---:B------:R-:W-:Y:S02]  /*2cff0*/  FFMA.FTZ R5, R22.reuse, -0.69314718246459960938, -R11 ;  /* 0xbf31721816057823 */ /* 0x040fe4000001080b */
[----:B------:R-:W-:Y:S02]  /*2d000*/  FFMA.FTZ R12, R9, R12, 0.06809400022029876709 ;  /* 0x3d8b74de090c7423 */ /* 0x000fe4000001000c */
[----:B------:R-:W-:-:S02]  /*2d010*/  FFMA.FTZ R5, R22, 1.9046542121259335545e-09, R5 ;  /* 0x3102e30816057823 */ /* 0x000fc40000010005 */
[----:B------:R-:W-:Y:S02]  /*2d020*/  FFMA.FTZ R12, R9, R12, 0.015377387404441833496 ;  /* 0x3c7bf170090c7423 */ /* 0x000fe4000001000c */
[----:B------:R-:W-:Y:S02]  /*2d030*/  FMUL.FTZ R13, R5, 1.4426950216293334961 ;  /* 0x3fb8aa3b050d7820 */ /* 0x000fe40000410000 */
[C---:B------:R-:W-:Y:S02]  /*2d040*/  FFMA.FTZ R12, R9.reuse, R12, -0.1396210789680480957 ;  /* 0xbe0ef8d4090c7423 */ /* 0x040fe4000001000c */
[----:B------:R-:W-:Y:S02]  /*2d050*/  FADD.FTZ R22, R22, 12583039 ;  /* 0x4b40007f16167421 */ /* 0x000fe40000010000 */
[----:B------:R-:W2:Y:S01]  /*2d060*/  MUFU.EX2 R13, R13 ;  /* 0x0000000d000d7308 */ /* 0x000ea20000000800 */
[----:B------:R-:W-:Y:S02]  /*2d070*/  FFMA.FTZ R9, R9, R12, 1.232995152473449707 ;  /* 0x3f9dd2c909097423 */ /* 0x000fe4000001000c */
[----:B------:R-:W-:Y:S01]  /*2d080*/  SHF.L.U32 R22, R22, 0x17, RZ ;  /* 0x0000001716167819 */ /* 0x000fe200000006ff */
[----:B0-----:R-:W-:-:S02]  /*2d090*/  FADD.FTZ R3, |R0|, -RZ ;  /* 0x800000ff00037221 */ /* 0x001fc40000010200 */
[----:B-1----:R-:W-:Y:S02]  /*2d0a0*/  FMUL.FTZ R5, R9, R20 ;  /* 0x0000001409057220 */ /* 0x002fe40000410000 */
[----:B------:R-:W-:Y:S01]  /*2d0b0*/  FFMA.FTZ R3, |R0|, -R3, R11 ;  /* 0x8000000300037223 */ /* 0x000fe2000001020b */
[----:B------:R-:W-:Y:S01]  /*2d0c0*/  HFMA2.MMA R11, -RZ, RZ, 0, 0 ;  /* 0x00000000ff0b7435 */ /* 0x000fe200000001ff */
[----:B------:R-:W-:-:S04]  /*2d0d0*/  FMUL.FTZ R7, R5, -2 ;  /* 0xc000000005077820 */ /* 0x000fc80000410000 */
[----:B------:R-:W-:Y:S01]  /*2d0e0*/  FFMA.FTZ R12, |R0|, R7, R9 ;  /* 0x00000007000c7223 */ /* 0x000fe20000010209 */
[----:B------:R-:W-:Y:S01]  /*2d0f0*/  MOV R9, 0x7f800000 ;  /* 0x7f80000000097802 */ /* 0x000fe20000000f00 */
[----:B--2---:R-:W-:Y:S02]  /*2d100*/  FMUL.FTZ R22, R22, R13 ;  /* 0x0000000d16167220 */ /* 0x004fe40000410000 */
[----:B------:R-:W-:Y:S02]  /*2d110*/  FADD.FTZ R12, -R5, R12 ;  /* 0x0000000c050c7221 */ /* 0x000fe40000010100 */
[----:B------:R-:W-:Y:S02]  /*2d120*/  FFMA.FTZ R3, R22, R3, R22 ;  /* 0x0000000316037223 */ /* 0x000fe40000010016 */
[----:B------:R-:W-:Y:S01]  /*2d130*/  FFMA.FTZ R12, R20, R12, R5 ;  /* 0x0000000c140c7223 */ /* 0x000fe20000010005 */
[----:B------:R-:W-:Y:S01]  /*2d140*/  MOV R5, 0x3f800000 ;  /* 0x3f80000000057802 */ /* 0x000fe20000000f00 */
[----:B------:R-:W-:Y:S01]  /*2d150*/  IMAD.MOV.U32 R7, RZ, RZ, RZ ;  /* 0x000000ffff077224 */ /* 0x000fe200078e00ff */
[----:B------:R-:W-:Y:S01]  /*2d160*/  CS2R R20, SRZ ;  /* 0x0000000000147805 */ /* 0x000fe2000001ff00 */
[----:B------:R-:W-:Y:S01]  /*2d170*/  FMUL.FTZ R3, R12, R3 ;  /* 0x000000030c037220 */ /* 0x000fe20000410000 */
[----:B------:R-:W-:Y:S01]  /*2d180*/  CS2R R22, SRZ ;  /* 0x0000000000167805 */ /* 0x000fe2000001ff00 */
[----:B------:R-:W-:-:S03]  /*2d190*/  CS2R R12, SRZ ;  /* 0x00000000000c7805 */ /* 0x000fc6000001ff00 */
[----:B------:R-:W-:Y:S01]  /*2d1a0*/  FSEL R0, R3, RZ, !P0 ;  /* 0x000000ff03007208 */ /* 0x000fe20004000000 */
[----:B------:R-:W-:-:S04]  /*2d1b0*/  IMAD.MOV.U32 R3, RZ, RZ, RZ ;  /* 0x000000ffff037224 */ /* 0x000fc800078e00ff */
[----:B------:R-:W-:Y:S02]  /*2d1c0*/  @!P1 FADD.FTZ R0, -R0, 2 ;  /* 0x4000000000009421 */ /* 0x000fe40000010100 */
.L_x_581:
        /* <DEDUP_REMOVED lines=266> */
.L_x_579:
[----:B------:R-:W-:Y:S05]  /*2e270*/  BSYNC B4 ;  /* 0x0000000000047941 */ /* 0x000fea0003800000 */
.L_x_578:
        /* <DEDUP_REMOVED lines=13> */
.L_x_580:
[----:B------:R-:W-:Y:S05]  /*2e350*/  BSYNC B2 ;  /* 0x0000000000027941 */ /* 0x000fea0003800000 */
.L_x_577:
[----:B------:R-:W-:Y:S01]  /*2e360*/  FMUL.FTZ R20, R6, 1 ;  /* 0x3f80000006147820 */ /* 0x000fe20000410000 */
[----:B------:R-:W-:Y:S01]  /*2e370*/  MOV R22, 0x652b82fe ;  /* 0x652b82fe00167802 */ /* 0x000fe20000000f00 */
[----:B------:R-:W-:Y:S01]  /*2e380*/  FMUL.FTZ R9, R4, 1 ;  /* 0x3f80000004097820 */ /* 0x000fe20000410000 */
[----:B------:R-:W-:Y:S01]  /*2e390*/  HFMA2.MMA R23, -RZ, RZ, 1.9912109375, 0.00128841400146484375 ;  /* 0x3ff71547ff177435 */ /* 0x000fe200000001ff */
[----:B------:R-:W-:Y:S01]  /*2e3a0*/  IMAD.MOV.U32 R14, RZ, RZ, 0x69ce2bdf ;  /* 0x69ce2bdfff0e7424 */ /* 0x000fe200078e00ff */
[----:B------:R-:W-:Y:S01]  /*2e3b0*/  MOV R15, 0x3e5ade15 ;  /* 0x3e5ade15000f7802 */ /* 0x000fe20000000f00 */
[----:B------:R-:W0:Y:S01]  /*2e3c0*/  F2F.F64.F32 R20, R20 ;  /* 0x0000001400147310 */ /* 0x000e220000201800 */
[----:B------:R-:W-:Y:S01]  /*2e3d0*/  MOV R26, 0x0 ;  /* 0x00000000001a7802 */ /* 0x000fe20000000f00 */
[----:B------:R-:W-:Y:S01]  /*2e3e0*/  IMAD.MOV.U32 R27, RZ, RZ, 0x3fd80000 ;  /* 0x3fd80000ff1b7424 */ /* 0x000fe200078e00ff */
[----:B------:R-:W-:Y:S01]  /*2e3f0*/  BSSY B2, `(.L_x_582) ;  /* 0x0000034000027945 */ /* 0x000fe20003800000 */
[----:B------:R-:W-:-:S04]  /*2e400*/  FMUL.FTZ R30, R3, 1 ;  /* 0x3f800000031e7820 */ /* 0x000fc80000410000 */
[----:B------:R-:W1:Y:S01]  /*2e410*/  F2F.F64.F32 R12, R9 ;  /* 0x00000009000c7310 */ /* 0x000e620000201800 */
[----:B0-----:R-:W1:-:S07]  /*2e420*/  DMUL R4, R20, -0.5 ;  /* 0xbfe0000014047828 */ /* 0x001e4e0000000000 */
[----:B------:R-:W0:Y:S01]  /*2e430*/  F2F.F64.F32 R30, R30 ;  /* 0x0000001e001e7310 */ /* 0x000e220000201800 */
[----:B-1----:R-:W1:-:S06]  /*2e440*/  DMUL R4, R4, R12 ;  /* 0x0000000c04047228 */ /* 0x002e4c0000000000 */
[----:B-1----:R-:W1:-:S06]  /*2e450*/  DMUL R12, R12, R4 ;  /* 0x000000040c0c7228 */ /* 0x002e4c0000000000 */
[----:B-1----:R-:W1:-:S04]  /*2e460*/  DFMA R22, R12, R22, 6.75539944105574400000e+15 ;  /* 0x433800000c16742b */ /* 0x002e480000000016 */
[----:B------:R-:W-:Y:S02]  /*2e470*/  FSETP.GEU.FTZ.AND P0, PT, |R13|, 4.1917929649353027344, PT ;  /* 0x4086232b0d00780b */ /* 0x000fe40003f1e200 */
[----:B-1----:R-:W1:-:S06]  /*2e480*/  DADD R4, R22, -6.75539944105574400000e+15 ;  /* 0xc338000016047429 */ /* 0x002e4c0000000000 */
[----:B-1----:R-:W1:-:S06]  /*2e490*/  DFMA R6, R4, c[0x2][0x18], R12 ;  /* 0x0080060004067a2b */ /* 0x002e4c000000000c */
[----:B-1----:R-:W1:-:S04]  /*2e4a0*/  DFMA R4, R4, c[0x2][0x20], R6 ;  /* 0x0080080004047a2b */ /* 0x002e480000000006 */
[----:B------:R-:W2:-:S04]  /*2e4b0*/  DMUL R6, R20, c[0x2][0x70] ;  /* 0x00801c0014067a28 */ /* 0x000e880000000000 */
[C---:B-1----:R-:W1:Y:S02]  /*2e4c0*/  DFMA R14, R4.reuse, R14, c[0x2][0x28] ;  /* 0x00800a00040e762b */ /* 0x042e64000000000e */
[----:B--2---:R-:W2:Y:S04]  /*2e4d0*/  MUFU.RSQ64H R21, R7 ;  /* 0x0000000700157308 */ /* 0x004ea80000001c00 */
[----:B-1----:R-:W1:Y:S01]  /*2e4e0*/  DFMA R14, R4, R14, c[0x2][0x30] ;  /* 0x00800c00040e762b */ /* 0x002e62000000000e */
[----:B------:R-:W-:-:S04]  /*2e4f0*/  IADD3 R20, R7, -0x3500000, RZ ;  /* 0xfcb0000007147810 */ /* 0x000fc80007ffe0ff */
[----:B------:R-:W-:Y:S01]  /*2e500*/  ISETP.GE.U32.AND P2, PT, R20, 0x7ca00000, PT ;  /* 0x7ca000001400780c */ /* 0x000fe20003f46070 */
[----:B-1----:R-:W1:-:S06]  /*2e510*/  DFMA R14, R4, R14, c[0x2][0x38] ;  /* 0x00800e00040e762b */ /* 0x002e4c000000000e */
[----:B-1----:R-:W1:-:S04]  /*2e520*/  DFMA R14, R4, R14, c[0x2][0x40] ;  /* 0x00801000040e762b */ /* 0x002e48000000000e */
[----:B--2---:R-:W2:-:S04]  /*2e530*/  DMUL R24, R20, R20 ;  /* 0x0000001414187228 */ /* 0x004e880000000000 */
[----:B-1----:R-:W1:-:S04]  /*2e540*/  DFMA R14, R4, R14, c[0x2][0x48] ;  /* 0x00801200040e762b */ /* 0x002e48000000000e */
[----:B--2---:R-:W2:-:S04]  /*2e550*/  DFMA R24, R6, -R24, 1 ;  /* 0x3ff000000618742b */ /* 0x004e880000000818 */
[----:B-1----:R-:W1:-:S04]  /*2e560*/  DFMA R14, R4, R14, c[0x2][0x50] ;  /* 0x00801400040e762b */ /* 0x002e48000000000e */
[----:B--2---:R-:W-:-:S04]  /*2e570*/  DFMA R26, R24, R26, 0.5 ;  /* 0x3fe00000181a742b */ /* 0x004fc8000000001a */
[----:B-1----:R-:W1:-:S04]  /*2e580*/  DFMA R14, R4, R14, c[0x2][0x58] ;  /* 0x00801600040e762b */ /* 0x002e48000000000e */
[----:B------:R-:W2:-:S04]  /*2e590*/  DMUL R24, R20, R24 ;  /* 0x0000001814187228 */ /* 0x000e880000000000 */
[----:B-1----:R-:W1:-:S04]  /*2e5a0*/  DFMA R14, R4, R14, c[0x2][0x60] ;  /* 0x00801800040e762b */ /* 0x002e48000000000e */
[----:B--2---:R-:W-:-:S04]  /*2e5b0*/  DFMA R26, R26, R24, R20 ;  /* 0x000000181a1a722b */ /* 0x004fc80000000014 */
[----:B-1----:R-:W1:-:S06]  /*2e5c0*/  DFMA R14, R4, R14, c[0x2][0x68] ;  /* 0x00801a00040e762b */ /* 0x002e4c000000000e */
[----:B-1----:R-:W1:-:S04]  /*2e5d0*/  DFMA R32, R4, R14, 1 ;  /* 0x3ff000000420742b */ /* 0x002e48000000000e */
[----:B------:R-:W2:-:S04]  /*2e5e0*/  DMUL R14, R6, R26 ;  /* 0x0000001a060e7228 */ /* 0x000e880000000000 */
[----:B-1----:R1:W3:Y:S02]  /*2e5f0*/  DFMA R32, R4, R32, 1 ;  /* 0x3ff000000420742b */ /* 0x0022e40000000020 */
[----:B-1----:R-:W-:Y:S02]  /*2e600*/  IADD3 R5, R27, -0x100000, RZ ;  /* 0xfff000001b057810 */ /* 0x002fe40007ffe0ff */
[----:B--2---:R-:W1:Y:S01]  /*2e610*/  DFMA R24, R14, -R14, R6 ;  /* 0x8000000e0e18722b */ /* 0x004e620000000006 */
[----:B------:R-:W-:-:S05]  /*2e620*/  MOV R4, R26 ;  /* 0x0000001a00047202 */ /* 0x000fca0000000f00 */
[----:B---3--:R-:W-:Y:S01]  /*2e630*/  LEA R35, R22, R33, 0x14 ;  /* 0x0000002116237211 */ /* 0x008fe200078ea0ff */
[----:B-1----:R1:W2:Y:S01]  /*2e640*/  DFMA R28, R24, R4, R14 ;  /* 0x00000004181c722b */ /* 0x0022a2000000000e */
        /* <DEDUP_REMOVED lines=9> */
[----:B------:R-:W-:Y:S02]  /*2e6e0*/  @!P0 IADD3 R12, R22, -R3, RZ ;  /* 0x80000003160c8210 */ /* 0x000fe40007ffe0ff */
[----:B------:R-:W-:Y:S02]  /*2e6f0*/  @!P0 LEA R33, R3, R33, 0x14 ;  /* 0x0000002103218211 */ /* 0x000fe400078ea0ff */
[----:B------:R-:W-:Y:S01]  /*2e700*/  @!P0 LEA R13, R12, 0x3ff00000, 0x14 ;  /* 0x3ff000000c0d8811 */ /* 0x000fe200078ea0ff */
[----:B------:R-:W-:-:S06]  /*2e710*/  @!P0 IMAD.MOV.U32 R12, RZ, RZ, RZ ;  /* 0x000000ffff0c8224 */ /* 0x000fcc00078e00ff */
[----:B------:R0:W1:-:S06]  /*2e720*/  @!P0 DMUL R34, R32, R12 ;  /* 0x0000000c20228228 */ /* 0x00004c0000000000 */
.L_x_583:
[----:B012---:R-:W-:Y:S05]  /*2e730*/  BSYNC B2 ;  /* 0x0000000000027941 */ /* 0x007fea0003800000 */
.L_x_582:
[----:B------:R-:W-:Y:S01]  /*2e740*/  BSSY B2, `(.L_x_584) ;  /* 0x0000009000027945 */ /* 0x000fe20003800000 */
[----:B------:R0:W1:Y:S01]  /*2e750*/  DMUL R22, R30, R34 ;  /* 0x000000221e167228 */ /* 0x0000620000000000 */
[----:B------:R-:W-:Y:S05]  /*2e760*/  @!P2 BRA `(.L_x_585) ;  /* 0x000000600000a947 */ /* 0x000fea0003800000 */
[----:B------:R-:W-:Y:S01]  /*2e770*/  MOV R3, R20 ;  /* 0x0000001400037202 */ /* 0x000fe20000000f00 */
[----:B------:R-:W-:Y:S01]  /*2e780*/  IMAD.MOV.U32 R13, RZ, RZ, R25 ;  /* 0x000000ffff0d7224 */ /* 0x000fe200078e0019 */
[----:B------:R-:W-:Y:S02]  /*2e790*/  MOV R4, R26 ;  /* 0x0000001a00047202 */ /* 0x000fe40000000f00 */
[----:B------:R-:W-:Y:S02]  /*2e7a0*/  MOV R12, R24 ;  /* 0x00000018000c7202 */ /* 0x000fe40000000f00 */
[----:B------:R-:W-:Y:S02]  /*2e7b0*/  MOV R20, 0x2e7d0 ;  /* 0x0002e7d000147802 */ /* 0x000fe40000000f00 */
[----:B01----:R-:W-:Y:S05]  /*2e7c0*/  CALL.REL.NOINC `($__internal_1_$__cuda_sm20_dsqrt_rn_f64_mediumpath_v1) ;  /* 0x0000642000007944 */ /* 0x003fea0003c00000 */
.L_x_585:
[----:B------:R-:W-:Y:S05]  /*2e7d0*/  BSYNC B2 ;  /* 0x0000000000027941 */ /* 0x000fea0003800000 */
.L_x_584:
        /* <DEDUP_REMOVED lines=19> */
[----:B------:R-:W-:Y:S02]  /*2e910*/  MOV R5, R11 ;  /* 0x0000000b00057202 */ /* 0x000fe40000000f00 */
.L_x_587:
[----:B------:R-:W-:Y:S05]  /*2e920*/  BSYNC B4 ;  /* 0x0000000000047941 */ /* 0x000fea0003800000 */
.L_x_586:
[----:B------:R-:W-:-:S04]  /*2e930*/  FMUL.FTZ R3, R0, 0.5 ;  /* 0x3f00000000037820 */ /* 0x000fc80000410000 */
[----:B------:R-:W0:Y:S02]  /*2e940*/  F2F.F64.F32 R6, R3 ;  /* 0x0000000300067310 */ /* 0x000e240000201800 */
[----:B0-----:R-:W0:-:S06]  /*2e950*/  DADD R6, R6, R4 ;  /* 0x0000000006067229 */ /* 0x001e0c0000000004 */
[----:B0-----:R-:W0:Y:S01]  /*2e960*/  F2F.F32.F64 R0, R6 ;  /* 0x0000000600007310 */ /* 0x001e220000301000 */
[----:B------:R-:W0:-:S14]  /*2e970*/  DSETP.GEU.AND P0, PT, |R6|, c[0x2][0x0], PT ;  /* 0x008000000600762a */ /* 0x000e1c0003f0e200 */
[----:B0-----:R-:W-:Y:S01]  /*2e980*/  @!P0 FMUL R0, R0, 1.175494350822287508e-38 ;  /* 0x0080000000008820 */ /* 0x001fe20000400000 */
[----:B------:R-:W-:Y:S05]  /*2e990*/  BRA `(.L_x_427) ;  /* 0x00005c4000007947 */ /* 0x000fea0003800000 */
.L_x_429:
[----:B------:R-:W-:Y:S01]  /*2e9a0*/  IMAD.MOV.U32 R12, RZ, RZ, -0x41555555 ;  /* 0xbeaaaaabff0c7424 */ /* 0x000fe200078e00ff */
[----:B------:R-:W-:Y:S01]  /*2e9b0*/  MOV R13, 0x3daaaaab ;  /* 0x3daaaaab000d7802 */ /* 0x000fe20000000f00 */
[----:B------:R-:W-:Y:S01]  /*2e9c0*/  HFMA2.MMA R26, -RZ, RZ, -0.373046875, -163 ;  /* 0xb5f8d918ff1a7435 */ /* 0x000fe200000001ff */
[----:B------:R-:W-:Y:S01]  /*2e9d0*/  IMAD.MOV.U32 R27, RZ, RZ, 0x355eb691 ;  /* 0x355eb691ff1b7424 */ /* 0x000fe200078e00ff */
[----:B------:R-:W-:Y:S01]  /*2e9e0*/  HFMA2.MMA R20, -RZ, RZ, -1.111328125, -0.7294921875 ;  /* 0xbc72b9d6ff147435 */ /* 0x000fe200000001ff */
[----:B------:R-:W-:Y:S01]  /*2e9f0*/  IMAD.MOV.U32 R21, RZ, RZ, 0x3a97b426 ;  /* 0x3a97b426ff157424 */ /* 0x000fe200078e00ff */
[----:B------:R0:W-:Y:S01]  /*2ea00*/  STL.64 [R1+0x9f8], R12 ;  /* 0x0009f80c01007387 */ /* 0x0001e20000100a00 */
[----:B------:R-:W-:Y:S01]  /*2ea10*/  HFMA2.MMA R23, -RZ, RZ, -0.65380859375, 8640 ;  /* 0xb93b7038ff177435 */ /* 0x000fe200000001ff */
[----:B------:R-:W-:Y:S01]  /*2ea20*/  MOV R22, 0x39b8ef1d ;  /* 0x39b8ef1d00167802 */ /* 0x000fe20000000f00 */
[----:B------:R-:W-:Y:S01]  /*2ea30*/  IMAD.MOV.U32 R24, RZ, RZ, 0x382462c5 ;  /* 0x382462c5ff187424 */ /* 0x000fe200078e00ff */
[----:B------:R-:W-:Y:S01]  /*2ea40*/  MOV R25, 0xb612a9b8 ;  /* 0xb612a9b800197802 */ /* 0x000fe20000000f00 */
[----:B------:R1:W-:Y:S01]  /*2ea50*/  STL.64 [R1+0xa18], R26 ;  /* 0x000a181a01007387 */ /* 0x0003e20000100a00 */
[----:B------:R-:W-:Y:S01]  /*2ea60*/  HFMA2.MMA R29, -RZ, RZ, 0.184326171875, 56544 ;  /* 0x31e67ae7ff1d7435 */ /* 0x000fe200000001ff */
[----:B------:R-:W-:Y:S01]  /*2ea70*/  MOV R28, 0xb43dafcd ;  /* 0xb43dafcd001c7802 */ /* 0x000fe20000000f00 */
[----:B------:R-:W-:Y:S01]  /*2ea80*/  IMAD.MOV.U32 R30, RZ, RZ, 0x32304beb ;  /* 0x32304bebff1e7424 */ /* 0x000fe200078e00ff */
[----:B------:R2:W-:Y:S01]  /*2ea90*/  STL.64 [R1+0xa00], R20 ;  /* 0x000a001401007387 */ /* 0x0005e20000100a00 */
[----:B------:R-:W-:Y:S01]  /*2eaa0*/  MOV R31, 0xb19690cc ;  /* 0xb19690cc001f7802 */ /* 0x000fe20000000f00 */
[----:B------:R-:W-:Y:S01]  /*2eab0*/  HFMA2.MMA R32, -RZ, RZ, 0.1400146484375, 14776 ;  /* 0x307b7337ff207435 */ /* 0x000fe200000001ff */
[----:B0-----:R-:W-:Y:S01]  /*2eac0*/  MOV R12, 0xae803854 ;  /* 0xae803854000c7802 */ /* 0x001fe20000000f00 */
[----:B------:R-:W-:Y:S01]  /*2ead0*/  HFMA2.MMA R13, -RZ, RZ, 0.0911865234375, 12.4609375 ;  /* 0x2dd64a3bff0d7435 */ /* 0x000fe200000001ff */
[----:B------:R0:W-:Y:S01]  /*2eae0*/  STL.64 [R1+0xa08], R22 ;  /* 0x000a081601007387 */ /* 0x0001e20000100a00 */
[----:B------:R-:W-:Y:S01]  /*2eaf0*/  IMAD.MOV.U32 R33, RZ, RZ, -0x521f9325 ;  /* 0xade06cdbff217424 */ /* 0x000fe200078e00ff */
[----:B------:R-:W-:Y:S01]  /*2eb00*/  BSSY B2, `(.L_x_588) ;  /* 0x00003e2000027945 */ /* 0x000fe20003800000 */
[----:B-1----:R-:W-:Y:S01]  /*2eb10*/  IMAD.MOV.U32 R26, RZ, RZ, -0x58f1ab76 ;  /* 0xa70e548aff1a7424 */ /* 0x002fe200078e00ff */
[----:B------:R-:W-:Y:S01]  /*2eb20*/  MOV R27, 0xbaf2b9d6 ;  /* 0xbaf2b9d6001b7802 */ /* 0x000fe20000000f00 */
[----:B------:R1:W-:Y:S01]  /*2eb30*/  STL.64 [R1+0xa10], R24 ;  /* 0x000a101801007387 */ /* 0x0003e20000100a00 */
[----:B------:R-:W-:Y:S01]  /*2eb40*/  IMAD.MOV.U32 R0, RZ, RZ, 0x3ef9425d ;  /* 0x3ef9425dff007424 */ /* 0x000fe200078e00ff */
[----:B--2---:R-:W-:Y:S01]  /*2eb50*/  MOV R21, 0x29f7cc00 ;  /* 0x29f7cc0000157802 */ /* 0x004fe20000000f00 */
[----:B------:R-:W-:Y:S01]  /*2eb60*/  IMAD.MOV.U32 R20, RZ, RZ, -0x534f1ac8 ;  /* 0xacb0e538ff147424 */ /* 0x000fe200078e00ff */
[----:B------:R2:W-:Y:S01]  /*2eb70*/  STL.64 [R1+0xa38], R12 ;  /* 0x000a380c01007387 */ /* 0x0005e20000100a00 */
[-C--:B------:R-:W-:Y:S01]  /*2eb80*/  FMUL.FTZ R5, R5, R14.reuse ;  /* 0x0000000e05057220 */ /* 0x080fe20000410000 */
[----:B0-----:R-:W-:Y:S01]  /*2eb90*/  HFMA2.MMA R22, -RZ, RZ, 0.052642822265625, -33.84375 ;  /* 0x2abdd03bff167435 */ /* 0x001fe200000001ff */
[----:B------:R-:W-:Y:S01]  /*2eba0*/  IMAD.MOV.U32 R23, RZ, RZ, -0x55e33b21 ;  /* 0xaa1cc4dfff177424 */ /* 0x000fe200078e00ff */
[----:B------:R0:W-:Y:S02]  /*2ebb0*/  STL.64 [R1+0xa58], R26 ;  /* 0x000a581a01007387 */ /* 0x0001e40000100a00 */
[----:B------:R-:W-:Y:S01]  /*2ebc0*/  FSETP.GT.FTZ.AND P0, PT, R5, 1, PT ;  /* 0x3f8000000500780b */ /* 0x000fe20003f14000 */
[----:B------:R-:W-:Y:S01]  /*2ebd0*/  FMUL.FTZ R9, R9, R14 ;  /* 0x0000000e09097220 */ /* 0x000fe20000410000 */
[----:B-1----:R-:W-:Y:S01]  /*2ebe0*/  HFMA2.MMA R25, -RZ, RZ, -0.02374267578125, 0.0077667236328125 ;  /* 0xa6141ff4ff197435 */ /* 0x002fe200000001ff */
[----:B------:R1:W-:Y:S01]  /*2ebf0*/  STL.64 [R1+0xa40], R20 ;  /* 0x000a401401007387 */ /* 0x0003e20000100a00 */
[----:B------:R-:W-:Y:S01]  /*2ec00*/  MOV R24, 0x2900827e ;  /* 0x2900827e00187802 */ /* 0x000fe20000000f00 */
[----:B--2---:R-:W-:Y:S01]  /*2ec10*/  HFMA2.MMA R13, -RZ, RZ, 0.66748046875, -2.81640625 ;  /* 0x3957c1a2ff0d7435 */ /* 0x004fe200000001ff */
[----:B------:R-:W-:Y:S01]  /*2ec20*/  MOV R12, 0xba81ca7b ;  /* 0xba81ca7b000c7802 */ /* 0x000fe20000000f00 */
[----:B------:R2:W-:Y:S01]  /*2ec30*/  STL.64 [R1+0xa20], R28 ;  /* 0x000a201c01007387 */ /* 0x0005e20000100a00 */
[----:B0-----:R-:W-:Y:S01]  /*2ec40*/  HFMA2.MMA R27, -RZ, RZ, -0.105224609375, 52.09375 ;  /* 0xaebc5283ff1b7435 */ /* 0x001fe200000001ff */
[----:B------:R-:W-:-:S02]  /*2ec50*/  MOV R26, 0x2fe4da1a ;  /* 0x2fe4da1a001a7802 */ /* 0x000fc40000000f00 */
[----:B------:R0:W-:Y:S01]  /*2ec60*/  STL.64 [R1+0xa48], R22 ;  /* 0x000a481601007387 */ /* 0x0001e20000100a00 */
[----:B-1----:R-:W-:Y:S01]  /*2ec70*/  HFMA2.MMA R21, -RZ, RZ, 0.2548828125, 0.00011575222015380859375 ;  /* 0x34140796ff157435 */ /* 0x002fe200000001ff */
[----:B------:R-:W-:Y:S02]  /*2ec80*/  MOV R20, 0x319fac92 ;  /* 0x319fac9200147802 */ /* 0x000fe40000000f00 */
[----:B------:R1:W-:Y:S01]  /*2ec90*/  STL.64 [R1+0xa68], R12 ;  /* 0x000a680c01007387 */ /* 0x0003e20000100a00 */
[----:B--2---:R-:W-:Y:S01]  /*2eca0*/  HFMA2.MMA R28, -RZ, RZ, -0.92333984375, -0.0003798007965087890625 ;  /* 0xbb638e39ff1c7435 */ /* 0x004fe200000001ff */
[----:B------:R-:W-:Y:S02]  /*2ecb0*/  IMAD.MOV.U32 R29, RZ, RZ, 0x3b2d602b ;  /* 0x3b2d602bff1d7424 */ /* 0x000fe400078e00ff */
[----:B------:R2:W-:Y:S01]  /*2ecc0*/  STL.64 [R1+0xa50], R24 ;  /* 0x000a501801007387 */ /* 0x0005e20000100a00 */
[----:B0-----:R-:W-:Y:S01]  /*2ecd0*/  IMAD.MOV.U32 R22, RZ, RZ, -0x4c88ee18 ;  /* 0xb37711e8ff167424 */ /* 0x001fe200078e00ff */
[----:B------:R-:W-:-:S02]  /*2ece0*/  MOV R23, 0x324d53d2 ;  /* 0x324d53d200177802 */ /* 0x000fc40000000f00 */
[----:B------:R0:W-:Y:S01]  /*2ecf0*/  STL.64 [R1+0xa98], R26 ;  /* 0x000a981a01007387 */ /* 0x0001e20000100a00 */
[----:B-1----:R-:W-:Y:S01]  /*2ed00*/  HFMA2.MMA R12, -RZ, RZ, -0.0672607421875, 1944 ;  /* 0xac4e6798ff0c7435 */ /* 0x002fe200000001ff */
[----:B------:R-:W-:Y:S02]  /*2ed10*/  IMAD.MOV.U32 R13, RZ, RZ, 0x2b28cac0 ;  /* 0x2b28cac0ff0d7424 */ /* 0x000fe400078e00ff */
[----:B------:R1:W-:Y:S01]  /*2ed20*/  STL.64 [R1+0xa80], R20 ;  /* 0x000a801401007387 */ /* 0x0003e20000100a00 */
[----:B--2---:R-:W-:Y:S01]  /*2ed30*/  HFMA2.MMA R24, -RZ, RZ, -0.0875244140625, 31.46875 ;  /* 0xad9a4fdeff187435 */ /* 0x004fe200000001ff */
[----:B------:R-:W-:Y:S02]  /*2ed40*/  IMAD.MOV.U32 R25, RZ, RZ, -0x4f754d8a ;  /* 0xb08ab276ff197424 */ /* 0x000fe400078e00ff */
[----:B------:R2:W-:Y:S01]  /*2ed50*/  STL.64 [R1+0xa60], R28 ;  /* 0x000a601c01007387 */ /* 0x0005e20000100a00 */
[----:B0-----:R-:W-:-:S03]  /*2ed60*/  HFMA2.MMA R26, -RZ, RZ, -0.45849609375, 0.00158977508544921875 ;  /* 0xb7561683ff1a7435 */ /* 0x001fc600000001ff */
[----:B------:R0:W-:Y:S01]  /*2ed70*/  STL.64 [R1+0xa88], R22 ;  /* 0x000a881601007387 */ /* 0x0001e20000100a00 */
[----:B------:R-:W-:Y:S02]  /*2ed80*/  IMAD.MOV.U32 R27, RZ, RZ, 0x33130aa5 ;  /* 0x33130aa5ff1b7424 */ /* 0x000fe400078e00ff */
[----:B-1----:R-:W-:Y:S01]  /*2ed90*/  IMAD.MOV.U32 R20, RZ, RZ, 0x28b6c54f ;  /* 0x28b6c54fff147424 */ /* 0x002fe200078e00ff */
[----:B------:R-:W-:Y:S01]  /*2eda0*/  MOV R21, 0xa794d81c ;  /* 0xa794d81c00157802 */ /* 0x000fe20000000f00 */
[----:B------:R1:W-:Y:S01]  /*2edb0*/  STL.64 [R1+0xaa8], R12 ;  /* 0x000aa80c01007387 */ /* 0x0003e20000100a00 */
[----:B--2---:R-:W-:Y:S01]  /*2edc0*/  IMAD.MOV.U32 R28, RZ, RZ, 0x29889f1d ;  /* 0x29889f1dff1c7424 */ /* 0x004fe200078e00ff */
[----:B------:R-:W-:Y:S02]  /*2edd0*/  MOV R29, 0x2cfc020e ;  /* 0x2cfc020e001d7802 */ /* 0x000fe40000000f00 */
[----:B------:R2:W-:Y:S01]  /*2ede0*/  STL.64 [R1+0xa90], R24 ;  /* 0x000a901801007387 */ /* 0x0005e20000100a00 */
[----:B0-----:R-:W-:Y:S01]  /*2edf0*/  HFMA2.MMA R22, -RZ, RZ, 0.94091796875, 14608 ;  /* 0x3b877322ff167435 */ /* 0x001fe200000001ff */
[----:B------:R-:W-:-:S02]  /*2ee00*/  IMAD.MOV.U32 R23, RZ, RZ, -0x44d046cc ;  /* 0xbb2fb934ff177424 */ /* 0x000fc400078e00ff */
[----:B------:R0:W-:Y:S01]  /*2ee10*/  STL.64 [R1+0xab8], R20 ;  /* 0x000ab81401007387 */ /* 0x0001e20000100a00 */
[----:B-1----:R-:W-:-:S03]  /*2ee20*/  HFMA2.MMA R13, -RZ, RZ, -0.322509765625, 0.00154876708984375 ;  /* 0xb5291658ff0d7435 */ /* 0x002fc600000001ff */
[----:B------:R1:W-:Y:S01]  /*2ee30*/  STL.64 [R1+0xad8], R26 ;  /* 0x000ad81a01007387 */ /* 0x0003e20000100a00 */
[----:B------:R-:W-:Y:S01]  /*2ee40*/  MOV R12, 0x35b82c49 ;  /* 0x35b82c49000c7802 */ /* 0x000fe20000000f00 */
[----:B--2---:R-:W-:Y:S01]  /*2ee50*/  IMAD.MOV.U32 R24, RZ, RZ, -0x471ed608 ;  /* 0xb8e129f8ff187424 */ /* 0x004fe200078e00ff */
[----:B------:R-:W-:Y:S01]  /*2ee60*/  MOV R25, 0x385dfa1f ;  /* 0x385dfa1f00197802 */ /* 0x000fe20000000f00 */
[----:B------:R2:W-:Y:S01]  /*2ee70*/  STL.64 [R1+0xaa0], R28 ;  /* 0x000aa01c01007387 */ /* 0x0005e20000100a00 */
[----:B0-----:R-:W-:Y:S01]  /*2ee80*/  HFMA2.MMA R21, -RZ, RZ, 0.0587158203125, -0.16357421875 ;  /* 0x2b84b13cff157435 */ /* 0x001fe200000001ff */
[----:B------:R-:W-:Y:S02]  /*2ee90*/  MOV R20, 0xb0bbe2c1 ;  /* 0xb0bbe2c100147802 */ /* 0x000fe40000000f00 */
[----:B------:R0:W-:Y:S01]  /*2eea0*/  STL.64 [R1+0xac0], R22 ;  /* 0x000ac01601007387 */ /* 0x0001e20000100a00 */
[----:B-1----:R-:W-:Y:S01]  /*2eeb0*/  HFMA2.MMA R27, -RZ, RZ, 0.054779052734375, 0.87255859375 ;  /* 0x2b033afbff1b7435 */ /* 0x002fe200000001ff */
        /* <DEDUP_REMOVED lines=8> */
[----:B-1----:R-:W-:Y:S01]  /*2ef40*/  HFMA2.MMA R24, -RZ, RZ, 0.0831298828125, -0.1065673828125 ;  /* 0x2d52aed2ff187435 */ /* 0x002fe200000001ff */
[----:B------:R-:W-:-:S02]  /*2ef50*/  IMAD.MOV.U32 R25, RZ, RZ, -0x5869cbf6 ;  /* 0xa796340aff197424 */ /* 0x000fc400078e00ff */
[----:B------:R1:W-:Y:S01]  /*2ef60*/  STL.64 [R1+0xaf8], R20 ;  /* 0x000af81401007387 */ /* 0x0003e20000100a00 */
[----:B--2---:R-:W-:Y:S01]  /*2ef70*/  HFMA2.MMA R12, -RZ, RZ, 0.032196044921875, -0.00194072723388671875 ;  /* 0x281f97f3ff0c7435 */ /* 0x004fe200000001ff */
[----:B------:R-:W-:Y:S02]  /*2ef80*/  IMAD.MOV.U32 R13, RZ, RZ, 0x3a2a3eca ;  /* 0x3a2a3ecaff0d7424 */ /* 0x000fe400078e00ff */
[----:B------:R2:W-:Y:S01]  /*2ef90*/  STL.64 [R1+0xb10], R26 ;  /* 0x000b101a01007387 */ /* 0x0005e20000100a00 */
[----:B0-----:R-:W-:Y:S02]  /*2efa0*/  MOV R28, 0x39709e72 ;  /* 0x39709e72001c7802 */ /* 0x001fe40000000f00 */
[----:B------:R-:W-:Y:S01]  /*2efb0*/  MOV R29, 0xb9f5fd8c ;  /* 0xb9f5fd8c001d7802 */ /* 0x000fe20000000f00 */
[----:B------:R0:W-:Y:S01]  /*2efc0*/  STL.64 [R1+0xb00], R22 ;  /* 0x000b001601007387 */ /* 0x0001e20000100a00 */
[----:B-1----:R-:W-:Y:S01]  /*2efd0*/  HFMA2.MMA R21, -RZ, RZ, -0.5771484375, -0.00124835968017578125 ;  /* 0xb89e951dff157435 */ /* 0x002fe200000001ff */
        /* <DEDUP_REMOVED lines=8> */
[----:B-1----:R-:W-:Y:S01]  /*2f060*/  HFMA2.MMA R25, -RZ, RZ, -0.26318359375, 0.00168609619140625 ;  /* 0xb43616e8ff197435 */ /* 0x002fe200000001ff */
[----:B------:R-:W-:-:S02]  /*2f070*/  IMAD.MOV.U32 R24, RZ, RZ, -0x520aee6d ;  /* 0xadf51193ff187424 */ /* 0x000fc400078e00ff */
[----:B------:R1:W-:Y:S01]  /*2f080*/  STL.64 [R1+0xb50], R26 ;  /* 0x000b501a01007387 */ /* 0x0003e20000100a00 */
[----:B--2---:R-:W-:-:S03]  /*2f090*/  HFMA2.MMA R12, -RZ, RZ, 0.06494140625, 764 ;  /* 0x2c2861f8ff0c7435 */ /* 0x004fc600000001ff */
[----:B------:R2:W-:Y:S01]  /*2f0a0*/  STL.64 [R1+0xb30], R20 ;  /* 0x000b301401007387 */ /* 0x0005e20000100a00 */
[----:B------:R-:W-:Y:S01]  /*2f0b0*/  MOV R13, 0x310db352 ;  /* 0x310db352000d7802 */ /* 0x000fe20000000f00 */
[----:B0-----:R-:W-:Y:S02]  /*2f0c0*/  HFMA2.MMA R29, -RZ, RZ, 0.115966796875, -149.25 ;  /* 0x2f6cd8aaff1d7435 */ /* 0x001fe400000001ff */
[----:B------:R0:W-:Y:S01]  /*2f0d0*/  STL.64 [R1+0xb38], R22 ;  /* 0x000b381601007387 */ /* 0x0001e20000100a00 */
[----:B------:R-:W-:Y:S01]  /*2f0e0*/  IMAD.MOV.U32 R28, RZ, RZ, -0x4f7df9d6 ;  /* 0xb082062aff1c7424 */ /* 0x000fe200078e00ff */
[----:B-1----:R-:W-:Y:S01]  /*2f0f0*/  HFMA2.MMA R26, -RZ, RZ, -0.79736328125, -8896 ;  /* 0xba61f058ff1a7435 */ /* 0x002fe200000001ff */
[----:B------:R-:W-:Y:S01]  /*2f100*/  MOV R27, 0x3a4d87fb ;  /* 0x3a4d87fb001b7802 */ /* 0x000fe20000000f00 */
[----:B------:R1:W-:Y:S01]  /*2f110*/  STL.64 [R1+0xb48], R24 ;  /* 0x000b481801007387 */ /* 0x0003e20000100a00 */
[----:B--2---:R-:W-:Y:S01]  /*2f120*/  HFMA2.MMA R20, -RZ, RZ, 0.080810546875, 1.6845703125 ;  /* 0x2d2c3ebdff147435 */ /* 0x004fe200000001ff */
[----:B------:R-:W-:-:S02]  /*2f130*/  MOV R21, 0xac19474f ;  /* 0xac19474f00157802 */ /* 0x000fc40000000f00 */
[----:B------:R2:W-:Y:S01]  /*2f140*/  STL.64 [R1+0xb58], R12 ;  /* 0x000b580c01007387 */ /* 0x0005e20000100a00 */
[----:B0-----:R-:W-:Y:S01]  /*2f150*/  HFMA2.MMA R23, -RZ, RZ, 0.050262451171875, 48960 ;  /* 0x2a6f79faff177435 */ /* 0x001fe200000001ff */
        /* <DEDUP_REMOVED lines=8> */
[----:B0-----:R-:W-:-:S03]  /*2f1e0*/  HFMA2.MMA R28, -RZ, RZ, 0.45263671875, -204 ;  /* 0x373eda60ff1c7435 */ /* 0x001fc600000001ff */
[----:B------:R0:W-:Y:S01]  /*2f1f0*/  STL.64 [R1+0xb78], R22 ;  /* 0x000b781601007387 */ /* 0x0001e20000100a00 */
[----:B------:R-:W-:Y:S02]  /*2f200*/  MOV R29, 0x2f89d9e3 ;  /* 0x2f89d9e3001d7802 */ /* 0x000fe40000000f00 */
[----:B-1----:R-:W-:Y:S01]  /*2f210*/  MOV R26, 0xafd8a791 ;  /* 0xafd8a791001a7802 */ /* 0x002fe20000000f00 */
[----:B------:R-:W-:Y:S01]  /*2f220*/  IMAD.MOV.U32 R27, RZ, RZ, 0x2f4c88ee ;  /* 0x2f4c88eeff1b7424 */ /* 0x000fe200078e00ff */
[----:B------:R1:W-:Y:S01]  /*2f230*/  STL.64 [R1+0xb80], R24 ;  /* 0x000b801801007387 */ /* 0x0003e20000100a00 */
[----:B--2---:R-:W-:Y:S01]  /*2f240*/  HFMA2.MMA R21, -RZ, RZ, 0.339599609375, 0.0038700103759765625 ;  /* 0x356f1bedff157435 */ /* 0x004fe200000001ff */
[----:B------:R-:W-:Y:S02]  /*2f250*/  IMAD.MOV.U32 R20, RZ, RZ, -0x4a1c71fc ;  /* 0xb5e38e04ff147424 */ /* 0x000fe400078e00ff */
[----:B------:R2:W-:Y:S01]  /*2f260*/  STL.64 [R1+0xb98], R12 ;  /* 0x000b980c01007387 */ /* 0x0005e20000100a00 */
[----:B0-----:R-:W-:Y:S01]  /*2f270*/  MOV R22, 0xb47633b6 ;  /* 0xb47633b600167802 */ /* 0x001fe20000000f00 */
[----:B------:R-:W-:-:S02]  /*2f280*/  IMAD.MOV.U32 R23, RZ, RZ, 0x2e020a8b ;  /* 0x2e020a8bff177424 */ /* 0x000fc400078e00ff */
[----:B------:R0:W-:Y:S01]  /*2f290*/  STL.64 [R1+0xbc8], R26 ;  /* 0x000bc81a01007387 */ /* 0x0001e20000100a00 */
[----:B-1----:R-:W-:-:S03]  /*2f2a0*/  HFMA2.MMA R25, -RZ, RZ, -0.050811767578125, -0.0056915283203125 ;  /* 0xaa819dd4ff197435 */ /* 0x002fc600000001ff */
[----:B------:R1:W-:Y:S01]  /*2f2b0*/  STL.64 [R1+0xa28], R30 ;  /* 0x000a281e01007387 */ /* 0x0003e20000100a00 */
[----:B------:R-:W-:Y:S01]  /*2f2c0*/  IMAD.MOV.U32 R24, RZ, RZ, 0x316cd4f9 ;  /* 0x316cd4f9ff187424 */ /* 0x000fe200078e00ff */
[----:B--2---:R-:W-:Y:S02]  /*2f2d0*/  HFMA2.MMA R12, -RZ, RZ, -0.09759521484375, -0.0019130706787109375 ;  /* 0xae3f97d6ff0c7435 */ /* 0x004fe400000001ff */
[----:B------:R2:W-:Y:S01]  /*2f2e0*/  STL.64 [R1+0xba0], R28 ;  /* 0x000ba01c01007387 */ /* 0x0005e20000100a00 */
[----:B------:R-:W-:Y:S01]  /*2f2f0*/  MOV R13, 0x26b84405 ;  /* 0x26b84405000d7802 */ /* 0x000fe20000000f00 */
[----:B0-----:R-:W-:Y:S02]  /*2f300*/  HFMA2.MMA R26, -RZ, RZ, 0.255859375, 442 ;  /* 0x34185ee8ff1a7435 */ /* 0x001fe400000001ff */
[----:B------:R0:W-:Y:S01]  /*2f310*/  STL.64 [R1+0xbb0], R22 ;  /* 0x000bb01601007387 */ /* 0x0001e20000100a00 */
[----:B------:R-:W-:Y:S01]  /*2f320*/  MOV R27, 0xb76411fe ;  /* 0xb76411fe001b7802 */ /* 0x000fe20000000f00 */
[----:B-1----:R-:W-:Y:S01]  /*2f330*/  IMAD.MOV.U32 R30, RZ, RZ, -0x4b283e5e ;  /* 0xb4d7c1a2ff1e7424 */ /* 0x002fe200078e00ff */
[----:B------:R-:W-:Y:S01]  /*2f340*/  MOV R31, 0xb797d257 ;  /* 0xb797d257001f7802 */ /* 0x000fe20000000f00 */
[----:B------:R1:W-:Y:S01]  /*2f350*/  STL.64 [R1+0xba8], R20 ;  /* 0x000ba81401007387 */ /* 0x0003e20000100a00 */
[----:B--2---:R-:W-:Y:S01]  /*2f360*/  HFMA2.MMA R29, -RZ, RZ, -0.06390380859375, 1.345703125 ;  /* 0xac173d62ff1d7435 */ /* 0x004fe200000001ff */
[----:B------:R-:W-:-:S02]  /*2f370*/  IMAD.MOV.U32 R28, RZ, RZ, 0x2ca4a32a ;  /* 0x2ca4a32aff1c7424 */ /* 0x000fc400078e00ff */
[----:B------:R2:W-:Y:S01]  /*2f380*/  STL.64 [R1+0xa30], R32 ;  /* 0x000a302001007387 */ /* 0x0005e20000100a00 */
[----:B0-----:R-:W-:Y:S01]  /*2f390*/  HFMA2.MMA R23, -RZ, RZ, 0.69580078125, 465 ;  /* 0x39915f44ff177435 */ /* 0x001fe200000001ff */
[----:B------:R-:W-:Y:S02]  /*2f3a0*/  IMAD.MOV.U32 R22, RZ, RZ, -0x476dc4fe ;  /* 0xb8923b02ff167424 */ /* 0x000fe400078e00ff */
[----:B------:R0:W-:Y:S01]  /*2f3b0*/  STL.64 [R1+0xa70], R30 ;  /* 0x000a701e01007387 */ /* 0x0001e20000100a00 */
[----:B-1----:R-:W-:Y:S01]  /*2f3c0*/  HFMA2.MMA R20, -RZ, RZ, -0.042083740234375, 0.58984375 ;  /* 0xa96338b8ff147435 */ /* 0x002fe200000001ff */
[----:B------:R-:W-:Y:S02]  /*2f3d0*/  MOV R21, 0xb9b09456 ;  /* 0xb9b0945600157802 */ /* 0x000fe40000000f00 */
[----:B------:R1:W-:Y:S01]  /*2f3e0*/  STL.64 [R1+0xbc0], R24 ;  /* 0x000bc01801007387 */ /* 0x0003e20000100a00 */
[----:B--2---:R-:W-:Y:S01]  /*2f3f0*/  HFMA2.MMA R32, -RZ, RZ, 0.4375, 78.3125 ;  /* 0x370054e5ff207435 */ /* 0x004fe200000001ff */
[----:B------:R-:W-:-:S02]  /*2f400*/  IMAD.MOV.U32 R33, RZ, RZ, -0x4a27a102 ;  /* 0xb5d85efeff217424 */ /* 0x000fc400078e00ff */
[----:B------:R2:W-:Y:S01]  /*2f410*/  STL.64 [R1+0xbd0], R12 ;  /* 0x000bd00c01007387 */ /* 0x0005e20000100a00 */
[----:B0-----:R-:W-:Y:S01]  /*2f420*/  HFMA2.MMA R31, -RZ, RZ, -0.0419921875, 0.27197265625 ;  /* 0xa960345aff1f7435 */ /* 0x001fe200000001ff */
[----:B------:R-:W-:Y:S02]  /*2f430*/  MOV R30, 0xa579dbd3 ;  /* 0xa579dbd3001e7802 */ /* 0x000fe40000000f00 */
[----:B------:R0:W-:Y:S01]  /*2f440*/  STL.64 [R1+0xc00], R26 ;  /* 0x000c001a01007387 */ /* 0x0001e20000100a00 */
[----:B-1----:R-:W-:Y:S01]  /*2f450*/  MOV R24, 0xb9510216 ;  /* 0xb951021600187802 */ /* 0x002fe20000000f00 */
[----:B------:R-:W-:Y:S02]  /*2f460*/  IMAD.MOV.U32 R25, RZ, RZ, 0x388e8f4e ;  /* 0x388e8f4eff197424 */ /* 0x000fe400078e00ff */
[----:B------:R1:W-:Y:S01]  /*2f470*/  STL.64 [R1+0xbd8], R28 ;  /* 0x000bd81c01007387 */ /* 0x0003e20000100a00 */
[----:B--2---:R-:W-:Y:S01]  /*2f480*/  MOV R12, 0xafb2ce7f ;  /* 0xafb2ce7f000c7802 */ /* 0x004fe20000000f00 */
[----:B------:R-:W-:-:S02]  /*2f490*/  IMAD.MOV.U32 R13, RZ, RZ, 0x34ba0a82 ;  /* 0x34ba0a82ff0d7424 */ /* 0x000fc400078e00ff */
[----:B------:R2:W-:Y:S01]  /*2f4a0*/  STL.64 [R1+0xbf0], R22 ;  /* 0x000bf01601007387 */ /* 0x0005e20000100a00 */
[----:B0-----:R-:W-:Y:S01]  /*2f4b0*/  MOV R26, 0xa428dfed ;  /* 0xa428dfed001a7802 */ /* 0x001fe20000000f00 */
[----:B------:R-:W-:Y:S02]  /*2f4c0*/  IMAD.MOV.U32 R27, RZ, RZ, -0x545594a8 ;  /* 0xabaa6b58ff1b7424 */ /* 0x000fe400078e00ff */
[----:B------:R0:W-:Y:S01]  /*2f4d0*/  STL.64 [R1+0xbe8], R20 ;  /* 0x000be81401007387 */ /* 0x0001e20000100a00 */
[----:B-1----:R-:W-:Y:S01]  /*2f4e0*/  HFMA2.MMA R28, -RZ, RZ, -0.26708984375, 0.00088405609130859375 ;  /* 0xb446133eff1c7435 */ /* 0x002fe200000001ff */
[----:B------:R-:W-:Y:S02]  /*2f4f0*/  MOV R29, 0x334f3181 ;  /* 0x334f3181001d7802 */ /* 0x000fe40000000f00 */
[----:B------:R1:W-:Y:S01]  /*2f500*/  STL.64 [R1+0xbf8], R24 ;  /* 0x000bf81801007387 */ /* 0x0003e20000100a00 */
[----:B--2---:R-:W-:Y:S01]  /*2f510*/  MOV R22, 0x315951d7 ;  /* 0x315951d700167802 */ /* 0x004fe20000000f00 */
[----:B------:R-:W-:-:S02]  /*2f520*/  IMAD.MOV.U32 R23, RZ, RZ, -0x4fa87867 ;  /* 0xb0578799ff177424 */ /* 0x000fc400078e00ff */
[----:B------:R2:W-:Y:S01]  /*2f530*/  STL.64 [R1+0xc10], R12 ;  /* 0x000c100c01007387 */ /* 0x0005e20000100a00 */
[----:B0-----:R-:W-:Y:S01]  /*2f540*/  HFMA2.MMA R21, -RZ, RZ, -0.1826171875, -0.091796875 ;  /* 0xb1d8ade0ff157435 */ /* 0x001fe200000001ff */
[----:B------:R-:W-:Y:S02]  /*2f550*/  IMAD.MOV.U32 R20, RZ, RZ, -0x575df71d ;  /* 0xa8a208e3ff147424 */ /* 0x000fe400078e00ff */
[----:B------:R0:W-:Y:S01]  /*2f560*/  STL.64 [R1+0xc40], R26 ;  /* 0x000c401a01007387 */ /* 0x0001e20000100a00 */
[----:B-1----:R-:W-:-:S03]  /*2f570*/  HFMA2.MMA R25, -RZ, RZ, 0.08184814453125, -56992 ;  /* 0x2d3dfaf5ff197435 */ /* 0x002fc600000001ff */
[----:B------:R1:W-:Y:S01]  /*2f580*/  STL.64 [R1+0xa78], R32 ;  /* 0x000a782001007387 */ /* 0x0003e20000100a00 */
[----:B------:R-:W-:Y:S01]  /*2f590*/  IMAD.MOV.U32 R24, RZ, RZ, -0x51b97f57 ;  /* 0xae4680a9ff187424 */ /* 0x000fe200078e00ff */
[----:B--2---:R-:W-:Y:S02]  /*2f5a0*/  HFMA2.MMA R12, -RZ, RZ, 0.055633544921875, -1554 ;  /* 0x2b1fe612ff0c7435 */ /* 0x004fe400000001ff */
[----:B------:R2:W-:Y:S01]  /*2f5b0*/  STL.64 [R1+0xab0], R30 ;  /* 0x000ab01e01007387 */ /* 0x0005e20000100a00 */
[----:B------:R-:W-:Y:S01]  /*2f5c0*/  MOV R13, 0xaa152d8b ;  /* 0xaa152d8b000d7802 */ /* 0x000fe20000000f00 */
[----:B0-----:R-:W-:Y:S02]  /*2f5d0*/  HFMA2.MMA R26, -RZ, RZ, 0.319091796875, 1096 ;  /* 0x351b6448ff1a7435 */ /* 0x001fe400000001ff */
[----:B------:R0:W-:Y:S01]  /*2f5e0*/  STL.64 [R1+0xc28], R22 ;  /* 0x000c281601007387 */ /* 0x0001e20000100a00 */
[----:B------:R-:W-:Y:S01]  /*2f5f0*/  MOV R27, 0x2a83a738 ;  /* 0x2a83a738001b7802 */ /* 0x000fe20000000f00 */
[----:B-1----:R-:W-:-:S02]  /*2f600*/  HFMA2.MMA R33, -RZ, RZ, 0.37646484375, -160.625 ;  /* 0x3606d905ff217435 */ /* 0x002fc400000001ff */
[----:B------:R1:W-:Y:S01]  /*2f610*/  STL.64 [R1+0xc18], R28 ;  /* 0x000c181c01007387 */ /* 0x0003e20000100a00 */
[----:B------:R-:W-:Y:S01]  /*2f620*/  MOV R32, 0x3a4a4588 ;  /* 0x3a4a458800207802 */ /* 0x000fe20000000f00 */
[----:B--2---:R-:W-:Y:S01]  /*2f630*/  HFMA2.MMA R30, -RZ, RZ, -0.201416015625, 0.003711700439453125 ;  /* 0xb2721b9aff1e7435 */ /* 0x004fe200000001ff */
[----:B------:R-:W-:Y:S01]  /*2f640*/  IMAD.MOV.U32 R31, RZ, RZ, 0x31d606a3 ;  /* 0x31d606a3ff1f7424 */ /* 0x000fe200078e00ff */
[----:B------:R2:W-:Y:S01]  /*2f650*/  STL.64 [R1+0xc20], R20 ;  /* 0x000c201401007387 */ /* 0x0005e20000100a00 */
[----:B0-----:R-:W-:Y:S01]  /*2f660*/  HFMA2.MMA R23, -RZ, RZ, -0.1663818359375, -0.0100250244140625 ;  /* 0xb153a122ff177435 */ /* 0x001fe200000001ff */
[----:B------:R-:W-:Y:S02]  /*2f670*/  IMAD.MOV.U32 R22, RZ, RZ, -0x48663e86 ;  /* 0xb799c17aff167424 */ /* 0x000fe400078e00ff */
[----:B------:R0:W-:Y:S01]  /*2f680*/  STL.64 [R1+0xc38], R24 ;  /* 0x000c381801007387 */ /* 0x0001e20000100a00 */
[----:B-1----:R-:W-:Y:S01]  /*2f690*/  HFMA2.MMA R29, -RZ, RZ, -0.76318359375, 0.9521484375 ;  /* 0xba1b3b9eff1d7435 */ /* 0x002fe200000001ff */
[----:B------:R-:W-:-:S02]  /*2f6a0*/  IMAD.MOV.U32 R28, RZ, RZ, 0x3a0b4779 ;  /* 0x3a0b4779ff1c7424 */ /* 0x000fc400078e00ff */
[----:B------:R1:W-:Y:S01]  /*2f6b0*/  STL.64 [R1+0xc48], R12 ;  /* 0x000c480c01007387 */ /* 0x0003e20000100a00 */
[----:B--2---:R-:W-:Y:S01]  /*2f6c0*/  HFMA2.MMA R20, -RZ, RZ, -0.58349609375, 4.41074371337890625e-06 ;  /* 0xb8ab004aff147435 */ /* 0x004fe200000001ff */
[----:B------:R-:W-:Y:S02]  /*2f6d0*/  MOV R21, 0x386b5efc ;  /* 0x386b5efc00157802 */ /* 0x000fe40000000f00 */
[----:B------:R2:W-:Y:S01]  /*2f6e0*/  STL.64 [R1+0xc78], R26 ;  /* 0x000c781a01007387 */ /* 0x0005e20000100a00 */
[----:B0-----:R-:W-:Y:S01]  /*2f6f0*/  MOV R24, 0x36688aea ;  /* 0x36688aea00187802 */ /* 0x001fe20000000f00 */
[----:B------:R-:W-:Y:S02]  /*2f700*/  IMAD.MOV.U32 R25, RZ, RZ, -0x49f7d3c4 ;  /* 0xb6082c3cff197424 */ /* 0x000fe400078e00ff */
[----:B------:R0:W-:Y:S01]  /*2f710*/  STL.64 [R1+0xac8], R32 ;  /* 0x000ac82001007387 */ /* 0x0001e20000100a00 */
[----:B-1----:R-:W-:Y:S01]  /*2f720*/  MOV R12, 0xb2578752 ;  /* 0xb2578752000c7802 */ /* 0x002fe20000000f00 */
[----:B------:R-:W-:-:S02]  /*2f730*/  IMAD.MOV.U32 R13, RZ, RZ, 0x29c2c5d5 ;  /* 0x29c2c5d5ff0d7424 */ /* 0x000fc400078e00ff */
[----:B------:R1:W-:Y:S01]  /*2f740*/  STL.64 [R1+0xaf0], R30 ;  /* 0x000af01e01007387 */ /* 0x0003e20000100a00 */
[----:B--2---:R-:W-:-:S03]  /*2f750*/  MOV R26, 0x3858ebaf ;  /* 0x3858ebaf001a7802 */ /* 0x004fc60000000f00 */
[----:B------:R2:W-:Y:S01]  /*2f760*/  STL.64 [R1+0xc68], R22 ;  /* 0x000c681601007387 */ /* 0x0005e20000100a00 */
[----:B------:R-:W-:Y:S02]  /*2f770*/  IMAD.MOV.U32 R27, RZ, RZ, -0x4650663d ;  /* 0xb9af99c3ff1b7424 */ /* 0x000fe400078e00ff */
[----:B0-----:R-:W-:Y:S01]  /*2f780*/  IMAD.MOV.U32 R32, RZ, RZ, -0x5620f4f4 ;  /* 0xa9df0b0cff207424 */ /* 0x001fe200078e00ff */
[----:B------:R-:W-:Y:S01]  /*2f790*/  MOV R33, 0x23ae9da1 ;  /* 0x23ae9da100217802 */ /* 0x000fe20000000f00 */
[----:B------:R0:W-:Y:S01]  /*2f7a0*/  STL.64 [R1+0xc50], R28 ;  /* 0x000c501c01007387 */ /* 0x0001e20000100a00 */
[----:B-1----:R-:W-:Y:S01]  /*2f7b0*/  HFMA2.MMA R30, -RZ, RZ, -0.42138671875, 3826 ;  /* 0xb6be6b79ff1e7435 */ /* 0x002fe200000001ff */
[----:B------:R-:W-:Y:S02]  /*2f7c0*/  MOV R31, 0x35bf0101 ;  /* 0x35bf0101001f7802 */ /* 0x000fe40000000f00 */
[----:B------:R1:W-:Y:S01]  /*2f7d0*/  STL.64 [R1+0xc60], R20 ;  /* 0x000c601401007387 */ /* 0x0003e20000100a00 */
[----:B--2---:R-:W-:Y:S01]  /*2f7e0*/  MOV R22, 0xadea538c ;  /* 0xadea538c00167802 */ /* 0x004fe20000000f00 */
[----:B------:R-:W-:-:S02]  /*2f7f0*/  IMAD.MOV.U32 R23, RZ, RZ, 0x2d65daaf ;  /* 0x2d65daafff177424 */ /* 0x000fc400078e00ff */
[----:B------:R2:W-:Y:S01]  /*2f800*/  STL.64 [R1+0xc70], R24 ;  /* 0x000c701801007387 */ /* 0x0005e20000100a00 */
[----:B0-----:R-:W-:-:S03]  /*2f810*/  HFMA2.MMA R28, -RZ, RZ, 0.1531982421875, -0.00011903047561645507812 ;  /* 0x30e787cdff1c7435 */ /* 0x001fc600000001ff */
[----:B------:R0:W-:Y:S01]  /*2f820*/  STL.64 [R1+0xc88], R12 ;  /* 0x000c880c01007387 */ /* 0x0001e20000100a00 */
[----:B------:R-:W-:Y:S01]  /*2f830*/  MOV R29, 0xb06bb8ab ;  /* 0xb06bb8ab001d7802 */ /* 0x000fe20000000f00 */
[----:B-1----:R-:W-:Y:S02]  /*2f840*/  HFMA2.MMA R21, -RZ, RZ, -0.0248260498046875, 7912 ;  /* 0xa65b6fbaff157435 */ /* 0x002fe400000001ff */
[----:B------:R1:W-:Y:S01]  /*2f850*/  STL.64 [R1+0xcb8], R26 ;  /* 0x000cb81a01007387 */ /* 0x0003e20000100a00 */
[----:B------:R-:W-:Y:S01]  /*2f860*/  IMAD.MOV.U32 R20, RZ, RZ, 0x2f6d7999 ;  /* 0x2f6d7999ff147424 */ /* 0x000fe200078e00ff */
[----:B--2---:R-:W-:Y:S02]  /*2f870*/  HFMA2.MMA R25, -RZ, RZ, 0.712890625, -0.0002586841583251953125 ;  /* 0x39b48c3dff197435 */ /* 0x004fe400000001ff */
[----:B------:R2:W-:Y:S01]  /*2f880*/  STL.64 [R1+0xb18], R32 ;  /* 0x000b182001007387 */ /* 0x0005e20000100a00 */
[----:B------:R-:W-:Y:S01]  /*2f890*/  IMAD.MOV.U32 R24, RZ, RZ, 0x2acfbe8a ;  /* 0x2acfbe8aff187424 */ /* 0x000fe200078e00ff */
[----:B0-----:R-:W-:-:S02]  /*2f8a0*/  HFMA2.MMA R12, -RZ, RZ, 0.69677734375, 30128 ;  /* 0x3993775bff0c7435 */ /* 0x001fc400000001ff */
[----:B------:R0:W-:Y:S01]  /*2f8b0*/  STL.64 [R1+0xca0], R22 ;  /* 0x000ca01601007387 */ /* 0x0001e20000100a00 */
[----:B------:R-:W-:Y:S01]  /*2f8c0*/  MOV R13, 0xb8e63214 ;  /* 0xb8e63214000d7802 */ /* 0x000fe20000000f00 */
[----:B-1----:R-:W-:Y:S02]  /*2f8d0*/  HFMA2.MMA R26, -RZ, RZ, -0.202392578125, 17504 ;  /* 0xb27a7446ff1a7435 */ /* 0x002fe400000001ff */
[----:B------:R1:W-:Y:S01]  /*2f8e0*/  STL.64 [R1+0xb40], R30 ;  /* 0x000b401e01007387 */ /* 0x0003e20000100a00 */
[----:B------:R-:W-:Y:S02]  /*2f8f0*/  MOV R27, 0x31859418 ;  /* 0x31859418001b7802 */ /* 0x000fe40000000f00 */
[----:B--2---:R-:W-:Y:S01]  /*2f900*/  MOV R32, 0xa87a302c ;  /* 0xa87a302c00207802 */ /* 0x004fe20000000f00 */
[----:B------:R-:W-:Y:S01]  /*2f910*/  IMAD.MOV.U32 R33, RZ, RZ, -0x523f6961 ;  /* 0xadc0969fff217424 */ /* 0x000fe200078e00ff */
[----:B------:R2:W-:Y:S01]  /*2f920*/  STL.64 [R1+0xc90], R28 ;  /* 0x000c901c01007387 */ /* 0x0005e20000100a00 */
[----:B0-----:R-:W-:Y:S01]  /*2f930*/  HFMA2.MMA R23, -RZ, RZ, -0.2646484375, -0.001155853271484375 ;  /* 0xb43c94bcff177435 */ /* 0x001fe200000001ff */
[----:B------:R-:W-:-:S02]  /*2f940*/  IMAD.MOV.U32 R22, RZ, RZ, 0x35258957 ;  /* 0x35258957ff167424 */ /* 0x000fc400078e00ff */
[----:B------:R0:W-:Y:S01]  /*2f950*/  STL.64 [R1+0xb68], R32 ;  /* 0x000b682001007387 */ /* 0x0001e20000100a00 */
[----:B-1----:R-:W-:Y:S01]  /*2f960*/  HFMA2.MMA R31, -RZ, RZ, -0.3603515625, 43744 ;  /* 0xb5c47957ff1f7435 */ /* 0x002fe200000001ff */
[----:B------:R-:W-:Y:S02]  /*2f970*/  IMAD.MOV.U32 R30, RZ, RZ, -0x4663332c ;  /* 0xb99cccd4ff1e7424 */ /* 0x000fe400078e00ff */
[----:B------:R1:W-:Y:S01]  /*2f980*/  STL.64 [R1+0xc98], R20 ;  /* 0x000c981401007387 */ /* 0x0003e20000100a00 */
[----:B--2---:R-:W-:-:S03]  /*2f990*/  HFMA2.MMA R29, -RZ, RZ, 0.494140625, -1.189453125 ;  /* 0x37e8bcc2ff1d7435 */ /* 0x004fc600000001ff */
[----:B------:R2:W-:Y:S01]  /*2f9a0*/  STL.64 [R1+0xcb0], R24 ;  /* 0x000cb01801007387 */ /* 0x0005e20000100a00 */
[----:B------:R-:W-:Y:S01]  /*2f9b0*/  IMAD.MOV.U32 R28, RZ, RZ, -0x4bf731c8 ;  /* 0xb408ce38ff1c7424 */ /* 0x000fe200078e00ff */
[----:B0-----:R-:W-:Y:S02]  /*2f9c0*/  HFMA2.MMA R32, -RZ, RZ, 0.2176513671875, -18976 ;  /* 0x32f7f4a2ff207435 */ /* 0x001fe400000001ff */
[----:B------:R0:W-:Y:S01]  /*2f9d0*/  STL.64 [R1+0xcc0], R12 ;  /* 0x000cc00c01007387 */ /* 0x0001e20000100a00 */
[----:B------:R-:W-:Y:S01]  /*2f9e0*/  MOV R33, 0xb273c722 ;  /* 0xb273c72200217802 */ /* 0x000fe20000000f00 */
[----:B-1----:R-:W-:Y:S02]  /*2f9f0*/  HFMA2.MMA R20, -RZ, RZ, 0.1258544921875, -2.712890625 ;  /* 0x3007c16dff147435 */ /* 0x002fe400000001ff */
[----:B------:R1:W-:Y:S01]  /*2fa00*/  STL.64 [R1+0xcf0], R26 ;  /* 0x000cf01a01007387 */ /* 0x0003e20000100a00 */
[----:B------:R-:W-:Y:S02]  /*2fa10*/  MOV R21, 0xb58e3567 ;  /* 0xb58e356700157802 */ /* 0x000fe40000000f00 */
[----:B--2---:R-:W-:Y:S01]  /*2fa20*/  MOV R24, 0xabb69977 ;  /* 0xabb6997700187802 */ /* 0x004fe20000000f00 */
[----:B------:R-:W-:Y:S01]  /*2fa30*/  IMAD.MOV.U32 R25, RZ, RZ, 0x32e788fe ;  /* 0x32e788feff197424 */ /* 0x000fe200078e00ff */
[----:B------:R2:W-:Y:S01]  /*2fa40*/  STL.64 [R1+0xce0], R22 ;  /* 0x000ce01601007387 */ /* 0x0005e20000100a00 */
[----:B0-----:R-:W-:Y:S01]  /*2fa50*/  MOV R12, 0x2f96d785 ;  /* 0x2f96d785000c7802 */ /* 0x001fe20000000f00 */
[----:B------:R-:W-:-:S02]  /*2fa60*/  IMAD.MOV.U32 R13, RZ, RZ, -0x5166292b ;  /* 0xae99d6d5ff0d7424 */ /* 0x000fc400078e00ff */
[----:B------:R0:W-:Y:S01]  /*2fa70*/  STL.64 [R1+0xb90], R30 ;  /* 0x000b901e01007387 */ /* 0x0001e20000100a00 */
[----:B-1----:R-:W-:Y:S01]  /*2fa80*/  MOV R26, 0x384231bf ;  /* 0x384231bf001a7802 */ /* 0x002fe20000000f00 */
[----:B------:R-:W-:Y:S02]  /*2fa90*/  IMAD.MOV.U32 R27, RZ, RZ, 0x319c9bcd ;  /* 0x319c9bcdff1b7424 */ /* 0x000fe400078e00ff */
[----:B------:R1:W-:Y:S01]  /*2faa0*/  STL.64 [R1+0xcc8], R28 ;  /* 0x000cc81c01007387 */ /* 0x0003e20000100a00 */
[----:B--2---:R-:W-:Y:S01]  /*2fab0*/  MOV R22, 0xba2b14da ;  /* 0xba2b14da00167802 */ /* 0x004fe20000000f00 */
[----:B------:R-:W-:Y:S02]  /*2fac0*/  IMAD.MOV.U32 R23, RZ, RZ, 0x3a5c11ce ;  /* 0x3a5c11ceff177424 */ /* 0x000fe400078e00ff */
[----:B------:R2:W-:Y:S01]  /*2fad0*/  STL.64 [R1+0xce8], R24 ;  /* 0x000ce81801007387 */ /* 0x0005e20000100a00 */
[----:B0-----:R-:W-:Y:S01]  /*2fae0*/  MOV R30, 0x2b0a2bbf ;  /* 0x2b0a2bbf001e7802 */ /* 0x001fe20000000f00 */
[----:B------:R-:W-:-:S02]  /*2faf0*/  IMAD.MOV.U32 R31, RZ, RZ, -0x5d1625b2 ;  /* 0xa2e9da4eff1f7424 */ /* 0x000fc400078e00ff */
[----:B------:R0:W-:Y:S01]  /*2fb00*/  STL.64 [R1+0xd00], R12 ;  /* 0x000d000c01007387 */ /* 0x0001e20000100a00 */
[----:B-1----:R-:W-:-:S03]  /*2fb10*/  HFMA2.MMA R28, -RZ, RZ, 0.0154876708984375, -809.5 ;  /* 0x23eee253ff1c7435 */ /* 0x002fc600000001ff */
[----:B------:R1:W-:Y:S01]  /*2fb20*/  STL.64 [R1+0xd30], R26 ;  /* 0x000d301a01007387 */ /* 0x0003e20000100a00 */
[----:B------:R-:W-:Y:S01]  /*2fb30*/  MOV R29, 0x2d1bcefb ;  /* 0x2d1bcefb001d7802 */ /* 0x000fe20000000f00 */
[----:B--2---:R-:W-:Y:S02]  /*2fb40*/  HFMA2.MMA R25, -RZ, RZ, -0.6279296875, 0.0002286434173583984375 ;  /* 0xb9060b7eff197435 */ /* 0x004fe400000001ff */
[----:B------:R2:W-:Y:S01]  /*2fb50*/  STL.64 [R1+0xbb8], R32 ;  /* 0x000bb82001007387 */ /* 0x0005e20000100a00 */
[----:B------:R-:W-:Y:S01]  /*2fb60*/  IMAD.MOV.U32 R24, RZ, RZ, 0x392e88ac ;  /* 0x392e88acff187424 */ /* 0x000fe200078e00ff */
[----:B0-----:R-:W-:Y:S02]  /*2fb70*/  HFMA2.MMA R12, -RZ, RZ, -0.449462890625, -3.171875 ;  /* 0xb731c258ff0c7435 */ /* 0x001fe400000001ff */
[----:B------:R0:W-:Y:S01]  /*2fb80*/  STL.64 [R1+0xcd8], R20 ;  /* 0x000cd81401007387 */ /* 0x0001e20000100a00 */
[----:B------:R-:W-:Y:S01]  /*2fb90*/  MOV R13, 0x36e39c79 ;  /* 0x36e39c79000d7802 */ /* 0x000fe20000000f00 */
[----:B-1----:R-:W-:-:S02]  /*2fba0*/  HFMA2.MMA R26, -RZ, RZ, 0.1146240234375, 1.1484375 ;  /* 0x2f563c98ff1a7435 */ /* 0x002fc400000001ff */
[----:B------:R1:W-:Y:S01]  /*2fbb0*/  STL.64 [R1+0xd18], R22 ;  /* 0x000d181601007387 */ /* 0x0003e20000100a00 */
[----:B------:R-:W-:Y:S01]  /*2fbc0*/  MOV R27, 0xaedeb390 ;  /* 0xaedeb390001b7802 */ /* 0x000fe20000000f00 */
[----:B--2---:R-:W-:Y:S02]  /*2fbd0*/  HFMA2.MMA R33, -RZ, RZ, -0.381103515625, -7.34765625 ;  /* 0xb619c759ff217435 */ /* 0x004fe400000001ff */
[----:B------:R2:W-:Y:S01]  /*2fbe0*/  STL.64 [R1+0xbe0], R30 ;  /* 0x000be01e01007387 */ /* 0x0005e20000100a00 */
[----:B------:R-:W-:Y:S01]  /*2fbf0*/  IMAD.MOV.U32 R32, RZ, RZ, 0x37068711 ;  /* 0x37068711ff207424 */ /* 0x000fe200078e00ff */
[----:B0-----:R-:W-:Y:S01]  /*2fc00*/  HFMA2.MMA R21, -RZ, RZ, 0.059326171875, -3744 ;  /* 0x2b98eb50ff157435 */ /* 0x001fe200000001ff */
[----:B------:R-:W-:Y:S01]  /*2fc10*/  IMAD.MOV.U32 R20, RZ, RZ, -0x536513c8 ;  /* 0xac9aec38ff147424 */ /* 0x000fe200078e00ff */
[----:B------:R0:W-:Y:S01]  /*2fc20*/  STL.64 [R1+0xd08], R28 ;  /* 0x000d081c01007387 */ /* 0x0001e20000100a00 */
[----:B-1----:R-:W-:Y:S01]  /*2fc30*/  HFMA2.MMA R23, -RZ, RZ, 0.1781005859375, 0.007732391357421875 ;  /* 0x31b31febff177435 */ /* 0x002fe200000001ff */
[----:B------:R-:W-:-:S02]  /*2fc40*/  IMAD.MOV.U32 R22, RZ, RZ, -0x4ddb3d09 ;  /* 0xb224c2f7ff167424 */ /* 0x000fc400078e00ff */
[----:B------:R1:W-:Y:S01]  /*2fc50*/  STL.64 [R1+0xd28], R24 ;  /* 0x000d281801007387 */ /* 0x0003e20000100a00 */
[----:B--2---:R-:W-:Y:S01]  /*2fc60*/  HFMA2.MMA R30, -RZ, RZ, 0.0301971435546875, 0.00146770477294921875 ;  /* 0x27bb1603ff1e7435 */ /* 0x004fe200000001ff */
[----:B------:R-:W-:Y:S02]  /*2fc70*/  MOV R31, 0x2ecdce2c ;  /* 0x2ecdce2c001f7802 */ /* 0x000fe40000000f00 */
[----:B------:R2:W-:Y:S01]  /*2fc80*/  STL.64 [R1+0xd38], R12 ;  /* 0x000d380c01007387 */ /* 0x0005e20000100a00 */
[----:B0-----:R-:W-:-:S03]  /*2fc90*/  HFMA2.MMA R29, -RZ, RZ, -0.08734130859375, 3010 ;  /* 0xad9769e1ff1d7435 */ /* 0x001fc600000001ff */
[----:B------:R0:W-:Y:S01]  /*2fca0*/  STL.64 [R1+0xd68], R26 ;  /* 0x000d681a01007387 */ /* 0x0001e20000100a00 */
[----:B------:R-:W-:Y:S01]  /*2fcb0*/  IMAD.MOV.U32 R28, RZ, RZ, -0x49f2909b ;  /* 0xb60d6f65ff1c7424 */ /* 0x000fe200078e00ff */
[----:B-1----:R-:W-:Y:S01]  /*2fcc0*/  MOV R24, 0xb0c04c88 ;  /* 0xb0c04c8800187802 */ /* 0x002fe20000000f00 */
[----:B------:R-:W-:Y:S01]  /*2fcd0*/  IMAD.MOV.U32 R25, RZ, RZ, 0x261b2096 ;  /* 0x261b2096ff197424 */ /* 0x000fe200078e00ff */
[----:B------:R1:W-:Y:S01]  /*2fce0*/  STL.64 [R1+0xc08], R32 ;  /* 0x000c082001007387 */ /* 0x0003e20000100a00 */
[----:B--2---:R-:W-:Y:S01]  /*2fcf0*/  MOV R12, 0xac6d4b31 ;  /* 0xac6d4b31000c7802 */ /* 0x004fe20000000f00 */
[----:B------:R-:W-:Y:S02]  /*2fd00*/  IMAD.MOV.U32 R13, RZ, RZ, -0x45e39007 ;  /* 0xba1c6ff9ff0d7424 */ /* 0x000fe400078e00ff */
[----:B------:R2:W-:Y:S01]  /*2fd10*/  STL.64 [R1+0xd10], R20 ;  /* 0x000d101401007387 */ /* 0x0005e20000100a00 */
[----:B0-----:R-:W-:Y:S01]  /*2fd20*/  HFMA2.MMA R26, -RZ, RZ, -0.39013671875, -6.61328125 ;  /* 0xb63ec69dff1a7435 */ /* 0x001fe200000001ff */
[----:B------:R-:W-:-:S02]  /*2fd30*/  IMAD.MOV.U32 R27, RZ, RZ, 0x3569c288 ;  /* 0x3569c288ff1b7424 */ /* 0x000fc400078e00ff */
[----:B------:R0:W-:Y:S01]  /*2fd40*/  STL.64 [R1+0xd58], R22 ;  /* 0x000d581601007387 */ /* 0x0001e20000100a00 */
[----:B-1----:R-:W-:Y:S01]  /*2fd50*/  MOV R32, 0x398e04a8 ;  /* 0x398e04a800207802 */ /* 0x002fe20000000f00 */
[----:B------:R-:W-:Y:S02]  /*2fd60*/  IMAD.MOV.U32 R33, RZ, RZ, 0x3554208f ;  /* 0x3554208fff217424 */ /* 0x000fe400078e00ff */
[----:B------:R1:W-:Y:S01]  /*2fd70*/  STL.64 [R1+0xc30], R30 ;  /* 0x000c301e01007387 */ /* 0x0003e20000100a00 */
[----:B--2---:R-:W-:Y:S01]  /*2fd80*/  HFMA2.MMA R20, -RZ, RZ, 0.2349853515625, -0.0009937286376953125 ;  /* 0x33859412ff147435 */ /* 0x004fe200000001ff */
[----:B------:R-:W-:Y:S02]  /*2fd90*/  MOV R21, 0x263e2a76 ;  /* 0x263e2a7600157802 */ /* 0x000fe40000000f00 */
[----:B------:R2:W-:Y:S01]  /*2fda0*/  STL.64 [R1+0xd60], R24 ;  /* 0x000d601801007387 */ /* 0x0005e20000100a00 */
[----:B0-----:R-:W-:Y:S01]  /*2fdb0*/  HFMA2.MMA R22, -RZ, RZ, 0.266357421875, 967 ;  /* 0x3443638eff167435 */ /* 0x001fe200000001ff */
[----:B------:R-:W-:-:S02]  /*2fdc0*/  IMAD.MOV.U32 R23, RZ, RZ, -0x474e2bfe ;  /* 0xb8b1d402ff177424 */ /* 0x000fc400078e00ff */
[----:B------:R0:W-:Y:S01]  /*2fdd0*/  STL.64 [R1+0xd78], R12 ;  /* 0x000d780c01007387 */ /* 0x0001e20000100a00 */
[----:B-1----:R-:W-:Y:S01]  /*2fde0*/  HFMA2.MMA R31, -RZ, RZ, 0.2279052734375, -1.0966796875 ;  /* 0x334bbc63ff1f7435 */ /* 0x002fe200000001ff */
[----:B------:R-:W-:Y:S02]  /*2fdf0*/  IMAD.MOV.U32 R30, RZ, RZ, -0x4c426841 ;  /* 0xb3bd97bfff1e7424 */ /* 0x000fe400078e00ff */
[----:B------:R1:W-:Y:S01]  /*2fe00*/  STL.64 [R1+0xc58], R32 ;  /* 0x000c582001007387 */ /* 0x0003e20000100a00 */
[----:B--2---:R-:W-:Y:S01]  /*2fe10*/  IMAD.MOV.U32 R24, RZ, RZ, -0x4f8c7f39 ;  /* 0xb07380c7ff187424 */ /* 0x004fe200078e00ff */
[----:B------:R-:W-:Y:S02]  /*2fe20*/  MOV R25, 0x3697f31f ;  /* 0x3697f31f00197802 */ /* 0x000fe40000000f00 */
[----:B------:R2:W-:Y:S01]  /*2fe30*/  STL.64 [R1+0xd40], R28 ;  /* 0x000d401c01007387 */ /* 0x0005e20000100a00 */
[----:B0-----:R-:W-:Y:S01]  /*2fe40*/  HFMA2.MMA R13, -RZ, RZ, -0.2587890625, -3.587890625 ;  /* 0xb424c32dff0d7435 */ /* 0x001fe200000001ff */
[----:B------:R-:W-:-:S02]  /*2fe50*/  MOV R12, 0x2c81c80c ;  /* 0x2c81c80c000c7802 */ /* 0x000fc40000000f00 */
[----:B------:R0:W-:Y:S01]  /*2fe60*/  STL.64 [R1+0xda8], R26 ;  /* 0x000da81a01007387 */ /* 0x0001e20000100a00 */
[----:B-1----:R-:W-:-:S03]  /*2fe70*/  HFMA2.MMA R32, -RZ, RZ, -0.06829833984375, -4.28125 ;  /* 0xac5fc448ff207435 */ /* 0x002fc600000001ff */
[----:B------:R1:W-:Y:S01]  /*2fe80*/  STL.64 [R1+0xd50], R20 ;  /* 0x000d501401007387 */ /* 0x0003e20000100a00 */
[----:B------:R-:W-:Y:S01]  /*2fe90*/  MOV R33, 0x22adcde9 ;  /* 0x22adcde900217802 */ /* 0x000fe20000000f00 */
[----:B--2---:R-:W-:Y:S02]  /*2fea0*/  HFMA2.MMA R28, -RZ, RZ, -0.57373046875, 0.0024356842041015625 ;  /* 0xb89718fdff1c7435 */ /* 0x004fe400000001ff */
[----:B------:R2:W-:Y:S01]  /*2feb0*/  STL.64 [R1+0xd90], R22 ;  /* 0x000d901601007387 */ /* 0x0005e20000100a00 */
[----:B------:R-:W-:Y:S01]  /*2fec0*/  MOV R29, 0x3a31cb4e ;  /* 0x3a31cb4e001d7802 */ /* 0x000fe20000000f00 */
[----:B0-----:R-:W-:Y:S02]  /*2fed0*/  HFMA2.MMA R27, -RZ, RZ, -0.8720703125, -6036 ;  /* 0xbafaede5ff1b7435 */ /* 0x001fe400000001ff */
[----:B------:R0:W-:Y:S01]  /*2fee0*/  STL.64 [R1+0xc80], R30 ;  /* 0x000c801e01007387 */ /* 0x0001e20000100a00 */
[----:B------:R-:W-:Y:S01]  /*2fef0*/  MOV R26, 0x3aaea573 ;  /* 0x3aaea573001a7802 */ /* 0x000fe20000000f00 */
[----:B-1----:R-:W-:Y:S01]  /*2ff00*/  IMAD.MOV.U32 R20, RZ, RZ, -0x45d8306d ;  /* 0xba27cf93ff147424 */ /* 0x002fe200078e00ff */
[----:B------:R-:W-:Y:S01]  /*2ff10*/  MOV R21, 0x39917d90 ;  /* 0x39917d9000157802 */ /* 0x000fe20000000f00 */
[----:B------:R1:W-:Y:S01]  /*2ff20*/  STL.64 [R1+0xda0], R24 ;  /* 0x000da01801007387 */ /* 0x0003e20000100a00 */
[----:B--2---:R-:W-:Y:S01]  /*2ff30*/  IMAD.MOV.U32 R22, RZ, RZ, -0x5fa12243 ;  /* 0xa05eddbdff167424 */ /* 0x004fe200078e00ff */
[----:B------:R-:W-:-:S02]  /*2ff40*/  MOV R23, 0xaeb1f868 ;  /* 0xaeb1f86800177802 */ /* 0x000fc40000000f00 */
[----:B------:R2:W-:Y:S01]  /*2ff50*/  STL.64 [R1+0xdb0], R12 ;  /* 0x000db00c01007387 */ /* 0x0005e20000100a00 */
[----:B0-----:R-:W-:Y:S01]  /*2ff60*/  MOV R30, 0xb799348b ;  /* 0xb799348b001e7802 */ /* 0x001fe20000000f00 */
[----:B------:R-:W-:Y:S02]  /*2ff70*/  IMAD.MOV.U32 R31, RZ, RZ, 0x36c233ec ;  /* 0x36c233ecff1f7424 */ /* 0x000fe400078e00ff */
[----:B------:R0:W-:Y:S01]  /*2ff80*/  STL.64 [R1+0xca8], R32 ;  /* 0x000ca82001007387 */ /* 0x0001e20000100a00 */
[----:B-1----:R-:W-:Y:S01]  /*2ff90*/  HFMA2.MMA R24, -RZ, RZ, 0.0972900390625, 1716 ;  /* 0x2e3a66b4ff187435 */ /* 0x002fe200000001ff */
[----:B------:R-:W-:Y:S02]  /*2ffa0*/  IMAD.MOV.U32 R25, RZ, RZ, -0x52be7263 ;  /* 0xad418d9dff197424 */ /* 0x000fe400078e00ff */
[----:B------:R1:W-:Y:S01]  /*2ffb0*/  STL.64 [R1+0xd80], R28 ;  /* 0x000d801c01007387 */ /* 0x0003e20000100a00 */
[----:B--2---:R-:W-:-:S03]  /*2ffc0*/  HFMA2.MMA R12, -RZ, RZ, -0.75244140625, 339.25 ;  /* 0xba055d4dff0c7435 */ /* 0x004fc600000001ff */
[----:B------:R2:W-:Y:S01]  /*2ffd0*/  STL.64 [R1+0xd88], R20 ;  /* 0x000d881401007387 */ /* 0x0005e20000100a00 */
[----:B------:R-:W-:Y:S01]  /*2ffe0*/  IMAD.MOV.U32 R13, RZ, RZ, 0x39e00e06 ;  /* 0x39e00e06ff0d7424 */ /* 0x000fe200078e00ff */
[----:B0-----:R-:W-:Y:S02]  /*2fff0*/  HFMA2.MMA R33, -RZ, RZ, -0.127197265625, 18128 ;  /* 0xb012746dff217435 */ /* 0x001fe400000001ff */
[----:B------:R0:W-:Y:S01]  /*30000*/  STL.64 [R1+0xdd0], R22 ;  /* 0x000dd01601007387 */ /* 0x0001e20000100a00 */
[----:B------:R-:W-:Y:S02]  /*30010*/  IMAD.MOV.U32 R32, RZ, RZ, -0x5bcd0536 ;  /* 0xa432facaff207424 */ /* 0x000fe400078e00ff */
[----:B-1----:R-:W-:Y:S01]  /*30020*/  IMAD.MOV.U32 R28, RZ, RZ, 0x33be51ed ;  /* 0x33be51edff1c7424 */ /* 0x002fe200078e00ff */
[----:B------:R-:W-:Y:S01]  /*30030*/  MOV R29, 0xb2d855fd ;  /* 0xb2d855fd001d7802 */ /* 0x000fe20000000f00 */
[----:B------:R1:W-:Y:S01]  /*30040*/  STL.64 [R1+0xde0], R26 ;  /* 0x000de01a01007387 */ /* 0x0003e20000100a00 */
[----:B--2---:R-:W-:Y:S01]  /*30050*/  HFMA2.MMA R21, -RZ, RZ, 0.1285400390625, -0.2076416015625 ;  /* 0x301db2a5ff157435 */ /* 0x004fe200000001ff */
[----:B------:R-:W-:-:S02]  /*30060*/  MOV R20, 0xb11225d7 ;  /* 0xb11225d700147802 */ /* 0x000fc40000000f00 */
[----:B------:R2:W-:Y:S01]  /*30070*/  STL.64 [R1+0xcd0], R30 ;  /* 0x000cd01e01007387 */ /* 0x0005e20000100a00 */
[----:B0-----:R-:W-:Y:S01]  /*30080*/  HFMA2.MMA R22, -RZ, RZ, 0.448974609375, 46.75 ;  /* 0x372f51d8ff167435 */ /* 0x001fe200000001ff */
[----:B------:R-:W-:Y:S02]  /*30090*/  IMAD.MOV.U32 R23, RZ, RZ, 0x2e550537 ;  /* 0x2e550537ff177424 */ /* 0x000fe400078e00ff */
[----:B------:R0:W-:Y:S01]  /*300a0*/  STL.64 [R1+0xdd8], R24 ;  /* 0x000dd81801007387 */ /* 0x0001e20000100a00 */
[----:B-1----:R-:W-:Y:S01]  /*300b0*/  HFMA2.MMA R26, -RZ, RZ, 0.237060546875, -0.01297760009765625 ;  /* 0x3396a2a5ff1a7435 */ /* 0x002fe200000001ff */
[----:B------:R-:W-:Y:S02]  /*300c0*/  IMAD.MOV.U32 R27, RZ, RZ, -0x4cd27312 ;  /* 0xb32d8ceeff1b7424 */ /* 0x000fe400078e00ff */
[----:B------:R1:W-:Y:S01]  /*300d0*/  STL.64 [R1+0xdb8], R28 ;  /* 0x000db81c01007387 */ /* 0x0003e20000100a00 */
[----:B--2---:R-:W-:Y:S01]  /*300e0*/  HFMA2.MMA R30, -RZ, RZ, -0.73681640625, -14.484375 ;  /* 0xb9e5cb3eff1e7435 */ /* 0x004fe200000001ff */
[----:B------:R-:W-:-:S02]  /*300f0*/  MOV R31, 0xb53b133b ;  /* 0xb53b133b001f7802 */ /* 0x000fc40000000f00 */
[----:B------:R2:W-:Y:S01]  /*30100*/  STL.64 [R1+0xdf0], R12 ;  /* 0x000df00c01007387 */ /* 0x0005e20000100a00 */
[----:B0-----:R-:W-:Y:S01]  /*30110*/  IMAD.MOV.U32 R24, RZ, RZ, -0x4b27aa05 ;  /* 0xb4d855fbff187424 */ /* 0x001fe200078e00ff */
[----:B------:R-:W-:Y:S02]  /*30120*/  MOV R25, 0xaa45cbf6 ;  /* 0xaa45cbf600197802 */ /* 0x000fe40000000f00 */
[----:B------:R0:W-:Y:S01]  /*30130*/  STL.64 [R1+0xcf8], R32 ;  /* 0x000cf82001007387 */ /* 0x0001e20000100a00 */
[----:B-1----:R-:W-:-:S03]  /*30140*/  HFMA2.MMA R29, -RZ, RZ, -0.1888427734375, -0.07733154296875 ;  /* 0xb20bacf3ff1d7435 */ /* 0x002fc600000001ff */
[----:B------:R1:W-:Y:S01]  /*30150*/  STL.64 [R1+0xdc8], R20 ;  /* 0x000dc81401007387 */ /* 0x0003e20000100a00 */
[----:B------:R-:W-:Y:S01]  /*30160*/  MOV R28, 0xb930c724 ;  /* 0xb930c724001c7802 */ /* 0x000fe20000000f00 */
[----:B--2---:R-:W-:Y:S02]  /*30170*/  HFMA2.MMA R13, -RZ, RZ, 0.0128326416015625, 2.7578125 ;  /* 0x22924184ff0d7435 */ /* 0x004fe400000001ff */
[----:B------:R2:W-:Y:S01]  /*30180*/  STL.64 [R1+0xe08], R22 ;  /* 0x000e081601007387 */ /* 0x0005e20000100a00 */
[----:B------:R-:W-:Y:S02]  /*30190*/  MOV R12, 0x32451f4e ;  /* 0x32451f4e000c7802 */ /* 0x000fe40000000f00 */
[----:B0-----:R-:W-:Y:S01]  /*301a0*/  MOV R32, 0x34ca97cc ;  /* 0x34ca97cc00207802 */ /* 0x001fe20000000f00 */
[----:B------:R-:W-:Y:S01]  /*301b0*/  IMAD.MOV.U32 R33, RZ, RZ, -0x4b95330e ;  /* 0xb46accf2ff217424 */ /* 0x000fe200078e00ff */
[----:B------:R0:W-:Y:S01]  /*301c0*/  STL.64 [R1+0xe20], R26 ;  /* 0x000e201a01007387 */ /* 0x0001e20000100a00 */
[----:B-1----:R-:W-:Y:S01]  /*301d0*/  IMAD.MOV.U32 R20, RZ, RZ, 0x383defc2 ;  /* 0x383defc2ff147424 */ /* 0x002fe200078e00ff */
[----:B------:R-:W-:-:S02]  /*301e0*/  MOV R21, 0xb803287c ;  /* 0xb803287c00157802 */ /* 0x000fc40000000f00 */
[----:B------:R1:W-:Y:S01]  /*301f0*/  STL.64 [R1+0xd20], R30 ;  /* 0x000d201e01007387 */ /* 0x0003e20000100a00 */
[----:B--2---:R-:W-:Y:S01]  /*30200*/  IMAD.MOV.U32 R22, RZ, RZ, 0x392a6921 ;  /* 0x392a6921ff167424 */ /* 0x004fe200078e00ff */
[----:B------:R-:W-:Y:S02]  /*30210*/  MOV R23, 0xbb073923 ;  /* 0xbb07392300177802 */ /* 0x000fe40000000f00 */
[----:B------:R2:W-:Y:S01]  /*30220*/  STL.64 [R1+0xe18], R24 ;  /* 0x000e181801007387 */ /* 0x0005e20000100a00 */
[----:B0-----:R-:W-:Y:S01]  /*30230*/  HFMA2.MMA R27, -RZ, RZ, 0.71728515625, -47744 ;  /* 0x39bdf9d4ff1b7435 */ /* 0x001fe200000001ff */
[----:B------:R-:W-:Y:S02]  /*30240*/  MOV R26, 0xb4d6479b ;  /* 0xb4d6479b001a7802 */ /* 0x000fe40000000f00 */
[----:B------:R0:W-:Y:S01]  /*30250*/  STL.64 [R1+0xd48], R32 ;  /* 0x000d482001007387 */ /* 0x0001e20000100a00 */
[----:B-1----:R-:W-:Y:S01]  /*30260*/  HFMA2.MMA R31, -RZ, RZ, -0.01314544677734375, -22.578125 ;  /* 0xa2bbcda5ff1f7435 */ /* 0x002fe200000001ff */
[----:B------:R-:W-:-:S02]  /*30270*/  IMAD.MOV.U32 R30, RZ, RZ, 0x2de560f7 ;  /* 0x2de560f7ff1e7424 */ /* 0x000fc400078e00ff */
[----:B------:R1:W-:Y:S01]  /*30280*/  STL.64 [R1+0xdf8], R28 ;  /* 0x000df81c01007387 */ /* 0x0003e20000100a00 */
[----:B--2---:R-:W-:Y:S01]  /*30290*/  HFMA2.MMA R24, -RZ, RZ, 0.880859375, 0.0927734375 ;  /* 0x3b0c2df0ff187435 */ /* 0x004fe200000001ff */
[----:B------:R-:W-:Y:S02]  /*302a0*/  IMAD.MOV.U32 R25, RZ, RZ, -0x457b814e ;  /* 0xba847eb2ff197424 */ /* 0x000fe400078e00ff */
[----:B------:R2:W-:Y:S01]  /*302b0*/  STL.64 [R1+0xe00], R20 ;  /* 0x000e001401007387 */ /* 0x0005e20000100a00 */
[----:B0-----:R-:W-:-:S03]  /*302c0*/  HFMA2.MMA R33, -RZ, RZ, -0.48046875, -7.8984375 ;  /* 0xb7b0c7e6ff217435 */ /* 0x001fc600000001ff */
[----:B------:R0:W-:Y:S01]  /*302d0*/  STL.64 [R1+0xe28], R12 ;  /* 0x000e280c01007387 */ /* 0x0001e20000100a00 */
[----:B------:R-:W-:-:S03]  /*302e0*/  MOV R32, 0x38800900 ;  /* 0x3880090000207802 */ /* 0x000fc60000000f00 */
[----:B------:R3:W-:Y:S01]  /*302f0*/  STL.64 [R1+0xe48], R22 ;  /* 0x000e481601007387 */ /* 0x0007e20000100a00 */
[----:B-1----:R-:W-:Y:S01]  /*30300*/  IMAD.MOV.U32 R28, RZ, RZ, -0x4f0b4a71 ;  /* 0xb0f4b58fff1c7424 */ /* 0x002fe200078e00ff */
[----:B------:R-:W-:Y:S01]  /*30310*/  MOV R29, 0x3085f9d1 ;  /* 0x3085f9d1001d7802 */ /* 0x000fe20000000f00 */
[----:B--2---:R-:W-:Y:S01]  /*30320*/  HFMA2.MMA R21, -RZ, RZ, 0.85107421875, 0.0004189014434814453125 ;  /* 0x3acf0eddff157435 */ /* 0x004fe200000001ff */
[----:B------:R-:W-:Y:S01]  /*30330*/  MOV R20, 0x2e259399 ;  /* 0x2e25939900147802 */ /* 0x000fe20000000f00 */
[----:B------:R1:W-:Y:S01]  /*30340*/  STL.64 [R1+0xe58], R26 ;  /* 0x000e581a01007387 */ /* 0x0003e20000100a00 */
[----:B0-----:R-:W-:Y:S01]  /*30350*/  HFMA2.MMA R12, -RZ, RZ, 0.1583251953125, -3.76171875 ;  /* 0x3111c386ff0c7435 */ /* 0x001fe200000001ff */
[----:B------:R-:W-:Y:S02]  /*30360*/  IMAD.MOV.U32 R13, RZ, RZ, -0x4827bf1f ;  /* 0xb7d840e1ff0d7424 */ /* 0x000fe400078e00ff */
[----:B------:R0:W-:Y:S01]  /*30370*/  STL.64 [R1+0xd70], R30 ;  /* 0x000d701e01007387 */ /* 0x0001e20000100a00 */
[----:B---3--:R-:W-:Y:S01]  /*30380*/  HFMA2.MMA R22, -RZ, RZ, -0.326171875, 1470 ;  /* 0xb53865beff167435 */ /* 0x008fe200000001ff */
[----:B------:R-:W-:-:S02]  /*30390*/  IMAD.MOV.U32 R23, RZ, RZ, 0x345dc32f ;  /* 0x345dc32fff177424 */ /* 0x000fc400078e00ff */
[----:B------:R2:W-:Y:S01]  /*303a0*/  STL.64 [R1+0xe50], R24 ;  /* 0x000e501801007387 */ /* 0x0005e20000100a00 */
[----:B-1----:R-:W-:-:S03]  /*303b0*/  HFMA2.MMA R26, -RZ, RZ, -0.0199127197265625, -0.046417236328125 ;  /* 0xa519a9f1ff1a7435 */ /* 0x002fc600000001ff */
[----:B------:R1:W-:Y:S01]  /*303c0*/  STL.64 [R1+0xe30], R28 ;  /* 0x000e301c01007387 */ /* 0x0003e20000100a00 */
[----:B------:R-:W-:Y:S01]  /*303d0*/  IMAD.MOV.U32 R27, RZ, RZ, 0x30785d67 ;  /* 0x30785d67ff1b7424 */ /* 0x000fe200078e00ff */
[----:B0-----:R-:W-:Y:S01]  /*303e0*/  HFMA2.MMA R30, -RZ, RZ, -0.032958984375, 0.41845703125 ;  /* 0xa83836b2ff1e7435 */ /* 0x001fe200000001ff */
[----:B------:R-:W-:Y:S01]  /*303f0*/  IMAD.MOV.U32 R31, RZ, RZ, 0x3185e5e9 ;  /* 0x3185e5e9ff1f7424 */ /* 0x000fe200078e00ff */
[----:B------:R0:W-:Y:S01]  /*30400*/  STL.64 [R1+0xd98], R32 ;  /* 0x000d982001007387 */ /* 0x0001e20000100a00 */
[----:B--2---:R-:W-:Y:S01]  /*30410*/  IMAD.MOV.U32 R24, RZ, RZ, 0x32afd7e3 ;  /* 0x32afd7e3ff187424 */ /* 0x004fe200078e00ff */
[----:B------:R-:W-:Y:S02]  /*30420*/  MOV R25, 0xb1c79a09 ;  /* 0xb1c79a0900197802 */ /* 0x000fe40000000f00 */
[----:B------:R2:W-:Y:S01]  /*30430*/  STL.64 [R1+0xe40], R20 ;  /* 0x000e401401007387 */ /* 0x0005e20000100a00 */
[----:B-1----:R-:W-:-:S03]  /*30440*/  HFMA2.MMA R29, -RZ, RZ, -0.421142578125, 14.125 ;  /* 0xb6bd4b10ff1d7435 */ /* 0x002fc600000001ff */
[----:B------:R1:W-:Y:S01]  /*30450*/  STL.64 [R1+0xe68], R12 ;  /* 0x000e680c01007387 */ /* 0x0003e20000100a00 */
[----:B------:R-:W-:-:S03]  /*30460*/  MOV R28, 0x3790f86c ;  /* 0x3790f86c001c7802 */ /* 0x000fc60000000f00 */
[----:B------:R3:W-:Y:S01]  /*30470*/  STL.64 [R1+0xe80], R22 ;  /* 0x000e801601007387 */ /* 0x0007e20000100a00 */
[----:B0-----:R-:W-:Y:S01]  /*30480*/  IMAD.MOV.U32 R32, RZ, RZ, 0x3a9159c0 ;  /* 0x3a9159c0ff207424 */ /* 0x001fe200078e00ff */
[----:B------:R-:W-:Y:S01]  /*30490*/  MOV R33, 0x35854f7b ;  /* 0x35854f7b00217802 */ /* 0x000fe20000000f00 */
[----:B--2---:R-:W-:Y:S01]  /*304a0*/  IMAD.MOV.U32 R20, RZ, RZ, -0x52be0ee0 ;  /* 0xad41f120ff147424 */ /* 0x004fe200078e00ff */
[----:B------:R-:W-:Y:S01]  /*304b0*/  MOV R21, 0x3596a2b5 ;  /* 0x3596a2b500157802 */ /* 0x000fe20000000f00 */
[----:B------:R0:W-:Y:S01]  /*304c0*/  STL.64 [R1+0xe90], R24 ;  /* 0x000e901801007387 */ /* 0x0001e20000100a00 */
[----:B-1----:R-:W-:Y:S01]  /*304d0*/  HFMA2.MMA R13, -RZ, RZ, 0.110595703125, 0.9189453125 ;  /* 0x2f143b5aff0d7435 */ /* 0x002fe200000001ff */
[----:B------:R-:W-:Y:S02]  /*304e0*/  MOV R12, 0xb008560a ;  /* 0xb008560a000c7802 */ /* 0x000fe40000000f00 */
[----:B------:R1:W-:Y:S01]  /*304f0*/  STL.64 [R1+0xe98], R26 ;  /* 0x000e981a01007387 */ /* 0x0003e20000100a00 */
[----:B---3--:R-:W-:Y:S01]  /*30500*/  IMAD.MOV.U32 R22, RZ, RZ, 0x3a5b23f8 ;  /* 0x3a5b23f8ff167424 */ /* 0x008fe200078e00ff */
[----:B------:R-:W-:-:S02]  /*30510*/  MOV R23, 0x32a708fe ;  /* 0x32a708fe00177802 */ /* 0x000fc40000000f00 */
[----:B------:R2:W-:Y:S01]  /*30520*/  STL.64 [R1+0xdc0], R30 ;  /* 0x000dc01e01007387 */ /* 0x0005e20000100a00 */
[----:B0-----:R-:W-:Y:S01]  /*30530*/  HFMA2.MMA R24, -RZ, RZ, -0.69091796875, 0.03521728515625 ;  /* 0xb9872882ff187435 */ /* 0x001fe200000001ff */
[----:B------:R-:W-:Y:S02]  /*30540*/  IMAD.MOV.U32 R25, RZ, RZ, 0x3947558c ;  /* 0x3947558cff197424 */ /* 0x000fe400078e00ff */
[----:B------:R0:W-:Y:S01]  /*30550*/  STL.64 [R1+0xde8], R32 ;  /* 0x000de82001007387 */ /* 0x0001e20000100a00 */
[----:B-1----:R-:W-:Y:S01]  /*30560*/  HFMA2.MMA R27, -RZ, RZ, -0.1112060546875, -6.7578125 ;  /* 0xaf1ec6c2ff1b7435 */ /* 0x002fe200000001ff */
[----:B------:R-:W-:Y:S02]  /*30570*/  MOV R26, 0xb88df848 ;  /* 0xb88df848001a7802 */ /* 0x000fe40000000f00 */
[----:B------:R1:W-:Y:S01]  /*30580*/  STL.64 [R1+0xe70], R28 ;  /* 0x000e701c01007387 */ /* 0x0003e20000100a00 */
[----:B--2---:R-:W-:Y:S01]  /*30590*/  HFMA2.MMA R31, -RZ, RZ, 0.35595703125, 4912 ;  /* 0x35b26cccff1f7435 */ /* 0x004fe200000001ff */
[----:B------:R-:W-:-:S02]  /*305a0*/  MOV R30, 0xb6102ac4 ;  /* 0xb6102ac4001e7802 */ /* 0x000fc40000000f00 */
[----:B------:R2:W-:Y:S04]  /*305b0*/  STL.64 [R1+0xe78], R20 ;  /* 0x000e781401007387 */ /* 0x0005e80000100a00 */
[----:B------:R3:W-:Y:S01]  /*305c0*/  STL.64 [R1+0xec0], R22 ;  /* 0x000ec01601007387 */ /* 0x0007e20000100a00 */
[----:B0-----:R-:W-:Y:S01]  /*305d0*/  HFMA2.MMA R32, -RZ, RZ, -0.11822509765625, 0.04852294921875 ;  /* 0xaf912a36ff207435 */ /* 0x001fe200000001ff */
[----:B------:R-:W-:Y:S02]  /*305e0*/  IMAD.MOV.U32 R33, RZ, RZ, 0x22d5cb0c ;  /* 0x22d5cb0cff217424 */ /* 0x000fe400078e00ff */
[----:B-1----:R-:W-:Y:S01]  /*305f0*/  IMAD.MOV.U32 R28, RZ, RZ, -0x447a8d4b ;  /* 0xbb8572b5ff1c7424 */ /* 0x002fe200078e00ff */
        /* <DEDUP_REMOVED lines=522> */
.L_x_592:
[----:B------:R-:W-:Y:S05]  /*326a0*/  BSYNC B3 ;  /* 0x0000000000037941 */ /* 0x000fea0003800000 */
.L_x_591:
[----:B------:R-:W-:-:S04]  /*326b0*/  FADD.FTZ R4, -R9, R4 ;  /* 0x0000000409047221 */ /* 0x000fc80000010100 */
[----:B------:R-:W-:-:S06]  /*326c0*/  FMUL.FTZ R0, R4, -2 ;  /* 0xc000000004007820 */ /* 0x000fcc0000410000 */
[----:B------:R-:W0:Y:S02]  /*326d0*/  MUFU.SQRT R0, R0 ;  /* 0x0000000000007308 */ /* 0x000e240000002000 */
[----:B0-----:R-:W-:Y:S01]  /*326e0*/  FADD.FTZ R4, -R0, -RZ ;  /* 0x800000ff00047221 */ /* 0x001fe20000010100 */
[----:B------:R-:W-:Y:S05]  /*326f0*/  BRA `(.L_x_590) ;  /* 0x0000022000007947 */ /* 0x000fea0003800000 */
.L_x_589:
        /* <DEDUP_REMOVED lines=30> */
.L_x_594:
[----:B------:R-:W-:Y:S05]  /*328e0*/  BSYNC B3 ;  /* 0x0000000000037941 */ /* 0x000fea0003800000 */
.L_x_593:
[----:B------:R-:W-:-:S04]  /*328f0*/  FADD.FTZ R0, -R9, R0 ;  /* 0x0000000009007221 */ /* 0x000fc80000010100 */
[----:B------:R-:W-:-:S04]  /*32900*/  FMUL.FTZ R0, R0, -2 ;  /* 0xc000000000007820 */ /* 0x000fc80000410000 */
[----:B------:R0:W1:Y:S03]  /*32910*/  MUFU.SQRT R4, R0 ;  /* 0x0000000000047308 */ /* 0x0000660000002000 */
.L_x_590:
[----:B------:R-:W-:Y:S05]  /*32920*/  BSYNC B2 ;  /* 0x0000000000027941 */ /* 0x000fea0003800000 */
.L_x_588:
[----:B--2---:R-:W-:Y:S01]  /*32930*/  FMUL.FTZ R13, R6, 0.5 ;  /* 0x3f000000060d7820 */ /* 0x004fe20000410000 */
[----:B------:R-:W-:Y:S01]  /*32940*/  MOV R20, 0x3a69a091 ;  /* 0x3a69a09100147802 */ /* 0x000fe20000000f00 */
        /* <DEDUP_REMOVED lines=17> */
[----:B012---:R-:W-:-:S04]  /*32a60*/  FMUL.FTZ R0, R13, R4 ;  /* 0x000000040d007220 */ /* 0x007fc80000410000 */
[C---:B------:R-:W-:Y:S01]  /*32a70*/  FADD.FTZ R5, |R0|.reuse, 4 ;  /* 0x4080000000057421 */ /* 0x040fe20000010200 */
[C---:B------:R-:W-:Y:S01]  /*32a80*/  FSETP.GEU.FTZ.AND P1, PT, R0.reuse, RZ, PT ;  /* 0x000000ff0000720b */ /* 0x040fe20003f3e000 */
[C---:B------:R-:W-:Y:S02]  /*32a90*/  FADD.FTZ R3, |R0|.reuse, -4 ;  /* 0xc080000000037421 */ /* 0x040fe40000010200 */
[----:B------:R-:W0:Y:S01]  /*32aa0*/  MUFU.RCP R12, R5 ;  /* 0x00000005000c7308 */ /* 0x000e220000001000 */
[----:B------:R-:W-:-:S04]  /*32ab0*/  FMUL.FTZ R11, R0, R0 ;  /* 0x00000000000b7220 */ /* 0x000fc80000410000 */
        /* <DEDUP_REMOVED lines=9> */
[C---:B------:R-:W-:Y:S01]  /*32b50*/  FFMA.FTZ R12, R7.reuse, R20, 0.0070457882247865200043 ;  /* 0x3be6e05b070c7423 */ /* 0x040fe20000010014 */
[----:B------:R-:W-:Y:S01]  /*32b60*/  HFMA2.MMA R20, -RZ, RZ, 3.4921875, 0 ;  /* 0x42fc0000ff147435 */ /* 0x000fe200000001ff */
[----:B------:R-:W-:Y:S02]  /*32b70*/  FFMA.FTZ R3, |R0|, R3, 1 ;  /* 0x3f80000000037423 */ /* 0x000fe40000010203 */
        /* <DEDUP_REMOVED lines=39> */
.L_x_599:
        /* <DEDUP_REMOVED lines=266> */
.L_x_597:
[----:B------:R-:W-:Y:S05]  /*33e90*/  BSYNC B3 ;  /* 0x0000000000037941 */ /* 0x000fea0003800000 */
.L_x_596:
        /* <DEDUP_REMOVED lines=13> */
.L_x_598:
[----:B------:R-:W-:Y:S05]  /*33f70*/  BSYNC B2 ;  /* 0x0000000000027941 */ /* 0x000fea0003800000 */
.L_x_595:
        /* <DEDUP_REMOVED lines=61> */
.L_x_601:
[----:B012---:R-:W-:Y:S05]  /*34350*/  BSYNC B2 ;  /* 0x0000000000027941 */ /* 0x007fea0003800000 */
.L_x_600:
        /* <DEDUP_REMOVED lines=9> */
.L_x_603:
[----:B------:R-:W-:Y:S05]  /*343f0*/  BSYNC B2 ;  /* 0x0000000000027941 */ /* 0x000fea0003800000 */
.L_x_602:
        /* <DEDUP_REMOVED lines=20> */
.L_x_605:
[----:B------:R-:W-:Y:S05]  /*34540*/  BSYNC B3 ;  /* 0x0000000000037941 */ /* 0x000fea0003800000 */
.L_x_604:
[----:B------:R-:W-:-:S04]  /*34550*/  FMUL.FTZ R3, R0, 0.5 ;  /* 0x3f00000000037820 */ /* 0x000fc80000410000 */
[----:B------:R-:W0:Y:S02]  /*34560*/  F2F.F64.F32 R6, R3 ;  /* 0x0000000300067310 */ /* 0x000e240000201800 */
[----:B0-----:R-:W0:-:S06]  /*34570*/  DADD R6, R6, R4 ;  /* 0x0000000006067229 */ /* 0x001e0c0000000004 */
[----:B0-----:R-:W0:Y:S01]  /*34580*/  F2F.F32.F64 R0, R6 ;  /* 0x0000000600007310 */ /* 0x001e220000301000 */
[----:B------:R-:W0:-:S14]  /*34590*/  DSETP.GEU.AND P0, PT, |R6|, c[0x2][0x0], PT ;  /* 0x008000000600762a */ /* 0x000e1c0003f0e200 */
[----:B0-----:R-:W-:Y:S01]  /*345a0*/  @!P0 FMUL R0, R0, 1.175494350822287508e-38 ;  /* 0x0080000000008820 */ /* 0x001fe20000400000 */
[----:B------:R-:W-:Y:S05]  /*345b0*/  BRA `(.L_x_427) ;  /* 0x0000002000007947 */ /* 0x000fea0003800000 */
.L_x_428:
[----:B------:R-:W-:-:S04]  /*345c0*/  FSETP.GT.FTZ.AND P0, PT, R5, RZ, PT ;  /* 0x000000ff0500720b */ /* 0x000fc80003f14000 */
[----:B------:R-:W-:-:S04]  /*345d0*/  FSEL R0, RZ, +QNAN , P0 ;  /* 0x7fc00000ff007808 */ /* 0x000fc80000000000 */
.L_x_427:
[----:B------:R-:W-:Y:S05]  /*345e0*/  BSYNC B1 ;  /* 0x0000000000017941 */ /* 0x000fea0003800000 */
.L_x_426:
[----:B------:R-:W-:-:S04]  /*345f0*/  IMAD.MOV.U32 R11, RZ, RZ, 0x0 ;  /* 0x00000000ff0b7424 */ /* 0x000fc800078e00ff */
[----:B------:R-:W-:Y:S05]  /*34600*/  RET.REL.NODEC R10 `(_ZN2at6native18elementwise_kernelILi128ELi4EZNS0_15gpu_kernel_implIN48_GLOBAL__N__08322988_15_IGammaKernel_cu_cb51a28d10CalcIgammaIfEEEEvRNS_18TensorIteratorBaseERKT_EUliE_EEviT1_) ;  /* 0xfffcb9f00a007950 */ /* 0x000fea0003c3ffff */
        .weak           $__internal_0_$__cuda_sm20_div_rn_f64_full
        .type           $__internal_0_$__cuda_sm20_div_rn_f64_full,@function
        .size           $__internal_0_$__cuda_sm20_div_rn_f64_full,($__internal_1_$__cuda_sm20_dsqrt_rn_f64_mediumpath_v1 - $__internal_0_$__cuda_sm20_div_rn_f64_full)
$__internal_0_$__cuda_sm20_div_rn_f64_full:
[C---:B------:R-:W-:Y:S01]  /*34610*/  FSETP.GEU.AND P0, PT, |R21|.reuse, 1.469367938527859385e-39, PT ;  /* 0x001000001500780b */ /* 0x040fe20003f0e200 */
[----:B------:R-:W-:Y:S01]  /*34620*/  IMAD.MOV.U32 R28, RZ, RZ, 0x1 ;  /* 0x00000001ff1c7424 */ /* 0x000fe200078e00ff */
[----:B------:R-:W-:Y:S01]  /*34630*/  LOP3.LUT R14, R21, 0x800fffff, RZ, 0xc0, !PT ;  /* 0x800fffff150e7812 */ /* 0x000fe200078ec0ff */
[----:B------:R-:W-:Y:S01]  /*34640*/  BSSY B2, `(.L_x_606) ;  /* 0x0000055000027945 */ /* 0x000fe20003800000 */
[C---:B------:R-:W-:Y:S02]  /*34650*/  FSETP.GEU.AND P3, PT, |R23|.reuse, 1.469367938527859385e-39, PT ;  /* 0x001000001700780b */ /* 0x040fe40003f6e200 */
[----:B------:R-:W-:Y:S02]  /*34660*/  LOP3.LUT R15, R14, 0x3ff00000, RZ, 0xfc, !PT ;  /* 0x3ff000000e0f7812 */ /* 0x000fe400078efcff */
[----:B------:R-:W-:Y:S02]  /*34670*/  MOV R14, R20 ;  /* 0x00000014000e7202 */ /* 0x000fe40000000f00 */
[----:B------:R-:W-:-:S02]  /*34680*/  LOP3.LUT R4, R23, 0x7ff00000, RZ, 0xc0, !PT ;  /* 0x7ff0000017047812 */ /* 0x000fc400078ec0ff */
[C---:B------:R-:W-:Y:S01]  /*34690*/  LOP3.LUT R7, R21.reuse, 0x7ff00000, RZ, 0xc0, !PT ;  /* 0x7ff0000015077812 */ /* 0x040fe200078ec0ff */
[----:B------:R-:W0:Y:S01]  /*346a0*/  @!P0 DMUL R14, R20, 8.98846567431157953865e+307 ;  /* 0x7fe00000140e8828 */ /* 0x000e220000000000 */
[----:B------:R-:W-:Y:S02]  /*346b0*/  MOV R24, R22 ;  /* 0x0000001600187202 */ /* 0x000fe40000000f00 */
[C---:B------:R-:W-:Y:S02]  /*346c0*/  ISETP.GE.U32.AND P2, PT, R4.reuse, R7, PT ;  /* 0x000000070400720c */ /* 0x040fe40003f46070 */
[----:B------:R-:W-:Y:S01]  /*346d0*/  @!P3 LOP3.LUT R3, R21, 0x7ff00000, RZ, 0xc0, !PT ;  /* 0x7ff000001503b812 */ /* 0x000fe200078ec0ff */
[----:B0-----:R-:W0:Y:S03]  /*346e0*/  MUFU.RCP64H R29, R15 ;  /* 0x0000000f001d7308 */ /* 0x001e260000001800 */
[----:B------:R-:W-:-:S02]  /*346f0*/  @!P3 ISETP.GE.U32.AND P4, PT, R4, R3, PT ;  /* 0x000000030400b20c */ /* 0x000fc40003f86070 */
[----:B------:R-:W-:Y:S02]  /*34700*/  MOV R3, 0x1ca00000 ;  /* 0x1ca0000000037802 */ /* 0x000fe40000000f00 */
[----:B------:R-:W-:Y:S02]  /*34710*/  @!P0 LOP3.LUT R7, R15, 0x7ff00000, RZ, 0xc0, !PT ;  /* 0x7ff000000f078812 */ /* 0x000fe400078ec0ff */
[C---:B------:R-:W-:Y:S02]  /*34720*/  @!P3 SEL R11, R3.reuse, 0x63400000, !P4 ;  /* 0x63400000030bb807 */ /* 0x040fe40006000000 */
[----:B------:R-:W-:Y:S02]  /*34730*/  SEL R25, R3, 0x63400000, !P2 ;  /* 0x6340000003197807 */ /* 0x000fe40005000000 */
[--C-:B------:R-:W-:Y:S01]  /*34740*/  @!P3 LOP3.LUT R26, R11, 0x80000000, R23.reuse, 0xf8, !PT ;  /* 0x800000000b1ab812 */ /* 0x100fe200078ef817 */
[----:B------:R-:W-:Y:S01]  /*34750*/  IMAD.MOV.U32 R11, RZ, RZ, R4 ;  /* 0x000000ffff0b7224 */ /* 0x000fe200078e0004 */
[----:B------:R-:W-:Y:S01]  /*34760*/  LOP3.LUT R25, R25, 0x800fffff, R23, 0xf8, !PT ;  /* 0x800fffff19197812 */ /* 0x000fe200078ef817 */
[----:B0-----:R-:W0:Y:S01]  /*34770*/  DFMA R30, R28, -R14, 1 ;  /* 0x3ff000001c1e742b */ /* 0x001e22000000080e */
[----:B------:R-:W-:-:S02]  /*34780*/  @!P3 LOP3.LUT R27, R26, 0x100000, RZ, 0xfc, !PT ;  /* 0x001000001a1bb812 */ /* 0x000fc400078efcff */
[----:B------:R-:W-:Y:S02]  /*34790*/  @!P3 MOV R26, RZ ;  /* 0x000000ff001ab202 */ /* 0x000fe40000000f00 */
[----:B------:R-:W-:Y:S01]  /*347a0*/  IADD3 R36, R7, -0x1, RZ ;  /* 0xffffffff07247810 */ /* 0x000fe20007ffe0ff */
[----:B0-----:R-:W0:-:S04]  /*347b0*/  DFMA R30, R30, R30, R30 ;  /* 0x0000001e1e1e722b */ /* 0x001e08000000001e */
[----:B------:R-:W-:-:S04]  /*347c0*/  @!P3 DFMA R24, R24, 2, -R26 ;  /* 0x400000001818b82b */ /* 0x000fc8000000081a */
[----:B0-----:R-:W0:-:S06]  /*347d0*/  DFMA R30, R28, R30, R28 ;  /* 0x0000001e1c1e722b */ /* 0x001e0c000000001c */
[----:B0-----:R-:W0:Y:S01]  /*347e0*/  DFMA R26, R30, -R14, 1 ;  /* 0x3ff000001e1a742b */ /* 0x001e22000000080e */
[----:B------:R-:W-:-:S05]  /*347f0*/  @!P3 LOP3.LUT R11, R25, 0x7ff00000, RZ, 0xc0, !PT ;  /* 0x7ff00000190bb812 */ /* 0x000fca00078ec0ff */
[----:B0-----:R0:W1:Y:S02]  /*34800*/  DFMA R26, R30, R26, R30 ;  /* 0x0000001a1e1a722b */ /* 0x001064000000001e */
[----:B0-----:R-:W-:-:S04]  /*34810*/  IADD3 R30, R11, -0x1, RZ ;  /* 0xffffffff0b1e7810 */ /* 0x001fc80007ffe0ff */
[----:B------:R-:W-:Y:S01]  /*34820*/  ISETP.GT.U32.AND P0, PT, R30, 0x7feffffe, PT ;  /* 0x7feffffe1e00780c */ /* 0x000fe20003f04070 */
[----:B-1----:R-:W0:-:S03]  /*34830*/  DMUL R28, R26, R24 ;  /* 0x000000181a1c7228 */ /* 0x002e060000000000 */
[----:B------:R-:W-:-:S03]  /*34840*/  ISETP.GT.U32.OR P0, PT, R36, 0x7feffffe, P0 ;  /* 0x7feffffe2400780c */ /* 0x000fc60000704470 */
[----:B0-----:R-:W0:-:S06]  /*34850*/  DFMA R30, R28, -R14, R24 ;  /* 0x8000000e1c1e722b */ /* 0x001e0c0000000018 */
[----:B0-----:R0:W1:-:S04]  /*34860*/  DFMA R30, R26, R30, R28 ;  /* 0x0000001e1a1e722b */ /* 0x001048000000001c */
[----:B------:R-:W-:Y:S05]  /*34870*/  @P0 BRA `(.L_x_607) ;  /* 0x000001c000000947 */ /* 0x000fea0003800000 */
[----:B01----:R-:W-:Y:S01]  /*34880*/  LOP3.LUT R7, R21, 0x7ff00000, RZ, 0xc0, !PT ;  /* 0x7ff0000015077812 */ /* 0x003fe200078ec0ff */
[----:B------:R-:W-:-:S03]  /*34890*/  IMAD.MOV.U32 R22, RZ, RZ, RZ ;  /* 0x000000ffff167224 */ /* 0x000fc600078e00ff */
[CC--:B------:R-:W-:Y:S02]  /*348a0*/  IADD3 R11, R4.reuse, -R7.reuse, RZ ;  /* 0x80000007040b7210 */ /* 0x0c0fe40007ffe0ff */
[----:B------:R-:W-:Y:S02]  /*348b0*/  ISETP.GE.U32.AND P0, PT, R4, R7, PT ;  /* 0x000000070400720c */ /* 0x000fe40003f06070 */
[----:B------:R-:W-:Y:S02]  /*348c0*/  IMNMX R11, R11, -0x46a00000, !PT ;  /* 0xb96000000b0b7817 */ /* 0x000fe40007800200 */
[----:B------:R-:W-:Y:S02]  /*348d0*/  SEL R3, R3, 0x63400000, !P0 ;  /* 0x6340000003037807 */ /* 0x000fe40004000000 */
[----:B------:R-:W-:-:S04]  /*348e0*/  IMNMX R4, R11, 0x46a00000, PT ;  /* 0x46a000000b047817 */ /* 0x000fc80003800200 */
[----:B------:R-:W-:-:S04]  /*348f0*/  IADD3 R3, -R3, R4, RZ ;  /* 0x0000000403037210 */ /* 0x000fc80007ffe1ff */
[----:B------:R-:W-:-:S06]  /*34900*/  IADD3 R23, R3, 0x7fe00000, RZ ;  /* 0x7fe0000003177810 */ /* 0x000fcc0007ffe0ff */
[----:B------:R-:W0:-:S10]  /*34910*/  DMUL R26, R30, R22 ;  /* 0x000000161e1a7228 */ /* 0x000e140000000000 */
[----:B0-----:R-:W-:-:S13]  /*34920*/  FSETP.GTU.AND P0, PT, |R27|, 1.469367938527859385e-39, PT ;  /* 0x001000001b00780b */ /* 0x001fda0003f0c200 */
[----:B------:R-:W-:Y:S05]  /*34930*/  @P0 BRA `(.L_x_608) ;  /* 0x0000025000000947 */ /* 0x000fea0003800000 */
[----:B------:R-:W0:Y:S01]  /*34940*/  DFMA R14, R30, -R14, R24 ;  /* 0x8000000e1e0e722b */ /* 0x000e220000000018 */
[----:B------:R-:W-:-:S09]  /*34950*/  MOV R22, RZ ;  /* 0x000000ff00167202 */ /* 0x000fd20000000f00 */
[C---:B0-----:R-:W-:Y:S02]  /*34960*/  FSETP.NEU.AND P0, PT, R15.reuse, RZ, PT ;  /* 0x000000ff0f00720b */ /* 0x041fe40003f0d000 */
[----:B------:R-:W-:-:S04]  /*34970*/  LOP3.LUT R21, R15, 0x80000000, R21, 0x48, !PT ;  /* 0x800000000f157812 */ /* 0x000fc800078e4815 */
[----:B------:R-:W-:-:S07]  /*34980*/  LOP3.LUT R23, R21, R23, RZ, 0xfc, !PT ;  /* 0x0000001715177212 */ /* 0x000fce00078efcff */
[----:B------:R-:W-:Y:S05]  /*34990*/  @!P0 BRA `(.L_x_608) ;  /* 0x000001f000008947 */ /* 0x000fea0003800000 */
[C---:B------:R-:W-:Y:S01]  /*349a0*/  IADD3 R15, -R3.reuse, RZ, RZ ;  /* 0x000000ff030f7210 */ /* 0x040fe20007ffe1ff */
[----:B------:R-:W-:Y:S01]  /*349b0*/  IMAD.MOV.U32 R14, RZ, RZ, RZ ;  /* 0x000000ffff0e7224 */ /* 0x000fe200078e00ff */
[----:B------:R-:W0:Y:S01]  /*349c0*/  DMUL.RP R22, R30, R22 ;  /* 0x000000161e167228 */ /* 0x000e220000008000 */
[----:B------:R-:W-:-:S04]  /*349d0*/  IADD3 R3, -R3, -0x43300000, RZ ;  /* 0xbcd0000003037810 */ /* 0x000fc80007ffe1ff */
[----:B------:R-:W1:-:S05]  /*349e0*/  DFMA R14, R26, -R14, R30 ;  /* 0x8000000e1a0e722b */ /* 0x000e4a000000001e */
[----:B0-----:R-:W-:-:S05]  /*349f0*/  LOP3.LUT R21, R23, R21, RZ, 0x3c, !PT ;  /* 0x0000001517157212 */ /* 0x001fca00078e3cff */
[----:B-1----:R-:W-:-:S04]  /*34a00*/  FSETP.NEU.AND P0, PT, |R15|, R3, PT ;  /* 0x000000030f00720b */ /* 0x002fc80003f0d200 */
[----:B------:R-:W-:Y:S02]  /*34a10*/  FSEL R26, R22, R26, !P0 ;  /* 0x0000001a161a7208 */ /* 0x000fe40004000000 */
[----:B------:R-:W-:Y:S01]  /*34a20*/  FSEL R27, R21, R27, !P0 ;  /* 0x0000001b151b7208 */ /* 0x000fe20004000000 */
[----:B------:R-:W-:Y:S05]  /*34a30*/  BRA `(.L_x_608) ;  /* 0x0000015000007947 */ /* 0x000fea0003800000 */
.L_x_607:
[----:B01----:R-:W0:-:S14]  /*34a40*/  DSETP.NAN.AND P0, PT, R22, R22, PT ;  /* 0x000000161600722a */ /* 0x003e1c0003f08000 */
[----:B0-----:R-:W-:Y:S05]  /*34a50*/  @P0 BRA `(.L_x_609) ;  /* 0x0000011000000947 */ /* 0x001fea0003800000 */
[----:B------:R-:W0:-:S14]  /*34a60*/  DSETP.NAN.AND P0, PT, R20, R20, PT ;  /* 0x000000141400722a */ /* 0x000e1c0003f08000 */
[----:B0-----:R-:W-:Y:S05]  /*34a70*/  @P0 BRA `(.L_x_610) ;  /* 0x000000c000000947 */ /* 0x001fea0003800000 */
[----:B------:R-:W-:Y:S02]  /*34a80*/  ISETP.NE.AND P0, PT, R11, R7, PT ;  /* 0x000000070b00720c */ /* 0x000fe40003f05270 */
[----:B------:R-:W-:Y:S02]  /*34a90*/  MOV R26, 0x0 ;  /* 0x00000000001a7802 */ /* 0x000fe40000000f00 */
[----:B------:R-:W-:-:S09]  /*34aa0*/  MOV R27, 0xfff80000 ;  /* 0xfff80000001b7802 */ /* 0x000fd20000000f00 */
[----:B------:R-:W-:Y:S05]  /*34ab0*/  @!P0 BRA `(.L_x_608) ;  /* 0x000000d000008947 */ /* 0x000fea0003800000 */
[----:B------:R-:W-:Y:S02]  /*34ac0*/  ISETP.NE.AND P0, PT, R11, 0x7ff00000, PT ;  /* 0x7ff000000b00780c */ /* 0x000fe40003f05270 */
[----:B------:R-:W-:Y:S02]  /*34ad0*/  LOP3.LUT R27, R23, 0x80000000, R21, 0x48, !PT ;  /* 0x80000000171b7812 */ /* 0x000fe400078e4815 */
[----:B------:R-:W-:-:S13]  /*34ae0*/  ISETP.EQ.OR P0, PT, R7, RZ, !P0 ;  /* 0x000000ff0700720c */ /* 0x000fda0004702670 */
[----:B------:R-:W-:Y:S01]  /*34af0*/  @P0 LOP3.LUT R3, R27, 0x7ff00000, RZ, 0xfc, !PT ;  /* 0x7ff000001b030812 */ /* 0x000fe200078efcff */
[----:B------:R-:W-:Y:S01]  /*34b00*/  @!P0 IMAD.MOV.U32 R26, RZ, RZ, RZ ;  /* 0x000000ffff1a8224 */ /* 0x000fe200078e00ff */
[----:B------:R-:W-:Y:S02]  /*34b10*/  @P0 MOV R26, RZ ;  /* 0x000000ff001a0202 */ /* 0x000fe40000000f00 */
[----:B------:R-:W-:Y:S01]  /*34b20*/  @P0 MOV R27, R3 ;  /* 0x00000003001b0202 */ /* 0x000fe20000000f00 */
[----:B------:R-:W-:Y:S05]  /*34b30*/  BRA `(.L_x_608) ;  /* 0x0000005000007947 */ /* 0x000fea0003800000 */
.L_x_610:
[----:B------:R-:W-:Y:S01]  /*34b40*/  LOP3.LUT R27, R21, 0x80000, RZ, 0xfc, !PT ;  /* 0x00080000151b7812 */ /* 0x000fe200078efcff */
[----:B------:R-:W-:Y:S01]  /*34b50*/  IMAD.MOV.U32 R26, RZ, RZ, R20 ;  /* 0x000000ffff1a7224 */ /* 0x000fe200078e0014 */
[----:B------:R-:W-:Y:S05]  /*34b60*/  BRA `(.L_x_608) ;  /* 0x0000002000007947 */ /* 0x000fea0003800000 */
.L_x_609:
[----:B------:R-:W-:Y:S02]  /*34b70*/  LOP3.LUT R27, R23, 0x80000, RZ, 0xfc, !PT ;  /* 0x00080000171b7812 */ /* 0x000fe400078efcff */
[----:B------:R-:W-:Y:S02]  /*34b80*/  MOV R26, R22 ;  /* 0x00000016001a7202 */ /* 0x000fe40000000f00 */
.L_x_608:
[----:B------:R-:W-:Y:S05]  /*34b90*/  BSYNC B2 ;  /* 0x0000000000027941 */ /* 0x000fea0003800000 */
.L_x_606:
[----:B------:R-:W-:Y:S01]  /*34ba0*/  HFMA2.MMA R15, -RZ, RZ, 0, 0 ;  /* 0x00000000ff0f7435 */ /* 0x000fe200000001ff */
[----:B------:R-:W-:Y:S01]  /*34bb0*/  MOV R14, R12 ;  /* 0x0000000c000e7202 */ /* 0x000fe20000000f00 */
[----:B------:R-:W-:Y:S01]  /*34bc0*/  IMAD.MOV.U32 R11, RZ, RZ, R27 ;  /* 0x000000ffff0b7224 */ /* 0x000fe200078e001b */
[----:B------:R-:W-:-:S03]  /*34bd0*/  MOV R4, R26 ;  /* 0x0000001a00047202 */ /* 0x000fc60000000f00 */
[----:B------:R-:W-:Y:S05]  /*34be0*/  RET.REL.NODEC R14 `(_ZN2at6native18elementwise_kernelILi128ELi4EZNS0_15gpu_kernel_implIN48_GLOBAL__N__08322988_15_IGammaKernel_cu_cb51a28d10CalcIgammaIfEEEEvRNS_18TensorIteratorBaseERKT_EUliE_EEviT1_) ;  /* 0xfffcb4100e007950 */ /* 0x000fea0003c3ffff */
        .weak           $__internal_1_$__cuda_sm20_dsqrt_rn_f64_mediumpath_v1
        .type           $__internal_1_$__cuda_sm20_dsqrt_rn_f64_mediumpath_v1,@function
        .size           $__internal_1_$__cuda_sm20_dsqrt_rn_f64_mediumpath_v1,(.L_x_6686 - $__internal_1_$__cuda_sm20_dsqrt_rn_f64_mediumpath_v1)
$__internal_1_$__cuda_sm20_dsqrt_rn_f64_mediumpath_v1:
[----:B------:R-:W-:Y:S01]  /*34bf0*/  ISETP.GE.U32.AND P0, PT, R3, -0x3400000, PT ;  /* 0xfcc000000300780c */ /* 0x000fe20003f06070 */
[----:B------:R-:W-:-:S12]  /*34c00*/  BSSY B4, `(.L_x_611) ;  /* 0x0000023000047945 */ /* 0x000fd80003800000 */
[----:B------:R-:W-:Y:S05]  /*34c10*/  @!P0 BRA `(.L_x_612) ;  /* 0x0000008000008947 */ /* 0x000fea0003800000 */
[----:B------:R-:W0:-:S10]  /*34c20*/  DFMA.RM R4, R12, R4, R14 ;  /* 0x000000040c04722b */ /* 0x000e14000000400e */
[----:B0-----:R-:W-:-:S05]  /*34c30*/  IADD3 R12, P0, R4, 0x1, RZ ;  /* 0x00000001040c7810 */ /* 0x001fca0007f1e0ff */
[----:B------:R-:W-:-:S06]  /*34c40*/  IMAD.X R13, RZ, RZ, R5, P0 ;  /* 0x000000ffff0d7224 */ /* 0x000fcc00000e0605 */
[----:B------:R-:W0:-:S06]  /*34c50*/  DFMA.RP R6, -R4, R12, R6 ;  /* 0x0000000c0406722b */ /* 0x000e0c0000008106 */
[----:B0-----:R-:W0:-:S06]  /*34c60*/  DSETP.GT.AND P0, PT, R6, RZ, PT ;  /* 0x000000ff0600722a */ /* 0x001e0c0003f04000 */
[----:B0-----:R-:W-:Y:S02]  /*34c70*/  FSEL R4, R12, R4, P0 ;  /* 0x000000040c047208 */ /* 0x001fe40000000000 */
[----:B------:R-:W-:Y:S01]  /*34c80*/  FSEL R5, R13, R5, P0 ;  /* 0x000000050d057208 */ /* 0x000fe20000000000 */
[----:B------:R-:W-:Y:S05]  /*34c90*/  BRA `(.L_x_613) ;  /* 0x0000019000007947 */ /* 0x000fea0003800000 */
.L_x_612:
[----:B------:R-:W0:-:S14]  /*34ca0*/  DSETP.NE.AND P0, PT, R6, RZ, PT ;  /* 0x000000ff0600722a */ /* 0x000e1c0003f05000 */
[----:B0-----:R-:W-:Y:S05]  /*34cb0*/  @!P0 BRA `(.L_x_614) ;  /* 0x0000016000008947 */ /* 0x001fea0003800000 */
[----:B------:R-:W-:-:S13]  /*34cc0*/  ISETP.GE.AND P0, PT, R7, RZ, PT ;  /* 0x000000ff0700720c */ /* 0x000fda0003f06270 */
[----:B------:R-:W-:Y:S02]  /*34cd0*/  @!P0 MOV R4, 0x0 ;  /* 0x0000000000048802 */ /* 0x000fe40000000f00 */
[----:B------:R-:W-:Y:S01]  /*34ce0*/  @!P0 MOV R5, 0xfff80000 ;  /* 0xfff8000000058802 */ /* 0x000fe20000000f00 */
[----:B------:R-:W-:Y:S05]  /*34cf0*/  @!P0 BRA `(.L_x_613) ;  /* 0x0000013000008947 */ /* 0x000fea0003800000 */
[----:B------:R-:W-:-:S13]  /*34d00*/  ISETP.GT.AND P0, PT, R7, 0x7fefffff, PT ;  /* 0x7fefffff0700780c */ /* 0x000fda0003f04270 */
[----:B------:R-:W-:Y:S05]  /*34d10*/  @P0 BRA `(.L_x_614) ;  /* 0x0000010000000947 */ /* 0x000fea0003800000 */
[----:B------:R0:W1:Y:S01]  /*34d20*/  DMUL R4, R6, 8.11296384146066816958e+31 ;  /* 0x4690000006047828 */ /* 0x0000620000000000 */
[----:B------:R-:W-:Y:S01]  /*34d30*/  MOV R14, 0x0 ;  /* 0x00000000000e7802 */ /* 0x000fe20000000f00 */
[----:B0-----:R-:W-:Y:S01]  /*34d40*/  IMAD.MOV.U32 R6, RZ, RZ, RZ ;  /* 0x000000ffff067224 */ /* 0x001fe200078e00ff */
[----:B------:R-:W-:-:S03]  /*34d50*/  HFMA2.MMA R15, -RZ, RZ, 1.9609375, 0 ;  /* 0x3fd80000ff0f7435 */ /* 0x000fc600000001ff */
[----:B-1----:R-:W0:Y:S02]  /*34d60*/  MUFU.RSQ64H R7, R5 ;  /* 0x0000000500077308 */ /* 0x002e240000001c00 */
[----:B0-----:R-:W0:-:S06]  /*34d70*/  DMUL R12, R6, R6 ;  /* 0x00000006060c7228 */ /* 0x001e0c0000000000 */
[----:B0-----:R-:W0:-:S06]  /*34d80*/  DFMA R12, R4, -R12, 1 ;  /* 0x3ff00000040c742b */ /* 0x001e0c000000080c */
[----:B0-----:R-:W-:-:S04]  /*34d90*/  DFMA R14, R12, R14, 0.5 ;  /* 0x3fe000000c0e742b */ /* 0x001fc8000000000e */
[----:B------:R-:W0:-:S06]  /*34da0*/  DMUL R12, R6, R12 ;  /* 0x0000000c060c7228 */ /* 0x000e0c0000000000 */
[----:B0-----:R-:W0:-:S06]  /*34db0*/  DFMA R12, R14, R12, R6 ;  /* 0x0000000c0e0c722b */ /* 0x001e0c0000000006 */
[----:B0-----:R0:W1:-:S04]  /*34dc0*/  DMUL R6, R4, R12 ;  /* 0x0000000c04067228 */ /* 0x0010480000000000 */
[----:B0-----:R-:W-:Y:S02]  /*34dd0*/  IADD3 R13, R13, -0x100000, RZ ;  /* 0xfff000000d0d7810 */ /* 0x001fe40007ffe0ff */
[----:B-1----:R-:W0:-:S06]  /*34de0*/  DFMA R14, R6, -R6, R4 ;  /* 0x80000006060e722b */ /* 0x002e0c0000000004 */
[----:B0-----:R-:W0:-:S10]  /*34df0*/  DFMA R4, R12, R14, R6 ;  /* 0x0000000e0c04722b */ /* 0x001e140000000006 */
[----:B0-----:R-:W-:Y:S01]  /*34e00*/  IADD3 R5, R5, -0x3500000, RZ ;  /* 0xfcb0000005057810 */ /* 0x001fe20007ffe0ff */
[----:B------:R-:W-:Y:S05]  /*34e10*/  BRA `(.L_x_613) ;  /* 0x0000001000007947 */ /* 0x000fea0003800000 */
.L_x_614:
[----:B------:R0:W1:-:S06]  /*34e20*/  DADD R4, R6, R6 ;  /* 0x0000000006047229 */ /* 0x00004c0000000006 */
.L_x_613:
[----:B------:R-:W-:Y:S05]  /*34e30*/  BSYNC B4 ;  /* 0x0000000000047941 */ /* 0x000fea0003800000 */
.L_x_611:
[----:B------:R-:W-:Y:S01]  /*34e40*/  HFMA2.MMA R21, -RZ, RZ, 0, 0 ;  /* 0x00000000ff157435 */ /* 0x000fe200000001ff */
[----:B-1----:R-:W-:Y:S01]  /*34e50*/  IMAD.MOV.U32 R28, RZ, RZ, R4 ;  /* 0x000000ffff1c7224 */ /* 0x002fe200078e0004 */
[----:B------:R-:W-:-:S04]  /*34e60*/  MOV R29, R5 ;  /* 0x00000005001d7202 */ /* 0x000fc80000000f00 */
[----:B------:R-:W-:Y:S05]  /*34e70*/  RET.REL.NODEC R20 `(_ZN2at6native18elementwise_kernelILi128ELi4EZNS0_15gpu_kernel_implIN48_GLOBAL__N__08322988_15_IGammaKernel_cu_cb51a28d10CalcIgammaIfEEEEvRNS_18TensorIteratorBaseERKT_EUliE_EEviT1_) ;  /* 0xfffcb18014007950 */ /* 0x000fea0003c3ffff */
.L_x_615:
[----:B------:R-:W-:-:S00]  /*34e80*/  BRA `(.L_x_615) ;  /* 0xfffffff000007947 */ /* 0x000fc0000383ffff */
[----:B------:R-:W-:-:S00]  /*34e90*/  NOP ;  /* 0x0000000000007918 */ /* 0x000fc00000000000 */
        /* <DEDUP_REMOVED lines=14> */
.L_x_6686:


//--------------------- .text._ZN2at6native27unrolled_elementwise_kernelIN48_GLOBAL__N__08322988_15_IGammaKernel_cu_cb51a28d10CalcIgammaIfEESt5arrayIPcLm3EELi4E23TrivialOffsetCalculatorILi2EjES8_ILi1EjENS0_6memory12LoadWithCastILi2EEENSB_13StoreWithCastILi1EEEEEviT_T0_T2_T3_T4_T5_ --------------------------
	.section	.text._ZN2at6native27unrolled_elementwise_kernelIN48_GLOBAL__N__08322988_15_IGammaKernel_cu_cb51a28d10CalcIgammaIfEESt5arrayIPcLm3EELi4E23TrivialOffsetCalculatorILi2EjES8_ILi1EjENS0_6memory12LoadWithCastILi2EEENSB_13StoreWithCastILi1EEEEEviT_T0_T2_T3_T4_T5_,"ax",@progbits
	.sectioninfo	@"SHI_REGISTERS=56"
	.align	128
.text._ZN2at6native27unrolled_elementwise_kernelIN48_GLOBAL__N__08322988_15_IGammaKernel_cu_cb51a28d10CalcIgammaIfEESt5arrayIPcLm3EELi4E23TrivialOffsetCalculatorILi2EjES8_ILi1EjENS0_6memory12LoadWithCastILi2EEENSB_13StoreWithCastILi1EEEEEviT_T0_T2_T3_T4_T5_:
        .type           _ZN2at6native27unrolled_elementwise_kernelIN48_GLOBAL__N__08322988_15_IGammaKernel_cu_cb51a28d10CalcIgammaIfEESt5arrayIPcLm3EELi4E23TrivialOffsetCalculatorILi2EjES8_ILi1EjENS0_6memory12LoadWithCastILi2EEENSB_13StoreWithCastILi1EEEEEviT_T0_T2_T3_T4_T5_,@function
        .size           _ZN2at6native27unrolled_elementwise_kernelIN48_GLOBAL__N__08322988_15_IGammaKernel_cu_cb51a28d10CalcIgammaIfEESt5arrayIPcLm3EELi4E23TrivialOffsetCalculatorILi2EjES8_ILi1EjENS0_6memory12LoadWithCastILi2EEENSB_13StoreWithCastILi1EEEEEviT_T0_T2_T3_T4_T5_,(.L_x_6687 - _ZN2at6native27unrolled_elementwise_kernelIN48_GLOBAL__N__08322988_15_IGammaKernel_cu_cb51a28d10CalcIgammaIfEESt5arrayIPcLm3EELi4E23TrivialOffsetCalculatorILi2EjES8_ILi1EjENS0_6memory12LoadWithCastILi2EEENSB_13StoreWithCastILi1EEEEEviT_T0_T2_T3_T4_T5_)
        .other          _ZN2at6native27unrolled_elementwise_kernelIN48_GLOBAL__N__08322988_15_IGammaKernel_cu_cb51a28d10CalcIgammaIfEESt5arrayIPcLm3EELi4E23TrivialOffsetCalculatorILi2EjES8_ILi1EjENS0_6memory12LoadWithCastILi2EEENSB_13StoreWithCastILi1EEEEEviT_T0_T2_T3_T4_T5_,@"STO_CUDA_ENTRY STV_DEFAULT"
_ZN2at6native27unrolled_elementwise_kernelIN48_GLOBAL__N__08322988_15_IGammaKernel_cu_cb51a28d10CalcIgammaIfEESt5arrayIPcLm3EELi4E23TrivialOffsetCalculatorILi2EjES8_ILi1EjENS0_6memory12LoadWithCastILi2EEENSB_13StoreWithCastILi1EEEEEviT_T0_T2_T3_T4_T5_:
[----:B------:R-:W-:Y:S02]  /*0000*/  MOV R1, c[0x0][0x28] ;  /* 0x00000a0000017a02 */ /* 0x000fe40000000f00 */
[----:B------:R-:W0:Y:S01]  /*0010*/  S2UR UR39, SR_CTAID.X ;  /* 0x00000000002779c3 */ /* 0x000e220000002500 */
[----:B------:R-:W1:Y:S01]  /*0020*/  S2R R24, SR_TID.X ;  /* 0x0000000000187919 */ /* 0x000e620000002100 */
[----:B------:R-:W-:Y:S01]  /*0030*/  UMOV UR38, 0xfffffe00 ;  /* 0xfffffe0000267882 */ /* 0x000fe20000000000 */
[----:B------:R-:W-:Y:S01]  /*0040*/  BSSY B6, `(.L_x_616) ;  /* 0x00001d0000067945 */ /* 0x000fe20003800000 */
[----:B------:R-:W-:Y:S01]  /*0050*/  ULDC UR4, c[0x0][0x160] ;  /* 0x0000580000047ab9 */ /* 0x000fe20000000800 */
[----:B------:R-:W-:Y:S01]  /*0060*/  IADD3 R1, R1, -0x13f0, RZ ;  /* 0xffffec1001017810 */ /* 0x000fe20007ffe0ff */
[----:B------:R-:W-:Y:S01]  /*0070*/  ULDC.64 UR36, c[0x0][0x118] ;  /* 0x0000460000247ab9 */ /* 0x000fe20000000a00 */
[----:B------:R-:W-:Y:S01]  /*0080*/  IMAD.MOV.U32 R2, RZ, RZ, RZ ;  /* 0x000000ffff027224 */ /* 0x000fe200078e00ff */
[----:B------:R-:W2:Y:S01]  /*0090*/  LDC.U8 R19, c[0x0][0x184] ;  /* 0x00006100ff137b82 */ /* 0x000ea20000000000 */
[----:B------:R-:W-:-:S07]  /*00a0*/  CS2R R22, SRZ ;  /* 0x0000000000167805 */ /* 0x000fce000001ff00 */
[----:B------:R-:W3:Y:S01]  /*00b0*/  LDC.U8 R18, c[0x0][0x185] ;  /* 0x00006140ff127b82 */ /* 0x000ee20000000000 */
[----:B0-----:R-:W-:-:S06]  /*00c0*/  UIMAD UR38, UR39, UR38, UR4 ;  /* 0x00000026272672a4 */ /* 0x001fcc000f8e0204 */
[----:B-1----:R-:W-:-:S13]  /*00d0*/  ISETP.GE.AND P0, PT, R24, UR38, PT ;  /* 0x0000002618007c0c */ /* 0x002fda000bf06270 */
[----:B------:R-:W-:Y:S05]  /*00e0*/  @P0 BRA `(.L_x_617) ;  /* 0x00001c5000000947 */ /* 0x000fea0003800000 */
[----:B--23--:R-:W-:Y:S01]  /*00f0*/  PRMT R0, R19, 0x9910, RZ ;  /* 0x0000991013007816 */ /* 0x00cfe200000000ff */
[----:B------:R-:W-:Y:S01]  /*0100*/  BSSY B7, `(.L_x_618) ;  /* 0x00000e1000077945 */ /* 0x000fe20003800000 */
[----:B------:R-:W-:Y:S02]  /*0110*/  MOV R3, UR39 ;  /* 0x0000002700037c02 */ /* 0x000fe40008000f00 */
[----:B------:R-:W-:-:S03]  /*0120*/  ISETP.GT.AND P0, PT, R0, 0x9, PT ;  /* 0x000000090000780c */ /* 0x000fc60003f04270 */
[----:B------:R-:W-:-:S04]  /*0130*/  IMAD R24, R3, 0x200, R24 ;  /* 0x0000020003187824 */ /* 0x000fc800078e0218 */
[----:B------:R-:W-:-:S05]  /*0140*/  IMAD R4, R24, c[0x0][0x188], RZ ;  /* 0x0000620018047a24 */ /* 0x000fca00078e02ff */
[----:B------:R-:W-:-:S04]  /*0150*/  IADD3 R4, P1, R4, c[0x0][0x170], RZ ;  /* 0x00005c0004047a10 */ /* 0x000fc80007f3e0ff */
[----:B------:R-:W-:Y:S01]  /*0160*/  IADD3.X R5, RZ, c[0x0][0x174], RZ, P1, !PT ;  /* 0x00005d00ff057a10 */ /* 0x000fe20000ffe4ff */
        /* <DEDUP_REMOVED lines=12> */
.L_x_622:
[----:B------:R-:W2:Y:S02]  /*0230*/  LDG.E.U8 R4, [R4.64] ;  /* 0x0000002404047981 */ /* 0x000ea4000c1e1100 */
[----:B--2---:R0:W1:Y:S01]  /*0240*/  I2F.U16 R22, R4 ;  /* 0x0000000400167306 */ /* 0x0040620000101000 */
[----:B------:R-:W-:Y:S05]  /*0250*/  BRA `(.L_x_624) ;  /* 0x00000cb000007947 */ /* 0x000fea0003800000 */
.L_x_621:
        /* <DEDUP_REMOVED lines=9> */
.L_x_626:
[----:B------:R-:W2:Y:S02]  /*02f0*/  LDG.E R4, [R4.64] ;  /* 0x0000002404047981 */ /* 0x000ea4000c1e1900 */
[----:B--2---:R0:W1:Y:S01]  /*0300*/  I2F R22, R4 ;  /* 0x0000000400167306 */ /* 0x0040620000201400 */
[----:B------:R-:W-:Y:S05]  /*0310*/  BRA `(.L_x_624) ;  /* 0x00000bf000007947 */ /* 0x000fea0003800000 */
.L_x_625:
[----:B------:R-:W2:Y:S02]  /*0320*/  LDG.E.U16 R4, [R4.64] ;  /* 0x0000002404047981 */ /* 0x000ea4000c1e1500 */
[----:B--2---:R0:W1:Y:S01]  /*0330*/  I2F.S16 R22, R4 ;  /* 0x0000000400167306 */ /* 0x0040620000101400 */
[----:B------:R-:W-:Y:S05]  /*0340*/  BRA `(.L_x_624) ;  /* 0x00000bc000007947 */ /* 0x000fea0003800000 */
.L_x_620:
        /* <DEDUP_REMOVED lines=8> */
.L_x_628:
[----:B------:R-:W2:Y:S02]  /*03d0*/  LDG.E.U16 R4, [R4.64] ;  /* 0x0000002404047981 */ /* 0x000ea4000c1e1500 */
[----:B--2---:R-:W-:Y:S01]  /*03e0*/  HADD2.F32 R22, -RZ, R4.H0_H0 ;  /* 0x20000004ff167230 */ /* 0x004fe20000004100 */
[----:B------:R-:W-:Y:S05]  /*03f0*/  BRA `(.L_x_624) ;  /* 0x00000b1000007947 */ /* 0x000fea0003800000 */
.L_x_627:
        /* <DEDUP_REMOVED lines=8> */
.L_x_630:
[----:B------:R-:W2:Y:S02]  /*0480*/  LDG.E.U16 R4, [R4.64] ;  /* 0x0000002404047981 */ /* 0x000ea4000c1e1500 */
[----:B--2---:R-:W-:Y:S01]  /*0490*/  HADD2.F32 R22, -RZ, R4.H0_H0 ;  /* 0x20000004ff167230 */ /* 0x004fe20000004100 */
[----:B------:R-:W-:Y:S05]  /*04a0*/  BRA `(.L_x_624) ;  /* 0x00000a6000007947 */ /* 0x000fea0003800000 */
.L_x_629:
[----:B------:R-:W2:Y:S02]  /*04b0*/  LDG.E.64 R4, [R4.64] ;  /* 0x0000002404047981 */ /* 0x000ea4000c1e1b00 */
[----:B--2---:R-:W0:Y:S01]  /*04c0*/  F2F.F32.F64 R22, R4 ;  /* 0x0000000400167310 */ /* 0x004e220000301000 */
[----:B------:R-:W0:-:S14]  /*04d0*/  DSETP.GEU.AND P0, PT, |R4|, c[0x2][0x0], PT ;  /* 0x008000000400762a */ /* 0x000e1c0003f0e200 */
[----:B0-----:R-:W-:Y:S01]  /*04e0*/  @!P0 FMUL R22, R22, 1.175494350822287508e-38 ;  /* 0x0080000016168820 */ /* 0x001fe20000400000 */
[----:B------:R-:W-:Y:S05]  /*04f0*/  BRA `(.L_x_624) ;  /* 0x00000a1000007947 */ /* 0x000fea0003800000 */
.L_x_619:
        /* <DEDUP_REMOVED lines=12> */
.L_x_633:
[----:B------:R-:W2:Y:S02]  /*05c0*/  LDG.E.64 R4, [R4.64] ;  /* 0x0000002404047981 */ /* 0x000ea4000c1e1b00 */
[----:B--2---:R-:W0:Y:S01]  /*05d0*/  F2F.F32.F64 R22, R4 ;  /* 0x0000000400167310 */ /* 0x004e220000301000 */
[----:B------:R-:W0:-:S14]  /*05e0*/  DSETP.GEU.AND P0, PT, |R4|, c[0x2][0x0], PT ;  /* 0x008000000400762a */ /* 0x000e1c0003f0e200 */
[----:B0-----:R-:W-:Y:S01]  /*05f0*/  @!P0 FMUL R22, R22, 1.175494350822287508e-38 ;  /* 0x0080000016168820 */ /* 0x001fe20000400000 */
[----:B------:R-:W-:Y:S05]  /*0600*/  BRA `(.L_x_624) ;  /* 0x0000090000007947 */ /* 0x000fea0003800000 */
.L_x_632:
        /* <DEDUP_REMOVED lines=26> */
.L_x_635:
[----:B------:R-:W2:Y:S02]  /*07b0*/  LDG.E.U8 R4, [R4.64] ;  /* 0x0000002404047981 */ /* 0x000ea4000c1e1100 */
[----:B--2---:R-:W-:-:S05]  /*07c0*/  IMAD.SHL.U32 R0, R4, 0x2000000, RZ ;  /* 0x0200000004007824 */ /* 0x004fca00078e00ff */
[----:B------:R-:W-:-:S13]  /*07d0*/  ISETP.GE.U32.AND P0, PT, R0, 0x8000000, PT ;  /* 0x080000000000780c */ /* 0x000fda0003f06070 */
[C---:B------:R-:W-:Y:S01]  /*07e0*/  @P0 SHF.L.U32 R3, R4.reuse, 0x15, RZ ;  /* 0x0000001504030819 */ /* 0x040fe200000006ff */
[----:B------:R-:W-:-:S03]  /*07f0*/  @!P0 IMAD.SHL.U32 R0, R4, 0x100, RZ ;  /* 0x0000010004008824 */ /* 0x000fc600078e00ff */
[----:B------:R-:W-:Y:S02]  /*0800*/  @P0 LOP3.LUT R3, R3, 0xfe00000, RZ, 0xc0, !PT ;  /* 0x0fe0000003030812 */ /* 0x000fe400078ec0ff */
[----:B------:R-:W-:Y:S02]  /*0810*/  @!P0 LOP3.LUT R0, R0, 0x7f00, RZ, 0xc0, !PT ;  /* 0x00007f0000008812 */ /* 0x000fe400078ec0ff */
[----:B------:R-:W-:Y:S02]  /*0820*/  @P0 LOP3.LUT R3, R3, 0x70000000, RZ, 0xfc, !PT ;  /* 0x7000000003030812 */ /* 0x000fe400078efcff */
[----:B------:R-:W-:-:S03]  /*0830*/  @!P0 LOP3.LUT R0, R0, 0x3f000000, RZ, 0xfc, !PT ;  /* 0x3f00000000008812 */ /* 0x000fc600078efcff */
[----:B------:R-:W-:Y:S01]  /*0840*/  @P0 FMUL.FTZ R22, R3, 1.9259299443872358531e-34 ;  /* 0x0780000003160820 */ /* 0x000fe20000410000 */
[----:B------:R-:W-:Y:S01]  /*0850*/  SHF.L.U32 R3, R4, 0x18, RZ ;  /* 0x0000001804037819 */ /* 0x000fe200000006ff */
[----:B------:R-:W-:-:S05]  /*0860*/  @!P0 FADD.FTZ R22, R0, -0.5 ;  /* 0xbf00000000168421 */ /* 0x000fca0000010000 */
[----:B------:R-:W-:Y:S01]  /*0870*/  LOP3.LUT R22, R22, 0x80000000, R3, 0xf8, !PT ;  /* 0x8000000016167812 */ /* 0x000fe200078ef803 */
[----:B------:R-:W-:Y:S05]  /*0880*/  BRA `(.L_x_624) ;  /* 0x0000068000007947 */ /* 0x000fea0003800000 */
.L_x_634:
[----:B------:R-:W2:Y:S02]  /*0890*/  LDG.E.U16 R4, [R4.64] ;  /* 0x0000002404047981 */ /* 0x000ea4000c1e1500 */
[----:B--2---:R-:W-:Y:S01]  /*08a0*/  PRMT R22, RZ, 0x5410, R4 ;  /* 0x00005410ff167816 */ /* 0x004fe20000000004 */
[----:B------:R-:W-:Y:S05]  /*08b0*/  BRA `(.L_x_624) ;  /* 0x0000065000007947 */ /* 0x000fea0003800000 */
.L_x_631:
        /* <DEDUP_REMOVED lines=11> */
.L_x_638:
        /* <DEDUP_REMOVED lines=20> */
.L_x_640:
[----:B------:R-:W-:Y:S05]  /*0ab0*/  BSYNC B0 ;  /* 0x0000000000007941 */ /* 0x000fea0003800000 */
.L_x_639:
[----:B------:R-:W-:Y:S02]  /*0ac0*/  LEA R5, R0, 0x3b800000, 0x17 ;  /* 0x3b80000000057811 */ /* 0x000fe400078eb8ff */
[----:B------:R-:W-:-:S04]  /*0ad0*/  SHF.L.U32 R3, R3, 0x14, RZ ;  /* 0x0000001403037819 */ /* 0x000fc800000006ff */
[----:B------:R-:W-:Y:S01]  /*0ae0*/  LOP3.LUT R22, R5, R3, R22, 0xfe, !PT ;  /* 0x0000000305167212 */ /* 0x000fe200078efe16 */
[----:B------:R-:W-:Y:S05]  /*0af0*/  BRA `(.L_x_624) ;  /* 0x0000041000007947 */ /* 0x000fea0003800000 */
.L_x_637:
        /* <DEDUP_REMOVED lines=20> */
.L_x_642:
[----:B------:R-:W-:Y:S05]  /*0c40*/  BSYNC B0 ;  /* 0x0000000000007941 */ /* 0x000fea0003800000 */
.L_x_641:
[----:B------:R-:W-:Y:S02]  /*0c50*/  LEA R5, R0, 0x37800000, 0x17 ;  /* 0x3780000000057811 */ /* 0x000fe400078eb8ff */
[----:B------:R-:W-:-:S04]  /*0c60*/  SHF.L.U32 R3, R3, 0x15, RZ ;  /* 0x0000001503037819 */ /* 0x000fc800000006ff */
[----:B------:R-:W-:Y:S01]  /*0c70*/  LOP3.LUT R22, R5, R3, R22, 0xfe, !PT ;  /* 0x0000000305167212 */ /* 0x000fe200078efe16 */
[----:B------:R-:W-:Y:S05]  /*0c80*/  BRA `(.L_x_624) ;  /* 0x0000028000007947 */ /* 0x000fea0003800000 */
.L_x_636:
        /* <DEDUP_REMOVED lines=14> */
.L_x_623:
        /* <DEDUP_REMOVED lines=21> */
.L_x_644:
[----:B------:R-:W2:Y:S02]  /*0ec0*/  LDG.E.64 R22, [R4.64] ;  /* 0x0000002404167981 */ /* 0x000ea4000c1e1b00 */
[----:B--2---:R0:W1:Y:S01]  /*0ed0*/  I2F.U64 R22, R22 ;  /* 0x0000001600167312 */ /* 0x0040620000301000 */
[----:B------:R-:W-:Y:S05]  /*0ee0*/  BRA `(.L_x_624) ;  /* 0x0000002000007947 */ /* 0x000fea0003800000 */
.L_x_643:
[----:B------:R-:W2:Y:S02]  /*0ef0*/  LDG.E R4, [R4.64] ;  /* 0x0000002404047981 */ /* 0x000ea4000c1e1900 */
[----:B--2---:R0:W1:Y:S02]  /*0f00*/  I2F.U32 R22, R4 ;  /* 0x0000000400167306 */ /* 0x0040640000201000 */
.L_x_624:
[----:B------:R-:W-:Y:S05]  /*0f10*/  BSYNC B7 ;  /* 0x0000000000077941 */ /* 0x000fea0003800000 */
.L_x_618:
[----:B------:R-:W-:Y:S01]  /*0f20*/  PRMT R0, R18, 0x9910, RZ ;  /* 0x0000991012007816 */ /* 0x000fe200000000ff */
[----:B0-----:R-:W-:Y:S01]  /*0f30*/  IMAD R4, R24, c[0x0][0x18c], RZ ;  /* 0x0000630018047a24 */ /* 0x001fe200078e02ff */
[----:B------:R-:W-:Y:S02]  /*0f40*/  BSSY B7, `(.L_x_645) ;  /* 0x00000dd000077945 */ /* 0x000fe40003800000 */
[----:B------:R-:W-:-:S02]  /*0f50*/  ISETP.GT.AND P0, PT, R0, 0x9, PT ;  /* 0x000000090000780c */ /* 0x000fc40003f04270 */
[----:B------:R-:W-:-:S04]  /*0f60*/  IADD3 R4, P1, R4, c[0x0][0x178], RZ ;  /* 0x00005e0004047a10 */ /* 0x000fc80007f3e0ff */
[----:B------:R-:W-:-:S07]  /*0f70*/  IADD3.X R5, RZ, c[0x0][0x17c], RZ, P1, !PT ;  /* 0x00005f00ff057a10 */ /* 0x000fce0000ffe4ff */
        /* <DEDUP_REMOVED lines=10> */
[----:B--2---:R0:W2:Y:S01]  /*1020*/  I2F.S16 R23, R4 ;  /* 0x0000000400177306 */ /* 0x0040a20000101400 */
[----:B------:R-:W-:Y:S05]  /*1030*/  BRA `(.L_x_651) ;  /* 0x00000cd000007947 */ /* 0x000fea0003800000 */
.L_x_649:
[----:B------:R-:W2:Y:S02]  /*1040*/  LDG.E.U8 R4, [R4.64] ;  /* 0x0000002404047981 */ /* 0x000ea4000c1e1100 */
[----:B--2---:R0:W2:Y:S01]  /*1050*/  I2F.U16 R23, R4 ;  /* 0x0000000400177306 */ /* 0x0040a20000101000 */
[----:B------:R-:W-:Y:S05]  /*1060*/  BRA `(.L_x_651) ;  /* 0x00000ca000007947 */ /* 0x000fea0003800000 */
.L_x_648:
        /* <DEDUP_REMOVED lines=9> */
.L_x_653:
[----:B------:R-:W2:Y:S02]  /*1100*/  LDG.E R4, [R4.64] ;  /* 0x0000002404047981 */ /* 0x000ea4000c1e1900 */
[----:B--2---:R0:W2:Y:S01]  /*1110*/  I2F R23, R4 ;  /* 0x0000000400177306 */ /* 0x0040a20000201400 */
[----:B------:R-:W-:Y:S05]  /*1120*/  BRA `(.L_x_651) ;  /* 0x00000be000007947 */ /* 0x000fea0003800000 */
.L_x_652:
[----:B------:R-:W2:Y:S02]  /*1130*/  LDG.E.U16 R4, [R4.64] ;  /* 0x0000002404047981 */ /* 0x000ea4000c1e1500 */
[----:B--2---:R0:W2:Y:S01]  /*1140*/  I2F.S16 R23, R4 ;  /* 0x0000000400177306 */ /* 0x0040a20000101400 */
[----:B------:R-:W-:Y:S05]  /*1150*/  BRA `(.L_x_651) ;  /* 0x00000bb000007947 */ /* 0x000fea0003800000 */
.L_x_647:
        /* <DEDUP_REMOVED lines=8> */
.L_x_655:
[----:B------:R-:W2:Y:S02]  /*11e0*/  LDG.E.U16 R4, [R4.64] ;  /* 0x0000002404047981 */ /* 0x000ea4000c1e1500 */
[----:B--2---:R-:W-:Y:S01]  /*11f0*/  HADD2.F32 R23, -RZ, R4.H0_H0 ;  /* 0x20000004ff177230 */ /* 0x004fe20000004100 */
[----:B------:R-:W-:Y:S05]  /*1200*/  BRA `(.L_x_651) ;  /* 0x00000b0000007947 */ /* 0x000fea0003800000 */
.L_x_654:
        /* <DEDUP_REMOVED lines=8> */
.L_x_657:
[----:B------:R-:W2:Y:S02]  /*1290*/  LDG.E.U16 R4, [R4.64] ;  /* 0x0000002404047981 */ /* 0x000ea4000c1e1500 */
[----:B--2---:R-:W-:Y:S01]  /*12a0*/  HADD2.F32 R23, -RZ, R4.H0_H0 ;  /* 0x20000004ff177230 */ /* 0x004fe20000004100 */
[----:B------:R-:W-:Y:S05]  /*12b0*/  BRA `(.L_x_651) ;  /* 0x00000a5000007947 */ /* 0x000fea0003800000 */
.L_x_656:
[----:B------:R-:W2:Y:S02]  /*12c0*/  LDG.E.64 R4, [R4.64] ;  /* 0x0000002404047981 */ /* 0x000ea4000c1e1b00 */
[----:B--2---:R-:W0:Y:S01]  /*12d0*/  F2F.F32.F64 R23, R4 ;  /* 0x0000000400177310 */ /* 0x004e220000301000 */
[----:B------:R-:W0:-:S14]  /*12e0*/  DSETP.GEU.AND P0, PT, |R4|, c[0x2][0x0], PT ;  /* 0x008000000400762a */ /* 0x000e1c0003f0e200 */
[----:B0-----:R-:W-:Y:S01]  /*12f0*/  @!P0 FMUL R23, R23, 1.175494350822287508e-38 ;  /* 0x0080000017178820 */ /* 0x001fe20000400000 */
[----:B------:R-:W-:Y:S05]  /*1300*/  BRA `(.L_x_651) ;  /* 0x00000a0000007947 */ /* 0x000fea0003800000 */
.L_x_646:
        /* <DEDUP_REMOVED lines=12> */
.L_x_660:
[----:B------:R-:W2:Y:S02]  /*13d0*/  LDG.E.64 R4, [R4.64] ;  /* 0x0000002404047981 */ /* 0x000ea4000c1e1b00 */
[----:B--2---:R-:W0:Y:S01]  /*13e0*/  F2F.F32.F64 R23, R4 ;  /* 0x0000000400177310 */ /* 0x004e220000301000 */
[----:B------:R-:W0:-:S14]  /*13f0*/  DSETP.GEU.AND P0, PT, |R4|, c[0x2][0x0], PT ;  /* 0x008000000400762a */ /* 0x000e1c0003f0e200 */
[----:B0-----:R-:W-:Y:S01]  /*1400*/  @!P0 FMUL R23, R23, 1.175494350822287508e-38 ;  /* 0x0080000017178820 */ /* 0x001fe20000400000 */
[----:B------:R-:W-:Y:S05]  /*1410*/  BRA `(.L_x_651) ;  /* 0x000008f000007947 */ /* 0x000fea0003800000 */
.L_x_659:
        /* <DEDUP_REMOVED lines=26> */
.L_x_662:
[----:B------:R-:W2:Y:S02]  /*15c0*/  LDG.E.U8 R4, [R4.64] ;  /* 0x0000002404047981 */ /* 0x000ea4000c1e1100 */
[----:B--2---:R-:W-:-:S05]  /*15d0*/  IMAD.SHL.U32 R0, R4, 0x2000000, RZ ;  /* 0x0200000004007824 */ /* 0x004fca00078e00ff */
[----:B------:R-:W-:-:S13]  /*15e0*/  ISETP.GE.U32.AND P0, PT, R0, 0x8000000, PT ;  /* 0x080000000000780c */ /* 0x000fda0003f06070 */
[C---:B------:R-:W-:Y:S01]  /*15f0*/  @!P0 IMAD.SHL.U32 R0, R4.reuse, 0x100, RZ ;  /* 0x0000010004008824 */ /* 0x040fe200078e00ff */
[----:B------:R-:W-:-:S04]  /*1600*/  @P0 SHF.L.U32 R3, R4, 0x15, RZ ;  /* 0x0000001504030819 */ /* 0x000fc800000006ff */
[----:B------:R-:W-:Y:S02]  /*1610*/  @!P0 LOP3.LUT R0, R0, 0x7f00, RZ, 0xc0, !PT ;  /* 0x00007f0000008812 */ /* 0x000fe400078ec0ff */
[----:B------:R-:W-:Y:S02]  /*1620*/  @P0 LOP3.LUT R3, R3, 0x70000000, RZ, 0xfc, !PT ;  /* 0x7000000003030812 */ /* 0x000fe400078efcff */
[----:B------:R-:W-:-:S03]  /*1630*/  @!P0 LOP3.LUT R0, R0, 0x3f000000, RZ, 0xfc, !PT ;  /* 0x3f00000000008812 */ /* 0x000fc600078efcff */
[----:B------:R-:W-:Y:S02]  /*1640*/  @P0 FMUL.FTZ R23, R3, 1.9259299443872358531e-34 ;  /* 0x0780000003170820 */ /* 0x000fe40000410000 */
[----:B------:R-:W-:Y:S01]  /*1650*/  @!P0 FADD.FTZ R23, R0, -0.5 ;  /* 0xbf00000000178421 */ /* 0x000fe20000010000 */
[----:B------:R-:W-:-:S04]  /*1660*/  SHF.L.U32 R0, R4, 0x18, RZ ;  /* 0x0000001804007819 */ /* 0x000fc800000006ff */
[----:B------:R-:W-:Y:S01]  /*1670*/  LOP3.LUT R23, R23, 0x80000000, R0, 0xf8, !PT ;  /* 0x8000000017177812 */ /* 0x000fe200078ef800 */
[----:B------:R-:W-:Y:S05]  /*1680*/  BRA `(.L_x_651) ;  /* 0x0000068000007947 */ /* 0x000fea0003800000 */
.L_x_661:
[----:B------:R-:W2:Y:S02]  /*1690*/  LDG.E.U16 R4, [R4.64] ;  /* 0x0000002404047981 */ /* 0x000ea4000c1e1500 */
[----:B--2---:R-:W-:Y:S01]  /*16a0*/  PRMT R23, RZ, 0x5410, R4 ;  /* 0x00005410ff177816 */ /* 0x004fe20000000004 */
[----:B------:R-:W-:Y:S05]  /*16b0*/  BRA `(.L_x_651) ;  /* 0x0000065000007947 */ /* 0x000fea0003800000 */
.L_x_658:
        /* <DEDUP_REMOVED lines=9> */
[----:B--2---:R0:W2:Y:S01]  /*1750*/  I2F.U16 R23, R4 ;  /* 0x0000000400177306 */ /* 0x0040a20000101000 */
[----:B------:R-:W-:Y:S05]  /*1760*/  BRA `(.L_x_651) ;  /* 0x000005a000007947 */ /* 0x000fea0003800000 */
.L_x_665:
        /* <DEDUP_REMOVED lines=20> */
.L_x_667:
[----:B------:R-:W-:Y:S05]  /*18b0*/  BSYNC B0 ;  /* 0x0000000000007941 */ /* 0x000fea0003800000 */
.L_x_666:
[----:B------:R-:W-:Y:S02]  /*18c0*/  LEA R0, R0, 0x3b800000, 0x17 ;  /* 0x3b80000000007811 */ /* 0x000fe400078eb8ff */
[----:B------:R-:W-:-:S04]  /*18d0*/  SHF.L.U32 R3, R3, 0x14, RZ ;  /* 0x0000001403037819 */ /* 0x000fc800000006ff */
[----:B------:R-:W-:Y:S01]  /*18e0*/  LOP3.LUT R23, R0, R3, R23, 0xfe, !PT ;  /* 0x0000000300177212 */ /* 0x000fe200078efe17 */
[----:B------:R-:W-:Y:S05]  /*18f0*/  BRA `(.L_x_651) ;  /* 0x0000041000007947 */ /* 0x000fea0003800000 */
.L_x_664:
        /* <DEDUP_REMOVED lines=20> */
.L_x_669:
[----:B------:R-:W-:Y:S05]  /*1a40*/  BSYNC B0 ;  /* 0x0000000000007941 */ /* 0x000fea0003800000 */
.L_x_668:
[----:B------:R-:W-:Y:S02]  /*1a50*/  LEA R0, R0, 0x37800000, 0x17 ;  /* 0x3780000000007811 */ /* 0x000fe400078eb8ff */
[----:B------:R-:W-:-:S04]  /*1a60*/  SHF.L.U32 R3, R3, 0x15, RZ ;  /* 0x0000001503037819 */ /* 0x000fc800000006ff */
[----:B------:R-:W-:Y:S01]  /*1a70*/  LOP3.LUT R23, R0, R3, R23, 0xfe, !PT ;  /* 0x0000000300177212 */ /* 0x000fe200078efe17 */
[----:B------:R-:W-:Y:S05]  /*1a80*/  BRA `(.L_x_651) ;  /* 0x0000028000007947 */ /* 0x000fea0003800000 */
.L_x_663:
        /* <DEDUP_REMOVED lines=14> */
.L_x_650:
        /* <DEDUP_REMOVED lines=21> */
.L_x_671:
[----:B------:R-:W2:Y:S02]  /*1cc0*/  LDG.E.64 R4, [R4.64] ;  /* 0x0000002404047981 */ /* 0x000ea4000c1e1b00 */
[----:B--2---:R0:W2:Y:S01]  /*1cd0*/  I2F.U64 R23, R4 ;  /* 0x0000000400177312 */ /* 0x0040a20000301000 */
[----:B------:R-:W-:Y:S05]  /*1ce0*/  BRA `(.L_x_651) ;  /* 0x0000002000007947 */ /* 0x000fea0003800000 */
.L_x_670:
[----:B------:R-:W2:Y:S02]  /*1cf0*/  LDG.E R4, [R4.64] ;  /* 0x0000002404047981 */ /* 0x000ea4000c1e1900 */
[----:B--2---:R0:W2:Y:S02]  /*1d00*/  I2F.U32 R23, R4 ;  /* 0x0000000400177306 */ /* 0x0040a40000201000 */
.L_x_651:
[----:B------:R-:W-:Y:S05]  /*1d10*/  BSYNC B7 ;  /* 0x0000000000077941 */ /* 0x000fea0003800000 */
.L_x_645:
[----:B------:R-:W3:Y:S02]  /*1d20*/  S2R R24, SR_TID.X ;  /* 0x0000000000187919 */ /* 0x000ee40000002100 */
[----:B---3--:R-:W-:Y:S02]  /*1d30*/  IADD3 R24, R24, 0x80, RZ ;  /* 0x0000008018187810 */ /* 0x008fe40007ffe0ff */
.L_x_617:
[----:B--23--:R-:W-:Y:S05]  /*1d40*/  BSYNC B6 ;  /* 0x0000000000067941 */ /* 0x00cfea0003800000 */
.L_x_616:
[----:B------:R-:W-:Y:S01]  /*1d50*/  ISETP.GE.AND P0, PT, R24, UR38, PT ;  /* 0x0000002618007c0c */ /* 0x000fe2000bf06270 */
[----:B------:R-:W-:Y:S01]  /*1d60*/  BSSY B6, `(.L_x_672) ;  /* 0x00001c6000067945 */ /* 0x000fe20003800000 */
[----:B------:R-:W-:-:S11]  /*1d70*/  MOV R16, RZ ;  /* 0x000000ff00107202 */ /* 0x000fd60000000f00 */
[----:B------:R-:W-:Y:S05]  /*1d80*/  @P0 BRA `(.L_x_673) ;  /* 0x00001c3000000947 */ /* 0x000fea0003800000 */
[----:B------:R-:W-:Y:S01]  /*1d90*/  IMAD.U32 R3, RZ, RZ, UR39 ;  /* 0x00000027ff037e24 */ /* 0x000fe2000f8e00ff */
[----:B------:R-:W-:Y:S01]  /*1da0*/  PRMT R0, R19, 0x9910, RZ ;  /* 0x0000991013007816 */ /* 0x000fe200000000ff */
[----:B------:R-:W-:Y:S03]  /*1db0*/  BSSY B7, `(.L_x_674) ;  /* 0x00000df000077945 */ /* 0x000fe60003800000 */
[----:B------:R-:W-:Y:S02]  /*1dc0*/  LEA R16, R3, R24, 0x9 ;  /* 0x0000001803107211 */ /* 0x000fe400078e48ff */
[----:B------:R-:W-:-:S03]  /*1dd0*/  ISETP.GT.AND P1, PT, R0, 0x9, PT ;  /* 0x000000090000780c */ /* 0x000fc60003f24270 */
[----:B0-----:R-:W-:-:S05]  /*1de0*/  IMAD R4, R16, c[0x0][0x188], RZ ;  /* 0x0000620010047a24 */ /* 0x001fca00078e02ff */
[----:B------:R-:W-:-:S05]  /*1df0*/  IADD3 R4, P0, R4, c[0x0][0x170], RZ ;  /* 0x00005c0004047a10 */ /* 0x000fca0007f1e0ff */
[----:B------:R-:W-:Y:S01]  /*1e00*/  IMAD.X R5, RZ, RZ, c[0x0][0x174], P0 ;  /* 0x00005d00ff057624 */ /* 0x000fe200000e06ff */
        /* <DEDUP_REMOVED lines=12> */
.L_x_678:
[----:B------:R-:W2:Y:S02]  /*1ed0*/  LDG.E.U8 R2, [R4.64] ;  /* 0x0000002404027981 */ /* 0x000ea4000c1e1100 */
[----:B--2---:R-:W0:Y:S01]  /*1ee0*/  I2F.U16 R2, R2 ;  /* 0x0000000200027306 */ /* 0x004e220000101000 */
[----:B------:R-:W-:Y:S05]  /*1ef0*/  BRA `(.L_x_680) ;  /* 0x00000ca000007947 */ /* 0x000fea0003800000 */
.L_x_677:
        /* <DEDUP_REMOVED lines=9> */
.L_x_682:
[----:B------:R-:W2:Y:S02]  /*1f90*/  LDG.E R2, [R4.64] ;  /* 0x0000002404027981 */ /* 0x000ea4000c1e1900 */
[----:B--2---:R-:W0:Y:S01]  /*1fa0*/  I2F R2, R2 ;  /* 0x0000000200027306 */ /* 0x004e220000201400 */
[----:B------:R-:W-:Y:S05]  /*1fb0*/  BRA `(.L_x_680) ;  /* 0x00000be000007947 */ /* 0x000fea0003800000 */
.L_x_681:
[----:B------:R-:W2:Y:S02]  /*1fc0*/  LDG.E.U16 R2, [R4.64] ;  /* 0x0000002404027981 */ /* 0x000ea4000c1e1500 */
[----:B--2---:R-:W0:Y:S01]  /*1fd0*/  I2F.S16 R2, R2 ;  /* 0x0000000200027306 */ /* 0x004e220000101400 */
[----:B------:R-:W-:Y:S05]  /*1fe0*/  BRA `(.L_x_680) ;  /* 0x00000bb000007947 */ /* 0x000fea0003800000 */
.L_x_676:
        /* <DEDUP_REMOVED lines=8> */
.L_x_684:
[----:B------:R-:W2:Y:S02]  /*2070*/  LDG.E.U16 R2, [R4.64] ;  /* 0x0000002404027981 */ /* 0x000ea4000c1e1500 */
[----:B--2---:R-:W-:Y:S01]  /*2080*/  HADD2.F32 R2, -RZ, R2.H0_H0 ;  /* 0x20000002ff027230 */ /* 0x004fe20000004100 */
[----:B------:R-:W-:Y:S05]  /*2090*/  BRA `(.L_x_680) ;  /* 0x00000b0000007947 */ /* 0x000fea0003800000 */
.L_x_683:
        /* <DEDUP_REMOVED lines=8> */
.L_x_686:
[----:B------:R-:W2:Y:S02]  /*2120*/  LDG.E.U16 R2, [R4.64] ;  /* 0x0000002404027981 */ /* 0x000ea4000c1e1500 */
[----:B--2---:R-:W-:Y:S01]  /*2130*/  HADD2.F32 R2, -RZ, R2.H0_H0 ;  /* 0x20000002ff027230 */ /* 0x004fe20000004100 */
[----:B------:R-:W-:Y:S05]  /*2140*/  BRA `(.L_x_680) ;  /* 0x00000a5000007947 */ /* 0x000fea0003800000 */
.L_x_685:
[----:B------:R-:W2:Y:S02]  /*2150*/  LDG.E.64 R4, [R4.64] ;  /* 0x0000002404047981 */ /* 0x000ea4000c1e1b00 */
[----:B--2---:R-:W0:Y:S01]  /*2160*/  F2F.F32.F64 R2, R4 ;  /* 0x0000000400027310 */ /* 0x004e220000301000 */
[----:B------:R-:W0:-:S14]  /*2170*/  DSETP.GEU.AND P0, PT, |R4|, c[0x2][0x0], PT ;  /* 0x008000000400762a */ /* 0x000e1c0003f0e200 */
[----:B0-----:R-:W-:Y:S01]  /*2180*/  @!P0 FMUL R2, R2, 1.175494350822287508e-38 ;  /* 0x0080000002028820 */ /* 0x001fe20000400000 */
[----:B------:R-:W-:Y:S05]  /*2190*/  BRA `(.L_x_680) ;  /* 0x00000a0000007947 */ /* 0x000fea0003800000 */
.L_x_675:
        /* <DEDUP_REMOVED lines=12> */
.L_x_689:
[----:B------:R-:W2:Y:S02]  /*2260*/  LDG.E.64 R4, [R4.64] ;  /* 0x0000002404047981 */ /* 0x000ea4000c1e1b00 */
[----:B--2---:R-:W0:Y:S01]  /*2270*/  F2F.F32.F64 R2, R4 ;  /* 0x0000000400027310 */ /* 0x004e220000301000 */
[----:B------:R-:W0:-:S14]  /*2280*/  DSETP.GEU.AND P0, PT, |R4|, c[0x2][0x0], PT ;  /* 0x008000000400762a */ /* 0x000e1c0003f0e200 */
[----:B0-----:R-:W-:Y:S01]  /*2290*/  @!P0 FMUL R2, R2, 1.175494350822287508e-38 ;  /* 0x0080000002028820 */ /* 0x001fe20000400000 */
[----:B------:R-:W-:Y:S05]  /*22a0*/  BRA `(.L_x_680) ;  /* 0x000008f000007947 */ /* 0x000fea0003800000 */
.L_x_688:
        /* <DEDUP_REMOVED lines=26> */
.L_x_691:
[----:B------:R-:W2:Y:S02]  /*2450*/  LDG.E.U8 R3, [R4.64] ;  /* 0x0000002404037981 */ /* 0x000ea4000c1e1100 */
[----:B--2---:R-:W-:-:S04]  /*2460*/  SHF.L.U32 R0, R3, 0x19, RZ ;  /* 0x0000001903007819 */ /* 0x004fc800000006ff */
[----:B------:R-:W-:-:S13]  /*2470*/  ISETP.GE.U32.AND P0, PT, R0, 0x8000000, PT ;  /* 0x080000000000780c */ /* 0x000fda0003f06070 */
[C---:B------:R-:W-:Y:S01]  /*2480*/  @!P0 SHF.L.U32 R0, R3.reuse, 0x8, RZ ;  /* 0x0000000803008819 */ /* 0x040fe200000006ff */
[C---:B------:R-:W-:Y:S02]  /*2490*/  @P0 IMAD.SHL.U32 R2, R3.reuse, 0x200000, RZ ;  /* 0x0020000003020824 */ /* 0x040fe400078e00ff */
[----:B------:R-:W-:Y:S01]  /*24a0*/  IMAD.SHL.U32 R3, R3, 0x1000000, RZ ;  /* 0x0100000003037824 */ /* 0x000fe200078e00ff */
[----:B------:R-:W-:Y:S02]  /*24b0*/  @!P0 LOP3.LUT R0, R0, 0x7f00, RZ, 0xc0, !PT ;  /* 0x00007f0000008812 */ /* 0x000fe400078ec0ff */
[----:B------:R-:W-:Y:S02]  /*24c0*/  @P0 LOP3.LUT R2, R2, 0x70000000, RZ, 0xfc, !PT ;  /* 0x7000000002020812 */ /* 0x000fe400078efcff */
[----:B------:R-:W-:-:S03]  /*24d0*/  @!P0 LOP3.LUT R0, R0, 0x3f000000, RZ, 0xfc, !PT ;  /* 0x3f00000000008812 */ /* 0x000fc600078efcff */
[----:B------:R-:W-:Y:S02]  /*24e0*/  @P0 FMUL.FTZ R2, R2, 1.9259299443872358531e-34 ;  /* 0x0780000002020820 */ /* 0x000fe40000410000 */
[----:B------:R-:W-:-:S05]  /*24f0*/  @!P0 FADD.FTZ R2, R0, -0.5 ;  /* 0xbf00000000028421 */ /* 0x000fca0000010000 */
[----:B------:R-:W-:Y:S01]  /*2500*/  LOP3.LUT R2, R2, 0x80000000, R3, 0xf8, !PT ;  /* 0x8000000002027812 */ /* 0x000fe200078ef803 */
[----:B------:R-:W-:Y:S05]  /*2510*/  BRA `(.L_x_680) ;  /* 0x0000068000007947 */ /* 0x000fea0003800000 */
.L_x_690:
[----:B------:R-:W2:Y:S02]  /*2520*/  LDG.E.U16 R2, [R4.64] ;  /* 0x0000002404027981 */ /* 0x000ea4000c1e1500 */
[----:B--2---:R-:W-:Y:S01]  /*2530*/  PRMT R2, RZ, 0x5410, R2 ;  /* 0x00005410ff027816 */ /* 0x004fe20000000002 */
[----:B------:R-:W-:Y:S05]  /*2540*/  BRA `(.L_x_680) ;  /* 0x0000065000007947 */ /* 0x000fea0003800000 */
.L_x_687:
        /* <DEDUP_REMOVED lines=11> */
.L_x_694:
        /* <DEDUP_REMOVED lines=20> */
.L_x_696:
[----:B------:R-:W-:Y:S05]  /*2740*/  BSYNC B0 ;  /* 0x0000000000007941 */ /* 0x000fea0003800000 */
.L_x_695:
[----:B------:R-:W-:Y:S01]  /*2750*/  IMAD.SHL.U32 R2, R2, 0x100000, RZ ;  /* 0x0010000002027824 */ /* 0x000fe200078e00ff */
[----:B------:R-:W-:-:S04]  /*2760*/  LEA R3, R0, 0x3b800000, 0x17 ;  /* 0x3b80000000037811 */ /* 0x000fc800078eb8ff */
[----:B------:R-:W-:Y:S01]  /*2770*/  LOP3.LUT R2, R3, R2, R4, 0xfe, !PT ;  /* 0x0000000203027212 */ /* 0x000fe200078efe04 */
[----:B------:R-:W-:Y:S05]  /*2780*/  BRA `(.L_x_680) ;  /* 0x0000041000007947 */ /* 0x000fea0003800000 */
.L_x_693:
        /* <DEDUP_REMOVED lines=20> */
.L_x_698:
[----:B------:R-:W-:Y:S05]  /*28d0*/  BSYNC B0 ;  /* 0x0000000000007941 */ /* 0x000fea0003800000 */
.L_x_697:
[----:B------:R-:W-:Y:S01]  /*28e0*/  IMAD.SHL.U32 R2, R2, 0x200000, RZ ;  /* 0x0020000002027824 */ /* 0x000fe200078e00ff */
[----:B------:R-:W-:-:S04]  /*28f0*/  LEA R3, R0, 0x37800000, 0x17 ;  /* 0x3780000000037811 */ /* 0x000fc800078eb8ff */
[----:B------:R-:W-:Y:S01]  /*2900*/  LOP3.LUT R2, R3, R2, R4, 0xfe, !PT ;  /* 0x0000000203027212 */ /* 0x000fe200078efe04 */
[----:B------:R-:W-:Y:S05]  /*2910*/  BRA `(.L_x_680) ;  /* 0x0000028000007947 */ /* 0x000fea0003800000 */
.L_x_692:
        /* <DEDUP_REMOVED lines=14> */
.L_x_679:
        /* <DEDUP_REMOVED lines=21> */
.L_x_700:
[----:B------:R-:W2:Y:S02]  /*2b50*/  LDG.E.64 R2, [R4.64] ;  /* 0x0000002404027981 */ /* 0x000ea4000c1e1b00 */
[----:B--2---:R0:W2:Y:S01]  /*2b60*/  I2F.U64 R2, R2 ;  /* 0x0000000200027312 */ /* 0x0040a20000301000 */
[----:B------:R-:W-:Y:S05]  /*2b70*/  BRA `(.L_x_680) ;  /* 0x0000002000007947 */ /* 0x000fea0003800000 */
.L_x_699:
[----:B------:R-:W2:Y:S02]  /*2b80*/  LDG.E R2, [R4.64] ;  /* 0x0000002404027981 */ /* 0x000ea4000c1e1900 */
[----:B--2---:R-:W0:Y:S02]  /*2b90*/  I2F.U32 R2, R2 ;  /* 0x0000000200027306 */ /* 0x004e240000201000 */
.L_x_680:
[----:B------:R-:W-:Y:S05]  /*2ba0*/  BSYNC B7 ;  /* 0x0000000000077941 */ /* 0x000fea0003800000 */
.L_x_674:
[----:B------:R-:W-:Y:S01]  /*2bb0*/  PRMT R0, R18, 0x9910, RZ ;  /* 0x0000991012007816 */ /* 0x000fe200000000ff */
[----:B0-----:R-:W-:Y:S01]  /*2bc0*/  IMAD R4, R16, c[0x0][0x18c], RZ ;  /* 0x0000630010047a24 */ /* 0x001fe200078e02ff */
[----:B------:R-:W-:Y:S02]  /*2bd0*/  BSSY B7, `(.L_x_701) ;  /* 0x00000dd000077945 */ /* 0x000fe40003800000 */
[----:B------:R-:W-:-:S02]  /*2be0*/  ISETP.GT.AND P1, PT, R0, 0x9, PT ;  /* 0x000000090000780c */ /* 0x000fc40003f24270 */
[----:B------:R-:W-:-:S05]  /*2bf0*/  IADD3 R4, P0, R4, c[0x0][0x178], RZ ;  /* 0x00005e0004047a10 */ /* 0x000fca0007f1e0ff */
[----:B------:R-:W-:-:S06]  /*2c00*/  IMAD.X R5, RZ, RZ, c[0x0][0x17c], P0 ;  /* 0x00005f00ff057624 */ /* 0x000fcc00000e06ff */
        /* <DEDUP_REMOVED lines=9> */
[----:B------:R-:W3:Y:S02]  /*2ca0*/  LDG.E.S8 R4, [R4.64] ;  /* 0x0000002404047981 */ /* 0x000ee4000c1e1300 */
[----:B---3--:R0:W3:Y:S01]  /*2cb0*/  I2F.S16 R16, R4 ;  /* 0x0000000400107306 */ /* 0x0080e20000101400 */
[----:B------:R-:W-:Y:S05]  /*2cc0*/  BRA `(.L_x_707) ;  /* 0x00000cd000007947 */ /* 0x000fea0003800000 */
.L_x_705:
[----:B------:R-:W3:Y:S02]  /*2cd0*/  LDG.E.U8 R4, [R4.64] ;  /* 0x0000002404047981 */ /* 0x000ee4000c1e1100 */
[----:B---3--:R0:W3:Y:S01]  /*2ce0*/  I2F.U16 R16, R4 ;  /* 0x0000000400107306 */ /* 0x0080e20000101000 */
[----:B------:R-:W-:Y:S05]  /*2cf0*/  BRA `(.L_x_707) ;  /* 0x00000ca000007947 */ /* 0x000fea0003800000 */
.L_x_704:
[----:B------:R-:W-:-:S13]  /*2d00*/  ISETP.NE.AND P0, PT, R0, 0x2, PT ;  /* 0x000000020000780c */ /* 0x000fda0003f05270 */
[----:B------:R-:W-:Y:S05]  /*2d10*/  @!P0 BRA `(.L_x_708) ;  /* 0x000000a000008947 */ /* 0x000fea0003800000 */
[----:B------:R-:W-:-:S13]  /*2d20*/  ISETP.NE.AND P0, PT, R0, 0x3, PT ;  /* 0x000000030000780c */ /* 0x000fda0003f05270 */
[----:B------:R-:W-:Y:S05]  /*2d30*/  @!P0 BRA `(.L_x_709) ;  /* 0x0000005000008947 */ /* 0x000fea0003800000 */
[----:B------:R-:W-:-:S13]  /*2d40*/  ISETP.NE.AND P0, PT, R0, 0x4, PT ;  /* 0x000000040000780c */ /* 0x000fda0003f05270 */
[----:B------:R-:W-:Y:S05]  /*2d50*/  @P0 BRA `(.L_x_706) ;  /* 0x00000aa000000947 */ /* 0x000fea0003800000 */
[----:B------:R-:W3:Y:S02]  /*2d60*/  LDG.E.64 R16, [R4.64] ;  /* 0x0000002404107981 */ /* 0x000ee4000c1e1b00 */
[----:B---3--:R0:W3:Y:S01]  /*2d70*/  I2F.S64 R16, R16 ;  /* 0x0000001000107312 */ /* 0x0080e20000301400 */
[----:B------:R-:W-:Y:S05]  /*2d80*/  BRA `(.L_x_707) ;  /* 0x00000c1000007947 */ /* 0x000fea0003800000 */
.L_x_709:
[----:B------:R-:W3:Y:S02]  /*2d90*/  LDG.E R4, [R4.64] ;  /* 0x0000002404047981 */ /* 0x000ee4000c1e1900 */
[----:B---3--:R0:W3:Y:S01]  /*2da0*/  I2F R16, R4 ;  /* 0x0000000400107306 */ /* 0x0080e20000201400 */
[----:B------:R-:W-:Y:S05]  /*2db0*/  BRA `(.L_x_707) ;  /* 0x00000be000007947 */ /* 0x000fea0003800000 */
.L_x_708:
[----:B------:R-:W3:Y:S02]  /*2dc0*/  LDG.E.U16 R4, [R4.64] ;  /* 0x0000002404047981 */ /* 0x000ee4000c1e1500 */
[----:B---3--:R0:W3:Y:S01]  /*2dd0*/  I2F.S16 R16, R4 ;  /* 0x0000000400107306 */ /* 0x0080e20000101400 */
[----:B------:R-:W-:Y:S05]  /*2de0*/  BRA `(.L_x_707) ;  /* 0x00000bb000007947 */ /* 0x000fea0003800000 */
.L_x_703:
        /* <DEDUP_REMOVED lines=8> */
.L_x_711:
[----:B------:R-:W3:Y:S02]  /*2e70*/  LDG.E.U16 R4, [R4.64] ;  /* 0x0000002404047981 */ /* 0x000ee4000c1e1500 */
[----:B---3--:R-:W-:Y:S01]  /*2e80*/  HADD2.F32 R16, -RZ, R4.H0_H0 ;  /* 0x20000004ff107230 */ /* 0x008fe20000004100 */
[----:B------:R-:W-:Y:S05]  /*2e90*/  BRA `(.L_x_707) ;  /* 0x00000b0000007947 */ /* 0x000fea0003800000 */
.L_x_710:
        /* <DEDUP_REMOVED lines=8> */
.L_x_713:
[----:B------:R-:W3:Y:S02]  /*2f20*/  LDG.E.U16 R4, [R4.64] ;  /* 0x0000002404047981 */ /* 0x000ee4000c1e1500 */
[----:B---3--:R-:W-:Y:S01]  /*2f30*/  HADD2.F32 R16, -RZ, R4.H0_H0 ;  /* 0x20000004ff107230 */ /* 0x008fe20000004100 */
[----:B------:R-:W-:Y:S05]  /*2f40*/  BRA `(.L_x_707) ;  /* 0x00000a5000007947 */ /* 0x000fea0003800000 */
.L_x_712:
[----:B------:R-:W3:Y:S02]  /*2f50*/  LDG.E.64 R4, [R4.64] ;  /* 0x0000002404047981 */ /* 0x000ee4000c1e1b00 */
[----:B---3--:R-:W0:Y:S01]  /*2f60*/  F2F.F32.F64 R16, R4 ;  /* 0x0000000400107310 */ /* 0x008e220000301000 */
[----:B------:R-:W0:-:S14]  /*2f70*/  DSETP.GEU.AND P0, PT, |R4|, c[0x2][0x0], PT ;  /* 0x008000000400762a */ /* 0x000e1c0003f0e200 */
[----:B0-----:R-:W-:Y:S01]  /*2f80*/  @!P0 FMUL R16, R16, 1.175494350822287508e-38 ;  /* 0x0080000010108820 */ /* 0x001fe20000400000 */
[----:B------:R-:W-:Y:S05]  /*2f90*/  BRA `(.L_x_707) ;  /* 0x00000a0000007947 */ /* 0x000fea0003800000 */
.L_x_702:
        /* <DEDUP_REMOVED lines=8> */
[----:B------:R-:W3:Y:S02]  /*3020*/  LDG.E.U8 R4, [R4.64] ;  /* 0x0000002404047981 */ /* 0x000ee4000c1e1100 */
[----:B---3--:R-:W-:-:S04]  /*3030*/  ISETP.NE.AND P0, PT, R4, RZ, PT ;  /* 0x000000ff0400720c */ /* 0x008fc80003f05270 */
[----:B------:R-:W-:Y:S01]  /*3040*/  FSEL R16, RZ, 1, !P0 ;  /* 0x3f800000ff107808 */ /* 0x000fe20004000000 */
[----:B------:R-:W-:Y:S05]  /*3050*/  BRA `(.L_x_707) ;  /* 0x0000094000007947 */ /* 0x000fea0003800000 */
.L_x_716:
[----:B------:R-:W3:Y:S02]  /*3060*/  LDG.E.64 R4, [R4.64] ;  /* 0x0000002404047981 */ /* 0x000ee4000c1e1b00 */
[----:B---3--:R-:W0:Y:S01]  /*3070*/  F2F.F32.F64 R16, R4 ;  /* 0x0000000400107310 */ /* 0x008e220000301000 */
[----:B------:R-:W0:-:S14]  /*3080*/  DSETP.GEU.AND P0, PT, |R4|, c[0x2][0x0], PT ;  /* 0x008000000400762a */ /* 0x000e1c0003f0e200 */
[----:B0-----:R-:W-:Y:S01]  /*3090*/  @!P0 FMUL R16, R16, 1.175494350822287508e-38 ;  /* 0x0080000010108820 */ /* 0x001fe20000400000 */
[----:B------:R-:W-:Y:S05]  /*30a0*/  BRA `(.L_x_707) ;  /* 0x000008f000007947 */ /* 0x000fea0003800000 */
.L_x_715:
[----:B------:R-:W-:-:S13]  /*30b0*/  ISETP.NE.AND P0, PT, R0, 0xf, PT ;  /* 0x0000000f0000780c */ /* 0x000fda0003f05270 */
[----:B------:R-:W-:Y:S05]  /*30c0*/  @!P0 BRA `(.L_x_717) ;  /* 0x0000025000008947 */ /* 0x000fea0003800000 */
[----:B------:R-:W-:-:S13]  /*30d0*/  ISETP.NE.AND P0, PT, R0, 0x17, PT ;  /* 0x000000170000780c */ /* 0x000fda0003f05270 */
[----:B------:R-:W-:Y:S05]  /*30e0*/  @!P0 BRA `(.L_x_718) ;  /* 0x0000016000008947 */ /* 0x000fea0003800000 */
[----:B------:R-:W-:-:S13]  /*30f0*/  ISETP.NE.AND P0, PT, R0, 0x18, PT ;  /* 0x000000180000780c */ /* 0x000fda0003f05270 */
[----:B------:R-:W-:Y:S05]  /*3100*/  @P0 BRA `(.L_x_706) ;  /* 0x000006f000000947 */ /* 0x000fea0003800000 */
[----:B------:R-:W3:Y:S01]  /*3110*/  LDG.E.U8 R16, [R4.64] ;  /* 0x0000002404107981 */ /* 0x000ee2000c1e1100 */
[----:B------:R-:W-:Y:S01]  /*3120*/  IMAD.MOV.U32 R8, RZ, RZ, -0x800000 ;  /* 0xff800000ff087424 */ /* 0x000fe200078e00ff */
[----:B---3--:R-:W-:-:S04]  /*3130*/  SHF.L.U32 R16, R16, 0x18, RZ ;  /* 0x0000001810107819 */ /* 0x008fc800000006ff */
        /* <DEDUP_REMOVED lines=17> */
.L_x_718:
[----:B------:R-:W3:Y:S02]  /*3250*/  LDG.E.U8 R4, [R4.64] ;  /* 0x0000002404047981 */ /* 0x000ee4000c1e1100 */
[----:B---3--:R-:W-:-:S04]  /*3260*/  SHF.L.U32 R0, R4, 0x19, RZ ;  /* 0x0000001904007819 */ /* 0x008fc800000006ff */
        /* <DEDUP_REMOVED lines=11> */
.L_x_717:
[----:B------:R-:W3:Y:S02]  /*3320*/  LDG.E.U16 R4, [R4.64] ;  /* 0x0000002404047981 */ /* 0x000ee4000c1e1500 */
[----:B---3--:R-:W-:Y:S01]  /*3330*/  PRMT R16, RZ, 0x5410, R4 ;  /* 0x00005410ff107816 */ /* 0x008fe20000000004 */
[----:B------:R-:W-:Y:S05]  /*3340*/  BRA `(.L_x_707) ;  /* 0x0000065000007947 */ /* 0x000fea0003800000 */
.L_x_714:
        /* <DEDUP_REMOVED lines=8> */
[----:B------:R-:W3:Y:S02]  /*33d0*/  LDG.E.U16 R4, [R4.64] ;  /* 0x0000002404047981 */ /* 0x000ee4000c1e1500 */
[----:B---3--:R0:W3:Y:S01]  /*33e0*/  I2F.U16 R16, R4 ;  /* 0x0000000400107306 */ /* 0x0080e20000101000 */
[----:B------:R-:W-:Y:S05]  /*33f0*/  BRA `(.L_x_707) ;  /* 0x000005a000007947 */ /* 0x000fea0003800000 */
.L_x_721:
[----:B------:R-:W3:Y:S01]  /*3400*/  LDG.E.U8 R3, [R4.64] ;  /* 0x0000002404037981 */ /* 0x000ee2000c1e1100 */
[----:B------:R-:W-:Y:S02]  /*3410*/  MOV R16, RZ ;  /* 0x000000ff00107202 */ /* 0x000fe40000000f00 */
[----:B---3--:R-:W-:-:S13]  /*3420*/  ISETP.NE.AND P0, PT, R3, RZ, PT ;  /* 0x000000ff0300720c */ /* 0x008fda0003f05270 */
        /* <DEDUP_REMOVED lines=17> */
.L_x_723:
[----:B------:R-:W-:Y:S05]  /*3540*/  BSYNC B0 ;  /* 0x0000000000007941 */ /* 0x000fea0003800000 */
.L_x_722:
[----:B------:R-:W-:Y:S01]  /*3550*/  IMAD.SHL.U32 R3, R3, 0x100000, RZ ;  /* 0x0010000003037824 */ /* 0x000fe200078e00ff */
[----:B------:R-:W-:-:S04]  /*3560*/  LEA R5, R0, 0x3b800000, 0x17 ;  /* 0x3b80000000057811 */ /* 0x000fc800078eb8ff */
[----:B------:R-:W-:Y:S01]  /*3570*/  LOP3.LUT R16, R5, R3, R16, 0xfe, !PT ;  /* 0x0000000305107212 */ /* 0x000fe200078efe10 */
[----:B------:R-:W-:Y:S05]  /*3580*/  BRA `(.L_x_707) ;  /* 0x0000041000007947 */ /* 0x000fea0003800000 */
.L_x_720:
[----:B------:R-:W3:Y:S01]  /*3590*/  LDG.E.U8 R3, [R4.64] ;  /* 0x0000002404037981 */ /* 0x000ee2000c1e1100 */
[----:B------:R-:W-:Y:S01]  /*35a0*/  HFMA2.MMA R16, -RZ, RZ, 0, 0 ;  /* 0x00000000ff107435 */ /* 0x000fe200000001ff */
        /* <DEDUP_REMOVED lines=18> */
.L_x_725:
[----:B------:R-:W-:Y:S05]  /*36d0*/  BSYNC B0 ;  /* 0x0000000000007941 */ /* 0x000fea0003800000 */
.L_x_724:
[----:B------:R-:W-:Y:S01]  /*36e0*/  IMAD.SHL.U32 R3, R3, 0x200000, RZ ;  /* 0x0020000003037824 */ /* 0x000fe200078e00ff */
[----:B------:R-:W-:-:S04]  /*36f0*/  LEA R5, R0, 0x37800000, 0x17 ;  /* 0x3780000000057811 */ /* 0x000fc800078eb8ff */
[----:B------:R-:W-:Y:S01]  /*3700*/  LOP3.LUT R16, R5, R3, R16, 0xfe, !PT ;  /* 0x0000000305107212 */ /* 0x000fe200078efe10 */
[----:B------:R-:W-:Y:S05]  /*3710*/  BRA `(.L_x_707) ;  /* 0x0000028000007947 */ /* 0x000fea0003800000 */
.L_x_719:
[----:B------:R-:W-:-:S13]  /*3720*/  ISETP.NE.AND P0, PT, R0, 0x1c, PT ;  /* 0x0000001c0000780c */ /* 0x000fda0003f05270 */
[----:B------:R-:W-:Y:S05]  /*3730*/  @!P0 BRA `(.L_x_726) ;  /* 0x0000024000008947 */ /* 0x000fea0003800000 */
[----:B------:R-:W-:-:S13]  /*3740*/  ISETP.NE.AND P0, PT, R0, 0x1d, PT ;  /* 0x0000001d0000780c */ /* 0x000fda0003f05270 */
[----:B------:R-:W-:Y:S05]  /*3750*/  @!P0 BRA `(.L_x_727) ;  /* 0x000001f000008947 */ /* 0x000fea0003800000 */
[----:B------:R-:W-:-:S13]  /*3760*/  ISETP.NE.AND P0, PT, R0, 0x2c, PT ;  /* 0x0000002c0000780c */ /* 0x000fda0003f05270 */
[----:B------:R-:W-:Y:S05]  /*3770*/  @P0 BRA `(.L_x_706) ;  /* 0x0000008000000947 */ /* 0x000fea0003800000 */
[----:B------:R-:W3:Y:S01]  /*3780*/  LDG.E.U8 R4, [R4.64] ;  /* 0x0000002404047981 */ /* 0x000ee2000c1e1100 */
[----:B------:R-:W-:Y:S02]  /*3790*/  MOV R16, 0x400000 ;  /* 0x0040000000107802 */ /* 0x000fe40000000f00 */
[----:B---3--:R-:W-:-:S13]  /*37a0*/  ISETP.NE.AND P0, PT, R4, RZ, PT ;  /* 0x000000ff0400720c */ /* 0x008fda0003f05270 */
[----:B------:R-:W-:Y:S05]  /*37b0*/  @!P0 BRA `(.L_x_707) ;  /* 0x000001e000008947 */ /* 0x000fea0003800000 */
[----:B------:R-:W-:-:S13]  /*37c0*/  ISETP.NE.AND P0, PT, R4, 0xff, PT ;  /* 0x000000ff0400780c */ /* 0x000fda0003f05270 */
[----:B------:R-:W-:Y:S01]  /*37d0*/  @!P0 IMAD.MOV.U32 R16, RZ, RZ, 0x7f800001 ;  /* 0x7f800001ff108424 */ /* 0x000fe200078e00ff */
[----:B------:R-:W-:Y:S01]  /*37e0*/  @P0 SHF.L.U32 R16, R4, 0x17, RZ ;  /* 0x0000001704100819 */ /* 0x000fe200000006ff */
[----:B------:R-:W-:Y:S05]  /*37f0*/  BRA `(.L_x_707) ;  /* 0x000001a000007947 */ /* 0x000fea0003800000 */
.L_x_706:
[----:B------:R-:W-:Y:S01]  /*3800*/  MOV R0, 0x0 ;  /* 0x0000000000007802 */ /* 0x000fe20000000f00 */
[----:B------:R-:W-:Y:S01]  /*3810*/  HFMA2.MMA R12, -RZ, RZ, 0, 5.9604644775390625e-08 ;  /* 0x00000001ff0c7435 */ /* 0x000fe200000001ff */
[----:B------:R-:W-:Y:S01]  /*3820*/  IMAD.MOV.U32 R4, RZ, RZ, c[0x4][0x108] ;  /* 0x01004200ff047624 */ /* 0x000fe200078e00ff */
[----:B------:R-:W-:Y:S01]  /*3830*/  MOV R5, c[0x4][0x10c] ;  /* 0x0100430000057a02 */ /* 0x000fe20000000f00 */
[----:B------:R0:W3:Y:S01]  /*3840*/  LDC.64 R14, c[0x4][R0] ;  /* 0x01000000000e7b82 */ /* 0x0000e20000000a00 */
        /* <DEDUP_REMOVED lines=13> */
[----:B-123-5:R-:W-:Y:S05]  /*3920*/  CALL.ABS.NOINC R14 ;  /* 0x000000000e007343 */ /* 0x02efea0003c00000 */
[----:B------:R-:W-:Y:S01]  /*3930*/  MOV R16, RZ ;  /* 0x000000ff00107202 */ /* 0x000fe20000000f00 */
[----:B------:R-:W-:Y:S05]  /*3940*/  BRA `(.L_x_707) ;  /* 0x0000005000007947 */ /* 0x000fea0003800000 */
.L_x_727:
[----:B------:R-:W3:Y:S02]  /*3950*/  LDG.E.64 R16, [R4.64] ;  /* 0x0000002404107981 */ /* 0x000ee4000c1e1b00 */
[----:B---3--:R0:W3:Y:S01]  /*3960*/  I2F.U64 R16, R16 ;  /* 0x0000001000107312 */ /* 0x0080e20000301000 */
[----:B------:R-:W-:Y:S05]  /*3970*/  BRA `(.L_x_707) ;  /* 0x0000002000007947 */ /* 0x000fea0003800000 */
.L_x_726:
[----:B------:R-:W3:Y:S02]  /*3980*/  LDG.E R4, [R4.64] ;  /* 0x0000002404047981 */ /* 0x000ee4000c1e1900 */
[----:B---3--:R0:W3:Y:S02]  /*3990*/  I2F.U32 R16, R4 ;  /* 0x0000000400107306 */ /* 0x0080e40000201000 */
.L_x_707:
[----:B------:R-:W-:Y:S05]  /*39a0*/  BSYNC B7 ;  /* 0x0000000000077941 */ /* 0x000fea0003800000 */
.L_x_701:
[----:B------:R-:W-:Y:S02]  /*39b0*/  IADD3 R24, R24, 0x80, RZ ;  /* 0x0000008018187810 */ /* 0x000fe40007ffe0ff */
.L_x_673:
[----:B------:R-:W-:Y:S05]  /*39c0*/  BSYNC B6 ;  /* 0x0000000000067941 */ /* 0x000fea0003800000 */
.L_x_672:
[----:B------:R-:W-:Y:S01]  /*39d0*/  ISETP.GE.AND P0, PT, R24, UR38, PT ;  /* 0x0000002618007c0c */ /* 0x000fe2000bf06270 */
[----:B------:R-:W-:Y:S01]  /*39e0*/  BSSY B6, `(.L_x_728) ;  /* 0x00001c8000067945 */ /* 0x000fe20003800000 */
[----:B------:R-:W-:Y:S01]  /*39f0*/  HFMA2.MMA R32, -RZ, RZ, 0, 0 ;  /* 0x00000000ff207435 */ /* 0x000fe200000001ff */
[----:B------:R-:W-:Y:S02]  /*3a00*/  IMAD.MOV.U32 R34, RZ, RZ, RZ ;  /* 0x000000ffff227224 */ /* 0x000fe400078e00ff */
[----:B0-----:R-:W-:-:S08]  /*3a10*/  IMAD.MOV.U32 R17, RZ, RZ, RZ ;  /* 0x000000ffff117224 */ /* 0x001fd000078e00ff */
[----:B------:R-:W-:Y:S05]  /*3a20*/  @P0 BRA `(.L_x_729) ;  /* 0x00001c3000000947 */ /* 0x000fea0003800000 */
[----:B------:R-:W-:Y:S01]  /*3a30*/  PRMT R0, R19, 0x9910, RZ ;  /* 0x0000991013007816 */ /* 0x000fe200000000ff */
        /* <DEDUP_REMOVED lines=16> */
[----:B------:R-:W4:Y:S02]  /*3b40*/  LDG.E.S8 R4, [R4.64] ;  /* 0x0000002404047981 */ /* 0x000f24000c1e1300 */
[----:B----4-:R0:W4:Y:S01]  /*3b50*/  I2F.S16 R32, R4 ;  /* 0x0000000400207306 */ /* 0x0101220000101400 */
[----:B------:R-:W-:Y:S05]  /*3b60*/  BRA `(.L_x_736) ;  /* 0x00000cd000007947 */ /* 0x000fea0003800000 */
.L_x_734:
[----:B------:R-:W4:Y:S02]  /*3b70*/  LDG.E.U8 R4, [R4.64] ;  /* 0x0000002404047981 */ /* 0x000f24000c1e1100 */
[----:B----4-:R0:W4:Y:S01]  /*3b80*/  I2F.U16 R32, R4 ;  /* 0x0000000400207306 */ /* 0x0101220000101000 */
[----:B------:R-:W-:Y:S05]  /*3b90*/  BRA `(.L_x_736) ;  /* 0x00000ca000007947 */ /* 0x000fea0003800000 */
.L_x_733:
[----:B------:R-:W-:-:S13]  /*3ba0*/  ISETP.NE.AND P0, PT, R0, 0x2, PT ;  /* 0x000000020000780c */ /* 0x000fda0003f05270 */
[----:B------:R-:W-:Y:S05]  /*3bb0*/  @!P0 BRA `(.L_x_737) ;  /* 0x000000a000008947 */ /* 0x000fea0003800000 */
[----:B------:R-:W-:-:S13]  /*3bc0*/  ISETP.NE.AND P0, PT, R0, 0x3, PT ;  /* 0x000000030000780c */ /* 0x000fda0003f05270 */
[----:B------:R-:W-:Y:S05]  /*3bd0*/  @!P0 BRA `(.L_x_738) ;  /* 0x0000005000008947 */ /* 0x000fea0003800000 */
[----:B------:R-:W-:-:S13]  /*3be0*/  ISETP.NE.AND P0, PT, R0, 0x4, PT ;  /* 0x000000040000780c */ /* 0x000fda0003f05270 */
[----:B------:R-:W-:Y:S05]  /*3bf0*/  @P0 BRA `(.L_x_735) ;  /* 0x00000aa000000947 */ /* 0x000fea0003800000 */
[----:B------:R-:W4:Y:S02]  /*3c00*/  LDG.E.64 R32, [R4.64] ;  /* 0x0000002404207981 */ /* 0x000f24000c1e1b00 */
[----:B----4-:R0:W4:Y:S01]  /*3c10*/  I2F.S64 R32, R32 ;  /* 0x0000002000207312 */ /* 0x0101220000301400 */
[----:B------:R-:W-:Y:S05]  /*3c20*/  BRA `(.L_x_736) ;  /* 0x00000c1000007947 */ /* 0x000fea0003800000 */
.L_x_738:
[----:B------:R-:W4:Y:S02]  /*3c30*/  LDG.E R4, [R4.64] ;  /* 0x0000002404047981 */ /* 0x000f24000c1e1900 */
[----:B----4-:R0:W4:Y:S01]  /*3c40*/  I2F R32, R4 ;  /* 0x0000000400207306 */ /* 0x0101220000201400 */
[----:B------:R-:W-:Y:S05]  /*3c50*/  BRA `(.L_x_736) ;  /* 0x00000be000007947 */ /* 0x000fea0003800000 */
.L_x_737:
[----:B------:R-:W4:Y:S02]  /*3c60*/  LDG.E.U16 R4, [R4.64] ;  /* 0x0000002404047981 */ /* 0x000f24000c1e1500 */
[----:B----4-:R0:W4:Y:S01]  /*3c70*/  I2F.S16 R32, R4 ;  /* 0x0000000400207306 */ /* 0x0101220000101400 */
[----:B------:R-:W-:Y:S05]  /*3c80*/  BRA `(.L_x_736) ;  /* 0x00000bb000007947 */ /* 0x000fea0003800000 */
.L_x_732:
        /* <DEDUP_REMOVED lines=8> */
.L_x_740:
[----:B------:R-:W4:Y:S02]  /*3d10*/  LDG.E.U16 R4, [R4.64] ;  /* 0x0000002404047981 */ /* 0x000f24000c1e1500 */
[----:B----4-:R-:W-:Y:S01]  /*3d20*/  HADD2.F32 R32, -RZ, R4.H0_H0 ;  /* 0x20000004ff207230 */ /* 0x010fe20000004100 */
[----:B------:R-:W-:Y:S05]  /*3d30*/  BRA `(.L_x_736) ;  /* 0x00000b0000007947 */ /* 0x000fea0003800000 */
.L_x_739:
        /* <DEDUP_REMOVED lines=8> */
.L_x_742:
[----:B------:R-:W4:Y:S02]  /*3dc0*/  LDG.E.U16 R4, [R4.64] ;  /* 0x0000002404047981 */ /* 0x000f24000c1e1500 */
[----:B----4-:R-:W-:Y:S01]  /*3dd0*/  HADD2.F32 R32, -RZ, R4.H0_H0 ;  /* 0x20000004ff207230 */ /* 0x010fe20000004100 */
[----:B------:R-:W-:Y:S05]  /*3de0*/  BRA `(.L_x_736) ;  /* 0x00000a5000007947 */ /* 0x000fea0003800000 */
.L_x_741:
[----:B------:R-:W4:Y:S02]  /*3df0*/  LDG.E.64 R4, [R4.64] ;  /* 0x0000002404047981 */ /* 0x000f24000c1e1b00 */
[----:B----4-:R-:W0:Y:S01]  /*3e00*/  F2F.F32.F64 R32, R4 ;  /* 0x0000000400207310 */ /* 0x010e220000301000 */
[----:B------:R-:W0:-:S14]  /*3e10*/  DSETP.GEU.AND P0, PT, |R4|, c[0x2][0x0], PT ;  /* 0x008000000400762a */ /* 0x000e1c0003f0e200 */
[----:B0-----:R-:W-:Y:S01]  /*3e20*/  @!P0 FMUL R32, R32, 1.175494350822287508e-38 ;  /* 0x0080000020208820 */ /* 0x001fe20000400000 */
[----:B------:R-:W-:Y:S05]  /*3e30*/  BRA `(.L_x_736) ;  /* 0x00000a0000007947 */ /* 0x000fea0003800000 */
.L_x_731:
        /* <DEDUP_REMOVED lines=8> */
[----:B------:R-:W4:Y:S02]  /*3ec0*/  LDG.E.U8 R4, [R4.64] ;  /* 0x0000002404047981 */ /* 0x000f24000c1e1100 */
[----:B----4-:R-:W-:-:S04]  /*3ed0*/  ISETP.NE.AND P0, PT, R4, RZ, PT ;  /* 0x000000ff0400720c */ /* 0x010fc80003f05270 */
[----:B------:R-:W-:Y:S01]  /*3ee0*/  FSEL R32, RZ, 1, !P0 ;  /* 0x3f800000ff207808 */ /* 0x000fe20004000000 */
[----:B------:R-:W-:Y:S05]  /*3ef0*/  BRA `(.L_x_736) ;  /* 0x0000094000007947 */ /* 0x000fea0003800000 */
.L_x_745:
[----:B------:R-:W4:Y:S02]  /*3f00*/  LDG.E.64 R4, [R4.64] ;  /* 0x0000002404047981 */ /* 0x000f24000c1e1b00 */
[----:B----4-:R-:W0:Y:S01]  /*3f10*/  F2F.F32.F64 R32, R4 ;  /* 0x0000000400207310 */ /* 0x010e220000301000 */
[----:B------:R-:W0:-:S14]  /*3f20*/  DSETP.GEU.AND P0, PT, |R4|, c[0x2][0x0], PT ;  /* 0x008000000400762a */ /* 0x000e1c0003f0e200 */
[----:B0-----:R-:W-:Y:S01]  /*3f30*/  @!P0 FMUL R32, R32, 1.175494350822287508e-38 ;  /* 0x0080000020208820 */ /* 0x001fe20000400000 */
[----:B------:R-:W-:Y:S05]  /*3f40*/  BRA `(.L_x_736) ;  /* 0x000008f000007947 */ /* 0x000fea0003800000 */
.L_x_744:
[----:B------:R-:W-:-:S13]  /*3f50*/  ISETP.NE.AND P0, PT, R0, 0xf, PT ;  /* 0x0000000f0000780c */ /* 0x000fda0003f05270 */
[----:B------:R-:W-:Y:S05]  /*3f60*/  @!P0 BRA `(.L_x_746) ;  /* 0x0000025000008947 */ /* 0x000fea0003800000 */
[----:B------:R-:W-:-:S13]  /*3f70*/  ISETP.NE.AND P0, PT, R0, 0x17, PT ;  /* 0x000000170000780c */ /* 0x000fda0003f05270 */
[----:B------:R-:W-:Y:S05]  /*3f80*/  @!P0 BRA `(.L_x_747) ;  /* 0x0000016000008947 */ /* 0x000fea0003800000 */
[----:B------:R-:W-:-:S13]  /*3f90*/  ISETP.NE.AND P0, PT, R0, 0x18, PT ;  /* 0x000000180000780c */ /* 0x000fda0003f05270 */
[----:B------:R-:W-:Y:S05]  /*3fa0*/  @P0 BRA `(.L_x_735) ;  /* 0x000006f000000947 */ /* 0x000fea0003800000 */
[----:B------:R-:W4:Y:S01]  /*3fb0*/  LDG.E.U8 R32, [R4.64] ;  /* 0x0000002404207981 */ /* 0x000f22000c1e1100 */
[----:B------:R-:W-:Y:S01]  /*3fc0*/  MOV R8, 0xff800000 ;  /* 0xff80000000087802 */ /* 0x000fe20000000f00 */
[----:B----4-:R-:W-:-:S05]  /*3fd0*/  IMAD.SHL.U32 R32, R32, 0x1000000, RZ ;  /* 0x0100000020207824 */ /* 0x010fca00078e00ff */
        /* <DEDUP_REMOVED lines=17> */
.L_x_747:
[----:B------:R-:W4:Y:S02]  /*40f0*/  LDG.E.U8 R4, [R4.64] ;  /* 0x0000002404047981 */ /* 0x000f24000c1e1100 */
[----:B----4-:R-:W-:-:S05]  /*4100*/  IMAD.SHL.U32 R0, R4, 0x2000000, RZ ;  /* 0x0200000004007824 */ /* 0x010fca00078e00ff */
[----:B------:R-:W-:-:S13]  /*4110*/  ISETP.GE.U32.AND P0, PT, R0, 0x8000000, PT ;  /* 0x080000000000780c */ /* 0x000fda0003f06070 */
[C---:B------:R-:W-:Y:S01]  /*4120*/  @!P0 IMAD.SHL.U32 R0, R4.reuse, 0x100, RZ ;  /* 0x0000010004008824 */ /* 0x040fe200078e00ff */
[----:B------:R-:W-:-:S04]  /*4130*/  @P0 SHF.L.U32 R3, R4, 0x15, RZ ;  /* 0x0000001504030819 */ /* 0x000fc800000006ff */
        /* <DEDUP_REMOVED lines=8> */
.L_x_746:
[----:B------:R-:W4:Y:S02]  /*41c0*/  LDG.E.U16 R4, [R4.64] ;  /* 0x0000002404047981 */ /* 0x000f24000c1e1500 */
[----:B----4-:R-:W-:Y:S01]  /*41d0*/  PRMT R32, RZ, 0x5410, R4 ;  /* 0x00005410ff207816 */ /* 0x010fe20000000004 */
[----:B------:R-:W-:Y:S05]  /*41e0*/  BRA `(.L_x_736) ;  /* 0x0000065000007947 */ /* 0x000fea0003800000 */
.L_x_743:
        /* <DEDUP_REMOVED lines=8> */
[----:B------:R-:W4:Y:S02]  /*4270*/  LDG.E.U16 R4, [R4.64] ;  /* 0x0000002404047981 */ /* 0x000f24000c1e1500 */
[----:B----4-:R0:W4:Y:S01]  /*4280*/  I2F.U16 R32, R4 ;  /* 0x0000000400207306 */ /* 0x0101220000101000 */
[----:B------:R-:W-:Y:S05]  /*4290*/  BRA `(.L_x_736) ;  /* 0x000005a000007947 */ /* 0x000fea0003800000 */
.L_x_750:
[----:B------:R-:W4:Y:S01]  /*42a0*/  LDG.E.U8 R3, [R4.64] ;  /* 0x0000002404037981 */ /* 0x000f22000c1e1100 */
[----:B------:R-:W-:Y:S01]  /*42b0*/  IMAD.MOV.U32 R32, RZ, RZ, RZ ;  /* 0x000000ffff207224 */ /* 0x000fe200078e00ff */
[----:B----4-:R-:W-:-:S13]  /*42c0*/  ISETP.NE.AND P0, PT, R3, RZ, PT ;  /* 0x000000ff0300720c */ /* 0x010fda0003f05270 */
        /* <DEDUP_REMOVED lines=17> */
.L_x_752:
[----:B------:R-:W-:Y:S05]  /*43e0*/  BSYNC B0 ;  /* 0x0000000000007941 */ /* 0x000fea0003800000 */
.L_x_751:
[----:B------:R-:W-:Y:S02]  /*43f0*/  LEA R5, R0, 0x3b800000, 0x17 ;  /* 0x3b80000000057811 */ /* 0x000fe400078eb8ff */
[----:B------:R-:W-:-:S04]  /*4400*/  SHF.L.U32 R3, R3, 0x14, RZ ;  /* 0x0000001403037819 */ /* 0x000fc800000006ff */
[----:B------:R-:W-:Y:S01]  /*4410*/  LOP3.LUT R32, R5, R3, R32, 0xfe, !PT ;  /* 0x0000000305207212 */ /* 0x000fe200078efe20 */
[----:B------:R-:W-:Y:S05]  /*4420*/  BRA `(.L_x_736) ;  /* 0x0000041000007947 */ /* 0x000fea0003800000 */
.L_x_749:
        /* <DEDUP_REMOVED lines=20> */
.L_x_754:
[----:B------:R-:W-:Y:S05]  /*4570*/  BSYNC B0 ;  /* 0x0000000000007941 */ /* 0x000fea0003800000 */
.L_x_753:
[----:B------:R-:W-:Y:S02]  /*4580*/  LEA R5, R0, 0x37800000, 0x17 ;  /* 0x3780000000057811 */ /* 0x000fe400078eb8ff */
[----:B------:R-:W-:-:S04]  /*4590*/  SHF.L.U32 R3, R3, 0x15, RZ ;  /* 0x0000001503037819 */ /* 0x000fc800000006ff */
[----:B------:R-:W-:Y:S01]  /*45a0*/  LOP3.LUT R32, R5, R3, R32, 0xfe, !PT ;  /* 0x0000000305207212 */ /* 0x000fe200078efe20 */
[----:B------:R-:W-:Y:S05]  /*45b0*/  BRA `(.L_x_736) ;  /* 0x0000028000007947 */ /* 0x000fea0003800000 */
.L_x_748:
[----:B------:R-:W-:-:S13]  /*45c0*/  ISETP.NE.AND P0, PT, R0, 0x1c, PT ;  /* 0x0000001c0000780c */ /* 0x000fda0003f05270 */
[----:B------:R-:W-:Y:S05]  /*45d0*/  @!P0 BRA `(.L_x_755) ;  /* 0x0000024000008947 */ /* 0x000fea0003800000 */
[----:B------:R-:W-:-:S13]  /*45e0*/  ISETP.NE.AND P0, PT, R0, 0x1d, PT ;  /* 0x0000001d0000780c */ /* 0x000fda0003f05270 */
[----:B------:R-:W-:Y:S05]  /*45f0*/  @!P0 BRA `(.L_x_756) ;  /* 0x000001f000008947 */ /* 0x000fea0003800000 */
[----:B------:R-:W-:-:S13]  /*4600*/  ISETP.NE.AND P0, PT, R0, 0x2c, PT ;  /* 0x0000002c0000780c */ /* 0x000fda0003f05270 */
[----:B------:R-:W-:Y:S05]  /*4610*/  @P0 BRA `(.L_x_735) ;  /* 0x0000008000000947 */ /* 0x000fea0003800000 */
[----:B------:R-:W4:Y:S01]  /*4620*/  LDG.E.U8 R4, [R4.64] ;  /* 0x0000002404047981 */ /* 0x000f22000c1e1100 */
[----:B------:R-:W-:Y:S01]  /*4630*/  IMAD.MOV.U32 R32, RZ, RZ, 0x400000 ;  /* 0x00400000ff207424 */ /* 0x000fe200078e00ff */
[----:B----4-:R-:W-:-:S13]  /*4640*/  ISETP.NE.AND P0, PT, R4, RZ, PT ;  /* 0x000000ff0400720c */ /* 0x010fda0003f05270 */
[----:B------:R-:W-:Y:S05]  /*4650*/  @!P0 BRA `(.L_x_736) ;  /* 0x000001e000008947 */ /* 0x000fea0003800000 */
[----:B------:R-:W-:-:S13]  /*4660*/  ISETP.NE.AND P0, PT, R4, 0xff, PT ;  /* 0x000000ff0400780c */ /* 0x000fda0003f05270 */
[----:B------:R-:W-:Y:S01]  /*4670*/  @!P0 MOV R32, 0x7f800001 ;  /* 0x7f80000100208802 */ /* 0x000fe20000000f00 */
[----:B------:R-:W-:Y:S01]  /*4680*/  @P0 IMAD.SHL.U32 R32, R4, 0x800000, RZ ;  /* 0x0080000004200824 */ /* 0x000fe200078e00ff */
[----:B------:R-:W-:Y:S05]  /*4690*/  BRA `(.L_x_736) ;  /* 0x000001a000007947 */ /* 0x000fea0003800000 */
.L_x_735:
[----:B------:R-:W-:Y:S01]  /*46a0*/  MOV R0, 0x0 ;  /* 0x0000000000007802 */ /* 0x000fe20000000f00 */
[----:B------:R-:W-:Y:S01]  /*46b0*/  HFMA2.MMA R8, -RZ, RZ, 0, 4.64916229248046875e-06 ;  /* 0x0000004eff087435 */ /* 0x000fe200000001ff */
[----:B------:R-:W-:Y:S01]  /*46c0*/  MOV R4, c[0x4][0x108] ;  /* 0x0100420000047a02 */ /* 0x000fe20000000f00 */
[----:B------:R-:W-:Y:S01]  /*46d0*/  HFMA2.MMA R13, -RZ, RZ, 0, 0 ;  /* 0x00000000ff0d7435 */ /* 0x000fe200000001ff */
[----:B------:R0:W4:Y:S01]  /*46e0*/  LDC.64 R14, c[0x4][R0] ;  /* 0x01000000000e7b82 */ /* 0x0001220000000a00 */
        /* <DEDUP_REMOVED lines=8> */
[----:B0-----:R-:W-:Y:S02]  /*4770*/  MOV R0, 0x4750 ;  /* 0x0000475000007802 */ /* 0x001fe40000000f00 */
[----:B------:R-:W-:Y:S02]  /*4780*/  MOV R9, 0x0 ;  /* 0x0000000000097802 */ /* 0x000fe40000000f00 */
[----:B------:R-:W-:Y:S02]  /*4790*/  MOV R17, 0x0 ;  /* 0x0000000000117802 */ /* 0x000fe40000000f00 */
[----:B------:R-:W-:-:S04]  /*47a0*/  IADD3 R20, P0, P1, -R0, R3, R20 ;  /* 0x0000000300147210 */ /* 0x000fc8000791e114 */
[----:B------:R-:W-:-:S04]  /*47b0*/  IADD3.X R21, ~R17, R9, R21, P0, P1 ;  /* 0x0000000911157210 */ /* 0x000fc800007e2515 */
[----:B-12345:R-:W-:Y:S05]  /*47c0*/  CALL.ABS.NOINC R14 ;  /* 0x000000000e007343 */ /* 0x03efea0003c00000 */
[----:B------:R-:W-:Y:S01]  /*47d0*/  IMAD.MOV.U32 R32, RZ, RZ, RZ ;  /* 0x000000ffff207224 */ /* 0x000fe200078e00ff */
[----:B------:R-:W-:Y:S05]  /*47e0*/  BRA `(.L_x_736) ;  /* 0x0000005000007947 */ /* 0x000fea0003800000 */
.L_x_756:
[----:B------:R-:W4:Y:S02]  /*47f0*/  LDG.E.64 R32, [R4.64] ;  /* 0x0000002404207981 */ /* 0x000f24000c1e1b00 */
[----:B----4-:R0:W4:Y:S01]  /*4800*/  I2F.U64 R32, R32 ;  /* 0x0000002000207312 */ /* 0x0101220000301000 */
[----:B------:R-:W-:Y:S05]  /*4810*/  BRA `(.L_x_736) ;  /* 0x0000002000007947 */ /* 0x000fea0003800000 */
.L_x_755:
[----:B------:R-:W4:Y:S02]  /*4820*/  LDG.E R4, [R4.64] ;  /* 0x0000002404047981 */ /* 0x000f24000c1e1900 */
[----:B----4-:R0:W4:Y:S02]  /*4830*/  I2F.U32 R32, R4 ;  /* 0x0000000400207306 */ /* 0x0101240000201000 */
.L_x_736:
[----:B------:R-:W-:Y:S05]  /*4840*/  BSYNC B7 ;  /* 0x0000000000077941 */ /* 0x000fea0003800000 */
.L_x_730:
        /* <DEDUP_REMOVED lines=15> */
[----:B----4-:R-:W4:Y:S02]  /*4940*/  LDG.E.S8 R4, [R4.64] ;  /* 0x0000002404047981 */ /* 0x010f24000c1e1300 */
[----:B----4-:R0:W4:Y:S01]  /*4950*/  I2F.S16 R17, R4 ;  /* 0x0000000400117306 */ /* 0x0101220000101400 */
[----:B------:R-:W-:Y:S05]  /*4960*/  BRA `(.L_x_763) ;  /* 0x00000cd000007947 */ /* 0x000fea0003800000 */
.L_x_761:
[----:B----4-:R-:W4:Y:S02]  /*4970*/  LDG.E.U8 R4, [R4.64] ;  /* 0x0000002404047981 */ /* 0x010f24000c1e1100 */
[----:B----4-:R0:W4:Y:S01]  /*4980*/  I2F.U16 R17, R4 ;  /* 0x0000000400117306 */ /* 0x0101220000101000 */
[----:B------:R-:W-:Y:S05]  /*4990*/  BRA `(.L_x_763) ;  /* 0x00000ca000007947 */ /* 0x000fea0003800000 */
.L_x_760:
[----:B------:R-:W-:-:S13]  /*49a0*/  ISETP.NE.AND P0, PT, R0, 0x2, PT ;  /* 0x000000020000780c */ /* 0x000fda0003f05270 */
[----:B------:R-:W-:Y:S05]  /*49b0*/  @!P0 BRA `(.L_x_764) ;  /* 0x000000a000008947 */ /* 0x000fea0003800000 */
[----:B------:R-:W-:-:S13]  /*49c0*/  ISETP.NE.AND P0, PT, R0, 0x3, PT ;  /* 0x000000030000780c */ /* 0x000fda0003f05270 */
[----:B------:R-:W-:Y:S05]  /*49d0*/  @!P0 BRA `(.L_x_765) ;  /* 0x0000005000008947 */ /* 0x000fea0003800000 */
[----:B------:R-:W-:-:S13]  /*49e0*/  ISETP.NE.AND P0, PT, R0, 0x4, PT ;  /* 0x000000040000780c */ /* 0x000fda0003f05270 */
[----:B------:R-:W-:Y:S05]  /*49f0*/  @P0 BRA `(.L_x_762) ;  /* 0x00000aa000000947 */ /* 0x000fea0003800000 */
[----:B----4-:R-:W4:Y:S02]  /*4a00*/  LDG.E.64 R4, [R4.64] ;  /* 0x0000002404047981 */ /* 0x010f24000c1e1b00 */
[----:B----4-:R0:W4:Y:S01]  /*4a10*/  I2F.S64 R17, R4 ;  /* 0x0000000400117312 */ /* 0x0101220000301400 */
[----:B------:R-:W-:Y:S05]  /*4a20*/  BRA `(.L_x_763) ;  /* 0x00000c1000007947 */ /* 0x000fea0003800000 */
.L_x_765:
[----:B----4-:R-:W4:Y:S02]  /*4a30*/  LDG.E R4, [R4.64] ;  /* 0x0000002404047981 */ /* 0x010f24000c1e1900 */
[----:B----4-:R0:W4:Y:S01]  /*4a40*/  I2F R17, R4 ;  /* 0x0000000400117306 */ /* 0x0101220000201400 */
[----:B------:R-:W-:Y:S05]  /*4a50*/  BRA `(.L_x_763) ;  /* 0x00000be000007947 */ /* 0x000fea0003800000 */
.L_x_764:
[----:B----4-:R-:W4:Y:S02]  /*4a60*/  LDG.E.U16 R4, [R4.64] ;  /* 0x0000002404047981 */ /* 0x010f24000c1e1500 */
[----:B----4-:R0:W4:Y:S01]  /*4a70*/  I2F.S16 R17, R4 ;  /* 0x0000000400117306 */ /* 0x0101220000101400 */
[----:B------:R-:W-:Y:S05]  /*4a80*/  BRA `(.L_x_763) ;  /* 0x00000bb000007947 */ /* 0x000fea0003800000 */
.L_x_759:
        /* <DEDUP_REMOVED lines=8> */
.L_x_767:
[----:B----4-:R-:W4:Y:S02]  /*4b10*/  LDG.E.U16 R4, [R4.64] ;  /* 0x0000002404047981 */ /* 0x010f24000c1e1500 */
[----:B----4-:R-:W-:Y:S01]  /*4b20*/  HADD2.F32 R17, -RZ, R4.H0_H0 ;  /* 0x20000004ff117230 */ /* 0x010fe20000004100 */
[----:B------:R-:W-:Y:S05]  /*4b30*/  BRA `(.L_x_763) ;  /* 0x00000b0000007947 */ /* 0x000fea0003800000 */
.L_x_766:
        /* <DEDUP_REMOVED lines=8> */
.L_x_769:
[----:B----4-:R-:W4:Y:S02]  /*4bc0*/  LDG.E.U16 R4, [R4.64] ;  /* 0x0000002404047981 */ /* 0x010f24000c1e1500 */
[----:B----4-:R-:W-:Y:S01]  /*4bd0*/  HADD2.F32 R17, -RZ, R4.H0_H0 ;  /* 0x20000004ff117230 */ /* 0x010fe20000004100 */
[----:B------:R-:W-:Y:S05]  /*4be0*/  BRA `(.L_x_763) ;  /* 0x00000a5000007947 */ /* 0x000fea0003800000 */
.L_x_768:
[----:B----4-:R-:W4:Y:S02]  /*4bf0*/  LDG.E.64 R4, [R4.64] ;  /* 0x0000002404047981 */ /* 0x010f24000c1e1b00 */
[----:B----4-:R-:W0:Y:S01]  /*4c00*/  F2F.F32.F64 R17, R4 ;  /* 0x0000000400117310 */ /* 0x010e220000301000 */
[----:B------:R-:W0:-:S14]  /*4c10*/  DSETP.GEU.AND P0, PT, |R4|, c[0x2][0x0], PT ;  /* 0x008000000400762a */ /* 0x000e1c0003f0e200 */
[----:B0-----:R-:W-:Y:S01]  /*4c20*/  @!P0 FMUL R17, R17, 1.175494350822287508e-38 ;  /* 0x0080000011118820 */ /* 0x001fe20000400000 */
[----:B------:R-:W-:Y:S05]  /*4c30*/  BRA `(.L_x_763) ;  /* 0x00000a0000007947 */ /* 0x000fea0003800000 */
.L_x_758:
        /* <DEDUP_REMOVED lines=8> */
[----:B----4-:R-:W4:Y:S02]  /*4cc0*/  LDG.E.U8 R4, [R4.64] ;  /* 0x0000002404047981 */ /* 0x010f24000c1e1100 */
[----:B----4-:R-:W-:-:S04]  /*4cd0*/  ISETP.NE.AND P0, PT, R4, RZ, PT ;  /* 0x000000ff0400720c */ /* 0x010fc80003f05270 */
[----:B------:R-:W-:Y:S01]  /*4ce0*/  FSEL R17, RZ, 1, !P0 ;  /* 0x3f800000ff117808 */ /* 0x000fe20004000000 */
[----:B------:R-:W-:Y:S05]  /*4cf0*/  BRA `(.L_x_763) ;  /* 0x0000094000007947 */ /* 0x000fea0003800000 */
.L_x_772:
[----:B----4-:R-:W4:Y:S02]  /*4d00*/  LDG.E.64 R4, [R4.64] ;  /* 0x0000002404047981 */ /* 0x010f24000c1e1b00 */
[----:B----4-:R-:W0:Y:S01]  /*4d10*/  F2F.F32.F64 R17, R4 ;  /* 0x0000000400117310 */ /* 0x010e220000301000 */
[----:B------:R-:W0:-:S14]  /*4d20*/  DSETP.GEU.AND P0, PT, |R4|, c[0x2][0x0], PT ;  /* 0x008000000400762a */ /* 0x000e1c0003f0e200 */
[----:B0-----:R-:W-:Y:S01]  /*4d30*/  @!P0 FMUL R17, R17, 1.175494350822287508e-38 ;  /* 0x0080000011118820 */ /* 0x001fe20000400000 */
[----:B------:R-:W-:Y:S05]  /*4d40*/  BRA `(.L_x_763) ;  /* 0x000008f000007947 */ /* 0x000fea0003800000 */
.L_x_771:
[----:B------:R-:W-:-:S13]  /*4d50*/  ISETP.NE.AND P0, PT, R0, 0xf, PT ;  /* 0x0000000f0000780c */ /* 0x000fda0003f05270 */
[----:B------:R-:W-:Y:S05]  /*4d60*/  @!P0 BRA `(.L_x_773) ;  /* 0x0000025000008947 */ /* 0x000fea0003800000 */
[----:B------:R-:W-:-:S13]  /*4d70*/  ISETP.NE.AND P0, PT, R0, 0x17, PT ;  /* 0x000000170000780c */ /* 0x000fda0003f05270 */
[----:B------:R-:W-:Y:S05]  /*4d80*/  @!P0 BRA `(.L_x_774) ;  /* 0x0000016000008947 */ /* 0x000fea0003800000 */
[----:B------:R-:W-:-:S13]  /*4d90*/  ISETP.NE.AND P0, PT, R0, 0x18, PT ;  /* 0x000000180000780c */ /* 0x000fda0003f05270 */
[----:B------:R-:W-:Y:S05]  /*4da0*/  @P0 BRA `(.L_x_762) ;  /* 0x000006f000000947 */ /* 0x000fea0003800000 */
[----:B----4-:R-:W4:Y:S01]  /*4db0*/  LDG.E.U8 R17, [R4.64] ;  /* 0x0000002404117981 */ /* 0x010f22000c1e1100 */
        /* <DEDUP_REMOVED lines=19> */
.L_x_774:
[----:B----4-:R-:W4:Y:S02]  /*4ef0*/  LDG.E.U8 R4, [R4.64] ;  /* 0x0000002404047981 */ /* 0x010f24000c1e1100 */
[----:B----4-:R-:W-:-:S05]  /*4f00*/  IMAD.SHL.U32 R0, R4, 0x2000000, RZ ;  /* 0x0200000004007824 */ /* 0x010fca00078e00ff */
        /* <DEDUP_REMOVED lines=11> */
.L_x_773:
[----:B----4-:R-:W4:Y:S02]  /*4fc0*/  LDG.E.U16 R4, [R4.64] ;  /* 0x0000002404047981 */ /* 0x010f24000c1e1500 */
[----:B----4-:R-:W-:Y:S01]  /*4fd0*/  PRMT R17, RZ, 0x5410, R4 ;  /* 0x00005410ff117816 */ /* 0x010fe20000000004 */
[----:B------:R-:W-:Y:S05]  /*4fe0*/  BRA `(.L_x_763) ;  /* 0x0000065000007947 */ /* 0x000fea0003800000 */
.L_x_770:
        /* <DEDUP_REMOVED lines=8> */
[----:B----4-:R-:W4:Y:S02]  /*5070*/  LDG.E.U16 R4, [R4.64] ;  /* 0x0000002404047981 */ /* 0x010f24000c1e1500 */
[----:B----4-:R0:W4:Y:S01]  /*5080*/  I2F.U16 R17, R4 ;  /* 0x0000000400117306 */ /* 0x0101220000101000 */
[----:B------:R-:W-:Y:S05]  /*5090*/  BRA `(.L_x_763) ;  /* 0x000005a000007947 */ /* 0x000fea0003800000 */
.L_x_777:
[----:B----4-:R-:W4:Y:S01]  /*50a0*/  LDG.E.U8 R3, [R4.64] ;  /* 0x0000002404037981 */ /* 0x010f22000c1e1100 */
        /* <DEDUP_REMOVED lines=19> */
.L_x_779:
[----:B------:R-:W-:Y:S05]  /*51e0*/  BSYNC B0 ;  /* 0x0000000000007941 */ /* 0x000fea0003800000 */
.L_x_778:
[----:B------:R-:W-:Y:S02]  /*51f0*/  LEA R0, R0, 0x3b800000, 0x17 ;  /* 0x3b80000000007811 */ /* 0x000fe400078eb8ff */
[----:B------:R-:W-:-:S04]  /*5200*/  SHF.L.U32 R3, R3, 0x14, RZ ;  /* 0x0000001403037819 */ /* 0x000fc800000006ff */
[----:B------:R-:W-:Y:S01]  /*5210*/  LOP3.LUT R17, R0, R3, R17, 0xfe, !PT ;  /* 0x0000000300117212 */ /* 0x000fe200078efe11 */
[----:B------:R-:W-:Y:S05]  /*5220*/  BRA `(.L_x_763) ;  /* 0x0000041000007947 */ /* 0x000fea0003800000 */
.L_x_776:
        /* <DEDUP_REMOVED lines=20> */
.L_x_781:
[----:B------:R-:W-:Y:S05]  /*5370*/  BSYNC B0 ;  /* 0x0000000000007941 */ /* 0x000fea0003800000 */
.L_x_780:
[----:B------:R-:W-:Y:S02]  /*5380*/  LEA R0, R0, 0x37800000, 0x17 ;  /* 0x3780000000007811 */ /* 0x000fe400078eb8ff */
[----:B------:R-:W-:-:S04]  /*5390*/  SHF.L.U32 R3, R3, 0x15, RZ ;  /* 0x0000001503037819 */ /* 0x000fc800000006ff */
[----:B------:R-:W-:Y:S01]  /*53a0*/  LOP3.LUT R17, R0, R3, R17, 0xfe, !PT ;  /* 0x0000000300117212 */ /* 0x000fe200078efe11 */
[----:B------:R-:W-:Y:S05]  /*53b0*/  BRA `(.L_x_763) ;  /* 0x0000028000007947 */ /* 0x000fea0003800000 */
.L_x_775:
[----:B------:R-:W-:-:S13]  /*53c0*/  ISETP.NE.AND P0, PT, R0, 0x1c, PT ;  /* 0x0000001c0000780c */ /* 0x000fda0003f05270 */
[----:B------:R-:W-:Y:S05]  /*53d0*/  @!P0 BRA `(.L_x_782) ;  /* 0x0000024000008947 */ /* 0x000fea0003800000 */
[----:B------:R-:W-:-:S13]  /*53e0*/  ISETP.NE.AND P0, PT, R0, 0x1d, PT ;  /* 0x0000001d0000780c */ /* 0x000fda0003f05270 */
[----:B------:R-:W-:Y:S05]  /*53f0*/  @!P0 BRA `(.L_x_783) ;  /* 0x000001f000008947 */ /* 0x000fea0003800000 */
[----:B------:R-:W-:-:S13]  /*5400*/  ISETP.NE.AND P0, PT, R0, 0x2c, PT ;  /* 0x0000002c0000780c */ /* 0x000fda0003f05270 */
[----:B------:R-:W-:Y:S05]  /*5410*/  @P0 BRA `(.L_x_762) ;  /* 0x0000008000000947 */ /* 0x000fea0003800000 */
[----:B----4-:R-:W4:Y:S01]  /*5420*/  LDG.E.U8 R4, [R4.64] ;  /* 0x0000002404047981 */ /* 0x010f22000c1e1100 */
[----:B------:R-:W-:Y:S01]  /*5430*/  IMAD.MOV.U32 R17, RZ, RZ, 0x400000 ;  /* 0x00400000ff117424 */ /* 0x000fe200078e00ff */
[----:B----4-:R-:W-:-:S13]  /*5440*/  ISETP.NE.AND P0, PT, R4, RZ, PT ;  /* 0x000000ff0400720c */ /* 0x010fda0003f05270 */
[----:B------:R-:W-:Y:S05]  /*5450*/  @!P0 BRA `(.L_x_763) ;  /* 0x000001e000008947 */ /* 0x000fea0003800000 */
[----:B------:R-:W-:-:S13]  /*5460*/  ISETP.NE.AND P0, PT, R4, 0xff, PT ;  /* 0x000000ff0400780c */ /* 0x000fda0003f05270 */
[----:B------:R-:W-:Y:S01]  /*5470*/  @!P0 MOV R17, 0x7f800001 ;  /* 0x7f80000100118802 */ /* 0x000fe20000000f00 */
[----:B------:R-:W-:Y:S01]  /*5480*/  @P0 IMAD.SHL.U32 R17, R4, 0x800000, RZ ;  /* 0x0080000004110824 */ /* 0x000fe200078e00ff */
[----:B------:R-:W-:Y:S05]  /*5490*/  BRA `(.L_x_763) ;  /* 0x000001a000007947 */ /* 0x000fea0003800000 */
.L_x_762:
        /* <DEDUP_REMOVED lines=21> */
.L_x_783:
[----:B----4-:R-:W4:Y:S02]  /*55f0*/  LDG.E.64 R4, [R4.64] ;  /* 0x0000002404047981 */ /* 0x010f24000c1e1b00 */
[----:B----4-:R0:W4:Y:S01]  /*5600*/  I2F.U64 R17, R4 ;  /* 0x0000000400117312 */ /* 0x0101220000301000 */
[----:B------:R-:W-:Y:S05]  /*5610*/  BRA `(.L_x_763) ;  /* 0x0000002000007947 */ /* 0x000fea0003800000 */
.L_x_782:
[----:B----4-:R-:W4:Y:S02]  /*5620*/  LDG.E R4, [R4.64] ;  /* 0x0000002404047981 */ /* 0x010f24000c1e1900 */
[----:B----4-:R0:W4:Y:S02]  /*5630*/  I2F.U32 R17, R4 ;  /* 0x0000000400117306 */ /* 0x0101240000201000 */
.L_x_763:
[----:B------:R-:W-:Y:S05]  /*5640*/  BSYNC B7 ;  /* 0x0000000000077941 */ /* 0x000fea0003800000 */
.L_x_757:
[----:B------:R-:W-:Y:S02]  /*5650*/  IADD3 R24, R24, 0x80, RZ ;  /* 0x0000008018187810 */ /* 0x000fe40007ffe0ff */
.L_x_729:
[----:B------:R-:W-:Y:S05]  /*5660*/  BSYNC B6 ;  /* 0x0000000000067941 */ /* 0x000fea0003800000 */
.L_x_728:
[----:B------:R-:W0:Y:S01]  /*5670*/  LDC.U8 R25, c[0x0][0x164] ;  /* 0x00005900ff197b82 */ /* 0x000e220000000000 */
[----:B------:R-:W-:Y:S01]  /*5680*/  ISETP.GE.AND P0, PT, R24, UR38, PT ;  /* 0x0000002618007c0c */ /* 0x000fe2000bf06270 */
[----:B------:R-:W-:Y:S01]  /*5690*/  BSSY B6, `(.L_x_784) ;  /* 0x00001c0000067945 */ /* 0x000fe20003800000 */
[----:B------:R-:W-:-:S11]  /*56a0*/  HFMA2.MMA R33, -RZ, RZ, 0, 0 ;  /* 0x00000000ff217435 */ /* 0x000fd600000001ff */
        /* <DEDUP_REMOVED lines=21> */
.L_x_790:
[----:B----4-:R-:W4:Y:S02]  /*5800*/  LDG.E.U8 R4, [R4.64] ;  /* 0x0000002404047981 */ /* 0x010f24000c1e1100 */
[----:B----4-:R0:W4:Y:S01]  /*5810*/  I2F.U16 R33, R4 ;  /* 0x0000000400217306 */ /* 0x0101220000101000 */
[----:B------:R-:W-:Y:S05]  /*5820*/  BRA `(.L_x_792) ;  /* 0x00000ca000007947 */ /* 0x000fea0003800000 */
.L_x_789:
        /* <DEDUP_REMOVED lines=9> */
.L_x_794:
[----:B----4-:R-:W4:Y:S02]  /*58c0*/  LDG.E R4, [R4.64] ;  /* 0x0000002404047981 */ /* 0x010f24000c1e1900 */
[----:B----4-:R0:W4:Y:S01]  /*58d0*/  I2F R33, R4 ;  /* 0x0000000400217306 */ /* 0x0101220000201400 */
[----:B------:R-:W-:Y:S05]  /*58e0*/  BRA `(.L_x_792) ;  /* 0x00000be000007947 */ /* 0x000fea0003800000 */
.L_x_793:
[----:B----4-:R-:W4:Y:S02]  /*58f0*/  LDG.E.U16 R4, [R4.64] ;  /* 0x0000002404047981 */ /* 0x010f24000c1e1500 */
[----:B----4-:R0:W4:Y:S01]  /*5900*/  I2F.S16 R33, R4 ;  /* 0x0000000400217306 */ /* 0x0101220000101400 */
[----:B------:R-:W-:Y:S05]  /*5910*/  BRA `(.L_x_792) ;  /* 0x00000bb000007947 */ /* 0x000fea0003800000 */
.L_x_788:
        /* <DEDUP_REMOVED lines=8> */
.L_x_796:
[----:B----4-:R-:W4:Y:S02]  /*59a0*/  LDG.E.U16 R4, [R4.64] ;  /* 0x0000002404047981 */ /* 0x010f24000c1e1500 */
[----:B----4-:R-:W-:Y:S01]  /*59b0*/  HADD2.F32 R33, -RZ, R4.H0_H0 ;  /* 0x20000004ff217230 */ /* 0x010fe20000004100 */
[----:B------:R-:W-:Y:S05]  /*59c0*/  BRA `(.L_x_792) ;  /* 0x00000b0000007947 */ /* 0x000fea0003800000 */
.L_x_795:
        /* <DEDUP_REMOVED lines=8> */
.L_x_798:
[----:B----4-:R-:W4:Y:S02]  /*5a50*/  LDG.E.U16 R4, [R4.64] ;  /* 0x0000002404047981 */ /* 0x010f24000c1e1500 */
[----:B----4-:R-:W-:Y:S01]  /*5a60*/  HADD2.F32 R33, -RZ, R4.H0_H0 ;  /* 0x20000004ff217230 */ /* 0x010fe20000004100 */
[----:B------:R-:W-:Y:S05]  /*5a70*/  BRA `(.L_x_792) ;  /* 0x00000a5000007947 */ /* 0x000fea0003800000 */
.L_x_797:
[----:B----4-:R-:W4:Y:S02]  /*5a80*/  LDG.E.64 R4, [R4.64] ;  /* 0x0000002404047981 */ /* 0x010f24000c1e1b00 */
[----:B----4-:R-:W0:Y:S01]  /*5a90*/  F2F.F32.F64 R33, R4 ;  /* 0x0000000400217310 */ /* 0x010e220000301000 */
[----:B------:R-:W0:-:S14]  /*5aa0*/  DSETP.GEU.AND P0, PT, |R4|, c[0x2][0x0], PT ;  /* 0x008000000400762a */ /* 0x000e1c0003f0e200 */
[----:B0-----:R-:W-:Y:S01]  /*5ab0*/  @!P0 FMUL R33, R33, 1.175494350822287508e-38 ;  /* 0x0080000021218820 */ /* 0x001fe20000400000 */
[----:B------:R-:W-:Y:S05]  /*5ac0*/  BRA `(.L_x_792) ;  /* 0x00000a0000007947 */ /* 0x000fea0003800000 */
.L_x_787:
        /* <DEDUP_REMOVED lines=12> */
.L_x_801:
[----:B----4-:R-:W4:Y:S02]  /*5b90*/  LDG.E.64 R4, [R4.64] ;  /* 0x0000002404047981 */ /* 0x010f24000c1e1b00 */
[----:B----4-:R-:W0:Y:S01]  /*5ba0*/  F2F.F32.F64 R33, R4 ;  /* 0x0000000400217310 */ /* 0x010e220000301000 */
[----:B------:R-:W0:-:S14]  /*5bb0*/  DSETP.GEU.AND P0, PT, |R4|, c[0x2][0x0], PT ;  /* 0x008000000400762a */ /* 0x000e1c0003f0e200 */
[----:B0-----:R-:W-:Y:S01]  /*5bc0*/  @!P0 FMUL R33, R33, 1.175494350822287508e-38 ;  /* 0x0080000021218820 */ /* 0x001fe20000400000 */
[----:B------:R-:W-:Y:S05]  /*5bd0*/  BRA `(.L_x_792) ;  /* 0x000008f000007947 */ /* 0x000fea0003800000 */
.L_x_800:
[----:B------:R-:W-:-:S13]  /*5be0*/  ISETP.NE.AND P0, PT, R0, 0xf, PT ;  /* 0x0000000f0000780c */ /* 0x000fda0003f05270 */
[----:B------:R-:W-:Y:S05]  /*5bf0*/  @!P0 BRA `(.L_x_802) ;  /* 0x0000025000008947 */ /* 0x000fea0003800000 */
[----:B------:R-:W-:-:S13]  /*5c00*/  ISETP.NE.AND P0, PT, R0, 0x17, PT ;  /* 0x000000170000780c */ /* 0x000fda0003f05270 */
[----:B------:R-:W-:Y:S05]  /*5c10*/  @!P0 BRA `(.L_x_803) ;  /* 0x0000016000008947 */ /* 0x000fea0003800000 */
[----:B------:R-:W-:-:S13]  /*5c20*/  ISETP.NE.AND P0, PT, R0, 0x18, PT ;  /* 0x000000180000780c */ /* 0x000fda0003f05270 */
[----:B------:R-:W-:Y:S05]  /*5c30*/  @P0 BRA `(.L_x_791) ;  /* 0x000006f000000947 */ /* 0x000fea0003800000 */
[----:B----4-:R-:W4:Y:S01]  /*5c40*/  LDG.E.U8 R33, [R4.64] ;  /* 0x0000002404217981 */ /* 0x010f22000c1e1100 */
[----:B------:R-:W-:Y:S01]  /*5c50*/  IMAD.MOV.U32 R8, RZ, RZ, -0x800000 ;  /* 0xff800000ff087424 */ /* 0x000fe200078e00ff */
[----:B----4-:R-:W-:-:S04]  /*5c60*/  SHF.L.U32 R33, R33, 0x18, RZ ;  /* 0x0000001821217819 */ /* 0x010fc800000006ff */
        /* <DEDUP_REMOVED lines=17> */
.L_x_803:
[----:B----4-:R-:W4:Y:S02]  /*5d80*/  LDG.E.U8 R4, [R4.64] ;  /* 0x0000002404047981 */ /* 0x010f24000c1e1100 */
[----:B----4-:R-:W-:-:S04]  /*5d90*/  SHF.L.U32 R0, R4, 0x19, RZ ;  /* 0x0000001904007819 */ /* 0x010fc800000006ff */
        /* <DEDUP_REMOVED lines=11> */
.L_x_802:
[----:B----4-:R-:W4:Y:S02]  /*5e50*/  LDG.E.U16 R4, [R4.64] ;  /* 0x0000002404047981 */ /* 0x010f24000c1e1500 */
[----:B----4-:R-:W-:Y:S01]  /*5e60*/  PRMT R33, RZ, 0x5410, R4 ;  /* 0x00005410ff217816 */ /* 0x010fe20000000004 */
[----:B------:R-:W-:Y:S05]  /*5e70*/  BRA `(.L_x_792) ;  /* 0x0000065000007947 */ /* 0x000fea0003800000 */
.L_x_799:
        /* <DEDUP_REMOVED lines=11> */
.L_x_806:
[----:B----4-:R-:W4:Y:S01]  /*5f30*/  LDG.E.U8 R3, [R4.64] ;  /* 0x0000002404037981 */ /* 0x010f22000c1e1100 */
[----:B------:R-:W-:Y:S02]  /*5f40*/  MOV R33, RZ ;  /* 0x000000ff00217202 */ /* 0x000fe40000000f00 */
[----:B----4-:R-:W-:-:S13]  /*5f50*/  ISETP.NE.AND P0, PT, R3, RZ, PT ;  /* 0x000000ff0300720c */ /* 0x010fda0003f05270 */
        /* <DEDUP_REMOVED lines=17> */
.L_x_808:
[----:B------:R-:W-:Y:S05]  /*6070*/  BSYNC B0 ;  /* 0x0000000000007941 */ /* 0x000fea0003800000 */
.L_x_807:
[----:B------:R-:W-:Y:S01]  /*6080*/  IMAD.SHL.U32 R3, R3, 0x100000, RZ ;  /* 0x0010000003037824 */ /* 0x000fe200078e00ff */
[----:B------:R-:W-:-:S04]  /*6090*/  LEA R0, R0, 0x3b800000, 0x17 ;  /* 0x3b80000000007811 */ /* 0x000fc800078eb8ff */
[----:B------:R-:W-:Y:S01]  /*60a0*/  LOP3.LUT R33, R0, R3, R33, 0xfe, !PT ;  /* 0x0000000300217212 */ /* 0x000fe200078efe21 */
[----:B------:R-:W-:Y:S05]  /*60b0*/  BRA `(.L_x_792) ;  /* 0x0000041000007947 */ /* 0x000fea0003800000 */
.L_x_805:
[----:B----4-:R-:W4:Y:S01]  /*60c0*/  LDG.E.U8 R3, [R4.64] ;  /* 0x0000002404037981 */ /* 0x010f22000c1e1100 */
[----:B------:R-:W-:Y:S01]  /*60d0*/  HFMA2.MMA R33, -RZ, RZ, 0, 0 ;  /* 0x00000000ff217435 */ /* 0x000fe200000001ff */
        /* <DEDUP_REMOVED lines=18> */
.L_x_810:
[----:B------:R-:W-:Y:S05]  /*6200*/  BSYNC B0 ;  /* 0x0000000000007941 */ /* 0x000fea0003800000 */
.L_x_809:
[----:B------:R-:W-:Y:S01]  /*6210*/  IMAD.SHL.U32 R3, R3, 0x200000, RZ ;  /* 0x0020000003037824 */ /* 0x000fe200078e00ff */
[----:B------:R-:W-:-:S04]  /*6220*/  LEA R0, R0, 0x37800000, 0x17 ;  /* 0x3780000000007811 */ /* 0x000fc800078eb8ff */
[----:B------:R-:W-:Y:S01]  /*6230*/  LOP3.LUT R33, R0, R3, R33, 0xfe, !PT ;  /* 0x0000000300217212 */ /* 0x000fe200078efe21 */
[----:B------:R-:W-:Y:S05]  /*6240*/  BRA `(.L_x_792) ;  /* 0x0000028000007947 */ /* 0x000fea0003800000 */
.L_x_804:
[----:B------:R-:W-:-:S13]  /*6250*/  ISETP.NE.AND P0, PT, R0, 0x1c, PT ;  /* 0x0000001c0000780c */ /* 0x000fda0003f05270 */
[----:B------:R-:W-:Y:S05]  /*6260*/  @!P0 BRA `(.L_x_811) ;  /* 0x0000024000008947 */ /* 0x000fea0003800000 */
[----:B------:R-:W-:-:S13]  /*6270*/  ISETP.NE.AND P0, PT, R0, 0x1d, PT ;  /* 0x0000001d0000780c */ /* 0x000fda0003f05270 */
[----:B------:R-:W-:Y:S05]  /*6280*/  @!P0 BRA `(.L_x_812) ;  /* 0x000001f000008947 */ /* 0x000fea0003800000 */
[----:B------:R-:W-:-:S13]  /*6290*/  ISETP.NE.AND P0, PT, R0, 0x2c, PT ;  /* 0x0000002c0000780c */ /* 0x000fda0003f05270 */
[----:B------:R-:W-:Y:S05]  /*62a0*/  @P0 BRA `(.L_x_791) ;  /* 0x0000008000000947 */ /* 0x000fea0003800000 */
[----:B----4-:R-:W4:Y:S01]  /*62b0*/  LDG.E.U8 R4, [R4.64] ;  /* 0x0000002404047981 */ /* 0x010f22000c1e1100 */
[----:B------:R-:W-:Y:S02]  /*62c0*/  MOV R33, 0x400000 ;  /* 0x0040000000217802 */ /* 0x000fe40000000f00 */
[----:B----4-:R-:W-:-:S13]  /*62d0*/  ISETP.NE.AND P0, PT, R4, RZ, PT ;  /* 0x000000ff0400720c */ /* 0x010fda0003f05270 */
[----:B------:R-:W-:Y:S05]  /*62e0*/  @!P0 BRA `(.L_x_792) ;  /* 0x000001e000008947 */ /* 0x000fea0003800000 */
[----:B------:R-:W-:-:S13]  /*62f0*/  ISETP.NE.AND P0, PT, R4, 0xff, PT ;  /* 0x000000ff0400780c */ /* 0x000fda0003f05270 */
[----:B------:R-:W-:Y:S01]  /*6300*/  @!P0 IMAD.MOV.U32 R33, RZ, RZ, 0x7f800001 ;  /* 0x7f800001ff218424 */ /* 0x000fe200078e00ff */
[----:B------:R-:W-:Y:S01]  /*6310*/  @P0 SHF.L.U32 R33, R4, 0x17, RZ ;  /* 0x0000001704210819 */ /* 0x000fe200000006ff */
[----:B------:R-:W-:Y:S05]  /*6320*/  BRA `(.L_x_792) ;  /* 0x000001a000007947 */ /* 0x000fea0003800000 */
.L_x_791:
[----:B------:R-:W-:Y:S01]  /*6330*/  MOV R14, 0x0 ;  /* 0x00000000000e7802 */ /* 0x000fe20000000f00 */
[----:B------:R-:W-:Y:S01]  /*6340*/  HFMA2.MMA R12, -RZ, RZ, 0, 5.9604644775390625e-08 ;  /* 0x00000001ff0c7435 */ /* 0x000fe200000001ff */
[----:B------:R-:W-:Y:S01]  /*6350*/  IMAD.MOV.U32 R4, RZ, RZ, c[0x4][0x108] ;  /* 0x01004200ff047624 */ /* 0x000fe200078e00ff */
[----:B------:R-:W-:Y:S01]  /*6360*/  MOV R5, c[0x4][0x10c] ;  /* 0x0100430000057a02 */ /* 0x000fe20000000f00 */
[----:B------:R-:W-:Y:S01]  /*6370*/  IMAD.MOV.U32 R6, RZ, RZ, c[0x4][0x110] ;  /* 0x01004400ff067624 */ /* 0x000fe200078e00ff */
[----:B------:R-:W-:Y:S01]  /*6380*/  MOV R7, c[0x4][0x114] ;  /* 0x0100450000077a02 */ /* 0x000fe20000000f00 */
[----:B------:R-:W0:Y:S01]  /*6390*/  LDC.64 R14, c[0x4][R14] ;  /* 0x010000000e0e7b82 */ /* 0x000e220000000a00 */
[----:B------:R-:W-:Y:S01]  /*63a0*/  IMAD.MOV.U32 R8, RZ, RZ, 0x4e ;  /* 0x0000004eff087424 */ /* 0x000fe200078e00ff */
[----:B------:R-:W-:Y:S01]  /*63b0*/  MOV R10, c[0x4][0x18] ;  /* 0x01000600000a7a02 */ /* 0x000fe20000000f00 */
[----:B------:R-:W-:-:S02]  /*63c0*/  IMAD.MOV.U32 R11, RZ, RZ, c[0x4][0x1c] ;  /* 0x01000700ff0b7624 */ /* 0x000fc400078e00ff */
[----:B------:R-:W-:-:S03]  /*63d0*/  IMAD.MOV.U32 R13, RZ, RZ, RZ ;  /* 0x000000ffff0d7224 */ /* 0x000fc600078e00ff */
[----:B------:R-:W-:Y:S01]  /*63e0*/  LEPC R20 ;  /* 0x000000000014734e */ /* 0x000fe20000000000 */
[----:B------:R-:W-:Y:S02]  /*63f0*/  MOV R3, 0x6460 ;  /* 0x0000646000037802 */ /* 0x000fe40000000f00 */
[----:B------:R-:W-:Y:S02]  /*6400*/  MOV R0, 0x63e0 ;  /* 0x000063e000007802 */ /* 0x000fe40000000f00 */
[----:B------:R-:W-:Y:S02]  /*6410*/  MOV R9, 0x0 ;  /* 0x0000000000097802 */ /* 0x000fe40000000f00 */
[----:B------:R-:W-:Y:S02]  /*6420*/  MOV R19, 0x0 ;  /* 0x0000000000137802 */ /* 0x000fe40000000f00 */
[----:B------:R-:W-:-:S04]  /*6430*/  IADD3 R20, P0, P1, -R0, R3, R20 ;  /* 0x0000000300147210 */ /* 0x000fc8000791e114 */
[----:B------:R-:W-:-:S04]  /*6440*/  IADD3.X R21, ~R19, R9, R21, P0, P1 ;  /* 0x0000000913157210 */ /* 0x000fc800007e2515 */
[----:B012345:R-:W-:Y:S05]  /*6450*/  CALL.ABS.NOINC R14 ;  /* 0x000000000e007343 */ /* 0x03ffea0003c00000 */
[----:B------:R-:W-:Y:S01]  /*6460*/  MOV R33, RZ ;  /* 0x000000ff00217202 */ /* 0x000fe20000000f00 */
[----:B------:R-:W-:Y:S05]  /*6470*/  BRA `(.L_x_792) ;  /* 0x0000005000007947 */ /* 0x000fea0003800000 */
.L_x_812:
[----:B----4-:R-:W4:Y:S02]  /*6480*/  LDG.E.64 R4, [R4.64] ;  /* 0x0000002404047981 */ /* 0x010f24000c1e1b00 */
[----:B----4-:R0:W4:Y:S01]  /*6490*/  I2F.U64 R33, R4 ;  /* 0x0000000400217312 */ /* 0x0101220000301000 */
[----:B------:R-:W-:Y:S05]  /*64a0*/  BRA `(.L_x_792) ;  /* 0x0000002000007947 */ /* 0x000fea0003800000 */
.L_x_811:
[----:B----4-:R-:W4:Y:S02]  /*64b0*/  LDG.E R4, [R4.64] ;  /* 0x0000002404047981 */ /* 0x010f24000c1e1900 */
[----:B----4-:R0:W4:Y:S02]  /*64c0*/  I2F.U32 R33, R4 ;  /* 0x0000000400217306 */ /* 0x0101240000201000 */
.L_x_792:
[----:B------:R-:W-:Y:S05]  /*64d0*/  BSYNC B7 ;  /* 0x0000000000077941 */ /* 0x000fea0003800000 */
.L_x_786:
[----:B------:R-:W-:Y:S01]  /*64e0*/  PRMT R0, R18, 0x9910, RZ ;  /* 0x0000991012007816 */ /* 0x000fe200000000ff */
[----:B0-----:R-:W-:-:S03]  /*64f0*/  IMAD R4, R24, c[0x0][0x18c], RZ ;  /* 0x0000630018047a24 */ /* 0x001fc600078e02ff */
[----:B------:R-:W-:Y:S02]  /*6500*/  ISETP.GT.AND P1, PT, R0, 0x9, PT ;  /* 0x000000090000780c */ /* 0x000fe40003f24270 */
        /* <DEDUP_REMOVED lines=14> */
.L_x_816:
[----:B----4-:R-:W4:Y:S02]  /*65f0*/  LDG.E.U8 R4, [R4.64] ;  /* 0x0000002404047981 */ /* 0x010f24000c1e1100 */
[----:B----4-:R0:W4:Y:S01]  /*6600*/  I2F.U16 R34, R4 ;  /* 0x0000000400227306 */ /* 0x0101220000101000 */
[----:B------:R-:W-:Y:S05]  /*6610*/  BRA `(.L_x_785) ;  /* 0x00000c7000007947 */ /* 0x000fea0003800000 */
.L_x_815:
        /* <DEDUP_REMOVED lines=9> */
.L_x_819:
[----:B----4-:R-:W4:Y:S02]  /*66b0*/  LDG.E R4, [R4.64] ;  /* 0x0000002404047981 */ /* 0x010f24000c1e1900 */
[----:B----4-:R0:W4:Y:S01]  /*66c0*/  I2F R34, R4 ;  /* 0x0000000400227306 */ /* 0x0101220000201400 */
[----:B------:R-:W-:Y:S05]  /*66d0*/  BRA `(.L_x_785) ;  /* 0x00000bb000007947 */ /* 0x000fea0003800000 */
.L_x_818:
[----:B----4-:R-:W4:Y:S02]  /*66e0*/  LDG.E.U16 R4, [R4.64] ;  /* 0x0000002404047981 */ /* 0x010f24000c1e1500 */
[----:B----4-:R0:W4:Y:S01]  /*66f0*/  I2F.S16 R34, R4 ;  /* 0x0000000400227306 */ /* 0x0101220000101400 */
[----:B------:R-:W-:Y:S05]  /*6700*/  BRA `(.L_x_785) ;  /* 0x00000b8000007947 */ /* 0x000fea0003800000 */
.L_x_814:
        /* <DEDUP_REMOVED lines=8> */
.L_x_821:
[----:B----4-:R-:W4:Y:S02]  /*6790*/  LDG.E.U16 R4, [R4.64] ;  /* 0x0000002404047981 */ /* 0x010f24000c1e1500 */
[----:B----4-:R-:W-:Y:S01]  /*67a0*/  HADD2.F32 R34, -RZ, R4.H0_H0 ;  /* 0x20000004ff227230 */ /* 0x010fe20000004100 */
[----:B------:R-:W-:Y:S05]  /*67b0*/  BRA `(.L_x_785) ;  /* 0x00000ad000007947 */ /* 0x000fea0003800000 */
.L_x_820:
        /* <DEDUP_REMOVED lines=8> */
.L_x_823:
[----:B----4-:R-:W4:Y:S02]  /*6840*/  LDG.E.U16 R4, [R4.64] ;  /* 0x0000002404047981 */ /* 0x010f24000c1e1500 */
[----:B----4-:R-:W-:Y:S01]  /*6850*/  HADD2.F32 R34, -RZ, R4.H0_H0 ;  /* 0x20000004ff227230 */ /* 0x010fe20000004100 */
[----:B------:R-:W-:Y:S05]  /*6860*/  BRA `(.L_x_785) ;  /* 0x00000a2000007947 */ /* 0x000fea0003800000 */
.L_x_822:
[----:B----4-:R-:W4:Y:S02]  /*6870*/  LDG.E.64 R4, [R4.64] ;  /* 0x0000002404047981 */ /* 0x010f24000c1e1b00 */
[----:B----4-:R-:W0:Y:S01]  /*6880*/  F2F.F32.F64 R34, R4 ;  /* 0x0000000400227310 */ /* 0x010e220000301000 */
[----:B------:R-:W0:-:S14]  /*6890*/  DSETP.GEU.AND P0, PT, |R4|, c[0x2][0x0], PT ;  /* 0x008000000400762a */ /* 0x000e1c0003f0e200 */
[----:B0-----:R-:W-:Y:S01]  /*68a0*/  @!P0 FMUL R34, R34, 1.175494350822287508e-38 ;  /* 0x0080000022228820 */ /* 0x001fe20000400000 */
[----:B------:R-:W-:Y:S05]  /*68b0*/  BRA `(.L_x_785) ;  /* 0x000009d000007947 */ /* 0x000fea0003800000 */
.L_x_813:
        /* <DEDUP_REMOVED lines=12> */
.L_x_826:
[----:B----4-:R-:W4:Y:S02]  /*6980*/  LDG.E.64 R4, [R4.64] ;  /* 0x0000002404047981 */ /* 0x010f24000c1e1b00 */
[----:B----4-:R-:W0:Y:S01]  /*6990*/  F2F.F32.F64 R34, R4 ;  /* 0x0000000400227310 */ /* 0x010e220000301000 */
[----:B------:R-:W0:-:S14]  /*69a0*/  DSETP.GEU.AND P0, PT, |R4|, c[0x2][0x0], PT ;  /* 0x008000000400762a */ /* 0x000e1c0003f0e200 */
[----:B0-----:R-:W-:Y:S01]  /*69b0*/  @!P0 FMUL R34, R34, 1.175494350822287508e-38 ;  /* 0x0080000022228820 */ /* 0x001fe20000400000 */
[----:B------:R-:W-:Y:S05]  /*69c0*/  BRA `(.L_x_785) ;  /* 0x000008c000007947 */ /* 0x000fea0003800000 */
.L_x_825:
        /* <DEDUP_REMOVED lines=26> */
.L_x_828:
        /* <DEDUP_REMOVED lines=13> */
.L_x_827:
[----:B----4-:R-:W4:Y:S02]  /*6c40*/  LDG.E.U16 R4, [R4.64] ;  /* 0x0000002404047981 */ /* 0x010f24000c1e1500 */
[----:B----4-:R-:W-:Y:S01]  /*6c50*/  PRMT R34, RZ, 0x5410, R4 ;  /* 0x00005410ff227816 */ /* 0x010fe20000000004 */
[----:B------:R-:W-:Y:S05]  /*6c60*/  BRA `(.L_x_785) ;  /* 0x0000062000007947 */ /* 0x000fea0003800000 */
.L_x_824:
        /* <DEDUP_REMOVED lines=11> */
.L_x_831:
[----:B----4-:R-:W4:Y:S02]  /*6d20*/  LDG.E.U8 R3, [R4.64] ;  /* 0x0000002404037981 */ /* 0x010f24000c1e1100 */
        /* <DEDUP_REMOVED lines=18> */
.L_x_833:
[----:B------:R-:W-:Y:S05]  /*6e50*/  BSYNC B0 ;  /* 0x0000000000007941 */ /* 0x000fea0003800000 */
.L_x_832:
[----:B------:R-:W-:Y:S02]  /*6e60*/  LEA R5, R0, 0x3b800000, 0x17 ;  /* 0x3b80000000057811 */ /* 0x000fe400078eb8ff */
[----:B------:R-:W-:-:S04]  /*6e70*/  SHF.L.U32 R3, R3, 0x14, RZ ;  /* 0x0000001403037819 */ /* 0x000fc800000006ff */
[----:B------:R-:W-:Y:S01]  /*6e80*/  LOP3.LUT R34, R5, R3, R34, 0xfe, !PT ;  /* 0x0000000305227212 */ /* 0x000fe200078efe22 */
[----:B------:R-:W-:Y:S05]  /*6e90*/  BRA `(.L_x_785) ;  /* 0x000003f000007947 */ /* 0x000fea0003800000 */
.L_x_830:
[----:B----4-:R-:W4:Y:S02]  /*6ea0*/  LDG.E.U8 R3, [R4.64] ;  /* 0x0000002404037981 */ /* 0x010f24000c1e1100 */
        /* <DEDUP_REMOVED lines=18> */
.L_x_835:
[----:B------:R-:W-:Y:S05]  /*6fd0*/  BSYNC B0 ;  /* 0x0000000000007941 */ /* 0x000fea0003800000 */
.L_x_834:
[----:B------:R-:W-:Y:S01]  /*6fe0*/  IMAD.SHL.U32 R3, R3, 0x200000, RZ ;  /* 0x0020000003037824 */ /* 0x000fe200078e00ff */
[----:B------:R-:W-:-:S04]  /*6ff0*/  LEA R5, R0, 0x37800000, 0x17 ;  /* 0x3780000000057811 */ /* 0x000fc800078eb8ff */
[----:B------:R-:W-:Y:S01]  /*7000*/  LOP3.LUT R34, R5, R3, R34, 0xfe, !PT ;  /* 0x0000000305227212 */ /* 0x000fe200078efe22 */
[----:B------:R-:W-:Y:S05]  /*7010*/  BRA `(.L_x_785) ;  /* 0x0000027000007947 */ /* 0x000fea0003800000 */
.L_x_829:
[----:B------:R-:W-:-:S13]  /*7020*/  ISETP.NE.AND P0, PT, R0, 0x1c, PT ;  /* 0x0000001c0000780c */ /* 0x000fda0003f05270 */
[----:B------:R-:W-:Y:S05]  /*7030*/  @!P0 BRA `(.L_x_836) ;  /* 0x0000023000008947 */ /* 0x000fea0003800000 */
[----:B------:R-:W-:-:S13]  /*7040*/  ISETP.NE.AND P0, PT, R0, 0x1d, PT ;  /* 0x0000001d0000780c */ /* 0x000fda0003f05270 */
[----:B------:R-:W-:Y:S05]  /*7050*/  @!P0 BRA `(.L_x_837) ;  /* 0x000001e000008947 */ /* 0x000fea0003800000 */
[----:B------:R-:W-:-:S13]  /*7060*/  ISETP.NE.AND P0, PT, R0, 0x2c, PT ;  /* 0x0000002c0000780c */ /* 0x000fda0003f05270 */
[----:B------:R-:W-:Y:S05]  /*7070*/  @P0 BRA `(.L_x_817) ;  /* 0x0000008000000947 */ /* 0x000fea0003800000 */
[----:B----4-:R-:W4:Y:S01]  /*7080*/  LDG.E.U8 R4, [R4.64] ;  /* 0x0000002404047981 */ /* 0x010f22000c1e1100 */
[----:B------:R-:W-:Y:S01]  /*7090*/  HFMA2.MMA R34, -RZ, RZ, 3.814697265625e-06, 0 ;  /* 0x00400000ff227435 */ /* 0x000fe200000001ff */
[----:B----4-:R-:W-:-:S13]  /*70a0*/  ISETP.NE.AND P0, PT, R4, RZ, PT ;  /* 0x000000ff0400720c */ /* 0x010fda0003f05270 */
[----:B------:R-:W-:Y:S05]  /*70b0*/  @!P0 BRA `(.L_x_785) ;  /* 0x000001d000008947 */ /* 0x000fea0003800000 */
[----:B------:R-:W-:-:S13]  /*70c0*/  ISETP.NE.AND P0, PT, R4, 0xff, PT ;  /* 0x000000ff0400780c */ /* 0x000fda0003f05270 */
[----:B------:R-:W-:Y:S01]  /*70d0*/  @!P0 IMAD.MOV.U32 R34, RZ, RZ, 0x7f800001 ;  /* 0x7f800001ff228424 */ /* 0x000fe200078e00ff */
[----:B------:R-:W-:Y:S01]  /*70e0*/  @P0 SHF.L.U32 R34, R4, 0x17, RZ ;  /* 0x0000001704220819 */ /* 0x000fe200000006ff */
[----:B------:R-:W-:Y:S05]  /*70f0*/  BRA `(.L_x_785) ;  /* 0x0000019000007947 */ /* 0x000fea0003800000 */
.L_x_817:
[----:B------:R-:W-:Y:S01]  /*7100*/  MOV R0, 0x0 ;  /* 0x0000000000007802 */ /* 0x000fe20000000f00 */
[----:B------:R-:W-:Y:S01]  /*7110*/  HFMA2.MMA R12, -RZ, RZ, 0, 5.9604644775390625e-08 ;  /* 0x00000001ff0c7435 */ /* 0x000fe200000001ff */
[----:B------:R-:W-:Y:S01]  /*7120*/  IMAD.MOV.U32 R4, RZ, RZ, c[0x4][0x108] ;  /* 0x01004200ff047624 */ /* 0x000fe200078e00ff */
[----:B------:R-:W-:Y:S01]  /*7130*/  MOV R5, c[0x4][0x10c] ;  /* 0x0100430000057a02 */ /* 0x000fe20000000f00 */
[----:B------:R0:W4:Y:S01]  /*7140*/  LDC.64 R14, c[0x4][R0] ;  /* 0x01000000000e7b82 */ /* 0x0001220000000a00 */
        /* <DEDUP_REMOVED lines=13> */
[----:B-12345:R-:W-:Y:S05]  /*7220*/  CALL.ABS.NOINC R14 ;  /* 0x000000000e007343 */ /* 0x03efea0003c00000 */
[----:B------:R-:W-:Y:S05]  /*7230*/  BRA `(.L_x_785) ;  /* 0x0000005000007947 */ /* 0x000fea0003800000 */
.L_x_837:
[----:B----4-:R-:W4:Y:S02]  /*7240*/  LDG.E.64 R34, [R4.64] ;  /* 0x0000002404227981 */ /* 0x010f24000c1e1b00 */
[----:B----4-:R0:W4:Y:S01]  /*7250*/  I2F.U64 R34, R34 ;  /* 0x0000002200227312 */ /* 0x0101220000301000 */
[----:B------:R-:W-:Y:S05]  /*7260*/  BRA `(.L_x_785) ;  /* 0x0000002000007947 */ /* 0x000fea0003800000 */
.L_x_836:
[----:B----4-:R-:W4:Y:S02]  /*7270*/  LDG.E R4, [R4.64] ;  /* 0x0000002404047981 */ /* 0x010f24000c1e1900 */
[----:B----4-:R0:W4:Y:S02]  /*7280*/  I2F.U32 R34, R4 ;  /* 0x0000000400227306 */ /* 0x0101240000201000 */
.L_x_785:
[----:B------:R-:W-:Y:S05]  /*7290*/  BSYNC B6 ;  /* 0x0000000000067941 */ /* 0x000fea0003800000 */
.L_x_784:
[----:B0-----:R-:W-:Y:S01]  /*72a0*/  ISETP.NE.AND P0, PT, R25, RZ, PT ;  /* 0x000000ff1900720c */ /* 0x001fe20003f05270 */
[----:B------:R-:W-:-:S12]  /*72b0*/  BSSY B1, `(.L_x_838) ;  /* 0x000004e000017945 */ /* 0x000fd80003800000 */
[----:B------:R-:W-:Y:S05]  /*72c0*/  @!P0 BRA `(.L_x_839) ;  /* 0x0000026000008947 */ /* 0x000fea0003800000 */
[----:B------:R-:W0:Y:S01]  /*72d0*/  S2R R37, SR_TID.X ;  /* 0x0000000000257919 */ /* 0x000e220000002100 */
[----:B------:R-:W-:Y:S01]  /*72e0*/  BSSY B3, `(.L_x_840) ;  /* 0x0000007000037945 */ /* 0x000fe20003800000 */
[----:B0-----:R-:W-:-:S13]  /*72f0*/  ISETP.GE.AND P0, PT, R37, UR38, PT ;  /* 0x0000002625007c0c */ /* 0x001fda000bf06270 */
[----:B------:R-:W-:Y:S05]  /*7300*/  @P0 BRA `(.L_x_841) ;  /* 0x0000004000000947 */ /* 0x000fea0003800000 */
[----:B-1---5:R-:W-:Y:S02]  /*7310*/  MOV R5, R22 ;  /* 0x0000001600057202 */ /* 0x022fe40000000f00 */
[----:B------:R-:W-:Y:S02]  /*7320*/  MOV R35, 0x7340 ;  /* 0x0000734000237802 */ /* 0x000fe40000000f00 */
[----:B--234-:R-:W-:Y:S05]  /*7330*/  CALL.REL.NOINC `($_ZN2at6native27unrolled_elementwise_kernelIN48_GLOBAL__N__08322988_15_IGammaKernel_cu_cb51a28d10CalcIgammaIfEESt5arrayIPcLm3EELi4E23TrivialOffsetCalculatorILi2EjES8_ILi1EjENS0_6memory12LoadWithCastILi2EEENSB_13StoreWithCastILi1EEEEEviT_T0_T2_T3_T4_T5_$_ZN46_INTERNAL_08322988_15_IGammaKernel_cu_cb51a28d48_GLOBAL__N__08322988_15_IGammaKernel_cu_cb51a28d12calc_igammacIfEET_S2_S2_) ;  /* 0x00011bd000007944 */ /* 0x01cfea0003c00000 */
[----:B------:R-:W-:Y:S02]  /*7340*/  IMAD.MOV.U32 R4, RZ, RZ, R0 ;  /* 0x000000ffff047224 */ /* 0x000fe400078e0000 */
.L_x_841:
[----:B------:R-:W-:Y:S05]  /*7350*/  BSYNC B3 ;  /* 0x0000000000037941 */ /* 0x000fea0003800000 */
.L_x_840:
[----:B------:R-:W-:Y:S01]  /*7360*/  IADD3 R0, R37, 0x80, RZ ;  /* 0x0000008025007810 */ /* 0x000fe20007ffe0ff */
[----:B------:R-:W-:Y:S03]  /*7370*/  BSSY B3, `(.L_x_842) ;  /* 0x0000008000037945 */ /* 0x000fe60003800000 */
[----:B------:R-:W-:-:S13]  /*7380*/  ISETP.GE.AND P0, PT, R0, UR38, PT ;  /* 0x0000002600007c0c */ /* 0x000fda000bf06270 */
[----:B------:R-:W-:Y:S05]  /*7390*/  @P0 BRA `(.L_x_843) ;  /* 0x0000005000000947 */ /* 0x000fea0003800000 */
[----:B--2--5:R-:W-:Y:S01]  /*73a0*/  MOV R5, R2 ;  /* 0x0000000200057202 */ /* 0x024fe20000000f00 */
[----:B---3--:R-:W-:Y:S01]  /*73b0*/  IMAD.MOV.U32 R23, RZ, RZ, R16 ;  /* 0x000000ffff177224 */ /* 0x008fe200078e0010 */
[----:B------:R-:W-:Y:S02]  /*73c0*/  MOV R35, 0x73e0 ;  /* 0x000073e000237802 */ /* 0x000fe40000000f00 */
[----:B-1--4-:R-:W-:Y:S05]  /*73d0*/  CALL.REL.NOINC `($_ZN2at6native27unrolled_elementwise_kernelIN48_GLOBAL__N__08322988_15_IGammaKernel_cu_cb51a28d10CalcIgammaIfEESt5arrayIPcLm3EELi4E23TrivialOffsetCalculatorILi2EjES8_ILi1EjENS0_6memory12LoadWithCastILi2EEENSB_13StoreWithCastILi1EEEEEviT_T0_T2_T3_T4_T5_$_ZN46_INTERNAL_08322988_15_IGammaKernel_cu_cb51a28d48_GLOBAL__N__08322988_15_IGammaKernel_cu_cb51a28d12calc_igammacIfEET_S2_S2_) ;  /* 0x00011b3000007944 */ /* 0x012fea0003c00000 */
[----:B------:R-:W-:Y:S02]  /*73e0*/  MOV R16, R0 ;  /* 0x0000000000107202 */ /* 0x000fe40000000f00 */
.L_x_843:
[----:B------:R-:W-:Y:S05]  /*73f0*/  BSYNC B3 ;  /* 0x0000000000037941 */ /* 0x000fea0003800000 */
.L_x_842:
[----:B------:R-:W-:Y:S01]  /*7400*/  IADD3 R0, R37, 0x100, RZ ;  /* 0x0000010025007810 */ /* 0x000fe20007ffe0ff */
[----:B------:R-:W-:Y:S03]  /*7410*/  BSSY B3, `(.L_x_844) ;  /* 0x0000008000037945 */ /* 0x000fe60003800000 */
[----:B------:R-:W-:-:S13]  /*7420*/  ISETP.GE.AND P0, PT, R0, UR38, PT ;  /* 0x0000002600007c0c */ /* 0x000fda000bf06270 */
[----:B------:R-:W-:Y:S05]  /*7430*/  @P0 BRA `(.L_x_845) ;  /* 0x0000005000000947 */ /* 0x000fea0003800000 */
[----:B----45:R-:W-:Y:S01]  /*7440*/  IMAD.MOV.U32 R5, RZ, RZ, R32 ;  /* 0x000000ffff057224 */ /* 0x030fe200078e0020 */
[----:B------:R-:W-:Y:S02]  /*7450*/  MOV R23, R17 ;  /* 0x0000001100177202 */ /* 0x000fe40000000f00 */
[----:B------:R-:W-:Y:S02]  /*7460*/  MOV R35, 0x7480 ;  /* 0x0000748000237802 */ /* 0x000fe40000000f00 */
[----:B-123--:R-:W-:Y:S05]  /*7470*/  CALL.REL.NOINC `($_ZN2at6native27unrolled_elementwise_kernelIN48_GLOBAL__N__08322988_15_IGammaKernel_cu_cb51a28d10CalcIgammaIfEESt5arrayIPcLm3EELi4E23TrivialOffsetCalculatorILi2EjES8_ILi1EjENS0_6memory12LoadWithCastILi2EEENSB_13StoreWithCastILi1EEEEEviT_T0_T2_T3_T4_T5_$_ZN46_INTERNAL_08322988_15_IGammaKernel_cu_cb51a28d48_GLOBAL__N__08322988_15_IGammaKernel_cu_cb51a28d12calc_igammacIfEET_S2_S2_) ;  /* 0x00011a9000007944 */ /* 0x00efea0003c00000 */
[----:B------:R-:W-:Y:S02]  /*7480*/  IMAD.MOV.U32 R2, RZ, RZ, R0 ;  /* 0x000000ffff027224 */ /* 0x000fe400078e0000 */
.L_x_845:
[----:B------:R-:W-:Y:S05]  /*7490*/  BSYNC B3 ;  /* 0x0000000000037941 */ /* 0x000fea0003800000 */
.L_x_844:
[----:B------:R-:W-:-:S04]  /*74a0*/  IADD3 R37, R37, 0x180, RZ ;  /* 0x0000018025257810 */ /* 0x000fc80007ffe0ff */
[----:B------:R-:W-:-:S13]  /*74b0*/  ISETP.GE.AND P0, PT, R37, UR38, PT ;  /* 0x0000002625007c0c */ /* 0x000fda000bf06270 */
[----:B------:R-:W-:Y:S05]  /*74c0*/  @P0 BRA `(.L_x_846) ;  /* 0x000002c000000947 */ /* 0x000fea0003800000 */
[----:B----45:R-:W-:Y:S01]  /*74d0*/  MOV R5, R33 ;  /* 0x0000002100057202 */ /* 0x030fe20000000f00 */
[----:B------:R-:W-:Y:S01]  /*74e0*/  IMAD.MOV.U32 R23, RZ, RZ, R34 ;  /* 0x000000ffff177224 */ /* 0x000fe200078e0022 */
[----:B------:R-:W-:Y:S02]  /*74f0*/  MOV R35, 0x7510 ;  /* 0x0000751000237802 */ /* 0x000fe40000000f00 */
[----:B-123--:R-:W-:Y:S05]  /*7500*/  CALL.REL.NOINC `($_ZN2at6native27unrolled_elementwise_kernelIN48_GLOBAL__N__08322988_15_IGammaKernel_cu_cb51a28d10CalcIgammaIfEESt5arrayIPcLm3EELi4E23TrivialOffsetCalculatorILi2EjES8_ILi1EjENS0_6memory12LoadWithCastILi2EEENSB_13StoreWithCastILi1EEEEEviT_T0_T2_T3_T4_T5_$_ZN46_INTERNAL_08322988_15_IGammaKernel_cu_cb51a28d48_GLOBAL__N__08322988_15_IGammaKernel_cu_cb51a28d12calc_igammacIfEET_S2_S2_) ;  /* 0x00011a0000007944 */ /* 0x00efea0003c00000 */
[----:B------:R-:W-:Y:S01]  /*7510*/  MOV R22, R0 ;  /* 0x0000000000167202 */ /* 0x000fe20000000f00 */
[----:B------:R-:W-:Y:S05]  /*7520*/  BRA `(.L_x_846) ;  /* 0x0000026000007947 */ /* 0x000fea0003800000 */
.L_x_839:
[----:B------:R-:W0:Y:S01]  /*7530*/  S2R R39, SR_TID.X ;  /* 0x0000000000277919 */ /* 0x000e220000002100 */
[----:B------:R-:W-:Y:S01]  /*7540*/  BSSY B5, `(.L_x_847) ;  /* 0x0000008000057945 */ /* 0x000fe20003800000 */
[----:B0-----:R-:W-:-:S13]  /*7550*/  ISETP.GE.AND P0, PT, R39, UR38, PT ;  /* 0x0000002627007c0c */ /* 0x001fda000bf06270 */
[----:B------:R-:W-:Y:S05]  /*7560*/  @P0 BRA `(.L_x_848) ;  /* 0x0000005000000947 */ /* 0x000fea0003800000 */
[----:B-1---5:R-:W-:Y:S01]  /*7570*/  IMAD.MOV.U32 R3, RZ, RZ, R22 ;  /* 0x000000ffff037224 */ /* 0x022fe200078e0016 */
[----:B------:R-:W-:Y:S02]  /*7580*/  MOV R0, R23 ;  /* 0x0000001700007202 */ /* 0x000fe40000000f00 */
[----:B------:R-:W-:Y:S02]  /*7590*/  MOV R37, 0x75b0 ;  /* 0x000075b000257802 */ /* 0x000fe40000000f00 */
[----:B--234-:R-:W-:Y:S05]  /*75a0*/  CALL.REL.NOINC `($_ZN2at6native27unrolled_elementwise_kernelIN48_GLOBAL__N__08322988_15_IGammaKernel_cu_cb51a28d10CalcIgammaIfEESt5arrayIPcLm3EELi4E23TrivialOffsetCalculatorILi2EjES8_ILi1EjENS0_6memory12LoadWithCastILi2EEENSB_13StoreWithCastILi1EEEEEviT_T0_T2_T3_T4_T5_$_ZN46_INTERNAL_08322988_15_IGammaKernel_cu_cb51a28d48_GLOBAL__N__08322988_15_IGammaKernel_cu_cb51a28d11calc_igammaIfEET_S2_S2_) ;  /* 0x00003dd000007944 */ /* 0x01cfea0003c00000 */
[----:B------:R-:W-:Y:S02]  /*75b0*/  IMAD.MOV.U32 R4, RZ, RZ, R5 ;  /* 0x000000ffff047224 */ /* 0x000fe400078e0005 */
.L_x_848:
[----:B------:R-:W-:Y:S05]  /*75c0*/  BSYNC B5 ;  /* 0x0000000000057941 */ /* 0x000fea0003800000 */
.L_x_847:
[----:B------:R-:W-:Y:S01]  /*75d0*/  IADD3 R0, R39, 0x80, RZ ;  /* 0x0000008027007810 */ /* 0x000fe20007ffe0ff */
[----:B------:R-:W-:Y:S03]  /*75e0*/  BSSY B5, `(.L_x_849) ;  /* 0x0000008000057945 */ /* 0x000fe60003800000 */
[----:B------:R-:W-:-:S13]  /*75f0*/  ISETP.GE.AND P0, PT, R0, UR38, PT ;  /* 0x0000002600007c0c */ /* 0x000fda000bf06270 */
[----:B------:R-:W-:Y:S05]  /*7600*/  @P0 BRA `(.L_x_850) ;  /* 0x0000005000000947 */ /* 0x000fea0003800000 */
[----:B--2--5:R-:W-:Y:S01]  /*7610*/  MOV R3, R2 ;  /* 0x0000000200037202 */ /* 0x024fe20000000f00 */
[----:B---3--:R-:W-:Y:S01]  /*7620*/  IMAD.MOV.U32 R0, RZ, RZ, R16 ;  /* 0x000000ffff007224 */ /* 0x008fe200078e0010 */
[----:B------:R-:W-:Y:S02]  /*7630*/  MOV R37, 0x7650 ;  /* 0x0000765000257802 */ /* 0x000fe40000000f00 */
[----:B-1--4-:R-:W-:Y:S05]  /*7640*/  CALL.REL.NOINC `($_ZN2at6native27unrolled_elementwise_kernelIN48_GLOBAL__N__08322988_15_IGammaKernel_cu_cb51a28d10CalcIgammaIfEESt5arrayIPcLm3EELi4E23TrivialOffsetCalculatorILi2EjES8_ILi1EjENS0_6memory12LoadWithCastILi2EEENSB_13StoreWithCastILi1EEEEEviT_T0_T2_T3_T4_T5_$_ZN46_INTERNAL_08322988_15_IGammaKernel_cu_cb51a28d48_GLOBAL__N__08322988_15_IGammaKernel_cu_cb51a28d11calc_igammaIfEET_S2_S2_) ;  /* 0x00003d3000007944 */ /* 0x012fea0003c00000 */
[----:B------:R-:W-:Y:S02]  /*7650*/  MOV R16, R5 ;  /* 0x0000000500107202 */ /* 0x000fe40000000f00 */
.L_x_850:
[----:B------:R-:W-:Y:S05]  /*7660*/  BSYNC B5 ;  /* 0x0000000000057941 */ /* 0x000fea0003800000 */
.L_x_849:
[----:B------:R-:W-:Y:S01]  /*7670*/  IADD3 R0, R39, 0x100, RZ ;  /* 0x0000010027007810 */ /* 0x000fe20007ffe0ff */
[----:B------:R-:W-:Y:S03]  /*7680*/  BSSY B5, `(.L_x_851) ;  /* 0x0000008000057945 */ /* 0x000fe60003800000 */
[----:B------:R-:W-:-:S13]  /*7690*/  ISETP.GE.AND P0, PT, R0, UR38, PT ;  /* 0x0000002600007c0c */ /* 0x000fda000bf06270 */
[----:B------:R-:W-:Y:S05]  /*76a0*/  @P0 BRA `(.L_x_852) ;  /* 0x0000005000000947 */ /* 0x000fea0003800000 */
[----:B----45:R-:W-:Y:S01]  /*76b0*/  IMAD.MOV.U32 R3, RZ, RZ, R32 ;  /* 0x000000ffff037224 */ /* 0x030fe200078e0020 */
[----:B------:R-:W-:Y:S02]  /*76c0*/  MOV R0, R17 ;  /* 0x0000001100007202 */ /* 0x000fe40000000f00 */
[----:B------:R-:W-:Y:S02]  /*76d0*/  MOV R37, 0x76f0 ;  /* 0x000076f000257802 */ /* 0x000fe40000000f00 */
[----:B-123--:R-:W-:Y:S05]  /*76e0*/  CALL.REL.NOINC `($_ZN2at6native27unrolled_elementwise_kernelIN48_GLOBAL__N__08322988_15_IGammaKernel_cu_cb51a28d10CalcIgammaIfEESt5arrayIPcLm3EELi4E23TrivialOffsetCalculatorILi2EjES8_ILi1EjENS0_6memory12LoadWithCastILi2EEENSB_13StoreWithCastILi1EEEEEviT_T0_T2_T3_T4_T5_$_ZN46_INTERNAL_08322988_15_IGammaKernel_cu_cb51a28d48_GLOBAL__N__08322988_15_IGammaKernel_cu_cb51a28d11calc_igammaIfEET_S2_S2_) ;  /* 0x00003c9000007944 */ /* 0x00efea0003c00000 */
[----:B------:R-:W-:Y:S02]  /*76f0*/  IMAD.MOV.U32 R2, RZ, RZ, R5 ;  /* 0x000000ffff027224 */ /* 0x000fe400078e0005 */
.L_x_852:
[----:B------:R-:W-:Y:S05]  /*7700*/  BSYNC B5 ;  /* 0x0000000000057941 */ /* 0x000fea0003800000 */
.L_x_851:
[----:B------:R-:W-:-:S04]  /*7710*/  IADD3 R39, R39, 0x180, RZ ;  /* 0x0000018027277810 */ /* 0x000fc80007ffe0ff */
[----:B------:R-:W-:-:S13]  /*7720*/  ISETP.GE.AND P0, PT, R39, UR38, PT ;  /* 0x0000002627007c0c */ /* 0x000fda000bf06270 */
[----:B------:R-:W-:Y:S05]  /*7730*/  @P0 BRA `(.L_x_846) ;  /* 0x0000005000000947 */ /* 0x000fea0003800000 */
[----:B----45:R-:W-:Y:S01]  /*7740*/  MOV R3, R33 ;  /* 0x0000002100037202 */ /* 0x030fe20000000f00 */
[----:B------:R-:W-:Y:S01]  /*7750*/  IMAD.MOV.U32 R0, RZ, RZ, R34 ;  /* 0x000000ffff007224 */ /* 0x000fe200078e0022 */
[----:B------:R-:W-:Y:S02]  /*7760*/  MOV R37, 0x7780 ;  /* 0x0000778000257802 */ /* 0x000fe40000000f00 */
[----:B-123--:R-:W-:Y:S05]  /*7770*/  CALL.REL.NOINC `($_ZN2at6native27unrolled_elementwise_kernelIN48_GLOBAL__N__08322988_15_IGammaKernel_cu_cb51a28d10CalcIgammaIfEESt5arrayIPcLm3EELi4E23TrivialOffsetCalculatorILi2EjES8_ILi1EjENS0_6memory12LoadWithCastILi2EEENSB_13StoreWithCastILi1EEEEEviT_T0_T2_T3_T4_T5_$_ZN46_INTERNAL_08322988_15_IGammaKernel_cu_cb51a28d48_GLOBAL__N__08322988_15_IGammaKernel_cu_cb51a28d11calc_igammaIfEET_S2_S2_) ;  /* 0x00003c0000007944 */ /* 0x00efea0003c00000 */
[----:B------:R-:W-:Y:S02]  /*7780*/  MOV R22, R5 ;  /* 0x0000000500167202 */ /* 0x000fe40000000f00 */
.L_x_846:
[----:B------:R-:W-:Y:S05]  /*7790*/  BSYNC B1 ;  /* 0x0000000000017941 */ /* 0x000fea0003800000 */
.L_x_838:
[----:B----45:R-:W0:Y:S01]  /*77a0*/  S2R R17, SR_TID.X ;  /* 0x0000000000117919 */ /* 0x030e220000002100 */
[----:B------:R-:W4:Y:S01]  /*77b0*/  LDC.U8 R23, c[0x0][0x190] ;  /* 0x00006400ff177b82 */ /* 0x000f220000000000 */
[----:B------:R-:W-:Y:S01]  /*77c0*/  BSSY B6, `(.L_x_853) ;  /* 0x00000f0000067945 */ /* 0x000fe20003800000 */
[----:B0-----:R-:W-:Y:S01]  /*77d0*/  ISETP.GE.AND P0, PT, R17, UR38, PT ;  /* 0x0000002611007c0c */ /* 0x001fe2000bf06270 */
[----:B------:R-:W-:-:S12]  /*77e0*/  IMAD.MOV.U32 R18, RZ, RZ, R17 ;  /* 0x000000ffff127224 */ /* 0x000fd800078e0011 */
[----:B------:R-:W-:Y:S05]  /*77f0*/  @P0 BRA `(.L_x_854) ;  /* 0x00000ec000000947 */ /* 0x000fea0003800000 */
[----:B----4-:R-:W-:Y:S02]  /*7800*/  MOV R0, UR39 ;  /* 0x0000002700007c02 */ /* 0x010fe40008000f00 */
[----:B------:R-:W-:-:S03]  /*7810*/  PRMT R3, R23, 0x9910, RZ ;  /* 0x0000991017037816 */ /* 0x000fc600000000ff */
[----:B------:R-:W-:-:S04]  /*7820*/  IMAD R0, R0, 0x200, R17 ;  /* 0x0000020000007824 */ /* 0x000fc800078e0211 */
[----:B------:R-:W-:Y:S01]  /*7830*/  IMAD R6, R0, c[0x0][0x194], RZ ;  /* 0x0000650000067a24 */ /* 0x000fe200078e02ff */
[----:B------:R-:W-:-:S04]  /*7840*/  MOV R0, R3 ;  /* 0x0000000300007202 */ /* 0x000fc80000000f00 */
        /* <DEDUP_REMOVED lines=15> */
.L_x_858:
[----:B------:R-:W0:Y:S02]  /*7940*/  F2I.S64.TRUNC R4, R4 ;  /* 0x0000000400047311 */ /* 0x000e24000020d900 */
[----:B0-----:R-:W-:-:S05]  /*7950*/  MOV R3, R4 ;  /* 0x0000000400037202 */ /* 0x001fca0000000f00 */
[----:B------:R0:W-:Y:S01]  /*7960*/  STG.E.U8 [R6.64], R3 ;  /* 0x0000000306007986 */ /* 0x0001e2000c101124 */
[----:B------:R-:W-:Y:S05]  /*7970*/  BRA `(.L_x_860) ;  /* 0x00000d3000007947 */ /* 0x000fea0003800000 */
.L_x_857:
        /* <DEDUP_REMOVED lines=9> */
.L_x_862:
[----:B------:R-:W0:Y:S02]  /*7a10*/  F2I.FTZ.TRUNC.NTZ R3, R4 ;  /* 0x0000000400037305 */ /* 0x000e24000021f100 */
[----:B0-----:R0:W-:Y:S01]  /*7a20*/  STG.E [R6.64], R3 ;  /* 0x0000000306007986 */ /* 0x0011e2000c101924 */
[----:B------:R-:W-:Y:S05]  /*7a30*/  BRA `(.L_x_860) ;  /* 0x00000c7000007947 */ /* 0x000fea0003800000 */
.L_x_861:
[----:B------:R-:W0:Y:S02]  /*7a40*/  F2I.FTZ.TRUNC.NTZ R3, R4 ;  /* 0x0000000400037305 */ /* 0x000e24000021f100 */
[----:B0-----:R0:W-:Y:S01]  /*7a50*/  STG.E.U16 [R6.64], R3 ;  /* 0x0000000306007986 */ /* 0x0011e2000c101524 */
[----:B------:R-:W-:Y:S05]  /*7a60*/  BRA `(.L_x_860) ;  /* 0x00000c4000007947 */ /* 0x000fea0003800000 */
.L_x_856:
        /* <DEDUP_REMOVED lines=8> */
.L_x_864:
[----:B------:R-:W-:-:S05]  /*7af0*/  F2FP.PACK_AB R4, RZ, R4 ;  /* 0x00000004ff04723e */ /* 0x000fca00000000ff */
[----:B------:R0:W-:Y:S01]  /*7b00*/  STG.E.U16 [R6.64], R4 ;  /* 0x0000000406007986 */ /* 0x0001e2000c101524 */
[----:B------:R-:W-:Y:S05]  /*7b10*/  BRA `(.L_x_860) ;  /* 0x00000b9000007947 */ /* 0x000fea0003800000 */
.L_x_863:
        /* <DEDUP_REMOVED lines=9> */
.L_x_866:
[----:B------:R-:W-:-:S04]  /*7bb0*/  F2FP.PACK_AB R3, RZ, R4 ;  /* 0x00000004ff03723e */ /* 0x000fc800000000ff */
[----:B------:R-:W-:-:S05]  /*7bc0*/  PRMT R3, R3, 0x5410, RZ ;  /* 0x0000541003037816 */ /* 0x000fca00000000ff */
[----:B------:R0:W-:Y:S01]  /*7bd0*/  STG.E [R6.64], R3 ;  /* 0x0000000306007986 */ /* 0x0001e2000c101924 */
[----:B------:R-:W-:Y:S05]  /*7be0*/  BRA `(.L_x_860) ;  /* 0x00000ac000007947 */ /* 0x000fea0003800000 */
.L_x_865:
[----:B------:R-:W-:-:S06]  /*7bf0*/  FMUL.FTZ R4, R4, 1 ;  /* 0x3f80000004047820 */ /* 0x000fcc0000410000 */
[----:B------:R-:W0:Y:S02]  /*7c00*/  F2F.F64.F32 R4, R4 ;  /* 0x0000000400047310 */ /* 0x000e240000201800 */
[----:B0-----:R0:W-:Y:S01]  /*7c10*/  STG.E.64 [R6.64], R4 ;  /* 0x0000000406007986 */ /* 0x0011e2000c101b24 */
[----:B------:R-:W-:Y:S05]  /*7c20*/  BRA `(.L_x_860) ;  /* 0x00000a8000007947 */ /* 0x000fea0003800000 */
.L_x_855:
        /* <DEDUP_REMOVED lines=12> */
.L_x_869:
[----:B------:R-:W-:Y:S01]  /*7cf0*/  FMUL.FTZ R8, R4, 1 ;  /* 0x3f80000004087820 */ /* 0x000fe20000410000 */
[----:B------:R-:W-:-:S05]  /*7d00*/  CS2R R10, SRZ ;  /* 0x00000000000a7805 */ /* 0x000fca000001ff00 */
[----:B------:R-:W0:Y:S02]  /*7d10*/  F2F.F64.F32 R8, R8 ;  /* 0x0000000800087310 */ /* 0x000e240000201800 */
[----:B0-----:R0:W-:Y:S01]  /*7d20*/  STG.E.128 [R6.64], R8 ;  /* 0x0000000806007986 */ /* 0x0011e2000c101d24 */
[----:B------:R-:W-:Y:S05]  /*7d30*/  BRA `(.L_x_860) ;  /* 0x0000097000007947 */ /* 0x000fea0003800000 */
.L_x_868:
        /* <DEDUP_REMOVED lines=20> */
.L_x_873:
[----:B------:R-:W-:Y:S05]  /*7e80*/  BSYNC B0 ;  /* 0x0000000000007941 */ /* 0x000fea0003800000 */
.L_x_872:
[----:B------:R-:W-:-:S05]  /*7e90*/  LOP3.LUT R5, R0, R5, RZ, 0xfc, !PT ;  /* 0x0000000500057212 */ /* 0x000fca00078efcff */
[----:B------:R0:W-:Y:S01]  /*7ea0*/  STG.E.U8 [R6.64], R5 ;  /* 0x0000000506007986 */ /* 0x0001e2000c101124 */
[----:B------:R-:W-:Y:S05]  /*7eb0*/  BRA `(.L_x_860) ;  /* 0x000007f000007947 */ /* 0x000fea0003800000 */
.L_x_871:
        /* <DEDUP_REMOVED lines=12> */
.L_x_875:
[----:B------:R-:W-:Y:S01]  /*7f80*/  IMAD.MOV.U32 R0, RZ, RZ, 0x7f ;  /* 0x0000007fff007424 */ /* 0x000fe200078e00ff */
[----:B------:R-:W-:-:S04]  /*7f90*/  ISETP.GT.U32.AND P0, PT, R5, 0x7f800000, PT ;  /* 0x7f8000000500780c */ /* 0x000fc80003f04070 */
[----:B------:R-:W-:-:S04]  /*7fa0*/  SEL R0, R0, 0x7c, P0 ;  /* 0x0000007c00007807 */ /* 0x000fc80000000000 */
.L_x_876:
[----:B------:R-:W-:Y:S05]  /*7fb0*/  BSYNC B0 ;  /* 0x0000000000007941 */ /* 0x000fea0003800000 */
.L_x_874:
[----:B------:R-:W-:-:S04]  /*7fc0*/  LOP3.LUT R4, R4, 0x80000000, RZ, 0xc0, !PT ;  /* 0x8000000004047812 */ /* 0x000fc800078ec0ff */
[----:B------:R-:W-:-:S04]  /*7fd0*/  SHF.R.U32.HI R3, RZ, 0x18, R4 ;  /* 0x00000018ff037819 */ /* 0x000fc80000011604 */
[----:B------:R-:W-:-:S05]  /*7fe0*/  LOP3.LUT R3, R0, R3, RZ, 0xfc, !PT ;  /* 0x0000000300037212 */ /* 0x000fca00078efcff */
[----:B------:R0:W-:Y:S01]  /*7ff0*/  STG.E.U8 [R6.64], R3 ;  /* 0x0000000306007986 */ /* 0x0001e2000c101124 */
[----:B------:R-:W-:Y:S05]  /*8000*/  BRA `(.L_x_860) ;  /* 0x000006a000007947 */ /* 0x000fea0003800000 */
.L_x_870:
[----:B------:R-:W-:-:S05]  /*8010*/  F2FP.BF16.PACK_AB R4, RZ, R4 ;  /* 0x00000004ff04723e */ /* 0x000fca00000010ff */
[----:B------:R0:W-:Y:S01]  /*8020*/  STG.E.U16 [R6.64], R4 ;  /* 0x0000000406007986 */ /* 0x0001e2000c101524 */
[----:B------:R-:W-:Y:S05]  /*8030*/  BRA `(.L_x_860) ;  /* 0x0000067000007947 */ /* 0x000fea0003800000 */
.L_x_867:
        /* <DEDUP_REMOVED lines=11> */
.L_x_879:
        /* <DEDUP_REMOVED lines=16> */
.L_x_882:
[----:B------:R-:W-:-:S04]  /*81f0*/  LOP3.LUT R4, R4, 0x80000000, RZ, 0xc0, !PT ;  /* 0x8000000004047812 */ /* 0x000fc800078ec0ff */
[----:B------:R-:W-:-:S04]  /*8200*/  SHF.R.U32.HI R3, RZ, 0x18, R4 ;  /* 0x00000018ff037819 */ /* 0x000fc80000011604 */
[----:B------:R-:W-:-:S04]  /*8210*/  LOP3.LUT R0, R0, R3, RZ, 0xfc, !PT ;  /* 0x0000000300007212 */ /* 0x000fc800078efcff */
[----:B------:R-:W-:Y:S02]  /*8220*/  PRMT R3, R0, 0x7610, R3 ;  /* 0x0000761000037816 */ /* 0x000fe40000000003 */
.L_x_881:
[----:B------:R-:W-:Y:S05]  /*8230*/  BSYNC B0 ;  /* 0x0000000000007941 */ /* 0x000fea0003800000 */
.L_x_880:
[----:B------:R0:W-:Y:S01]  /*8240*/  STG.E.U8 [R6.64], R3 ;  /* 0x0000000306007986 */ /* 0x0001e2000c101124 */
[----:B------:R-:W-:Y:S05]  /*8250*/  BRA `(.L_x_860) ;  /* 0x0000045000007947 */ /* 0x000fea0003800000 */
.L_x_878:
        /* <DEDUP_REMOVED lines=16> */
.L_x_885:
[----:B------:R-:W-:-:S04]  /*8360*/  LOP3.LUT R4, R4, 0x80000000, RZ, 0xc0, !PT ;  /* 0x8000000004047812 */ /* 0x000fc800078ec0ff */
[----:B------:R-:W-:-:S04]  /*8370*/  SHF.R.U32.HI R3, RZ, 0x18, R4 ;  /* 0x00000018ff037819 */ /* 0x000fc80000011604 */
[----:B------:R-:W-:-:S04]  /*8380*/  LOP3.LUT R0, R0, R3, RZ, 0xfc, !PT ;  /* 0x0000000300007212 */ /* 0x000fc800078efcff */
[----:B------:R-:W-:Y:S02]  /*8390*/  PRMT R3, R0, 0x7610, R3 ;  /* 0x0000761000037816 */ /* 0x000fe40000000003 */
.L_x_884:
[----:B------:R-:W-:Y:S05]  /*83a0*/  BSYNC B0 ;  /* 0x0000000000007941 */ /* 0x000fea0003800000 */
.L_x_883:
[----:B------:R0:W-:Y:S01]  /*83b0*/  STG.E.U8 [R6.64], R3 ;  /* 0x0000000306007986 */ /* 0x0001e2000c101124 */
[----:B------:R-:W-:Y:S05]  /*83c0*/  BRA `(.L_x_860) ;  /* 0x000002e000007947 */ /* 0x000fea0003800000 */
.L_x_877:
        /* <DEDUP_REMOVED lines=21> */
.L_x_859:
        /* <DEDUP_REMOVED lines=18> */
[----:B-1234-:R-:W-:Y:S05]  /*8640*/  CALL.ABS.NOINC R14 ;  /* 0x000000000e007343 */ /* 0x01efea0003c00000 */
[----:B------:R-:W-:Y:S05]  /*8650*/  BRA `(.L_x_860) ;  /* 0x0000005000007947 */ /* 0x000fea0003800000 */
.L_x_887:
[----:B------:R-:W0:Y:S02]  /*8660*/  F2I.U64.TRUNC R4, R4 ;  /* 0x0000000400047311 */ /* 0x000e24000020d800 */
[----:B0-----:R0:W-:Y:S01]  /*8670*/  STG.E.64 [R6.64], R4 ;  /* 0x0000000406007986 */ /* 0x0011e2000c101b24 */
[----:B------:R-:W-:Y:S05]  /*8680*/  BRA `(.L_x_860) ;  /* 0x0000002000007947 */ /* 0x000fea0003800000 */
.L_x_886:
[----:B------:R-:W0:Y:S02]  /*8690*/  F2I.FTZ.U32.TRUNC.NTZ R3, R4 ;  /* 0x0000000400037305 */ /* 0x000e24000021f000 */
[----:B0-----:R0:W-:Y:S02]  /*86a0*/  STG.E [R6.64], R3 ;  /* 0x0000000306007986 */ /* 0x0011e4000c101924 */
.L_x_860:
[----:B------:R-:W-:Y:S02]  /*86b0*/  IADD3 R18, R17, 0x80, RZ ;  /* 0x0000008011127810 */ /* 0x000fe40007ffe0ff */
.L_x_854:
[----:B----4-:R-:W-:Y:S05]  /*86c0*/  BSYNC B6 ;  /* 0x0000000000067941 */ /* 0x010fea0003800000 */
.L_x_853:
[----:B------:R-:W-:Y:S01]  /*86d0*/  ISETP.GE.AND P0, PT, R18, UR38, PT ;  /* 0x0000002612007c0c */ /* 0x000fe2000bf06270 */
[----:B------:R-:W-:-:S12]  /*86e0*/  BSSY B6, `(.L_x_888) ;  /* 0x00001dc000067945 */ /* 0x000fd80003800000 */
[----:B------:R-:W-:Y:S05]  /*86f0*/  @P0 BRA `(.L_x_889) ;  /* 0x00001da000000947 */ /* 0x000fea0003800000 */
[----:B0-----:R-:W-:-:S05]  /*8700*/  MOV R3, UR39 ;  /* 0x0000002700037c02 */ /* 0x001fca0008000f00 */
[----:B------:R-:W-:Y:S01]  /*8710*/  IMAD R0, R3, 0x200, R18 ;  /* 0x0000020003007824 */ /* 0x000fe200078e0212 */
[----:B------:R-:W-:-:S03]  /*8720*/  PRMT R3, R23, 0x9910, RZ ;  /* 0x0000991017037816 */ /* 0x000fc600000000ff */
        /* <DEDUP_REMOVED lines=14> */
[----:B---3--:R-:W0:Y:S02]  /*8810*/  F2I.FTZ.TRUNC.NTZ R3, R16 ;  /* 0x0000001000037305 */ /* 0x008e24000021f100 */
[----:B0-----:R0:W-:Y:S01]  /*8820*/  STG.E.U8 [R4.64], R3 ;  /* 0x0000000304007986 */ /* 0x0011e2000c101124 */
[----:B------:R-:W-:Y:S05]  /*8830*/  BRA `(.L_x_895) ;  /* 0x00000d7000007947 */ /* 0x000fea0003800000 */
.L_x_893:
[----:B---3--:R-:W0:Y:S02]  /*8840*/  F2I.S64.TRUNC R16, R16 ;  /* 0x0000001000107311 */ /* 0x008e24000020d900 */
[----:B0-----:R-:W-:-:S05]  /*8850*/  MOV R3, R16 ;  /* 0x0000001000037202 */ /* 0x001fca0000000f00 */
[----:B------:R0:W-:Y:S01]  /*8860*/  STG.E.U8 [R4.64], R3 ;  /* 0x0000000304007986 */ /* 0x0001e2000c101124 */
[----:B------:R-:W-:Y:S05]  /*8870*/  BRA `(.L_x_895) ;  /* 0x00000d3000007947 */ /* 0x000fea0003800000 */
.L_x_892:
[----:B------:R-:W-:-:S13]  /*8880*/  ISETP.NE.AND P0, PT, R0, 0x2, PT ;  /* 0x000000020000780c */ /* 0x000fda0003f05270 */
[----:B------:R-:W-:Y:S05]  /*8890*/  @!P0 BRA `(.L_x_896) ;  /* 0x000000a000008947 */ /* 0x000fea0003800000 */
[----:B------:R-:W-:-:S13]  /*88a0*/  ISETP.NE.AND P0, PT, R0, 0x3, PT ;  /* 0x000000030000780c */ /* 0x000fda0003f05270 */
[----:B------:R-:W-:Y:S05]  /*88b0*/  @!P0 BRA `(.L_x_897) ;  /* 0x0000005000008947 */ /* 0x000fea0003800000 */
[----:B------:R-:W-:-:S13]  /*88c0*/  ISETP.NE.AND P0, PT, R0, 0x4, PT ;  /* 0x000000040000780c */ /* 0x000fda0003f05270 */
[----:B------:R-:W-:Y:S05]  /*88d0*/  @P0 BRA `(.L_x_894) ;  /* 0x00000b4000000947 */ /* 0x000fea0003800000 */
[----:B---3--:R-:W0:Y:S02]  /*88e0*/  F2I.S64.TRUNC R16, R16 ;  /* 0x0000001000107311 */ /* 0x008e24000020d900 */
[----:B0-----:R0:W-:Y:S01]  /*88f0*/  STG.E.64 [R4.64], R16 ;  /* 0x0000001004007986 */ /* 0x0011e2000c101b24 */
[----:B------:R-:W-:Y:S05]  /*8900*/  BRA `(.L_x_895) ;  /* 0x00000ca000007947 */ /* 0x000fea0003800000 */
.L_x_897:
[----:B---3--:R-:W0:Y:S02]  /*8910*/  F2I.FTZ.TRUNC.NTZ R3, R16 ;  /* 0x0000001000037305 */ /* 0x008e24000021f100 */
[----:B0-----:R0:W-:Y:S01]  /*8920*/  STG.E [R4.64], R3 ;  /* 0x0000000304007986 */ /* 0x0011e2000c101924 */
[----:B------:R-:W-:Y:S05]  /*8930*/  BRA `(.L_x_895) ;  /* 0x00000c7000007947 */ /* 0x000fea0003800000 */
.L_x_896:
[----:B---3--:R-:W0:Y:S02]  /*8940*/  F2I.FTZ.TRUNC.NTZ R3, R16 ;  /* 0x0000001000037305 */ /* 0x008e24000021f100 */
[----:B0-----:R0:W-:Y:S01]  /*8950*/  STG.E.U16 [R4.64], R3 ;  /* 0x0000000304007986 */ /* 0x0011e2000c101524 */
[----:B------:R-:W-:Y:S05]  /*8960*/  BRA `(.L_x_895) ;  /* 0x00000c4000007947 */ /* 0x000fea0003800000 */
.L_x_891:
[----:B------:R-:W-:-:S13]  /*8970*/  ISETP.GT.AND P0, PT, R0, 0x6, PT ;  /* 0x000000060000780c */ /* 0x000fda0003f04270 */
[----:B------:R-:W-:Y:S05]  /*8980*/  @P0 BRA `(.L_x_898) ;  /* 0x0000009000000947 */ /* 0x000fea0003800000 */
[----:B------:R-:W-:-:S13]  /*8990*/  ISETP.NE.AND P0, PT, R0, 0x5, PT ;  /* 0x000000050000780c */ /* 0x000fda0003f05270 */
[----:B------:R-:W-:Y:S05]  /*89a0*/  @!P0 BRA `(.L_x_899) ;  /* 0x0000004000008947 */ /* 0x000fea0003800000 */
[----:B------:R-:W-:-:S13]  /*89b0*/  ISETP.NE.AND P0, PT, R0, 0x6, PT ;  /* 0x000000060000780c */ /* 0x000fda0003f05270 */
[----:B------:R-:W-:Y:S05]  /*89c0*/  @P0 BRA `(.L_x_894) ;  /* 0x00000a5000000947 */ /* 0x000fea0003800000 */
[----:B---3--:R0:W-:Y:S01]  /*89d0*/  STG.E [R4.64], R16 ;  /* 0x0000001004007986 */ /* 0x0081e2000c101924 */
[----:B------:R-:W-:Y:S05]  /*89e0*/  BRA `(.L_x_895) ;  /* 0x00000bc000007947 */ /* 0x000fea0003800000 */
.L_x_899:
[----:B---3--:R-:W-:-:S05]  /*89f0*/  F2FP.PACK_AB R16, RZ, R16 ;  /* 0x00000010ff10723e */ /* 0x008fca00000000ff */
[----:B------:R0:W-:Y:S01]  /*8a00*/  STG.E.U16 [R4.64], R16 ;  /* 0x0000001004007986 */ /* 0x0001e2000c101524 */
[----:B------:R-:W-:Y:S05]  /*8a10*/  BRA `(.L_x_895) ;  /* 0x00000b9000007947 */ /* 0x000fea0003800000 */
.L_x_898:
[----:B------:R-:W-:-:S13]  /*8a20*/  ISETP.NE.AND P0, PT, R0, 0x7, PT ;  /* 0x000000070000780c */ /* 0x000fda0003f05270 */
[----:B------:R-:W-:Y:S05]  /*8a30*/  @!P0 BRA `(.L_x_900) ;  /* 0x000000b000008947 */ /* 0x000fea0003800000 */
[----:B------:R-:W-:-:S13]  /*8a40*/  ISETP.NE.AND P0, PT, R0, 0x8, PT ;  /* 0x000000080000780c */ /* 0x000fda0003f05270 */
[----:B------:R-:W-:Y:S05]  /*8a50*/  @!P0 BRA `(.L_x_901) ;  /* 0x0000005000008947 */ /* 0x000fea0003800000 */
[----:B------:R-:W-:-:S13]  /*8a60*/  ISETP.NE.AND P0, PT, R0, 0x9, PT ;  /* 0x000000090000780c */ /* 0x000fda0003f05270 */
[----:B------:R-:W-:Y:S05]  /*8a70*/  @P0 BRA `(.L_x_894) ;  /* 0x000009a000000947 */ /* 0x000fea0003800000 */
[----:B------:R-:W-:-:S05]  /*8a80*/  IMAD.MOV.U32 R17, RZ, RZ, RZ ;  /* 0x000000ffff117224 */ /* 0x000fca00078e00ff */
[----:B---3--:R0:W-:Y:S01]  /*8a90*/  STG.E.64 [R4.64], R16 ;  /* 0x0000001004007986 */ /* 0x0081e2000c101b24 */
[----:B------:R-:W-:Y:S05]  /*8aa0*/  BRA `(.L_x_895) ;  /* 0x00000b0000007947 */ /* 0x000fea0003800000 */
.L_x_901:
[----:B---3--:R-:W-:-:S04]  /*8ab0*/  F2FP.PACK_AB R3, RZ, R16 ;  /* 0x00000010ff03723e */ /* 0x008fc800000000ff */
[----:B------:R-:W-:-:S05]  /*8ac0*/  PRMT R3, R3, 0x5410, RZ ;  /* 0x0000541003037816 */ /* 0x000fca00000000ff */
[----:B------:R0:W-:Y:S01]  /*8ad0*/  STG.E [R4.64], R3 ;  /* 0x0000000304007986 */ /* 0x0001e2000c101924 */
[----:B------:R-:W-:Y:S05]  /*8ae0*/  BRA `(.L_x_895) ;  /* 0x00000ac000007947 */ /* 0x000fea0003800000 */
.L_x_900:
[----:B---3--:R-:W-:-:S06]  /*8af0*/  FMUL.FTZ R6, R16, 1 ;  /* 0x3f80000010067820 */ /* 0x008fcc0000410000 */
[----:B------:R-:W0:Y:S02]  /*8b00*/  F2F.F64.F32 R6, R6 ;  /* 0x0000000600067310 */ /* 0x000e240000201800 */
[----:B0-----:R0:W-:Y:S01]  /*8b10*/  STG.E.64 [R4.64], R6 ;  /* 0x0000000604007986 */ /* 0x0011e2000c101b24 */
[----:B------:R-:W-:Y:S05]  /*8b20*/  BRA `(.L_x_895) ;  /* 0x00000a8000007947 */ /* 0x000fea0003800000 */
.L_x_890:
        /* <DEDUP_REMOVED lines=8> */
[----:B---3--:R-:W-:-:S04]  /*8bb0*/  FSETP.NEU.FTZ.AND P0, PT, R16, RZ, PT ;  /* 0x000000ff1000720b */ /* 0x008fc80003f1d000 */
[----:B------:R-:W-:-:S05]  /*8bc0*/  SEL R3, RZ, 0x1, !P0 ;  /* 0x00000001ff037807 */ /* 0x000fca0004000000 */
[----:B------:R0:W-:Y:S01]  /*8bd0*/  STG.E.U8 [R4.64], R3 ;  /* 0x0000000304007986 */ /* 0x0001e2000c101124 */
[----:B------:R-:W-:Y:S05]  /*8be0*/  BRA `(.L_x_895) ;  /* 0x000009c000007947 */ /* 0x000fea0003800000 */
.L_x_904:
[----:B---3--:R-:W-:Y:S01]  /*8bf0*/  FMUL.FTZ R8, R16, 1 ;  /* 0x3f80000010087820 */ /* 0x008fe20000410000 */
[----:B------:R-:W-:-:S05]  /*8c00*/  CS2R R10, SRZ ;  /* 0x00000000000a7805 */ /* 0x000fca000001ff00 */
[----:B------:R-:W0:Y:S02]  /*8c10*/  F2F.F64.F32 R8, R8 ;  /* 0x0000000800087310 */ /* 0x000e240000201800 */
[----:B0-----:R0:W-:Y:S01]  /*8c20*/  STG.E.128 [R4.64], R8 ;  /* 0x0000000804007986 */ /* 0x0011e2000c101d24 */
[----:B------:R-:W-:Y:S05]  /*8c30*/  BRA `(.L_x_895) ;  /* 0x0000097000007947 */ /* 0x000fea0003800000 */
.L_x_903:
[----:B------:R-:W-:-:S13]  /*8c40*/  ISETP.NE.AND P0, PT, R0, 0xf, PT ;  /* 0x0000000f0000780c */ /* 0x000fda0003f05270 */
[----:B------:R-:W-:Y:S05]  /*8c50*/  @!P0 BRA `(.L_x_905) ;  /* 0x000002b000008947 */ /* 0x000fea0003800000 */
[----:B------:R-:W-:-:S13]  /*8c60*/  ISETP.NE.AND P0, PT, R0, 0x17, PT ;  /* 0x000000170000780c */ /* 0x000fda0003f05270 */
[----:B------:R-:W-:Y:S05]  /*8c70*/  @!P0 BRA `(.L_x_906) ;  /* 0x0000014000008947 */ /* 0x000fea0003800000 */
[----:B------:R-:W-:-:S13]  /*8c80*/  ISETP.NE.AND P0, PT, R0, 0x18, PT ;  /* 0x000000180000780c */ /* 0x000fda0003f05270 */
[----:B------:R-:W-:Y:S05]  /*8c90*/  @P0 BRA `(.L_x_894) ;  /* 0x0000078000000947 */ /* 0x000fea0003800000 */
[C---:B---3--:R-:W-:Y:S01]  /*8ca0*/  LOP3.LUT R6, R16.reuse, 0x7fffffff, RZ, 0xc0, !PT ;  /* 0x7fffffff10067812 */ /* 0x048fe200078ec0ff */
        /* <DEDUP_REMOVED lines=13> */
.L_x_908:
[----:B------:R-:W-:Y:S05]  /*8d80*/  BSYNC B0 ;  /* 0x0000000000007941 */ /* 0x000fea0003800000 */
.L_x_907:
[----:B------:R-:W-:-:S05]  /*8d90*/  LOP3.LUT R7, R0, R7, RZ, 0xfc, !PT ;  /* 0x0000000700077212 */ /* 0x000fca00078efcff */
[----:B------:R0:W-:Y:S01]  /*8da0*/  STG.E.U8 [R4.64], R7 ;  /* 0x0000000704007986 */ /* 0x0001e2000c101124 */
[----:B------:R-:W-:Y:S05]  /*8db0*/  BRA `(.L_x_895) ;  /* 0x000007f000007947 */ /* 0x000fea0003800000 */
.L_x_906:
[----:B---3--:R-:W-:Y:S01]  /*8dc0*/  LOP3.LUT R6, R16, 0x7fffffff, RZ, 0xc0, !PT ;  /* 0x7fffffff10067812 */ /* 0x008fe200078ec0ff */
        /* <DEDUP_REMOVED lines=11> */
.L_x_910:
[----:B------:R-:W-:Y:S01]  /*8e80*/  IMAD.MOV.U32 R0, RZ, RZ, 0x7f ;  /* 0x0000007fff007424 */ /* 0x000fe200078e00ff */
[----:B------:R-:W-:-:S04]  /*8e90*/  ISETP.GT.U32.AND P0, PT, R6, 0x7f800000, PT ;  /* 0x7f8000000600780c */ /* 0x000fc80003f04070 */
[----:B------:R-:W-:-:S04]  /*8ea0*/  SEL R0, R0, 0x7c, P0 ;  /* 0x0000007c00007807 */ /* 0x000fc80000000000 */
.L_x_911:
[----:B------:R-:W-:Y:S05]  /*8eb0*/  BSYNC B0 ;  /* 0x0000000000007941 */ /* 0x000fea0003800000 */
.L_x_909:
[----:B------:R-:W-:-:S04]  /*8ec0*/  LOP3.LUT R16, R16, 0x80000000, RZ, 0xc0, !PT ;  /* 0x8000000010107812 */ /* 0x000fc800078ec0ff */
[----:B------:R-:W-:-:S04]  /*8ed0*/  SHF.R.U32.HI R3, RZ, 0x18, R16 ;  /* 0x00000018ff037819 */ /* 0x000fc80000011610 */
[----:B------:R-:W-:-:S05]  /*8ee0*/  LOP3.LUT R3, R0, R3, RZ, 0xfc, !PT ;  /* 0x0000000300037212 */ /* 0x000fca00078efcff */
[----:B------:R0:W-:Y:S01]  /*8ef0*/  STG.E.U8 [R4.64], R3 ;  /* 0x0000000304007986 */ /* 0x0001e2000c101124 */
[----:B------:R-:W-:Y:S05]  /*8f00*/  BRA `(.L_x_895) ;  /* 0x000006a000007947 */ /* 0x000fea0003800000 */
.L_x_905:
[----:B---3--:R-:W-:-:S05]  /*8f10*/  F2FP.BF16.PACK_AB R16, RZ, R16 ;  /* 0x00000010ff10723e */ /* 0x008fca00000010ff */
[----:B------:R0:W-:Y:S01]  /*8f20*/  STG.E.U16 [R4.64], R16 ;  /* 0x0000001004007986 */ /* 0x0001e2000c101524 */
[----:B------:R-:W-:Y:S05]  /*8f30*/  BRA `(.L_x_895) ;  /* 0x0000067000007947 */ /* 0x000fea0003800000 */
.L_x_902:
        /* <DEDUP_REMOVED lines=8> */
[----:B---3--:R-:W0:Y:S02]  /*8fc0*/  F2I.FTZ.U32.TRUNC.NTZ R3, R16 ;  /* 0x0000001000037305 */ /* 0x008e24000021f000 */
[----:B0-----:R0:W-:Y:S01]  /*8fd0*/  STG.E.U16 [R4.64], R3 ;  /* 0x0000000304007986 */ /* 0x0011e2000c101524 */
[----:B------:R-:W-:Y:S05]  /*8fe0*/  BRA `(.L_x_895) ;  /* 0x000005c000007947 */ /* 0x000fea0003800000 */
.L_x_914:
[----:B---3--:R-:W-:Y:S01]  /*8ff0*/  LOP3.LUT R6, R16, 0x7fffffff, RZ, 0xc0, !PT ;  /* 0x7fffffff10067812 */ /* 0x008fe200078ec0ff */
        /* <DEDUP_REMOVED lines=11> */
[----:B------:R-:W-:-:S05]  /*90b0*/  FADD.FTZ R0, R6, 8192 ;  /* 0x4600000006007421 */ /* 0x000fca0000010000 */
[----:B------:R-:W-:Y:S02]  /*90c0*/  LOP3.LUT P0, R3, R0, 0xff, RZ, 0xc0, !PT ;  /* 0x000000ff00037812 */ /* 0x000fe4000780c0ff */
[----:B------:R-:W-:-:S11]  /*90d0*/  PRMT R0, RZ, 0x7610, R0 ;  /* 0x00007610ff007816 */ /* 0x000fd60000000000 */
[----:B------:R-:W-:Y:S05]  /*90e0*/  @!P0 BRA `(.L_x_916) ;  /* 0x0000004000008947 */ /* 0x000fea0003800000 */
.L_x_917:
[----:B------:R-:W-:-:S04]  /*90f0*/  LOP3.LUT R16, R16, 0x80000000, RZ, 0xc0, !PT ;  /* 0x8000000010107812 */ /* 0x000fc800078ec0ff */
[----:B------:R-:W-:-:S04]  /*9100*/  SHF.R.U32.HI R16, RZ, 0x18, R16 ;  /* 0x00000018ff107819 */ /* 0x000fc80000011610 */
[----:B------:R-:W-:-:S04]  /*9110*/  LOP3.LUT R3, R3, R16, RZ, 0xfc, !PT ;  /* 0x0000001003037212 */ /* 0x000fc800078efcff */
[----:B------:R-:W-:Y:S02]  /*9120*/  PRMT R0, R3, 0x7610, R0 ;  /* 0x0000761003007816 */ /* 0x000fe40000000000 */
.L_x_916:
[----:B------:R-:W-:Y:S05]  /*9130*/  BSYNC B0 ;  /* 0x0000000000007941 */ /* 0x000fea0003800000 */
.L_x_915:
[----:B------:R0:W-:Y:S01]  /*9140*/  STG.E.U8 [R4.64], R0 ;  /* 0x0000000004007986 */ /* 0x0001e2000c101124 */
[----:B------:R-:W-:Y:S05]  /*9150*/  BRA `(.L_x_895) ;  /* 0x0000045000007947 */ /* 0x000fea0003800000 */
.L_x_913:
[----:B---3--:R-:W-:Y:S01]  /*9160*/  LOP3.LUT R6, R16, 0x7fffffff, RZ, 0xc0, !PT ;  /* 0x7fffffff10067812 */ /* 0x008fe200078ec0ff */
        /* <DEDUP_REMOVED lines=15> */
.L_x_920:
[----:B------:R-:W-:-:S04]  /*9260*/  LOP3.LUT R16, R16, 0x80000000, RZ, 0xc0, !PT ;  /* 0x8000000010107812 */ /* 0x000fc800078ec0ff */
[----:B------:R-:W-:-:S04]  /*9270*/  SHF.R.U32.HI R16, RZ, 0x18, R16 ;  /* 0x00000018ff107819 */ /* 0x000fc80000011610 */
[----:B------:R-:W-:-:S04]  /*9280*/  LOP3.LUT R3, R3, R16, RZ, 0xfc, !PT ;  /* 0x0000001003037212 */ /* 0x000fc800078efcff */
[----:B------:R-:W-:Y:S02]  /*9290*/  PRMT R0, R3, 0x7610, R0 ;  /* 0x0000761003007816 */ /* 0x000fe40000000000 */
.L_x_919:
[----:B------:R-:W-:Y:S05]  /*92a0*/  BSYNC B0 ;  /* 0x0000000000007941 */ /* 0x000fea0003800000 */
.L_x_918:
[----:B------:R0:W-:Y:S01]  /*92b0*/  STG.E.U8 [R4.64], R0 ;  /* 0x0000000004007986 */ /* 0x0001e2000c101124 */
[----:B------:R-:W-:Y:S05]  /*92c0*/  BRA `(.L_x_895) ;  /* 0x000002e000007947 */ /* 0x000fea0003800000 */
.L_x_912:
[----:B------:R-:W-:-:S13]  /*92d0*/  ISETP.NE.AND P0, PT, R0, 0x1c, PT ;  /* 0x0000001c0000780c */ /* 0x000fda0003f05270 */
[----:B------:R-:W-:Y:S05]  /*92e0*/  @!P0 BRA `(.L_x_921) ;  /* 0x000002a000008947 */ /* 0x000fea0003800000 */
[----:B------:R-:W-:-:S13]  /*92f0*/  ISETP.NE.AND P0, PT, R0, 0x1d, PT ;  /* 0x0000001d0000780c */ /* 0x000fda0003f05270 */
[----:B------:R-:W-:Y:S05]  /*9300*/  @!P0 BRA `(.L_x_922) ;  /* 0x0000025000008947 */ /* 0x000fea0003800000 */
[----:B------:R-:W-:-:S13]  /*9310*/  ISETP.NE.AND P0, PT, R0, 0x2c, PT ;  /* 0x0000002c0000780c */ /* 0x000fda0003f05270 */
[----:B------:R-:W-:Y:S05]  /*9320*/  @P0 BRA `(.L_x_894) ;  /* 0x000000f000000947 */ /* 0x000fea0003800000 */
[----:B---3--:R-:W-:Y:S02]  /*9330*/  SHF.R.U32.HI R6, RZ, 0x17, R16 ;  /* 0x00000017ff067819 */ /* 0x008fe40000011610 */
        /* <DEDUP_REMOVED lines=14> */
.L_x_894:
        /* <DEDUP_REMOVED lines=11> */
[----:B---3--:R-:W-:Y:S01]  /*94d0*/  LEPC R16 ;  /* 0x000000000010734e */ /* 0x008fe20000000000 */
[----:B------:R-:W-:Y:S02]  /*94e0*/  MOV R3, 0x9550 ;  /* 0x0000955000037802 */ /* 0x000fe40000000f00 */
[----:B------:R-:W-:Y:S02]  /*94f0*/  MOV R20, 0x94d0 ;  /* 0x000094d000147802 */ /* 0x000fe40000000f00 */
[----:B------:R-:W-:Y:S02]  /*9500*/  MOV R21, 0x0 ;  /* 0x0000000000157802 */ /* 0x000fe40000000f00 */
[----:B0-----:R-:W-:Y:S02]  /*9510*/  MOV R0, 0x0 ;  /* 0x0000000000007802 */ /* 0x001fe40000000f00 */
[----:B------:R-:W-:-:S04]  /*9520*/  IADD3 R20, P0, P1, -R20, R3, R16 ;  /* 0x0000000314147210 */ /* 0x000fc8000791e110 */
[----:B------:R-:W-:-:S04]  /*9530*/  IADD3.X R21, ~R0, R21, R17, P0, P1 ;  /* 0x0000001500157210 */ /* 0x000fc800007e2511 */
[----:B-12-4-:R-:W-:Y:S05]  /*9540*/  CALL.ABS.NOINC R14 ;  /* 0x000000000e007343 */ /* 0x016fea0003c00000 */
[----:B------:R-:W-:Y:S05]  /*9550*/  BRA `(.L_x_895) ;  /* 0x0000005000007947 */ /* 0x000fea0003800000 */
.L_x_922:
[----:B---3--:R-:W0:Y:S02]  /*9560*/  F2I.U64.TRUNC R16, R16 ;  /* 0x0000001000107311 */ /* 0x008e24000020d800 */
[----:B0-----:R0:W-:Y:S01]  /*9570*/  STG.E.64 [R4.64], R16 ;  /* 0x0000001004007986 */ /* 0x0011e2000c101b24 */
[----:B------:R-:W-:Y:S05]  /*9580*/  BRA `(.L_x_895) ;  /* 0x0000002000007947 */ /* 0x000fea0003800000 */
.L_x_921:
[----:B---3--:R-:W0:Y:S02]  /*9590*/  F2I.FTZ.U32.TRUNC.NTZ R3, R16 ;  /* 0x0000001000037305 */ /* 0x008e24000021f000 */
[----:B0-----:R0:W-:Y:S02]  /*95a0*/  STG.E [R4.64], R3 ;  /* 0x0000000304007986 */ /* 0x0011e4000c101924 */
.L_x_895:
[----:B------:R-:W-:-:S04]  /*95b0*/  IADD3 R18, R18, 0x80, RZ ;  /* 0x0000008012127810 */ /* 0x000fc80007ffe0ff */
[----:B------:R-:W-:-:S13]  /*95c0*/  ISETP.GE.AND P0, PT, R18, UR38, PT ;  /* 0x0000002612007c0c */ /* 0x000fda000bf06270 */
        /* <DEDUP_REMOVED lines=18> */
[----:B--2---:R-:W0:Y:S02]  /*96f0*/  F2I.FTZ.TRUNC.NTZ R3, R2 ;  /* 0x0000000200037305 */ /* 0x004e24000021f100 */
[----:B0-----:R0:W-:Y:S01]  /*9700*/  STG.E.U8 [R4.64], R3 ;  /* 0x0000000304007986 */ /* 0x0011e2000c101124 */
[----:B------:R-:W-:Y:S05]  /*9710*/  BRA `(.L_x_928) ;  /* 0x00000d7000007947 */ /* 0x000fea0003800000 */
.L_x_926:
[----:B--2---:R-:W0:Y:S02]  /*9720*/  F2I.S64.TRUNC R2, R2 ;  /* 0x0000000200027311 */ /* 0x004e24000020d900 */
[----:B0-----:R-:W-:-:S05]  /*9730*/  MOV R7, R2 ;  /* 0x0000000200077202 */ /* 0x001fca0000000f00 */
[----:B------:R0:W-:Y:S01]  /*9740*/  STG.E.U8 [R4.64], R7 ;  /* 0x0000000704007986 */ /* 0x0001e2000c101124 */
[----:B------:R-:W-:Y:S05]  /*9750*/  BRA `(.L_x_928) ;  /* 0x00000d3000007947 */ /* 0x000fea0003800000 */
.L_x_925:
[----:B------:R-:W-:-:S13]  /*9760*/  ISETP.NE.AND P0, PT, R0, 0x2, PT ;  /* 0x000000020000780c */ /* 0x000fda0003f05270 */
[----:B------:R-:W-:Y:S05]  /*9770*/  @!P0 BRA `(.L_x_929) ;  /* 0x000000a000008947 */ /* 0x000fea0003800000 */
[----:B------:R-:W-:-:S13]  /*9780*/  ISETP.NE.AND P0, PT, R0, 0x3, PT ;  /* 0x000000030000780c */ /* 0x000fda0003f05270 */
[----:B------:R-:W-:Y:S05]  /*9790*/  @!P0 BRA `(.L_x_930) ;  /* 0x0000005000008947 */ /* 0x000fea0003800000 */
[----:B------:R-:W-:-:S13]  /*97a0*/  ISETP.NE.AND P0, PT, R0, 0x4, PT ;  /* 0x000000040000780c */ /* 0x000fda0003f05270 */
[----:B------:R-:W-:Y:S05]  /*97b0*/  @P0 BRA `(.L_x_927) ;  /* 0x00000b4000000947 */ /* 0x000fea0003800000 */
[----:B--2---:R-:W0:Y:S02]  /*97c0*/  F2I.S64.TRUNC R2, R2 ;  /* 0x0000000200027311 */ /* 0x004e24000020d900 */
[----:B0-----:R0:W-:Y:S01]  /*97d0*/  STG.E.64 [R4.64], R2 ;  /* 0x0000000204007986 */ /* 0x0011e2000c101b24 */
[----:B------:R-:W-:Y:S05]  /*97e0*/  BRA `(.L_x_928) ;  /* 0x00000ca000007947 */ /* 0x000fea0003800000 */
.L_x_930:
[----:B--2---:R-:W0:Y:S02]  /*97f0*/  F2I.FTZ.TRUNC.NTZ R3, R2 ;  /* 0x0000000200037305 */ /* 0x004e24000021f100 */
[----:B0-----:R0:W-:Y:S01]  /*9800*/  STG.E [R4.64], R3 ;  /* 0x0000000304007986 */ /* 0x0011e2000c101924 */
[----:B------:R-:W-:Y:S05]  /*9810*/  BRA `(.L_x_928) ;  /* 0x00000c7000007947 */ /* 0x000fea0003800000 */
.L_x_929:
[----:B--2---:R-:W0:Y:S02]  /*9820*/  F2I.FTZ.TRUNC.NTZ R3, R2 ;  /* 0x0000000200037305 */ /* 0x004e24000021f100 */
[----:B0-----:R0:W-:Y:S01]  /*9830*/  STG.E.U16 [R4.64], R3 ;  /* 0x0000000304007986 */ /* 0x0011e2000c101524 */
[----:B------:R-:W-:Y:S05]  /*9840*/  BRA `(.L_x_928) ;  /* 0x00000c4000007947 */ /* 0x000fea0003800000 */
.L_x_924:
[----:B------:R-:W-:-:S13]  /*9850*/  ISETP.GT.AND P0, PT, R0, 0x6, PT ;  /* 0x000000060000780c */ /* 0x000fda0003f04270 */
[----:B------:R-:W-:Y:S05]  /*9860*/  @P0 BRA `(.L_x_931) ;  /* 0x0000009000000947 */ /* 0x000fea0003800000 */
[----:B------:R-:W-:-:S13]  /*9870*/  ISETP.NE.AND P0, PT, R0, 0x5, PT ;  /* 0x000000050000780c */ /* 0x000fda0003f05270 */
[----:B------:R-:W-:Y:S05]  /*9880*/  @!P0 BRA `(.L_x_932) ;  /* 0x0000004000008947 */ /* 0x000fea0003800000 */
[----:B------:R-:W-:-:S13]  /*9890*/  ISETP.NE.AND P0, PT, R0, 0x6, PT ;  /* 0x000000060000780c */ /* 0x000fda0003f05270 */
[----:B------:R-:W-:Y:S05]  /*98a0*/  @P0 BRA `(.L_x_927) ;  /* 0x00000a5000000947 */ /* 0x000fea0003800000 */
[----:B--2---:R0:W-:Y:S01]  /*98b0*/  STG.E [R4.64], R2 ;  /* 0x0000000204007986 */ /* 0x0041e2000c101924 */
[----:B------:R-:W-:Y:S05]  /*98c0*/  BRA `(.L_x_928) ;  /* 0x00000bc000007947 */ /* 0x000fea0003800000 */
.L_x_932:
[----:B--2---:R-:W-:-:S05]  /*98d0*/  F2FP.PACK_AB R2, RZ, R2 ;  /* 0x00000002ff02723e */ /* 0x004fca00000000ff */
[----:B------:R0:W-:Y:S01]  /*98e0*/  STG.E.U16 [R4.64], R2 ;  /* 0x0000000204007986 */ /* 0x0001e2000c101524 */
[----:B------:R-:W-:Y:S05]  /*98f0*/  BRA `(.L_x_928) ;  /* 0x00000b9000007947 */ /* 0x000fea0003800000 */
.L_x_931:
[----:B------:R-:W-:-:S13]  /*9900*/  ISETP.NE.AND P0, PT, R0, 0x7, PT ;  /* 0x000000070000780c */ /* 0x000fda0003f05270 */
[----:B------:R-:W-:Y:S05]  /*9910*/  @!P0 BRA `(.L_x_933) ;  /* 0x000000b000008947 */ /* 0x000fea0003800000 */
[----:B------:R-:W-:-:S13]  /*9920*/  ISETP.NE.AND P0, PT, R0, 0x8, PT ;  /* 0x000000080000780c */ /* 0x000fda0003f05270 */
[----:B------:R-:W-:Y:S05]  /*9930*/  @!P0 BRA `(.L_x_934) ;  /* 0x0000005000008947 */ /* 0x000fea0003800000 */
[----:B------:R-:W-:-:S13]  /*9940*/  ISETP.NE.AND P0, PT, R0, 0x9, PT ;  /* 0x000000090000780c */ /* 0x000fda0003f05270 */
[----:B------:R-:W-:Y:S05]  /*9950*/  @P0 BRA `(.L_x_927) ;  /* 0x000009a000000947 */ /* 0x000fea0003800000 */
[----:B------:R-:W-:-:S05]  /*9960*/  IMAD.MOV.U32 R3, RZ, RZ, RZ ;  /* 0x000000ffff037224 */ /* 0x000fca00078e00ff */
[----:B--2---:R0:W-:Y:S01]  /*9970*/  STG.E.64 [R4.64], R2 ;  /* 0x0000000204007986 */ /* 0x0041e2000c101b24 */
[----:B------:R-:W-:Y:S05]  /*9980*/  BRA `(.L_x_928) ;  /* 0x00000b0000007947 */ /* 0x000fea0003800000 */
.L_x_934:
[----:B--2---:R-:W-:-:S04]  /*9990*/  F2FP.PACK_AB R3, RZ, R2 ;  /* 0x00000002ff03723e */ /* 0x004fc800000000ff */
[----:B------:R-:W-:-:S05]  /*99a0*/  PRMT R3, R3, 0x5410, RZ ;  /* 0x0000541003037816 */ /* 0x000fca00000000ff */
[----:B------:R0:W-:Y:S01]  /*99b0*/  STG.E [R4.64], R3 ;  /* 0x0000000304007986 */ /* 0x0001e2000c101924 */
[----:B------:R-:W-:Y:S05]  /*99c0*/  BRA `(.L_x_928) ;  /* 0x00000ac000007947 */ /* 0x000fea0003800000 */
.L_x_933:
[----:B--2---:R-:W-:-:S06]  /*99d0*/  FMUL.FTZ R2, R2, 1 ;  /* 0x3f80000002027820 */ /* 0x004fcc0000410000 */
[----:B------:R-:W0:Y:S02]  /*99e0*/  F2F.F64.F32 R2, R2 ;  /* 0x0000000200027310 */ /* 0x000e240000201800 */
[----:B0-----:R0:W-:Y:S01]  /*99f0*/  STG.E.64 [R4.64], R2 ;  /* 0x0000000204007986 */ /* 0x0011e2000c101b24 */
[----:B------:R-:W-:Y:S05]  /*9a00*/  BRA `(.L_x_928) ;  /* 0x00000a8000007947 */ /* 0x000fea0003800000 */
.L_x_923:
        /* <DEDUP_REMOVED lines=8> */
[----:B--2---:R-:W-:-:S04]  /*9a90*/  FSETP.NEU.FTZ.AND P0, PT, R2, RZ, PT ;  /* 0x000000ff0200720b */ /* 0x004fc80003f1d000 */
[----:B------:R-:W-:-:S05]  /*9aa0*/  SEL R3, RZ, 0x1, !P0 ;  /* 0x00000001ff037807 */ /* 0x000fca0004000000 */
[----:B------:R0:W-:Y:S01]  /*9ab0*/  STG.E.U8 [R4.64], R3 ;  /* 0x0000000304007986 */ /* 0x0001e2000c101124 */
[----:B------:R-:W-:Y:S05]  /*9ac0*/  BRA `(.L_x_928) ;  /* 0x000009c000007947 */ /* 0x000fea0003800000 */
.L_x_937:
[----:B--2---:R-:W-:Y:S01]  /*9ad0*/  FMUL.FTZ R8, R2, 1 ;  /* 0x3f80000002087820 */ /* 0x004fe20000410000 */
[----:B------:R-:W-:-:S05]  /*9ae0*/  CS2R R10, SRZ ;  /* 0x00000000000a7805 */ /* 0x000fca000001ff00 */
[----:B------:R-:W0:Y:S02]  /*9af0*/  F2F.F64.F32 R8, R8 ;  /* 0x0000000800087310 */ /* 0x000e240000201800 */
[----:B0-----:R0:W-:Y:S01]  /*9b00*/  STG.E.128 [R4.64], R8 ;  /* 0x0000000804007986 */ /* 0x0011e2000c101d24 */
[----:B------:R-:W-:Y:S05]  /*9b10*/  BRA `(.L_x_928) ;  /* 0x0000097000007947 */ /* 0x000fea0003800000 */
.L_x_936:
[----:B------:R-:W-:-:S13]  /*9b20*/  ISETP.NE.AND P0, PT, R0, 0xf, PT ;  /* 0x0000000f0000780c */ /* 0x000fda0003f05270 */
[----:B------:R-:W-:Y:S05]  /*9b30*/  @!P0 BRA `(.L_x_938) ;  /* 0x000002b000008947 */ /* 0x000fea0003800000 */
[----:B------:R-:W-:-:S13]  /*9b40*/  ISETP.NE.AND P0, PT, R0, 0x17, PT ;  /* 0x000000170000780c */ /* 0x000fda0003f05270 */
[----:B------:R-:W-:Y:S05]  /*9b50*/  @!P0 BRA `(.L_x_939) ;  /* 0x0000014000008947 */ /* 0x000fea0003800000 */
[----:B------:R-:W-:-:S13]  /*9b60*/  ISETP.NE.AND P0, PT, R0, 0x18, PT ;  /* 0x000000180000780c */ /* 0x000fda0003f05270 */
[----:B------:R-:W-:Y:S05]  /*9b70*/  @P0 BRA `(.L_x_927) ;  /* 0x0000078000000947 */ /* 0x000fea0003800000 */
[C---:B--2---:R-:W-:Y:S01]  /*9b80*/  LOP3.LUT R6, R2.reuse, 0x7fffffff, RZ, 0xc0, !PT ;  /* 0x7fffffff02067812 */ /* 0x044fe200078ec0ff */
        /* <DEDUP_REMOVED lines=13> */
.L_x_941:
[----:B------:R-:W-:Y:S05]  /*9c60*/  BSYNC B0 ;  /* 0x0000000000007941 */ /* 0x000fea0003800000 */
.L_x_940:
[----:B------:R-:W-:-:S05]  /*9c70*/  LOP3.LUT R7, R0, R7, RZ, 0xfc, !PT ;  /* 0x0000000700077212 */ /* 0x000fca00078efcff */
[----:B------:R0:W-:Y:S01]  /*9c80*/  STG.E.U8 [R4.64], R7 ;  /* 0x0000000704007986 */ /* 0x0001e2000c101124 */
[----:B------:R-:W-:Y:S05]  /*9c90*/  BRA `(.L_x_928) ;  /* 0x000007f000007947 */ /* 0x000fea0003800000 */
.L_x_939:
[----:B--2---:R-:W-:Y:S01]  /*9ca0*/  LOP3.LUT R6, R2, 0x7fffffff, RZ, 0xc0, !PT ;  /* 0x7fffffff02067812 */ /* 0x004fe200078ec0ff */
        /* <DEDUP_REMOVED lines=11> */
.L_x_943:
[----:B------:R-:W-:Y:S01]  /*9d60*/  IMAD.MOV.U32 R0, RZ, RZ, 0x7f ;  /* 0x0000007fff007424 */ /* 0x000fe200078e00ff */
[----:B------:R-:W-:-:S04]  /*9d70*/  ISETP.GT.U32.AND P0, PT, R6, 0x7f800000, PT ;  /* 0x7f8000000600780c */ /* 0x000fc80003f04070 */
[----:B------:R-:W-:-:S04]  /*9d80*/  SEL R0, R0, 0x7c, P0 ;  /* 0x0000007c00007807 */ /* 0x000fc80000000000 */
.L_x_944:
[----:B------:R-:W-:Y:S05]  /*9d90*/  BSYNC B0 ;  /* 0x0000000000007941 */ /* 0x000fea0003800000 */
.L_x_942:
[----:B------:R-:W-:-:S04]  /*9da0*/  LOP3.LUT R2, R2, 0x80000000, RZ, 0xc0, !PT ;  /* 0x8000000002027812 */ /* 0x000fc800078ec0ff */
[----:B------:R-:W-:-:S04]  /*9db0*/  SHF.R.U32.HI R3, RZ, 0x18, R2 ;  /* 0x00000018ff037819 */ /* 0x000fc80000011602 */
[----:B------:R-:W-:-:S05]  /*9dc0*/  LOP3.LUT R3, R0, R3, RZ, 0xfc, !PT ;  /* 0x0000000300037212 */ /* 0x000fca00078efcff */
[----:B------:R0:W-:Y:S01]  /*9dd0*/  STG.E.U8 [R4.64], R3 ;  /* 0x0000000304007986 */ /* 0x0001e2000c101124 */
[----:B------:R-:W-:Y:S05]  /*9de0*/  BRA `(.L_x_928) ;  /* 0x000006a000007947 */ /* 0x000fea0003800000 */
.L_x_938:
[----:B--2---:R-:W-:-:S05]  /*9df0*/  F2FP.BF16.PACK_AB R2, RZ, R2 ;  /* 0x00000002ff02723e */ /* 0x004fca00000010ff */
[----:B------:R0:W-:Y:S01]  /*9e00*/  STG.E.U16 [R4.64], R2 ;  /* 0x0000000204007986 */ /* 0x0001e2000c101524 */
[----:B------:R-:W-:Y:S05]  /*9e10*/  BRA `(.L_x_928) ;  /* 0x0000067000007947 */ /* 0x000fea0003800000 */
.L_x_935:
        /* <DEDUP_REMOVED lines=8> */
[----:B--2---:R-:W0:Y:S02]  /*9ea0*/  F2I.FTZ.U32.TRUNC.NTZ R3, R2 ;  /* 0x0000000200037305 */ /* 0x004e24000021f000 */
[----:B0-----:R0:W-:Y:S01]  /*9eb0*/  STG.E.U16 [R4.64], R3 ;  /* 0x0000000304007986 */ /* 0x0011e2000c101524 */
[----:B------:R-:W-:Y:S05]  /*9ec0*/  BRA `(.L_x_928) ;  /* 0x000005c000007947 */ /* 0x000fea0003800000 */
.L_x_947:
[----:B--2---:R-:W-:Y:S01]  /*9ed0*/  LOP3.LUT R6, R2, 0x7fffffff, RZ, 0xc0, !PT ;  /* 0x7fffffff02067812 */ /* 0x004fe200078ec0ff */
        /* <DEDUP_REMOVED lines=15> */
.L_x_950:
[----:B------:R-:W-:-:S04]  /*9fd0*/  LOP3.LUT R2, R2, 0x80000000, RZ, 0xc0, !PT ;  /* 0x8000000002027812 */ /* 0x000fc800078ec0ff */
[----:B------:R-:W-:-:S04]  /*9fe0*/  SHF.R.U32.HI R2, RZ, 0x18, R2 ;  /* 0x00000018ff027819 */ /* 0x000fc80000011602 */
[----:B------:R-:W-:-:S04]  /*9ff0*/  LOP3.LUT R3, R3, R2, RZ, 0xfc, !PT ;  /* 0x0000000203037212 */ /* 0x000fc800078efcff */
[----:B------:R-:W-:Y:S02]  /*a000*/  PRMT R0, R3, 0x7610, R0 ;  /* 0x0000761003007816 */ /* 0x000fe40000000000 */
.L_x_949:
[----:B------:R-:W-:Y:S05]  /*a010*/  BSYNC B0 ;  /* 0x0000000000007941 */ /* 0x000fea0003800000 */
.L_x_948:
[----:B------:R0:W-:Y:S01]  /*a020*/  STG.E.U8 [R4.64], R0 ;  /* 0x0000000004007986 */ /* 0x0001e2000c101124 */
[----:B------:R-:W-:Y:S05]  /*a030*/  BRA `(.L_x_928) ;  /* 0x0000045000007947 */ /* 0x000fea0003800000 */
.L_x_946:
[----:B--2---:R-:W-:Y:S01]  /*a040*/  LOP3.LUT R6, R2, 0x7fffffff, RZ, 0xc0, !PT ;  /* 0x7fffffff02067812 */ /* 0x004fe200078ec0ff */
        /* <DEDUP_REMOVED lines=15> */
.L_x_953:
[----:B------:R-:W-:-:S04]  /*a140*/  LOP3.LUT R2, R2, 0x80000000, RZ, 0xc0, !PT ;  /* 0x8000000002027812 */ /* 0x000fc800078ec0ff */
[----:B------:R-:W-:-:S04]  /*a150*/  SHF.R.U32.HI R2, RZ, 0x18, R2 ;  /* 0x00000018ff027819 */ /* 0x000fc80000011602 */
[----:B------:R-:W-:-:S04]  /*a160*/  LOP3.LUT R3, R3, R2, RZ, 0xfc, !PT ;  /* 0x0000000203037212 */ /* 0x000fc800078efcff */
[----:B------:R-:W-:Y:S02]  /*a170*/  PRMT R0, R3, 0x7610, R0 ;  /* 0x0000761003007816 */ /* 0x000fe40000000000 */
.L_x_952:
[----:B------:R-:W-:Y:S05]  /*a180*/  BSYNC B0 ;  /* 0x0000000000007941 */ /* 0x000fea0003800000 */
.L_x_951:
[----:B------:R0:W-:Y:S01]  /*a190*/  STG.E.U8 [R4.64], R0 ;  /* 0x0000000004007986 */ /* 0x0001e2000c101124 */
[----:B------:R-:W-:Y:S05]  /*a1a0*/  BRA `(.L_x_928) ;  /* 0x000002e000007947 */ /* 0x000fea0003800000 */
.L_x_945:
[----:B------:R-:W-:-:S13]  /*a1b0*/  ISETP.NE.AND P0, PT, R0, 0x1c, PT ;  /* 0x0000001c0000780c */ /* 0x000fda0003f05270 */
[----:B------:R-:W-:Y:S05]  /*a1c0*/  @!P0 BRA `(.L_x_954) ;  /* 0x000002a000008947 */ /* 0x000fea0003800000 */
[----:B------:R-:W-:-:S13]  /*a1d0*/  ISETP.NE.AND P0, PT, R0, 0x1d, PT ;  /* 0x0000001d0000780c */ /* 0x000fda0003f05270 */
[----:B------:R-:W-:Y:S05]  /*a1e0*/  @!P0 BRA `(.L_x_955) ;  /* 0x0000025000008947 */ /* 0x000fea0003800000 */
[----:B------:R-:W-:-:S13]  /*a1f0*/  ISETP.NE.AND P0, PT, R0, 0x2c, PT ;  /* 0x0000002c0000780c */ /* 0x000fda0003f05270 */
[----:B------:R-:W-:Y:S05]  /*a200*/  @P0 BRA `(.L_x_927) ;  /* 0x000000f000000947 */ /* 0x000fea0003800000 */
[----:B--2---:R-:W-:Y:S02]  /*a210*/  SHF.R.U32.HI R6, RZ, 0x17, R2 ;  /* 0x00000017ff067819 */ /* 0x004fe40000011602 */
        /* <DEDUP_REMOVED lines=14> */
.L_x_927:
[----:B------:R-:W-:Y:S01]  /*a300*/  MOV R0, 0x0 ;  /* 0x0000000000007802 */ /* 0x000fe20000000f00 */
[----:B------:R-:W-:Y:S01]  /*a310*/  HFMA2.MMA R12, -RZ, RZ, 0, 5.9604644775390625e-08 ;  /* 0x00000001ff0c7435 */ /* 0x000fe200000001ff */
[----:B------:R-:W-:Y:S01]  /*a320*/  IMAD.MOV.U32 R4, RZ, RZ, c[0x4][0x108] ;  /* 0x01004200ff047624 */ /* 0x000fe200078e00ff */
[----:B------:R-:W-:Y:S01]  /*a330*/  MOV R5, c[0x4][0x10c] ;  /* 0x0100430000057a02 */ /* 0x000fe20000000f00 */
[----:B--2---:R0:W2:Y:S01]  /*a340*/  LDC.64 R2, c[0x4][R0] ;  /* 0x0100000000027b82 */ /* 0x0040a20000000a00 */
        /* <DEDUP_REMOVED lines=13> */
[----:B-12---:R-:W-:Y:S05]  /*a420*/  CALL.ABS.NOINC R2 ;  /* 0x0000000002007343 */ /* 0x006fea0003c00000 */
[----:B------:R-:W-:Y:S05]  /*a430*/  BRA `(.L_x_928) ;  /* 0x0000005000007947 */ /* 0x000fea0003800000 */
.L_x_955:
[----:B--2---:R-:W0:Y:S02]  /*a440*/  F2I.U64.TRUNC R2, R2 ;  /* 0x0000000200027311 */ /* 0x004e24000020d800 */
[----:B0-----:R0:W-:Y:S01]  /*a450*/  STG.E.64 [R4.64], R2 ;  /* 0x0000000204007986 */ /* 0x0011e2000c101b24 */
[----:B------:R-:W-:Y:S05]  /*a460*/  BRA `(.L_x_928) ;  /* 0x0000002000007947 */ /* 0x000fea0003800000 */
.L_x_954:
[----:B--2---:R-:W0:Y:S02]  /*a470*/  F2I.FTZ.U32.TRUNC.NTZ R3, R2 ;  /* 0x0000000200037305 */ /* 0x004e24000021f000 */
[----:B0-----:R0:W-:Y:S02]  /*a480*/  STG.E [R4.64], R3 ;  /* 0x0000000304007986 */ /* 0x0011e4000c101924 */
.L_x_928:
[----:B------:R-:W-:Y:S02]  /*a490*/  IADD3 R18, R18, 0x80, RZ ;  /* 0x0000008012127810 */ /* 0x000fe40007ffe0ff */
.L_x_889:
[----:B------:R-:W-:Y:S05]  /*a4a0*/  BSYNC B6 ;  /* 0x0000000000067941 */ /* 0x000fea0003800000 */
.L_x_888:
[----:B------:R-:W-:-:S13]  /*a4b0*/  ISETP.GE.AND P0, PT, R18, UR38, PT ;  /* 0x0000002612007c0c */ /* 0x000fda000bf06270 */
[----:B------:R-:W-:Y:S05]  /*a4c0*/  @P0 EXIT ;  /* 0x000000000000094d */ /* 0x000fea0003800000 */
[----:B0-----:R-:W-:Y:S02]  /*a4d0*/  PRMT R0, R23, 0x9910, RZ ;  /* 0x0000991017007816 */ /* 0x001fe400000000ff */
[----:B------:R-:W-:Y:S02]  /*a4e0*/  MOV R3, UR39 ;  /* 0x0000002700037c02 */ /* 0x000fe40008000f00 */
[----:B------:R-:W-:-:S03]  /*a4f0*/  ISETP.GT.AND P1, PT, R0, 0x9, PT ;  /* 0x000000090000780c */ /* 0x000fc60003f24270 */
[----:B------:R-:W-:-:S04]  /*a500*/  IMAD R18, R3, 0x200, R18 ;  /* 0x0000020003127824 */ /* 0x000fc800078e0212 */
[----:B------:R-:W-:-:S05]  /*a510*/  IMAD R18, R18, c[0x0][0x194], RZ ;  /* 0x0000650012127a24 */ /* 0x000fca00078e02ff */
[----:B--2---:R-:W-:-:S04]  /*a520*/  IADD3 R2, P0, R18, c[0x0][0x168], RZ ;  /* 0x00005a0012027a10 */ /* 0x004fc80007f1e0ff */
        /* <DEDUP_REMOVED lines=10> */
[----:B-1----:R-:W0:Y:S02]  /*a5d0*/  F2I.FTZ.TRUNC.NTZ R5, R22 ;  /* 0x0000001600057305 */ /* 0x002e24000021f100 */
[----:B0-----:R-:W-:Y:S01]  /*a5e0*/  STG.E.U8 [R2.64], R5 ;  /* 0x0000000502007986 */ /* 0x001fe2000c101124 */
[----:B------:R-:W-:Y:S05]  /*a5f0*/  EXIT ;  /* 0x000000000000794d */ /* 0x000fea0003800000 */
.L_x_959:
[----:B-1----:R-:W0:Y:S02]  /*a600*/  F2I.S64.TRUNC R22, R22 ;  /* 0x0000001600167311 */ /* 0x002e24000020d900 */
[----:B0-----:R-:W-:-:S05]  /*a610*/  IMAD.MOV.U32 R5, RZ, RZ, R22 ;  /* 0x000000ffff057224 */ /* 0x001fca00078e0016 */
[----:B------:R-:W-:Y:S01]  /*a620*/  STG.E.U8 [R2.64], R5 ;  /* 0x0000000502007986 */ /* 0x000fe2000c101124 */
[----:B------:R-:W-:Y:S05]  /*a630*/  EXIT ;  /* 0x000000000000794d */ /* 0x000fea0003800000 */
.L_x_958:
[----:B------:R-:W-:-:S13]  /*a640*/  ISETP.NE.AND P0, PT, R0, 0x2, PT ;  /* 0x000000020000780c */ /* 0x000fda0003f05270 */
[----:B------:R-:W-:Y:S05]  /*a650*/  @!P0 BRA `(.L_x_961) ;  /* 0x000000a000008947 */ /* 0x000fea0003800000 */
[----:B------:R-:W-:-:S13]  /*a660*/  ISETP.NE.AND P0, PT, R0, 0x3, PT ;  /* 0x000000030000780c */ /* 0x000fda0003f05270 */
[----:B------:R-:W-:Y:S05]  /*a670*/  @!P0 BRA `(.L_x_962) ;  /* 0x0000005000008947 */ /* 0x000fea0003800000 */
[----:B------:R-:W-:-:S13]  /*a680*/  ISETP.NE.AND P0, PT, R0, 0x4, PT ;  /* 0x000000040000780c */ /* 0x000fda0003f05270 */
[----:B------:R-:W-:Y:S05]  /*a690*/  @P0 BRA `(.L_x_960) ;  /* 0x00000b4000000947 */ /* 0x000fea0003800000 */
[----:B-1----:R-:W0:Y:S02]  /*a6a0*/  F2I.S64.TRUNC R22, R22 ;  /* 0x0000001600167311 */ /* 0x002e24000020d900 */
[----:B0-----:R-:W-:Y:S01]  /*a6b0*/  STG.E.64 [R2.64], R22 ;  /* 0x0000001602007986 */ /* 0x001fe2000c101b24 */
[----:B------:R-:W-:Y:S05]  /*a6c0*/  EXIT ;  /* 0x000000000000794d */ /* 0x000fea0003800000 */
.L_x_962:
[----:B-1----:R-:W0:Y:S02]  /*a6d0*/  F2I.FTZ.TRUNC.NTZ R5, R22 ;  /* 0x0000001600057305 */ /* 0x002e24000021f100 */
[----:B0-----:R-:W-:Y:S01]  /*a6e0*/  STG.E [R2.64], R5 ;  /* 0x0000000502007986 */ /* 0x001fe2000c101924 */
[----:B------:R-:W-:Y:S05]  /*a6f0*/  EXIT ;  /* 0x000000000000794d */ /* 0x000fea0003800000 */
.L_x_961:
[----:B-1----:R-:W0:Y:S02]  /*a700*/  F2I.FTZ.TRUNC.NTZ R5, R22 ;  /* 0x0000001600057305 */ /* 0x002e24000021f100 */
[----:B0-----:R-:W-:Y:S01]  /*a710*/  STG.E.U16 [R2.64], R5 ;  /* 0x0000000502007986 */ /* 0x001fe2000c101524 */
[----:B------:R-:W-:Y:S05]  /*a720*/  EXIT ;  /* 0x000000000000794d */ /* 0x000fea0003800000 */
.L_x_957:
[----:B------:R-:W-:-:S13]  /*a730*/  ISETP.GT.AND P0, PT, R0, 0x6, PT ;  /* 0x000000060000780c */ /* 0x000fda0003f04270 */
[----:B------:R-:W-:Y:S05]  /*a740*/  @P0 BRA `(.L_x_963) ;  /* 0x0000009000000947 */ /* 0x000fea0003800000 */
[----:B------:R-:W-:-:S13]  /*a750*/  ISETP.NE.AND P0, PT, R0, 0x5, PT ;  /* 0x000000050000780c */ /* 0x000fda0003f05270 */
[----:B------:R-:W-:Y:S05]  /*a760*/  @!P0 BRA `(.L_x_964) ;  /* 0x0000004000008947 */ /* 0x000fea0003800000 */
[----:B------:R-:W-:-:S13]  /*a770*/  ISETP.NE.AND P0, PT, R0, 0x6, PT ;  /* 0x000000060000780c */ /* 0x000fda0003f05270 */
[----:B------:R-:W-:Y:S05]  /*a780*/  @P0 BRA `(.L_x_960) ;  /* 0x00000a5000000947 */ /* 0x000fea0003800000 */
[----:B-1----:R-:W-:Y:S01]  /*a790*/  STG.E [R2.64], R22 ;  /* 0x0000001602007986 */ /* 0x002fe2000c101924 */
[----:B------:R-:W-:Y:S05]  /*a7a0*/  EXIT ;  /* 0x000000000000794d */ /* 0x000fea0003800000 */
.L_x_964:
[----:B-1----:R-:W-:-:S05]  /*a7b0*/  F2FP.PACK_AB R22, RZ, R22 ;  /* 0x00000016ff16723e */ /* 0x002fca00000000ff */
[----:B------:R-:W-:Y:S01]  /*a7c0*/  STG.E.U16 [R2.64], R22 ;  /* 0x0000001602007986 */ /* 0x000fe2000c101524 */
[----:B------:R-:W-:Y:S05]  /*a7d0*/  EXIT ;  /* 0x000000000000794d */ /* 0x000fea0003800000 */
.L_x_963:
[----:B------:R-:W-:-:S13]  /*a7e0*/  ISETP.NE.AND P0, PT, R0, 0x7, PT ;  /* 0x000000070000780c */ /* 0x000fda0003f05270 */
[----:B------:R-:W-:Y:S05]  /*a7f0*/  @!P0 BRA `(.L_x_965) ;  /* 0x000000b000008947 */ /* 0x000fea0003800000 */
[----:B------:R-:W-:-:S13]  /*a800*/  ISETP.NE.AND P0, PT, R0, 0x8, PT ;  /* 0x000000080000780c */ /* 0x000fda0003f05270 */
[----:B------:R-:W-:Y:S05]  /*a810*/  @!P0 BRA `(.L_x_966) ;  /* 0x0000005000008947 */ /* 0x000fea0003800000 */
[----:B------:R-:W-:-:S13]  /*a820*/  ISETP.NE.AND P0, PT, R0, 0x9, PT ;  /* 0x000000090000780c */ /* 0x000fda0003f05270 */
[----:B------:R-:W-:Y:S05]  /*a830*/  @P0 BRA `(.L_x_960) ;  /* 0x000009a000000947 */ /* 0x000fea0003800000 */
[----:B------:R-:W-:-:S05]  /*a840*/  MOV R23, RZ ;  /* 0x000000ff00177202 */ /* 0x000fca0000000f00 */
[----:B-1----:R-:W-:Y:S01]  /*a850*/  STG.E.64 [R2.64], R22 ;  /* 0x0000001602007986 */ /* 0x002fe2000c101b24 */
[----:B------:R-:W-:Y:S05]  /*a860*/  EXIT ;  /* 0x000000000000794d */ /* 0x000fea0003800000 */
.L_x_966:
[----:B-1----:R-:W-:-:S04]  /*a870*/  F2FP.PACK_AB R5, RZ, R22 ;  /* 0x00000016ff05723e */ /* 0x002fc800000000ff */
[----:B------:R-:W-:-:S05]  /*a880*/  PRMT R5, R5, 0x5410, RZ ;  /* 0x0000541005057816 */ /* 0x000fca00000000ff */
[----:B------:R-:W-:Y:S01]  /*a890*/  STG.E [R2.64], R5 ;  /* 0x0000000502007986 */ /* 0x000fe2000c101924 */
[----:B------:R-:W-:Y:S05]  /*a8a0*/  EXIT ;  /* 0x000000000000794d */ /* 0x000fea0003800000 */
.L_x_965:
[----:B-1----:R-:W-:-:S06]  /*a8b0*/  FMUL.FTZ R4, R22, 1 ;  /* 0x3f80000016047820 */ /* 0x002fcc0000410000 */
[----:B------:R-:W0:Y:S02]  /*a8c0*/  F2F.F64.F32 R4, R4 ;  /* 0x0000000400047310 */ /* 0x000e240000201800 */
[----:B0-----:R-:W-:Y:S01]  /*a8d0*/  STG.E.64 [R2.64], R4 ;  /* 0x0000000402007986 */ /* 0x001fe2000c101b24 */
[----:B------:R-:W-:Y:S05]  /*a8e0*/  EXIT ;  /* 0x000000000000794d */ /* 0x000fea0003800000 */
.L_x_956:
        /* <DEDUP_REMOVED lines=8> */
[----:B-1----:R-:W-:-:S04]  /*a970*/  FSETP.NEU.FTZ.AND P0, PT, R22, RZ, PT ;  /* 0x000000ff1600720b */ /* 0x002fc80003f1d000 */
[----:B------:R-:W-:-:S05]  /*a980*/  SEL R5, RZ, 0x1, !P0 ;  /* 0x00000001ff057807 */ /* 0x000fca0004000000 */
[----:B------:R-:W-:Y:S01]  /*a990*/  STG.E.U8 [R2.64], R5 ;  /* 0x0000000502007986 */ /* 0x000fe2000c101124 */
[----:B------:R-:W-:Y:S05]  /*a9a0*/  EXIT ;  /* 0x000000000000794d */ /* 0x000fea0003800000 */
.L_x_969:
[----:B-1----:R-:W-:Y:S01]  /*a9b0*/  FMUL.FTZ R4, R22, 1 ;  /* 0x3f80000016047820 */ /* 0x002fe20000410000 */
[----:B------:R-:W-:-:S05]  /*a9c0*/  CS2R R6, SRZ ;  /* 0x0000000000067805 */ /* 0x000fca000001ff00 */
[----:B------:R-:W0:Y:S02]  /*a9d0*/  F2F.F64.F32 R4, R4 ;  /* 0x0000000400047310 */ /* 0x000e240000201800 */
[----:B0-----:R-:W-:Y:S01]  /*a9e0*/  STG.E.128 [R2.64], R4 ;  /* 0x0000000402007986 */ /* 0x001fe2000c101d24 */
[----:B------:R-:W-:Y:S05]  /*a9f0*/  EXIT ;  /* 0x000000000000794d */ /* 0x000fea0003800000 */
.L_x_968:
[----:B------:R-:W-:-:S13]  /*aa00*/  ISETP.NE.AND P0, PT, R0, 0xf, PT ;  /* 0x0000000f0000780c */ /* 0x000fda0003f05270 */
[----:B------:R-:W-:Y:S05]  /*aa10*/  @!P0 BRA `(.L_x_970) ;  /* 0x000002b000008947 */ /* 0x000fea0003800000 */
[----:B------:R-:W-:-:S13]  /*aa20*/  ISETP.NE.AND P0, PT, R0, 0x17, PT ;  /* 0x000000170000780c */ /* 0x000fda0003f05270 */
[----:B------:R-:W-:Y:S05]  /*aa30*/  @!P0 BRA `(.L_x_971) ;  /* 0x0000014000008947 */ /* 0x000fea0003800000 */
[----:B------:R-:W-:-:S13]  /*aa40*/  ISETP.NE.AND P0, PT, R0, 0x18, PT ;  /* 0x000000180000780c */ /* 0x000fda0003f05270 */
[----:B------:R-:W-:Y:S05]  /*aa50*/  @P0 BRA `(.L_x_960) ;  /* 0x0000078000000947 */ /* 0x000fea0003800000 */
[C---:B-1----:R-:W-:Y:S01]  /*aa60*/  LOP3.LUT R4, R22.reuse, 0x7fffffff, RZ, 0xc0, !PT ;  /* 0x7fffffff16047812 */ /* 0x042fe200078ec0ff */
[----:B------:R-:W-:Y:S01]  /*aa70*/  BSSY B0, `(.L_x_972) ;  /* 0x000000d000007945 */ /* 0x000fe20003800000 */
[----:B------:R-:W-:Y:S02]  /*aa80*/  LOP3.LUT R0, R22, 0x80000000, RZ, 0xc0, !PT ;  /* 0x8000000016007812 */ /* 0x000fe400078ec0ff */
[----:B------:R-:W-:Y:S02]  /*aa90*/  ISETP.GT.U32.AND P0, PT, R4, 0x43efffff, PT ;  /* 0x43efffff0400780c */ /* 0x000fe40003f04070 */
[----:B------:R-:W-:Y:S01]  /*aaa0*/  SHF.R.U32.HI R7, RZ, 0x18, R0 ;  /* 0x00000018ff077819 */ /* 0x000fe20000011600 */
[----:B------:R-:W-:-:S10]  /*aab0*/  IMAD.MOV.U32 R0, RZ, RZ, 0x7f ;  /* 0x0000007fff007424 */ /* 0x000fd400078e00ff */
[----:B------:R-:W-:Y:S05]  /*aac0*/  @P0 BRA `(.L_x_973) ;  /* 0x0000007000000947 */ /* 0x000fea0003800000 */
[----:B------:R-:W-:-:S13]  /*aad0*/  ISETP.GE.U32.AND P0, PT, R4, 0x3c800000, PT ;  /* 0x3c8000000400780c */ /* 0x000fda0003f06070 */
[----:B------:R-:W-:Y:S01]  /*aae0*/  @P0 SHF.R.U32.HI R0, RZ, 0x14, R22 ;  /* 0x00000014ff000819 */ /* 0x000fe20000011616 */
[----:B------:R-:W-:-:S03]  /*aaf0*/  @!P0 FADD.FTZ R4, R4, 16384 ;  /* 0x4680000004048421 */ /* 0x000fc60000010000 */
[----:B------:R-:W-:-:S04]  /*ab00*/  @P0 LOP3.LUT R5, R0, 0x1, RZ, 0xc0, !PT ;  /* 0x0000000100050812 */ /* 0x000fc800078ec0ff */
[----:B------:R-:W-:-:S04]  /*ab10*/  @P0 IADD3 R5, R22, 0x407ffff, R5 ;  /* 0x0407ffff16050810 */ /* 0x000fc80007ffe005 */
[----:B------:R-:W-:Y:S02]  /*ab20*/  @P0 SHF.R.U32.HI R0, RZ, 0x14, R5 ;  /* 0x00000014ff000819 */ /* 0x000fe40000011605 */
[----:B------:R-:W-:Y:S02]  /*ab30*/  @!P0 IADD3 R0, R4, -0x46800000, RZ ;  /* 0xb980000004008810 */ /* 0x000fe40007ffe0ff */
.L_x_973:
[----:B------:R-:W-:Y:S05]  /*ab40*/  BSYNC B0 ;  /* 0x0000000000007941 */ /* 0x000fea0003800000 */
.L_x_972:
[----:B------:R-:W-:-:S05]  /*ab50*/  LOP3.LUT R7, R0, R7, RZ, 0xfc, !PT ;  /* 0x0000000700077212 */ /* 0x000fca00078efcff */
[----:B------:R-:W-:Y:S01]  /*ab60*/  STG.E.U8 [R2.64], R7 ;  /* 0x0000000702007986 */ /* 0x000fe2000c101124 */
[----:B------:R-:W-:Y:S05]  /*ab70*/  EXIT ;  /* 0x000000000000794d */ /* 0x000fea0003800000 */
.L_x_971:
[----:B-1----:R-:W-:Y:S01]  /*ab80*/  LOP3.LUT R4, R22, 0x7fffffff, RZ, 0xc0, !PT ;  /* 0x7fffffff16047812 */ /* 0x002fe200078ec0ff */
[----:B------:R-:W-:Y:S03]  /*ab90*/  BSSY B0, `(.L_x_974) ;  /* 0x000000e000007945 */ /* 0x000fe60003800000 */
[----:B------:R-:W-:-:S13]  /*aba0*/  ISETP.GT.U32.AND P0, PT, R4, 0x477fffff, PT ;  /* 0x477fffff0400780c */ /* 0x000fda0003f04070 */
[----:B------:R-:W-:Y:S05]  /*abb0*/  @P0 BRA `(.L_x_975) ;  /* 0x0000008000000947 */ /* 0x000fea0003800000 */
[----:B------:R-:W-:-:S13]  /*abc0*/  ISETP.GE.U32.AND P0, PT, R4, 0x38800000, PT ;  /* 0x388000000400780c */ /* 0x000fda0003f06070 */
[----:B------:R-:W-:Y:S01]  /*abd0*/  @P0 SHF.R.U32.HI R0, RZ, 0x15, R22 ;  /* 0x00000015ff000819 */ /* 0x000fe20000011616 */
[----:B------:R-:W-:-:S03]  /*abe0*/  @!P0 FADD.FTZ R4, R4, 128 ;  /* 0x4300000004048421 */ /* 0x000fc60000010000 */
[----:B------:R-:W-:-:S04]  /*abf0*/  @P0 LOP3.LUT R5, R0, 0x1, RZ, 0xc0, !PT ;  /* 0x0000000100050812 */ /* 0x000fc800078ec0ff */
[----:B------:R-:W-:-:S04]  /*ac00*/  @P0 IADD3 R5, R22, 0x80fffff, R5 ;  /* 0x080fffff16050810 */ /* 0x000fc80007ffe005 */
[----:B------:R-:W-:Y:S02]  /*ac10*/  @P0 SHF.R.U32.HI R0, RZ, 0x15, R5 ;  /* 0x00000015ff000819 */ /* 0x000fe40000011605 */
[----:B------:R-:W-:Y:S01]  /*ac20*/  @!P0 IADD3 R0, R4, -0x43000000, RZ ;  /* 0xbd00000004008810 */ /* 0x000fe20007ffe0ff */
[----:B------:R-:W-:Y:S05]  /*ac30*/  BRA `(.L_x_976) ;  /* 0x0000003000007947 */ /* 0x000fea0003800000 */
.L_x_975:
[----:B------:R-:W-:Y:S01]  /*ac40*/  HFMA2.MMA R0, -RZ, RZ, 0, 7.569789886474609375e-06 ;  /* 0x0000007fff007435 */ /* 0x000fe200000001ff */
[----:B------:R-:W-:-:S09]  /*ac50*/  ISETP.GT.U32.AND P0, PT, R4, 0x7f800000, PT ;  /* 0x7f8000000400780c */ /* 0x000fd20003f04070 */
[----:B------:R-:W-:Y:S02]  /*ac60*/  SEL R0, R0, 0x7c, P0 ;  /* 0x0000007c00007807 */ /* 0x000fe40000000000 */
.L_x_976:
[----:B------:R-:W-:Y:S05]  /*ac70*/  BSYNC B0 ;  /* 0x0000000000007941 */ /* 0x000fea0003800000 */
.L_x_974:
[----:B------:R-:W-:-:S04]  /*ac80*/  LOP3.LUT R22, R22, 0x80000000, RZ, 0xc0, !PT ;  /* 0x8000000016167812 */ /* 0x000fc800078ec0ff */
[----:B------:R-:W-:-:S04]  /*ac90*/  SHF.R.U32.HI R5, RZ, 0x18, R22 ;  /* 0x00000018ff057819 */ /* 0x000fc80000011616 */
[----:B------:R-:W-:-:S05]  /*aca0*/  LOP3.LUT R5, R0, R5, RZ, 0xfc, !PT ;  /* 0x0000000500057212 */ /* 0x000fca00078efcff */
[----:B------:R-:W-:Y:S01]  /*acb0*/  STG.E.U8 [R2.64], R5 ;  /* 0x0000000502007986 */ /* 0x000fe2000c101124 */
[----:B------:R-:W-:Y:S05]  /*acc0*/  EXIT ;  /* 0x000000000000794d */ /* 0x000fea0003800000 */
.L_x_970:
[----:B-1----:R-:W-:-:S05]  /*acd0*/  F2FP.BF16.PACK_AB R22, RZ, R22 ;  /* 0x00000016ff16723e */ /* 0x002fca00000010ff */
[----:B------:R-:W-:Y:S01]  /*ace0*/  STG.E.U16 [R2.64], R22 ;  /* 0x0000001602007986 */ /* 0x000fe2000c101524 */
[----:B------:R-:W-:Y:S05]  /*acf0*/  EXIT ;  /* 0x000000000000794d */ /* 0x000fea0003800000 */
.L_x_967:
        /* <DEDUP_REMOVED lines=8> */
[----:B-1----:R-:W0:Y:S02]  /*ad80*/  F2I.FTZ.U32.TRUNC.NTZ R5, R22 ;  /* 0x0000001600057305 */ /* 0x002e24000021f000 */
[----:B0-----:R-:W-:Y:S01]  /*ad90*/  STG.E.U16 [R2.64], R5 ;  /* 0x0000000502007986 */ /* 0x001fe2000c101524 */
[----:B------:R-:W-:Y:S05]  /*ada0*/  EXIT ;  /* 0x000000000000794d */ /* 0x000fea0003800000 */
.L_x_979:
[----:B-1----:R-:W-:Y:S01]  /*adb0*/  LOP3.LUT R5, R22, 0x7fffffff, RZ, 0xc0, !PT ;  /* 0x7fffffff16057812 */ /* 0x002fe200078ec0ff */
        /* <DEDUP_REMOVED lines=15> */
.L_x_982:
[----:B------:R-:W-:-:S04]  /*aeb0*/  LOP3.LUT R22, R22, 0x80000000, RZ, 0xc0, !PT ;  /* 0x8000000016167812 */ /* 0x000fc800078ec0ff */
[----:B------:R-:W-:-:S04]  /*aec0*/  SHF.R.U32.HI R5, RZ, 0x18, R22 ;  /* 0x00000018ff057819 */ /* 0x000fc80000011616 */
[----:B------:R-:W-:-:S04]  /*aed0*/  LOP3.LUT R4, R4, R5, RZ, 0xfc, !PT ;  /* 0x0000000504047212 */ /* 0x000fc800078efcff */
[----:B------:R-:W-:Y:S02]  /*aee0*/  PRMT R0, R4, 0x7610, R0 ;  /* 0x0000761004007816 */ /* 0x000fe40000000000 */
.L_x_981:
[----:B------:R-:W-:Y:S05]  /*aef0*/  BSYNC B0 ;  /* 0x0000000000007941 */ /* 0x000fea0003800000 */
.L_x_980:
[----:B------:R-:W-:Y:S01]  /*af00*/  STG.E.U8 [R2.64], R0 ;  /* 0x0000000002007986 */ /* 0x000fe2000c101124 */
[----:B------:R-:W-:Y:S05]  /*af10*/  EXIT ;  /* 0x000000000000794d */ /* 0x000fea0003800000 */
.L_x_978:
[----:B-1----:R-:W-:Y:S01]  /*af20*/  LOP3.LUT R5, R22, 0x7fffffff, RZ, 0xc0, !PT ;  /* 0x7fffffff16057812 */ /* 0x002fe200078ec0ff */
        /* <DEDUP_REMOVED lines=15> */
.L_x_985:
[----:B------:R-:W-:-:S04]  /*b020*/  LOP3.LUT R22, R22, 0x80000000, RZ, 0xc0, !PT ;  /* 0x8000000016167812 */ /* 0x000fc800078ec0ff */
[----:B------:R-:W-:-:S04]  /*b030*/  SHF.R.U32.HI R5, RZ, 0x18, R22 ;  /* 0x00000018ff057819 */ /* 0x000fc80000011616 */
[----:B------:R-:W-:-:S04]  /*b040*/  LOP3.LUT R4, R4, R5, RZ, 0xfc, !PT ;  /* 0x0000000504047212 */ /* 0x000fc800078efcff */
[----:B------:R-:W-:Y:S02]  /*b050*/  PRMT R0, R4, 0x7610, R0 ;  /* 0x0000761004007816 */ /* 0x000fe40000000000 */
.L_x_984:
[----:B------:R-:W-:Y:S05]  /*b060*/  BSYNC B0 ;  /* 0x0000000000007941 */ /* 0x000fea0003800000 */
.L_x_983:
[----:B------:R-:W-:Y:S01]  /*b070*/  STG.E.U8 [R2.64], R0 ;  /* 0x0000000002007986 */ /* 0x000fe2000c101124 */
[----:B------:R-:W-:Y:S05]  /*b080*/  EXIT ;  /* 0x000000000000794d */ /* 0x000fea0003800000 */
.L_x_977:
[----:B------:R-:W-:-:S13]  /*b090*/  ISETP.NE.AND P0, PT, R0, 0x1c, PT ;  /* 0x0000001c0000780c */ /* 0x000fda0003f05270 */
[----:B------:R-:W-:Y:S05]  /*b0a0*/  @!P0 BRA `(.L_x_986) ;  /* 0x000002a000008947 */ /* 0x000fea0003800000 */
[----:B------:R-:W-:-:S13]  /*b0b0*/  ISETP.NE.AND P0, PT, R0, 0x1d, PT ;  /* 0x0000001d0000780c */ /* 0x000fda0003f05270 */
[----:B------:R-:W-:Y:S05]  /*b0c0*/  @!P0 BRA `(.L_x_987) ;  /* 0x0000025000008947 */ /* 0x000fea0003800000 */
[----:B------:R-:W-:-:S13]  /*b0d0*/  ISETP.NE.AND P0, PT, R0, 0x2c, PT ;  /* 0x0000002c0000780c */ /* 0x000fda0003f05270 */
[----:B------:R-:W-:Y:S05]  /*b0e0*/  @P0 BRA `(.L_x_960) ;  /* 0x000000f000000947 */ /* 0x000fea0003800000 */
[----:B-1----:R-:W-:Y:S02]  /*b0f0*/  SHF.R.U32.HI R4, RZ, 0x17, R22 ;  /* 0x00000017ff047819 */ /* 0x002fe40000011616 */
        /* <DEDUP_REMOVED lines=12> */
[----:B------:R-:W-:Y:S01]  /*b1c0*/  STG.E.U8 [R2.64], R5 ;  /* 0x0000000502007986 */ /* 0x000fe2000c101124 */
[----:B------:R-:W-:Y:S05]  /*b1d0*/  EXIT ;  /* 0x000000000000794d */ /* 0x000fea0003800000 */
.L_x_960:
[----:B------:R-:W-:Y:S01]  /*b1e0*/  MOV R0, 0x0 ;  /* 0x0000000000007802 */ /* 0x000fe20000000f00 */
[----:B------:R-:W-:Y:S01]  /*b1f0*/  HFMA2.MMA R8, -RZ, RZ, 0, 6.020069122314453125e-06 ;  /* 0x00000065ff087435 */ /* 0x000fe200000001ff */
        /* <DEDUP_REMOVED lines=16> */
[----:B-123--:R-:W-:Y:S05]  /*b300*/  CALL.ABS.NOINC R2 ;  /* 0x0000000002007343 */ /* 0x00efea0003c00000 */
[----:B------:R-:W-:Y:S05]  /*b310*/  EXIT ;  /* 0x000000000000794d */ /* 0x000fea0003800000 */
.L_x_987:
[----:B-1----:R-:W0:Y:S02]  /*b320*/  F2I.U64.TRUNC R22, R22 ;  /* 0x0000001600167311 */ /* 0x002e24000020d800 */
[----:B0-----:R-:W-:Y:S01]  /*b330*/  STG.E.64 [R2.64], R22 ;  /* 0x0000001602007986 */ /* 0x001fe2000c101b24 */
[----:B------:R-:W-:Y:S05]  /*b340*/  EXIT ;  /* 0x000000000000794d */ /* 0x000fea0003800000 */
.L_x_986:
[----:B-1----:R-:W0:Y:S02]  /*b350*/  F2I.FTZ.U32.TRUNC.NTZ R5, R22 ;  /* 0x0000001600057305 */ /* 0x002e24000021f000 */
[----:B0-----:R-:W-:Y:S01]  /*b360*/  STG.E [R2.64], R5 ;  /* 0x0000000502007986 */ /* 0x001fe2000c101924 */
[----:B------:R-:W-:Y:S05]  /*b370*/  EXIT ;  /* 0x000000000000794d */ /* 0x000fea0003800000 */
        .type           $_ZN2at6native27unrolled_elementwise_kernelIN48_GLOBAL__N__08322988_15_IGammaKernel_cu_cb51a28d10CalcIgammaIfEESt5arrayIPcLm3EELi4E23TrivialOffsetCalculatorILi2EjES8_ILi1EjENS0_6memory12LoadWithCastILi2EEENSB_13StoreWithCastILi1EEEEEviT_T0_T2_T3_T4_T5_$_ZN46_INTERNAL_08322988_15_IGammaKernel_cu_cb51a28d48_GLOBAL__N__08322988_15_IGammaKernel_cu_cb51a28d11calc_igammaIfEET_S2_S2_,@function
        .size           $_ZN2at6native27unrolled_elementwise_kernelIN48_GLOBAL__N__08322988_15_IGammaKernel_cu_cb51a28d10CalcIgammaIfEESt5arrayIPcLm3EELi4E23TrivialOffsetCalculatorILi2EjES8_ILi1EjENS0_6memory12LoadWithCastILi2EEENSB_13StoreWithCastILi1EEEEEviT_T0_T2_T3_T4_T5_$_ZN46_INTERNAL_08322988_15_IGammaKernel_cu_cb51a28d48_GLOBAL__N__08322988_15_IGammaKernel_cu_cb51a28d11calc_igammaIfEET_S2_S2_,($_ZN2at6native27unrolled_elementwise_kernelIN48_GLOBAL__N__08322988_15_IGammaKernel_cu_cb51a28d10CalcIgammaIfEESt5arrayIPcLm3EELi4E23TrivialOffsetCalculatorILi2EjES8_ILi1EjENS0_6memory12LoadWithCastILi2EEENSB_13StoreWithCastILi1EEEEEviT_T0_T2_T3_T4_T5_$_ZN46_INTERNAL_08322988_15_IGammaKernel_cu_cb51a28d48_GLOBAL__N__08322988_15_IGammaKernel_cu_cb51a28d12calc_igammacIfEET_S2_S2_ - $_ZN2at6native27unrolled_elementwise_kernelIN48_GLOBAL__N__08322988_15_IGammaKernel_cu_cb51a28d10CalcIgammaIfEESt5arrayIPcLm3EELi4E23TrivialOffsetCalculatorILi2EjES8_ILi1EjENS0_6memory12LoadWithCastILi2EEENSB_13StoreWithCastILi1EEEEEviT_T0_T2_T3_T4_T5_$_ZN46_INTERNAL_08322988_15_IGammaKernel_cu_cb51a28d48_GLOBAL__N__08322988_15_IGammaKernel_cu_cb51a28d11calc_igammaIfEET_S2_S2_)
$_ZN2at6native27unrolled_elementwise_kernelIN48_GLOBAL__N__08322988_15_IGammaKernel_cu_cb51a28d10CalcIgammaIfEESt5arrayIPcLm3EELi4E23TrivialOffsetCalculatorILi2EjES8_ILi1EjENS0_6memory12LoadWithCastILi2EEENSB_13StoreWithCastILi1EEEEEviT_T0_T2_T3_T4_T5_$_ZN46_INTERNAL_08322988_15_IGammaKernel_cu_cb51a28d48_GLOBAL__N__08322988_15_IGammaKernel_cu_cb51a28d11calc_igammaIfEET_S2_S2_:
[----:B------:R-:W-:Y:S01]  /*b380*/  FSETP.GEU.FTZ.AND P0, PT, R3, RZ, PT ;  /* 0x000000ff0300720b */ /* 0x000fe20003f1e000 */
[----:B------:R-:W-:Y:S01]  /*b390*/  BSSY B3, `(.L_x_988) ;  /* 0x0000db4000037945 */ /* 0x000fe20003800000 */
[----:B------:R-:W-:Y:S01]  /*b3a0*/  FSETP.GEU.FTZ.AND P1, PT, R0, RZ, PT ;  /* 0x000000ff0000720b */ /* 0x000fe20003f3e000 */
[----:B------:R-:W-:-:S03]  /*b3b0*/  IMAD.MOV.U32 R5, RZ, RZ, 0x7fc00000 ;  /* 0x7fc00000ff057424 */ /* 0x000fc600078e00ff */
[----:B------:R-:W-:-:S13]  /*b3c0*/  PLOP3.LUT P0, PT, P0, P1, PT, 0x2a, 0x0 ;  /* 0x000000000000781c */ /* 0x000fda0000702572 */
[----:B------:R-:W-:Y:S05]  /*b3d0*/  @P0 BRA `(.L_x_989) ;  /* 0x0000daf000000947 */ /* 0x000fea0003800000 */
[----:B------:R-:W-:-:S13]  /*b3e0*/  FSETP.NEU.FTZ.AND P0, PT, R3, RZ, PT ;  /* 0x000000ff0300720b */ /* 0x000fda0003f1d000 */
[----:B------:R-:W-:Y:S05]  /*b3f0*/  @!P0 BRA `(.L_x_990) ;  /* 0x0000daa000008947 */ /* 0x000fea0003800000 */
[----:B------:R-:W-:Y:S02]  /*b400*/  FSETP.NEU.FTZ.AND P0, PT, R0, RZ, PT ;  /* 0x000000ff0000720b */ /* 0x000fe40003f1d000 */
[----:B------:R-:W-:-:S11]  /*b410*/  MOV R5, RZ ;  /* 0x000000ff00057202 */ /* 0x000fd60000000f00 */
[----:B------:R-:W-:Y:S05]  /*b420*/  @!P0 BRA `(.L_x_989) ;  /* 0x0000daa000008947 */ /* 0x000fea0003800000 */
[----:B------:R-:W-:-:S13]  /*b430*/  FSETP.NEU.FTZ.AND P0, PT, |R3|, +INF , PT ;  /* 0x7f8000000300780b */ /* 0x000fda0003f1d200 */
[----:B------:R-:W-:-:S04]  /*b440*/  @!P0 FSETP.NEU.FTZ.AND P1, PT, |R0|, +INF , PT ;  /* 0x7f8000000000880b */ /* 0x000fc80003f3d200 */
[----:B------:R-:W-:Y:S01]  /*b450*/  @!P0 FSEL R5, RZ, +QNAN , P1 ;  /* 0x7fc00000ff058808 */ /* 0x000fe20000800000 */
[----:B------:R-:W-:Y:S05]  /*b460*/  @!P0 BRA `(.L_x_989) ;  /* 0x0000da6000008947 */ /* 0x000fea0003800000 */
[----:B------:R-:W-:Y:S01]  /*b470*/  FSETP.NEU.FTZ.AND P0, PT, |R0|, +INF , PT ;  /* 0x7f8000000000780b */ /* 0x000fe20003f1d200 */
[----:B------:R-:W-:-:S12]  /*b480*/  IMAD.MOV.U32 R5, RZ, RZ, 0x3f800000 ;  /* 0x3f800000ff057424 */ /* 0x000fd800078e00ff */
        /* <DEDUP_REMOVED lines=11> */
[----:B------:R-:W-:-:S06]  /*b540*/  HFMA2.MMA R18, -RZ, RZ, 1.875, 0 ;  /* 0x3f800000ff127435 */ /* 0x000fcc00000001ff */
        /* <DEDUP_REMOVED lines=19> */
[----:B------:R-:W-:Y:S01]  /*b680*/  IMAD.MOV.U32 R6, RZ, RZ, 0x3bc6a26b ;  /* 0x3bc6a26bff067424 */ /* 0x000fe200078e00ff */
[----:B------:R-:W-:Y:S01]  /*b690*/  MOV R7, 0x3f0284fc ;  /* 0x3f0284fc00077802 */ /* 0x000fe20000000f00 */
[----:B------:R-:W-:Y:S01]  /*b6a0*/  IMAD.MOV.U32 R8, RZ, RZ, 0x419c28d0 ;  /* 0x419c28d0ff087424 */ /* 0x000fe200078e00ff */
[----:B------:R-:W-:Y:S01]  /*b6b0*/  MOV R9, 0x43e0f8e7 ;  /* 0x43e0f8e700097802 */ /* 0x000fe20000000f00 */
[----:B------:R-:W-:Y:S01]  /*b6c0*/  IMAD.MOV.U32 R10, RZ, RZ, 0x45d95fff ;  /* 0x45d95fffff0a7424 */ /* 0x000fe200078e00ff */
[----:B------:R-:W-:Y:S01]  /*b6d0*/  MOV R11, 0x47946fa6 ;  /* 0x47946fa6000b7802 */ /* 0x000fe20000000f00 */
[----:B------:R1:W-:Y:S01]  /*b6e0*/  STL.64 [R1], R6 ;  /* 0x0000000601007387 */ /* 0x0003e20000100a00 */
[----:B------:R-:W-:Y:S01]  /*b6f0*/  IMAD.MOV.U32 R14, RZ, RZ, 0x4b5edd0a ;  /* 0x4b5edd0aff0e7424 */ /* 0x000fe200078e00ff */
[----:B------:R-:W-:Y:S01]  /*b700*/  MOV R15, 0x4c255322 ;  /* 0x4c255322000f7802 */ /* 0x000fe20000000f00 */
[----:B0-----:R-:W-:Y:S01]  /*b710*/  IMAD.MOV.U32 R18, RZ, RZ, 0x1 ;  /* 0x00000001ff127424 */ /* 0x001fe200078e00ff */
[----:B------:R-:W-:Y:S01]  /*b720*/  MOV R21, 0x4cc5f8af ;  /* 0x4cc5f8af00157802 */ /* 0x000fe20000000f00 */
[----:B------:R-:W-:Y:S01]  /*b730*/  IMAD.MOV.U32 R20, RZ, RZ, 0x4ca4b97f ;  /* 0x4ca4b97fff147424 */ /* 0x000fe200078e00ff */
[----:B------:R-:W-:Y:S01]  /*b740*/  @P0 MOV R18, 0xffffffff ;  /* 0xffffffff00120802 */ /* 0x000fe20000000f00 */
[----:B------:R-:W-:Y:S01]  /*b750*/  IMAD.MOV.U32 R12, RZ, RZ, 0x4912f03a ;  /* 0x4912f03aff0c7424 */ /* 0x000fe200078e00ff */
[----:B------:R-:W-:Y:S01]  /*b760*/  MOV R13, 0x4a5481c1 ;  /* 0x4a5481c1000d7802 */ /* 0x000fe20000000f00 */
[----:B------:R0:W-:Y:S01]  /*b770*/  STL.64 [R1+0x8], R8 ;  /* 0x0000080801007387 */ /* 0x0001e20000100a00 */
[----:B------:R-:W-:Y:S01]  /*b780*/  IMAD.MOV.U32 R22, RZ, RZ, 0x42840000 ;  /* 0x42840000ff167424 */ /* 0x000fe200078e00ff */
[----:B------:R-:W-:Y:S01]  /*b790*/  MOV R23, 0x44f0a000 ;  /* 0x44f0a00000177802 */ /* 0x000fe20000000f00 */
[----:B------:R-:W-:Y:S01]  /*b7a0*/  IMAD.SHL.U32 R5, R18, 0x4, RZ ;  /* 0x0000000412057824 */ /* 0x000fe200078e00ff */
[C---:B-1----:R-:W-:Y:S01]  /*b7b0*/  IADD3 R6, R1.reuse, 0x9c4, RZ ;  /* 0x000009c401067810 */ /* 0x042fe20007ffe0ff */
[----:B------:R1:W-:Y:S01]  /*b7c0*/  STL.64 [R1+0x10], R10 ;  /* 0x0000100a01007387 */ /* 0x0003e20000100a00 */
[----:B------:R-:W-:Y:S01]  /*b7d0*/  @P0 IADD3 R6, R1, 0x9f4, RZ ;  /* 0x000009f401060810 */ /* 0x000fe20007ffe0ff */
[----:B------:R-:W-:Y:S01]  /*b7e0*/  IMAD.MOV.U32 R24, RZ, RZ, 0x46ff3c00 ;  /* 0x46ff3c00ff187424 */ /* 0x000fe200078e00ff */
[----:B------:R-:W-:Y:S01]  /*b7f0*/  MOV R25, 0x48ae85e0 ;  /* 0x48ae85e000197802 */ /* 0x000fe20000000f00 */
[----:B------:R2:W-:Y:S01]  /*b800*/  STL.64 [R1+0x20], R14 ;  /* 0x0000200e01007387 */ /* 0x0005e20000100a00 */
[----:B------:R-:W-:Y:S01]  /*b810*/  IADD3 R6, R6, R5, RZ ;  /* 0x0000000506067210 */ /* 0x000fe20007ffe0ff */
[----:B------:R-:W-:Y:S01]  /*b820*/  IMAD.MOV.U32 R28, RZ, RZ, 0x4c184540 ;  /* 0x4c184540ff1c7424 */ /* 0x000fe200078e00ff */
[----:B0-----:R-:W-:Y:S01]  /*b830*/  MOV R9, 0x4b4b8b8f ;  /* 0x4b4b8b8f00097802 */ /* 0x001fe20000000f00 */
[----:B------:R0:W-:Y:S01]  /*b840*/  STL.64 [R1+0x28], R20 ;  /* 0x0000281401007387 */ /* 0x0001e20000100a00 */
[----:B------:R-:W-:Y:S01]  /*b850*/  IMAD.MOV.U32 R8, RZ, RZ, 0x4a20fbd8 ;  /* 0x4a20fbd8ff087424 */ /* 0x000fe200078e00ff */
[----:B------:R-:W-:Y:S01]  /*b860*/  MOV R29, RZ ;  /* 0x000000ff001d7202 */ /* 0x000fe20000000f00 */
[----:B------:R-:W-:Y:S01]  /*b870*/  IMAD.MOV.U32 R7, RZ, RZ, RZ ;  /* 0x000000ffff077224 */ /* 0x000fe200078e00ff */
[----:B-1----:R-:W-:Y:S01]  /*b880*/  MOV R11, 0x4cc8c38c ;  /* 0x4cc8c38c000b7802 */ /* 0x002fe20000000f00 */
[----:B------:R-:W-:Y:S01]  /*b890*/  IMAD.MOV.U32 R10, RZ, RZ, 0x4c2f75b4 ;  /* 0x4c2f75b4ff0a7424 */ /* 0x000fe200078e00ff */
[----:B------:R1:W-:Y:S01]  /*b8a0*/  STL.64 [R1+0x18], R12 ;  /* 0x0000180c01007387 */ /* 0x0003e20000100a00 */
[----:B------:R-:W-:Y:S01]  /*b8b0*/  @P0 IMAD.MOV.U32 R7, RZ, RZ, 0xc ;  /* 0x0000000cff070424 */ /* 0x000fe200078e00ff */
[----:B--2---:R-:W-:Y:S01]  /*b8c0*/  MOV R14, 0x4d0fed36 ;  /* 0x4d0fed36000e7802 */ /* 0x004fe20000000f00 */
[----:B------:R-:W-:Y:S01]  /*b8d0*/  IMAD.MOV.U32 R15, RZ, RZ, 0x4ce5eb4c ;  /* 0x4ce5eb4cff0f7424 */ /* 0x000fe200078e00ff */
[----:B------:R-:W-:Y:S01]  /*b8e0*/  STL.64 [R1+0x9c8], R22 ;  /* 0x0009c81601007387 */ /* 0x000fe20000100a00 */
[----:B0-----:R-:W-:Y:S01]  /*b8f0*/  MOV R20, 0x4c5914c6 ;  /* 0x4c5914c600147802 */ /* 0x001fe20000000f00 */
[----:B------:R-:W-:-:S02]  /*b900*/  IMAD.IADD R18, R7, 0x1, R18 ;  /* 0x0000000107127824 */ /* 0x000fc400078e0212 */
[----:B------:R-:W-:Y:S01]  /*b910*/  STL.64 [R1+0x9d0], R24 ;  /* 0x0009d01801007387 */ /* 0x000fe20000100a00 */
[----:B-1----:R-:W-:-:S03]  /*b920*/  IADD3 R12, R6, R5, RZ ;  /* 0x00000005060c7210 */ /* 0x002fc60007ffe0ff */
[----:B------:R0:W-:Y:S04]  /*b930*/  STL.64 [R1+0x9d8], R8 ;  /* 0x0009d80801007387 */ /* 0x0001e80000100a00 */
[----:B------:R1:W-:Y:S04]  /*b940*/  STL.64 [R1+0x9e0], R10 ;  /* 0x0009e00a01007387 */ /* 0x0003e80000100a00 */
[----:B------:R2:W-:Y:S04]  /*b950*/  STL.64 [R1+0x9e8], R14 ;  /* 0x0009e80e01007387 */ /* 0x0005e80000100a00 */
[----:B------:R3:W-:Y:S01]  /*b960*/  STL.64 [R1+0x9f0], R28 ;  /* 0x0009f01c01007387 */ /* 0x0007e20000100a00 */
[----:B0-----:R-:W-:-:S03]  /*b970*/  IADD3 R8, R12, R5, RZ ;  /* 0x000000050c087210 */ /* 0x001fc60007ffe0ff */
[----:B------:R0:W-:Y:S01]  /*b980*/  STL [R1+0x30], R20 ;  /* 0x0000301401007387 */ /* 0x0001e20000100800 */
[----:B------:R-:W-:-:S03]  /*b990*/  IMAD.U32 R18, R18, 0x4, R1 ;  /* 0x0000000412127824 */ /* 0x000fc600078e0001 */
[----:B------:R-:W4:Y:S01]  /*b9a0*/  LDL R6, [R6] ;  /* 0x0000000006067983 */ /* 0x000f220000100800 */
[----:B-1----:R-:W-:-:S03]  /*b9b0*/  IADD3 R10, R8, R5, RZ ;  /* 0x00000005080a7210 */ /* 0x002fc60007ffe0ff */
[----:B------:R1:W5:Y:S01]  /*b9c0*/  LDL R7, [R12] ;  /* 0x000000000c077983 */ /* 0x0003620000100800 */
[----:B--2---:R-:W-:Y:S01]  /*b9d0*/  IMAD.IADD R14, R5, 0x1, R18 ;  /* 0x00000001050e7824 */ /* 0x004fe200078e0212 */
[-C--:B------:R-:W-:Y:S02]  /*b9e0*/  IADD3 R50, R10, R5.reuse, RZ ;  /* 0x000000050a327210 */ /* 0x080fe40007ffe0ff */
[----:B------:R-:W2:Y:S01]  /*b9f0*/  LDL R8, [R8] ;  /* 0x0000000008087983 */ /* 0x000ea20000100800 */
[--C-:B------:R-:W-:Y:S01]  /*ba00*/  IMAD.IADD R46, R14, 0x1, R5.reuse ;  /* 0x000000010e2e7824 */ /* 0x100fe200078e0205 */
[----:B------:R-:W-:Y:S02]  /*ba10*/  IADD3 R48, R50, R5, RZ ;  /* 0x0000000532307210 */ /* 0x000fe40007ffe0ff */
[----:B------:R0:W2:Y:S01]  /*ba20*/  LDL R13, [R10] ;  /* 0x000000000a0d7983 */ /* 0x0000a20000100800 */
[----:B------:R-:W-:-:S03]  /*ba30*/  IMAD.IADD R42, R46, 0x1, R5 ;  /* 0x000000012e2a7824 */ /* 0x000fc600078e0205 */
[----:B------:R0:W2:Y:S01]  /*ba40*/  LDL R11, [R18] ;  /* 0x00000000120b7983 */ /* 0x0000a20000100800 */
[----:B------:R-:W-:-:S03]  /*ba50*/  IADD3 R44, R48, R5, RZ ;  /* 0x00000005302c7210 */ /* 0x000fc60007ffe0ff */
[----:B------:R-:W2:Y:S01]  /*ba60*/  LDL R50, [R50] ;  /* 0x0000000032327983 */ /* 0x000ea20000100800 */
[----:B------:R-:W-:-:S03]  /*ba70*/  IMAD.IADD R38, R42, 0x1, R5 ;  /* 0x000000012a267824 */ /* 0x000fc600078e0205 */
[----:B------:R0:W2:Y:S01]  /*ba80*/  LDL R52, [R14] ;  /* 0x000000000e347983 */ /* 0x0000a20000100800 */
[----:B------:R-:W-:-:S03]  /*ba90*/  IADD3 R40, R44, R5, RZ ;  /* 0x000000052c287210 */ /* 0x000fc60007ffe0ff */
[----:B------:R-:W2:Y:S01]  /*baa0*/  LDL R48, [R48] ;  /* 0x0000000030307983 */ /* 0x000ea20000100800 */
[----:B------:R-:W-:-:S03]  /*bab0*/  IMAD.IADD R30, R38, 0x1, R5 ;  /* 0x00000001261e7824 */ /* 0x000fc600078e0205 */
[----:B------:R-:W2:Y:S01]  /*bac0*/  LDL R46, [R46] ;  /* 0x000000002e2e7983 */ /* 0x000ea20000100800 */
[----:B------:R-:W-:-:S03]  /*bad0*/  IADD3 R36, R40, R5, RZ ;  /* 0x0000000528247210 */ /* 0x000fc60007ffe0ff */
[----:B------:R-:W2:Y:S01]  /*bae0*/  LDL R44, [R44] ;  /* 0x000000002c2c7983 */ /* 0x000ea20000100800 */
[----:B------:R-:W-:-:S03]  /*baf0*/  IMAD.IADD R9, R30, 0x1, R5 ;  /* 0x000000011e097824 */ /* 0x000fc600078e0205 */
[----:B------:R-:W2:Y:S01]  /*bb00*/  LDL R42, [R42] ;  /* 0x000000002a2a7983 */ /* 0x000ea20000100800 */
[----:B---3--:R-:W-:-:S03]  /*bb10*/  IADD3 R28, R36, R5, RZ ;  /* 0x00000005241c7210 */ /* 0x008fc60007ffe0ff */
[----:B------:R-:W3:Y:S01]  /*bb20*/  LDL R40, [R40] ;  /* 0x0000000028287983 */ /* 0x000ee20000100800 */
[----:B0-----:R-:W-:-:S03]  /*bb30*/  IADD3 R20, R9, R5, RZ ;  /* 0x0000000509147210 */ /* 0x001fc60007ffe0ff */
[----:B------:R-:W3:Y:S01]  /*bb40*/  LDL R38, [R38] ;  /* 0x0000000026267983 */ /* 0x000ee20000100800 */
[----:B------:R-:W-:-:S03]  /*bb50*/  IMAD.IADD R22, R28, 0x1, R5 ;  /* 0x000000011c167824 */ /* 0x000fc600078e0205 */
[----:B------:R-:W3:Y:S01]  /*bb60*/  LDL R36, [R36] ;  /* 0x0000000024247983 */ /* 0x000ee20000100800 */
[----:B------:R-:W-:-:S03]  /*bb70*/  IADD3 R14, R20, R5, RZ ;  /* 0x00000005140e7210 */ /* 0x000fc60007ffe0ff */
[----:B------:R-:W3:Y:S01]  /*bb80*/  LDL R30, [R30] ;  /* 0x000000001e1e7983 */ /* 0x000ee20000100800 */
[----:B------:R-:W-:-:S03]  /*bb90*/  IMAD.IADD R18, R22, 0x1, R5 ;  /* 0x0000000116127824 */ /* 0x000fc600078e0205 */
[----:B------:R-:W3:Y:S04]  /*bba0*/  LDL R28, [R28] ;  /* 0x000000001c1c7983 */ /* 0x000ee80000100800 */
[----:B------:R0:W3:Y:S01]  /*bbb0*/  LDL R24, [R9] ;  /* 0x0000000009187983 */ /* 0x0000e20000100800 */
[----:B-1----:R-:W-:-:S03]  /*bbc0*/  IMAD.IADD R12, R14, 0x1, R5 ;  /* 0x000000010e0c7824 */ /* 0x002fc600078e0205 */
[----:B------:R-:W3:Y:S04]  /*bbd0*/  LDL R22, [R22] ;  /* 0x0000000016167983 */ /* 0x000ee80000100800 */
[----:B------:R-:W3:Y:S01]  /*bbe0*/  LDL R20, [R20] ;  /* 0x0000000014147983 */ /* 0x000ee20000100800 */
[----:B------:R-:W-:-:S03]  /*bbf0*/  IADD3 R10, R12, R5, RZ ;  /* 0x000000050c0a7210 */ /* 0x000fc60007ffe0ff */
[----:B------:R-:W3:Y:S04]  /*bc00*/  LDL R18, [R18] ;  /* 0x0000000012127983 */ /* 0x000ee80000100800 */
[----:B------:R-:W3:Y:S01]  /*bc10*/  LDL R14, [R14] ;  /* 0x000000000e0e7983 */ /* 0x000ee20000100800 */
[----:B------:R-:W-:-:S03]  /*bc20*/  IMAD.IADD R5, R10, 0x1, R5 ;  /* 0x000000010a057824 */ /* 0x000fc600078e0205 */
[----:B------:R-:W3:Y:S04]  /*bc30*/  LDL R12, [R12] ;  /* 0x000000000c0c7983 */ /* 0x000ee80000100800 */
[----:B------:R-:W3:Y:S04]  /*bc40*/  LDL R10, [R10] ;  /* 0x000000000a0a7983 */ /* 0x000ee80000100800 */
[----:B------:R-:W3:Y:S01]  /*bc50*/  LDL R5, [R5] ;  /* 0x0000000005057983 */ /* 0x000ee20000100800 */
[----:B0-----:R-:W-:Y:S01]  /*bc60*/  MOV R9, R3 ;  /* 0x0000000300097202 */ /* 0x001fe20000000f00 */
[----:B------:R-:W-:Y:S01]  /*bc70*/  @P0 IMAD.MOV.U32 R9, RZ, RZ, R19 ;  /* 0x000000ffff090224 */ /* 0x000fe200078e0013 */
[----:B------:R-:W-:-:S05]  /*bc80*/  FSET.BF.LEU.FTZ.AND R15, |R3|, 1, PT ;  /* 0x3f800000030f780a */ /* 0x000fca000381b200 */
[----:B----4-:R-:W-:-:S04]  /*bc90*/  FFMA.FTZ R6, R15, R9, R6 ;  /* 0x000000090f067223 */ /* 0x010fc80000010006 */
[-C--:B-----5:R-:W-:Y:S01]  /*bca0*/  FFMA.FTZ R7, R6, R9.reuse, R7 ;  /* 0x0000000906077223 */ /* 0x0a0fe20000010007 */
[----:B------:R-:W-:Y:S01]  /*bcb0*/  MOV R6, 0x3bc6a26b ;  /* 0x3bc6a26b00067802 */ /* 0x000fe20000000f00 */
[----:B------:R-:W-:Y:S02]  /*bcc0*/  @P0 IMAD.MOV.U32 R6, RZ, RZ, 0x4c5914c6 ;  /* 0x4c5914c6ff060424 */ /* 0x000fe400078e00ff */
[-C--:B--2---:R-:W-:Y:S02]  /*bcd0*/  FFMA.FTZ R8, R7, R9.reuse, R8 ;  /* 0x0000000907087223 */ /* 0x084fe40000010008 */
[----:B------:R-:W0:Y:S02]  /*bce0*/  @P0 MUFU.LG2 R7, R3 ;  /* 0x0000000300070308 */ /* 0x000e240000000c00 */
[----:B------:R-:W-:Y:S02]  /*bcf0*/  FFMA.FTZ R8, R8, R9, R13 ;  /* 0x0000000908087223 */ /* 0x000fe4000001000d */
[----:B------:R-:W-:-:S02]  /*bd00*/  FFMA.FTZ R6, R9, R6, R11 ;  /* 0x0000000609067223 */ /* 0x000fc4000001000b */
[-C--:B------:R-:W-:Y:S02]  /*bd10*/  FFMA.FTZ R8, R8, R9.reuse, R50 ;  /* 0x0000000908087223 */ /* 0x080fe40000010032 */
[----:B------:R-:W-:Y:S02]  /*bd20*/  FFMA.FTZ R6, R6, R9, R52 ;  /* 0x0000000906067223 */ /* 0x000fe40000010034 */
[----:B0-----:R-:W-:Y:S02]  /*bd30*/  @P0 FMUL.FTZ R7, RZ, R7 ;  /* 0x00000007ff070220 */ /* 0x001fe40000410000 */
[-C--:B------:R-:W-:Y:S02]  /*bd40*/  FFMA.FTZ R8, R8, R9.reuse, R48 ;  /* 0x0000000908087223 */ /* 0x080fe40000010030 */
[-C--:B------:R-:W-:Y:S02]  /*bd50*/  FFMA.FTZ R6, R6, R9.reuse, R46 ;  /* 0x0000000906067223 */ /* 0x080fe4000001002e */
[----:B------:R-:W0:Y:S01]  /*bd60*/  @P0 MUFU.EX2 R7, R7 ;  /* 0x0000000700070308 */ /* 0x000e220000000800 */
[----:B------:R-:W-:-:S02]  /*bd70*/  FFMA.FTZ R8, R8, R9, R44 ;  /* 0x0000000908087223 */ /* 0x000fc4000001002c */
[-C--:B------:R-:W-:Y:S02]  /*bd80*/  FFMA.FTZ R6, R6, R9.reuse, R42 ;  /* 0x0000000906067223 */ /* 0x080fe4000001002a */
[-C--:B---3--:R-:W-:Y:S02]  /*bd90*/  FFMA.FTZ R8, R8, R9.reuse, R40 ;  /* 0x0000000908087223 */ /* 0x088fe40000010028 */
        /* <DEDUP_REMOVED lines=15> */
[----:B------:R-:W-:Y:S02]  /*be90*/  FFMA.FTZ R6, R6, R9, R5 ;  /* 0x0000000906067223 */ /* 0x000fe40000010005 */
        /* <DEDUP_REMOVED lines=12> */
[----:B------:R-:W-:Y:S01]  /*bf60*/  BSSY B2, `(.L_x_997) ;  /* 0x000002d000027945 */ /* 0x000fe20003800000 */
[----:B------:R-:W-:Y:S02]  /*bf70*/  IMAD.MOV.U32 R21, RZ, RZ, 0x3d39bf78 ;  /* 0x3d39bf78ff157424 */ /* 0x000fe400078e00ff */
[----:B------:R-:W-:Y:S01]  /*bf80*/  FADD.FTZ R8, R26, 0.5 ;  /* 0x3f0000001a087421 */ /* 0x000fe20000010000 */
[----:B------:R-:W1:Y:S01]  /*bf90*/  F2F.F64.F32 R18, R18 ;  /* 0x0000001200127310 */ /* 0x000e620000201800 */
[----:B------:R-:W-:Y:S02]  /*bfa0*/  FMUL.FTZ R15, R0, 1 ;  /* 0x3f800000000f7820 */ /* 0x000fe40000410000 */
[----:B0-----:R-:W-:-:S05]  /*bfb0*/  FMUL.FTZ R8, R8, R7 ;  /* 0x0000000708087220 */ /* 0x001fca0000410000 */
[----:B------:R-:W0:Y:S01]  /*bfc0*/  F2F.F64.F32 R22, R15 ;  /* 0x0000000f00167310 */ /* 0x000e220000201800 */
[C---:B------:R-:W-:Y:S01]  /*bfd0*/  FADD.FTZ.RZ R6, R8.reuse, 1 ;  /* 0x3f80000008067421 */ /* 0x040fe2000001c000 */
[----:B------:R-:W-:-:S06]  /*bfe0*/  ISETP.GE.U32.AND P0, PT, R8, 0x7f800000, PT ;  /* 0x7f8000000800780c */ /* 0x000fcc0003f06070 */
[----:B-1----:R-:W1:Y:S01]  /*bff0*/  MUFU.RCP64H R7, R19 ;  /* 0x0000001300077308 */ /* 0x002e620000001800 */
[----:B------:R-:W-:-:S04]  /*c000*/  IADD3 R6, R6, -0x3f400000, RZ ;  /* 0xc0c0000006067810 */ /* 0x000fc80007ffe0ff */
[----:B------:R-:W-:Y:S01]  /*c010*/  LOP3.LUT R9, R6, 0xff800000, RZ, 0xc0, !PT ;  /* 0xff80000006097812 */ /* 0x000fe200078ec0ff */
[----:B------:R-:W-:Y:S01]  /*c020*/  IMAD.MOV.U32 R6, RZ, RZ, 0x1 ;  /* 0x00000001ff067424 */ /* 0x000fe200078e00ff */
[----:B0-----:R-:W-:Y:S02]  /*c030*/  DMUL R22, R22, c[0x2][0x10] ;  /* 0x0080040016167a28 */ /* 0x001fe40000000000 */
[----:B------:R-:W-:Y:S02]  /*c040*/  IADD3 R10, -R9, 0x40800000, RZ ;  /* 0x40800000090a7810 */ /* 0x000fe40007ffe1ff */
[----:B------:R-:W-:Y:S02]  /*c050*/  IADD3 R12, R8, -R9, RZ ;  /* 0x80000009080c7210 */ /* 0x000fe40007ffe0ff */
[----:B------:R-:W0:Y:S01]  /*c060*/  I2F R9, R9 ;  /* 0x0000000900097306 */ /* 0x000e220000201400 */
[----:B------:R-:W-:Y:S01]  /*c070*/  FFMA.FTZ R13, R10, R13, -1 ;  /* 0xbf8000000a0d7423 */ /* 0x000fe2000001000d */
[----:B-1----:R-:W1:-:S03]  /*c080*/  DFMA R10, -R18, R6, 1 ;  /* 0x3ff00000120a742b */ /* 0x002e460000000106 */
[----:B------:R-:W-:-:S03]  /*c090*/  FADD.FTZ R14, R12, R13 ;  /* 0x0000000d0c0e7221 */ /* 0x000fc60000010000 */
[----:B-1----:R-:W1:Y:S01]  /*c0a0*/  DFMA R10, R10, R10, R10 ;  /* 0x0000000a0a0a722b */ /* 0x002e62000000000a */
[----:B------:R-:W-:-:S04]  /*c0b0*/  FFMA.FTZ R13, R14, -R21, 0.10546888411045074463 ;  /* 0x3dd800120e0d7423 */ /* 0x000fc80000010815 */
[----:B------:R-:W-:Y:S01]  /*c0c0*/  FFMA.FTZ R13, R14, R13, -0.13229703903198242188 ;  /* 0xbe0778e00e0d7423 */ /* 0x000fe2000001000d */
[----:B-1----:R-:W1:-:S03]  /*c0d0*/  DFMA R6, R6, R10, R6 ;  /* 0x0000000a0606722b */ /* 0x002e460000000006 */
[----:B------:R-:W-:-:S03]  /*c0e0*/  FFMA.FTZ R13, R14, R13, 0.14491446316242218018 ;  /* 0x3e1464750e0d7423 */ /* 0x000fc6000001000d */
[----:B-1----:R-:W1:Y:S01]  /*c0f0*/  DFMA R10, -R18, R6, 1 ;  /* 0x3ff00000120a742b */ /* 0x002e620000000106 */
[----:B------:R-:W-:-:S04]  /*c100*/  FFMA.FTZ R13, R14, R13, -0.16641564667224884033 ;  /* 0xbe2a68dd0e0d7423 */ /* 0x000fc8000001000d */
[----:B------:R-:W-:Y:S01]  /*c110*/  FFMA.FTZ R13, R14, R13, 0.19988867640495300293 ;  /* 0x3e4caf9e0e0d7423 */ /* 0x000fe2000001000d */
[----:B-1----:R-:W1:-:S03]  /*c120*/  DFMA R6, R6, R10, R6 ;  /* 0x0000000a0606722b */ /* 0x002e460000000006 */
[----:B------:R-:W-:-:S03]  /*c130*/  FFMA.FTZ R13, R14, R13, -0.25000196695327758789 ;  /* 0xbe8000420e0d7423 */ /* 0x000fc6000001000d */
[----:B-1----:R-:W1:Y:S01]  /*c140*/  DMUL R10, R22, R6 ;  /* 0x00000006160a7228 */ /* 0x002e620000000000 */
[----:B------:R-:W-:-:S04]  /*c150*/  FFMA.FTZ R13, R14, R13, 0.33333510160446166992 ;  /* 0x3eaaaae60e0d7423 */ /* 0x000fc8000001000d */
[----:B------:R-:W-:Y:S01]  /*c160*/  FFMA.FTZ R15, R14, R13, -0.5 ;  /* 0xbf0000000e0f7423 */ /* 0x000fe2000001000d */
[----:B-1----:R-:W1:-:S03]  /*c170*/  DFMA R12, -R18, R10, R22 ;  /* 0x0000000a120c722b */ /* 0x002e460000000116 */
[----:B------:R-:W-:-:S03]  /*c180*/  FMUL.FTZ R15, R14, R15 ;  /* 0x0000000f0e0f7220 */ /* 0x000fc60000410000 */
[----:B-1----:R0:W1:Y:S01]  /*c190*/  DFMA R6, R6, R12, R10 ;  /* 0x0000000c0606722b */ /* 0x002062000000000a */
[----:B------:R-:W-:Y:S02]  /*c1a0*/  FFMA.FTZ R15, R14, R15, R14 ;  /* 0x0000000f0e0f7223 */ /* 0x000fe4000001000e */
[----:B0-----:R-:W-:-:S04]  /*c1b0*/  FMUL.FTZ R10, R9, 1.1920928955078125e-07 ;  /* 0x34000000090a7820 */ /* 0x001fc80000410000 */
[----:B------:R-:W-:Y:S01]  /*c1c0*/  FFMA.FTZ R15, R10, 0.69314718246459960938, R15 ;  /* 0x3f3172180a0f7823 */ /* 0x000fe2000001000f */
[----:B------:R-:W-:Y:S05]  /*c1d0*/  @!P0 BRA `(.L_x_998) ;  /* 0x0000005000008947 */ /* 0x000fea0003800000 */
[C---:B-1----:R-:W-:Y:S02]  /*c1e0*/  ISETP.GE.AND P0, PT, R8.reuse, -0x407fffff, PT ;  /* 0xbf8000010800780c */ /* 0x042fe40003f06270 */
[----:B------:R-:W-:-:S11]  /*c1f0*/  FSETP.NEU.FTZ.AND P1, PT, R8, RZ, PT ;  /* 0x000000ff0800720b */ /* 0x000fd60003f3d000 */
[----:B------:R-:W-:-:S05]  /*c200*/  @P0 MOV R9, 0x7f800000 ;  /* 0x7f80000000090802 */ /* 0x000fca0000000f00 */
[----:B------:R-:W-:-:S05]  /*c210*/  @P0 FFMA.FTZ R15, R8, R9, +INF ;  /* 0x7f800000080f0423 */ /* 0x000fca0000010009 */
[----:B------:R-:W-:Y:S02]  /*c220*/  FSEL R15, R15, -RZ, P1 ;  /* 0x800000ff0f0f7208 */ /* 0x000fe40000800000 */
.L_x_998:
[----:B-1----:R-:W-:Y:S05]  /*c230*/  BSYNC B2 ;  /* 0x0000000000027941 */ /* 0x002fea0003800000 */
.L_x_997:
[----:B------:R-:W-:Y:S01]  /*c240*/  FADD.FTZ R8, -R8, R15 ;  /* 0x0000000f08087221 */ /* 0x000fe20000010100 */
[----:B------:R-:W-:Y:S01]  /*c250*/  FSETP.GEU.AND P1, PT, |R23|, 6.5827683646048100446e-37, PT ;  /* 0x036000001700780b */ /* 0x000fe20003f2e200 */
[----:B------:R-:W-:Y:S01]  /*c260*/  FFMA R10, RZ, R19, R7 ;  /* 0x00000013ff0a7223 */ /* 0x000fe20000000007 */
[----:B------:R-:W-:Y:S01]  /*c270*/  BSSY B4, `(.L_x_999) ;  /* 0x000000a000047945 */ /* 0x000fe20003800000 */
[----:B------:R-:W-:-:S03]  /*c280*/  FMUL.FTZ R8, R3, R8 ;  /* 0x0000000803087220 */ /* 0x000fc60000410000 */
[----:B------:R-:W-:-:S03]  /*c290*/  FSETP.GT.AND P0, PT, |R10|, 1.469367938527859385e-39, PT ;  /* 0x001000000a00780b */ /* 0x000fc60003f04200 */
[----:B------:R-:W0:Y:S10]  /*c2a0*/  F2F.F64.F32 R8, R8 ;  /* 0x0000000800087310 */ /* 0x000e340000201800 */
[----:B------:R-:W-:Y:S05]  /*c2b0*/  @P0 BRA P1, `(.L_x_1000) ;  /* 0x0000005000000947 */ /* 0x000fea0000800000 */
[----:B------:R-:W-:Y:S01]  /*c2c0*/  IMAD.MOV.U32 R12, RZ, RZ, R19 ;  /* 0x000000ffff0c7224 */ /* 0x000fe200078e0013 */
[----:B------:R-:W-:-:S02]  /*c2d0*/  MOV R6, 0xc2f0 ;  /* 0x0000c2f000067802 */ /* 0x000fc40000000f00 */
[----:B0-----:R-:W-:Y:S05]  /*c2e0*/  CALL.REL.NOINC `($__internal_2_$__cuda_sm20_div_rn_f64_full) ;  /* 0x0002487000007944 */ /* 0x001fea0003c00000 */
[----:B------:R-:W-:Y:S01]  /*c2f0*/  MOV R6, R12 ;  /* 0x0000000c00067202 */ /* 0x000fe20000000f00 */
[----:B------:R-:W-:-:S02]  /*c300*/  IMAD.MOV.U32 R7, RZ, RZ, R13 ;  /* 0x000000ffff077224 */ /* 0x000fc400078e000d */
.L_x_1000:
[----:B------:R-:W-:Y:S05]  /*c310*/  BSYNC B4 ;  /* 0x0000000000047941 */ /* 0x000fea0003800000 */
.L_x_999:
[----:B0-----:R0:W1:Y:S01]  /*c320*/  DADD R8, R8, R6 ;  /* 0x0000000008087229 */ /* 0x0010620000000006 */
        /* <DEDUP_REMOVED lines=23> */
[----:B-1----:R-:W-:Y:S01]  /*c4a0*/  LEA R11, R6, R15, 0x14 ;  /* 0x0000000f060b7211 */ /* 0x002fe200078ea0ff */
[----:B------:R-:W-:Y:S01]  /*c4b0*/  IMAD.MOV.U32 R10, RZ, RZ, R14 ;  /* 0x000000ffff0a7224 */ /* 0x000fe200078e000e */
[----:B------:R-:W-:Y:S05]  /*c4c0*/  @!P0 BRA `(.L_x_1002) ;  /* 0x000000d000008947 */ /* 0x000fea0003800000 */
[----:B------:R-:W-:Y:S01]  /*c4d0*/  FSETP.GEU.FTZ.AND P0, PT, |R9|, 4.2275390625, PT ;  /* 0x408748000900780b */ /* 0x000fe20003f1e200 */
[----:B------:R-:W-:-:S04]  /*c4e0*/  DADD R10, R8, +INF ;  /* 0x7ff00000080a7429 */ /* 0x000fc80000000000 */
[----:B------:R-:W1:-:S06]  /*c4f0*/  DSETP.GEU.AND P1, PT, R8, RZ, PT ;  /* 0x000000ff0800722a */ /* 0x000e4c0003f2e000 */
[----:B-1----:R-:W-:Y:S02]  /*c500*/  FSEL R10, R10, RZ, P1 ;  /* 0x000000ff0a0a7208 */ /* 0x002fe40000800000 */
[----:B------:R-:W-:Y:S01]  /*c510*/  @!P0 LEA.HI R5, R6, R6, RZ, 0x1 ;  /* 0x0000000606058211 */ /* 0x000fe200078f08ff */
[----:B------:R-:W-:Y:S01]  /*c520*/  @!P0 IMAD.MOV.U32 R8, RZ, RZ, RZ ;  /* 0x000000ffff088224 */ /* 0x000fe200078e00ff */
[----:B------:R-:W-:Y:S02]  /*c530*/  FSEL R11, R11, RZ, P1 ;  /* 0x000000ff0b0b7208 */ /* 0x000fe40000800000 */
[----:B------:R-:W-:-:S04]  /*c540*/  @!P0 SHF.R.S32.HI R5, RZ, 0x1, R5 ;  /* 0x00000001ff058819 */ /* 0x000fc80000011405 */
[----:B------:R-:W-:Y:S01]  /*c550*/  @!P0 IADD3 R6, R6, -R5, RZ ;  /* 0x8000000506068210 */ /* 0x000fe20007ffe0ff */
[----:B------:R-:W-:-:S03]  /*c560*/  @!P0 IMAD R7, R5, 0x100000, R15 ;  /* 0x0010000005078824 */ /* 0x000fc600078e020f */
[----:B------:R-:W-:Y:S02]  /*c570*/  @!P0 LEA R9, R6, 0x3ff00000, 0x14 ;  /* 0x3ff0000006098811 */ /* 0x000fe400078ea0ff */
[----:B------:R-:W-:-:S06]  /*c580*/  @!P0 MOV R6, R14 ;  /* 0x0000000e00068202 */ /* 0x000fcc0000000f00 */
[----:B------:R1:W2:-:S06]  /*c590*/  @!P0 DMUL R10, R6, R8 ;  /* 0x00000008060a8228 */ /* 0x00028c0000000000 */
.L_x_1002:
[----:B------:R-:W-:Y:S05]  /*c5a0*/  BSYNC B2 ;  /* 0x0000000000027941 */ /* 0x000fea0003800000 */
.L_x_1001:
[----:B0-2---:R-:W0:-:S06]  /*c5b0*/  DMUL R12, R12, R10 ;  /* 0x0000000a0c0c7228 */ /* 0x005e0c0000000000 */
[----:B01----:R-:W0:Y:S01]  /*c5c0*/  F2F.F32.F64 R8, R12 ;  /* 0x0000000c00087310 */ /* 0x003e220000301000 */
[----:B------:R-:W0:-:S14]  /*c5d0*/  DSETP.GEU.AND P0, PT, |R12|, c[0x2][0x0], PT ;  /* 0x008000000c00762a */ /* 0x000e1c0003f0e200 */
[----:B0-----:R-:W-:Y:S01]  /*c5e0*/  @!P0 FMUL R8, R8, 1.175494350822287508e-38 ;  /* 0x0080000008088820 */ /* 0x001fe20000400000 */
[----:B------:R-:W-:Y:S05]  /*c5f0*/  BRA `(.L_x_1003) ;  /* 0x00000e8000007947 */ /* 0x000fea0003800000 */
.L_x_996:
        /* <DEDUP_REMOVED lines=10> */
.L_x_995:
        /* <DEDUP_REMOVED lines=45> */
.L_x_1006:
        /* <DEDUP_REMOVED lines=13> */
.L_x_1005:
        /* <DEDUP_REMOVED lines=15> */
.L_x_1008:
        /* <DEDUP_REMOVED lines=16> */
.L_x_1009:
        /* <DEDUP_REMOVED lines=36> */
.L_x_1007:
[----:B------:R-:W-:Y:S05]  /*ce70*/  BSYNC B2 ;  /* 0x0000000000027941 */ /* 0x000fea0003800000 */
.L_x_1004:
        /* <DEDUP_REMOVED lines=23> */
[----:B------:R-:W-:-:S04]  /*cff0*/  FMUL.FTZ R14, R8, R8 ;  /* 0x00000008080e7220 */ /* 0x000fc80000410000 */
[----:B------:R-:W-:Y:S01]  /*d000*/  @P1 FFMA.FTZ R9, R14, R11, -0.0013887860113754868507 ;  /* 0xbab607ed0e091423 */ /* 0x000fe2000001000b */
[----:B------:R-:W-:Y:S02]  /*d010*/  FSEL R11, R8, 1, !P1 ;  /* 0x3f800000080b7808 */ /* 0x000fe40004800000 */
[----:B------:R-:W-:Y:S01]  /*d020*/  FSEL R8, -R12, -0.4999999701976776123, !P1 ;  /* 0xbeffffff0c087808 */ /* 0x000fe20004800100 */
[C---:B------:R-:W-:Y:S02]  /*d030*/  FFMA.FTZ R9, R14.reuse, R9, R10 ;  /* 0x000000090e097223 */ /* 0x040fe4000001000a */
[C---:B------:R-:W-:Y:S02]  /*d040*/  FFMA.FTZ R5, R14.reuse, R11, RZ ;  /* 0x0000000b0e057223 */ /* 0x040fe400000100ff */
[----:B------:R-:W-:Y:S02]  /*d050*/  FFMA.FTZ R8, R14, R9, R8 ;  /* 0x000000090e087223 */ /* 0x000fe40000010008 */
[----:B------:R-:W-:-:S02]  /*d060*/  IMAD.MOV.U32 R12, RZ, RZ, 0x3e055027 ;  /* 0x3e055027ff0c7424 */ /* 0x000fc400078e00ff */
[----:B------:R-:W-:-:S04]  /*d070*/  FFMA.FTZ R8, R8, R5, R11 ;  /* 0x0000000508087223 */ /* 0x000fc8000001000b */
[----:B------:R-:W-:-:S04]  /*d080*/  @P0 FFMA.FTZ R8, R8, -1, RZ ;  /* 0xbf80000008080823 */ /* 0x000fc800000100ff */
[----:B------:R-:W-:-:S05]  /*d090*/  FMUL.FTZ R5, |R3|, |R8| ;  /* 0x4000000803057220 */ /* 0x000fca0000410200 */
[----:B------:R-:W-:-:S13]  /*d0a0*/  FSETP.GEU.FTZ.AND P0, PT, R5, 1.175494350822287508e-38, PT ;  /* 0x008000000500780b */ /* 0x000fda0003f1e000 */
[----:B------:R-:W-:-:S05]  /*d0b0*/  @!P0 FMUL.FTZ R5, R5, 8388608 ;  /* 0x4b00000005058820 */ /* 0x000fca0000410000 */
[----:B------:R-:W-:-:S04]  /*d0c0*/  IADD3 R8, R5, -0x3f2aaaab, RZ ;  /* 0xc0d5555505087810 */ /* 0x000fc80007ffe0ff */
        /* <DEDUP_REMOVED lines=24> */
.L_x_1012:
        /* <DEDUP_REMOVED lines=26> */
.L_x_1011:
[----:B------:R-:W-:Y:S05]  /*d3f0*/  BSYNC B2 ;  /* 0x0000000000027941 */ /* 0x000fea0003800000 */
.L_x_1010:
[----:B------:R-:W0:Y:S01]  /*d400*/  MUFU.LG2 R5, R0 ;  /* 0x0000000000057308 */ /* 0x000e220000000c00 */
[----:B------:R-:W-:Y:S01]  /*d410*/  HFMA2.MMA R8, -RZ, RZ, 0, 0 ;  /* 0x00000000ff087435 */ /* 0x000fe200000001ff */
[----:B0-----:R-:W-:-:S04]  /*d420*/  FMUL.FTZ R5, R5, 0.69314718246459960938 ;  /* 0x3f31721805057820 */ /* 0x001fc80000410000 */
[----:B------:R-:W-:-:S04]  /*d430*/  FFMA.FTZ R5, R3, R5, -R0 ;  /* 0x0000000503057223 */ /* 0x000fc80000010800 */
[----:B------:R-:W-:-:S05]  /*d440*/  FADD.FTZ R5, R5, -R6 ;  /* 0x8000000605057221 */ /* 0x000fca0000010000 */
[----:B------:R-:W-:-:S13]  /*d450*/  FSETP.GEU.FTZ.AND P0, PT, R5, -88.72283935546875, PT ;  /* 0xc2b172180500780b */ /* 0x000fda0003f1e000 */
[----:B------:R-:W-:-:S04]  /*d460*/  @P0 FMUL.FTZ R5, R5, 1.4426950216293334961 ;  /* 0x3fb8aa3b05050820 */ /* 0x000fc80000410000 */
[----:B------:R0:W1:Y:S03]  /*d470*/  @P0 MUFU.EX2 R8, R5 ;  /* 0x0000000500080308 */ /* 0x0000660000000800 */
.L_x_1003:
[----:B------:R-:W-:Y:S05]  /*d480*/  BSYNC B0 ;  /* 0x0000000000007941 */ /* 0x000fea0003800000 */
.L_x_994:
[----:B-1----:R-:W-:Y:S01]  /*d490*/  FSETP.NEU.FTZ.AND P0, PT, R8, RZ, PT ;  /* 0x000000ff0800720b */ /* 0x002fe20003f1d000 */
[----:B0-----:R-:W-:-:S12]  /*d4a0*/  IMAD.MOV.U32 R5, RZ, RZ, RZ ;  /* 0x000000ffff057224 */ /* 0x001fd800078e00ff */
[----:B------:R-:W-:Y:S05]  /*d4b0*/  @!P0 BRA `(.L_x_989) ;  /* 0x0000ba1000008947 */ /* 0x000fea0003800000 */
[----:B------:R-:W-:Y:S01]  /*d4c0*/  BSSY B0, `(.L_x_1013) ;  /* 0x000000f000007945 */ /* 0x000fe20003800000 */
[----:B------:R-:W-:Y:S01]  /*d4d0*/  MOV R5, RZ ;  /* 0x000000ff00057202 */ /* 0x000fe20000000f00 */
[----:B------:R-:W-:Y:S01]  /*d4e0*/  IMAD.MOV.U32 R6, RZ, RZ, 0x3f800000 ;  /* 0x3f800000ff067424 */ /* 0x000fe200078e00ff */
[----:B------:R-:W-:Y:S01]  /*d4f0*/  MOV R7, R3 ;  /* 0x0000000300077202 */ /* 0x000fe20000000f00 */
[----:B------:R-:W-:-:S04]  /*d500*/  IMAD.MOV.U32 R9, RZ, RZ, 0x3f800000 ;  /* 0x3f800000ff097424 */ /* 0x000fc800078e00ff */
.L_x_1014:
        /* <DEDUP_REMOVED lines=11> */
.L_x_1013:
[----:B------:R-:W0:Y:S01]  /*d5c0*/  MUFU.RCP R0, R3 ;  /* 0x0000000300007308 */ /* 0x000e220000001000 */
[----:B------:R-:W-:-:S04]  /*d5d0*/  FMUL.FTZ R5, R9, R8 ;  /* 0x0000000809057220 */ /* 0x000fc80000410000 */
[----:B0-----:R-:W-:Y:S01]  /*d5e0*/  FMUL.FTZ R5, R5, R0 ;  /* 0x0000000005057220 */ /* 0x001fe20000410000 */
[----:B------:R-:W-:Y:S05]  /*d5f0*/  BRA `(.L_x_989) ;  /* 0x0000b8d000007947 */ /* 0x000fea0003800000 */
.L_x_993:
[----:B------:R-:W-:Y:S01]  /*d600*/  MOV R5, R3 ;  /* 0x0000000300057202 */ /* 0x000fe20000000f00 */
[----:B------:R-:W-:Y:S01]  /*d610*/  IMAD.MOV.U32 R23, RZ, RZ, R0 ;  /* 0x000000ffff177224 */ /* 0x000fe200078e0000 */
[----:B------:R-:W-:Y:S02]  /*d620*/  MOV R35, 0xd640 ;  /* 0x0000d64000237802 */ /* 0x000fe40000000f00 */
[----:B------:R-:W-:Y:S05]  /*d630*/  CALL.REL.NOINC `($_ZN2at6native27unrolled_elementwise_kernelIN48_GLOBAL__N__08322988_15_IGammaKernel_cu_cb51a28d10CalcIgammaIfEESt5arrayIPcLm3EELi4E23TrivialOffsetCalculatorILi2EjES8_ILi1EjENS0_6memory12LoadWithCastILi2EEENSB_13StoreWithCastILi1EEEEEviT_T0_T2_T3_T4_T5_$_ZN46_INTERNAL_08322988_15_IGammaKernel_cu_cb51a28d48_GLOBAL__N__08322988_15_IGammaKernel_cu_cb51a28d12calc_igammacIfEET_S2_S2_) ;  /* 0x0000b8d000007944 */ /* 0x000fea0003c00000 */
[----:B------:R-:W-:Y:S01]  /*d640*/  FADD.FTZ R5, -R0, 1 ;  /* 0x3f80000000057421 */ /* 0x000fe20000010100 */
[----:B------:R-:W-:Y:S05]  /*d650*/  BRA `(.L_x_989) ;  /* 0x0000b87000007947 */ /* 0x000fea0003800000 */
.L_x_992:
[----:B------:R-:W-:Y:S01]  /*d660*/  MOV R6, 0xbeaaaaab ;  /* 0xbeaaaaab00067802 */ /* 0x000fe20000000f00 */
[----:B------:R-:W-:Y:S01]  /*d670*/  IMAD.MOV.U32 R7, RZ, RZ, 0x3daaaaab ;  /* 0x3daaaaabff077424 */ /* 0x000fe200078e00ff */
[----:B------:R-:W-:Y:S01]  /*d680*/  MOV R8, 0xbc72b9d6 ;  /* 0xbc72b9d600087802 */ /* 0x000fe20000000f00 */
[----:B------:R-:W-:Y:S01]  /*d690*/  IMAD.MOV.U32 R9, RZ, RZ, 0x3a97b426 ;  /* 0x3a97b426ff097424 */ /* 0x000fe200078e00ff */
[----:B------:R-:W-:Y:S01]  /*d6a0*/  MOV R10, 0x39b8ef1d ;  /* 0x39b8ef1d000a7802 */ /* 0x000fe20000000f00 */
[----:B------:R-:W-:Y:S01]  /*d6b0*/  IMAD.MOV.U32 R11, RZ, RZ, -0x46c48fc8 ;  /* 0xb93b7038ff0b7424 */ /* 0x000fe200078e00ff */
[----:B------:R-:W-:Y:S01]  /*d6c0*/  MOV R12, 0x382462c5 ;  /* 0x382462c5000c7802 */ /* 0x000fe20000000f00 */
[----:B------:R-:W-:Y:S01]  /*d6d0*/  IMAD.MOV.U32 R13, RZ, RZ, -0x49ed5648 ;  /* 0xb612a9b8ff0d7424 */ /* 0x000fe200078e00ff */
[----:B------:R0:W-:Y:S01]  /*d6e0*/  STL.64 [R1], R6 ;  /* 0x0000000601007387 */ /* 0x0001e20000100a00 */
[----:B------:R-:W-:Y:S01]  /*d6f0*/  MOV R14, 0xb5f8d918 ;  /* 0xb5f8d918000e7802 */ /* 0x000fe20000000f00 */
[----:B------:R-:W-:Y:S01]  /*d700*/  IMAD.MOV.U32 R15, RZ, RZ, 0x355eb691 ;  /* 0x355eb691ff0f7424 */ /* 0x000fe200078e00ff */
[----:B------:R-:W-:Y:S01]  /*d710*/  MOV R20, 0xb43dafcd ;  /* 0xb43dafcd00147802 */ /* 0x000fe20000000f00 */
[----:B------:R1:W-:Y:S01]  /*d720*/  STL.64 [R1+0x8], R8 ;  /* 0x0000080801007387 */ /* 0x0003e20000100a00 */
[----:B------:R-:W-:Y:S01]  /*d730*/  IMAD.MOV.U32 R21, RZ, RZ, 0x31e67ae7 ;  /* 0x31e67ae7ff157424 */ /* 0x000fe200078e00ff */
[----:B------:R-:W-:Y:S01]  /*d740*/  MOV R22, 0x32304beb ;  /* 0x32304beb00167802 */ /* 0x000fe20000000f00 */
[----:B------:R-:W-:Y:S01]  /*d750*/  IMAD.MOV.U32 R23, RZ, RZ, -0x4e696f34 ;  /* 0xb19690ccff177424 */ /* 0x000fe200078e00ff */
[----:B------:R2:W-:Y:S01]  /*d760*/  STL.64 [R1+0x10], R10 ;  /* 0x0000100a01007387 */ /* 0x0005e20000100a00 */
[----:B------:R-:W-:Y:S01]  /*d770*/  MOV R24, 0x307b7337 ;  /* 0x307b733700187802 */ /* 0x000fe20000000f00 */
[----:B------:R-:W-:Y:S01]  /*d780*/  IMAD.MOV.U32 R25, RZ, RZ, -0x521f9325 ;  /* 0xade06cdbff197424 */ /* 0x000fe200078e00ff */
[----:B------:R-:W-:Y:S01]  /*d790*/  MOV R18, 0x3ef9425d ;  /* 0x3ef9425d00127802 */ /* 0x000fe20000000f00 */
[----:B------:R3:W-:Y:S01]  /*d7a0*/  STL.64 [R1+0x18], R12 ;  /* 0x0000180c01007387 */ /* 0x0007e20000100a00 */
[----:B0-----:R-:W-:Y:S01]  /*d7b0*/  MOV R6, 0xae803854 ;  /* 0xae80385400067802 */ /* 0x001fe20000000f00 */
[----:B------:R-:W-:Y:S01]  /*d7c0*/  IMAD.MOV.U32 R7, RZ, RZ, 0x2dd64a3b ;  /* 0x2dd64a3bff077424 */ /* 0x000fe200078e00ff */
[----:B------:R-:W-:Y:S01]  /*d7d0*/  BSSY B0, `(.L_x_1015) ;  /* 0x00003e1000007945 */ /* 0x000fe20003800000 */
[----:B-1----:R-:W-:Y:S01]  /*d7e0*/  MOV R8, 0xacb0e538 ;  /* 0xacb0e53800087802 */ /* 0x002fe20000000f00 */
[----:B------:R-:W-:Y:S01]  /*d7f0*/  IMAD.MOV.U32 R9, RZ, RZ, 0x29f7cc00 ;  /* 0x29f7cc00ff097424 */ /* 0x000fe200078e00ff */
[----:B------:R0:W-:Y:S01]  /*d800*/  STL.64 [R1+0x20], R14 ;  /* 0x0000200e01007387 */ /* 0x0001e20000100a00 */
[-C--:B------:R-:W-:Y:S01]  /*d810*/  FMUL.FTZ R5, R0, R19.reuse ;  /* 0x0000001300057220 */ /* 0x080fe20000410000 */
[----:B--2---:R-:W-:Y:S01]  /*d820*/  MOV R10, 0x2abdd03b ;  /* 0x2abdd03b000a7802 */ /* 0x004fe20000000f00 */
[----:B------:R-:W-:Y:S01]  /*d830*/  IMAD.MOV.U32 R11, RZ, RZ, -0x55e33b21 ;  /* 0xaa1cc4dfff0b7424 */ /* 0x000fe200078e00ff */
[----:B------:R1:W-:Y:S01]  /*d840*/  STL.64 [R1+0x40], R6 ;  /* 0x0000400601007387 */ /* 0x0003e20000100a00 */
[----:B------:R-:W-:Y:S01]  /*d850*/  FMUL.FTZ R0, R26, R19 ;  /* 0x000000131a007220 */ /* 0x000fe20000410000 */
[----:B---3--:R-:W-:Y:S01]  /*d860*/  MOV R12, 0x2900827e ;  /* 0x2900827e000c7802 */ /* 0x008fe20000000f00 */
        /* <DEDUP_REMOVED lines=19> */
[----:B------:R-:W-:Y:S02]  /*d9a0*/  IMAD.MOV.U32 R21, RZ, RZ, 0x3b2d602b ;  /* 0x3b2d602bff157424 */ /* 0x000fe400078e00ff */
[----:B------:R2:W-:Y:S04]  /*d9b0*/  STL.64 [R1+0x88], R8 ;  /* 0x0000880801007387 */ /* 0x0005e80000100a00 */
[----:B------:R3:W-:Y:S01]  /*d9c0*/  STL.64 [R1+0x90], R10 ;  /* 0x0000900a01007387 */ /* 0x0007e20000100a00 */
[----:B0-----:R-:W-:Y:S01]  /*d9d0*/  MOV R14, 0x2fe4da1a ;  /* 0x2fe4da1a000e7802 */ /* 0x001fe20000000f00 */
[----:B------:R-:W-:-:S02]  /*d9e0*/  IMAD.MOV.U32 R15, RZ, RZ, -0x5143ad7d ;  /* 0xaebc5283ff0f7424 */ /* 0x000fc400078e00ff */
[----:B------:R0:W-:Y:S01]  /*d9f0*/  STL.64 [R1+0x98], R12 ;  /* 0x0000980c01007387 */ /* 0x0001e20000100a00 */
[----:B-1----:R-:W-:Y:S01]  /*da00*/  MOV R6, 0xac4e6798 ;  /* 0xac4e679800067802 */ /* 0x002fe20000000f00 */
[----:B------:R-:W-:Y:S01]  /*da10*/  IMAD.MOV.U32 R7, RZ, RZ, 0x2b28cac0 ;  /* 0x2b28cac0ff077424 */ /* 0x000fe200078e00ff */
[----:B--2---:R-:W-:Y:S01]  /*da20*/  MOV R8, 0x28b6c54f ;  /* 0x28b6c54f00087802 */ /* 0x004fe20000000f00 */
[----:B------:R-:W-:Y:S01]  /*da30*/  IMAD.MOV.U32 R9, RZ, RZ, -0x586b27e4 ;  /* 0xa794d81cff097424 */ /* 0x000fe200078e00ff */
[----:B------:R1:W-:Y:S01]  /*da40*/  STL.64 [R1+0x68], R20 ;  /* 0x0000681401007387 */ /* 0x0003e20000100a00 */
[----:B---3--:R-:W-:Y:S01]  /*da50*/  MOV R10, 0x3b877322 ;  /* 0x3b877322000a7802 */ /* 0x008fe20000000f00 */
[----:B------:R-:W-:Y:S02]  /*da60*/  IMAD.MOV.U32 R11, RZ, RZ, -0x44d046cc ;  /* 0xbb2fb934ff0b7424 */ /* 0x000fe400078e00ff */
[----:B------:R2:W-:Y:S01]  /*da70*/  STL.64 [R1+0xa0], R14 ;  /* 0x0000a00e01007387 */ /* 0x0005e20000100a00 */
[----:B0-----:R-:W-:Y:S01]  /*da80*/  MOV R12, 0xb8e129f8 ;  /* 0xb8e129f8000c7802 */ /* 0x001fe20000000f00 */
[----:B------:R-:W-:-:S02]  /*da90*/  IMAD.MOV.U32 R13, RZ, RZ, 0x385dfa1f ;  /* 0x385dfa1fff0d7424 */ /* 0x000fc400078e00ff */
        /* <DEDUP_REMOVED lines=98> */
[----:B------:R-:W-:-:S02]  /*e0c0*/  IMAD.MOV.U32 R21, RZ, RZ, -0x53e8c29e ;  /* 0xac173d62ff157424 */ /* 0x000fc400078e00ff */
[----:B------:R0:W-:Y:S04]  /*e0d0*/  STL.64 [R1+0x1f0], R8 ;  /* 0x0001f00801007387 */ /* 0x0001e80000100a00 */
[----:B------:R3:W-:Y:S01]  /*e0e0*/  STL.64 [R1+0x1f8], R10 ;  /* 0x0001f80a01007387 */ /* 0x0007e20000100a00 */
[----:B-1----:R-:W-:Y:S01]  /*e0f0*/  MOV R14, 0x34185ee8 ;  /* 0x34185ee8000e7802 */ /* 0x002fe20000000f00 */
[----:B------:R-:W-:Y:S02]  /*e100*/  IMAD.MOV.U32 R15, RZ, RZ, -0x489bee02 ;  /* 0xb76411feff0f7424 */ /* 0x000fe400078e00ff */
[----:B------:R1:W-:Y:S01]  /*e110*/  STL.64 [R1+0x200], R12 ;  /* 0x0002000c01007387 */ /* 0x0003e20000100a00 */
[----:B--2---:R-:W-:Y:S01]  /*e120*/  MOV R6, 0xafb2ce7f ;  /* 0xafb2ce7f00067802 */ /* 0x004fe20000000f00 */
[----:B------:R-:W-:Y:S01]  /*e130*/  IMAD.MOV.U32 R7, RZ, RZ, 0x34ba0a82 ;  /* 0x34ba0a82ff077424 */ /* 0x000fe200078e00ff */
[----:B0-----:R-:W-:Y:S01]  /*e140*/  MOV R8, 0xa8a208e3 ;  /* 0xa8a208e300087802 */ /* 0x001fe20000000f00 */
[----:B------:R-:W-:Y:S01]  /*e150*/  IMAD.MOV.U32 R9, RZ, RZ, -0x4e275220 ;  /* 0xb1d8ade0ff097424 */ /* 0x000fe200078e00ff */
[----:B------:R0:W-:Y:S01]  /*e160*/  STL.64 [R1+0x78], R22 ;  /* 0x0000781601007387 */ /* 0x0001e20000100a00 */
[----:B---3--:R-:W-:Y:S01]  /*e170*/  MOV R10, 0x315951d7 ;  /* 0x315951d7000a7802 */ /* 0x008fe20000000f00 */
[----:B------:R-:W-:-:S02]  /*e180*/  IMAD.MOV.U32 R11, RZ, RZ, -0x4fa87867 ;  /* 0xb0578799ff0b7424 */ /* 0x000fc400078e00ff */
[----:B------:R2:W-:Y:S01]  /*e190*/  STL.64 [R1+0x80], R24 ;  /* 0x0000801801007387 */ /* 0x0005e20000100a00 */
[----:B-1----:R-:W-:Y:S01]  /*e1a0*/  MOV R12, 0xae4680a9 ;  /* 0xae4680a9000c7802 */ /* 0x002fe20000000f00 */
[----:B------:R-:W-:Y:S02]  /*e1b0*/  IMAD.MOV.U32 R13, RZ, RZ, 0x2d3dfaf5 ;  /* 0x2d3dfaf5ff0d7424 */ /* 0x000fe400078e00ff */
[----:B------:R1:W-:Y:S01]  /*e1c0*/  STL.64 [R1+0x1e0], R20 ;  /* 0x0001e01401007387 */ /* 0x0003e20000100a00 */
[----:B0-----:R-:W-:Y:S01]  /*e1d0*/  MOV R22, 0xa579dbd3 ;  /* 0xa579dbd300167802 */ /* 0x001fe20000000f00 */
[----:B------:R-:W-:Y:S02]  /*e1e0*/  IMAD.MOV.U32 R23, RZ, RZ, -0x569fcba6 ;  /* 0xa960345aff177424 */ /* 0x000fe400078e00ff */
[----:B------:R0:W-:Y:S01]  /*e1f0*/  STL.64 [R1+0x208], R14 ;  /* 0x0002080e01007387 */ /* 0x0001e20000100a00 */
[----:B--2---:R-:W-:Y:S01]  /*e200*/  MOV R24, 0x3a4a4588 ;  /* 0x3a4a458800187802 */ /* 0x004fe20000000f00 */
[----:B------:R-:W-:-:S02]  /*e210*/  IMAD.MOV.U32 R25, RZ, RZ, 0x3606d905 ;  /* 0x3606d905ff197424 */ /* 0x000fc400078e00ff */
        /* <DEDUP_REMOVED lines=23> */
[----:B------:R-:W-:Y:S02]  /*e390*/  IMAD.MOV.U32 R25, RZ, RZ, 0x23ae9da1 ;  /* 0x23ae9da1ff197424 */ /* 0x000fe400078e00ff */
[----:B------:R0:W-:Y:S01]  /*e3a0*/  STL.64 [R1+0x250], R6 ;  /* 0x0002500601007387 */ /* 0x0001e20000100a00 */
[----:B--2---:R-:W-:Y:S01]  /*e3b0*/  MOV R20, 0x3a0b4779 ;  /* 0x3a0b477900147802 */ /* 0x004fe20000000f00 */
[----:B------:R-:W-:-:S02]  /*e3c0*/  IMAD.MOV.U32 R21, RZ, RZ, -0x45e4c462 ;  /* 0xba1b3b9eff157424 */ /* 0x000fc400078e00ff */
[----:B------:R2:W-:Y:S01]  /*e3d0*/  STL.64 [R1+0x268], R8 ;  /* 0x0002680801007387 */ /* 0x0005e20000100a00 */
[----:B-1----:R-:W-:Y:S01]  /*e3e0*/  MOV R14, 0x351b6448 ;  /* 0x351b6448000e7802 */ /* 0x002fe20000000f00 */
[----:B------:R-:W-:Y:S02]  /*e3f0*/  IMAD.MOV.U32 R15, RZ, RZ, 0x2a83a738 ;  /* 0x2a83a738ff0f7424 */ /* 0x000fe400078e00ff */
[----:B------:R1:W-:Y:S04]  /*e400*/  STL.64 [R1+0x270], R10 ;  /* 0x0002700a01007387 */ /* 0x0003e80000100a00 */
[----:B------:R3:W-:Y:S01]  /*e410*/  STL.64 [R1+0x278], R12 ;  /* 0x0002780c01007387 */ /* 0x0007e20000100a00 */
[----:B0-----:R-:W-:Y:S01]  /*e420*/  MOV R6, 0xb2578752 ;  /* 0xb257875200067802 */ /* 0x001fe20000000f00 */
[----:B------:R-:W-:Y:S01]  /*e430*/  IMAD.MOV.U32 R7, RZ, RZ, 0x29c2c5d5 ;  /* 0x29c2c5d5ff077424 */ /* 0x000fe200078e00ff */
[----:B--2---:R-:W-:Y:S01]  /*e440*/  MOV R8, 0x2f6d7999 ;  /* 0x2f6d799900087802 */ /* 0x004fe20000000f00 */
[----:B------:R-:W-:Y:S01]  /*e450*/  IMAD.MOV.U32 R9, RZ, RZ, -0x59a49046 ;  /* 0xa65b6fbaff097424 */ /* 0x000fe200078e00ff */
[----:B------:R0:W-:Y:S01]  /*e460*/  STL.64 [R1+0xf8], R22 ;  /* 0x0000f81601007387 */ /* 0x0001e20000100a00 */
[----:B-1----:R-:W-:Y:S01]  /*e470*/  MOV R10, 0xadea538c ;  /* 0xadea538c000a7802 */ /* 0x002fe20000000f00 */
[----:B------:R-:W-:-:S02]  /*e480*/  IMAD.MOV.U32 R11, RZ, RZ, 0x2d65daaf ;  /* 0x2d65daafff0b7424 */ /* 0x000fc400078e00ff */
[----:B------:R1:W-:Y:S01]  /*e490*/  STL.64 [R1+0x120], R24 ;  /* 0x0001201801007387 */ /* 0x0003e20000100a00 */
[----:B---3--:R-:W-:Y:S01]  /*e4a0*/  MOV R12, 0x2acfbe8a ;  /* 0x2acfbe8a000c7802 */ /* 0x008fe20000000f00 */
        /* <DEDUP_REMOVED lines=36> */
[----:B------:R-:W-:Y:S02]  /*e6f0*/  IMAD.MOV.U32 R15, RZ, RZ, 0x31859418 ;  /* 0x31859418ff0f7424 */ /* 0x000fe400078e00ff */
[----:B------:R2:W-:Y:S04]  /*e700*/  STL.64 [R1+0x2e8], R10 ;  /* 0x0002e80a01007387 */ /* 0x0005e80000100a00 */
[----:B------:R3:W-:Y:S01]  /*e710*/  STL.64 [R1+0x2f0], R12 ;  /* 0x0002f00c01007387 */ /* 0x0007e20000100a00 */
[----:B0-----:R-:W-:Y:S01]  /*e720*/  MOV R6, 0x2f96d785 ;  /* 0x2f96d78500067802 */ /* 0x001fe20000000f00 */
[----:B------:R-:W-:Y:S01]  /*e730*/  IMAD.MOV.U32 R7, RZ, RZ, -0x5166292b ;  /* 0xae99d6d5ff077424 */ /* 0x000fe200078e00ff */
[----:B-1----:R-:W-:Y:S01]  /*e740*/  MOV R8, 0xac9aec38 ;  /* 0xac9aec3800087802 */ /* 0x002fe20000000f00 */
[----:B------:R-:W-:Y:S01]  /*e750*/  IMAD.MOV.U32 R9, RZ, RZ, 0x2b98eb50 ;  /* 0x2b98eb50ff097424 */ /* 0x000fe200078e00ff */
[----:B------:R0:W-:Y:S01]  /*e760*/  STL.64 [R1+0x198], R22 ;  /* 0x0001981601007387 */ /* 0x0001e20000100a00 */
[----:B--2---:R-:W-:Y:S01]  /*e770*/  MOV R10, 0xba2b14da ;  /* 0xba2b14da000a7802 */ /* 0x004fe20000000f00 */
[----:B------:R-:W-:-:S02]  /*e780*/  IMAD.MOV.U32 R11, RZ, RZ, 0x3a5c11ce ;  /* 0x3a5c11ceff0b7424 */ /* 0x000fc400078e00ff */
[----:B------:R1:W-:Y:S01]  /*e790*/  STL.64 [R1+0x1c0], R24 ;  /* 0x0001c01801007387 */ /* 0x0003e20000100a00 */
[----:B---3--:R-:W-:Y:S01]  /*e7a0*/  MOV R12, 0x392e88ac ;  /* 0x392e88ac000c7802 */ /* 0x008fe20000000f00 */
        /* <DEDUP_REMOVED lines=45> */
[----:B------:R-:W-:-:S02]  /*ea80*/  IMAD.MOV.U32 R11, RZ, RZ, -0x474e2bfe ;  /* 0xb8b1d402ff0b7424 */ /* 0x000fc400078e00ff */
        /* <DEDUP_REMOVED lines=42> */
[----:B------:R-:W-:Y:S01]  /*ed30*/  IMAD.MOV.U32 R7, RZ, RZ, 0x39e00e06 ;  /* 0x39e00e06ff077424 */ /* 0x000fe200078e00ff */
[----:B-1----:R-:W-:Y:S01]  /*ed40*/  MOV R8, 0x383defc2 ;  /* 0x383defc200087802 */ /* 0x002fe20000000f00 */
[----:B------:R-:W-:Y:S01]  /*ed50*/  IMAD.MOV.U32 R9, RZ, RZ, -0x47fcd784 ;  /* 0xb803287cff097424 */ /* 0x000fe200078e00ff */
        /* <DEDUP_REMOVED lines=98> */
[----:B------:R-:W-:-:S02]  /*f380*/  IMAD.MOV.U32 R11, RZ, RZ, -0x4dbc0451 ;  /* 0xb243fbafff0b7424 */ /* 0x000fc400078e00ff */
        /* <DEDUP_REMOVED lines=146> */
[----:B------:R-:W-:Y:S02]  /*fcb0*/  IMAD.MOV.U32 R13, RZ, RZ, 0x2da18c1b ;  /* 0x2da18c1bff0d7424 */ /* 0x000fe400078e00ff */
[----:B------:R2:W-:Y:S04]  /*fcc0*/  STL.64 [R1+0x620], R24 ;  /* 0x0006201801007387 */ /* 0x0005e80000100a00 */
        /* <DEDUP_REMOVED lines=10> */
[----:B---3--:R-:W-:Y:S01]  /*fd70*/  MOV R14, 0xb7ae2b25 ;  /* 0xb7ae2b25000e7802 */ /* 0x008fe20000000f00 */
[----:B------:R-:W-:-:S02]  /*fd80*/  IMAD.MOV.U32 R15, RZ, RZ, -0x55fb1376 ;  /* 0xaa04ec8aff0f7424 */ /* 0x000fc400078e00ff */
[----:B------:R3:W-:Y:S01]  /*fd90*/  STL.64 [R1+0x678], R12 ;  /* 0x0006780c01007387 */ /* 0x0007e20000100a00 */
[----:B0-----:R-:W-:Y:S01]  /*fda0*/  MOV R6, 0xb8c8fffe ;  /* 0xb8c8fffe00067802 */ /* 0x001fe20000000f00 */
[----:B------:R-:W-:Y:S01]  /*fdb0*/  IMAD.MOV.U32 R7, RZ, RZ, 0x3885781c ;  /* 0x3885781cff077424 */ /* 0x000fe200078e00ff */
[----:B-1----:R-:W-:Y:S01]  /*fdc0*/  MOV R8, 0x3558d126 ;  /* 0x3558d12600087802 */ /* 0x002fe20000000f00 */
[----:B------:R-:W-:Y:S01]  /*fdd0*/  IMAD.MOV.U32 R9, RZ, RZ, 0x262d4d18 ;  /* 0x262d4d18ff097424 */ /* 0x000fe200078e00ff */
[----:B------:R0:W-:Y:S01]  /*fde0*/  STL.64 [R1+0x668], R20 ;  /* 0x0006681401007387 */ /* 0x0001e20000100a00 */
[----:B--2---:R-:W-:Y:S01]  /*fdf0*/  MOV R10, 0xb41e28cb ;  /* 0xb41e28cb000a7802 */ /* 0x004fe20000000f00 */
[----:B------:R-:W-:Y:S02]  /*fe00*/  IMAD.MOV.U32 R11, RZ, RZ, -0x41b34182 ;  /* 0xbe4cbe7eff0b7424 */ /* 0x000fe400078e00ff */
[----:B------:R1:W-:Y:S01]  /*fe10*/  STL.64 [R1+0x680], R6 ;  /* 0x0006800601007387 */ /* 0x0003e20000100a00 */
[----:B---3--:R-:W-:Y:S01]  /*fe20*/  MOV R12, 0xbc76adea ;  /* 0xbc76adea000c7802 */ /* 0x008fe20000000f00 */
[----:B------:R-:W-:-:S02]  /*fe30*/  IMAD.MOV.U32 R13, RZ, RZ, 0x3ebaba46 ;  /* 0x3ebaba46ff0d7424 */ /* 0x000fc400078e00ff */
[----:B------:R2:W-:Y:S04]  /*fe40*/  STL.64 [R1+0x688], R14 ;  /* 0x0006880e01007387 */ /* 0x0005e80000100a00 */
        /* <DEDUP_REMOVED lines=8> */
[----:B------:R-:W-:Y:S01]  /*fed0*/  IMAD.MOV.U32 R15, RZ, RZ, 0x3c9d93f6 ;  /* 0x3c9d93f6ff0f7424 */ /* 0x000fe200078e00ff */
[----:B---3--:R-:W-:Y:S01]  /*fee0*/  MOV R8, 0xbc77371a ;  /* 0xbc77371a00087802 */ /* 0x008fe20000000f00 */
[----:B------:R-:W-:Y:S01]  /*fef0*/  IMAD.MOV.U32 R9, RZ, RZ, 0x3bbc182a ;  /* 0x3bbc182aff097424 */ /* 0x000fe200078e00ff */
[----:B------:R2:W-:Y:S01]  /*ff00*/  STL.64 [R1+0x6b0], R20 ;  /* 0x0006b01401007387 */ /* 0x0005e20000100a00 */
[----:B0-----:R-:W-:Y:S01]  /*ff10*/  MOV R10, 0x3091fe30 ;  /* 0x3091fe30000a7802 */ /* 0x001fe20000000f00 */
[----:B------:R-:W-:Y:S02]  /*ff20*/  IMAD.MOV.U32 R11, RZ, RZ, -0x45370000 ;  /* 0xbac90000ff0b7424 */ /* 0x000fe400078e00ff */
[----:B------:R0:W-:Y:S01]  /*ff30*/  STL.64 [R1+0x6c0], R6 ;  /* 0x0006c00601007387 */ /* 0x0001e20000100a00 */
[----:B-1----:R-:W-:Y:S01]  /*ff40*/  MOV R12, 0xace8d175 ;  /* 0xace8d175000c7802 */ /* 0x002fe20000000f00 */
[----:B------:R-:W-:-:S02]  /*ff50*/  IMAD.MOV.U32 R13, RZ, RZ, 0x38b0b6af ;  /* 0x38b0b6afff0d7424 */ /* 0x000fc400078e00ff */
[----:B------:R1:W-:Y:S04]  /*ff60*/  STL.64 [R1+0x6c8], R14 ;  /* 0x0006c80e01007387 */ /* 0x0003e80000100a00 */
        /* <DEDUP_REMOVED lines=8> */
[----:B------:R-:W-:Y:S01]  /*fff0*/  IMAD.MOV.U32 R15, RZ, RZ, -0x4acca68f ;  /* 0xb5335971ff0f7424 */ /* 0x000fe200078e00ff */
[----:B---3--:R-:W-:Y:S01]  /*10000*/  MOV R8, 0x3f885f7f ;  /* 0x3f885f7f00087802 */ /* 0x008fe20000000f00 */
[----:B------:R-:W-:Y:S01]  /*10010*/  IMAD.MOV.U32 R9, RZ, RZ, 0x3944bb29 ;  /* 0x3944bb29ff097424 */ /* 0x000fe200078e00ff */
[----:B------:R1:W-:Y:S01]  /*10020*/  STL.64 [R1+0x648], R22 ;  /* 0x0006481601007387 */ /* 0x0003e20000100a00 */
[----:B--2---:R-:W-:Y:S01]  /*10030*/  MOV R10, 0xbf53b9e1 ;  /* 0xbf53b9e1000a7802 */ /* 0x004fe20000000f00 */
[----:B------:R-:W-:Y:S02]  /*10040*/  IMAD.MOV.U32 R11, RZ, RZ, 0x3f64be03 ;  /* 0x3f64be03ff0b7424 */ /* 0x000fe400078e00ff */
        /* <DEDUP_REMOVED lines=12> */
[----:B------:R-:W-:Y:S02]  /*10110*/  IMAD.MOV.U32 R7, RZ, RZ, 0x3c84f2a4 ;  /* 0x3c84f2a4ff077424 */ /* 0x000fe400078e00ff */
[----:B------:R0:W-:Y:S01]  /*10120*/  STL.64 [R1+0x720], R12 ;  /* 0x0007200c01007387 */ /* 0x0001e20000100a00 */
[----:B---3--:R-:W-:Y:S01]  /*10130*/  MOV R14, 0xbbc3f089 ;  /* 0xbbc3f089000e7802 */ /* 0x008fe20000000f00 */
[----:B------:R-:W-:Y:S01]  /*10140*/  IMAD.MOV.U32 R15, RZ, RZ, -0x5107c933 ;  /* 0xaef836cdff0f7424 */ /* 0x000fe200078e00ff */
[----:B-1----:R-:W-:Y:S01]  /*10150*/  MOV R8, 0x3ac6cd85 ;  /* 0x3ac6cd8500087802 */ /* 0x002fe20000000f00 */
[----:B------:R-:W-:Y:S01]  /*10160*/  IMAD.MOV.U32 R9, RZ, RZ, -0x4576a78a ;  /* 0xba895876ff097424 */ /* 0x000fe200078e00ff */
[----:B------:R1:W-:Y:S01]  /*10170*/  STL.64 [R1+0x670], R24 ;  /* 0x0006701801007387 */ /* 0x0003e20000100a00 */
[----:B--2---:R-:W-:Y:S01]  /*10180*/  MOV R10, 0x39ba53bc ;  /* 0x39ba53bc000a7802 */ /* 0x004fe20000000f00 */
        /* <DEDUP_REMOVED lines=13> */
[----:B------:R-:W-:Y:S02]  /*10260*/  IMAD.MOV.U32 R21, RZ, RZ, 0x3fd55cd1 ;  /* 0x3fd55cd1ff157424 */ /* 0x000fe400078e00ff */
[----:B------:R0:W-:Y:S01]  /*10270*/  STL.64 [R1+0x750], R10 ;  /* 0x0007500a01007387 */ /* 0x0001e20000100a00 */
[----:B---3--:R-:W-:Y:S01]  /*10280*/  MOV R6, 0x3deeafd0 ;  /* 0x3deeafd000067802 */ /* 0x008fe20000000f00 */
[----:B------:R-:W-:-:S02]  /*10290*/  IMAD.MOV.U32 R7, RZ, RZ, -0x3faaf44c ;  /* 0xc0550bb4ff077424 */ /* 0x000fc400078e00ff */
[----:B------:R3:W-:Y:S01]  /*102a0*/  STL.64 [R1+0x760], R12 ;  /* 0x0007600c01007387 */ /* 0x0007e20000100a00 */
[----:B-1----:R-:W-:Y:S01]  /*102b0*/  MOV R14, 0x408f03f4 ;  /* 0x408f03f4000e7802 */ /* 0x002fe20000000f00 */
[----:B------:R-:W-:Y:S01]  /*102c0*/  IMAD.MOV.U32 R15, RZ, RZ, -0x3fd357bf ;  /* 0xc02ca841ff0f7424 */ /* 0x000fe200078e00ff */
[----:B--2---:R-:W-:Y:S01]  /*102d0*/  MOV R8, 0xbfbf34b7 ;  /* 0xbfbf34b700087802 */ /* 0x004fe20000000f00 */
[----:B------:R-:W-:Y:S01]  /*102e0*/  IMAD.MOV.U32 R9, RZ, RZ, 0x3f30567c ;  /* 0x3f30567cff097424 */ /* 0x000fe200078e00ff */
[----:B------:R1:W-:Y:S01]  /*102f0*/  STL.64 [R1+0x6b8], R24 ;  /* 0x0006b81801007387 */ /* 0x0003e20000100a00 */
[----:B0-----:R-:W-:Y:S01]  /*10300*/  MOV R10, 0x35af85e3 ;  /* 0x35af85e3000a7802 */ /* 0x001fe20000000f00 */
[----:B------:R-:W-:Y:S02]  /*10310*/  IMAD.MOV.U32 R11, RZ, RZ, -0x417c17f8 ;  /* 0xbe83e808ff0b7424 */ /* 0x000fe400078e00ff */
[----:B------:R0:W-:Y:S01]  /*10320*/  STL.64 [R1+0x6e0], R22 ;  /* 0x0006e01601007387 */ /* 0x0001e20000100a00 */
[----:B---3--:R-:W-:Y:S01]  /*10330*/  MOV R12, 0x3e580a4b ;  /* 0x3e580a4b000c7802 */ /* 0x008fe20000000f00 */
[----:B------:R-:W-:-:S02]  /*10340*/  IMAD.MOV.U32 R13, RZ, RZ, -0x42548d8a ;  /* 0xbdab7276ff0d7424 */ /* 0x000fc400078e00ff */
[----:B------:R2:W-:Y:S04]  /*10350*/  STL.64 [R1+0x768], R20 ;  /* 0x0007681401007387 */ /* 0x0005e80000100a00 */
[----:B------:R3:W-:Y:S01]  /*10360*/  STL.64 [R1+0x770], R6 ;  /* 0x0007700601007387 */ /* 0x0007e20000100a00 */
[----:B-1----:R-:W-:Y:S01]  /*10370*/  MOV R24, 0x3f39715e ;  /* 0x3f39715e00187802 */ /* 0x002fe20000000f00 */
[----:B------:R-:W-:Y:S02]  /*10380*/  IMAD.MOV.U32 R25, RZ, RZ, -0x404dd976 ;  /* 0xbfb2268aff197424 */ /* 0x000fe400078e00ff */
[----:B------:R1:W-:Y:S01]  /*10390*/  STL.64 [R1+0x778], R14 ;  /* 0x0007780e01007387 */ /* 0x0003e20000100a00 */
[----:B0-----:R-:W-:Y:S01]  /*103a0*/  MOV R22, 0x3d8d121f ;  /* 0x3d8d121f00167802 */ /* 0x001fe20000000f00 */
[----:B------:R-:W-:-:S02]  /*103b0*/  IMAD.MOV.U32 R23, RZ, RZ, 0x326ef93b ;  /* 0x326ef93bff177424 */ /* 0x000fc400078e00ff */
[----:B------:R0:W-:Y:S01]  /*103c0*/  STL.64 [R1+0x788], R8 ;  /* 0x0007880801007387 */ /* 0x0001e20000100a00 */
[----:B--2---:R-:W-:Y:S01]  /*103d0*/  MOV R20, 0xb205ddc4 ;  /* 0xb205ddc400147802 */ /* 0x004fe20000000f00 */
[----:B------:R-:W-:Y:S02]  /*103e0*/  IMAD.MOV.U32 R21, RZ, RZ, 0x3cc6cd86 ;  /* 0x3cc6cd86ff157424 */ /* 0x000fe400078e00ff */
[----:B------:R2:W-:Y:S01]  /*103f0*/  STL.64 [R1+0x790], R10 ;  /* 0x0007900a01007387 */ /* 0x0005e20000100a00 */
[----:B---3--:R-:W-:Y:S01]  /*10400*/  MOV R6, 0x2e596624 ;  /* 0x2e59662400067802 */ /* 0x008fe20000000f00 */
[----:B------:R-:W-:Y:S02]  /*10410*/  IMAD.MOV.U32 R7, RZ, RZ, -0x45341f6a ;  /* 0xbacbe096ff077424 */ /* 0x000fe400078e00ff */
[----:B------:R3:W-:Y:S01]  /*10420*/  STL.64 [R1+0x798], R12 ;  /* 0x0007980c01007387 */ /* 0x0007e20000100a00 */
[----:B-1----:R-:W-:Y:S01]  /*10430*/  MOV R14, 0x3a8a6d7f ;  /* 0x3a8a6d7f000e7802 */ /* 0x002fe20000000f00 */
[----:B------:R-:W-:Y:S01]  /*10440*/  IMAD.MOV.U32 R15, RZ, RZ, -0x46470bc4 ;  /* 0xb9b8f43cff0f7424 */ /* 0x000fe200078e00ff */
[----:B0-----:R-:W-:Y:S01]  /*10450*/  MOV R8, 0x29d16c32 ;  /* 0x29d16c3200087802 */ /* 0x001fe20000000f00 */
[----:B------:R-:W-:Y:S01]  /*10460*/  IMAD.MOV.U32 R9, RZ, RZ, 0x389de2c9 ;  /* 0x389de2c9ff097424 */ /* 0x000fe200078e00ff */
[----:B------:R0:W-:Y:S01]  /*10470*/  STL.64 [R1+0x708], R24 ;  /* 0x0007081801007387 */ /* 0x0001e20000100a00 */
[----:B--2---:R-:W-:Y:S01]  /*10480*/  MOV R10, 0xb84a1be1 ;  /* 0xb84a1be1000a7802 */ /* 0x004fe20000000f00 */
[----:B------:R-:W-:-:S02]  /*10490*/  IMAD.MOV.U32 R11, RZ, RZ, 0x377f78a2 ;  /* 0x377f78a2ff0b7424 */ /* 0x000fc400078e00ff */
[----:B------:R1:W-:Y:S01]  /*104a0*/  STL.64 [R1+0x730], R22 ;  /* 0x0007301601007387 */ /* 0x0003e20000100a00 */
[----:B---3--:R-:W-:Y:S01]  /*104b0*/  MOV R12, 0xc12ca12e ;  /* 0xc12ca12e000c7802 */ /* 0x008fe20000000f00 */
[----:B------:R-:W-:Y:S02]  /*104c0*/  IMAD.MOV.U32 R13, RZ, RZ, -0x4543e1d3 ;  /* 0xbabc1e2dff0d7424 */ /* 0x000fe400078e00ff */
[----:B------:R2:W-:Y:S04]  /*104d0*/  STL.64 [R1+0x7a0], R20 ;  /* 0x0007a01401007387 */ /* 0x0005e80000100a00 */
        /* <DEDUP_REMOVED lines=14> */
[----:B------:R-:W-:Y:S01]  /*105c0*/  IMAD.MOV.U32 R15, RZ, RZ, 0x40148713 ;  /* 0x40148713ff0f7424 */ /* 0x000fe200078e00ff */
[----:B-1----:R-:W-:Y:S01]  /*105d0*/  MOV R8, 0x3eadf3d5 ;  /* 0x3eadf3d500087802 */ /* 0x002fe20000000f00 */
[----:B------:R-:W-:Y:S01]  /*105e0*/  IMAD.MOV.U32 R9, RZ, RZ, -0x417730e2 ;  /* 0xbe88cf1eff097424 */ /* 0x000fe200078e00ff */
[----:B------:R0:W-:Y:S01]  /*105f0*/  STL.64 [R1+0x758], R24 ;  /* 0x0007581801007387 */ /* 0x0001e20000100a00 */
[----:B--2---:R-:W-:Y:S01]  /*10600*/  MOV R10, 0x3dd19e34 ;  /* 0x3dd19e34000a7802 */ /* 0x004fe20000000f00 */
[----:B------:R-:W-:Y:S02]  /*10610*/  IMAD.MOV.U32 R11, RZ, RZ, 0x3067cdc6 ;  /* 0x3067cdc6ff0b7424 */ /* 0x000fe400078e00ff */
        /* <DEDUP_REMOVED lines=38> */
[----:B---3--:R-:W-:Y:S01]  /*10880*/  MOV R6, 0xc05e5091 ;  /* 0xc05e509100067802 */ /* 0x008fe20000000f00 */
[----:B------:R-:W-:-:S02]  /*10890*/  IMAD.MOV.U32 R7, RZ, RZ, 0x3fb76a6c ;  /* 0x3fb76a6cff077424 */ /* 0x000fc400078e00ff */
[----:B------:R3:W-:Y:S01]  /*108a0*/  STL.64 [R1+0x850], R12 ;  /* 0x0008500c01007387 */ /* 0x0007e20000100a00 */
[----:B0-----:R-:W-:Y:S01]  /*108b0*/  MOV R14, 0x33993e87 ;  /* 0x33993e87000e7802 */ /* 0x001fe20000000f00 */
[----:B------:R-:W-:Y:S01]  /*108c0*/  IMAD.MOV.U32 R15, RZ, RZ, -0x411aa357 ;  /* 0xbee55ca9ff0f7424 */ /* 0x000fe200078e00ff */
[----:B-1----:R-:W-:Y:S01]  /*108d0*/  MOV R8, 0xaf9f2cae ;  /* 0xaf9f2cae00087802 */ /* 0x002fe20000000f00 */
[----:B------:R-:W-:Y:S01]  /*108e0*/  IMAD.MOV.U32 R9, RZ, RZ, 0x3d07aee5 ;  /* 0x3d07aee5ff097424 */ /* 0x000fe200078e00ff */
        /* <DEDUP_REMOVED lines=17> */
[----:B---3--:R-:W-:Y:S01]  /*10a00*/  MOV R6, 0x430437bf ;  /* 0x430437bf00067802 */ /* 0x008fe20000000f00 */
[----:B------:R-:W-:Y:S02]  /*10a10*/  IMAD.MOV.U32 R7, RZ, RZ, 0x3c605817 ;  /* 0x3c605817ff077424 */ /* 0x000fe400078e00ff */
        /* <DEDUP_REMOVED lines=119> */
[----:B------:R-:W-:Y:S01]  /*11190*/  HFMA2.MMA R8, -RZ, RZ, 1.625, 0 ;  /* 0x3e800000ff087435 */ /* 0x000fe200000001ff */
[----:B------:R-:W-:Y:S01]  /*111a0*/  MOV R9, 0x3d39bf78 ;  /* 0x3d39bf7800097802 */ /* 0x000fe20000000f00 */
[----:B------:R-:W-:Y:S01]  /*111b0*/  BSSY B2, `(.L_x_1018) ;  /* 0x000001b000027945 */ /* 0x000fe20003800000 */
[----:B------:R-:W-:Y:S02]  /*111c0*/  ISETP.GE.U32.AND P0, PT, R0, 0x7f800000, PT ;  /* 0x7f8000000000780c */ /* 0x000fe40003f06070 */
        /* <DEDUP_REMOVED lines=25> */
.L_x_1019:
[----:B------:R-:W-:Y:S05]  /*11360*/  BSYNC B2 ;  /* 0x0000000000027941 */ /* 0x000fea0003800000 */
.L_x_1018:
[----:B------:R-:W-:-:S04]  /*11370*/  FADD.FTZ R0, -R0, R7 ;  /* 0x0000000700007221 */ /* 0x000fc80000010100 */
[----:B------:R-:W-:-:S06]  /*11380*/  FMUL.FTZ R0, R0, -2 ;  /* 0xc000000000007820 */ /* 0x000fcc0000410000 */
[----:B------:R-:W0:Y:S02]  /*11390*/  MUFU.SQRT R0, R0 ;  /* 0x0000000000007308 */ /* 0x000e240000002000 */
[----:B0-----:R-:W-:Y:S01]  /*113a0*/  FADD.FTZ R6, -R0, -RZ ;  /* 0x800000ff00067221 */ /* 0x001fe20000010100 */
[----:B------:R-:W-:Y:S05]  /*113b0*/  BRA `(.L_x_1017) ;  /* 0x0000022000007947 */ /* 0x000fea0003800000 */
.L_x_1016:
[C---:B------:R-:W-:Y:S01]  /*113c0*/  FADD.FTZ.RZ R5, R0.reuse, 1 ;  /* 0x3f80000000057421 */ /* 0x040fe2000001c000 */
[----:B0-----:R-:W-:Y:S01]  /*113d0*/  HFMA2.MMA R9, -RZ, RZ, 1.625, 0 ;  /* 0x3e800000ff097435 */ /* 0x001fe200000001ff */
        /* <DEDUP_REMOVED lines=28> */
.L_x_1021:
[----:B------:R-:W-:Y:S05]  /*115a0*/  BSYNC B2 ;  /* 0x0000000000027941 */ /* 0x000fea0003800000 */
.L_x_1020:
[----:B------:R-:W-:-:S04]  /*115b0*/  FADD.FTZ R0, -R0, R5 ;  /* 0x0000000500007221 */ /* 0x000fc80000010100 */
[----:B------:R-:W-:-:S04]  /*115c0*/  FMUL.FTZ R0, R0, -2 ;  /* 0xc000000000007820 */ /* 0x000fc80000410000 */
[----:B------:R0:W1:Y:S03]  /*115d0*/  MUFU.SQRT R6, R0 ;  /* 0x0000000000067308 */ /* 0x0000660000002000 */
.L_x_1017:
[----:B------:R-:W-:Y:S05]  /*115e0*/  BSYNC B0 ;  /* 0x0000000000007941 */ /* 0x000fea0003800000 */
.L_x_1015:
[----:B------:R-:W-:Y:S01]  /*115f0*/  FMUL.FTZ R7, R3, 0.5 ;  /* 0x3f00000003077820 */ /* 0x000fe20000410000 */
[----:B------:R-:W-:Y:S01]  /*11600*/  HFMA2.MMA R31, -RZ, RZ, 0, 0 ;  /* 0x00000000ff1f7435 */ /* 0x000fe200000001ff */
[----:B------:R-:W-:Y:S01]  /*11610*/  BSSY B0, `(.L_x_1022) ;  /* 0x0000162000007945 */ /* 0x000fe20003800000 */
[----:B------:R-:W-:Y:S01]  /*11620*/  HFMA2.MMA R45, -RZ, RZ, 0, 0 ;  /* 0x00000000ff2d7435 */ /* 0x000fe200000001ff */
[----:B------:R-:W-:Y:S01]  /*11630*/  CS2R R20, SRZ ;  /* 0x0000000000147805 */ /* 0x000fe2000001ff00 */
[----:B------:R-:W-:Y:S01]  /*11640*/  HFMA2.MMA R53, -RZ, RZ, 0, 0 ;  /* 0x00000000ff357435 */ /* 0x000fe200000001ff */
[----:B------:R-:W2:Y:S01]  /*11650*/  MUFU.SQRT R7, R7 ;  /* 0x0000000700077308 */ /* 0x000ea20000002000 */
[----:B------:R-:W-:Y:S01]  /*11660*/  CS2R R22, SRZ ;  /* 0x0000000000167805 */ /* 0x000fe2000001ff00 */
[----:B------:R-:W-:Y:S01]  /*11670*/  CS2R R24, SRZ ;  /* 0x0000000000187805 */ /* 0x000fe2000001ff00 */
[----:B------:R-:W-:Y:S01]  /*11680*/  IMAD.MOV.U32 R27, RZ, RZ, RZ ;  /* 0x000000ffff1b7224 */ /* 0x000fe200078e00ff */
[----:B------:R-:W-:Y:S01]  /*11690*/  CS2R R28, SRZ ;  /* 0x00000000001c7805 */ /* 0x000fe2000001ff00 */
        /* <DEDUP_REMOVED lines=8> */
[----:B------:R-:W-:-:S03]  /*11720*/  HFMA2.MMA R7, -RZ, RZ, 0.80126953125, -0.00891876220703125 ;  /* 0x3a69a091ff077435 */ /* 0x000fc600000001ff */
        /* <DEDUP_REMOVED lines=13> */
[----:B------:R-:W-:Y:S01]  /*11800*/  FFMA.FTZ R10, R9, R10, R8 ;  /* 0x0000000a090a7223 */ /* 0x000fe20000010008 */
[----:B------:R-:W-:Y:S01]  /*11810*/  MOV R8, 0x40000000 ;  /* 0x4000000000087802 */ /* 0x000fe20000000f00 */
[----:B------:R-:W-:Y:S02]  /*11820*/  IMAD.MOV.U32 R9, RZ, RZ, 0x42fc0000 ;  /* 0x42fc0000ff097424 */ /* 0x000fe400078e00ff */
[C---:B------:R-:W-:Y:S02]  /*11830*/  FFMA.FTZ R7, R10.reuse, R7, 0.0070457882247865200043 ;  /* 0x3be6e05b0a077423 */ /* 0x040fe40000010007 */
[----:B------:R-:W-:Y:S01]  /*11840*/  FFMA.FTZ R8, |R5|, R8, 1 ;  /* 0x3f80000005087423 */ /* 0x000fe20000010208 */
[----:B------:R-:W-:Y:S01]  /*11850*/  LOP3.LUT R9, R9, 0x80000000, R12, 0xb8, !PT ;  /* 0x8000000009097812 */ /* 0x000fe200078eb80c */
[----:B------:R-:W-:-:S03]  /*11860*/  FFMA.FTZ R7, R10, R7, -0.015866896137595176697 ;  /* 0xbc81fb4b0a077423 */ /* 0x000fc60000010007 */
[----:B------:R-:W-:Y:S01]  /*11870*/  FSEL R14, R9, R12, P0 ;  /* 0x0000000c090e7208 */ /* 0x000fe20000000000 */
[C---:B------:R-:W-:Y:S01]  /*11880*/  FFMA.FTZ R7, R10.reuse, R7, 0.036429625004529953003 ;  /* 0x3d15373b0a077423 */ /* 0x040fe20000010007 */
[----:B------:R0:W1:Y:S01]  /*11890*/  MUFU.RCP R9, R8 ;  /* 0x0000000800097308 */ /* 0x0000620000001000 */
        /* <DEDUP_REMOVED lines=8> */
[----:B------:R-:W-:Y:S02]  /*11920*/  FADD.FTZ R14, R14, 12583039 ;  /* 0x4b40007f0e0e7421 */ /* 0x000fe40000010000 */
[----:B------:R-:W-:Y:S01]  /*11930*/  FFMA.FTZ R7, R10, R7, 0.015377387404441833496 ;  /* 0x3c7bf1700a077423 */ /* 0x000fe20000010007 */
[----:B------:R-:W2:Y:S01]  /*11940*/  MUFU.EX2 R13, R13 ;  /* 0x0000000d000d7308 */ /* 0x000ea20000000800 */
[----:B0-----:R-:W-:-:S02]  /*11950*/  FADD.FTZ R8, |R5|, -RZ ;  /* 0x800000ff05087221 */ /* 0x001fc40000010200 */
[----:B------:R-:W-:Y:S02]  /*11960*/  FFMA.FTZ R7, R10, R7, -0.1396210789680480957 ;  /* 0xbe0ef8d40a077423 */ /* 0x000fe40000010007 */
[----:B------:R-:W-:Y:S02]  /*11970*/  IMAD.SHL.U32 R14, R14, 0x800000, RZ ;  /* 0x008000000e0e7824 */ /* 0x000fe400078e00ff */
[----:B------:R-:W-:Y:S02]  /*11980*/  FFMA.FTZ R10, R10, R7, 1.232995152473449707 ;  /* 0x3f9dd2c90a0a7423 */ /* 0x000fe40000010007 */
[----:B------:R-:W-:Y:S01]  /*11990*/  FFMA.FTZ R11, |R5|, -R8, R11 ;  /* 0x80000008050b7223 */ /* 0x000fe2000001020b */
[----:B------:R-:W-:Y:S01]  /*119a0*/  HFMA2.MMA R8, -RZ, RZ, 1.875, 0 ;  /* 0x3f800000ff087435 */ /* 0x000fe200000001ff */
[----:B-1----:R-:W-:-:S04]  /*119b0*/  FMUL.FTZ R12, R10, R9 ;  /* 0x000000090a0c7220 */ /* 0x002fc80000410000 */
[----:B------:R-:W-:Y:S02]  /*119c0*/  FMUL.FTZ R7, R12, -2 ;  /* 0xc00000000c077820 */ /* 0x000fe40000410000 */
[----:B--2---:R-:W-:Y:S02]  /*119d0*/  FMUL.FTZ R14, R14, R13 ;  /* 0x0000000d0e0e7220 */ /* 0x004fe40000410000 */
[----:B------:R-:W-:Y:S01]  /*119e0*/  FFMA.FTZ R7, |R5|, R7, R10 ;  /* 0x0000000705077223 */ /* 0x000fe2000001020a */
[----:B------:R-:W-:Y:S01]  /*119f0*/  MOV R5, RZ ;  /* 0x000000ff00057202 */ /* 0x000fe20000000f00 */
[----:B------:R-:W-:Y:S02]  /*11a00*/  FFMA.FTZ R14, R14, R11, R14 ;  /* 0x0000000b0e0e7223 */ /* 0x000fe4000001000e */
[----:B------:R-:W-:Y:S01]  /*11a10*/  FADD.FTZ R7, -R12, R7 ;  /* 0x000000070c077221 */ /* 0x000fe20000010100 */
[----:B------:R-:W-:-:S03]  /*11a20*/  CS2R R10, SRZ ;  /* 0x00000000000a7805 */ /* 0x000fc6000001ff00 */
[----:B------:R-:W-:Y:S01]  /*11a30*/  FFMA.FTZ R7, R9, R7, R12 ;  /* 0x0000000709077223 */ /* 0x000fe2000001000c */
[----:B------:R-:W-:Y:S01]  /*11a40*/  MOV R9, 0x7f800000 ;  /* 0x7f80000000097802 */ /* 0x000fe20000000f00 */
[----:B------:R-:W-:Y:S02]  /*11a50*/  CS2R R12, SRZ ;  /* 0x00000000000c7805 */ /* 0x000fe4000001ff00 */
[----:B------:R-:W-:Y:S02]  /*11a60*/  FMUL.FTZ R0, R7, R14 ;  /* 0x0000000e07007220 */ /* 0x000fe40000410000 */
[----:B------:R-:W-:Y:S01]  /*11a70*/  IMAD.MOV.U32 R7, RZ, RZ, RZ ;  /* 0x000000ffff077224 */ /* 0x000fe200078e00ff */
[----:B------:R-:W-:Y:S02]  /*11a80*/  CS2R R14, SRZ ;  /* 0x00000000000e7805 */ /* 0x000fe4000001ff00 */
[----:B------:R-:W-:-:S05]  /*11a90*/  FSEL R0, R0, RZ, !P0 ;  /* 0x000000ff00007208 */ /* 0x000fca0004000000 */
[----:B------:R-:W-:Y:S02]  /*11aa0*/  @P1 FADD.FTZ R0, -R0, 2 ;  /* 0x4000000000001421 */ /* 0x000fe40000010100 */
.L_x_1026:
[----:B------:R-:W-:-:S05]  /*11ab0*/  IMAD R26, R10, 0x64, R1 ;  /* 0x000000640a1a7824 */ /* 0x000fca00078e0201 */
[----:B------:R-:W2:Y:S04]  /*11ac0*/  LDL R30, [R26+0x4] ;  /* 0x000004001a1e7983 */ /* 0x000ea80000100800 */
[----:B------:R-:W3:Y:S01]  /*11ad0*/  LDL R38, [R26] ;  /* 0x000000001a267983 */ /* 0x000ee20000100800 */
[----:B------:R-:W-:Y:S01]  /*11ae0*/  ISETP.GE.AND P0, PT, R28, 0x1, PT ;  /* 0x000000011c00780c */ /* 0x000fe20003f06270 */
[----:B------:R-:W-:Y:S03]  /*11af0*/  BSSY B2, `(.L_x_1023) ;  /* 0x0000106000027945 */ /* 0x000fe60003800000 */
[----:B------:R-:W-:-:S05]  /*11b00*/  FSEL R22, R6, R22, !P0 ;  /* 0x0000001606167208 */ /* 0x000fca0004000000 */
[----:B--2---:R-:W-:-:S04]  /*11b10*/  FMUL.FTZ R36, R22, R30 ;  /* 0x0000001e16247220 */ /* 0x004fc80000410000 */
[----:B---3--:R-:W-:-:S04]  /*11b20*/  FADD.FTZ R30, R36, R38 ;  /* 0x00000026241e7221 */ /* 0x008fc80000010000 */
[----:B------:R-:W-:-:S05]  /*11b30*/  FMUL.FTZ R38, |R30|, 5.9604644775390625e-08 ;  /* 0x338000001e267820 */ /* 0x000fca0000410200 */
[----:B------:R-:W-:Y:S02]  /*11b40*/  FSETP.GEU.FTZ.AND P1, PT, |R36|, R38, PT ;  /* 0x000000262400720b */ /* 0x000fe40003f3e200 */
[----:B------:R-:W-:Y:S01]  /*11b50*/  IADD3 R36, R28, 0x1, RZ ;  /* 0x000000011c247810 */ /* 0x000fe20007ffe0ff */
[----:B------:R-:W-:-:S05]  /*11b60*/  @P0 IMAD.MOV R36, RZ, RZ, R28 ;  /* 0x000000ffff240224 */ /* 0x000fca00078e021c */
[----:B------:R-:W-:-:S05]  /*11b70*/  MOV R28, R36 ;  /* 0x00000024001c7202 */ /* 0x000fca0000000f00 */
[----:B------:R-:W-:Y:S05]  /*11b80*/  @!P1 BRA `(.L_x_1024) ;  /* 0x00000fc000009947 */ /* 0x000fea0003800000 */
[----:B------:R-:W2:Y:S01]  /*11b90*/  LDL R36, [R26+0x8] ;  /* 0x000008001a247983 */ /* 0x000ea20000100800 */
[----:B------:R-:W-:-:S13]  /*11ba0*/  ISETP.GE.AND P0, PT, R28, 0x2, PT ;  /* 0x000000021c00780c */ /* 0x000fda0003f06270 */
[----:B------:R-:W-:-:S04]  /*11bb0*/  @!P0 FMUL.FTZ R20, R22, R6 ;  /* 0x0000000616148220 */ /* 0x000fc80000410000 */
[----:B--2---:R-:W-:-:S04]  /*11bc0*/  FMUL.FTZ R36, R20, R36 ;  /* 0x0000002414247220 */ /* 0x004fc80000410000 */
[----:B------:R-:W-:-:S04]  /*11bd0*/  FADD.FTZ R30, R30, R36 ;  /* 0x000000241e1e7221 */ /* 0x000fc80000010000 */
        /* <DEDUP_REMOVED lines=247> */
.L_x_1024:
[----:B------:R-:W-:Y:S05]  /*12b50*/  BSYNC B2 ;  /* 0x0000000000027941 */ /* 0x000fea0003800000 */
.L_x_1023:
        /* <DEDUP_REMOVED lines=13> */
.L_x_1025:
[----:B------:R-:W-:Y:S05]  /*12c30*/  BSYNC B0 ;  /* 0x0000000000007941 */ /* 0x000fea0003800000 */
.L_x_1022:
        /* <DEDUP_REMOVED lines=9> */
[----:B------:R-:W-:Y:S02]  /*12cd0*/  IMAD.MOV.U32 R20, RZ, RZ, 0x0 ;  /* 0x00000000ff147424 */ /* 0x000fe400078e00ff */
[----:B------:R-:W-:-:S03]  /*12ce0*/  FMUL.FTZ R26, R5, 1 ;  /* 0x3f800000051a7820 */ /* 0x000fc60000410000 */
[----:B------:R-:W1:Y:S01]  /*12cf0*/  F2F.F64.F32 R24, R3 ;  /* 0x0000000300187310 */ /* 0x000e620000201800 */
[----:B0-----:R-:W1:-:S07]  /*12d00*/  DMUL R6, R12, -0.5 ;  /* 0xbfe000000c067828 */ /* 0x001e4e0000000000 */
[----:B------:R-:W0:Y:S01]  /*12d10*/  F2F.F64.F32 R26, R26 ;  /* 0x0000001a001a7310 */ /* 0x000e220000201800 */
[----:B------:R-:W-:-:S04]  /*12d20*/  DMUL R12, R12, c[0x2][0x70] ;  /* 0x00801c000c0c7a28 */ /* 0x000fc80000000000 */
[----:B-1----:R-:W1:-:S06]  /*12d30*/  DMUL R6, R6, R24 ;  /* 0x0000001806067228 */ /* 0x002e4c0000000000 */
[----:B-1----:R-:W1:-:S06]  /*12d40*/  DMUL R24, R24, R6 ;  /* 0x0000000618187228 */ /* 0x002e4c0000000000 */
[----:B-1----:R-:W1:-:S04]  /*12d50*/  DFMA R22, R24, R22, 6.75539944105574400000e+15 ;  /* 0x433800001816742b */ /* 0x002e480000000016 */
[----:B------:R-:W-:Y:S02]  /*12d60*/  FSETP.GEU.FTZ.AND P0, PT, |R25|, 4.1917929649353027344, PT ;  /* 0x4086232b1900780b */ /* 0x000fe40003f1e200 */
[----:B-1----:R-:W1:-:S06]  /*12d70*/  DADD R10, R22, -6.75539944105574400000e+15 ;  /* 0xc3380000160a7429 */ /* 0x002e4c0000000000 */
[----:B-1----:R-:W1:-:S06]  /*12d80*/  DFMA R6, R10, c[0x2][0x18], R24 ;  /* 0x008006000a067a2b */ /* 0x002e4c0000000018 */
[----:B-1----:R-:W1:-:S06]  /*12d90*/  DFMA R10, R10, c[0x2][0x20], R6 ;  /* 0x008008000a0a7a2b */ /* 0x002e4c0000000006 */
[----:B-1----:R-:W1:-:S06]  /*12da0*/  DFMA R6, R10, R8, c[0x2][0x28] ;  /* 0x00800a000a06762b */ /* 0x002e4c0000000008 */
[C---:B-1----:R1:W2:Y:S02]  /*12db0*/  DFMA R8, R10.reuse, R6, c[0x2][0x30] ;  /* 0x00800c000a08762b */ /* 0x0422a40000000006 */
[----:B-1----:R-:W-:Y:S02]  /*12dc0*/  IADD3 R6, R13, -0x3500000, RZ ;  /* 0xfcb000000d067810 */ /* 0x002fe40007ffe0ff */
[----:B------:R-:W1:Y:S02]  /*12dd0*/  MUFU.RSQ64H R7, R13 ;  /* 0x0000000d00077308 */ /* 0x000e640000001c00 */
[----:B--2---:R-:W2:Y:S01]  /*12de0*/  DFMA R8, R10, R8, c[0x2][0x38] ;  /* 0x00800e000a08762b */ /* 0x004ea20000000008 */
[----:B------:R-:W-:-:S05]  /*12df0*/  ISETP.GE.U32.AND P2, PT, R6, 0x7ca00000, PT ;  /* 0x7ca000000600780c */ /* 0x000fca0003f46070 */
[----:B--2---:R-:W2:-:S06]  /*12e00*/  DFMA R8, R10, R8, c[0x2][0x40] ;  /* 0x008010000a08762b */ /* 0x004e8c0000000008 */
[----:B--2---:R-:W2:-:S04]  /*12e10*/  DFMA R8, R10, R8, c[0x2][0x48] ;  /* 0x008012000a08762b */ /* 0x004e880000000008 */
[----:B-1----:R-:W1:-:S04]  /*12e20*/  DMUL R14, R6, R6 ;  /* 0x00000006060e7228 */ /* 0x002e480000000000 */
[----:B--2---:R-:W2:-:S04]  /*12e30*/  DFMA R8, R10, R8, c[0x2][0x50] ;  /* 0x008014000a08762b */ /* 0x004e880000000008 */
[----:B-1----:R-:W1:-:S04]  /*12e40*/  DFMA R14, R12, -R14, 1 ;  /* 0x3ff000000c0e742b */ /* 0x002e48000000080e */
[----:B--2---:R-:W2:-:S04]  /*12e50*/  DFMA R8, R10, R8, c[0x2][0x58] ;  /* 0x008016000a08762b */ /* 0x004e880000000008 */
[----:B-1----:R-:W-:-:S04]  /*12e60*/  DFMA R20, R14, R20, 0.5 ;  /* 0x3fe000000e14742b */ /* 0x002fc80000000014 */
[----:B--2---:R-:W1:-:S04]  /*12e70*/  DFMA R8, R10, R8, c[0x2][0x60] ;  /* 0x008018000a08762b */ /* 0x004e480000000008 */
[----:B------:R-:W2:-:S04]  /*12e80*/  DMUL R14, R6, R14 ;  /* 0x0000000e060e7228 */ /* 0x000e880000000000 */
[----:B-1----:R-:W1:-:S04]  /*12e90*/  DFMA R8, R10, R8, c[0x2][0x68] ;  /* 0x00801a000a08762b */ /* 0x002e480000000008 */
[----:B--2---:R-:W2:-:S04]  /*12ea0*/  DFMA R20, R20, R14, R6 ;  /* 0x0000000e1414722b */ /* 0x004e880000000006 */
[----:B-1----:R-:W1:-:S04]  /*12eb0*/  DFMA R30, R10, R8, 1 ;  /* 0x3ff000000a1e742b */ /* 0x002e480000000008 */
[----:B--2---:R-:W2:-:S04]  /*12ec0*/  DMUL R8, R12, R20 ;  /* 0x000000140c087228 */ /* 0x004e880000000000 */
[----:B-1----:R1:W-:Y:S02]  /*12ed0*/  DFMA R30, R10, R30, 1 ;  /* 0x3ff000000a1e742b */ /* 0x0023e4000000001e */
[----:B-1----:R-:W-:Y:S01]  /*12ee0*/  IADD3 R11, R21, -0x100000, RZ ;  /* 0xfff00000150b7810 */ /* 0x002fe20007ffe0ff */
[----:B------:R-:W-:Y:S01]  /*12ef0*/  IMAD.MOV.U32 R10, RZ, RZ, R20 ;  /* 0x000000ffff0a7224 */ /* 0x000fe200078e0014 */
[----:B--2---:R-:W1:-:S06]  /*12f00*/  DFMA R14, R8, -R8, R12 ;  /* 0x80000008080e722b */ /* 0x004e4c000000000c */
[----:B-1----:R1:W2:Y:S01]  /*12f10*/  DFMA R18, R14, R10, R8 ;  /* 0x0000000a0e12722b */ /* 0x0022a20000000008 */
        /* <DEDUP_REMOVED lines=15> */
.L_x_1028:
[----:B012---:R-:W-:Y:S05]  /*13010*/  BSYNC B0 ;  /* 0x0000000000007941 */ /* 0x007fea0003800000 */
.L_x_1027:
[----:B------:R-:W-:Y:S01]  /*13020*/  BSSY B0, `(.L_x_1029) ;  /* 0x0000009000007945 */ /* 0x000fe20003800000 */
[----:B------:R0:W1:Y:S01]  /*13030*/  DMUL R22, R26, R28 ;  /* 0x0000001c1a167228 */ /* 0x0000620000000000 */
[----:B------:R-:W-:Y:S05]  /*13040*/  @!P2 BRA `(.L_x_1030) ;  /* 0x000000600000a947 */ /* 0x000fea0003800000 */
[----:B------:R-:W-:Y:S01]  /*13050*/  IMAD.MOV.U32 R10, RZ, RZ, R20 ;  /* 0x000000ffff0a7224 */ /* 0x000fe200078e0014 */
[----:B------:R-:W-:Y:S02]  /*13060*/  MOV R7, R13 ;  /* 0x0000000d00077202 */ /* 0x000fe40000000f00 */
[----:B------:R-:W-:Y:S02]  /*13070*/  MOV R18, 0x13090 ;  /* 0x0001309000127802 */ /* 0x000fe40000000f00 */
[----:B01----:R-:W-:Y:S05]  /*13080*/  CALL.REL.NOINC `($__internal_3_$__cuda_sm20_dsqrt_rn_f64_mediumpath_v1) ;  /* 0x0001e0a000007944 */ /* 0x003fea0003c00000 */
[----:B-1----:R-:W-:Y:S01]  /*13090*/  IMAD.MOV.U32 R18, RZ, RZ, R8 ;  /* 0x000000ffff127224 */ /* 0x002fe200078e0008 */
[----:B------:R-:W-:Y:S02]  /*130a0*/  MOV R19, R9 ;  /* 0x0000000900137202 */ /* 0x000fe40000000f00 */
.L_x_1030:
[----:B------:R-:W-:Y:S05]  /*130b0*/  BSYNC B0 ;  /* 0x0000000000007941 */ /* 0x000fea0003800000 */
.L_x_1029:
[----:B0-----:R-:W0:Y:S01]  /*130c0*/  MUFU.RCP64H R7, R19 ;  /* 0x0000001300077308 */ /* 0x001e220000001800 */
[----:B------:R-:W-:Y:S01]  /*130d0*/  IMAD.MOV.U32 R6, RZ, RZ, 0x1 ;  /* 0x00000001ff067424 */ /* 0x000fe200078e00ff */
[----:B-1----:R-:W-:Y:S01]  /*130e0*/  FSETP.GEU.AND P1, PT, |R23|, 6.5827683646048100446e-37, PT ;  /* 0x036000001700780b */ /* 0x002fe20003f2e200 */
[----:B------:R-:W-:Y:S04]  /*130f0*/  BSSY B0, `(.L_x_1031) ;  /* 0x0000011000007945 */ /* 0x000fe80003800000 */
[----:B0-----:R-:W0:-:S06]  /*13100*/  DFMA R8, R6, -R18, 1 ;  /* 0x3ff000000608742b */ /* 0x001e0c0000000812 */
        /* <DEDUP_REMOVED lines=10> */
[----:B------:R-:W-:Y:S02]  /*131b0*/  MOV R12, R19 ;  /* 0x00000013000c7202 */ /* 0x000fe40000000f00 */
[----:B------:R-:W-:Y:S02]  /*131c0*/  MOV R6, 0x131e0 ;  /* 0x000131e000067802 */ /* 0x000fe40000000f00 */
[----:B------:R-:W-:Y:S05]  /*131d0*/  CALL.REL.NOINC `($__internal_2_$__cuda_sm20_div_rn_f64_full) ;  /* 0x0001d98000007944 */ /* 0x000fea0003c00000 */
[----:B------:R-:W-:Y:S01]  /*131e0*/  IMAD.MOV.U32 R6, RZ, RZ, R12 ;  /* 0x000000ffff067224 */ /* 0x000fe200078e000c */
[----:B------:R-:W-:Y:S02]  /*131f0*/  MOV R7, R13 ;  /* 0x0000000d00077202 */ /* 0x000fe40000000f00 */
.L_x_1032:
[----:B------:R-:W-:Y:S05]  /*13200*/  BSYNC B0 ;  /* 0x0000000000007941 */ /* 0x000fea0003800000 */
.L_x_1031:
[----:B------:R-:W-:-:S04]  /*13210*/  FMUL.FTZ R0, R0, 0.5 ;  /* 0x3f00000000007820 */ /* 0x000fc80000410000 */
[----:B------:R-:W0:Y:S02]  /*13220*/  F2F.F64.F32 R8, R0 ;  /* 0x0000000000087310 */ /* 0x000e240000201800 */
[----:B0-----:R-:W0:-:S06]  /*13230*/  DADD R8, R8, -R6 ;  /* 0x0000000008087229 */ /* 0x001e0c0000000806 */
[----:B0-----:R-:W0:Y:S01]  /*13240*/  F2F.F32.F64 R5, R8 ;  /* 0x0000000800057310 */ /* 0x001e220000301000 */
[----:B------:R-:W0:-:S14]  /*13250*/  DSETP.GEU.AND P0, PT, |R8|, c[0x2][0x0], PT ;  /* 0x008000000800762a */ /* 0x000e1c0003f0e200 */
[----:B0-----:R-:W-:Y:S01]  /*13260*/  @!P0 FMUL R5, R5, 1.175494350822287508e-38 ;  /* 0x0080000005058820 */ /* 0x001fe20000400000 */
[----:B------:R-:W-:Y:S05]  /*13270*/  BRA `(.L_x_989) ;  /* 0x00005c5000007947 */ /* 0x000fea0003800000 */
.L_x_991:
        /* <DEDUP_REMOVED lines=22> */
[----:B------:R-:W-:Y:S01]  /*133e0*/  IMAD.MOV.U32 R18, RZ, RZ, 0x3ef9425d ;  /* 0x3ef9425dff127424 */ /* 0x000fe200078e00ff */
[----:B-1----:R-:W-:Y:S01]  /*133f0*/  MOV R7, 0x2dd64a3b ;  /* 0x2dd64a3b00077802 */ /* 0x002fe20000000f00 */
[----:B------:R-:W-:Y:S01]  /*13400*/  IMAD.MOV.U32 R6, RZ, RZ, -0x517fc7ac ;  /* 0xae803854ff067424 */ /* 0x000fe200078e00ff */
[----:B------:R1:W-:Y:S01]  /*13410*/  STL.64 [R1+0x20], R14 ;  /* 0x0000200e01007387 */ /* 0x0003e20000100a00 */
[-C--:B------:R-:W-:Y:S01]  /*13420*/  FMUL.FTZ R5, R0, R19.reuse ;  /* 0x0000001300057220 */ /* 0x080fe20000410000 */
[----:B--2---:R-:W-:Y:S01]  /*13430*/  HFMA2.MMA R9, -RZ, RZ, 0.046600341796875, -16 ;  /* 0x29f7cc00ff097435 */ /* 0x004fe200000001ff */
[----:B------:R-:W-:Y:S01]  /*13440*/  IMAD.MOV.U32 R8, RZ, RZ, -0x534f1ac8 ;  /* 0xacb0e538ff087424 */ /* 0x000fe200078e00ff */
[----:B------:R2:W-:Y:S01]  /*13450*/  STL.64 [R1+0x50], R10 ;  /* 0x0000500a01007387 */ /* 0x0005e20000100a00 */
[----:B------:R-:W-:Y:S01]  /*13460*/  BSSY B0, `(.L_x_1033) ;  /* 0x00003da000007945 */ /* 0x000fe20003800000 */
        /* <DEDUP_REMOVED lines=599> */
[----:B-1----:R-:W-:Y:S01]  /*159e0*/  HFMA2.MMA R7, -RZ, RZ, 0.56494140625, 33664 ;  /* 0x3885781cff077435 */ /* 0x002fe200000001ff */
        /* <DEDUP_REMOVED lines=14> */
[----:B0-----:R-:W-:Y:S01]  /*15ad0*/  IMAD.MOV.U32 R12, RZ, RZ, -0x53172e8b ;  /* 0xace8d175ff0c7424 */ /* 0x001fe200078e00ff */
[----:B------:R-:W-:Y:S02]  /*15ae0*/  MOV R13, 0x38b0b6af ;  /* 0x38b0b6af000d7802 */ /* 0x000fe40000000f00 */
[----:B------:R0:W-:Y:S01]  /*15af0*/  STL.64 [R1+0x698], R8 ;  /* 0x0006980801007387 */ /* 0x0001e20000100a00 */
[----:B-1----:R-:W-:Y:S01]  /*15b00*/  HFMA2.MMA R21, -RZ, RZ, 1.6328125, 1742 ;  /* 0x3e8866ceff157435 */ /* 0x002fe200000001ff */
[----:B------:R-:W-:-:S02]  /*15b10*/  IMAD.MOV.U32 R20, RZ, RZ, -0x41124077 ;  /* 0xbeedbf89ff147424 */ /* 0x000fc400078e00ff */
[----:B------:R1:W-:Y:S01]  /*15b20*/  STL.64 [R1+0x6c8], R14 ;  /* 0x0006c80e01007387 */ /* 0x0003e20000100a00 */
[----:B--2---:R-:W-:Y:S01]  /*15b30*/  HFMA2.MMA R7, -RZ, RZ, -1.349609375, 2.236328125 ;  /* 0xbd664079ff077435 */ /* 0x004fe200000001ff */
[----:B------:R-:W-:Y:S02]  /*15b40*/  IMAD.MOV.U32 R6, RZ, RZ, 0x3e02b5d2 ;  /* 0x3e02b5d2ff067424 */ /* 0x000fe400078e00ff */
[----:B------:R2:W-:Y:S01]  /*15b50*/  STL.64 [R1+0x6d8], R10 ;  /* 0x0006d80a01007387 */ /* 0x0005e20000100a00 */
[----:B0-----:R-:W-:Y:S01]  /*15b60*/  HFMA2.MMA R9, -RZ, RZ, 0.966796875, 0.002033233642578125 ;  /* 0x3bbc182aff097435 */ /* 0x001fe200000001ff */
[----:B------:R-:W-:Y:S02]  /*15b70*/  IMAD.MOV.U32 R8, RZ, RZ, -0x4388c8e6 ;  /* 0xbc77371aff087424 */ /* 0x000fe400078e00ff */
[----:B------:R0:W-:Y:S01]  /*15b80*/  STL.64 [R1+0x6e8], R12 ;  /* 0x0006e80c01007387 */ /* 0x0001e20000100a00 */
[----:B-1----:R-:W-:Y:S01]  /*15b90*/  HFMA2.MMA R15, -RZ, RZ, -0.324951171875, 174.125 ;  /* 0xb5335971ff0f7435 */ /* 0x002fe200000001ff */
[----:B------:R-:W-:-:S02]  /*15ba0*/  IMAD.MOV.U32 R14, RZ, RZ, 0x3612bd37 ;  /* 0x3612bd37ff0e7424 */ /* 0x000fc400078e00ff */
[----:B------:R1:W-:Y:S01]  /*15bb0*/  STL.64 [R1+0x6b0], R20 ;  /* 0x0006b01401007387 */ /* 0x0003e20000100a00 */
[----:B--2---:R-:W-:Y:S01]  /*15bc0*/  IMAD.MOV.U32 R10, RZ, RZ, -0x40ac461f ;  /* 0xbf53b9e1ff0a7424 */ /* 0x004fe200078e00ff */
[----:B------:R-:W-:Y:S02]  /*15bd0*/  MOV R11, 0x3f64be03 ;  /* 0x3f64be03000b7802 */ /* 0x000fe40000000f00 */
[----:B------:R2:W-:Y:S01]  /*15be0*/  STL.64 [R1+0x6c0], R6 ;  /* 0x0006c00601007387 */ /* 0x0005e20000100a00 */
[----:B0-----:R-:W-:Y:S01]  /*15bf0*/  HFMA2.MMA R13, -RZ, RZ, -0.365234375, 0.14404296875 ;  /* 0xb5d8309cff0d7435 */ /* 0x001fe200000001ff */
[----:B------:R-:W-:Y:S02]  /*15c00*/  IMAD.MOV.U32 R12, RZ, RZ, -0x4119bf9b ;  /* 0xbee64065ff0c7424 */ /* 0x000fe400078e00ff */
[----:B------:R0:W-:Y:S01]  /*15c10*/  STL.64 [R1+0x6d0], R8 ;  /* 0x0006d00801007387 */ /* 0x0001e20000100a00 */
[----:B-1----:R-:W-:-:S03]  /*15c20*/  HFMA2.MMA R21, -RZ, RZ, 0.473876953125, 0.000475406646728515625 ;  /* 0x37950fcaff157435 */ /* 0x002fc600000001ff */
[----:B------:R1:W-:Y:S01]  /*15c30*/  STL.64 [R1+0x648], R22 ;  /* 0x0006481601007387 */ /* 0x0003e20000100a00 */
[----:B------:R-:W-:Y:S02]  /*15c40*/  IMAD.MOV.U32 R20, RZ, RZ, -0x4798ae61 ;  /* 0xb867519fff147424 */ /* 0x000fe400078e00ff */
[----:B--2---:R-:W-:Y:S01]  /*15c50*/  IMAD.MOV.U32 R6, RZ, RZ, 0x292edd8c ;  /* 0x292edd8cff067424 */ /* 0x004fe200078e00ff */
[----:B------:R-:W-:Y:S01]  /*15c60*/  MOV R7, 0xb66d3d31 ;  /* 0xb66d3d3100077802 */ /* 0x000fe20000000f00 */
[----:B------:R2:W-:Y:S01]  /*15c70*/  STL.64 [R1+0x718], R10 ;  /* 0x0007180a01007387 */ /* 0x0005e20000100a00 */
[----:B0-----:R-:W-:Y:S01]  /*15c80*/  HFMA2.MMA R9, -RZ, RZ, 0.658203125, -0.89501953125 ;  /* 0x3944bb29ff097435 */ /* 0x001fe200000001ff */
[----:B------:R-:W-:Y:S02]  /*15c90*/  IMAD.MOV.U32 R8, RZ, RZ, 0x3f885f7f ;  /* 0x3f885f7fff087424 */ /* 0x000fe400078e00ff */
[----:B------:R0:W-:Y:S01]  /*15ca0*/  STL.64 [R1+0x700], R14 ;  /* 0x0007000e01007387 */ /* 0x0001e20000100a00 */
[----:B-1----:R-:W-:-:S03]  /*15cb0*/  HFMA2.MMA R23, -RZ, RZ, -0.38671875, 1.546875 ;  /* 0xb6303e30ff177435 */ /* 0x002fc600000001ff */
[----:B------:R1:W-:Y:S01]  /*15cc0*/  STL.64 [R1+0x720], R12 ;  /* 0x0007200c01007387 */ /* 0x0003e20000100a00 */
[----:B------:R-:W-:Y:S01]  /*15cd0*/  IMAD.MOV.U32 R22, RZ, RZ, 0x368d5ef3 ;  /* 0x368d5ef3ff167424 */ /* 0x000fe200078e00ff */
[----:B--2---:R-:W-:Y:S01]  /*15ce0*/  HFMA2.MMA R11, -RZ, RZ, 0.057769775390625, -50528 ;  /* 0x2b65fa2bff0b7435 */ /* 0x004fe200000001ff */
[----:B------:R-:W-:Y:S01]  /*15cf0*/  IMAD.MOV.U32 R10, RZ, RZ, 0x39ba53bc ;  /* 0x39ba53bcff0a7424 */ /* 0x000fe200078e00ff */
[----:B------:R2:W-:Y:S01]  /*15d00*/  STL.64 [R1+0x6f8], R6 ;  /* 0x0006f80601007387 */ /* 0x0005e20000100a00 */
[----:B0-----:R-:W-:Y:S01]  /*15d10*/  HFMA2.MMA R15, -RZ, RZ, -0.10888671875, 0.425048828125 ;  /* 0xaef836cdff0f7435 */ /* 0x001fe200000001ff */
[----:B------:R-:W-:Y:S02]  /*15d20*/  IMAD.MOV.U32 R14, RZ, RZ, -0x443c0f77 ;  /* 0xbbc3f089ff0e7424 */ /* 0x000fe400078e00ff */
[----:B------:R0:W-:Y:S01]  /*15d30*/  STL.64 [R1+0x6f0], R20 ;  /* 0x0006f01401007387 */ /* 0x0001e20000100a00 */
[----:B-1----:R-:W-:Y:S01]  /*15d40*/  HFMA2.MMA R13, -RZ, RZ, 0.0341796875, -0.00926971435546875 ;  /* 0x2860a0bfff0d7435 */ /* 0x002fe200000001ff */
        /* <DEDUP_REMOVED lines=11> */
[----:B--2---:R-:W-:-:S03]  /*15e00*/  HFMA2.MMA R23, -RZ, RZ, -0.72021484375, -9288 ;  /* 0xb9c3f089ff177435 */ /* 0x004fc600000001ff */
[----:B------:R2:W-:Y:S01]  /*15e10*/  STL.64 [R1+0x740], R14 ;  /* 0x0007400e01007387 */ /* 0x0005e20000100a00 */
[----:B------:R-:W-:Y:S01]  /*15e20*/  IMAD.MOV.U32 R22, RZ, RZ, 0x3a8dcf9e ;  /* 0x3a8dcf9eff167424 */ /* 0x000fe200078e00ff */
[----:B0-----:R-:W-:Y:S02]  /*15e30*/  HFMA2.MMA R11, -RZ, RZ, -1.6279296875, -2064 ;  /* 0xbe83e808ff0b7435 */ /* 0x001fe400000001ff */
[----:B------:R0:W-:Y:S01]  /*15e40*/  STL.64 [R1+0x760], R12 ;  /* 0x0007600c01007387 */ /* 0x0001e20000100a00 */
[----:B------:R-:W-:Y:S01]  /*15e50*/  IMAD.MOV.U32 R10, RZ, RZ, 0x35af85e3 ;  /* 0x35af85e3ff0a7424 */ /* 0x000fe200078e00ff */
[----:B-1----:R-:W-:Y:S02]  /*15e60*/  HFMA2.MMA R7, -RZ, RZ, -2.166015625, 0.000235080718994140625 ;  /* 0xc0550bb4ff077435 */ /* 0x002fe400000001ff */
[----:B------:R1:W-:Y:S01]  /*15e70*/  STL.64 [R1+0x670], R24 ;  /* 0x0006701801007387 */ /* 0x0003e20000100a00 */
[----:B------:R-:W-:Y:S02]  /*15e80*/  IMAD.MOV.U32 R6, RZ, RZ, 0x3deeafd0 ;  /* 0x3deeafd0ff067424 */ /* 0x000fe400078e00ff */
[----:B--2---:R-:W-:Y:S01]  /*15e90*/  IMAD.MOV.U32 R14, RZ, RZ, 0x408f03f4 ;  /* 0x408f03f4ff0e7424 */ /* 0x004fe200078e00ff */
[----:B------:R-:W-:Y:S01]  /*15ea0*/  MOV R15, 0xc02ca841 ;  /* 0xc02ca841000f7802 */ /* 0x000fe20000000f00 */
[----:B------:R2:W-:Y:S01]  /*15eb0*/  STL.64 [R1+0x728], R20 ;  /* 0x0007281401007387 */ /* 0x0005e20000100a00 */
[----:B0-----:R-:W-:Y:S01]  /*15ec0*/  IMAD.MOV.U32 R12, RZ, RZ, 0x3e580a4b ;  /* 0x3e580a4bff0c7424 */ /* 0x001fe200078e00ff */
[----:B------:R-:W-:-:S02]  /*15ed0*/  MOV R13, 0xbdab7276 ;  /* 0xbdab7276000d7802 */ /* 0x000fc40000000f00 */
[----:B------:R0:W-:Y:S01]  /*15ee0*/  STL.64 [R1+0x748], R8 ;  /* 0x0007480801007387 */ /* 0x0001e20000100a00 */
[----:B-1----:R-:W-:Y:S01]  /*15ef0*/  IMAD.MOV.U32 R24, RZ, RZ, 0x380ec44f ;  /* 0x380ec44fff187424 */ /* 0x002fe200078e00ff */
[----:B------:R-:W-:Y:S02]  /*15f00*/  MOV R25, 0xbe0d26d1 ;  /* 0xbe0d26d100197802 */ /* 0x000fe40000000f00 */
[----:B------:R1:W-:Y:S01]  /*15f10*/  STL.64 [R1+0x6e0], R22 ;  /* 0x0006e01601007387 */ /* 0x0003e20000100a00 */
[----:B--2---:R-:W-:Y:S01]  /*15f20*/  IMAD.MOV.U32 R20, RZ, RZ, 0x365283b7 ;  /* 0x365283b7ff147424 */ /* 0x004fe200078e00ff */
[----:B------:R-:W-:Y:S02]  /*15f30*/  MOV R21, 0x3fd55cd1 ;  /* 0x3fd55cd100157802 */ /* 0x000fe40000000f00 */
[----:B------:R2:W-:Y:S01]  /*15f40*/  STL.64 [R1+0x778], R14 ;  /* 0x0007780e01007387 */ /* 0x0005e20000100a00 */
[----:B0-----:R-:W-:Y:S01]  /*15f50*/  IMAD.MOV.U32 R8, RZ, RZ, -0x4040cb49 ;  /* 0xbfbf34b7ff087424 */ /* 0x001fe200078e00ff */
[----:B------:R-:W-:-:S02]  /*15f60*/  MOV R9, 0x3f30567c ;  /* 0x3f30567c00097802 */ /* 0x000fc40000000f00 */
[----:B------:R0:W-:Y:S01]  /*15f70*/  STL.64 [R1+0x790], R10 ;  /* 0x0007900a01007387 */ /* 0x0001e20000100a00 */
[----:B-1----:R-:W-:Y:S01]  /*15f80*/  HFMA2.MMA R23, -RZ, RZ, 0.200927734375, -42848 ;  /* 0x326ef93bff177435 */ /* 0x002fe200000001ff */
[----:B------:R-:W-:Y:S02]  /*15f90*/  IMAD.MOV.U32 R22, RZ, RZ, 0x3d8d121f ;  /* 0x3d8d121fff167424 */ /* 0x000fe400078e00ff */
[----:B------:R1:W-:Y:S01]  /*15fa0*/  STL.64 [R1+0x798], R12 ;  /* 0x0007980c01007387 */ /* 0x0003e20000100a00 */
[----:B--2---:R-:W-:Y:S01]  /*15fb0*/  IMAD.MOV.U32 R14, RZ, RZ, 0x3a8a6d7f ;  /* 0x3a8a6d7fff0e7424 */ /* 0x004fe200078e00ff */
[----:B------:R-:W-:Y:S02]  /*15fc0*/  MOV R15, 0xb9b8f43c ;  /* 0xb9b8f43c000f7802 */ /* 0x000fe40000000f00 */
[----:B------:R2:W-:Y:S01]  /*15fd0*/  STL.64 [R1+0x6b8], R24 ;  /* 0x0006b81801007387 */ /* 0x0005e20000100a00 */
[----:B0-----:R-:W-:Y:S01]  /*15fe0*/  IMAD.MOV.U32 R10, RZ, RZ, -0x47b5e41f ;  /* 0xb84a1be1ff0a7424 */ /* 0x001fe200078e00ff */
[----:B------:R-:W-:-:S02]  /*15ff0*/  MOV R11, 0x377f78a2 ;  /* 0x377f78a2000b7802 */ /* 0x000fc40000000f00 */
[----:B------:R0:W-:Y:S01]  /*16000*/  STL.64 [R1+0x768], R20 ;  /* 0x0007681401007387 */ /* 0x0001e20000100a00 */
[----:B-1----:R-:W-:Y:S01]  /*16010*/  IMAD.MOV.U32 R12, RZ, RZ, -0x3ed35ed2 ;  /* 0xc12ca12eff0c7424 */ /* 0x002fe200078e00ff */
[----:B------:R-:W-:Y:S02]  /*16020*/  MOV R13, 0xbabc1e2d ;  /* 0xbabc1e2d000d7802 */ /* 0x000fe40000000f00 */
[----:B------:R1:W-:Y:S04]  /*16030*/  STL.64 [R1+0x770], R6 ;  /* 0x0007700601007387 */ /* 0x0003e80000100a00 */
[----:B------:R3:W-:Y:S01]  /*16040*/  STL.64 [R1+0x788], R8 ;  /* 0x0007880801007387 */ /* 0x0007e20000100a00 */
[----:B--2---:R-:W-:Y:S01]  /*16050*/  IMAD.MOV.U32 R24, RZ, RZ, 0x3f39715e ;  /* 0x3f39715eff187424 */ /* 0x004fe200078e00ff */
[----:B------:R-:W-:Y:S01]  /*16060*/  MOV R25, 0xbfb2268a ;  /* 0xbfb2268a00197802 */ /* 0x000fe20000000f00 */
[----:B0-----:R-:W-:Y:S01]  /*16070*/  HFMA2.MMA R21, -RZ, RZ, 1.193359375, -22.09375 ;  /* 0x3cc6cd86ff157435 */ /* 0x001fe200000001ff */
[----:B------:R-:W-:Y:S01]  /*16080*/  IMAD.MOV.U32 R20, RZ, RZ, -0x4dfa223c ;  /* 0xb205ddc4ff147424 */ /* 0x000fe200078e00ff */
[----:B------:R0:W-:Y:S01]  /*16090*/  STL.64 [R1+0x7b8], R14 ;  /* 0x0007b80e01007387 */ /* 0x0001e20000100a00 */
[----:B-1----:R-:W-:Y:S01]  /*160a0*/  HFMA2.MMA R7, -RZ, RZ, -0.84912109375, -587 ;  /* 0xbacbe096ff077435 */ /* 0x002fe200000001ff */
[----:B------:R-:W-:-:S02]  /*160b0*/  IMAD.MOV.U32 R6, RZ, RZ, 0x2e596624 ;  /* 0x2e596624ff067424 */ /* 0x000fc400078e00ff */
[----:B------:R1:W-:Y:S01]  /*160c0*/  STL.64 [R1+0x7c8], R10 ;  /* 0x0007c80a01007387 */ /* 0x0003e20000100a00 */
[----:B---3--:R-:W-:Y:S01]  /*160d0*/  HFMA2.MMA R9, -RZ, RZ, 0.57666015625, -868.5 ;  /* 0x389de2c9ff097435 */ /* 0x008fe200000001ff */
[----:B------:R-:W-:Y:S02]  /*160e0*/  IMAD.MOV.U32 R8, RZ, RZ, 0x29d16c32 ;  /* 0x29d16c32ff087424 */ /* 0x000fe400078e00ff */
[----:B------:R2:W-:Y:S01]  /*160f0*/  STL.64 [R1+0x7d8], R12 ;  /* 0x0007d80c01007387 */ /* 0x0005e20000100a00 */
[----:B0-----:R-:W-:-:S03]  /*16100*/  HFMA2.MMA R15, -RZ, RZ, 2.0390625, -0.00010794401168823242188 ;  /* 0x40148713ff0f7435 */ /* 0x001fc600000001ff */
[----:B------:R0:W-:Y:S01]  /*16110*/  STL.64 [R1+0x708], R24 ;  /* 0x0007081801007387 */ /* 0x0001e20000100a00 */
[----:B------:R-:W-:Y:S02]  /*16120*/  IMAD.MOV.U32 R14, RZ, RZ, -0x3fdb1df7 ;  /* 0xc024e209ff0e7424 */ /* 0x000fe400078e00ff */
[----:B-1----:R-:W-:Y:S01]  /*16130*/  IMAD.MOV.U32 R10, RZ, RZ, 0x3dd19e34 ;  /* 0x3dd19e34ff0a7424 */ /* 0x002fe200078e00ff */
[----:B------:R-:W-:Y:S01]  /*16140*/  MOV R11, 0x3067cdc6 ;  /* 0x3067cdc6000b7802 */ /* 0x000fe20000000f00 */
[----:B------:R1:W-:Y:S01]  /*16150*/  STL.64 [R1+0x730], R22 ;  /* 0x0007301601007387 */ /* 0x0003e20000100a00 */
[----:B--2---:R-:W-:Y:S01]  /*16160*/  HFMA2.MMA R13, -RZ, RZ, 1.16015625, 771.5 ;  /* 0x3ca46207ff0d7435 */ /* 0x004fe200000001ff */
[----:B------:R-:W-:Y:S02]  /*16170*/  IMAD.MOV.U32 R12, RZ, RZ, -0x431aa357 ;  /* 0xbce55ca9ff0c7424 */ /* 0x000fe400078e00ff */
[----:B------:R2:W-:Y:S01]  /*16180*/  STL.64 [R1+0x7a0], R20 ;  /* 0x0007a01401007387 */ /* 0x0005e20000100a00 */
[----:B0-----:R-:W-:Y:S01]  /*16190*/  IMAD.MOV.U32 R24, RZ, RZ, -0x475ce5ee ;  /* 0xb8a31a12ff187424 */ /* 0x001fe200078e00ff */
[----:B------:R-:W-:-:S02]  /*161a0*/  MOV R25, 0x3852efff ;  /* 0x3852efff00197802 */ /* 0x000fc40000000f00 */
[----:B------:R0:W-:Y:S01]  /*161b0*/  STL.64 [R1+0x7b0], R6 ;  /* 0x0007b00601007387 */ /* 0x0001e20000100a00 */
[----:B-1----:R-:W-:-:S03]  /*161c0*/  HFMA2.MMA R23, -RZ, RZ, 1.94140625, -55168 ;  /* 0x3fc4fabcff177435 */ /* 0x002fc600000001ff */
[----:B------:R1:W-:Y:S01]  /*161d0*/  STL.64 [R1+0x7c0], R8 ;  /* 0x0007c00801007387 */ /* 0x0003e20000100a00 */
[----:B------:R-:W-:Y:S01]  /*161e0*/  IMAD.MOV.U32 R22, RZ, RZ, -0x4677a66d ;  /* 0xb9885993ff167424 */ /* 0x000fe200078e00ff */
[----:B--2---:R-:W-:Y:S02]  /*161f0*/  HFMA2.MMA R21, -RZ, RZ, -2.576171875, 24.15625 ;  /* 0xc1274e0aff157435 */ /* 0x004fe400000001ff */
[----:B------:R2:W-:Y:S01]  /*16200*/  STL.64 [R1+0x808], R10 ;  /* 0x0008080a01007387 */ /* 0x0005e20000100a00 */
[----:B------:R-:W-:Y:S02]  /*16210*/  IMAD.MOV.U32 R20, RZ, RZ, 0x4113bbe2 ;  /* 0x4113bbe2ff147424 */ /* 0x000fe400078e00ff */
[----:B0-----:R-:W-:Y:S01]  /*16220*/  IMAD.MOV.U32 R6, RZ, RZ, 0x40b05672 ;  /* 0x40b05672ff067424 */ /* 0x001fe200078e00ff */
[----:B------:R-:W-:Y:S01]  /*16230*/  MOV R7, 0x3749bc93 ;  /* 0x3749bc9300077802 */ /* 0x000fe20000000f00 */
[----:B------:R0:W-:Y:S01]  /*16240*/  STL.64 [R1+0x758], R24 ;  /* 0x0007581801007387 */ /* 0x0001e20000100a00 */
[----:B-1----:R-:W-:Y:S01]  /*16250*/  HFMA2.MMA R9, -RZ, RZ, -1.6328125, -28.46875 ;  /* 0xbe88cf1eff097435 */ /* 0x002fe200000001ff */
[----:B------:R-:W-:-:S02]  /*16260*/  IMAD.MOV.U32 R8, RZ, RZ, 0x3eadf3d5 ;  /* 0x3eadf3d5ff087424 */ /* 0x000fc400078e00ff */
[----:B------:R1:W-:Y:S01]  /*16270*/  STL.64 [R1+0x7f0], R14 ;  /* 0x0007f00e01007387 */ /* 0x0003e20000100a00 */
[----:B--2---:R-:W-:Y:S01]  /*16280*/  HFMA2.MMA R11, -RZ, RZ, 3.0078125, 0.99951171875 ;  /* 0x42043bffff0b7435 */ /* 0x004fe200000001ff */
[----:B------:R-:W-:Y:S02]  /*16290*/  IMAD.MOV.U32 R10, RZ, RZ, -0x3daece92 ;  /* 0xc251316eff0a7424 */ /* 0x000fe400078e00ff */
[----:B------:R2:W-:Y:S01]  /*162a0*/  STL.64 [R1+0x810], R12 ;  /* 0x0008100c01007387 */ /* 0x0005e20000100a00 */
[----:B0-----:R-:W-:Y:S01]  /*162b0*/  IMAD.MOV.U32 R24, RZ, RZ, -0x436e1202 ;  /* 0xbc91edfeff187424 */ /* 0x001fe200078e00ff */
[----:B------:R-:W-:Y:S02]  /*162c0*/  MOV R25, 0x3bd19e34 ;  /* 0x3bd19e3400197802 */ /* 0x000fe40000000f00 */
[----:B------:R0:W-:Y:S01]  /*162d0*/  STL.64 [R1+0x780], R22 ;  /* 0x0007801601007387 */ /* 0x0001e20000100a00 */
[----:B-1----:R-:W-:Y:S01]  /*162e0*/  HFMA2.MMA R15, -RZ, RZ, -2.765625, -1746 ;  /* 0xc188e6d2ff0f7435 */ /* 0x002fe200000001ff */
[----:B------:R-:W-:-:S02]  /*162f0*/  IMAD.MOV.U32 R14, RZ, RZ, -0x475fe738 ;  /* 0xb8a018c8ff0e7424 */ /* 0x000fc400078e00ff */
[----:B------:R1:W-:Y:S01]  /*16300*/  STL.64 [R1+0x7e8], R6 ;  /* 0x0007e80601007387 */ /* 0x0003e20000100a00 */
[----:B--2---:R-:W-:Y:S01]  /*16310*/  HFMA2.MMA R13, -RZ, RZ, -2.5625, -0.900390625 ;  /* 0xc120bb34ff0d7435 */ /* 0x004fe200000001ff */
[----:B------:R-:W-:Y:S02]  /*16320*/  IMAD.MOV.U32 R12, RZ, RZ, 0x41a71805 ;  /* 0x41a71805ff0c7424 */ /* 0x000fe400078e00ff */
[----:B------:R2:W-:Y:S01]  /*16330*/  STL.64 [R1+0x7e0], R20 ;  /* 0x0007e01401007387 */ /* 0x0005e20000100a00 */
[----:B0-----:R-:W-:-:S03]  /*16340*/  HFMA2.MMA R23, -RZ, RZ, 2.66796875, 393.5 ;  /* 0x41565e26ff177435 */ /* 0x001fc600000001ff */
        /* <DEDUP_REMOVED lines=11> */
[----:B-1----:R-:W-:Y:S01]  /*16400*/  IMAD.MOV.U32 R24, RZ, RZ, -0x407f6a28 ;  /* 0xbf8095d8ff187424 */ /* 0x002fe200078e00ff */
[----:B------:R-:W-:Y:S02]  /*16410*/  MOV R25, 0xb3db3628 ;  /* 0xb3db362800197802 */ /* 0x000fe40000000f00 */
[----:B------:R1:W-:Y:S01]  /*16420*/  STL.64 [R1+0x830], R14 ;  /* 0x0008300e01007387 */ /* 0x0003e20000100a00 */
[----:B--2---:R-:W-:Y:S01]  /*16430*/  HFMA2.MMA R11, -RZ, RZ, 1.0029296875, -0.775390625 ;  /* 0x3c03ba34ff0b7435 */ /* 0x004fe200000001ff */
[----:B------:R-:W-:Y:S02]  /*16440*/  IMAD.MOV.U32 R10, RZ, RZ, -0x434156b4 ;  /* 0xbcbea94cff0a7424 */ /* 0x000fe400078e00ff */
[----:B------:R2:W-:Y:S01]  /*16450*/  STL.64 [R1+0x850], R12 ;  /* 0x0008500c01007387 */ /* 0x0005e20000100a00 */
[----:B0-----:R-:W-:-:S03]  /*16460*/  HFMA2.MMA R7, -RZ, RZ, 1.9287109375, 3288 ;  /* 0x3fb76a6cff077435 */ /* 0x001fc600000001ff */
        /* <DEDUP_REMOVED lines=8> */
[----:B0-----:R-:W-:Y:S01]  /*164f0*/  HFMA2.MMA R23, -RZ, RZ, -0.82080078125, 4.03515625 ;  /* 0xba914409ff177435 */ /* 0x001fe200000001ff */
[----:B------:R-:W-:-:S02]  /*16500*/  IMAD.MOV.U32 R22, RZ, RZ, 0x3ad917d5 ;  /* 0x3ad917d5ff167424 */ /* 0x000fc400078e00ff */
[----:B------:R0:W-:Y:S01]  /*16510*/  STL.64 [R1+0x7f8], R24 ;  /* 0x0007f81801007387 */ /* 0x0001e20000100a00 */
[----:B-1----:R-:W-:Y:S01]  /*16520*/  IMAD.MOV.U32 R20, RZ, RZ, -0x48b2aad3 ;  /* 0xb74d552dff147424 */ /* 0x002fe200078e00ff */
        /* <DEDUP_REMOVED lines=8> */
[----:B-1----:R-:W-:-:S03]  /*165b0*/  HFMA2.MMA R15, -RZ, RZ, 3.53515625, 0.310302734375 ;  /* 0x431234f7ff0f7435 */ /* 0x002fc600000001ff */
[----:B------:R1:W-:Y:S01]  /*165c0*/  STL.64 [R1+0x858], R20 ;  /* 0x0008581401007387 */ /* 0x0003e20000100a00 */
[----:B------:R-:W-:Y:S01]  /*165d0*/  IMAD.MOV.U32 R14, RZ, RZ, -0x3d08ab89 ;  /* 0xc2f75477ff0e7424 */ /* 0x000fe200078e00ff */
[----:B--2---:R-:W-:Y:S02]  /*165e0*/  HFMA2.MMA R11, -RZ, RZ, -3.046875, -118.1875 ;  /* 0xc218d763ff0b7435 */ /* 0x004fe400000001ff */
[----:B------:R2:W-:Y:S01]  /*165f0*/  STL.64 [R1+0x860], R6 ;  /* 0x0008600601007387 */ /* 0x0005e20000100a00 */
[----:B------:R-:W-:Y:S01]  /*16600*/  IMAD.MOV.U32 R10, RZ, RZ, 0x4223149e ;  /* 0x4223149eff0a7424 */ /* 0x000fe200078e00ff */
[----:B0-----:R-:W-:Y:S02]  /*16610*/  HFMA2.MMA R13, -RZ, RZ, 2.318359375, -1.4111328125 ;  /* 0x40a3bda5ff0d7435 */ /* 0x001fe400000001ff */
[----:B------:R0:W-:Y:S01]  /*16620*/  STL.64 [R1+0x878], R8 ;  /* 0x0008780801007387 */ /* 0x0001e20000100a00 */
[----:B------:R-:W-:Y:S02]  /*16630*/  IMAD.MOV.U32 R12, RZ, RZ, -0x3f374eec ;  /* 0xc0c8b114ff0c7424 */ /* 0x000fe400078e00ff */
[----:B-1----:R-:W-:Y:S01]  /*16640*/  IMAD.MOV.U32 R20, RZ, RZ, 0x3a9eb4a8 ;  /* 0x3a9eb4a8ff147424 */ /* 0x002fe200078e00ff */
[----:B------:R-:W-:Y:S01]  /*16650*/  MOV R21, 0xb9cefd15 ;  /* 0xb9cefd1500157802 */ /* 0x000fe20000000f00 */
[----:B------:R1:W-:Y:S01]  /*16660*/  STL.64 [R1+0x820], R22 ;  /* 0x0008201601007387 */ /* 0x0003e20000100a00 */
[----:B--2---:R-:W-:Y:S01]  /*16670*/  IMAD.MOV.U32 R6, RZ, RZ, 0x430437bf ;  /* 0x430437bfff067424 */ /* 0x004fe200078e00ff */
[----:B------:R-:W-:-:S02]  /*16680*/  MOV R7, 0x3c605817 ;  /* 0x3c60581700077802 */ /* 0x000fc40000000f00 */
[----:B------:R2:W-:Y:S01]  /*16690*/  STL.64 [R1+0x848], R24 ;  /* 0x0008481801007387 */ /* 0x0005e20000100a00 */
[----:B0-----:R-:W-:Y:S01]  /*166a0*/  IMAD.MOV.U32 R8, RZ, RZ, -0x3d5f44d2 ;  /* 0xc2a0bb2eff087424 */ /* 0x001fe200078e00ff */
[----:B------:R-:W-:Y:S02]  /*166b0*/  MOV R9, 0xb8ec22de ;  /* 0xb8ec22de00097802 */ /* 0x000fe40000000f00 */
[----:B------:R0:W-:Y:S01]  /*166c0*/  STL.64 [R1+0x890], R20 ;  /* 0x0008901401007387 */ /* 0x0001e20000100a00 */
[----:B-1----:R-:W-:Y:S01]  /*166d0*/  HFMA2.MMA R23, -RZ, RZ, -1.501953125, 0.0002357959747314453125 ;  /* 0xbe020bbaff177435 */ /* 0x002fe200000001ff */
[----:B------:R-:W-:Y:S02]  /*166e0*/  IMAD.MOV.U32 R22, RZ, RZ, 0x3eaea827 ;  /* 0x3eaea827ff167424 */ /* 0x000fe400078e00ff */
[----:B------:R1:W-:Y:S01]  /*166f0*/  STL.64 [R1+0x8a0], R6 ;  /* 0x0008a00601007387 */ /* 0x0003e20000100a00 */
[----:B--2---:R-:W-:Y:S01]  /*16700*/  HFMA2.MMA R25, -RZ, RZ, -3.5546875, -20.640625 ;  /* 0xc31ccd29ff197435 */ /* 0x004fe200000001ff */
[----:B------:R-:W-:-:S02]  /*16710*/  IMAD.MOV.U32 R24, RZ, RZ, 0x4293c7da ;  /* 0x4293c7daff187424 */ /* 0x000fc400078e00ff */
[----:B------:R2:W-:Y:S01]  /*16720*/  STL.64 [R1+0x8a8], R14 ;  /* 0x0008a80e01007387 */ /* 0x0005e20000100a00 */
[----:B0-----:R-:W-:Y:S01]  /*16730*/  IMAD.MOV.U32 R20, RZ, RZ, -0x3ffdf446 ;  /* 0xc0020bbaff147424 */ /* 0x001fe200078e00ff */
[----:B------:R-:W-:Y:S02]  /*16740*/  MOV R21, 0xb1aa1b02 ;  /* 0xb1aa1b0200157802 */ /* 0x000fe40000000f00 */
[----:B------:R0:W-:Y:S04]  /*16750*/  STL.64 [R1+0x8b0], R8 ;  /* 0x0008b00801007387 */ /* 0x0001e80000100a00 */
[----:B------:R3:W-:Y:S01]  /*16760*/  STL.64 [R1+0x8b8], R10 ;  /* 0x0008b80a01007387 */ /* 0x0007e20000100a00 */
[----:B-1----:R-:W-:Y:S01]  /*16770*/  HFMA2.MMA R7, -RZ, RZ, -1.720703125, 2582 ;  /* 0xbee2690bff077435 */ /* 0x002fe200000001ff */
[----:B------:R-:W-:-:S02]  /*16780*/  IMAD.MOV.U32 R6, RZ, RZ, 0x3f18a4c1 ;  /* 0x3f18a4c1ff067424 */ /* 0x000fc400078e00ff */
[----:B------:R1:W-:Y:S01]  /*16790*/  STL.64 [R1+0x8c8], R12 ;  /* 0x0008c80c01007387 */ /* 0x0003e20000100a00 */
[----:B--2---:R-:W-:Y:S01]  /*167a0*/  IMAD.MOV.U32 R14, RZ, RZ, 0x3e24a8c0 ;  /* 0x3e24a8c0ff0e7424 */ /* 0x004fe200078e00ff */
[----:B------:R-:W-:Y:S01]  /*167b0*/  MOV R15, 0xb2d4762c ;  /* 0xb2d4762c000f7802 */ /* 0x000fe20000000f00 */
[----:B0-----:R-:W-:Y:S01]  /*167c0*/  IMAD.MOV.U32 R8, RZ, RZ, -0x43e4c231 ;  /* 0xbc1b3dcfff087424 */ /* 0x001fe200078e00ff */
[----:B------:R-:W-:Y:S01]  /*167d0*/  MOV R9, 0x36d76ab6 ;  /* 0x36d76ab600097802 */ /* 0x000fe20000000f00 */
[----:B------:R0:W-:Y:S01]  /*167e0*/  STL.64 [R1+0x870], R22 ;  /* 0x0008701601007387 */ /* 0x0001e20000100a00 */
[----:B---3--:R-:W-:Y:S01]  /*167f0*/  HFMA2.MMA R11, -RZ, RZ, 3.6640625, 0.05548095703125 ;  /* 0x43542b1aff0b7435 */ /* 0x008fe200000001ff */
[----:B------:R-:W-:Y:S02]  /*16800*/  IMAD.MOV.U32 R10, RZ, RZ, 0x3b0b43e3 ;  /* 0x3b0b43e3ff0a7424 */ /* 0x000fe400078e00ff */
[----:B------:R2:W-:Y:S01]  /*16810*/  STL.64 [R1+0x898], R24 ;  /* 0x0008981801007387 */ /* 0x0005e20000100a00 */
[----:B-1----:R-:W-:Y:S01]  /*16820*/  IMAD.MOV.U32 R12, RZ, RZ, 0x4151b9cf ;  /* 0x4151b9cfff0c7424 */ /* 0x002fe200078e00ff */
[----:B------:R-:W-:-:S02]  /*16830*/  MOV R13, 0xc3f87dce ;  /* 0xc3f87dce000d7802 */ /* 0x000fc40000000f00 */
[----:B------:R1:W-:Y:S01]  /*16840*/  STL.64 [R1+0x8d0], R20 ;  /* 0x0008d01401007387 */ /* 0x0003e20000100a00 */
[----:B0-----:R-:W-:Y:S01]  /*16850*/  IMAD.MOV.U32 R22, RZ, RZ, 0x41898fd1 ;  /* 0x41898fd1ff167424 */ /* 0x001fe200078e00ff */
[----:B------:R-:W-:Y:S02]  /*16860*/  MOV R23, 0x357b0a41 ;  /* 0x357b0a4100177802 */ /* 0x000fe40000000f00 */
[----:B------:R0:W-:Y:S01]  /*16870*/  STL.64 [R1+0x8e0], R14 ;  /* 0x0008e00e01007387 */ /* 0x0001e20000100a00 */
[----:B--2---:R-:W-:Y:S01]  /*16880*/  HFMA2.MMA R25, -RZ, RZ, 1.22265625, 0.01502227783203125 ;  /* 0x3ce423b1ff197435 */ /* 0x004fe200000001ff */
[----:B------:R-:W-:Y:S02]  /*16890*/  IMAD.MOV.U32 R24, RZ, RZ, -0x42dae672 ;  /* 0xbd25198eff187424 */ /* 0x000fe400078e00ff */
[----:B------:R2:W-:Y:S01]  /*168a0*/  STL.64 [R1+0x8f0], R8 ;  /* 0x0008f00801007387 */ /* 0x0005e20000100a00 */
[----:B-1----:R-:W-:Y:S01]  /*168b0*/  HFMA2.MMA R21, -RZ, RZ, -3.970703125, 0.000694751739501953125 ;  /* 0xc3f111b1ff157435 */ /* 0x002fe200000001ff */
[----:B------:R-:W-:-:S02]  /*168c0*/  IMAD.MOV.U32 R20, RZ, RZ, 0x4436cdd2 ;  /* 0x4436cdd2ff147424 */ /* 0x000fc400078e00ff */
[----:B------:R1:W-:Y:S01]  /*168d0*/  STL.64 [R1+0x900], R12 ;  /* 0x0009000c01007387 */ /* 0x0003e20000100a00 */
[----:B0-----:R-:W-:Y:S01]  /*168e0*/  IMAD.MOV.U32 R14, RZ, RZ, 0x3913332d ;  /* 0x3913332dff0e7424 */ /* 0x001fe200078e00ff */
[----:B------:R-:W-:Y:S02]  /*168f0*/  MOV R15, 0xc29684d3 ;  /* 0xc29684d3000f7802 */ /* 0x000fe40000000f00 */
[----:B------:R0:W-:Y:S01]  /*16900*/  STL.64 [R1+0x8d8], R6 ;  /* 0x0008d80601007387 */ /* 0x0001e20000100a00 */
[----:B--2---:R-:W-:Y:S01]  /*16910*/  HFMA2.MMA R9, -RZ, RZ, -2.943359375, -0.00110340118408203125 ;  /* 0xc1e39485ff097435 */ /* 0x004fe200000001ff */
[----:B------:R-:W-:Y:S02]  /*16920*/  IMAD.MOV.U32 R8, RZ, RZ, 0x42850a16 ;  /* 0x42850a16ff087424 */ /* 0x000fe400078e00ff */
[----:B------:R2:W-:Y:S01]  /*16930*/  STL.64 [R1+0x8f8], R10 ;  /* 0x0008f80a01007387 */ /* 0x0005e20000100a00 */
[----:B-1----:R-:W-:Y:S01]  /*16940*/  IMAD.MOV.U32 R12, RZ, RZ, -0x4b05c0b0 ;  /* 0xb4fa3f50ff0c7424 */ /* 0x002fe200078e00ff */
[----:B------:R-:W-:-:S02]  /*16950*/  MOV R13, 0xbf4e5ff2 ;  /* 0xbf4e5ff2000d7802 */ /* 0x000fc40000000f00 */
[----:B------:R1:W-:Y:S01]  /*16960*/  STL.64 [R1+0x8c0], R22 ;  /* 0x0008c01601007387 */ /* 0x0003e20000100a00 */
[----:B0-----:R-:W-:Y:S01]  /*16970*/  HFMA2.MMA R7, -RZ, RZ, 3.583984375, -15760 ;  /* 0x432bf3b2ff077435 */ /* 0x001fe200000001ff */
[----:B------:R-:W-:Y:S02]  /*16980*/  IMAD.MOV.U32 R6, RZ, RZ, -0x3c540da5 ;  /* 0xc3abf25bff067424 */ /* 0x000fe400078e00ff */
[----:B------:R0:W-:Y:S01]  /*16990*/  STL.64 [R1+0x8e8], R24 ;  /* 0x0008e81801007387 */ /* 0x0001e20000100a00 */
[----:B--2---:R-:W-:Y:S01]  /*169a0*/  IMAD.MOV.U32 R10, RZ, RZ, -0x4ab39f09 ;  /* 0xb54c60f7ff0a7424 */ /* 0x004fe200078e00ff */
[----:B------:R-:W-:Y:S02]  /*169b0*/  MOV R11, 0x4118a4c2 ;  /* 0x4118a4c2000b7802 */ /* 0x000fe40000000f00 */
[----:B------:R2:W-:Y:S01]  /*169c0*/  STL.64 [R1+0x920], R14 ;  /* 0x0009200e01007387 */ /* 0x0005e20000100a00 */
[----:B-1----:R-:W-:Y:S01]  /*169d0*/  IMAD.MOV.U32 R22, RZ, RZ, -0x4313edd9 ;  /* 0xbcec1227ff167424 */ /* 0x002fe200078e00ff */
[----:B------:R-:W-:-:S02]  /*169e0*/  MOV R23, 0x43a31567 ;  /* 0x43a3156700177802 */ /* 0x000fc40000000f00 */
[----:B------:R1:W-:Y:S01]  /*169f0*/  STL.64 [R1+0x940], R12 ;  /* 0x0009400c01007387 */ /* 0x0003e20000100a00 */
[----:B0-----:R-:W-:-:S03]  /*16a00*/  HFMA2.MMA R25, -RZ, RZ, 2.111328125, 1.4609375 ;  /* 0x40393dd8ff197435 */ /* 0x001fc600000001ff */
[----:B------:R0:W-:Y:S01]  /*16a10*/  STL.64 [R1+0x908], R20 ;  /* 0x0009081401007387 */ /* 0x0001e20000100a00 */
[----:B------:R-:W-:Y:S01]  /*16a20*/  IMAD.MOV.U32 R24, RZ, RZ, -0x3f0f7065 ;  /* 0xc0f08f9bff187424 */ /* 0x000fe200078e00ff */
[----:B--2---:R-:W-:Y:S02]  /*16a30*/  HFMA2.MMA R15, -RZ, RZ, 1.1162109375, -0.000296115875244140625 ;  /* 0x3c778cdaff0f7435 */ /* 0x004fe400000001ff */
[----:B------:R2:W-:Y:S01]  /*16a40*/  STL.64 [R1+0x928], R8 ;  /* 0x0009280801007387 */ /* 0x0005e20000100a00 */
[----:B------:R-:W-:Y:S01]  /*16a50*/  IMAD.MOV.U32 R14, RZ, RZ, -0x42f88f86 ;  /* 0xbd07707aff0e7424 */ /* 0x000fe200078e00ff */
[----:B-1----:R-:W-:Y:S02]  /*16a60*/  HFMA2.MMA R13, -RZ, RZ, 0.83251953125, 217.375 ;  /* 0x3aa95acbff0d7435 */ /* 0x002fe400000001ff */
[----:B------:R1:W-:Y:S01]  /*16a70*/  STL.64 [R1+0x930], R10 ;  /* 0x0009300a01007387 */ /* 0x0003e20000100a00 */
[----:B------:R-:W-:Y:S01]  /*16a80*/  IMAD.MOV.U32 R12, RZ, RZ, 0x44abf3ae ;  /* 0x44abf3aeff0c7424 */ /* 0x000fe200078e00ff */
[----:B0-----:R-:W-:-:S02]  /*16a90*/  HFMA2.MMA R21, -RZ, RZ, -1.5830078125, 20432 ;  /* 0xbe5574fdff157435 */ /* 0x001fc400000001ff */
[----:B------:R0:W-:Y:S01]  /*16aa0*/  STL.64 [R1+0x910], R22 ;  /* 0x0009101601007387 */ /* 0x0001e20000100a00 */
[----:B------:R-:W-:Y:S01]  /*16ab0*/  IMAD.MOV.U32 R20, RZ, RZ, 0x3f15b76c ;  /* 0x3f15b76cff147424 */ /* 0x000fe200078e00ff */
[----:B--2---:R-:W-:Y:S02]  /*16ac0*/  HFMA2.MMA R9, -RZ, RZ, -1.5341796875, 0.0010662078857421875 ;  /* 0xbe23145eff097435 */ /* 0x004fe400000001ff */
[----:B------:R2:W-:Y:S01]  /*16ad0*/  STL.64 [R1+0x918], R6 ;  /* 0x0009180601007387 */ /* 0x0005e20000100a00 */
[----:B------:R-:W-:Y:S02]  /*16ae0*/  IMAD.MOV.U32 R8, RZ, RZ, -0x3b0ef486 ;  /* 0xc4f10b7aff087424 */ /* 0x000fe400078e00ff */
[----:B-1----:R-:W-:Y:S01]  /*16af0*/  IMAD.MOV.U32 R10, RZ, RZ, 0x44f49ff4 ;  /* 0x44f49ff4ff0a7424 */ /* 0x002fe200078e00ff */
[----:B------:R-:W-:Y:S01]  /*16b00*/  MOV R11, 0xc5167406 ;  /* 0xc5167406000b7802 */ /* 0x000fe20000000f00 */
[----:B------:R1:W-:Y:S01]  /*16b10*/  STL.64 [R1+0x938], R24 ;  /* 0x0009381801007387 */ /* 0x0003e20000100a00 */
[----:B0-----:R-:W-:Y:S01]  /*16b20*/  IMAD.MOV.U32 R22, RZ, RZ, -0x3b8899d4 ;  /* 0xc477662cff167424 */ /* 0x001fe200078e00ff */
[----:B------:R-:W-:-:S02]  /*16b30*/  MOV R23, 0x450908e3 ;  /* 0x450908e300177802 */ /* 0x000fc40000000f00 */
[----:B------:R0:W-:Y:S01]  /*16b40*/  STL.64 [R1+0x958], R14 ;  /* 0x0009580e01007387 */ /* 0x0001e20000100a00 */
[----:B--2---:R-:W-:Y:S01]  /*16b50*/  IMAD.MOV.U32 R6, RZ, RZ, 0x391ad4b2 ;  /* 0x391ad4b2ff067424 */ /* 0x004fe200078e00ff */
[----:B------:R-:W-:Y:S02]  /*16b60*/  MOV R7, 0x3d50e5d5 ;  /* 0x3d50e5d500077802 */ /* 0x000fe40000000f00 */
[----:B------:R2:W-:Y:S01]  /*16b70*/  STL.64 [R1+0x970], R10 ;  /* 0x0009700a01007387 */ /* 0x0005e20000100a00 */
[----:B-1----:R-:W-:-:S03]  /*16b80*/  HFMA2.MMA R25, -RZ, RZ, -0.447021484375, -0.000134944915771484375 ;  /* 0xb727886cff197435 */ /* 0x002fc600000001ff */
[----:B------:R1:W-:Y:S01]  /*16b90*/  STL.64 [R1+0x978], R12 ;  /* 0x0009780c01007387 */ /* 0x0003e20000100a00 */
[----:B------:R-:W-:Y:S01]  /*16ba0*/  IMAD.MOV.U32 R24, RZ, RZ, -0x3c55509c ;  /* 0xc3aaaf64ff187424 */ /* 0x000fe200078e00ff */
[----:B0-----:R-:W-:Y:S02]  /*16bb0*/  HFMA2.MMA R15, -RZ, RZ, -0.4384765625, -8600 ;  /* 0xb704f033ff0f7435 */ /* 0x001fe400000001ff */
[----:B------:R0:W-:Y:S01]  /*16bc0*/  STL.64 [R1+0x948], R20 ;  /* 0x0009481401007387 */ /* 0x0001e20000100a00 */
[----:B------:R-:W-:Y:S01]  /*16bd0*/  IMAD.MOV.U32 R14, RZ, RZ, 0x42393dd8 ;  /* 0x42393dd8ff0e7424 */ /* 0x000fe200078e00ff */
[----:B--2---:R-:W-:Y:S02]  /*16be0*/  HFMA2.MMA R11, -RZ, RZ, 0.91162109375, 0.447509765625 ;  /* 0x3b4b3729ff0b7435 */ /* 0x004fe400000001ff */
[----:B------:R2:W-:Y:S01]  /*16bf0*/  STL.64 [R1+0x950], R6 ;  /* 0x0009500601007387 */ /* 0x0005e20000100a00 */
[----:B------:R-:W-:Y:S01]  /*16c00*/  IMAD.MOV.U32 R10, RZ, RZ, -0x3f7a96e2 ;  /* 0xc085691eff0a7424 */ /* 0x000fe200078e00ff */
[----:B-1----:R-:W-:-:S02]  /*16c10*/  HFMA2.MMA R13, -RZ, RZ, 1.5966796875, 2.83718109130859375e-05 ;  /* 0x3e6301dcff0d7435 */ /* 0x002fc400000001ff */
[----:B------:R1:W-:Y:S01]  /*16c20*/  STL.64 [R1+0x960], R22 ;  /* 0x0009601601007387 */ /* 0x0003e20000100a00 */
[----:B------:R-:W-:-:S03]  /*16c30*/  IMAD.MOV.U32 R12, RZ, RZ, 0x3eb9a9a3 ;  /* 0x3eb9a9a3ff0c7424 */ /* 0x000fc600078e00ff */
[----:B------:R3:W-:Y:S01]  /*16c40*/  STL.64 [R1+0x968], R8 ;  /* 0x0009680801007387 */ /* 0x0007e20000100a00 */
[----:B0-----:R-:W-:Y:S01]  /*16c50*/  IMAD.MOV.U32 R20, RZ, RZ, -0x3bc3d9f9 ;  /* 0xc43c2607ff147424 */ /* 0x001fe200078e00ff */
[----:B------:R-:W-:Y:S01]  /*16c60*/  MOV R21, 0x4436edde ;  /* 0x4436edde00157802 */ /* 0x000fe20000000f00 */
[----:B--2---:R-:W-:Y:S01]  /*16c70*/  IMAD.MOV.U32 R6, RZ, RZ, 0x43059029 ;  /* 0x43059029ff067424 */ /* 0x004fe200078e00ff */
[----:B------:R-:W-:Y:S01]  /*16c80*/  MOV R7, 0xc2e186a2 ;  /* 0xc2e186a200077802 */ /* 0x000fe20000000f00 */
[----:B------:R0:W-:Y:S01]  /*16c90*/  STL.64 [R1+0x988], R24 ;  /* 0x0009881801007387 */ /* 0x0001e20000100a00 */
[----:B-1----:R-:W-:Y:S01]  /*16ca0*/  IMAD.MOV.U32 R22, RZ, RZ, 0x3f8f9e02 ;  /* 0x3f8f9e02ff167424 */ /* 0x002fe200078e00ff */
[----:B------:R-:W-:Y:S02]  /*16cb0*/  MOV R23, 0xbf42b1b0 ;  /* 0xbf42b1b000177802 */ /* 0x000fe40000000f00 */
[----:B------:R0:W-:Y:S01]  /*16cc0*/  STL.64 [R1+0x980], R20 ;  /* 0x0009801401007387 */ /* 0x0001e20000100a00 */
[----:B---3--:R-:W-:Y:S01]  /*16cd0*/  IMAD.MOV.U32 R8, RZ, RZ, -0x3e97d410 ;  /* 0xc1682bf0ff087424 */ /* 0x008fe200078e00ff */
        /* <DEDUP_REMOVED lines=10> */
[----:B0-----:R-:W-:-:S11]  /*16d80*/  MOV R6, RZ ;  /* 0x000000ff00067202 */ /* 0x001fd60000000f00 */
        /* <DEDUP_REMOVED lines=31> */
.L_x_1037:
[----:B------:R-:W-:Y:S05]  /*16f80*/  BSYNC B2 ;  /* 0x0000000000027941 */ /* 0x000fea0003800000 */
.L_x_1036:
[----:B------:R-:W-:-:S04]  /*16f90*/  FADD.FTZ R0, -R0, R7 ;  /* 0x0000000700007221 */ /* 0x000fc80000010100 */
[----:B------:R-:W-:-:S06]  /*16fa0*/  FMUL.FTZ R0, R0, -2 ;  /* 0xc000000000007820 */ /* 0x000fcc0000410000 */
[----:B------:R-:W0:Y:S02]  /*16fb0*/  MUFU.SQRT R0, R0 ;  /* 0x0000000000007308 */ /* 0x000e240000002000 */
[----:B0-----:R-:W-:Y:S01]  /*16fc0*/  FADD.FTZ R6, -R0, -RZ ;  /* 0x800000ff00067221 */ /* 0x001fe20000010100 */
[----:B------:R-:W-:Y:S05]  /*16fd0*/  BRA `(.L_x_1035) ;  /* 0x0000022000007947 */ /* 0x000fea0003800000 */
.L_x_1034:
[C---:B------:R-:W-:Y:S01]  /*16fe0*/  FADD.FTZ.RZ R5, R0.reuse, 1 ;  /* 0x3f80000000057421 */ /* 0x040fe2000001c000 */
[----:B------:R-:W-:Y:S01]  /*16ff0*/  ISETP.GE.U32.AND P0, PT, R0, 0x7f800000, PT ;  /* 0x7f8000000000780c */ /* 0x000fe20003f06070 */
[----:B0-----:R-:W-:Y:S01]  /*17000*/  IMAD.MOV.U32 R9, RZ, RZ, 0x3e800000 ;  /* 0x3e800000ff097424 */ /* 0x001fe200078e00ff */
        /* <DEDUP_REMOVED lines=27> */
.L_x_1039:
[----:B------:R-:W-:Y:S05]  /*171c0*/  BSYNC B2 ;  /* 0x0000000000027941 */ /* 0x000fea0003800000 */
.L_x_1038:
[----:B------:R-:W-:-:S04]  /*171d0*/  FADD.FTZ R0, -R0, R5 ;  /* 0x0000000500007221 */ /* 0x000fc80000010100 */
[----:B------:R-:W-:-:S04]  /*171e0*/  FMUL.FTZ R0, R0, -2 ;  /* 0xc000000000007820 */ /* 0x000fc80000410000 */
[----:B------:R0:W1:Y:S03]  /*171f0*/  MUFU.SQRT R6, R0 ;  /* 0x0000000000067308 */ /* 0x0000660000002000 */
.L_x_1035:
[----:B------:R-:W-:Y:S05]  /*17200*/  BSYNC B0 ;  /* 0x0000000000007941 */ /* 0x000fea0003800000 */
.L_x_1033:
[----:B------:R-:W-:Y:S01]  /*17210*/  FMUL.FTZ R9, R3, 0.5 ;  /* 0x3f00000003097820 */ /* 0x000fe20000410000 */
[----:B------:R-:W-:Y:S01]  /*17220*/  HFMA2.MMA R12, -RZ, RZ, 3.4921875, 0 ;  /* 0x42fc0000ff0c7435 */ /* 0x000fe200000001ff */
[----:B------:R-:W-:Y:S01]  /*17230*/  IMAD.MOV.U32 R13, RZ, RZ, 0x3a69a091 ;  /* 0x3a69a091ff0d7424 */ /* 0x000fe200078e00ff */
[----:B------:R-:W-:Y:S01]  /*17240*/  HFMA2.MMA R27, -RZ, RZ, 0, 0 ;  /* 0x00000000ff1b7435 */ /* 0x000fe200000001ff */
[----:B------:R-:W-:Y:S01]  /*17250*/  BSSY B0, `(.L_x_1040) ;  /* 0x0000160000007945 */ /* 0x000fe20003800000 */
[----:B------:R-:W-:Y:S01]  /*17260*/  HFMA2.MMA R43, -RZ, RZ, 0, 0 ;  /* 0x00000000ff2b7435 */ /* 0x000fe200000001ff */
[----:B------:R-:W2:Y:S01]  /*17270*/  MUFU.SQRT R9, R9 ;  /* 0x0000000900097308 */ /* 0x000ea20000002000 */
[----:B------:R-:W-:Y:S01]  /*17280*/  HFMA2.MMA R51, -RZ, RZ, 0, 0 ;  /* 0x00000000ff337435 */ /* 0x000fe200000001ff */
[----:B------:R-:W-:Y:S01]  /*17290*/  CS2R R20, SRZ ;  /* 0x0000000000147805 */ /* 0x000fe2000001ff00 */
[----:B------:R-:W-:Y:S01]  /*172a0*/  CS2R R22, SRZ ;  /* 0x0000000000167805 */ /* 0x000fe2000001ff00 */
[----:B------:R-:W-:Y:S01]  /*172b0*/  CS2R R24, SRZ ;  /* 0x0000000000187805 */ /* 0x000fe2000001ff00 */
[----:B------:R-:W-:Y:S01]  /*172c0*/  CS2R R28, SRZ ;  /* 0x00000000001c7805 */ /* 0x000fe2000001ff00 */
        /* <DEDUP_REMOVED lines=8> */
[----:B012---:R-:W-:-:S04]  /*17350*/  FMUL.FTZ R0, R9, R6 ;  /* 0x0000000609007220 */ /* 0x007fc80000410000 */
        /* <DEDUP_REMOVED lines=11> */
[----:B-1----:R-:W-:Y:S02]  /*17410*/  FSETP.GT.FTZ.AND P0, PT, |R9|, 126, PT ;  /* 0x42fc00000900780b */ /* 0x002fe40003f14200 */
[----:B------:R-:W-:Y:S01]  /*17420*/  LOP3.LUT R12, R12, 0x80000000, R9, 0xb8, !PT ;  /* 0x800000000c0c7812 */ /* 0x000fe200078eb809 */
[----:B------:R-:W-:-:S03]  /*17430*/  FFMA.FTZ R10, |R5|, -R7, R10 ;  /* 0x80000007050a7223 */ /* 0x000fc6000001020a */
[----:B------:R-:W-:Y:S01]  /*17440*/  FSEL R14, R12, R9, P0 ;  /* 0x000000090c0e7208 */ /* 0x000fe20000000000 */
[----:B------:R-:W-:Y:S01]  /*17450*/  FFMA.FTZ R10, R8, R10, R7 ;  /* 0x0000000a080a7223 */ /* 0x000fe20000010007 */
[C---:B------:R-:W-:Y:S01]  /*17460*/  FSETP.GT.FTZ.AND P0, PT, |R5|.reuse, 10.05500030517578125, PT ;  /* 0x4120e1480500780b */ /* 0x040fe20003f14200 */
[----:B------:R-:W-:Y:S02]  /*17470*/  IMAD.MOV.U32 R8, RZ, RZ, 0x40000000 ;  /* 0x40000000ff087424 */ /* 0x000fe400078e00ff */
[C---:B------:R-:W-:Y:S02]  /*17480*/  FFMA.FTZ R7, R10.reuse, R13, 0.0070457882247865200043 ;  /* 0x3be6e05b0a077423 */ /* 0x040fe4000001000d */
[----:B------:R-:W-:Y:S02]  /*17490*/  FFMA.FTZ R8, |R5|, R8, 1 ;  /* 0x3f80000005087423 */ /* 0x000fe40000010208 */
[----:B------:R-:W-:Y:S02]  /*174a0*/  FFMA.FTZ R7, R10, R7, -0.015866896137595176697 ;  /* 0xbc81fb4b0a077423 */ /* 0x000fe40000010007 */
[----:B------:R-:W-:Y:S01]  /*174b0*/  FFMA.FTZ R13, R14, -0.69314718246459960938, -R11 ;  /* 0xbf3172180e0d7823 */ /* 0x000fe2000001080b */
[----:B------:R0:W-:Y:S01]  /*174c0*/  MUFU.RCP R9, R8 ;  /* 0x0000000800097308 */ /* 0x0001e20000001000 */
[----:B------:R-:W-:-:S02]  /*174d0*/  FFMA.FTZ R7, R10, R7, 0.036429625004529953003 ;  /* 0x3d15373b0a077423 */ /* 0x000fc40000010007 */
[----:B------:R-:W-:Y:S02]  /*174e0*/  FFMA.FTZ R13, R14, 1.9046542121259335545e-09, R13 ;  /* 0x3102e3080e0d7823 */ /* 0x000fe4000001000d */
[C---:B------:R-:W-:Y:S02]  /*174f0*/  FFMA.FTZ R7, R10.reuse, R7, -0.066643431782722473145 ;  /* 0xbd887c5a0a077423 */ /* 0x040fe40000010007 */
[----:B------:R-:W-:Y:S02]  /*17500*/  FMUL.FTZ R13, R13, 1.4426950216293334961 ;  /* 0x3fb8aa3b0d0d7820 */ /* 0x000fe40000410000 */
[----:B------:R-:W-:Y:S02]  /*17510*/  FFMA.FTZ R7, R10, R7, 0.093814529478549957275 ;  /* 0x3dc021d50a077423 */ /* 0x000fe40000010007 */
[----:B------:R-:W-:Y:S02]  /*17520*/  FADD.FTZ R14, R14, 12583039 ;  /* 0x4b40007f0e0e7421 */ /* 0x000fe40000010000 */
[----:B------:R-:W-:Y:S01]  /*17530*/  FFMA.FTZ R7, R10, R7, -0.10099056363105773926 ;  /* 0xbdced4240a077423 */ /* 0x000fe20000010007 */
[----:B------:R-:W1:Y:S01]  /*17540*/  MUFU.EX2 R13, R13 ;  /* 0x0000000d000d7308 */ /* 0x000e620000000800 */
[----:B0-----:R-:W-:Y:S01]  /*17550*/  FADD.FTZ R8, |R5|, -RZ ;  /* 0x800000ff05087221 */ /* 0x001fe20000010200 */
[----:B------:R-:W-:Y:S01]  /*17560*/  SHF.L.U32 R14, R14, 0x17, RZ ;  /* 0x000000170e0e7819 */ /* 0x000fe200000006ff */
[----:B------:R-:W-:-:S02]  /*17570*/  FFMA.FTZ R7, R10, R7, 0.06809400022029876709 ;  /* 0x3d8b74de0a077423 */ /* 0x000fc40000010007 */
[----:B------:R-:W-:Y:S02]  /*17580*/  FFMA.FTZ R11, |R5|, -R8, R11 ;  /* 0x80000008050b7223 */ /* 0x000fe4000001020b */
[C---:B------:R-:W-:Y:S02]  /*17590*/  FFMA.FTZ R7, R10.reuse, R7, 0.015377387404441833496 ;  /* 0x3c7bf1700a077423 */ /* 0x040fe40000010007 */
[----:B------:R-:W-:Y:S02]  /*175a0*/  IMAD.MOV.U32 R8, RZ, RZ, 0x3f800000 ;  /* 0x3f800000ff087424 */ /* 0x000fe400078e00ff */
[----:B------:R-:W-:-:S04]  /*175b0*/  FFMA.FTZ R7, R10, R7, -0.1396210789680480957 ;  /* 0xbe0ef8d40a077423 */ /* 0x000fc80000010007 */
[----:B------:R-:W-:Y:S02]  /*175c0*/  FFMA.FTZ R10, R10, R7, 1.232995152473449707 ;  /* 0x3f9dd2c90a0a7423 */ /* 0x000fe40000010007 */
[----:B-1----:R-:W-:Y:S02]  /*175d0*/  FMUL.FTZ R14, R14, R13 ;  /* 0x0000000d0e0e7220 */ /* 0x002fe40000410000 */
[----:B------:R-:W-:Y:S02]  /*175e0*/  FMUL.FTZ R12, R10, R9 ;  /* 0x000000090a0c7220 */ /* 0x000fe40000410000 */
[----:B------:R-:W-:Y:S02]  /*175f0*/  FFMA.FTZ R14, R14, R11, R14 ;  /* 0x0000000b0e0e7223 */ /* 0x000fe4000001000e */
[----:B------:R-:W-:-:S04]  /*17600*/  FMUL.FTZ R7, R12, -2 ;  /* 0xc00000000c077820 */ /* 0x000fc80000410000 */
[----:B------:R-:W-:Y:S02]  /*17610*/  FFMA.FTZ R7, |R5|, R7, R10 ;  /* 0x0000000705077223 */ /* 0x000fe4000001020a */
[----:B------:R-:W-:Y:S01]  /*17620*/  CS2R R10, SRZ ;  /* 0x00000000000a7805 */ /* 0x000fe2000001ff00 */
[----:B------:R-:W-:Y:S02]  /*17630*/  IMAD.MOV.U32 R5, RZ, RZ, RZ ;  /* 0x000000ffff057224 */ /* 0x000fe400078e00ff */
[----:B------:R-:W-:-:S04]  /*17640*/  FADD.FTZ R7, -R12, R7 ;  /* 0x000000070c077221 */ /* 0x000fc80000010100 */
[----:B------:R-:W-:Y:S02]  /*17650*/  FFMA.FTZ R7, R9, R7, R12 ;  /* 0x0000000709077223 */ /* 0x000fe4000001000c */
[----:B------:R-:W-:Y:S01]  /*17660*/  IMAD.MOV.U32 R9, RZ, RZ, 0x7f800000 ;  /* 0x7f800000ff097424 */ /* 0x000fe200078e00ff */
[----:B------:R-:W-:Y:S01]  /*17670*/  CS2R R12, SRZ ;  /* 0x00000000000c7805 */ /* 0x000fe2000001ff00 */
[----:B------:R-:W-:Y:S01]  /*17680*/  FMUL.FTZ R0, R7, R14 ;  /* 0x0000000e07007220 */ /* 0x000fe20000410000 */
[----:B------:R-:W-:Y:S01]  /*17690*/  MOV R7, RZ ;  /* 0x000000ff00077202 */ /* 0x000fe20000000f00 */
[----:B------:R-:W-:-:S03]  /*176a0*/  CS2R R14, SRZ ;  /* 0x00000000000e7805 */ /* 0x000fc6000001ff00 */
[----:B------:R-:W-:-:S05]  /*176b0*/  FSEL R0, R0, RZ, !P0 ;  /* 0x000000ff00007208 */ /* 0x000fca0004000000 */
[----:B------:R-:W-:Y:S02]  /*176c0*/  @P1 FADD.FTZ R0, -R0, 2 ;  /* 0x4000000000001421 */ /* 0x000fe40000010100 */
.L_x_1044:
        /* <DEDUP_REMOVED lines=10> */
[C---:B------:R-:W-:Y:S02]  /*17770*/  IADD3 R36, R28.reuse, 0x1, RZ ;  /* 0x000000011c247810 */ /* 0x040fe40007ffe0ff */
[----:B------:R-:W-:-:S05]  /*17780*/  @P0 IADD3 R36, R28, RZ, RZ ;  /* 0x000000ff1c240210 */ /* 0x000fca0007ffe0ff */
[----:B------:R-:W-:-:S04]  /*17790*/  IMAD.MOV.U32 R28, RZ, RZ, R36 ;  /* 0x000000ffff1c7224 */ /* 0x000fc800078e0024 */
        /* <DEDUP_REMOVED lines=253> */
.L_x_1042:
[----:B------:R-:W-:Y:S05]  /*18770*/  BSYNC B2 ;  /* 0x0000000000027941 */ /* 0x000fea0003800000 */
.L_x_1041:
        /* <DEDUP_REMOVED lines=13> */
.L_x_1043:
[----:B------:R-:W-:Y:S05]  /*18850*/  BSYNC B0 ;  /* 0x0000000000007941 */ /* 0x000fea0003800000 */
.L_x_1040:
        /* <DEDUP_REMOVED lines=41> */
[----:B-1----:R1:W3:Y:S02]  /*18af0*/  DFMA R30, R10, R30, 1 ;  /* 0x3ff000000a1e742b */ /* 0x0022e4000000001e */
[----:B-1----:R-:W-:Y:S02]  /*18b00*/  IADD3 R11, R21, -0x100000, RZ ;  /* 0xfff00000150b7810 */ /* 0x002fe40007ffe0ff */
[----:B--2---:R-:W1:Y:S01]  /*18b10*/  DFMA R14, R8, -R8, R12 ;  /* 0x80000008080e722b */ /* 0x004e62000000000c */
[----:B------:R-:W-:-:S05]  /*18b20*/  MOV R10, R20 ;  /* 0x00000014000a7202 */ /* 0x000fca0000000f00 */
[----:B---3--:R-:W-:Y:S01]  /*18b30*/  IMAD R29, R22, 0x100000, R31 ;  /* 0x00100000161d7824 */ /* 0x008fe200078e021f */
[----:B-1----:R1:W2:Y:S01]  /*18b40*/  DFMA R18, R14, R10, R8 ;  /* 0x0000000a0e12722b */ /* 0x0022a20000000008 */
        /* <DEDUP_REMOVED lines=14> */
.L_x_1046:
[----:B012---:R-:W-:Y:S05]  /*18c30*/  BSYNC B0 ;  /* 0x0000000000007941 */ /* 0x007fea0003800000 */
.L_x_1045:
[----:B------:R-:W-:Y:S01]  /*18c40*/  BSSY B0, `(.L_x_1047) ;  /* 0x0000009000007945 */ /* 0x000fe20003800000 */
[----:B------:R0:W1:Y:S01]  /*18c50*/  DMUL R22, R26, R28 ;  /* 0x0000001c1a167228 */ /* 0x0000620000000000 */
[----:B------:R-:W-:Y:S05]  /*18c60*/  @!P2 BRA `(.L_x_1048) ;  /* 0x000000600000a947 */ /* 0x000fea0003800000 */
[----:B------:R-:W-:Y:S01]  /*18c70*/  MOV R10, R20 ;  /* 0x00000014000a7202 */ /* 0x000fe20000000f00 */
[----:B------:R-:W-:Y:S01]  /*18c80*/  IMAD.MOV.U32 R7, RZ, RZ, R13 ;  /* 0x000000ffff077224 */ /* 0x000fe200078e000d */
[----:B------:R-:W-:-:S03]  /*18c90*/  MOV R18, 0x18cb0 ;  /* 0x00018cb000127802 */ /* 0x000fc60000000f00 */
[----:B01----:R-:W-:Y:S05]  /*18ca0*/  CALL.REL.NOINC `($__internal_3_$__cuda_sm20_dsqrt_rn_f64_mediumpath_v1) ;  /* 0x0001848000007944 */ /* 0x003fea0003c00000 */
[----:B-1----:R-:W-:Y:S01]  /*18cb0*/  MOV R18, R8 ;  /* 0x0000000800127202 */ /* 0x002fe20000000f00 */
[----:B------:R-:W-:Y:S02]  /*18cc0*/  IMAD.MOV.U32 R19, RZ, RZ, R9 ;  /* 0x000000ffff137224 */ /* 0x000fe400078e0009 */
.L_x_1048:
[----:B------:R-:W-:Y:S05]  /*18cd0*/  BSYNC B0 ;  /* 0x0000000000007941 */ /* 0x000fea0003800000 */
.L_x_1047:
[----:B0-----:R-:W0:Y:S01]  /*18ce0*/  MUFU.RCP64H R7, R19 ;  /* 0x0000001300077308 */ /* 0x001e220000001800 */
[----:B------:R-:W-:Y:S01]  /*18cf0*/  HFMA2.MMA R6, -RZ, RZ, 0, 5.9604644775390625e-08 ;  /* 0x00000001ff067435 */ /* 0x000fe200000001ff */
        /* <DEDUP_REMOVED lines=14> */
[----:B------:R-:W-:Y:S02]  /*18de0*/  MOV R6, 0x18e00 ;  /* 0x00018e0000067802 */ /* 0x000fe40000000f00 */
[----:B------:R-:W-:Y:S05]  /*18df0*/  CALL.REL.NOINC `($__internal_2_$__cuda_sm20_div_rn_f64_full) ;  /* 0x00017d6000007944 */ /* 0x000fea0003c00000 */
[----:B------:R-:W-:Y:S01]  /*18e00*/  MOV R6, R12 ;  /* 0x0000000c00067202 */ /* 0x000fe20000000f00 */
[----:B------:R-:W-:Y:S02]  /*18e10*/  IMAD.MOV.U32 R7, RZ, RZ, R13 ;  /* 0x000000ffff077224 */ /* 0x000fe400078e000d */
.L_x_1050:
[----:B------:R-:W-:Y:S05]  /*18e20*/  BSYNC B0 ;  /* 0x0000000000007941 */ /* 0x000fea0003800000 */
.L_x_1049:
[----:B------:R-:W-:-:S04]  /*18e30*/  FMUL.FTZ R0, R0, 0.5 ;  /* 0x3f00000000007820 */ /* 0x000fc80000410000 */
[----:B------:R-:W0:Y:S02]  /*18e40*/  F2F.F64.F32 R8, R0 ;  /* 0x0000000000087310 */ /* 0x000e240000201800 */
[----:B0-----:R-:W0:-:S06]  /*18e50*/  DADD R8, R8, -R6 ;  /* 0x0000000008087229 */ /* 0x001e0c0000000806 */
[----:B0-----:R-:W0:Y:S01]  /*18e60*/  F2F.F32.F64 R5, R8 ;  /* 0x0000000800057310 */ /* 0x001e220000301000 */
[----:B------:R-:W0:-:S14]  /*18e70*/  DSETP.GEU.AND P0, PT, |R8|, c[0x2][0x0], PT ;  /* 0x008000000800762a */ /* 0x000e1c0003f0e200 */
[----:B0-----:R-:W-:Y:S01]  /*18e80*/  @!P0 FMUL R5, R5, 1.175494350822287508e-38 ;  /* 0x0080000005058820 */ /* 0x001fe20000400000 */
[----:B------:R-:W-:Y:S05]  /*18e90*/  BRA `(.L_x_989) ;  /* 0x0000003000007947 */ /* 0x000fea0003800000 */
.L_x_990:
[----:B------:R-:W-:Y:S02]  /*18ea0*/  FSETP.GT.FTZ.AND P0, PT, R0, RZ, PT ;  /* 0x000000ff0000720b */ /* 0x000fe40003f14000 */
[----:B------:R-:W-:-:S04]  /*18eb0*/  MOV R5, 0x3f800000 ;  /* 0x3f80000000057802 */ /* 0x000fc80000000f00 */
[----:B------:R-:W-:Y:S02]  /*18ec0*/  FSEL R5, R5, +QNAN , P0 ;  /* 0x7fc0000005057808 */ /* 0x000fe40000000000 */
.L_x_989:
[----:B------:R-:W-:Y:S05]  /*18ed0*/  BSYNC B3 ;  /* 0x0000000000037941 */ /* 0x000fea0003800000 */
.L_x_988:
[----:B------:R-:W-:Y:S01]  /*18ee0*/  HFMA2.MMA R7, -RZ, RZ, 0, 0 ;  /* 0x00000000ff077435 */ /* 0x000fe200000001ff */
[----:B------:R-:W-:-:S05]  /*18ef0*/  IMAD.MOV.U32 R6, RZ, RZ, R37 ;  /* 0x000000ffff067224 */ /* 0x000fca00078e0025 */
[----:B------:R-:W-:Y:S05]  /*18f00*/  RET.REL.NODEC R6 `(_ZN2at6native27unrolled_elementwise_kernelIN48_GLOBAL__N__08322988_15_IGammaKernel_cu_cb51a28d10CalcIgammaIfEESt5arrayIPcLm3EELi4E23TrivialOffsetCalculatorILi2EjES8_ILi1EjENS0_6memory12LoadWithCastILi2EEENSB_13StoreWithCastILi1EEEEEviT_T0_T2_T3_T4_T5_) ;  /* 0xfffe70f006007950 */ /* 0x000fea0003c3ffff */
        .type           $_ZN2at6native27unrolled_elementwise_kernelIN48_GLOBAL__N__08322988_15_IGammaKernel_cu_cb51a28d10CalcIgammaIfEESt5arrayIPcLm3EELi4E23TrivialOffsetCalculatorILi2EjES8_ILi1EjENS0_6memory12LoadWithCastILi2EEENSB_13StoreWithCastILi1EEEEEviT_T0_T2_T3_T4_T5_$_ZN46_INTERNAL_08322988_15_IGammaKernel_cu_cb51a28d48_GLOBAL__N__08322988_15_IGammaKernel_cu_cb51a28d12calc_igammacIfEET_S2_S2_,@function
        .size           $_ZN2at6native27unrolled_elementwise_kernelIN48_GLOBAL__N__08322988_15_IGammaKernel_cu_cb51a28d10CalcIgammaIfEESt5arrayIPcLm3EELi4E23TrivialOffsetCalculatorILi2EjES8_ILi1EjENS0_6memory12LoadWithCastILi2EEENSB_13StoreWithCastILi1EEEEEviT_T0_T2_T3_T4_T5_$_ZN46_INTERNAL_08322988_15_IGammaKernel_cu_cb51a28d48_GLOBAL__N__08322988_15_IGammaKernel_cu_cb51a28d12calc_igammacIfEET_S2_S2_,($__internal_2_$__cuda_sm20_div_rn_f64_full - $_ZN2at6native27unrolled_elementwise_kernelIN48_GLOBAL__N__08322988_15_IGammaKernel_cu_cb51a28d10CalcIgammaIfEESt5arrayIPcLm3EELi4E23TrivialOffsetCalculatorILi2EjES8_ILi1EjENS0_6memory12LoadWithCastILi2EEENSB_13StoreWithCastILi1EEEEEviT_T0_T2_T3_T4_T5_$_ZN46_INTERNAL_08322988_15_IGammaKernel_cu_cb51a28d48_GLOBAL__N__08322988_15_IGammaKernel_cu_cb51a28d12calc_igammacIfEET_S2_S2_)
$_ZN2at6native27unrolled_elementwise_kernelIN48_GLOBAL__N__08322988_15_IGammaKernel_cu_cb51a28d10CalcIgammaIfEESt5arrayIPcLm3EELi4E23TrivialOffsetCalculatorILi2EjES8_ILi1EjENS0_6memory12LoadWithCastILi2EEENSB_13StoreWithCastILi1EEEEEviT_T0_T2_T3_T4_T5_$_ZN46_INTERNAL_08322988_15_IGammaKernel_cu_cb51a28d48_GLOBAL__N__08322988_15_IGammaKernel_cu_cb51a28d12calc_igammacIfEET_S2_S2_:
[----:B------:R-:W-:Y:S01]  /*18f10*/  FSETP.GEU.FTZ.AND P0, PT, R5, RZ, PT ;  /* 0x000000ff0500720b */ /* 0x000fe20003f1e000 */
[----:B------:R-:W-:Y:S01]  /*18f20*/  BSSY B0, `(.L_x_1051) ;  /* 0x00017c0000007945 */ /* 0x000fe20003800000 */
[----:B------:R-:W-:Y:S01]  /*18f30*/  FSETP.GEU.FTZ.AND P1, PT, R23, RZ, PT ;  /* 0x000000ff1700720b */ /* 0x000fe20003f3e000 */
[----:B------:R-:W-:-:S03]  /*18f40*/  IMAD.MOV.U32 R0, RZ, RZ, 0x7fc00000 ;  /* 0x7fc00000ff007424 */ /* 0x000fc600078e00ff */
[----:B------:R-:W-:-:S13]  /*18f50*/  PLOP3.LUT P0, PT, P0, P1, PT, 0x2a, 0x0 ;  /* 0x000000000000781c */ /* 0x000fda0000702572 */
[----:B------:R-:W-:Y:S05]  /*18f60*/  @P0 BRA `(.L_x_1052) ;  /* 0x00017bb000000947 */ /* 0x000fea0003800000 */
[----:B------:R-:W-:Y:S02]  /*18f70*/  FSETP.NEU.FTZ.AND P0, PT, R5, RZ, PT ;  /* 0x000000ff0500720b */ /* 0x000fe40003f1d000 */
[----:B------:R-:W-:-:S11]  /*18f80*/  MOV R3, R23 ;  /* 0x0000001700037202 */ /* 0x000fd60000000f00 */
        /* <DEDUP_REMOVED lines=34> */
.L_x_1056:
[----:B------:R-:W-:Y:S05]  /*191b0*/  BSYNC B4 ;  /* 0x0000000000047941 */ /* 0x000fea0003800000 */
.L_x_1055:
        /* <DEDUP_REMOVED lines=24> */
[----:B------:R-:W-:Y:S01]  /*19340*/  IMAD.MOV.U32 R12, RZ, RZ, R19 ;  /* 0x000000ffff0c7224 */ /* 0x000fe200078e0013 */
[----:B------:R-:W-:Y:S01]  /*19350*/  MOV R22, 0x9999999a ;  /* 0x9999999a00167802 */ /* 0x000fe20000000f00 */
[----:B------:R-:W-:Y:S01]  /*19360*/  IMAD.MOV.U32 R23, RZ, RZ, -0x40266667 ;  /* 0xbfd99999ff177424 */ /* 0x000fe200078e00ff */
[----:B------:R-:W-:Y:S02]  /*19370*/  MOV R6, 0x19390 ;  /* 0x0001939000067802 */ /* 0x000fe40000000f00 */
[----:B------:R-:W-:Y:S05]  /*19380*/  CALL.REL.NOINC `($__internal_2_$__cuda_sm20_div_rn_f64_full) ;  /* 0x000177d000007944 */ /* 0x000fea0003c00000 */
[----:B------:R-:W-:Y:S01]  /*19390*/  MOV R6, R12 ;  /* 0x0000000c00067202 */ /* 0x000fe20000000f00 */
[----:B------:R-:W-:Y:S02]  /*193a0*/  IMAD.MOV.U32 R7, RZ, RZ, R13 ;  /* 0x000000ffff077224 */ /* 0x000fe400078e000d */
.L_x_1061:
[----:B------:R-:W-:Y:S05]  /*193b0*/  BSYNC B4 ;  /* 0x0000000000047941 */ /* 0x000fea0003800000 */
.L_x_1060:
[----:B------:R-:W-:-:S06]  /*193c0*/  FMUL.FTZ R12, R5, 1 ;  /* 0x3f800000050c7820 */ /* 0x000fcc0000410000 */
[----:B------:R-:W0:Y:S02]  /*193d0*/  F2F.F64.F32 R12, R12 ;  /* 0x0000000c000c7310 */ /* 0x000e240000201800 */
[----:B0-----:R-:W0:-:S14]  /*193e0*/  DSETP.GEU.AND P0, PT, R6, R12, PT ;  /* 0x0000000c0600722a */ /* 0x001e1c0003f0e000 */
[----:B0-----:R-:W-:Y:S05]  /*193f0*/  @!P0 BRA `(.L_x_1062) ;  /* 0x00001e3000008947 */ /* 0x001fea0003800000 */
[----:B------:R-:W-:Y:S01]  /*19400*/  BSSY B2, `(.L_x_1063) ;  /* 0x0000012000027945 */ /* 0x000fe20003800000 */
[----:B------:R-:W-:Y:S01]  /*19410*/  FADD.FTZ R14, -R3, -RZ ;  /* 0x800000ff030e7221 */ /* 0x000fe20000010100 */
[----:B------:R-:W-:Y:S01]  /*19420*/  MOV R3, 0x1 ;  /* 0x0000000100037802 */ /* 0x000fe20000000f00 */
[----:B------:R-:W-:Y:S01]  /*19430*/  IMAD.MOV.U32 R6, RZ, RZ, 0x3f800000 ;  /* 0x3f800000ff067424 */ /* 0x000fe200078e00ff */
[----:B------:R-:W-:Y:S02]  /*19440*/  MOV R0, RZ ;  /* 0x000000ff00007202 */ /* 0x000fe40000000f00 */
.L_x_1064:
        /* <DEDUP_REMOVED lines=14> */
.L_x_1063:
        /* <DEDUP_REMOVED lines=9> */
[----:B------:R-:W-:Y:S01]  /*195c0*/  MUFU.RCP R13, R6 ;  /* 0x00000006000d7308 */ /* 0x000fe20000001000 */
[----:B------:R-:W-:Y:S01]  /*195d0*/  MOV R12, 0x3e055027 ;  /* 0x3e055027000c7802 */ /* 0x000fe20000000f00 */
[----:B------:R-:W-:Y:S01]  /*195e0*/  HFMA2.MMA R15, -RZ, RZ, 0.78662109375, -1877 ;  /* 0x3a4be755ff0f7435 */ /* 0x000fe200000001ff */
[----:B------:R-:W-:-:S04]  /*195f0*/  FSEL R14, R7, R6, !P0 ;  /* 0x00000006070e7208 */ /* 0x000fc80004000000 */
[C---:B------:R-:W-:Y:S02]  /*19600*/  IADD3 R7, R14.reuse, -0x3f2aaaab, RZ ;  /* 0xc0d555550e077810 */ /* 0x040fe40007ffe0ff */
[----:B------:R-:W-:Y:S02]  /*19610*/  ISETP.GE.U32.AND P1, PT, R14, 0x7f800000, PT ;  /* 0x7f8000000e00780c */ /* 0x000fe40003f26070 */
[----:B------:R-:W-:-:S05]  /*19620*/  LOP3.LUT R8, R7, 0xff800000, RZ, 0xc0, !PT ;  /* 0xff80000007087812 */ /* 0x000fca00078ec0ff */
[C---:B------:R-:W-:Y:S02]  /*19630*/  IMAD.IADD R7, R14.reuse, 0x1, -R8 ;  /* 0x000000010e077824 */ /* 0x040fe400078e0a08 */
[----:B------:R-:W0:Y:S02]  /*19640*/  I2F R8, R8 ;  /* 0x0000000800087306 */ /* 0x000e240000201400 */
[----:B------:R-:W-:Y:S01]  /*19650*/  FADD.FTZ R11, R7, -1 ;  /* 0xbf800000070b7421 */ /* 0x000fe20000010000 */
[----:B------:R-:W-:Y:S02]  /*19660*/  FSEL R7, RZ, -23, P0 ;  /* 0xc1b80000ff077808 */ /* 0x000fe40000000000 */
[----:B------:R-:W-:Y:S01]  /*19670*/  FSETP.NEU.FTZ.AND P0, PT, R14, RZ, PT ;  /* 0x000000ff0e00720b */ /* 0x000fe20003f1d000 */
[----:B------:R-:W-:-:S04]  /*19680*/  FFMA.FTZ R12, R11, -R12, 0.14084610342979431152 ;  /* 0x3e1039f60b0c7423 */ /* 0x000fc8000001080c */
        /* <DEDUP_REMOVED lines=11> */
[----:B------:R-:W-:Y:S02]  /*19740*/  @P1 IMAD.MOV.U32 R11, RZ, RZ, 0x7f800000 ;  /* 0x7f800000ff0b1424 */ /* 0x000fe400078e00ff */
[----:B------:R-:W-:Y:S02]  /*19750*/  FFMA.FTZ R7, R7, 0.69314718246459960938, R12 ;  /* 0x3f31721807077823 */ /* 0x000fe4000001000c */
[----:B------:R-:W-:Y:S02]  /*19760*/  @P1 FFMA.FTZ R7, R14, R11, +INF ;  /* 0x7f8000000e071423 */ /* 0x000fe4000001000b */
[----:B------:R-:W-:Y:S02]  /*19770*/  FFMA.FTZ R11, R8, R15, -0.0027776553761214017868 ;  /* 0xbb360953080b7423 */ /* 0x000fe4000001000f */
[----:B------:R-:W-:-:S02]  /*19780*/  FMUL.FTZ R7, R7, 0.5 ;  /* 0x3f00000007077820 */ /* 0x000fc40000410000 */
        /* <DEDUP_REMOVED lines=11> */
.L_x_1067:
        /* <DEDUP_REMOVED lines=13> */
.L_x_1066:
        /* <DEDUP_REMOVED lines=15> */
.L_x_1069:
        /* <DEDUP_REMOVED lines=16> */
.L_x_1070:
        /* <DEDUP_REMOVED lines=14> */
[----:B------:R-:W-:-:S05]  /*19be0*/  LOP3.LUT R11, R7, 0xff800000, RZ, 0xc0, !PT ;  /* 0xff800000070b7812 */ /* 0x000fca00078ec0ff */
[----:B------:R-:W-:-:S04]  /*19bf0*/  IMAD.IADD R7, R8, 0x1, -R11 ;  /* 0x0000000108077824 */ /* 0x000fc800078e0a0b */
        /* <DEDUP_REMOVED lines=14> */
[----:B------:R-:W-:Y:S02]  /*19ce0*/  FFMA.FTZ R14, R13, R14, R13 ;  /* 0x0000000e0d0e7223 */ /* 0x000fe4000001000d */
[----:B------:R-:W-:Y:S02]  /*19cf0*/  @P1 IMAD.MOV.U32 R13, RZ, RZ, 0x7f800000 ;  /* 0x7f800000ff0d1424 */ /* 0x000fe400078e00ff */
[----:B------:R-:W-:Y:S02]  /*19d00*/  FFMA.FTZ R7, R7, 0.69314718246459960938, R14 ;  /* 0x3f31721807077823 */ /* 0x000fe4000001000e */
[----:B------:R-:W-:-:S04]  /*19d10*/  @P1 FFMA.FTZ R7, R8, R13, +INF ;  /* 0x7f80000008071423 */ /* 0x000fc8000001000d */
[----:B------:R-:W-:-:S05]  /*19d20*/  FADD.FTZ R7, -R7, -RZ ;  /* 0x800000ff07077221 */ /* 0x000fca0000010100 */
[----:B------:R-:W-:Y:S02]  /*19d30*/  FSEL R8, R7, +INF , P0 ;  /* 0x7f80000007087808 */ /* 0x000fe40000000000 */
.L_x_1068:
[----:B------:R-:W-:Y:S05]  /*19d40*/  BSYNC B2 ;  /* 0x0000000000027941 */ /* 0x000fea0003800000 */
.L_x_1065:
        /* <DEDUP_REMOVED lines=16> */
[----:B------:R1:W2:Y:S01]  /*19e50*/  FRND R12, R6 ;  /* 0x00000006000c7307 */ /* 0x0002a20000201000 */
[----:B0-----:R-:W-:-:S02]  /*19e60*/  LOP3.LUT P1, RZ, R19, 0x1, RZ, 0xc0, !PT ;  /* 0x0000000113ff7812 */ /* 0x001fc4000782c0ff */
[----:B------:R-:W-:Y:S02]  /*19e70*/  LOP3.LUT P0, RZ, R19, 0x2, RZ, 0xc0, !PT ;  /* 0x0000000213ff7812 */ /* 0x000fe4000780c0ff */
[----:B------:R-:W-:Y:S02]  /*19e80*/  FSEL R14, R14, 0.041666727513074874878, !P1 ;  /* 0x3d2aaabb0e0e7808 */ /* 0x000fe40004800000 */
[----:B-1----:R-:W-:Y:S01]  /*19e90*/  FSEL R6, -R15, -0.4999999701976776123, !P1 ;  /* 0xbeffffff0f067808 */ /* 0x002fe20004800100 */
[----:B--2---:R-:W-:-:S04]  /*19ea0*/  FFMA.FTZ R12, -R12, 0.5, |R3| ;  /* 0x3f0000000c0c7823 */ /* 0x004fc80000010503 */
[----:B------:R-:W-:Y:S02]  /*19eb0*/  FMUL.FTZ R12, R12, 3.1415927410125732422 ;  /* 0x40490fdb0c0c7820 */ /* 0x000fe40000410000 */
[----:B------:R-:W-:Y:S02]  /*19ec0*/  @P1 IMAD.MOV.U32 R13, RZ, RZ, 0x37cbac00 ;  /* 0x37cbac00ff0d1424 */ /* 0x000fe400078e00ff */
[C---:B------:R-:W-:Y:S01]  /*19ed0*/  FMUL.FTZ R18, R12.reuse, R12 ;  /* 0x0000000c0c127220 */ /* 0x040fe20000410000 */
[----:B------:R-:W-:Y:S01]  /*19ee0*/  FSEL R19, R12, 1, !P1 ;  /* 0x3f8000000c137808 */ /* 0x000fe20004800000 */
[----:B------:R-:W-:Y:S02]  /*19ef0*/  HFMA2.MMA R12, -RZ, RZ, 1.5048828125, 33.21875 ;  /* 0x3e055027ff0c7435 */ /* 0x000fe400000001ff */
        /* <DEDUP_REMOVED lines=10> */
[----:B------:R-:W-:-:S05]  /*19fa0*/  LOP3.LUT R11, R3, 0xff800000, RZ, 0xc0, !PT ;  /* 0xff800000030b7812 */ /* 0x000fca00078ec0ff */
[----:B------:R-:W-:-:S04]  /*19fb0*/  IMAD.IADD R3, R6, 0x1, -R11 ;  /* 0x0000000106037824 */ /* 0x000fc800078e0a0b */
        /* <DEDUP_REMOVED lines=22> */
.L_x_1073:
[----:B------:R-:W-:Y:S02]  /*1a120*/  FSETP.GEU.FTZ.AND P0, PT, |R3|, 1.175494350822287508e-38, PT ;  /* 0x008000000300780b */ /* 0x000fe40003f1e200 */
[----:B------:R-:W-:Y:S02]  /*1a130*/  MOV R12, 0x3e055027 ;  /* 0x3e055027000c7802 */ /* 0x000fe40000000f00 */
[----:B------:R-:W-:-:S09]  /*1a140*/  FSEL R14, RZ, -23, P0 ;  /* 0xc1b80000ff0e7808 */ /* 0x000fd20000000000 */
[----:B------:R-:W-:-:S05]  /*1a150*/  @!P0 FMUL.FTZ R6, |R3|, 8388608 ;  /* 0x4b00000003068820 */ /* 0x000fca0000410200 */
[C---:B------:R-:W-:Y:S02]  /*1a160*/  IADD3 R3, R6.reuse, -0x3f2aaaab, RZ ;  /* 0xc0d5555506037810 */ /* 0x040fe40007ffe0ff */
        /* <DEDUP_REMOVED lines=21> */
.L_x_1072:
[----:B------:R-:W-:Y:S05]  /*1a2c0*/  BSYNC B2 ;  /* 0x0000000000027941 */ /* 0x000fea0003800000 */
.L_x_1071:
[----:B------:R-:W-:Y:S01]  /*1a2d0*/  FSETP.GE.FTZ.AND P0, PT, |R5|, 3, PT ;  /* 0x404000000500780b */ /* 0x000fe20003f16200 */
[----:B------:R-:W-:-:S12]  /*1a2e0*/  BSSY B2, `(.L_x_1074) ;  /* 0x000007c000027945 */ /* 0x000fd80003800000 */
[----:B------:R-:W-:Y:S05]  /*1a2f0*/  @!P0 BRA `(.L_x_1075) ;  /* 0x0000037000008947 */ /* 0x000fea0003800000 */
[----:B------:R-:W-:-:S13]  /*1a300*/  FSETP.GE.FTZ.AND P0, PT, |R5|, 7.8000001907348632812, PT ;  /* 0x40f9999a0500780b */ /* 0x000fda0003f16200 */
[----:B------:R-:W-:Y:S05]  /*1a310*/  @!P0 BRA `(.L_x_1076) ;  /* 0x0000028000008947 */ /* 0x000fea0003800000 */
[C---:B------:R-:W-:Y:S01]  /*1a320*/  FMUL.FTZ R6, |R5|.reuse, 8388608 ;  /* 0x4b00000005067820 */ /* 0x040fe20000410200 */
[----:B------:R-:W-:Y:S01]  /*1a330*/  FSETP.GEU.FTZ.AND P0, PT, |R5|, 1.175494350822287508e-38, PT ;  /* 0x008000000500780b */ /* 0x000fe20003f1e200 */
[----:B------:R-:W-:Y:S01]  /*1a340*/  HFMA2.MMA R11, -RZ, RZ, 1.5048828125, 33.21875 ;  /* 0x3e055027ff0b7435 */ /* 0x000fe200000001ff */
[----:B------:R-:W-:Y:S02]  /*1a350*/  MUFU.RCP R12, R9 ;  /* 0x00000009000c7308 */ /* 0x000fe40000001000 */
        /* <DEDUP_REMOVED lines=21> */
[----:B------:R-:W-:Y:S01]  /*1a4b0*/  MOV R11, 0x3a4be755 ;  /* 0x3a4be755000b7802 */ /* 0x000fe20000000f00 */
[----:B------:R-:W-:-:S02]  /*1a4c0*/  FMUL.FTZ R6, R12, R12 ;  /* 0x0000000c0c067220 */ /* 0x000fc40000410000 */
[----:B------:R-:W-:Y:S02]  /*1a4d0*/  FFMA.FTZ R3, R3, 0.69314718246459960938, R8 ;  /* 0x3f31721803037823 */ /* 0x000fe40000010008 */
[----:B------:R-:W-:Y:S02]  /*1a4e0*/  @P1 FFMA.FTZ R3, R13, R14, +INF ;  /* 0x7f8000000d031423 */ /* 0x000fe4000001000e */
[C---:B------:R-:W-:Y:S02]  /*1a4f0*/  FFMA.FTZ R11, R6.reuse, R11, -0.0027776553761214017868 ;  /* 0xbb360953060b7423 */ /* 0x040fe4000001000b */
[----:B------:R-:W-:Y:S02]  /*1a500*/  FMUL.FTZ R3, R3, 0.5 ;  /* 0x3f00000003037820 */ /* 0x000fe40000410000 */
        /* <DEDUP_REMOVED lines=9> */
.L_x_1076:
        /* <DEDUP_REMOVED lines=13> */
.L_x_1075:
[----:B------:R-:W-:-:S13]  /*1a670*/  FSETP.GE.FTZ.AND P0, PT, |R5|, 1.5, PT ;  /* 0x3fc000000500780b */ /* 0x000fda0003f16200 */
[----:B------:R-:W-:Y:S05]  /*1a680*/  @!P0 BRA `(.L_x_1078) ;  /* 0x000000d000008947 */ /* 0x000fea0003800000 */
[----:B------:R-:W-:Y:S01]  /*1a690*/  HFMA2.MMA R3, -RZ, RZ, 0.5390625, 0.00012171268463134765625 ;  /* 0x385007faff037435 */ /* 0x000fe200000001ff */
[----:B------:R-:W-:-:S09]  /*1a6a0*/  FADD.FTZ R6, |R5|, -2 ;  /* 0xc000000005067421 */ /* 0x000fd20000010200 */
        /* <DEDUP_REMOVED lines=11> */
.L_x_1078:
        /* <DEDUP_REMOVED lines=16> */
.L_x_1079:
[----:B------:R-:W-:Y:S01]  /*1a860*/  MOV R6, 0x3b6b1c86 ;  /* 0x3b6b1c8600067802 */ /* 0x000fe20000000f00 */
[----:B------:R-:W-:-:S04]  /*1a870*/  HFMA2.MMA R13, -RZ, RZ, 1.5048828125, 33.21875 ;  /* 0x3e055027ff0d7435 */ /* 0x000fc800000001ff */
        /* <DEDUP_REMOVED lines=34> */
.L_x_1077:
[----:B------:R-:W-:Y:S05]  /*1aaa0*/  BSYNC B2 ;  /* 0x0000000000027941 */ /* 0x000fea0003800000 */
.L_x_1074:
        /* <DEDUP_REMOVED lines=25> */
[----:B------:R-:W-:-:S03]  /*1ac40*/  FSEL R12, R12, 1, !P1 ;  /* 0x3f8000000c0c7808 */ /* 0x000fc60004800000 */
[C---:B------:R-:W-:Y:S02]  /*1ac50*/  @P1 FFMA.FTZ R9, R13.reuse, R18, -0.0013887860113754868507 ;  /* 0xbab607ed0d091423 */ /* 0x040fe40000010012 */
[C---:B------:R-:W-:Y:S02]  /*1ac60*/  FFMA.FTZ R11, R13.reuse, R12, RZ ;  /* 0x0000000c0d0b7223 */ /* 0x040fe400000100ff */
[----:B------:R-:W-:-:S04]  /*1ac70*/  FFMA.FTZ R9, R13, R9, R14 ;  /* 0x000000090d097223 */ /* 0x000fc8000001000e */
[----:B------:R-:W-:-:S04]  /*1ac80*/  FFMA.FTZ R8, R13, R9, R8 ;  /* 0x000000090d087223 */ /* 0x000fc80000010008 */
[----:B------:R-:W-:Y:S01]  /*1ac90*/  FFMA.FTZ R8, R8, R11, R12 ;  /* 0x0000000b08087223 */ /* 0x000fe2000001000c */
[----:B------:R-:W-:-:S03]  /*1aca0*/  HFMA2.MMA R12, -RZ, RZ, 1.5048828125, 33.21875 ;  /* 0x3e055027ff0c7435 */ /* 0x000fc600000001ff */
        /* <DEDUP_REMOVED lines=29> */
.L_x_1082:
        /* <DEDUP_REMOVED lines=25> */
[----:B------:R-:W-:-:S05]  /*1b010*/  FADD.FTZ R8, -R8, -RZ ;  /* 0x800000ff08087221 */ /* 0x000fca0000010100 */
[----:B------:R-:W-:Y:S02]  /*1b020*/  FSEL R3, R8, +INF , P0 ;  /* 0x7f80000008037808 */ /* 0x000fe40000000000 */
.L_x_1081:
[----:B------:R-:W-:Y:S05]  /*1b030*/  BSYNC B2 ;  /* 0x0000000000027941 */ /* 0x000fea0003800000 */
.L_x_1080:
[-C--:B------:R-:W-:Y:S02]  /*1b040*/  FFMA.FTZ R7, R5, R10.reuse, -R7 ;  /* 0x0000000a05077223 */ /* 0x080fe40000010807 */
[----:B------:R-:W-:Y:S02]  /*1b050*/  IMAD.MOV.U32 R12, RZ, RZ, 0x3ab5ebe6 ;  /* 0x3ab5ebe6ff0c7424 */ /* 0x000fe400078e00ff */
[C---:B------:R-:W-:Y:S01]  /*1b060*/  FMUL.FTZ R6, R7.reuse, 1.4426950216293334961 ;  /* 0x3fb8aa3b07067820 */ /* 0x040fe20000410000 */
[----:B------:R-:W-:Y:S01]  /*1b070*/  FSETP.GEU.FTZ.AND P0, PT, |R7|, 0.40999999642372131348, PT ;  /* 0x3ed1eb850700780b */ /* 0x000fe20003f1e200 */
[----:B------:R-:W-:Y:S01]  /*1b080*/  FFMA.FTZ R3, R5, R10, -R3 ;  /* 0x0000000a05037223 */ /* 0x000fe20000010803 */
[----:B------:R-:W-:-:S03]  /*1b090*/  FSETP.NEU.FTZ.AND P2, PT, R7, RZ, PT ;  /* 0x000000ff0700720b */ /* 0x000fc60003f5d000 */
[----:B------:R-:W0:Y:S01]  /*1b0a0*/  FRND R6, R6 ;  /* 0x0000000600067307 */ /* 0x000e220000201000 */
[----:B------:R-:W-:-:S07]  /*1b0b0*/  FMUL.FTZ R3, R3, 1.4426950216293334961 ;  /* 0x3fb8aa3b03037820 */ /* 0x000fce0000410000 */
        /* <DEDUP_REMOVED lines=23> */
.L_x_1062:
        /* <DEDUP_REMOVED lines=26> */
[----:B------:R2:W-:Y:S01]  /*1b3d0*/  STL.64 [R1+0x9f8], R6 ;  /* 0x0009f80601007387 */ /* 0x0005e20000100a00 */
[----:B------:R-:W-:Y:S01]  /*1b3e0*/  MOV R26, 0x42840000 ;  /* 0x42840000001a7802 */ /* 0x000fe20000000f00 */
[----:B------:R-:W-:Y:S01]  /*1b3f0*/  IMAD.MOV.U32 R27, RZ, RZ, 0x44f0a000 ;  /* 0x44f0a000ff1b7424 */ /* 0x000fe200078e00ff */
[----:B0-----:R-:W-:Y:S01]  /*1b400*/  MOV R21, 0x1 ;  /* 0x0000000100157802 */ /* 0x001fe20000000f00 */
[----:B------:R0:W-:Y:S01]  /*1b410*/  STL.64 [R1+0xa08], R12 ;  /* 0x000a080c01007387 */ /* 0x0001e20000100a00 */
[----:B------:R-:W-:Y:S01]  /*1b420*/  @P0 MOV R21, 0xffffffff ;  /* 0xffffffff00150802 */ /* 0x000fe20000000f00 */
[----:B------:R-:W-:Y:S01]  /*1b430*/  IMAD.MOV.U32 R29, RZ, RZ, 0x4b4b8b8f ;  /* 0x4b4b8b8fff1d7424 */ /* 0x000fe200078e00ff */
[----:B------:R-:W-:Y:S01]  /*1b440*/  MOV R28, 0x4a20fbd8 ;  /* 0x4a20fbd8001c7802 */ /* 0x000fe20000000f00 */
[----:B-1----:R-:W-:Y:S01]  /*1b450*/  IMAD.MOV.U32 R11, RZ, RZ, 0x48ae85e0 ;  /* 0x48ae85e0ff0b7424 */ /* 0x002fe200078e00ff */
[----:B------:R-:W-:Y:S01]  /*1b460*/  MOV R10, 0x46ff3c00 ;  /* 0x46ff3c00000a7802 */ /* 0x000fe20000000f00 */
[----:B------:R-:W-:Y:S01]  /*1b470*/  IMAD.SHL.U32 R0, R21, 0x4, RZ ;  /* 0x0000000415007824 */ /* 0x000fe200078e00ff */
[----:B------:R1:W-:Y:S01]  /*1b480*/  STL.64 [R1+0xa10], R18 ;  /* 0x000a101201007387 */ /* 0x0003e20000100a00 */
[----:B------:R-:W-:Y:S01]  /*1b490*/  MOV R30, 0x4c2f75b4 ;  /* 0x4c2f75b4001e7802 */ /* 0x000fe20000000f00 */
[----:B------:R-:W-:Y:S01]  /*1b4a0*/  IMAD.MOV.U32 R31, RZ, RZ, 0x4cc8c38c ;  /* 0x4cc8c38cff1f7424 */ /* 0x000fe200078e00ff */
[----:B------:R-:W-:Y:S01]  /*1b4b0*/  MOV R20, 0x3f800000 ;  /* 0x3f80000000147802 */ /* 0x000fe20000000f00 */
[----:B--2---:R-:W-:Y:S01]  /*1b4c0*/  IMAD.MOV.U32 R6, RZ, RZ, 0x4c184540 ;  /* 0x4c184540ff067424 */ /* 0x004fe200078e00ff */
[-C--:B------:R-:W-:Y:S01]  /*1b4d0*/  IADD3 R9, R9, R0.reuse, RZ ;  /* 0x0000000009097210 */ /* 0x080fe20007ffe0ff */
[----:B------:R-:W-:Y:S01]  /*1b4e0*/  IMAD.MOV.U32 R7, RZ, RZ, RZ ;  /* 0x000000ffff077224 */ /* 0x000fe200078e00ff */
[----:B0-----:R-:W-:Y:S01]  /*1b4f0*/  MOV R12, 0x4c5914c6 ;  /* 0x4c5914c6000c7802 */ /* 0x001fe20000000f00 */
[----:B------:R0:W-:Y:S01]  /*1b500*/  STL.64 [R1+0x13c8], R10 ;  /* 0x0013c80a01007387 */ /* 0x0001e20000100a00 */
[----:B------:R-:W-:-:S02]  /*1b510*/  IADD3 R13, R9, R0, RZ ;  /* 0x00000000090d7210 */ /* 0x000fc40007ffe0ff */
[----:B-1----:R-:W-:Y:S01]  /*1b520*/  MOV R18, 0x4d0fed36 ;  /* 0x4d0fed3600127802 */ /* 0x002fe20000000f00 */
[----:B------:R-:W-:Y:S01]  /*1b530*/  IMAD.MOV.U32 R19, RZ, RZ, 0x4ce5eb4c ;  /* 0x4ce5eb4cff137424 */ /* 0x000fe200078e00ff */
[----:B------:R-:W-:Y:S04]  /*1b540*/  STL.64 [R1+0xa20], R22 ;  /* 0x000a201601007387 */ /* 0x000fe80000100a00 */
[----:B------:R-:W-:Y:S01]  /*1b550*/  STL.64 [R1+0x13c0], R26 ;  /* 0x0013c01a01007387 */ /* 0x000fe20000100a00 */
[----:B0-----:R-:W-:Y:S02]  /*1b560*/  IMAD.MOV.U32 R10, RZ, RZ, RZ ;  /* 0x000000ffff0a7224 */ /* 0x001fe400078e00ff */
[----:B------:R-:W-:Y:S01]  /*1b570*/  @P0 IMAD.MOV.U32 R10, RZ, RZ, 0xc ;  /* 0x0000000cff0a0424 */ /* 0x000fe200078e00ff */
[----:B------:R-:W-:Y:S01]  /*1b580*/  STL.64 [R1+0x13d0], R28 ;  /* 0x0013d01c01007387 */ /* 0x000fe20000100a00 */
[----:B------:R-:W-:-:S03]  /*1b590*/  IADD3 R11, R13, R0, RZ ;  /* 0x000000000d0b7210 */ /* 0x000fc60007ffe0ff */
[----:B------:R-:W-:Y:S01]  /*1b5a0*/  STL.64 [R1+0x13d8], R30 ;  /* 0x0013d81e01007387 */ /* 0x000fe20000100a00 */
[----:B------:R-:W-:-:S03]  /*1b5b0*/  IMAD.IADD R21, R10, 0x1, R21 ;  /* 0x000000010a157824 */ /* 0x000fc600078e0215 */
[----:B------:R-:W-:Y:S04]  /*1b5c0*/  STL.64 [R1+0x13e0], R18 ;  /* 0x0013e01201007387 */ /* 0x000fe80000100a00 */
[----:B------:R0:W-:Y:S04]  /*1b5d0*/  STL.64 [R1+0x13e8], R6 ;  /* 0x0013e80601007387 */ /* 0x0001e80000100a00 */
[----:B------:R-:W-:Y:S04]  /*1b5e0*/  STL [R1+0xa28], R12 ;  /* 0x000a280c01007387 */ /* 0x000fe80000100800 */
[----:B------:R1:W-:Y:S04]  /*1b5f0*/  STL [R1+0x13bc], R20 ;  /* 0x0013bc1401007387 */ /* 0x0003e80000100800 */
[----:B------:R-:W2:Y:S01]  /*1b600*/  LDL R9, [R9] ;  /* 0x0000000009097983 */ /* 0x000ea20000100800 */
[----:B------:R-:W-:Y:S01]  /*1b610*/  IMAD.U32 R21, R21, 0x4, R36 ;  /* 0x0000000415157824 */ /* 0x000fe200078e0024 */
[----:B0-----:R-:W-:-:S02]  /*1b620*/  IADD3 R7, R11, R0, RZ ;  /* 0x000000000b077210 */ /* 0x001fc40007ffe0ff */
[----:B------:R0:W3:Y:S01]  /*1b630*/  LDL R10, [R13] ;  /* 0x000000000d0a7983 */ /* 0x0000e20000100800 */
[----:B------:R-:W-:Y:S01]  /*1b640*/  IMAD.IADD R19, R0, 0x1, R21 ;  /* 0x0000000100137824 */ /* 0x000fe200078e0215 */
[-C--:B------:R-:W-:Y:S02]  /*1b650*/  IADD3 R31, R7, R0.reuse, RZ ;  /* 0x00000000071f7210 */ /* 0x080fe40007ffe0ff */
[----:B------:R4:W5:Y:S01]  /*1b660*/  LDL R6, [R11] ;  /* 0x000000000b067983 */ /* 0x0009620000100800 */
[--C-:B------:R-:W-:Y:S01]  /*1b670*/  IMAD.IADD R47, R19, 0x1, R0.reuse ;  /* 0x00000001132f7824 */ /* 0x100fe200078e0200 */
[-C--:B------:R-:W-:Y:S02]  /*1b680*/  IADD3 R29, R31, R0.reuse, RZ ;  /* 0x000000001f1d7210 */ /* 0x080fe40007ffe0ff */
[----:B------:R0:W5:Y:S01]  /*1b690*/  LDL R23, [R7] ;  /* 0x0000000007177983 */ /* 0x0001620000100800 */
[----:B------:R-:W-:Y:S01]  /*1b6a0*/  IMAD.IADD R45, R47, 0x1, R0 ;  /* 0x000000012f2d7824 */ /* 0x000fe200078e0200 */
[----:B------:R-:W-:-:S02]  /*1b6b0*/  IADD3 R27, R29, R0, RZ ;  /* 0x000000001d1b7210 */ /* 0x000fc40007ffe0ff */
[----:B------:R-:W5:Y:S04]  /*1b6c0*/  LDL R21, [R21] ;  /* 0x0000000015157983 */ /* 0x000f680000100800 */
[----:B------:R0:W5:Y:S01]  /*1b6d0*/  LDL R52, [R31] ;  /* 0x000000001f347983 */ /* 0x0001620000100800 */
[--C-:B------:R-:W-:Y:S01]  /*1b6e0*/  IMAD.IADD R43, R45, 0x1, R0.reuse ;  /* 0x000000012d2b7824 */ /* 0x100fe200078e0200 */
[-C--:B------:R-:W-:Y:S02]  /*1b6f0*/  IADD3 R25, R27, R0.reuse, RZ ;  /* 0x000000001b197210 */ /* 0x080fe40007ffe0ff */
[----:B------:R0:W5:Y:S04]  /*1b700*/  LDL R50, [R19] ;  /* 0x0000000013327983 */ /* 0x0001680000100800 */
[----:B------:R0:W5:Y:S01]  /*1b710*/  LDL R48, [R29] ;  /* 0x000000001d307983 */ /* 0x0001620000100800 */
[----:B------:R-:W-:Y:S01]  /*1b720*/  IMAD.IADD R41, R43, 0x1, R0 ;  /* 0x000000012b297824 */ /* 0x000fe200078e0200 */
[----:B----4-:R-:W-:-:S02]  /*1b730*/  IADD3 R11, R25, R0, RZ ;  /* 0x00000000190b7210 */ /* 0x010fc40007ffe0ff */
[----:B------:R-:W4:Y:S04]  /*1b740*/  LDL R46, [R47] ;  /* 0x000000002f2e7983 */ /* 0x000f280000100800 */
[----:B------:R1:W4:Y:S01]  /*1b750*/  LDL R44, [R27] ;  /* 0x000000001b2c7983 */ /* 0x0003220000100800 */
[--C-:B0-----:R-:W-:Y:S01]  /*1b760*/  IMAD.IADD R31, R41, 0x1, R0.reuse ;  /* 0x00000001291f7824 */ /* 0x101fe200078e0200 */
[----:B------:R-:W-:Y:S02]  /*1b770*/  IADD3 R7, R11, R0, RZ ;  /* 0x000000000b077210 */ /* 0x000fe40007ffe0ff */
[----:B------:R-:W4:Y:S04]  /*1b780*/  LDL R42, [R45] ;  /* 0x000000002d2a7983 */ /* 0x000f280000100800 */
[----:B------:R0:W4:Y:S01]  /*1b790*/  LDL R40, [R25] ;  /* 0x0000000019287983 */ /* 0x0001220000100800 */
[----:B------:R-:W-:-:S03]  /*1b7a0*/  IMAD.IADD R13, R7, 0x1, R0 ;  /* 0x00000001070d7824 */ /* 0x000fc600078e0200 */
[----:B------:R-:W4:Y:S01]  /*1b7b0*/  LDL R38, [R43] ;  /* 0x000000002b267983 */ /* 0x000f220000100800 */
[----:B------:R-:W-:-:S03]  /*1b7c0*/  IADD3 R19, R31, R0, RZ ;  /* 0x000000001f137210 */ /* 0x000fc60007ffe0ff */
[----:B------:R0:W4:Y:S01]  /*1b7d0*/  LDL R36, [R11] ;  /* 0x000000000b247983 */ /* 0x0001220000100800 */
[----:B------:R-:W-:-:S03]  /*1b7e0*/  IMAD.IADD R18, R13, 0x1, R0 ;  /* 0x000000010d127824 */ /* 0x000fc600078e0200 */
[----:B------:R-:W4:Y:S01]  /*1b7f0*/  LDL R30, [R41] ;  /* 0x00000000291e7983 */ /* 0x000f220000100800 */
[----:B------:R-:W-:-:S03]  /*1b800*/  IADD3 R29, R19, R0, RZ ;  /* 0x00000000131d7210 */ /* 0x000fc60007ffe0ff */
[----:B------:R0:W4:Y:S04]  /*1b810*/  LDL R28, [R7] ;  /* 0x00000000071c7983 */ /* 0x0001280000100800 */
[----:B------:R-:W4:Y:S01]  /*1b820*/  LDL R26, [R31] ;  /* 0x000000001f1a7983 */ /* 0x000f220000100800 */
[----:B-1----:R-:W-:-:S03]  /*1b830*/  IMAD.IADD R27, R29, 0x1, R0 ;  /* 0x000000011d1b7824 */ /* 0x002fc600078e0200 */
[----:B------:R1:W4:Y:S04]  /*1b840*/  LDL R22, [R13] ;  /* 0x000000000d167983 */ /* 0x0003280000100800 */
[----:B------:R1:W4:Y:S04]  /*1b850*/  LDL R20, [R19] ;  /* 0x0000000013147983 */ /* 0x0003280000100800 */
[----:B------:R-:W4:Y:S01]  /*1b860*/  LDL R18, [R18] ;  /* 0x0000000012127983 */ /* 0x000f220000100800 */
[----:B0-----:R-:W-:-:S03]  /*1b870*/  IADD3 R25, R27, R0, RZ ;  /* 0x000000001b197210 */ /* 0x001fc60007ffe0ff */
[----:B------:R-:W4:Y:S02]  /*1b880*/  LDL R11, [R29] ;  /* 0x000000001d0b7983 */ /* 0x000f240000100800 */
[----:B------:R-:W-:Y:S02]  /*1b890*/  IMAD.IADD R12, R25, 0x1, R0 ;  /* 0x00000001190c7824 */ /* 0x000fe400078e0200 */
[----:B------:R-:W4:Y:S04]  /*1b8a0*/  LDL R7, [R27] ;  /* 0x000000001b077983 */ /* 0x000f280000100800 */
[----:B------:R-:W4:Y:S04]  /*1b8b0*/  LDL R0, [R25] ;  /* 0x0000000019007983 */ /* 0x000f280000100800 */
[----:B------:R-:W4:Y:S01]  /*1b8c0*/  LDL R12, [R12] ;  /* 0x000000000c0c7983 */ /* 0x000f220000100800 */
[----:B-1----:R-:W-:-:S02]  /*1b8d0*/  MOV R13, R5 ;  /* 0x00000005000d7202 */ /* 0x002fc40000000f00 */
[----:B------:R-:W-:-:S04]  /*1b8e0*/  FSET.BF.LEU.FTZ.AND R19, |R5|, 1, PT ;  /* 0x3f8000000513780a */ /* 0x000fc8000381b200 */
[----:B------:R-:W2:Y:S02]  /*1b8f0*/  @P0 MUFU.RCP R13, R5 ;  /* 0x00000005000d0308 */ /* 0x000ea40000001000 */
[----:B--2---:R-:W-:-:S04]  /*1b900*/  FFMA.FTZ R9, R19, R13, R9 ;  /* 0x0000000d13097223 */ /* 0x004fc80000010009 */
[-C--:B---3--:R-:W-:Y:S02]  /*1b910*/  FFMA.FTZ R9, R9, R13.reuse, R10 ;  /* 0x0000000d09097223 */ /* 0x088fe4000001000a */
[----:B------:R-:W-:Y:S01]  /*1b920*/  IMAD.MOV.U32 R10, RZ, RZ, 0x3bc6a26b ;  /* 0x3bc6a26bff0a7424 */ /* 0x000fe200078e00ff */
[----:B------:R-:W-:Y:S01]  /*1b930*/  @P0 MOV R10, 0x4c5914c6 ;  /* 0x4c5914c6000a0802 */ /* 0x000fe20000000f00 */
[-C--:B-----5:R-:W-:Y:S02]  /*1b940*/  FFMA.FTZ R6, R9, R13.reuse, R6 ;  /* 0x0000000d09067223 */ /* 0x0a0fe40000010006 */
[----:B------:R-:W0:Y:S02]  /*1b950*/  @P0 MUFU.LG2 R9, R5 ;  /* 0x0000000500090308 */ /* 0x000e240000000c00 */
[----:B------:R-:W-:Y:S02]  /*1b960*/  FFMA.FTZ R6, R6, R13, R23 ;  /* 0x0000000d06067223 */ /* 0x000fe40000010017 */
[----:B------:R-:W-:-:S02]  /*1b970*/  FFMA.FTZ R10, R13, R10, R21 ;  /* 0x0000000a0d0a7223 */ /* 0x000fc40000010015 */
[-C--:B------:R-:W-:Y:S02]  /*1b980*/  FFMA.FTZ R6, R6, R13.reuse, R52 ;  /* 0x0000000d06067223 */ /* 0x080fe40000010034 */
[----:B------:R-:W-:Y:S02]  /*1b990*/  FFMA.FTZ R10, R10, R13, R50 ;  /* 0x0000000d0a0a7223 */ /* 0x000fe40000010032 */
[----:B0-----:R-:W-:Y:S02]  /*1b9a0*/  @P0 FMUL.FTZ R9, RZ, R9 ;  /* 0x00000009ff090220 */ /* 0x001fe40000410000 */
[-C--:B------:R-:W-:Y:S02]  /*1b9b0*/  FFMA.FTZ R6, R6, R13.reuse, R48 ;  /* 0x0000000d06067223 */ /* 0x080fe40000010030 */
[-C--:B----4-:R-:W-:Y:S02]  /*1b9c0*/  FFMA.FTZ R10, R10, R13.reuse, R46 ;  /* 0x0000000d0a0a7223 */ /* 0x090fe4000001002e */
[----:B------:R-:W0:Y:S01]  /*1b9d0*/  @P0 MUFU.EX2 R9, R9 ;  /* 0x0000000900090308 */ /* 0x000e220000000800 */
        /* <DEDUP_REMOVED lines=35> */
[----:B------:R-:W1:Y:S03]  /*1bc10*/  F2F.F64.F32 R18, R18 ;  /* 0x0000001200127310 */ /* 0x000e660000201800 */
[----:B0-----:R-:W-:-:S04]  /*1bc20*/  FMUL.FTZ R8, R8, R7 ;  /* 0x0000000708087220 */ /* 0x001fc80000410000 */
[C---:B------:R-:W-:Y:S01]  /*1bc30*/  FADD.FTZ.RZ R6, R8.reuse, 1 ;  /* 0x3f80000008067421 */ /* 0x040fe2000001c000 */
[----:B------:R-:W-:Y:S01]  /*1bc40*/  ISETP.GE.U32.AND P0, PT, R8, 0x7f800000, PT ;  /* 0x7f8000000800780c */ /* 0x000fe20003f06070 */
[----:B-1----:R-:W0:Y:S03]  /*1bc50*/  MUFU.RCP64H R7, R19 ;  /* 0x0000001300077308 */ /* 0x002e260000001800 */
[----:B------:R-:W-:-:S04]  /*1bc60*/  IADD3 R6, R6, -0x3f400000, RZ ;  /* 0xc0c0000006067810 */ /* 0x000fc80007ffe0ff */
[----:B------:R-:W-:Y:S02]  /*1bc70*/  LOP3.LUT R21, R6, 0xff800000, RZ, 0xc0, !PT ;  /* 0xff80000006157812 */ /* 0x000fe400078ec0ff */
[----:B------:R-:W-:Y:S02]  /*1bc80*/  MOV R6, 0x1 ;  /* 0x0000000100067802 */ /* 0x000fe40000000f00 */
        /* <DEDUP_REMOVED lines=31> */
.L_x_1087:
[----:B0-2---:R-:W-:Y:S05]  /*1be80*/  BSYNC B2 ;  /* 0x0000000000027941 */ /* 0x005fea0003800000 */
.L_x_1086:
        /* <DEDUP_REMOVED lines=8> */
[----:B------:R-:W-:Y:S02]  /*1bf10*/  MOV R12, R19 ;  /* 0x00000013000c7202 */ /* 0x000fe40000000f00 */
[----:B------:R-:W-:-:S02]  /*1bf20*/  MOV R6, 0x1bf40 ;  /* 0x0001bf4000067802 */ /* 0x000fc40000000f00 */
[----:B0-----:R-:W-:Y:S05]  /*1bf30*/  CALL.REL.NOINC `($__internal_2_$__cuda_sm20_div_rn_f64_full) ;  /* 0x00014c2000007944 */ /* 0x001fea0003c00000 */
[----:B------:R-:W-:Y:S01]  /*1bf40*/  IMAD.MOV.U32 R6, RZ, RZ, R12 ;  /* 0x000000ffff067224 */ /* 0x000fe200078e000c */
[----:B------:R-:W-:-:S02]  /*1bf50*/  MOV R7, R13 ;  /* 0x0000000d00077202 */ /* 0x000fc40000000f00 */
.L_x_1089:
[----:B------:R-:W-:Y:S05]  /*1bf60*/  BSYNC B6 ;  /* 0x0000000000067941 */ /* 0x000fea0003800000 */
.L_x_1088:
[----:B0-----:R0:W1:Y:S01]  /*1bf70*/  DADD R8, R8, R6 ;  /* 0x0000000008087229 */ /* 0x0010620000000006 */
        /* <DEDUP_REMOVED lines=31> */
[----:B------:R-:W-:Y:S02]  /*1c170*/  @!P0 MOV R8, RZ ;  /* 0x000000ff00088202 */ /* 0x000fe40000000f00 */
[----:B------:R-:W-:Y:S02]  /*1c180*/  @!P0 SHF.R.S32.HI R7, RZ, 0x1, R0 ;  /* 0x00000001ff078819 */ /* 0x000fe40000011400 */
[----:B------:R-:W-:-:S03]  /*1c190*/  FSEL R11, R11, RZ, P1 ;  /* 0x000000ff0b0b7208 */ /* 0x000fc60000800000 */
[----:B------:R-:W-:Y:S01]  /*1c1a0*/  @!P0 IMAD.IADD R6, R6, 0x1, -R7 ;  /* 0x0000000106068824 */ /* 0x000fe200078e0a07 */
[----:B------:R-:W-:-:S04]  /*1c1b0*/  @!P0 LEA R7, R7, R15, 0x14 ;  /* 0x0000000f07078211 */ /* 0x000fc800078ea0ff */
[----:B------:R-:W-:Y:S01]  /*1c1c0*/  @!P0 LEA R9, R6, 0x3ff00000, 0x14 ;  /* 0x3ff0000006098811 */ /* 0x000fe200078ea0ff */
[----:B------:R-:W-:-:S06]  /*1c1d0*/  @!P0 IMAD.MOV.U32 R6, RZ, RZ, R14 ;  /* 0x000000ffff068224 */ /* 0x000fcc00078e000e */
[----:B------:R1:W2:-:S06]  /*1c1e0*/  @!P0 DMUL R10, R6, R8 ;  /* 0x00000008060a8228 */ /* 0x00028c0000000000 */
.L_x_1091:
[----:B------:R-:W-:Y:S05]  /*1c1f0*/  BSYNC B2 ;  /* 0x0000000000027941 */ /* 0x000fea0003800000 */
.L_x_1090:
[----:B0-2---:R-:W0:-:S06]  /*1c200*/  DMUL R12, R12, R10 ;  /* 0x0000000a0c0c7228 */ /* 0x005e0c0000000000 */
[----:B0-----:R-:W0:Y:S01]  /*1c210*/  F2F.F32.F64 R0, R12 ;  /* 0x0000000c00007310 */ /* 0x001e220000301000 */
[----:B------:R-:W0:-:S14]  /*1c220*/  DSETP.GEU.AND P0, PT, |R12|, c[0x2][0x0], PT ;  /* 0x008000000c00762a */ /* 0x000e1c0003f0e200 */
[----:B0-----:R-:W-:Y:S01]  /*1c230*/  @!P0 FMUL R0, R0, 1.175494350822287508e-38 ;  /* 0x0080000000008820 */ /* 0x001fe20000400000 */
[----:B------:R-:W-:Y:S05]  /*1c240*/  BRA `(.L_x_1092) ;  /* 0x00000e7000007947 */ /* 0x000fea0003800000 */
.L_x_1085:
        /* <DEDUP_REMOVED lines=10> */
.L_x_1084:
        /* <DEDUP_REMOVED lines=27> */
[----:B------:R-:W-:Y:S02]  /*1c4a0*/  FFMA.FTZ R7, R7, R8, R7 ;  /* 0x0000000807077223 */ /* 0x000fe40000010007 */
[----:B------:R-:W-:Y:S02]  /*1c4b0*/  @P0 IMAD.MOV.U32 R8, RZ, RZ, 0x7f800000 ;  /* 0x7f800000ff080424 */ /* 0x000fe400078e00ff */
[----:B------:R-:W-:Y:S01]  /*1c4c0*/  FFMA.FTZ R6, R6, 0.69314718246459960938, R7 ;  /* 0x3f31721806067823 */ /* 0x000fe20000010007 */
[----:B------:R-:W-:Y:S01]  /*1c4d0*/  HFMA2.MMA R7, -RZ, RZ, 0.78662109375, -1877 ;  /* 0x3a4be755ff077435 */ /* 0x000fe200000001ff */
[C---:B------:R-:W-:Y:S01]  /*1c4e0*/  @P0 FFMA.FTZ R6, R11.reuse, R8, +INF ;  /* 0x7f8000000b060423 */ /* 0x040fe20000010008 */
[----:B------:R-:W-:Y:S01]  /*1c4f0*/  FSETP.NEU.FTZ.AND P0, PT, R11, RZ, PT ;  /* 0x000000ff0b00720b */ /* 0x000fe20003f1d000 */
[----:B------:R-:W-:-:S02]  /*1c500*/  FMUL.FTZ R0, R12, R12 ;  /* 0x0000000c0c007220 */ /* 0x000fc40000410000 */
[----:B------:R-:W-:-:S05]  /*1c510*/  FMUL.FTZ R6, R6, 0.5 ;  /* 0x3f00000006067820 */ /* 0x000fca0000410000 */
[----:B------:R-:W-:Y:S01]  /*1c520*/  FFMA.FTZ R7, R0, R7, -0.0027776553761214017868 ;  /* 0xbb36095300077423 */ /* 0x000fe20000010007 */
[----:B------:R-:W-:-:S03]  /*1c530*/  FSEL R6, R6, -INF , P0 ;  /* 0xff80000006067808 */ /* 0x000fc60000000000 */
        /* <DEDUP_REMOVED lines=8> */
.L_x_1095:
        /* <DEDUP_REMOVED lines=13> */
.L_x_1094:
        /* <DEDUP_REMOVED lines=15> */
.L_x_1097:
        /* <DEDUP_REMOVED lines=16> */
.L_x_1098:
        /* <DEDUP_REMOVED lines=32> */
[C---:B------:R-:W-:Y:S01]  /*1ca80*/  @P0 FFMA.FTZ R6, R11.reuse, R8, +INF ;  /* 0x7f8000000b060423 */ /* 0x040fe20000010008 */
[----:B------:R-:W-:-:S03]  /*1ca90*/  FSETP.NEU.FTZ.AND P0, PT, R11, RZ, PT ;  /* 0x000000ff0b00720b */ /* 0x000fc60003f1d000 */
[----:B------:R-:W-:-:S05]  /*1caa0*/  FADD.FTZ R6, -R6, -RZ ;  /* 0x800000ff06067221 */ /* 0x000fca0000010100 */
[----:B------:R-:W-:Y:S02]  /*1cab0*/  FSEL R6, R6, +INF , P0 ;  /* 0x7f80000006067808 */ /* 0x000fe40000000000 */
.L_x_1096:
[----:B------:R-:W-:Y:S05]  /*1cac0*/  BSYNC B2 ;  /* 0x0000000000027941 */ /* 0x000fea0003800000 */
.L_x_1093:
[----:B------:R-:W-:Y:S01]  /*1cad0*/  FSETP.GE.FTZ.AND P0, PT, R5, RZ, PT ;  /* 0x000000ff0500720b */ /* 0x000fe20003f16000 */
[----:B------:R-:W-:Y:S01]  /*1cae0*/  BSSY B2, `(.L_x_1099) ;  /* 0x0000057000027945 */ /* 0x000fe20003800000 */
[----:B------:R-:W-:-:S11]  /*1caf0*/  MOV R0, R6 ;  /* 0x0000000600007202 */ /* 0x000fd60000000f00 */
[----:B------:R-:W-:Y:S05]  /*1cb00*/  @P0 BRA `(.L_x_1100) ;  /* 0x0000054000000947 */ /* 0x000fea0003800000 */
[----:B------:R-:W0:Y:S02]  /*1cb10*/  FRND.FTZ.FLOOR R0, R9 ;  /* 0x0000000900007307 */ /* 0x000e240000215000 */
[----:B0-----:R-:W-:Y:S01]  /*1cb20*/  FSETP.NEU.FTZ.AND P0, PT, |R5|, R0, PT ;  /* 0x000000000500720b */ /* 0x001fe20003f1d200 */
[----:B------:R-:W-:-:S12]  /*1cb30*/  IMAD.MOV.U32 R0, RZ, RZ, 0x7f800000 ;  /* 0x7f800000ff007424 */ /* 0x000fd800078e00ff */
        /* <DEDUP_REMOVED lines=8> */
[----:B------:R-:W1:Y:S01]  /*1cbc0*/  FRND R8, R9 ;  /* 0x0000000900087307 */ /* 0x000e620000201000 */
[----:B0-----:R-:W-:-:S02]  /*1cbd0*/  LOP3.LUT P1, RZ, R15, 0x1, RZ, 0xc0, !PT ;  /* 0x000000010fff7812 */ /* 0x001fc4000782c0ff */
[----:B------:R-:W-:Y:S02]  /*1cbe0*/  LOP3.LUT P0, RZ, R15, 0x2, RZ, 0xc0, !PT ;  /* 0x000000020fff7812 */ /* 0x000fe4000780c0ff */
[----:B------:R-:W-:Y:S01]  /*1cbf0*/  FSEL R12, -R12, -0.4999999701976776123, !P1 ;  /* 0xbeffffff0c0c7808 */ /* 0x000fe20004800100 */
[----:B-1----:R-:W-:-:S04]  /*1cc00*/  FFMA.FTZ R8, -R8, 0.5, |R5| ;  /* 0x3f00000008087823 */ /* 0x002fc80000010505 */
[----:B------:R-:W-:Y:S01]  /*1cc10*/  FMUL.FTZ R11, R8, 3.1415927410125732422 ;  /* 0x40490fdb080b7820 */ /* 0x000fe20000410000 */
[----:B------:R-:W-:-:S03]  /*1cc20*/  HFMA2.MMA R8, -RZ, RZ, 1.0078125, -8.98838043212890625e-05 ;  /* 0x3c0885e4ff087435 */ /* 0x000fc600000001ff */
[----:B------:R-:W-:Y:S02]  /*1cc30*/  @P1 IMAD.MOV.U32 R13, RZ, RZ, 0x37cbac00 ;  /* 0x37cbac00ff0d1424 */ /* 0x000fe400078e00ff */
[C---:B------:R-:W-:Y:S01]  /*1cc40*/  FMUL.FTZ R14, R11.reuse, R11 ;  /* 0x0000000b0b0e7220 */ /* 0x040fe20000410000 */
[----:B------:R-:W-:-:S03]  /*1cc50*/  FSEL R9, R11, 1, !P1 ;  /* 0x3f8000000b097808 */ /* 0x000fc60004800000 */
[----:B------:R-:W-:Y:S01]  /*1cc60*/  @P1 FFMA.FTZ R7, R14, R13, -0.0013887860113754868507 ;  /* 0xbab607ed0e071423 */ /* 0x000fe2000001000d */
[----:B------:R-:W-:-:S05]  /*1cc70*/  FSEL R8, R8, 0.041666727513074874878, !P1 ;  /* 0x3d2aaabb08087808 */ /* 0x000fca0004800000 */
        /* <DEDUP_REMOVED lines=34> */
.L_x_1101:
[C---:B------:R-:W-:Y:S01]  /*1cea0*/  FMUL.FTZ R6, |R5|.reuse, 8388608 ;  /* 0x4b00000005067820 */ /* 0x040fe20000410200 */
[----:B------:R-:W-:-:S04]  /*1ceb0*/  FSETP.GEU.FTZ.AND P0, PT, |R5|, 1.175494350822287508e-38, PT ;  /* 0x008000000500780b */ /* 0x000fc80003f1e200 */
[----:B------:R-:W-:Y:S02]  /*1cec0*/  FSEL R11, R6, R9, !P0 ;  /* 0x00000009060b7208 */ /* 0x000fe40004000000 */
[----:B------:R-:W-:Y:S02]  /*1ced0*/  MOV R9, 0x3e055027 ;  /* 0x3e05502700097802 */ /* 0x000fe40000000f00 */
[C---:B------:R-:W-:Y:S02]  /*1cee0*/  IADD3 R6, R11.reuse, -0x3f2aaaab, RZ ;  /* 0xc0d555550b067810 */ /* 0x040fe40007ffe0ff */
[----:B------:R-:W-:Y:S02]  /*1cef0*/  FSEL R13, RZ, -23, P0 ;  /* 0xc1b80000ff0d7808 */ /* 0x000fe40000000000 */
[----:B------:R-:W-:Y:S02]  /*1cf00*/  LOP3.LUT R6, R6, 0xff800000, RZ, 0xc0, !PT ;  /* 0xff80000006067812 */ /* 0x000fe400078ec0ff */
[----:B------:R-:W-:-:S03]  /*1cf10*/  ISETP.GE.U32.AND P0, PT, R11, 0x7f800000, PT ;  /* 0x7f8000000b00780c */ /* 0x000fc60003f06070 */
        /* <DEDUP_REMOVED lines=19> */
.L_x_1100:
[----:B------:R-:W-:Y:S05]  /*1d050*/  BSYNC B2 ;  /* 0x0000000000027941 */ /* 0x000fea0003800000 */
.L_x_1099:
[----:B------:R-:W-:-:S04]  /*1d060*/  FFMA.FTZ R7, R5, R10, -R3 ;  /* 0x0000000a05077223 */ /* 0x000fc80000010803 */
[----:B------:R-:W-:Y:S02]  /*1d070*/  FADD.FTZ R7, R7, -R0 ;  /* 0x8000000007077221 */ /* 0x000fe40000010000 */
[----:B------:R-:W-:-:S03]  /*1d080*/  IMAD.MOV.U32 R0, RZ, RZ, RZ ;  /* 0x000000ffff007224 */ /* 0x000fc600078e00ff */
[----:B------:R-:W-:-:S13]  /*1d090*/  FSETP.GEU.FTZ.AND P0, PT, R7, -88.72283935546875, PT ;  /* 0xc2b172180700780b */ /* 0x000fda0003f1e000 */
[----:B------:R-:W-:-:S04]  /*1d0a0*/  @P0 FMUL.FTZ R6, R7, 1.4426950216293334961 ;  /* 0x3fb8aa3b07060820 */ /* 0x000fc80000410000 */
[----:B------:R0:W1:Y:S03]  /*1d0b0*/  @P0 MUFU.EX2 R0, R6 ;  /* 0x0000000600000308 */ /* 0x0000660000000800 */
.L_x_1092:
[----:B------:R-:W-:Y:S05]  /*1d0c0*/  BSYNC B4 ;  /* 0x0000000000047941 */ /* 0x000fea0003800000 */
.L_x_1083:
        /* <DEDUP_REMOVED lines=9> */
.L_x_1105:
        /* <DEDUP_REMOVED lines=11> */
.L_x_1104:
[----:B------:R-:W0:Y:S01]  /*1d210*/  MUFU.RCP R3, R5 ;  /* 0x0000000500037308 */ /* 0x000e220000001000 */
[----:B------:R-:W-:-:S04]  /*1d220*/  FMUL.FTZ R0, R9, R0 ;  /* 0x0000000009007220 */ /* 0x000fc80000410000 */
[----:B0-----:R-:W-:-:S03]  /*1d230*/  FMUL.FTZ R6, R0, R3 ;  /* 0x0000000300067220 */ /* 0x001fc60000410000 */
.L_x_1103:
[----:B------:R-:W-:Y:S05]  /*1d240*/  BSYNC B2 ;  /* 0x0000000000027941 */ /* 0x000fea0003800000 */
.L_x_1102:
[----:B------:R-:W-:Y:S01]  /*1d250*/  FADD.FTZ R0, -R6, 1 ;  /* 0x3f80000006007421 */ /* 0x000fe20000010100 */
[----:B------:R-:W-:Y:S05]  /*1d260*/  BRA `(.L_x_1052) ;  /* 0x000138b000007947 */ /* 0x000fea0003800000 */
.L_x_1059:
        /* <DEDUP_REMOVED lines=10> */
.L_x_1108:
        /* <DEDUP_REMOVED lines=14> */
.L_x_1107:
        /* <DEDUP_REMOVED lines=49> */
.L_x_1111:
        /* <DEDUP_REMOVED lines=13> */
.L_x_1110:
        /* <DEDUP_REMOVED lines=15> */
.L_x_1113:
        /* <DEDUP_REMOVED lines=16> */
.L_x_1114:
        /* <DEDUP_REMOVED lines=36> */
.L_x_1112:
[----:B------:R-:W-:Y:S05]  /*1dc00*/  BSYNC B2 ;  /* 0x0000000000027941 */ /* 0x000fea0003800000 */
.L_x_1109:
        /* <DEDUP_REMOVED lines=61> */
.L_x_1117:
        /* <DEDUP_REMOVED lines=26> */
.L_x_1116:
[----:B------:R-:W-:Y:S05]  /*1e180*/  BSYNC B2 ;  /* 0x0000000000027941 */ /* 0x000fea0003800000 */
.L_x_1115:
        /* <DEDUP_REMOVED lines=45> */
.L_x_1120:
        /* <DEDUP_REMOVED lines=13> */
.L_x_1119:
        /* <DEDUP_REMOVED lines=15> */
.L_x_1122:
        /* <DEDUP_REMOVED lines=16> */
.L_x_1123:
        /* <DEDUP_REMOVED lines=36> */
.L_x_1121:
[----:B------:R-:W-:Y:S05]  /*1e960*/  BSYNC B2 ;  /* 0x0000000000027941 */ /* 0x000fea0003800000 */
.L_x_1118:
        /* <DEDUP_REMOVED lines=15> */
[----:B------:R-:W1:Y:S01]  /*1ea60*/  FRND R10, R11 ;  /* 0x0000000b000a7307 */ /* 0x000e620000201000 */
[----:B0-----:R-:W-:-:S02]  /*1ea70*/  LOP3.LUT P1, RZ, R18, 0x1, RZ, 0xc0, !PT ;  /* 0x0000000112ff7812 */ /* 0x001fc4000782c0ff */
[----:B------:R-:W-:Y:S01]  /*1ea80*/  LOP3.LUT P0, RZ, R18, 0x2, RZ, 0xc0, !PT ;  /* 0x0000000212ff7812 */ /* 0x000fe2000780c0ff */
[----:B-1----:R-:W-:-:S04]  /*1ea90*/  FFMA.FTZ R10, -R10, 0.5, |R5| ;  /* 0x3f0000000a0a7823 */ /* 0x002fc80000010505 */
[----:B------:R-:W-:-:S06]  /*1eaa0*/  FMUL.FTZ R12, R10, 3.1415927410125732422 ;  /* 0x40490fdb0a0c7820 */ /* 0x000fcc0000410000 */
[----:B------:R-:W-:Y:S01]  /*1eab0*/  @P1 MOV R13, 0x37cbac00 ;  /* 0x37cbac00000d1802 */ /* 0x000fe20000000f00 */
[----:B------:R-:W-:Y:S02]  /*1eac0*/  IMAD.MOV.U32 R10, RZ, RZ, 0x3c0885e4 ;  /* 0x3c0885e4ff0a7424 */ /* 0x000fe400078e00ff */
[C---:B------:R-:W-:Y:S01]  /*1ead0*/  FMUL.FTZ R14, R12.reuse, R12 ;  /* 0x0000000c0c0e7220 */ /* 0x040fe20000410000 */
[----:B------:R-:W-:Y:S02]  /*1eae0*/  FSEL R11, R12, 1, !P1 ;  /* 0x3f8000000c0b7808 */ /* 0x000fe40004800000 */
[----:B------:R-:W-:Y:S01]  /*1eaf0*/  FSEL R10, R10, 0.041666727513074874878, !P1 ;  /* 0x3d2aaabb0a0a7808 */ /* 0x000fe20004800000 */
        /* <DEDUP_REMOVED lines=36> */
.L_x_1126:
[C---:B------:R-:W-:Y:S01]  /*1ed40*/  FMUL.FTZ R10, |R5|.reuse, 8388608 ;  /* 0x4b000000050a7820 */ /* 0x040fe20000410200 */
[----:B------:R-:W-:Y:S01]  /*1ed50*/  FSETP.GEU.FTZ.AND P0, PT, |R5|, 1.175494350822287508e-38, PT ;  /* 0x008000000500780b */ /* 0x000fe20003f1e200 */
[----:B------:R-:W-:-:S03]  /*1ed60*/  IMAD.MOV.U32 R11, RZ, RZ, 0x3e055027 ;  /* 0x3e055027ff0b7424 */ /* 0x000fc600078e00ff */
[----:B------:R-:W-:Y:S02]  /*1ed70*/  FSEL R12, R10, R9, !P0 ;  /* 0x000000090a0c7208 */ /* 0x000fe40004000000 */
[----:B------:R-:W-:Y:S02]  /*1ed80*/  FSEL R14, RZ, -23, P0 ;  /* 0xc1b80000ff0e7808 */ /* 0x000fe40000000000 */
        /* <DEDUP_REMOVED lines=22> */
.L_x_1125:
[----:B------:R-:W-:Y:S05]  /*1eef0*/  BSYNC B2 ;  /* 0x0000000000027941 */ /* 0x000fea0003800000 */
.L_x_1124:
        /* <DEDUP_REMOVED lines=33> */
.L_x_1106:
        /* <DEDUP_REMOVED lines=21> */
[----:B------:R-:W-:Y:S01]  /*1f260*/  MOV R11, 0x44f0a000 ;  /* 0x44f0a000000b7802 */ /* 0x000fe20000000f00 */
[----:B------:R-:W-:Y:S01]  /*1f270*/  IMAD.MOV.U32 R26, RZ, RZ, 0x4ca4b97f ;  /* 0x4ca4b97fff1a7424 */ /* 0x000fe200078e00ff */
[----:B------:R-:W-:Y:S01]  /*1f280*/  MOV R19, 0x47946fa6 ;  /* 0x47946fa600137802 */ /* 0x000fe20000000f00 */
[----:B------:R2:W-:Y:S01]  /*1f290*/  STL.64 [R1+0xa00], R12 ;  /* 0x000a000c01007387 */ /* 0x0005e20000100a00 */
[----:B------:R-:W-:Y:S01]  /*1f2a0*/  MOV R27, 0x4cc5f8af ;  /* 0x4cc5f8af001b7802 */ /* 0x000fe20000000f00 */
[----:B------:R-:W-:Y:S01]  /*1f2b0*/  IMAD.MOV.U32 R28, RZ, RZ, 0x4a20fbd8 ;  /* 0x4a20fbd8ff1c7424 */ /* 0x000fe200078e00ff */
[----:B------:R-:W-:Y:S01]  /*1f2c0*/  MOV R29, 0x4b4b8b8f ;  /* 0x4b4b8b8f001d7802 */ /* 0x000fe20000000f00 */
[----:B------:R3:W-:Y:S01]  /*1f2d0*/  STL [R1+0x13bc], R10 ;  /* 0x0013bc0a01007387 */ /* 0x0007e20000100800 */
[----:B0-----:R-:W-:Y:S01]  /*1f2e0*/  IADD3 R7, R36, 0x9f4, RZ ;  /* 0x000009f424077810 */ /* 0x001fe20007ffe0ff */
[----:B------:R-:W-:Y:S01]  /*1f2f0*/  IMAD.MOV.U32 R30, RZ, RZ, 0x4c2f75b4 ;  /* 0x4c2f75b4ff1e7424 */ /* 0x000fe200078e00ff */
[----:B------:R-:W-:Y:S01]  /*1f300*/  MOV R31, 0x4cc8c38c ;  /* 0x4cc8c38c001f7802 */ /* 0x000fe20000000f00 */
[----:B-1----:R-:W-:Y:S01]  /*1f310*/  IMAD.MOV.U32 R21, RZ, RZ, 0x1 ;  /* 0x00000001ff157424 */ /* 0x002fe200078e00ff */
[----:B------:R-:W-:Y:S01]  /*1f320*/  SEL R9, R7, R0, P0 ;  /* 0x0000000007097207 */ /* 0x000fe20000000000 */
[----:B------:R-:W-:Y:S01]  /*1f330*/  @P0 IMAD.MOV.U32 R21, RZ, RZ, -0x1 ;  /* 0xffffffffff150424 */ /* 0x000fe200078e00ff */
[----:B------:R0:W-:Y:S01]  /*1f340*/  STL.64 [R1+0xa18], R24 ;  /* 0x000a181801007387 */ /* 0x0001e20000100a00 */
[----:B--2---:R-:W-:Y:S01]  /*1f350*/  IMAD.MOV.U32 R12, RZ, RZ, 0x46ff3c00 ;  /* 0x46ff3c00ff0c7424 */ /* 0x004fe200078e00ff */
[----:B------:R-:W-:Y:S01]  /*1f360*/  MOV R13, 0x48ae85e0 ;  /* 0x48ae85e0000d7802 */ /* 0x000fe20000000f00 */
[----:B------:R-:W-:Y:S01]  /*1f370*/  IMAD.SHL.U32 R0, R21, 0x4, RZ ;  /* 0x0000000415007824 */ /* 0x000fe200078e00ff */
[----:B------:R-:W-:Y:S01]  /*1f380*/  MOV R7, RZ ;  /* 0x000000ff00077202 */ /* 0x000fe20000000f00 */
[----:B---3--:R-:W-:Y:S01]  /*1f390*/  IMAD.MOV.U32 R10, RZ, RZ, 0x42840000 ;  /* 0x42840000ff0a7424 */ /* 0x008fe200078e00ff */
[----:B------:R1:W-:Y:S01]  /*1f3a0*/  STL.64 [R1+0xa08], R18 ;  /* 0x000a081201007387 */ /* 0x0003e20000100a00 */
[----:B------:R-:W-:Y:S01]  /*1f3b0*/  IMAD.MOV.U32 R6, RZ, RZ, 0x4c184540 ;  /* 0x4c184540ff067424 */ /* 0x000fe200078e00ff */
[----:B------:R-:W-:-:S02]  /*1f3c0*/  IADD3 R9, R9, R0, RZ ;  /* 0x0000000009097210 */ /* 0x000fc40007ffe0ff */
[----:B------:R2:W-:Y:S01]  /*1f3d0*/  STL.64 [R1+0x13c8], R12 ;  /* 0x0013c80c01007387 */ /* 0x0005e20000100a00 */
[----:B0-----:R-:W-:Y:S02]  /*1f3e0*/  MOV R24, 0x4d0fed36 ;  /* 0x4d0fed3600187802 */ /* 0x001fe40000000f00 */
[----:B------:R-:W-:Y:S01]  /*1f3f0*/  MOV R25, 0x4ce5eb4c ;  /* 0x4ce5eb4c00197802 */ /* 0x000fe20000000f00 */
[----:B------:R0:W-:Y:S01]  /*1f400*/  STL.64 [R1+0x13c0], R10 ;  /* 0x0013c00a01007387 */ /* 0x0001e20000100a00 */
[----:B-1----:R-:W-:-:S03]  /*1f410*/  IADD3 R19, R9, R0, RZ ;  /* 0x0000000009137210 */ /* 0x002fc60007ffe0ff */
[----:B------:R-:W-:Y:S01]  /*1f420*/  STL.64 [R1+0xa20], R26 ;  /* 0x000a201a01007387 */ /* 0x000fe20000100a00 */
[----:B--2---:R-:W-:-:S03]  /*1f430*/  MOV R12, 0x4c5914c6 ;  /* 0x4c5914c6000c7802 */ /* 0x004fc60000000f00 */
[----:B------:R-:W-:Y:S01]  /*1f440*/  STL.64 [R1+0x13d0], R28 ;  /* 0x0013d01c01007387 */ /* 0x000fe20000100a00 */
[----:B0-----:R-:W-:-:S03]  /*1f450*/  IMAD.MOV.U32 R10, RZ, RZ, RZ ;  /* 0x000000ffff0a7224 */ /* 0x001fc600078e00ff */
[----:B------:R-:W-:Y:S01]  /*1f460*/  STL.64 [R1+0x13d8], R30 ;  /* 0x0013d81e01007387 */ /* 0x000fe20000100a00 */
[----:B------:R-:W-:Y:S01]  /*1f470*/  @P0 IMAD.MOV.U32 R10, RZ, RZ, 0xc ;  /* 0x0000000cff0a0424 */ /* 0x000fe200078e00ff */
[----:B------:R-:W-:Y:S02]  /*1f480*/  IADD3 R11, R19, R0, RZ ;  /* 0x00000000130b7210 */ /* 0x000fe40007ffe0ff */
[----:B------:R-:W-:Y:S01]  /*1f490*/  STL.64 [R1+0x13e0], R24 ;  /* 0x0013e01801007387 */ /* 0x000fe20000100a00 */
[----:B------:R-:W-:-:S03]  /*1f4a0*/  IMAD.IADD R21, R10, 0x1, R21 ;  /* 0x000000010a157824 */ /* 0x000fc600078e0215 */
[----:B------:R0:W-:Y:S04]  /*1f4b0*/  STL.64 [R1+0x13e8], R6 ;  /* 0x0013e80601007387 */ /* 0x0001e80000100a00 */
[----:B------:R1:W-:Y:S04]  /*1f4c0*/  STL [R1+0xa28], R12 ;  /* 0x000a280c01007387 */ /* 0x0003e80000100800 */
[----:B------:R-:W2:Y:S01]  /*1f4d0*/  LDL R9, [R9] ;  /* 0x0000000009097983 */ /* 0x000ea20000100800 */
[----:B------:R-:W-:Y:S01]  /*1f4e0*/  IMAD.U32 R21, R21, 0x4, R36 ;  /* 0x0000000415157824 */ /* 0x000fe200078e0024 */
[----:B------:R-:W-:-:S02]  /*1f4f0*/  IADD3 R13, R11, R0, RZ ;  /* 0x000000000b0d7210 */ /* 0x000fc40007ffe0ff */
[----:B------:R3:W4:Y:S01]  /*1f500*/  LDL R10, [R19] ;  /* 0x00000000130a7983 */ /* 0x0007220000100800 */
[----:B0-----:R-:W-:Y:S01]  /*1f510*/  IMAD.IADD R7, R0, 0x1, R21 ;  /* 0x0000000100077824 */ /* 0x001fe200078e0215 */
[-C--:B------:R-:W-:Y:S02]  /*1f520*/  IADD3 R53, R13, R0.reuse, RZ ;  /* 0x000000000d357210 */ /* 0x080fe40007ffe0ff */
[----:B------:R-:W5:Y:S01]  /*1f530*/  LDL R11, [R11] ;  /* 0x000000000b0b7983 */ /* 0x000f620000100800 */
[--C-:B------:R-:W-:Y:S01]  /*1f540*/  IMAD.IADD R47, R7, 0x1, R0.reuse ;  /* 0x00000001072f7824 */ /* 0x100fe200078e0200 */
[-C--:B------:R-:W-:Y:S02]  /*1f550*/  IADD3 R49, R53, R0.reuse, RZ ;  /* 0x0000000035317210 */ /* 0x080fe40007ffe0ff */
[----:B------:R0:W5:Y:S01]  /*1f560*/  LDL R26, [R13] ;  /* 0x000000000d1a7983 */ /* 0x0001620000100800 */
[----:B------:R-:W-:Y:S01]  /*1f570*/  IMAD.IADD R43, R47, 0x1, R0 ;  /* 0x000000012f2b7824 */ /* 0x000fe200078e0200 */
[----:B------:R-:W-:-:S02]  /*1f580*/  IADD3 R45, R49, R0, RZ ;  /* 0x00000000312d7210 */ /* 0x000fc40007ffe0ff */
[----:B------:R0:W5:Y:S04]  /*1f590*/  LDL R24, [R21] ;  /* 0x0000000015187983 */ /* 0x0001680000100800 */
[----:B------:R-:W5:Y:S01]  /*1f5a0*/  LDL R53, [R53] ;  /* 0x0000000035357983 */ /* 0x000f620000100800 */
[--C-:B------:R-:W-:Y:S01]  /*1f5b0*/  IMAD.IADD R31, R43, 0x1, R0.reuse ;  /* 0x000000012b1f7824 */ /* 0x100fe200078e0200 */
[-C--:B------:R-:W-:Y:S02]  /*1f5c0*/  IADD3 R41, R45, R0.reuse, RZ ;  /* 0x000000002d297210 */ /* 0x080fe40007ffe0ff */
[----:B------:R0:W5:Y:S04]  /*1f5d0*/  LDL R51, [R7] ;  /* 0x0000000007337983 */ /* 0x0001680000100800 */
[----:B------:R-:W5:Y:S01]  /*1f5e0*/  LDL R49, [R49] ;  /* 0x0000000031317983 */ /* 0x000f620000100800 */
[----:B------:R-:W-:Y:S01]  /*1f5f0*/  IMAD.IADD R27, R31, 0x1, R0 ;  /* 0x000000011f1b7824 */ /* 0x000fe200078e0200 */
[----:B------:R-:W-:-:S02]  /*1f600*/  IADD3 R29, R41, R0, RZ ;  /* 0x00000000291d7210 */ /* 0x000fc40007ffe0ff */
[----:B------:R-:W5:Y:S04]  /*1f610*/  LDL R47, [R47] ;  /* 0x000000002f2f7983 */ /* 0x000f680000100800 */
[----:B------:R-:W5:Y:S01]  /*1f620*/  LDL R45, [R45] ;  /* 0x000000002d2d7983 */ /* 0x000f620000100800 */
[--C-:B---3--:R-:W-:Y:S01]  /*1f630*/  IMAD.IADD R19, R27, 0x1, R0.reuse ;  /* 0x000000011b137824 */ /* 0x108fe200078e0200 */
[----:B------:R-:W-:Y:S02]  /*1f640*/  IADD3 R25, R29, R0, RZ ;  /* 0x000000001d197210 */ /* 0x000fe40007ffe0ff */
[----:B------:R-:W3:Y:S04]  /*1f650*/  LDL R43, [R43] ;  /* 0x000000002b2b7983 */ /* 0x000ee80000100800 */
[----:B------:R-:W3:Y:S01]  /*1f660*/  LDL R41, [R41] ;  /* 0x0000000029297983 */ /* 0x000ee20000100800 */
[----:B------:R-:W-:-:S03]  /*1f670*/  IMAD.IADD R18, R25, 0x1, R0 ;  /* 0x0000000119127824 */ /* 0x000fc600078e0200 */
[----:B------:R-:W3:Y:S01]  /*1f680*/  LDL R31, [R31] ;  /* 0x000000001f1f7983 */ /* 0x000ee20000100800 */
[----:B------:R-:W-:-:S03]  /*1f690*/  IADD3 R6, R19, R0, RZ ;  /* 0x0000000013067210 */ /* 0x000fc60007ffe0ff */
[----:B------:R-:W3:Y:S01]  /*1f6a0*/  LDL R29, [R29] ;  /* 0x000000001d1d7983 */ /* 0x000ee20000100800 */
[----:B0-----:R-:W-:-:S03]  /*1f6b0*/  IMAD.IADD R13, R18, 0x1, R0 ;  /* 0x00000001120d7824 */ /* 0x001fc600078e0200 */
[----:B------:R-:W3:Y:S01]  /*1f6c0*/  LDL R27, [R27] ;  /* 0x000000001b1b7983 */ /* 0x000ee20000100800 */
[----:B------:R-:W-:-:S03]  /*1f6d0*/  IADD3 R7, R6, R0, RZ ;  /* 0x0000000006077210 */ /* 0x000fc60007ffe0ff */
[----:B------:R-:W3:Y:S04]  /*1f6e0*/  LDL R25, [R25] ;  /* 0x0000000019197983 */ /* 0x000ee80000100800 */
[----:B------:R0:W3:Y:S01]  /*1f6f0*/  LDL R21, [R19] ;  /* 0x0000000013157983 */ /* 0x0000e20000100800 */
[----:B-1----:R-:W-:-:S03]  /*1f700*/  IMAD.IADD R12, R7, 0x1, R0 ;  /* 0x00000001070c7824 */ /* 0x002fc600078e0200 */
[----:B------:R-:W3:Y:S04]  /*1f710*/  LDL R18, [R18] ;  /* 0x0000000012127983 */ /* 0x000ee80000100800 */
[----:B------:R-:W3:Y:S04]  /*1f720*/  LDL R6, [R6] ;  /* 0x0000000006067983 */ /* 0x000ee80000100800 */
        /* <DEDUP_REMOVED lines=10> */
[----:B--2---:R-:W-:-:S04]  /*1f7d0*/  FFMA.FTZ R9, R23, R20, R9 ;  /* 0x0000001417097223 */ /* 0x004fc80000010009 */
[-C--:B----4-:R-:W-:Y:S01]  /*1f7e0*/  FFMA.FTZ R10, R9, R20.reuse, R10 ;  /* 0x00000014090a7223 */ /* 0x090fe2000001000a */
[----:B------:R-:W-:Y:S01]  /*1f7f0*/  MOV R9, 0x3bc6a26b ;  /* 0x3bc6a26b00097802 */ /* 0x000fe20000000f00 */
[----:B------:R-:W-:Y:S02]  /*1f800*/  @P0 IMAD.MOV.U32 R9, RZ, RZ, 0x4c5914c6 ;  /* 0x4c5914c6ff090424 */ /* 0x000fe400078e00ff */
        /* <DEDUP_REMOVED lines=11> */
[-C--:B---3--:R-:W-:Y:S02]  /*1f8c0*/  FFMA.FTZ R9, R9, R20.reuse, R43 ;  /* 0x0000001409097223 */ /* 0x088fe4000001002b */
        /* <DEDUP_REMOVED lines=16> */
[----:B------:R-:W-:-:S04]  /*1f9d0*/  FFMA.FTZ R6, R0, R20, R19 ;  /* 0x0000001400067223 */ /* 0x000fc80000010013 */
[C---:B0-----:R-:W-:Y:S01]  /*1f9e0*/  @P0 FMUL.FTZ R0, R6.reuse, R23 ;  /* 0x0000001706000220 */ /* 0x041fe20000410000 */
[----:B------:R-:W-:Y:S01]  /*1f9f0*/  MUFU.SQRT R7, R7 ;  /* 0x0000000700077308 */ /* 0x000fe20000002000 */
[-C--:B-1----:R-:W-:Y:S02]  /*1fa00*/  @!P0 FMUL.FTZ R6, R6, R9.reuse ;  /* 0x0000000906068220 */ /* 0x082fe40000410000 */
[----:B------:R-:W-:Y:S01]  /*1fa10*/  @P0 FMUL.FTZ R6, R0, R9 ;  /* 0x0000000900060220 */ /* 0x000fe20000410000 */
[----:B------:R-:W-:-:S04]  /*1fa20*/  FSETP.GEU.FTZ.AND P0, PT, R3, 200, PT ;  /* 0x434800000300780b */ /* 0x000fc80003f1e000 */
[----:B------:R-:W0:Y:S02]  /*1fa30*/  MUFU.RCP R0, R6 ;  /* 0x0000000600007308 */ /* 0x000e240000001000 */
[----:B0-----:R-:W-:-:S07]  /*1fa40*/  FMUL.FTZ R0, R7, R0 ;  /* 0x0000000007007220 */ /* 0x001fce0000410000 */
        /* <DEDUP_REMOVED lines=15> */
[----:B------:R-:W-:Y:S01]  /*1fb40*/  LOP3.LUT R21, R6, 0xff800000, RZ, 0xc0, !PT ;  /* 0xff80000006157812 */ /* 0x000fe200078ec0ff */
[----:B------:R-:W-:-:S03]  /*1fb50*/  IMAD.MOV.U32 R6, RZ, RZ, 0x1 ;  /* 0x00000001ff067424 */ /* 0x000fc600078e00ff */
        /* <DEDUP_REMOVED lines=31> */
.L_x_1131:
[----:B0-2---:R-:W-:Y:S05]  /*1fd50*/  BSYNC B2 ;  /* 0x0000000000027941 */ /* 0x005fea0003800000 */
.L_x_1130:
        /* <DEDUP_REMOVED lines=13> */
.L_x_1133:
[----:B------:R-:W-:Y:S05]  /*1fe30*/  BSYNC B6 ;  /* 0x0000000000067941 */ /* 0x000fea0003800000 */
.L_x_1132:
        /* <DEDUP_REMOVED lines=40> */
.L_x_1135:
[----:B------:R-:W-:Y:S05]  /*200c0*/  BSYNC B2 ;  /* 0x0000000000027941 */ /* 0x000fea0003800000 */
.L_x_1134:
[----:B0-2---:R-:W0:-:S06]  /*200d0*/  DMUL R12, R12, R10 ;  /* 0x0000000a0c0c7228 */ /* 0x005e0c0000000000 */
[----:B0-----:R-:W0:Y:S01]  /*200e0*/  F2F.F32.F64 R0, R12 ;  /* 0x0000000c00007310 */ /* 0x001e220000301000 */
[----:B------:R-:W0:-:S14]  /*200f0*/  DSETP.GEU.AND P0, PT, |R12|, c[0x2][0x0], PT ;  /* 0x008000000c00762a */ /* 0x000e1c0003f0e200 */
[----:B0-----:R-:W-:Y:S01]  /*20100*/  @!P0 FMUL R0, R0, 1.175494350822287508e-38 ;  /* 0x0080000000008820 */ /* 0x001fe20000400000 */
[----:B------:R-:W-:Y:S05]  /*20110*/  BRA `(.L_x_1136) ;  /* 0x00000e9000007947 */ /* 0x000fea0003800000 */
.L_x_1129:
        /* <DEDUP_REMOVED lines=10> */
.L_x_1128:
        /* <DEDUP_REMOVED lines=27> */
[----:B------:R-:W-:Y:S01]  /*20370*/  FFMA.FTZ R7, R7, R8, R7 ;  /* 0x0000000807077223 */ /* 0x000fe20000010007 */
[----:B------:R-:W-:Y:S01]  /*20380*/  @P0 MOV R8, 0x7f800000 ;  /* 0x7f80000000080802 */ /* 0x000fe20000000f00 */
[----:B------:R-:W-:Y:S02]  /*20390*/  FMUL.FTZ R0, R10, R10 ;  /* 0x0000000a0a007220 */ /* 0x000fe40000410000 */
[----:B------:R-:W-:Y:S02]  /*203a0*/  FFMA.FTZ R6, R6, 0.69314718246459960938, R7 ;  /* 0x3f31721806067823 */ /* 0x000fe40000010007 */
[C---:B------:R-:W-:Y:S01]  /*203b0*/  @P0 FFMA.FTZ R6, R11.reuse, R8, +INF ;  /* 0x7f8000000b060423 */ /* 0x040fe20000010008 */
[----:B------:R-:W-:Y:S01]  /*203c0*/  FSETP.NEU.FTZ.AND P0, PT, R11, RZ, PT ;  /* 0x000000ff0b00720b */ /* 0x000fe20003f1d000 */
[----:B------:R-:W-:-:S02]  /*203d0*/  IMAD.MOV.U32 R7, RZ, RZ, 0x3a4be755 ;  /* 0x3a4be755ff077424 */ /* 0x000fc400078e00ff */
        /* <DEDUP_REMOVED lines=11> */
.L_x_1139:
        /* <DEDUP_REMOVED lines=13> */
.L_x_1138:
        /* <DEDUP_REMOVED lines=15> */
.L_x_1141:
        /* <DEDUP_REMOVED lines=16> */
.L_x_1142:
        /* <DEDUP_REMOVED lines=32> */
[C---:B------:R-:W-:Y:S01]  /*20950*/  @P0 FFMA.FTZ R6, R11.reuse, R8, +INF ;  /* 0x7f8000000b060423 */ /* 0x040fe20000010008 */
[----:B------:R-:W-:-:S03]  /*20960*/  FSETP.NEU.FTZ.AND P0, PT, R11, RZ, PT ;  /* 0x000000ff0b00720b */ /* 0x000fc60003f1d000 */
[----:B------:R-:W-:-:S05]  /*20970*/  FADD.FTZ R6, -R6, -RZ ;  /* 0x800000ff06067221 */ /* 0x000fca0000010100 */
[----:B------:R-:W-:Y:S02]  /*20980*/  FSEL R6, R6, +INF , P0 ;  /* 0x7f80000006067808 */ /* 0x000fe40000000000 */
.L_x_1140:
[----:B------:R-:W-:Y:S05]  /*20990*/  BSYNC B2 ;  /* 0x0000000000027941 */ /* 0x000fea0003800000 */
.L_x_1137:
        /* <DEDUP_REMOVED lines=61> */
.L_x_1145:
[C---:B------:R-:W-:Y:S01]  /*20d70*/  FMUL.FTZ R6, |R5|.reuse, 8388608 ;  /* 0x4b00000005067820 */ /* 0x040fe20000410200 */
[----:B------:R-:W-:-:S04]  /*20d80*/  FSETP.GEU.FTZ.AND P0, PT, |R5|, 1.175494350822287508e-38, PT ;  /* 0x008000000500780b */ /* 0x000fc80003f1e200 */
[----:B------:R-:W-:Y:S01]  /*20d90*/  FSEL R11, R6, R9, !P0 ;  /* 0x00000009060b7208 */ /* 0x000fe20004000000 */
[----:B------:R-:W-:Y:S01]  /*20da0*/  IMAD.MOV.U32 R9, RZ, RZ, 0x3e055027 ;  /* 0x3e055027ff097424 */ /* 0x000fe200078e00ff */
        /* <DEDUP_REMOVED lines=23> */
.L_x_1144:
[----:B------:R-:W-:Y:S05]  /*20f20*/  BSYNC B2 ;  /* 0x0000000000027941 */ /* 0x000fea0003800000 */
.L_x_1143:
        /* <DEDUP_REMOVED lines=8> */
.L_x_1136:
[----:B------:R-:W-:Y:S05]  /*20fb0*/  BSYNC B4 ;  /* 0x0000000000047941 */ /* 0x000fea0003800000 */
.L_x_1127:
        /* <DEDUP_REMOVED lines=9> */
.L_x_1149:
        /* <DEDUP_REMOVED lines=11> */
.L_x_1148:
[----:B------:R-:W0:Y:S01]  /*21100*/  MUFU.RCP R3, R5 ;  /* 0x0000000500037308 */ /* 0x000e220000001000 */
[----:B------:R-:W-:-:S04]  /*21110*/  FMUL.FTZ R0, R9, R0 ;  /* 0x0000000009007220 */ /* 0x000fc80000410000 */
[----:B0-----:R-:W-:-:S03]  /*21120*/  FMUL.FTZ R6, R0, R3 ;  /* 0x0000000300067220 */ /* 0x001fc60000410000 */
.L_x_1147:
[----:B------:R-:W-:Y:S05]  /*21130*/  BSYNC B2 ;  /* 0x0000000000027941 */ /* 0x000fea0003800000 */
.L_x_1146:
[----:B------:R-:W-:Y:S01]  /*21140*/  FADD.FTZ R0, -R6, 1 ;  /* 0x3f80000006007421 */ /* 0x000fe20000010100 */
[----:B------:R-:W-:Y:S05]  /*21150*/  BRA `(.L_x_1052) ;  /* 0x0000f9c000007947 */ /* 0x000fea0003800000 */
.L_x_1058:
[----:B------:R-:W-:Y:S01]  /*21160*/  FMUL.FTZ R11, |R5|, 1 ;  /* 0x3f800000050b7820 */ /* 0x000fe20000410200 */
        /* <DEDUP_REMOVED lines=23> */
[----:B------:R-:W-:Y:S01]  /*212e0*/  @P0 MOV R21, 0xffffffff ;  /* 0xffffffff00150802 */ /* 0x000fe20000000f00 */
[----:B------:R-:W-:Y:S01]  /*212f0*/  IMAD.MOV.U32 R27, RZ, RZ, 0x4c255322 ;  /* 0x4c255322ff1b7424 */ /* 0x000fe200078e00ff */
[----:B------:R2:W-:Y:S01]  /*21300*/  STL [R1+0x13bc], R10 ;  /* 0x0013bc0a01007387 */ /* 0x0005e20000100800 */
[----:B------:R-:W-:Y:S01]  /*21310*/  MOV R26, 0x4b5edd0a ;  /* 0x4b5edd0a001a7802 */ /* 0x000fe20000000f00 */
[----:B------:R-:W-:Y:S01]  /*21320*/  IMAD.MOV.U32 R29, RZ, RZ, 0x4cc5f8af ;  /* 0x4cc5f8afff1d7424 */ /* 0x000fe200078e00ff */
[----:B------:R-:W-:Y:S01]  /*21330*/  MOV R28, 0x4ca4b97f ;  /* 0x4ca4b97f001c7802 */ /* 0x000fe20000000f00 */
[----:B------:R3:W-:Y:S01]  /*21340*/  STL.64 [R1+0xa10], R24 ;  /* 0x000a101801007387 */ /* 0x0007e20000100a00 */
[----:B0-----:R-:W-:Y:S01]  /*21350*/  IADD3 R7, R36, 0x9f4, RZ ;  /* 0x000009f424077810 */ /* 0x001fe20007ffe0ff */
[----:B------:R-:W-:Y:S01]  /*21360*/  IMAD.MOV.U32 R31, RZ, RZ, 0x4b4b8b8f ;  /* 0x4b4b8b8fff1f7424 */ /* 0x000fe200078e00ff */
[----:B------:R-:W-:Y:S01]  /*21370*/  MOV R30, 0x4a20fbd8 ;  /* 0x4a20fbd8001e7802 */ /* 0x000fe20000000f00 */
[----:B-1----:R-:W-:Y:S01]  /*21380*/  IMAD.MOV.U32 R13, RZ, RZ, 0x48ae85e0 ;  /* 0x48ae85e0ff0d7424 */ /* 0x002fe200078e00ff */
[----:B------:R-:W-:Y:S01]  /*21390*/  SEL R9, R7, R0, P0 ;  /* 0x0000000007097207 */ /* 0x000fe20000000000 */
[----:B------:R-:W-:Y:S01]  /*213a0*/  IMAD.MOV.U32 R41, RZ, RZ, 0x4cc8c38c ;  /* 0x4cc8c38cff297424 */ /* 0x000fe200078e00ff */
[----:B------:R-:W-:Y:S01]  /*213b0*/  MOV R12, 0x46ff3c00 ;  /* 0x46ff3c00000c7802 */ /* 0x000fe20000000f00 */
[----:B------:R-:W-:Y:S01]  /*213c0*/  IMAD.MOV.U32 R7, RZ, RZ, RZ ;  /* 0x000000ffff077224 */ /* 0x000fe200078e00ff */
[----:B------:R-:W-:Y:S01]  /*213d0*/  SHF.L.U32 R0, R21, 0x2, RZ ;  /* 0x0000000215007819 */ /* 0x000fe200000006ff */
[----:B------:R0:W-:Y:S01]  /*213e0*/  STL.64 [R1+0xa08], R18 ;  /* 0x000a081201007387 */ /* 0x0001e20000100a00 */
[----:B--2---:R-:W-:Y:S01]  /*213f0*/  MOV R10, 0x42840000 ;  /* 0x42840000000a7802 */ /* 0x004fe20000000f00 */
[----:B---3--:R-:W-:Y:S01]  /*21400*/  IMAD.MOV.U32 R24, RZ, RZ, 0x4d0fed36 ;  /* 0x4d0fed36ff187424 */ /* 0x008fe200078e00ff */
[----:B------:R-:W-:Y:S01]  /*21410*/  MOV R40, 0x4c2f75b4 ;  /* 0x4c2f75b400287802 */ /* 0x000fe20000000f00 */
[----:B------:R1:W-:Y:S01]  /*21420*/  STL.64 [R1+0x13c8], R12 ;  /* 0x0013c80c01007387 */ /* 0x0003e20000100a00 */
[--C-:B------:R-:W-:Y:S01]  /*21430*/  IMAD.IADD R9, R9, 0x1, R0.reuse ;  /* 0x0000000109097824 */ /* 0x100fe200078e0200 */
[----:B------:R-:W-:Y:S01]  /*21440*/  MOV R6, 0x4c184540 ;  /* 0x4c18454000067802 */ /* 0x000fe20000000f00 */
[----:B------:R-:W-:Y:S01]  /*21450*/  IMAD.MOV.U32 R25, RZ, RZ, 0x4ce5eb4c ;  /* 0x4ce5eb4cff197424 */ /* 0x000fe200078e00ff */
[----:B------:R2:W-:Y:S01]  /*21460*/  STL.64 [R1+0x13c0], R10 ;  /* 0x0013c00a01007387 */ /* 0x0005e20000100a00 */
[----:B0-----:R-:W-:-:S03]  /*21470*/  IMAD.IADD R19, R9, 0x1, R0 ;  /* 0x0000000109137824 */ /* 0x001fc600078e0200 */
[----:B------:R-:W-:Y:S01]  /*21480*/  STL.64 [R1+0xa18], R26 ;  /* 0x000a181a01007387 */ /* 0x000fe20000100a00 */
[----:B-1----:R-:W-:-:S03]  /*21490*/  IMAD.MOV.U32 R12, RZ, RZ, 0x4c5914c6 ;  /* 0x4c5914c6ff0c7424 */ /* 0x002fc600078e00ff */
[----:B------:R-:W-:Y:S01]  /*214a0*/  STL.64 [R1+0xa20], R28 ;  /* 0x000a201c01007387 */ /* 0x000fe20000100a00 */
[----:B--2---:R-:W-:-:S03]  /*214b0*/  MOV R10, RZ ;  /* 0x000000ff000a7202 */ /* 0x004fc60000000f00 */
[----:B------:R-:W-:Y:S01]  /*214c0*/  STL.64 [R1+0x13d0], R30 ;  /* 0x0013d01e01007387 */ /* 0x000fe20000100a00 */
[----:B------:R-:W-:Y:S01]  /*214d0*/  @P0 MOV R10, 0xc ;  /* 0x0000000c000a0802 */ /* 0x000fe20000000f00 */
[----:B------:R-:W-:Y:S02]  /*214e0*/  IMAD.IADD R11, R19, 0x1, R0 ;  /* 0x00000001130b7824 */ /* 0x000fe400078e0200 */
[----:B------:R-:W-:Y:S01]  /*214f0*/  STL.64 [R1+0x13d8], R40 ;  /* 0x0013d82801007387 */ /* 0x000fe20000100a00 */
[----:B------:R-:W-:-:S03]  /*21500*/  IADD3 R21, R10, R21, RZ ;  /* 0x000000150a157210 */ /* 0x000fc60007ffe0ff */
[----:B------:R-:W-:Y:S04]  /*21510*/  STL.64 [R1+0x13e0], R24 ;  /* 0x0013e01801007387 */ /* 0x000fe80000100a00 */
[----:B------:R0:W-:Y:S04]  /*21520*/  STL.64 [R1+0x13e8], R6 ;  /* 0x0013e80601007387 */ /* 0x0001e80000100a00 */
[----:B------:R1:W-:Y:S04]  /*21530*/  STL [R1+0xa28], R12 ;  /* 0x000a280c01007387 */ /* 0x0003e80000100800 */
[----:B------:R-:W2:Y:S01]  /*21540*/  LDL R9, [R9] ;  /* 0x0000000009097983 */ /* 0x000ea20000100800 */
[----:B------:R-:W-:Y:S01]  /*21550*/  LEA R21, R21, R36, 0x2 ;  /* 0x0000002415157211 */ /* 0x000fe200078e10ff */
[----:B------:R-:W-:-:S02]  /*21560*/  IMAD.IADD R13, R11, 0x1, R0 ;  /* 0x000000010b0d7824 */ /* 0x000fc400078e0200 */
[----:B------:R3:W4:Y:S01]  /*21570*/  LDL R10, [R19] ;  /* 0x00000000130a7983 */ /* 0x0007220000100800 */
[----:B0-----:R-:W-:Y:S01]  /*21580*/  IADD3 R7, R0, R21, RZ ;  /* 0x0000001500077210 */ /* 0x001fe20007ffe0ff */
[--C-:B------:R-:W-:Y:S02]  /*21590*/  IMAD.IADD R25, R13, 0x1, R0.reuse ;  /* 0x000000010d197824 */ /* 0x100fe400078e0200 */
[----:B------:R-:W5:Y:S01]  /*215a0*/  LDL R11, [R11] ;  /* 0x000000000b0b7983 */ /* 0x000f620000100800 */
[-C--:B------:R-:W-:Y:S01]  /*215b0*/  IADD3 R49, R7, R0.reuse, RZ ;  /* 0x0000000007317210 */ /* 0x080fe20007ffe0ff */
[--C-:B------:R-:W-:Y:S02]  /*215c0*/  IMAD.IADD R31, R25, 0x1, R0.reuse ;  /* 0x00000001191f7824 */ /* 0x100fe400078e0200 */
[----:B------:R0:W5:Y:S01]  /*215d0*/  LDL R52, [R13] ;  /* 0x000000000d347983 */ /* 0x0001620000100800 */
[----:B------:R-:W-:Y:S01]  /*215e0*/  IADD3 R47, R49, R0, RZ ;  /* 0x00000000312f7210 */ /* 0x000fe20007ffe0ff */
[----:B------:R-:W-:-:S02]  /*215f0*/  IMAD.IADD R29, R31, 0x1, R0 ;  /* 0x000000011f1d7824 */ /* 0x000fc400078e0200 */
[----:B------:R0:W5:Y:S04]  /*21600*/  LDL R50, [R21] ;  /* 0x0000000015327983 */ /* 0x0001680000100800 */
[----:B------:R0:W5:Y:S01]  /*21610*/  LDL R48, [R25] ;  /* 0x0000000019307983 */ /* 0x0001620000100800 */
[-C--:B------:R-:W-:Y:S01]  /*21620*/  IADD3 R45, R47, R0.reuse, RZ ;  /* 0x000000002f2d7210 */ /* 0x080fe20007ffe0ff */
[--C-:B------:R-:W-:Y:S02]  /*21630*/  IMAD.IADD R27, R29, 0x1, R0.reuse ;  /* 0x000000011d1b7824 */ /* 0x100fe400078e0200 */
[----:B------:R1:W5:Y:S04]  /*21640*/  LDL R46, [R7] ;  /* 0x00000000072e7983 */ /* 0x0003680000100800 */
[----:B------:R-:W5:Y:S01]  /*21650*/  LDL R44, [R31] ;  /* 0x000000001f2c7983 */ /* 0x000f620000100800 */
[----:B------:R-:W-:Y:S01]  /*21660*/  IADD3 R43, R45, R0, RZ ;  /* 0x000000002d2b7210 */ /* 0x000fe20007ffe0ff */
[----:B0-----:R-:W-:-:S02]  /*21670*/  IMAD.IADD R25, R27, 0x1, R0 ;  /* 0x000000011b197824 */ /* 0x001fc400078e0200 */
[----:B------:R-:W5:Y:S04]  /*21680*/  LDL R42, [R49] ;  /* 0x00000000312a7983 */ /* 0x000f680000100800 */
[----:B------:R0:W5:Y:S01]  /*21690*/  LDL R40, [R29] ;  /* 0x000000001d287983 */ /* 0x0001620000100800 */
[-C--:B------:R-:W-:Y:S01]  /*216a0*/  IADD3 R41, R43, R0.reuse, RZ ;  /* 0x000000002b297210 */ /* 0x080fe20007ffe0ff */
[----:B---3--:R-:W-:Y:S02]  /*216b0*/  IMAD.IADD R19, R25, 0x1, R0 ;  /* 0x0000000119137824 */ /* 0x008fe400078e0200 */
[----:B------:R-:W3:Y:S04]  /*216c0*/  LDL R38, [R47] ;  /* 0x000000002f267983 */ /* 0x000ee80000100800 */
[----:B------:R1:W3:Y:S01]  /*216d0*/  LDL R36, [R27] ;  /* 0x000000001b247983 */ /* 0x0002e20000100800 */
[----:B------:R-:W-:-:S03]  /*216e0*/  IADD3 R21, R19, R0, RZ ;  /* 0x0000000013157210 */ /* 0x000fc60007ffe0ff */
[----:B------:R-:W3:Y:S01]  /*216f0*/  LDL R30, [R45] ;  /* 0x000000002d1e7983 */ /* 0x000ee20000100800 */
[----:B0-----:R-:W-:-:S03]  /*21700*/  IMAD.IADD R29, R41, 0x1, R0 ;  /* 0x00000001291d7824 */ /* 0x001fc600078e0200 */
[----:B------:R0:W3:Y:S01]  /*21710*/  LDL R28, [R25] ;  /* 0x00000000191c7983 */ /* 0x0000e20000100800 */
[----:B------:R-:W-:-:S03]  /*21720*/  IADD3 R13, R21, R0, RZ ;  /* 0x00000000150d7210 */ /* 0x000fc60007ffe0ff */
[----:B------:R-:W3:Y:S01]  /*21730*/  LDL R26, [R43] ;  /* 0x000000002b1a7983 */ /* 0x000ee20000100800 */
[----:B-1----:R-:W-:-:S03]  /*21740*/  IMAD.IADD R7, R29, 0x1, R0 ;  /* 0x000000011d077824 */ /* 0x002fc600078e0200 */
[----:B------:R1:W3:Y:S04]  /*21750*/  LDL R24, [R19] ;  /* 0x0000000013187983 */ /* 0x0002e80000100800 */
[----:B------:R-:W3:Y:S01]  /*21760*/  LDL R22, [R41] ;  /* 0x0000000029167983 */ /* 0x000ee20000100800 */
[----:B------:R-:W-:-:S03]  /*21770*/  IADD3 R27, R7, R0, RZ ;  /* 0x00000000071b7210 */ /* 0x000fc60007ffe0ff */
[----:B------:R0:W3:Y:S04]  /*21780*/  LDL R18, [R21] ;  /* 0x0000000015127983 */ /* 0x0000e80000100800 */
[----:B------:R-:W3:Y:S04]  /*21790*/  LDL R6, [R29] ;  /* 0x000000001d067983 */ /* 0x000ee80000100800 */
[----:B------:R-:W3:Y:S01]  /*217a0*/  LDL R13, [R13] ;  /* 0x000000000d0d7983 */ /* 0x000ee20000100800 */
[----:B0-----:R-:W-:-:S03]  /*217b0*/  IMAD.IADD R25, R27, 0x1, R0 ;  /* 0x000000011b197824 */ /* 0x001fc600078e0200 */
[----:B------:R-:W3:Y:S02]  /*217c0*/  LDL R7, [R7] ;  /* 0x0000000007077983 */ /* 0x000ee40000100800 */
[----:B-1----:R-:W-:Y:S02]  /*217d0*/  IADD3 R19, R25, R0, RZ ;  /* 0x0000000019137210 */ /* 0x002fe40007ffe0ff */
[----:B------:R-:W3:Y:S04]  /*217e0*/  LDL R12, [R27] ;  /* 0x000000001b0c7983 */ /* 0x000ee80000100800 */
[----:B------:R-:W3:Y:S04]  /*217f0*/  LDL R0, [R25] ;  /* 0x0000000019007983 */ /* 0x000ee80000100800 */
[----:B------:R-:W3:Y:S01]  /*21800*/  LDL R19, [R19] ;  /* 0x0000000013137983 */ /* 0x000ee20000100800 */
[----:B------:R-:W-:Y:S01]  /*21810*/  IMAD.MOV.U32 R21, RZ, RZ, R5 ;  /* 0x000000ffff157224 */ /* 0x000fe200078e0005 */
[----:B------:R-:W-:-:S02]  /*21820*/  @P0 MOV R21, R23 ;  /* 0x0000001700150202 */ /* 0x000fc40000000f00 */
[----:B------:R-:W-:-:S05]  /*21830*/  FSET.BF.LEU.FTZ.AND R23, |R5|, 1, PT ;  /* 0x3f8000000517780a */ /* 0x000fca000381b200 */
[----:B--2---:R-:W-:-:S04]  /*21840*/  FFMA.FTZ R9, R23, R21, R9 ;  /* 0x0000001517097223 */ /* 0x004fc80000010009 */
[-C--:B----4-:R-:W-:Y:S02]  /*21850*/  FFMA.FTZ R10, R9, R21.reuse, R10 ;  /* 0x00000015090a7223 */ /* 0x090fe4000001000a */
        /* <DEDUP_REMOVED lines=86> */
.L_x_1155:
[----:B0-2---:R-:W-:Y:S05]  /*21dc0*/  BSYNC B2 ;  /* 0x0000000000027941 */ /* 0x005fea0003800000 */
.L_x_1154:
        /* <DEDUP_REMOVED lines=13> */
.L_x_1157:
[----:B------:R-:W-:Y:S05]  /*21ea0*/  BSYNC B6 ;  /* 0x0000000000067941 */ /* 0x000fea0003800000 */
.L_x_1156:
        /* <DEDUP_REMOVED lines=40> */
.L_x_1159:
[----:B------:R-:W-:Y:S05]  /*22130*/  BSYNC B2 ;  /* 0x0000000000027941 */ /* 0x000fea0003800000 */
.L_x_1158:
[----:B0-2---:R-:W0:-:S06]  /*22140*/  DMUL R12, R12, R10 ;  /* 0x0000000a0c0c7228 */ /* 0x005e0c0000000000 */
[----:B01----:R-:W0:Y:S01]  /*22150*/  F2F.F32.F64 R9, R12 ;  /* 0x0000000c00097310 */ /* 0x003e220000301000 */
[----:B------:R-:W0:-:S14]  /*22160*/  DSETP.GEU.AND P0, PT, |R12|, c[0x2][0x0], PT ;  /* 0x008000000c00762a */ /* 0x000e1c0003f0e200 */
[----:B0-----:R-:W-:Y:S01]  /*22170*/  @!P0 FMUL R9, R9, 1.175494350822287508e-38 ;  /* 0x0080000009098820 */ /* 0x001fe20000400000 */
[----:B------:R-:W-:Y:S05]  /*22180*/  BRA `(.L_x_1160) ;  /* 0x00000e9000007947 */ /* 0x000fea0003800000 */
.L_x_1153:
        /* <DEDUP_REMOVED lines=10> */
.L_x_1152:
        /* <DEDUP_REMOVED lines=45> */
.L_x_1163:
        /* <DEDUP_REMOVED lines=13> */
.L_x_1162:
        /* <DEDUP_REMOVED lines=15> */
.L_x_1165:
        /* <DEDUP_REMOVED lines=16> */
.L_x_1166:
        /* <DEDUP_REMOVED lines=36> */
.L_x_1164:
[----:B------:R-:W-:Y:S05]  /*22a00*/  BSYNC B2 ;  /* 0x0000000000027941 */ /* 0x000fea0003800000 */
.L_x_1161:
        /* <DEDUP_REMOVED lines=17> */
[----:B------:R-:W-:Y:S01]  /*22b20*/  LOP3.LUT P0, RZ, R14, 0x2, RZ, 0xc0, !PT ;  /* 0x000000020eff7812 */ /* 0x000fe2000780c0ff */
[----:B-1----:R-:W-:-:S04]  /*22b30*/  FFMA.FTZ R8, -R8, 0.5, |R5| ;  /* 0x3f00000008087823 */ /* 0x002fc80000010505 */
[----:B------:R-:W-:Y:S01]  /*22b40*/  FMUL.FTZ R10, R8, 3.1415927410125732422 ;  /* 0x40490fdb080a7820 */ /* 0x000fe20000410000 */
[----:B------:R-:W-:-:S05]  /*22b50*/  HFMA2.MMA R8, -RZ, RZ, 1.0078125, -8.98838043212890625e-05 ;  /* 0x3c0885e4ff087435 */ /* 0x000fca00000001ff */
[----:B------:R-:W-:Y:S02]  /*22b60*/  @P1 IMAD.MOV.U32 R11, RZ, RZ, 0x37cbac00 ;  /* 0x37cbac00ff0b1424 */ /* 0x000fe400078e00ff */
[C---:B------:R-:W-:Y:S01]  /*22b70*/  FMUL.FTZ R12, R10.reuse, R10 ;  /* 0x0000000a0a0c7220 */ /* 0x040fe20000410000 */
[----:B------:R-:W-:Y:S02]  /*22b80*/  FSEL R9, R10, 1, !P1 ;  /* 0x3f8000000a097808 */ /* 0x000fe40004800000 */
[----:B------:R-:W-:Y:S01]  /*22b90*/  FSEL R10, -R13, -0.4999999701976776123, !P1 ;  /* 0xbeffffff0d0a7808 */ /* 0x000fe20004800100 */
        /* <DEDUP_REMOVED lines=36> */
.L_x_1169:
        /* <DEDUP_REMOVED lines=27> */
.L_x_1168:
[----:B------:R-:W-:Y:S05]  /*22f90*/  BSYNC B2 ;  /* 0x0000000000027941 */ /* 0x000fea0003800000 */
.L_x_1167:
        /* <DEDUP_REMOVED lines=8> */
.L_x_1160:
[----:B------:R-:W-:Y:S05]  /*23020*/  BSYNC B4 ;  /* 0x0000000000047941 */ /* 0x000fea0003800000 */
.L_x_1151:
[----:B-1----:R-:W-:Y:S01]  /*23030*/  FSETP.NEU.FTZ.AND P0, PT, R9, RZ, PT ;  /* 0x000000ff0900720b */ /* 0x002fe20003f1d000 */
[----:B0-----:R-:W-:-:S12]  /*23040*/  HFMA2.MMA R0, -RZ, RZ, 0, 0 ;  /* 0x00000000ff007435 */ /* 0x001fd800000001ff */
[----:B------:R-:W-:Y:S05]  /*23050*/  @!P0 BRA `(.L_x_1052) ;  /* 0x0000dac000008947 */ /* 0x000fea0003800000 */
[----:B------:R-:W-:Y:S01]  /*23060*/  FADD.FTZ R6, -R5, 1 ;  /* 0x3f80000005067421 */ /* 0x000fe20000010100 */
[----:B------:R-:W-:Y:S01]  /*23070*/  BSSY B2, `(.L_x_1170) ;  /* 0x0000027000027945 */ /* 0x000fe20003800000 */
[C---:B------:R-:W-:Y:S01]  /*23080*/  FADD.FTZ R7, R3.reuse, 1 ;  /* 0x3f80000003077421 */ /* 0x040fe20000010000 */
[----:B------:R-:W-:Y:S01]  /*23090*/  CS2R R10, SRZ ;  /* 0x00000000000a7805 */ /* 0x000fe2000001ff00 */
[----:B------:R-:W-:Y:S02]  /*230a0*/  FADD.FTZ R0, R3, R6 ;  /* 0x0000000603007221 */ /* 0x000fe40000010000 */
[----:B------:R-:W-:Y:S02]  /*230b0*/  IMAD.MOV.U32 R12, RZ, RZ, 0x3f800000 ;  /* 0x3f800000ff0c7424 */ /* 0x000fe400078e00ff */
[----:B------:R-:W-:-:S04]  /*230c0*/  FADD.FTZ R0, R0, 1 ;  /* 0x3f80000000007421 */ /* 0x000fc80000010000 */
[----:B------:R-:W-:-:S04]  /*230d0*/  FMUL.FTZ R5, R3, R0 ;  /* 0x0000000003057220 */ /* 0x000fc80000410000 */
[----:B------:R-:W0:Y:S02]  /*230e0*/  MUFU.RCP R8, R5 ;  /* 0x0000000500087308 */ /* 0x000e240000001000 */
[----:B0-----:R-:W-:-:S06]  /*230f0*/  FMUL.FTZ R8, R7, R8 ;  /* 0x0000000807087220 */ /* 0x001fcc0000410000 */
.L_x_1171:
        /* <DEDUP_REMOVED lines=8> */
[-C--:B------:R-:W-:Y:S01]  /*23180*/  FFMA.FTZ R14, R5, R0.reuse, -R3 ;  /* 0x00000000050e7223 */ /* 0x080fe20000010803 */
[----:B------:R-:W-:Y:S01]  /*23190*/  MOV R3, 0x3f800000 ;  /* 0x3f80000000037802 */ /* 0x000fe20000000f00 */
[----:B------:R-:W-:-:S03]  /*231a0*/  FFMA.FTZ R13, R7, R0, -R13 ;  /* 0x00000000070d7223 */ /* 0x000fc6000001080d */
[----:B------:R-:W-:Y:S02]  /*231b0*/  FSETP.NEU.FTZ.AND P1, PT, R14, RZ, PT ;  /* 0x000000ff0e00720b */ /* 0x000fe40003f3d000 */
[----:B------:R-:W-:-:S11]  /*231c0*/  FSETP.GT.FTZ.AND P2, PT, |R13|, 16777216, PT ;  /* 0x4b8000000d00780b */ /* 0x000fd60003f54200 */
[----:B------:R0:W1:Y:S02]  /*231d0*/  @P1 MUFU.RCP R18, R14 ;  /* 0x0000000e00121308 */ /* 0x0000640000001000 */
[----:B------:R-:W-:Y:S02]  /*231e0*/  @P2 FMUL.FTZ R5, R5, 5.9604644775390625e-08 ;  /* 0x3380000005052820 */ /* 0x000fe40000410000 */
[----:B------:R-:W-:Y:S02]  /*231f0*/  @P2 FMUL.FTZ R7, R7, 5.9604644775390625e-08 ;  /* 0x3380000007072820 */ /* 0x000fe40000410000 */
[----:B0-----:R-:W-:Y:S02]  /*23200*/  @P2 FMUL.FTZ R14, R14, 5.9604644775390625e-08 ;  /* 0x338000000e0e2820 */ /* 0x001fe40000410000 */
[C---:B-1----:R-:W-:Y:S02]  /*23210*/  @P1 FMUL.FTZ R15, R13.reuse, R18 ;  /* 0x000000120d0f1220 */ /* 0x042fe40000410000 */
[----:B------:R-:W-:-:S02]  /*23220*/  @P2 FMUL.FTZ R13, R13, 5.9604644775390625e-08 ;  /* 0x338000000d0d2820 */ /* 0x000fc40000410000 */
[----:B------:R-:W0:Y:S01]  /*23230*/  @P1 MUFU.RCP R19, R15 ;  /* 0x0000000f00131308 */ /* 0x000e220000001000 */
[--C-:B------:R-:W-:Y:S02]  /*23240*/  @P1 FADD.FTZ R12, R8, -R15.reuse ;  /* 0x8000000f080c1221 */ /* 0x100fe40000010000 */
[----:B------:R-:W-:Y:S02]  /*23250*/  @P1 IMAD.MOV.U32 R8, RZ, RZ, R15 ;  /* 0x000000ffff081224 */ /* 0x000fe400078e000f */
[----:B0-----:R-:W-:-:S04]  /*23260*/  @P1 FMUL.FTZ R12, R12, R19 ;  /* 0x000000130c0c1220 */ /* 0x001fc80000410000 */
[----:B------:R-:W-:Y:S02]  /*23270*/  @P1 FADD.FTZ R3, |R12|, -RZ ;  /* 0x800000ff0c031221 */ /* 0x000fe40000010200 */
[----:B------:R-:W-:Y:S02]  /*23280*/  IMAD.MOV.U32 R12, RZ, RZ, R7 ;  /* 0x000000ffff0c7224 */ /* 0x000fe400078e0007 */
[----:B------:R-:W-:Y:S01]  /*23290*/  IMAD.MOV.U32 R7, RZ, RZ, R13 ;  /* 0x000000ffff077224 */ /* 0x000fe200078e000d */
[----:B------:R-:W-:Y:S02]  /*232a0*/  FSETP.GTU.FTZ.AND P0, PT, R3, 5.9604644775390625e-08, PT ;  /* 0x338000000300780b */ /* 0x000fe40003f1c000 */
[----:B------:R-:W-:Y:S02]  /*232b0*/  MOV R3, R5 ;  /* 0x0000000500037202 */ /* 0x000fe40000000f00 */
[----:B------:R-:W-:-:S09]  /*232c0*/  MOV R5, R14 ;  /* 0x0000000e00057202 */ /* 0x000fd20000000f00 */
[----:B------:R-:W-:Y:S05]  /*232d0*/  @P0 BRA P3, `(.L_x_1171) ;  /* 0xfffffe2000000947 */ /* 0x000fea000183ffff */
[----:B------:R-:W-:Y:S05]  /*232e0*/  BSYNC B2 ;  /* 0x0000000000027941 */ /* 0x000fea0003800000 */
.L_x_1170:
[----:B------:R-:W-:Y:S01]  /*232f0*/  FMUL.FTZ R0, R8, R9 ;  /* 0x0000000908007220 */ /* 0x000fe20000410000 */
[----:B------:R-:W-:Y:S05]  /*23300*/  BRA `(.L_x_1052) ;  /* 0x0000d81000007947 */ /* 0x000fea0003800000 */
.L_x_1150:
        /* <DEDUP_REMOVED lines=14> */
[----:B------:R-:W-:Y:S01]  /*233f0*/  STL.64 [R1+0xa00], R6 ;  /* 0x000a000601007387 */ /* 0x000fe20000100a00 */
[----:B------:R-:W-:Y:S01]  /*23400*/  MOV R26, 0x4b5edd0a ;  /* 0x4b5edd0a001a7802 */ /* 0x000fe20000000f00 */
[----:B------:R-:W-:Y:S01]  /*23410*/  @P0 IMAD.MOV.U32 R11, RZ, RZ, -0x1 ;  /* 0xffffffffff0b0424 */ /* 0x000fe200078e00ff */
[----:B------:R-:W-:Y:S01]  /*23420*/  @P0 IADD3 R0, R36, 0x9f4, RZ ;  /* 0x000009f424000810 */ /* 0x000fe20007ffe0ff */
[----:B------:R1:W-:Y:S01]  /*23430*/  STL.64 [R1+0xa08], R18 ;  /* 0x000a081201007387 */ /* 0x0003e20000100a00 */
[----:B------:R-:W-:Y:S01]  /*23440*/  IMAD.MOV.U32 R27, RZ, RZ, 0x4c255322 ;  /* 0x4c255322ff1b7424 */ /* 0x000fe200078e00ff */
[----:B------:R-:W-:Y:S01]  /*23450*/  MOV R28, 0x4ca4b97f ;  /* 0x4ca4b97f001c7802 */ /* 0x000fe20000000f00 */
[----:B------:R-:W-:Y:S01]  /*23460*/  IMAD.MOV.U32 R29, RZ, RZ, 0x4cc5f8af ;  /* 0x4cc5f8afff1d7424 */ /* 0x000fe200078e00ff */
[----:B0-----:R-:W-:Y:S01]  /*23470*/  MOV R12, 0x42840000 ;  /* 0x42840000000c7802 */ /* 0x001fe20000000f00 */
[----:B------:R-:W-:Y:S01]  /*23480*/  IMAD.MOV.U32 R13, RZ, RZ, 0x44f0a000 ;  /* 0x44f0a000ff0d7424 */ /* 0x000fe200078e00ff */
[----:B------:R-:W-:Y:S01]  /*23490*/  SHF.L.U32 R9, R11, 0x2, RZ ;  /* 0x000000020b097819 */ /* 0x000fe200000006ff */
[----:B------:R0:W-:Y:S01]  /*234a0*/  STL.64 [R1+0xa10], R24 ;  /* 0x000a101801007387 */ /* 0x0001e20000100a00 */
[----:B------:R-:W-:Y:S01]  /*234b0*/  MOV R30, 0x46ff3c00 ;  /* 0x46ff3c00001e7802 */ /* 0x000fe20000000f00 */
[----:B------:R-:W-:Y:S01]  /*234c0*/  IMAD.MOV.U32 R31, RZ, RZ, 0x48ae85e0 ;  /* 0x48ae85e0ff1f7424 */ /* 0x000fe200078e00ff */
[----:B------:R-:W-:Y:S01]  /*234d0*/  MOV R40, 0x4a20fbd8 ;  /* 0x4a20fbd800287802 */ /* 0x000fe20000000f00 */
[----:B------:R2:W-:Y:S01]  /*234e0*/  STL.64 [R1+0x13c0], R12 ;  /* 0x0013c00c01007387 */ /* 0x0005e20000100a00 */
[----:B------:R-:W-:Y:S01]  /*234f0*/  IMAD.IADD R0, R0, 0x1, R9 ;  /* 0x0000000100007824 */ /* 0x000fe200078e0209 */
[----:B-1----:R-:W-:Y:S01]  /*23500*/  MOV R18, 0x4c2f75b4 ;  /* 0x4c2f75b400127802 */ /* 0x002fe20000000f00 */
[----:B------:R-:W-:Y:S01]  /*23510*/  IMAD.MOV.U32 R41, RZ, RZ, 0x4b4b8b8f ;  /* 0x4b4b8b8fff297424 */ /* 0x000fe200078e00ff */
[----:B------:R-:W-:Y:S01]  /*23520*/  MOV R6, 0x4c184540 ;  /* 0x4c18454000067802 */ /* 0x000fe20000000f00 */
[----:B------:R-:W-:Y:S01]  /*23530*/  IMAD.MOV.U32 R19, RZ, RZ, 0x4cc8c38c ;  /* 0x4cc8c38cff137424 */ /* 0x000fe200078e00ff */
[----:B------:R1:W-:Y:S01]  /*23540*/  STL [R1+0x13bc], R10 ;  /* 0x0013bc0a01007387 */ /* 0x0003e20000100800 */
[----:B------:R-:W-:Y:S01]  /*23550*/  IMAD.MOV.U32 R7, RZ, RZ, RZ ;  /* 0x000000ffff077224 */ /* 0x000fe200078e00ff */
[----:B0-----:R-:W-:Y:S01]  /*23560*/  MOV R25, 0x4ce5eb4c ;  /* 0x4ce5eb4c00197802 */ /* 0x001fe20000000f00 */
[----:B------:R-:W-:Y:S01]  /*23570*/  IMAD.MOV.U32 R24, RZ, RZ, 0x4d0fed36 ;  /* 0x4d0fed36ff187424 */ /* 0x000fe200078e00ff */
[----:B------:R-:W-:Y:S01]  /*23580*/  STL.64 [R1+0xa18], R26 ;  /* 0x000a181a01007387 */ /* 0x000fe20000100a00 */
[----:B------:R-:W-:Y:S01]  /*23590*/  IMAD.MOV.U32 R22, RZ, RZ, 0x4c5914c6 ;  /* 0x4c5914c6ff167424 */ /* 0x000fe200078e00ff */
[----:B--2---:R-:W-:-:S02]  /*235a0*/  MOV R12, RZ ;  /* 0x000000ff000c7202 */ /* 0x004fc40000000f00 */
[----:B------:R-:W-:Y:S01]  /*235b0*/  @P0 MOV R12, 0xc ;  /* 0x0000000c000c0802 */ /* 0x000fe20000000f00 */
[----:B------:R-:W-:Y:S01]  /*235c0*/  STL.64 [R1+0xa20], R28 ;  /* 0x000a201c01007387 */ /* 0x000fe20000100a00 */
[--C-:B-1----:R-:W-:Y:S02]  /*235d0*/  IMAD.IADD R10, R0, 0x1, R9.reuse ;  /* 0x00000001000a7824 */ /* 0x102fe400078e0209 */
[----:B------:R-:W-:Y:S01]  /*235e0*/  IADD3 R11, R12, R11, RZ ;  /* 0x0000000b0c0b7210 */ /* 0x000fe20007ffe0ff */
[----:B------:R-:W-:Y:S04]  /*235f0*/  STL.64 [R1+0x13c8], R30 ;  /* 0x0013c81e01007387 */ /* 0x000fe80000100a00 */
[----:B------:R-:W-:Y:S04]  /*23600*/  STL.64 [R1+0x13d0], R40 ;  /* 0x0013d02801007387 */ /* 0x000fe80000100a00 */
[----:B------:R0:W-:Y:S04]  /*23610*/  STL.64 [R1+0x13d8], R18 ;  /* 0x0013d81201007387 */ /* 0x0001e80000100a00 */
[----:B------:R-:W-:Y:S04]  /*23620*/  STL.64 [R1+0x13e0], R24 ;  /* 0x0013e01801007387 */ /* 0x000fe80000100a00 */
[----:B------:R1:W-:Y:S04]  /*23630*/  STL.64 [R1+0x13e8], R6 ;  /* 0x0013e80601007387 */ /* 0x0003e80000100a00 */
[----:B------:R2:W-:Y:S01]  /*23640*/  STL [R1+0xa28], R22 ;  /* 0x000a281601007387 */ /* 0x0005e20000100800 */
[----:B0-----:R-:W-:-:S03]  /*23650*/  IMAD.IADD R18, R10, 0x1, R9 ;  /* 0x000000010a127824 */ /* 0x001fc600078e0209 */
[----:B------:R-:W3:Y:S01]  /*23660*/  LDL R0, [R0] ;  /* 0x0000000000007983 */ /* 0x000ee20000100800 */
[----:B------:R-:W-:Y:S01]  /*23670*/  LEA R36, R11, R36, 0x2 ;  /* 0x000000240b247211 */ /* 0x000fe200078e10ff */
[--C-:B------:R-:W-:Y:S02]  /*23680*/  IMAD.IADD R12, R18, 0x1, R9.reuse ;  /* 0x00000001120c7824 */ /* 0x100fe400078e0209 */
[----:B------:R-:W4:Y:S01]  /*23690*/  LDL R10, [R10] ;  /* 0x000000000a0a7983 */ /* 0x000f220000100800 */
[----:B-1----:R-:W-:Y:S01]  /*236a0*/  IADD3 R6, R9, R36, RZ ;  /* 0x0000002409067210 */ /* 0x002fe20007ffe0ff */
[--C-:B------:R-:W-:Y:S02]  /*236b0*/  IMAD.IADD R48, R12, 0x1, R9.reuse ;  /* 0x000000010c307824 */ /* 0x100fe400078e0209 */
[----:B------:R0:W5:Y:S01]  /*236c0*/  LDL R11, [R18] ;  /* 0x00000000120b7983 */ /* 0x0001620000100800 */
[----:B------:R-:W-:Y:S01]  /*236d0*/  IADD3 R42, R6, R9, RZ ;  /* 0x00000009062a7210 */ /* 0x000fe20007ffe0ff */
[----:B------:R-:W-:-:S02]  /*236e0*/  IMAD.IADD R44, R48, 0x1, R9 ;  /* 0x00000001302c7824 */ /* 0x000fc400078e0209 */
[----:B------:R1:W5:Y:S01]  /*236f0*/  LDL R52, [R12] ;  /* 0x000000000c347983 */ /* 0x0003620000100800 */
[----:B------:R-:W-:-:S03]  /*23700*/  IADD3 R38, R42, R9, RZ ;  /* 0x000000092a267210 */ /* 0x000fc60007ffe0ff */
[----:B------:R0:W5:Y:S01]  /*23710*/  LDL R50, [R36] ;  /* 0x0000000024327983 */ /* 0x0001620000100800 */
[----:B------:R-:W-:-:S03]  /*23720*/  IMAD.IADD R40, R44, 0x1, R9 ;  /* 0x000000012c287824 */ /* 0x000fc600078e0209 */
[----:B------:R-:W5:Y:S01]  /*23730*/  LDL R48, [R48] ;  /* 0x0000000030307983 */ /* 0x000f620000100800 */
[----:B------:R-:W-:-:S03]  /*23740*/  IADD3 R30, R38, R9, RZ ;  /* 0x00000009261e7210 */ /* 0x000fc60007ffe0ff */
[----:B------:R0:W5:Y:S01]  /*23750*/  LDL R46, [R6] ;  /* 0x00000000062e7983 */ /* 0x0001620000100800 */
[----:B-1----:R-:W-:-:S03]  /*23760*/  IMAD.IADD R12, R40, 0x1, R9 ;  /* 0x00000001280c7824 */ /* 0x002fc600078e0209 */
[----:B------:R-:W5:Y:S01]  /*23770*/  LDL R44, [R44] ;  /* 0x000000002c2c7983 */ /* 0x000f620000100800 */
[----:B------:R-:W-:-:S03]  /*23780*/  IADD3 R26, R30, R9, RZ ;  /* 0x000000091e1a7210 */ /* 0x000fc60007ffe0ff */
[----:B------:R-:W5:Y:S01]  /*23790*/  LDL R42, [R42] ;  /* 0x000000002a2a7983 */ /* 0x000f620000100800 */
[----:B------:R-:W-:-:S03]  /*237a0*/  IMAD.IADD R28, R12, 0x1, R9 ;  /* 0x000000010c1c7824 */ /* 0x000fc600078e0209 */
[----:B------:R-:W5:Y:S01]  /*237b0*/  LDL R40, [R40] ;  /* 0x0000000028287983 */ /* 0x000f620000100800 */
[----:B------:R-:W-:-:S03]  /*237c0*/  IADD3 R19, R26, R9, RZ ;  /* 0x000000091a137210 */ /* 0x000fc60007ffe0ff */
[----:B------:R-:W5:Y:S01]  /*237d0*/  LDL R38, [R38] ;  /* 0x0000000026267983 */ /* 0x000f620000100800 */
[----:B------:R-:W-:-:S03]  /*237e0*/  IMAD.IADD R24, R28, 0x1, R9 ;  /* 0x000000011c187824 */ /* 0x000fc600078e0209 */
[----:B0-----:R0:W5:Y:S01]  /*237f0*/  LDL R36, [R12] ;  /* 0x000000000c247983 */ /* 0x0011620000100800 */
[----:B------:R-:W-:-:S03]  /*23800*/  IMAD.IADD R6, R19, 0x1, R9 ;  /* 0x0000000113067824 */ /* 0x000fc600078e0209 */
[----:B------:R-:W5:Y:S01]  /*23810*/  LDL R30, [R30] ;  /* 0x000000001e1e7983 */ /* 0x000f620000100800 */
[----:B------:R-:W-:-:S03]  /*23820*/  IADD3 R18, R24, R9, RZ ;  /* 0x0000000918127210 */ /* 0x000fc60007ffe0ff */
[----:B------:R-:W5:Y:S01]  /*23830*/  LDL R28, [R28] ;  /* 0x000000001c1c7983 */ /* 0x000f620000100800 */
[----:B------:R-:W-:-:S03]  /*23840*/  IMAD.IADD R7, R6, 0x1, R9 ;  /* 0x0000000106077824 */ /* 0x000fc600078e0209 */
[----:B------:R-:W5:Y:S01]  /*23850*/  LDL R26, [R26] ;  /* 0x000000001a1a7983 */ /* 0x000f620000100800 */
[----:B------:R-:W-:-:S03]  /*23860*/  IADD3 R13, R18, R9, RZ ;  /* 0x00000009120d7210 */ /* 0x000fc60007ffe0ff */
[----:B------:R-:W5:Y:S04]  /*23870*/  LDL R24, [R24] ;  /* 0x0000000018187983 */ /* 0x000f680000100800 */
[----:B--2---:R1:W2:Y:S01]  /*23880*/  LDL R22, [R19] ;  /* 0x0000000013167983 */ /* 0x0042a20000100800 */
[----:B0-----:R-:W-:-:S03]  /*23890*/  IADD3 R12, R7, R9, RZ ;  /* 0x00000009070c7210 */ /* 0x001fc60007ffe0ff */
[----:B------:R-:W2:Y:S04]  /*238a0*/  LDL R18, [R18] ;  /* 0x0000000012127983 */ /* 0x000ea80000100800 */
[----:B------:R-:W2:Y:S01]  /*238b0*/  LDL R6, [R6] ;  /* 0x0000000006067983 */ /* 0x000ea20000100800 */
[----:B------:R-:W-:-:S03]  /*238c0*/  IMAD.IADD R25, R12, 0x1, R9 ;  /* 0x000000010c197824 */ /* 0x000fc600078e0209 */
[----:B------:R-:W2:Y:S04]  /*238d0*/  LDL R13, [R13] ;  /* 0x000000000d0d7983 */ /* 0x000ea80000100800 */
[----:B------:R-:W2:Y:S01]  /*238e0*/  LDL R7, [R7] ;  /* 0x0000000007077983 */ /* 0x000ea20000100800 */
[----:B-1----:R-:W-:-:S03]  /*238f0*/  IADD3 R19, R25, R9, RZ ;  /* 0x0000000919137210 */ /* 0x002fc60007ffe0ff */
[----:B------:R-:W2:Y:S04]  /*23900*/  LDL R12, [R12] ;  /* 0x000000000c0c7983 */ /* 0x000ea80000100800 */
[----:B------:R-:W2:Y:S04]  /*23910*/  LDL R9, [R25] ;  /* 0x0000000019097983 */ /* 0x000ea80000100800 */
[----:B------:R-:W2:Y:S01]  /*23920*/  LDL R19, [R19] ;  /* 0x0000000013137983 */ /* 0x000ea20000100800 */
[----:B------:R-:W-:Y:S01]  /*23930*/  IMAD.MOV.U32 R21, RZ, RZ, R5 ;  /* 0x000000ffff157224 */ /* 0x000fe200078e0005 */
[----:B------:R-:W-:-:S02]  /*23940*/  @P0 MOV R21, R23 ;  /* 0x0000001700150202 */ /* 0x000fc40000000f00 */
[----:B------:R-:W-:-:S05]  /*23950*/  FSET.BF.LEU.FTZ.AND R23, |R5|, 1, PT ;  /* 0x3f8000000517780a */ /* 0x000fca000381b200 */
[----:B---3--:R-:W-:-:S04]  /*23960*/  FFMA.FTZ R0, R23, R21, R0 ;  /* 0x0000001517007223 */ /* 0x008fc80000010000 */
        /* <DEDUP_REMOVED lines=20> */
[-C--:B--2---:R-:W-:Y:S02]  /*23ab0*/  FFMA.FTZ R0, R0, R21.reuse, R22 ;  /* 0x0000001500007223 */ /* 0x084fe40000010016 */
[-C--:B------:R-:W-:Y:S02]  /*23ac0*/  FFMA.FTZ R10, R10, R21.reuse, R18 ;  /* 0x000000150a0a7223 */ /* 0x080fe40000010012 */
[-C--:B------:R-:W-:Y:S02]  /*23ad0*/  FFMA.FTZ R0, R0, R21.reuse, R6 ;  /* 0x0000001500007223 */ /* 0x080fe40000010006 */
[----:B------:R-:W-:Y:S02]  /*23ae0*/  FADD.FTZ R6, R5, 6.0246801376342773438 ;  /* 0x40c0ca2e05067421 */ /* 0x000fe40000010000 */
[-C--:B------:R-:W-:Y:S02]  /*23af0*/  FFMA.FTZ R10, R10, R21.reuse, R13 ;  /* 0x000000150a0a7223 */ /* 0x080fe4000001000d */
[----:B------:R-:W-:-:S02]  /*23b00*/  FFMA.FTZ R0, R0, R21, R7 ;  /* 0x0000001500007223 */ /* 0x000fc40000010007 */
[----:B------:R-:W1:Y:S02]  /*23b10*/  MUFU.RCP R11, R10 ;  /* 0x0000000a000b7308 */ /* 0x000e640000001000 */
        /* <DEDUP_REMOVED lines=60> */
.L_x_1176:
[----:B0-2---:R-:W-:Y:S05]  /*23ee0*/  BSYNC B2 ;  /* 0x0000000000027941 */ /* 0x005fea0003800000 */
.L_x_1175:
        /* <DEDUP_REMOVED lines=13> */
.L_x_1178:
[----:B------:R-:W-:Y:S05]  /*23fc0*/  BSYNC B6 ;  /* 0x0000000000067941 */ /* 0x000fea0003800000 */
.L_x_1177:
        /* <DEDUP_REMOVED lines=40> */
.L_x_1180:
[----:B------:R-:W-:Y:S05]  /*24250*/  BSYNC B2 ;  /* 0x0000000000027941 */ /* 0x000fea0003800000 */
.L_x_1179:
[----:B0-2---:R-:W0:-:S06]  /*24260*/  DMUL R12, R12, R10 ;  /* 0x0000000a0c0c7228 */ /* 0x005e0c0000000000 */
[----:B0-----:R-:W0:Y:S01]  /*24270*/  F2F.F32.F64 R0, R12 ;  /* 0x0000000c00007310 */ /* 0x001e220000301000 */
[----:B------:R-:W0:-:S14]  /*24280*/  DSETP.GEU.AND P0, PT, |R12|, c[0x2][0x0], PT ;  /* 0x008000000c00762a */ /* 0x000e1c0003f0e200 */
[----:B0-----:R-:W-:Y:S01]  /*24290*/  @!P0 FMUL R0, R0, 1.175494350822287508e-38 ;  /* 0x0080000000008820 */ /* 0x001fe20000400000 */
[----:B------:R-:W-:Y:S05]  /*242a0*/  BRA `(.L_x_1181) ;  /* 0x00000e8000007947 */ /* 0x000fea0003800000 */
.L_x_1174:
        /* <DEDUP_REMOVED lines=10> */
.L_x_1173:
        /* <DEDUP_REMOVED lines=45> */
.L_x_1184:
        /* <DEDUP_REMOVED lines=13> */
.L_x_1183:
        /* <DEDUP_REMOVED lines=15> */
.L_x_1186:
        /* <DEDUP_REMOVED lines=16> */
.L_x_1187:
        /* <DEDUP_REMOVED lines=36> */
.L_x_1185:
[----:B------:R-:W-:Y:S05]  /*24b20*/  BSYNC B2 ;  /* 0x0000000000027941 */ /* 0x000fea0003800000 */
.L_x_1182:
        /* <DEDUP_REMOVED lines=61> */
.L_x_1190:
        /* <DEDUP_REMOVED lines=26> */
.L_x_1189:
[----:B------:R-:W-:Y:S05]  /*250a0*/  BSYNC B2 ;  /* 0x0000000000027941 */ /* 0x000fea0003800000 */
.L_x_1188:
        /* <DEDUP_REMOVED lines=8> */
.L_x_1181:
[----:B------:R-:W-:Y:S05]  /*25130*/  BSYNC B4 ;  /* 0x0000000000047941 */ /* 0x000fea0003800000 */
.L_x_1172:
        /* <DEDUP_REMOVED lines=9> */
.L_x_1194:
        /* <DEDUP_REMOVED lines=11> */
.L_x_1193:
[----:B------:R-:W0:Y:S01]  /*25280*/  MUFU.RCP R3, R5 ;  /* 0x0000000500037308 */ /* 0x000e220000001000 */
[----:B------:R-:W-:-:S04]  /*25290*/  FMUL.FTZ R0, R9, R0 ;  /* 0x0000000009007220 */ /* 0x000fc80000410000 */
[----:B0-----:R-:W-:-:S03]  /*252a0*/  FMUL.FTZ R6, R0, R3 ;  /* 0x0000000300067220 */ /* 0x001fc60000410000 */
.L_x_1192:
[----:B------:R-:W-:Y:S05]  /*252b0*/  BSYNC B2 ;  /* 0x0000000000027941 */ /* 0x000fea0003800000 */
.L_x_1191:
[----:B------:R-:W-:Y:S01]  /*252c0*/  FADD.FTZ R0, -R6, 1 ;  /* 0x3f80000006007421 */ /* 0x000fe20000010100 */
[----:B------:R-:W-:Y:S05]  /*252d0*/  BRA `(.L_x_1052) ;  /* 0x0000b84000007947 */ /* 0x000fea0003800000 */
.L_x_1057:
        /* <DEDUP_REMOVED lines=11> */
[----:B------:R1:W-:Y:S01]  /*25390*/  STL.64 [R1+0x9f8], R6 ;  /* 0x0009f80601007387 */ /* 0x0003e20000100a00 */
        /* <DEDUP_REMOVED lines=947> */
[C---:B------:R-:W-:Y:S02]  /*28ed0*/  FFMA.FTZ R7, R0.reuse, R7, -0.13229703903198242188 ;  /* 0xbe0778e000077423 */ /* 0x040fe40000010007 */
        /* <DEDUP_REMOVED lines=16> */
.L_x_1199:
[----:B------:R-:W-:Y:S05]  /*28fe0*/  BSYNC B6 ;  /* 0x0000000000067941 */ /* 0x000fea0003800000 */
.L_x_1198:
[----:B------:R-:W-:-:S04]  /*28ff0*/  FADD.FTZ R7, -R8, R7 ;  /* 0x0000000708077221 */ /* 0x000fc80000010100 */
[----:B------:R-:W-:-:S06]  /*29000*/  FMUL.FTZ R7, R7, -2 ;  /* 0xc000000007077820 */ /* 0x000fcc0000410000 */
[----:B------:R-:W0:Y:S02]  /*29010*/  MUFU.SQRT R7, R7 ;  /* 0x0000000700077308 */ /* 0x000e240000002000 */
[----:B0-----:R-:W-:Y:S01]  /*29020*/  FADD.FTZ R6, -R7, -RZ ;  /* 0x800000ff07067221 */ /* 0x001fe20000010100 */
[----:B------:R-:W-:Y:S05]  /*29030*/  BRA `(.L_x_1197) ;  /* 0x0000022000007947 */ /* 0x000fea0003800000 */
.L_x_1196:
[C---:B0-----:R-:W-:Y:S01]  /*29040*/  FADD.FTZ.RZ R0, R8.reuse, 1 ;  /* 0x3f80000008007421 */ /* 0x041fe2000001c000 */
        /* <DEDUP_REMOVED lines=29> */
.L_x_1201:
[----:B------:R-:W-:Y:S05]  /*29220*/  BSYNC B6 ;  /* 0x0000000000067941 */ /* 0x000fea0003800000 */
.L_x_1200:
[----:B------:R-:W-:-:S04]  /*29230*/  FADD.FTZ R3, -R8, R3 ;  /* 0x0000000308037221 */ /* 0x000fc80000010100 */
[----:B------:R-:W-:-:S04]  /*29240*/  FMUL.FTZ R3, R3, -2 ;  /* 0xc000000003037820 */ /* 0x000fc80000410000 */
[----:B------:R0:W1:Y:S03]  /*29250*/  MUFU.SQRT R6, R3 ;  /* 0x0000000300067308 */ /* 0x0000660000002000 */
.L_x_1197:
[----:B------:R-:W-:Y:S05]  /*29260*/  BSYNC B2 ;  /* 0x0000000000027941 */ /* 0x000fea0003800000 */
.L_x_1195:
[----:B0-----:R-:W-:Y:S01]  /*29270*/  FMUL.FTZ R3, R5, 0.5 ;  /* 0x3f00000005037820 */ /* 0x001fe20000410000 */
[----:B------:R-:W-:Y:S01]  /*29280*/  HFMA2.MMA R29, -RZ, RZ, 0, 0 ;  /* 0x00000000ff1d7435 */ /* 0x000fe200000001ff */
[----:B------:R-:W-:Y:S01]  /*29290*/  IMAD.MOV.U32 R12, RZ, RZ, 0x3a69a091 ;  /* 0x3a69a091ff0c7424 */ /* 0x000fe200078e00ff */
[----:B------:R-:W-:Y:S01]  /*292a0*/  HFMA2.MMA R47, -RZ, RZ, 0, 0 ;  /* 0x00000000ff2f7435 */ /* 0x000fe200000001ff */
[----:B------:R-:W-:Y:S01]  /*292b0*/  BSSY B2, `(.L_x_1202) ;  /* 0x000015f000027945 */ /* 0x000fe20003800000 */
[----:B------:R-:W-:Y:S01]  /*292c0*/  HFMA2.MMA R22, -RZ, RZ, 0, 0 ;  /* 0x00000000ff167435 */ /* 0x000fe200000001ff */
[----:B------:R-:W0:Y:S01]  /*292d0*/  MUFU.SQRT R3, R3 ;  /* 0x0000000300037308 */ /* 0x000e220000002000 */
[----:B------:R-:W-:Y:S01]  /*292e0*/  CS2R R14, SRZ ;  /* 0x00000000000e7805 */ /* 0x000fe2000001ff00 */
[----:B------:R-:W-:Y:S01]  /*292f0*/  CS2R R18, SRZ ;  /* 0x0000000000127805 */ /* 0x000fe2000001ff00 */
        /* <DEDUP_REMOVED lines=8> */
[----:B------:R-:W-:-:S02]  /*29380*/  IMAD.MOV.U32 R49, RZ, RZ, RZ ;  /* 0x000000ffff317224 */ /* 0x000fc400078e00ff */
[----:B------:R-:W-:Y:S02]  /*29390*/  IMAD.MOV.U32 R53, RZ, RZ, RZ ;  /* 0x000000ffff357224 */ /* 0x000fe400078e00ff */
[----:B01----:R-:W-:Y:S02]  /*293a0*/  FMUL.FTZ R0, R3, R6 ;  /* 0x0000000603007220 */ /* 0x003fe40000410000 */
[----:B------:R-:W-:Y:S02]  /*293b0*/  IMAD.MOV.U32 R3, RZ, RZ, 0x40000000 ;  /* 0x40000000ff037424 */ /* 0x000fe400078e00ff */
[C---:B------:R-:W-:Y:S01]  /*293c0*/  FADD.FTZ R8, |R0|.reuse, 4 ;  /* 0x4080000000087421 */ /* 0x040fe20000010200 */
[C---:B------:R-:W-:Y:S01]  /*293d0*/  FSETP.GEU.FTZ.AND P1, PT, R0.reuse, RZ, PT ;  /* 0x000000ff0000720b */ /* 0x040fe20003f3e000 */
[C---:B------:R-:W-:Y:S02]  /*293e0*/  FADD.FTZ R7, |R0|.reuse, -4 ;  /* 0xc080000000077421 */ /* 0x040fe40000010200 */
[----:B------:R-:W-:-:S02]  /*293f0*/  FMUL.FTZ R11, R0, R0 ;  /* 0x00000000000b7220 */ /* 0x000fc40000410000 */
[----:B------:R-:W0:Y:S01]  /*29400*/  MUFU.RCP R8, R8 ;  /* 0x0000000800087308 */ /* 0x000e220000001000 */
        /* <DEDUP_REMOVED lines=15> */
[C---:B------:R-:W-:Y:S01]  /*29500*/  FFMA.FTZ R8, R9.reuse, R8, -0.066643431782722473145 ;  /* 0xbd887c5a09087423 */ /* 0x040fe20000010008 */
[----:B------:R0:W1:Y:S01]  /*29510*/  MUFU.RCP R10, R3 ;  /* 0x00000003000a7308 */ /* 0x0000620000001000 */
[----:B------:R-:W-:Y:S02]  /*29520*/  FSETP.GT.FTZ.AND P0, PT, |R0|, 10.05500030517578125, PT ;  /* 0x4120e1480000780b */ /* 0x000fe40003f14200 */
[C---:B------:R-:W-:Y:S02]  /*29530*/  FFMA.FTZ R8, R9.reuse, R8, 0.093814529478549957275 ;  /* 0x3dc021d509087423 */ /* 0x040fe40000010008 */
[C---:B------:R-:W-:Y:S02]  /*29540*/  FFMA.FTZ R7, R12.reuse, -0.69314718246459960938, -R11 ;  /* 0xbf3172180c077823 */ /* 0x040fe4000001080b */
[----:B------:R-:W-:Y:S02]  /*29550*/  FFMA.FTZ R8, R9, R8, -0.10099056363105773926 ;  /* 0xbdced42409087423 */ /* 0x000fe40000010008 */
[----:B------:R-:W-:-:S02]  /*29560*/  FFMA.FTZ R7, R12, 1.9046542121259335545e-09, R7 ;  /* 0x3102e3080c077823 */ /* 0x000fc40000010007 */
[----:B------:R-:W-:Y:S02]  /*29570*/  FFMA.FTZ R8, R9, R8, 0.06809400022029876709 ;  /* 0x3d8b74de09087423 */ /* 0x000fe40000010008 */
[----:B------:R-:W-:Y:S02]  /*29580*/  FMUL.FTZ R13, R7, 1.4426950216293334961 ;  /* 0x3fb8aa3b070d7820 */ /* 0x000fe40000410000 */
[C---:B------:R-:W-:Y:S02]  /*29590*/  FFMA.FTZ R8, R9.reuse, R8, 0.015377387404441833496 ;  /* 0x3c7bf17009087423 */ /* 0x040fe40000010008 */
[----:B------:R-:W-:Y:S02]  /*295a0*/  FADD.FTZ R12, R12, 12583039 ;  /* 0x4b40007f0c0c7421 */ /* 0x000fe40000010000 */
[C---:B------:R-:W-:Y:S01]  /*295b0*/  FFMA.FTZ R8, R9.reuse, R8, -0.1396210789680480957 ;  /* 0xbe0ef8d409087423 */ /* 0x040fe20000010008 */
[----:B------:R-:W2:Y:S01]  /*295c0*/  MUFU.EX2 R13, R13 ;  /* 0x0000000d000d7308 */ /* 0x000ea20000000800 */
[----:B0-----:R-:W-:Y:S01]  /*295d0*/  FADD.FTZ R3, |R0|, -RZ ;  /* 0x800000ff00037221 */ /* 0x001fe20000010200 */
[----:B------:R-:W-:Y:S01]  /*295e0*/  SHF.L.U32 R12, R12, 0x17, RZ ;  /* 0x000000170c0c7819 */ /* 0x000fe200000006ff */
[----:B------:R-:W-:-:S02]  /*295f0*/  FFMA.FTZ R9, R9, R8, 1.232995152473449707 ;  /* 0x3f9dd2c909097423 */ /* 0x000fc40000010008 */
[----:B------:R-:W-:Y:S02]  /*29600*/  FFMA.FTZ R3, |R0|, -R3, R11 ;  /* 0x8000000300037223 */ /* 0x000fe4000001020b */
[----:B-1----:R-:W-:Y:S02]  /*29610*/  FMUL.FTZ R7, R9, R10 ;  /* 0x0000000a09077220 */ /* 0x002fe40000410000 */
[----:B------:R-:W-:Y:S02]  /*29620*/  IMAD.MOV.U32 R11, RZ, RZ, RZ ;  /* 0x000000ffff0b7224 */ /* 0x000fe400078e00ff */
[----:B------:R-:W-:-:S04]  /*29630*/  FMUL.FTZ R8, R7, -2 ;  /* 0xc000000007087820 */ /* 0x000fc80000410000 */
[----:B------:R-:W-:Y:S02]  /*29640*/  FFMA.FTZ R8, |R0|, R8, R9 ;  /* 0x0000000800087223 */ /* 0x000fe40000010209 */
[----:B--2---:R-:W-:Y:S02]  /*29650*/  FMUL.FTZ R12, R12, R13 ;  /* 0x0000000d0c0c7220 */ /* 0x004fe40000410000 */
[----:B------:R-:W-:Y:S02]  /*29660*/  FADD.FTZ R8, -R7, R8 ;  /* 0x0000000807087221 */ /* 0x000fe40000010100 */
[----:B------:R-:W-:Y:S02]  /*29670*/  FFMA.FTZ R3, R12, R3, R12 ;  /* 0x000000030c037223 */ /* 0x000fe4000001000c */
[----:B------:R-:W-:Y:S01]  /*29680*/  FFMA.FTZ R8, R10, R8, R7 ;  /* 0x000000080a087223 */ /* 0x000fe20000010007 */
[----:B------:R-:W-:Y:S01]  /*29690*/  MOV R7, RZ ;  /* 0x000000ff00077202 */ /* 0x000fe20000000f00 */
[----:B------:R-:W-:Y:S01]  /*296a0*/  IMAD.MOV.U32 R9, RZ, RZ, RZ ;  /* 0x000000ffff097224 */ /* 0x000fe200078e00ff */
[----:B------:R-:W-:Y:S01]  /*296b0*/  MOV R10, 0x7f800000 ;  /* 0x7f800000000a7802 */ /* 0x000fe20000000f00 */
[----:B------:R-:W-:Y:S01]  /*296c0*/  FMUL.FTZ R3, R8, R3 ;  /* 0x0000000308037220 */ /* 0x000fe20000410000 */
[----:B------:R-:W-:Y:S01]  /*296d0*/  CS2R R12, SRZ ;  /* 0x00000000000c7805 */ /* 0x000fe2000001ff00 */
[----:B------:R-:W-:-:S03]  /*296e0*/  IMAD.MOV.U32 R8, RZ, RZ, 0x3f800000 ;  /* 0x3f800000ff087424 */ /* 0x000fc600078e00ff */
[----:B------:R-:W-:Y:S01]  /*296f0*/  FSEL R0, R3, RZ, !P0 ;  /* 0x000000ff03007208 */ /* 0x000fe20004000000 */
[----:B------:R-:W-:-:S04]  /*29700*/  IMAD.MOV.U32 R3, RZ, RZ, RZ ;  /* 0x000000ffff037224 */ /* 0x000fc800078e00ff */
[----:B------:R-:W-:Y:S02]  /*29710*/  @!P1 FADD.FTZ R0, -R0, 2 ;  /* 0x4000000000009421 */ /* 0x000fe40000010100 */
.L_x_1206:
        /* <DEDUP_REMOVED lines=266> */
.L_x_1204:
[----:B------:R-:W-:Y:S05]  /*2a7c0*/  BSYNC B6 ;  /* 0x0000000000067941 */ /* 0x000fea0003800000 */
.L_x_1203:
        /* <DEDUP_REMOVED lines=13> */
.L_x_1205:
[----:B------:R-:W-:Y:S05]  /*2a8a0*/  BSYNC B2 ;  /* 0x0000000000027941 */ /* 0x000fea0003800000 */
.L_x_1202:
        /* <DEDUP_REMOVED lines=61> */
.L_x_1208:
[----:B012---:R-:W-:Y:S05]  /*2ac80*/  BSYNC B2 ;  /* 0x0000000000027941 */ /* 0x007fea0003800000 */
.L_x_1207:
        /* <DEDUP_REMOVED lines=9> */
.L_x_1210:
[----:B------:R-:W-:Y:S05]  /*2ad20*/  BSYNC B6 ;  /* 0x0000000000067941 */ /* 0x000fea0003800000 */
.L_x_1209:
        /* <DEDUP_REMOVED lines=20> */
.L_x_1212:
[----:B------:R-:W-:Y:S05]  /*2ae70*/  BSYNC B6 ;  /* 0x0000000000067941 */ /* 0x000fea0003800000 */
.L_x_1211:
[----:B------:R-:W-:-:S04]  /*2ae80*/  FMUL.FTZ R3, R0, 0.5 ;  /* 0x3f00000000037820 */ /* 0x000fc80000410000 */
[----:B------:R-:W0:Y:S02]  /*2ae90*/  F2F.F64.F32 R8, R3 ;  /* 0x0000000300087310 */ /* 0x000e240000201800 */
[----:B0-----:R-:W0:-:S06]  /*2aea0*/  DADD R8, R8, R6 ;  /* 0x0000000008087229 */ /* 0x001e0c0000000006 */
[----:B0-----:R-:W0:Y:S01]  /*2aeb0*/  F2F.F32.F64 R0, R8 ;  /* 0x0000000800007310 */ /* 0x001e220000301000 */
[----:B------:R-:W0:-:S14]  /*2aec0*/  DSETP.GEU.AND P0, PT, |R8|, c[0x2][0x0], PT ;  /* 0x008000000800762a */ /* 0x000e1c0003f0e200 */
[----:B0-----:R-:W-:Y:S01]  /*2aed0*/  @!P0 FMUL R0, R0, 1.175494350822287508e-38 ;  /* 0x0080000000008820 */ /* 0x001fe20000400000 */
[----:B------:R-:W-:Y:S05]  /*2aee0*/  BRA `(.L_x_1052) ;  /* 0x00005c3000007947 */ /* 0x000fea0003800000 */
.L_x_1054:
[----:B------:R-:W-:Y:S01]  /*2aef0*/  HFMA2.MMA R10, -RZ, RZ, -1.111328125, -0.7294921875 ;  /* 0xbc72b9d6ff0a7435 */ /* 0x000fe200000001ff */
[----:B------:R-:W-:Y:S01]  /*2af00*/  IMAD.MOV.U32 R11, RZ, RZ, 0x3a97b426 ;  /* 0x3a97b426ff0b7424 */ /* 0x000fe200078e00ff */
[----:B------:R-:W-:Y:S01]  /*2af10*/  HFMA2.MMA R14, -RZ, RZ, 0.517578125, 866.5 ;  /* 0x382462c5ff0e7435 */ /* 0x000fe200000001ff */
[----:B------:R-:W-:Y:S01]  /*2af20*/  IMAD.MOV.U32 R15, RZ, RZ, -0x49ed5648 ;  /* 0xb612a9b8ff0f7424 */ /* 0x000fe200078e00ff */
[----:B------:R-:W-:Y:S01]  /*2af30*/  MOV R12, 0x39b8ef1d ;  /* 0x39b8ef1d000c7802 */ /* 0x000fe20000000f00 */
[----:B------:R-:W-:Y:S01]  /*2af40*/  IMAD.MOV.U32 R13, RZ, RZ, -0x46c48fc8 ;  /* 0xb93b7038ff0d7424 */ /* 0x000fe200078e00ff */
[----:B------:R-:W-:Y:S01]  /*2af50*/  HFMA2.MMA R20, -RZ, RZ, -0.264892578125, -0.12188720703125 ;  /* 0xb43dafcdff147435 */ /* 0x000fe200000001ff */
        /* <DEDUP_REMOVED lines=10> */
[----:B------:R-:W-:Y:S01]  /*2b000*/  HFMA2.MMA R26, -RZ, RZ, 0.1400146484375, 14776 ;  /* 0x307b7337ff1a7435 */ /* 0x000fe200000001ff */
[----:B------:R-:W-:Y:S01]  /*2b010*/  IMAD.MOV.U32 R27, RZ, RZ, -0x521f9325 ;  /* 0xade06cdbff1b7424 */ /* 0x000fe200078e00ff */
[----:B0-----:R-:W-:Y:S01]  /*2b020*/  HFMA2.MMA R10, -RZ, RZ, -0.0732421875, -1336 ;  /* 0xacb0e538ff0a7435 */ /* 0x001fe200000001ff */
[----:B------:R-:W-:Y:S01]  /*2b030*/  IMAD.MOV.U32 R11, RZ, RZ, 0x29f7cc00 ;  /* 0x29f7cc00ff0b7424 */ /* 0x000fe200078e00ff */
[----:B------:R0:W-:Y:S01]  /*2b040*/  STL.64 [R1+0xa20], R20 ;  /* 0x000a201401007387 */ /* 0x0001e20000100a00 */
[----:B------:R-:W-:Y:S01]  /*2b050*/  IMAD.MOV.U32 R0, RZ, RZ, 0x3ef9425d ;  /* 0x3ef9425dff007424 */ /* 0x000fe200078e00ff */
[----:B-1----:R-:W-:Y:S01]  /*2b060*/  HFMA2.MMA R14, -RZ, RZ, 0.0390625, -3.802776336669921875e-05 ;  /* 0x2900827eff0e7435 */ /* 0x002fe200000001ff */
[----:B------:R-:W-:Y:S01]  /*2b070*/  IMAD.MOV.U32 R15, RZ, RZ, -0x59ebe00c ;  /* 0xa6141ff4ff0f7424 */ /* 0x000fe200078e00ff */
[----:B------:R1:W-:Y:S01]  /*2b080*/  STL.64 [R1+0x9f8], R6 ;  /* 0x0009f80601007387 */ /* 0x0003e20000100a00 */
[-C--:B------:R-:W-:Y:S01]  /*2b090*/  FMUL.FTZ R3, R3, R23.reuse ;  /* 0x0000001703037220 */ /* 0x080fe20000410000 */
[----:B--2---:R-:W-:Y:S01]  /*2b0a0*/  MOV R12, 0x2abdd03b ;  /* 0x2abdd03b000c7802 */ /* 0x004fe20000000f00 */
[----:B------:R-:W-:Y:S01]  /*2b0b0*/  IMAD.MOV.U32 R13, RZ, RZ, -0x55e33b21 ;  /* 0xaa1cc4dfff0d7424 */ /* 0x000fe200078e00ff */
[----:B------:R2:W-:Y:S01]  /*2b0c0*/  STL.64 [R1+0xa40], R10 ;  /* 0x000a400a01007387 */ /* 0x0005e20000100a00 */
[----:B------:R-:W-:Y:S01]  /*2b0d0*/  BSSY B2, `(.L_x_1213) ;  /* 0x00003da000027945 */ /* 0x000fe20003800000 */
[----:B------:R-:W-:Y:S01]  /*2b0e0*/  FSETP.GT.FTZ.AND P0, PT, R3, 1, PT ;  /* 0x3f8000000300780b */ /* 0x000fe20003f14000 */
[----:B------:R-:W-:Y:S01]  /*2b0f0*/  FMUL.FTZ R8, R8, R23 ;  /* 0x0000001708087220 */ /* 0x000fe20000410000 */
[----:B0-----:R-:W-:Y:S01]  /*2b100*/  HFMA2.MMA R20, -RZ, RZ, -0.92333984375, -0.0003798007965087890625 ;  /* 0xbb638e39ff147435 */ /* 0x001fe200000001ff */
[----:B------:R0:W-:Y:S01]  /*2b110*/  STL.64 [R1+0xa50], R14 ;  /* 0x000a500e01007387 */ /* 0x0001e20000100a00 */
[----:B------:R-:W-:Y:S01]  /*2b120*/  IMAD.MOV.U32 R21, RZ, RZ, 0x3b2d602b ;  /* 0x3b2d602bff157424 */ /* 0x000fe200078e00ff */
[----:B-1----:R-:W-:-:S02]  /*2b130*/  MOV R6, 0xae803854 ;  /* 0xae80385400067802 */ /* 0x002fc40000000f00 */
[----:B------:R1:W-:Y:S01]  /*2b140*/  STL.64 [R1+0xa48], R12 ;  /* 0x000a480c01007387 */ /* 0x0003e20000100a00 */
[----:B------:R-:W-:Y:S01]  /*2b150*/  IMAD.MOV.U32 R7, RZ, RZ, 0x2dd64a3b ;  /* 0x2dd64a3bff077424 */ /* 0x000fe200078e00ff */
[----:B--2---:R-:W-:Y:S01]  /*2b160*/  HFMA2.MMA R10, -RZ, RZ, 0.1756591796875, -0.0714111328125 ;  /* 0x319fac92ff0a7435 */ /* 0x004fe200000001ff */
[----:B------:R-:W-:Y:S01]  /*2b170*/  IMAD.MOV.U32 R11, RZ, RZ, 0x34140796 ;  /* 0x34140796ff0b7424 */ /* 0x000fe200078e00ff */
[----:B------:R2:W-:Y:S01]  /*2b180*/  STL.64 [R1+0xa18], R18 ;  /* 0x000a181201007387 */ /* 0x0005e20000100a00 */
[----:B0-----:R-:W-:Y:S01]  /*2b190*/  HFMA2.MMA R14, -RZ, RZ, -0.0875244140625, 31.46875 ;  /* 0xad9a4fdeff0e7435 */ /* 0x001fe200000001ff */
        /* <DEDUP_REMOVED lines=14> */
[----:B--2---:R-:W-:-:S03]  /*2b280*/  MOV R6, 0xba81ca7b ;  /* 0xba81ca7b00067802 */ /* 0x004fc60000000f00 */
[----:B------:R2:W-:Y:S01]  /*2b290*/  STL.64 [R1+0xa58], R18 ;  /* 0x000a581201007387 */ /* 0x0005e20000100a00 */
[----:B------:R-:W-:Y:S01]  /*2b2a0*/  IMAD.MOV.U32 R7, RZ, RZ, 0x3957c1a2 ;  /* 0x3957c1a2ff077424 */ /* 0x000fe200078e00ff */
[----:B0-----:R-:W-:Y:S01]  /*2b2b0*/  HFMA2.MMA R12, -RZ, RZ, 0.94091796875, 14608 ;  /* 0x3b877322ff0c7435 */ /* 0x001fe200000001ff */
[----:B------:R-:W-:Y:S01]  /*2b2c0*/  IMAD.MOV.U32 R13, RZ, RZ, -0x44d046cc ;  /* 0xbb2fb934ff0d7424 */ /* 0x000fe200078e00ff */
[----:B------:R0:W-:Y:S01]  /*2b2d0*/  STL.64 [R1+0xab8], R10 ;  /* 0x000ab80a01007387 */ /* 0x0001e20000100a00 */
[----:B-1----:R-:W-:Y:S01]  /*2b2e0*/  HFMA2.MMA R14, -RZ, RZ, -0.60986328125, 0.046630859375 ;  /* 0xb8e129f8ff0e7435 */ /* 0x002fe200000001ff */
[----:B------:R-:W-:Y:S02]  /*2b2f0*/  IMAD.MOV.U32 R15, RZ, RZ, 0x385dfa1f ;  /* 0x385dfa1fff0f7424 */ /* 0x000fe400078e00ff */
        /* <DEDUP_REMOVED lines=16> */
[----:B-1----:R-:W-:Y:S01]  /*2b400*/  HFMA2.MMA R12, -RZ, RZ, 0.11016845703125, -0.00012719631195068359375 ;  /* 0x2f0d882bff0c7435 */ /* 0x002fe200000001ff */
[----:B------:R-:W-:Y:S02]  /*2b410*/  IMAD.MOV.U32 R13, RZ, RZ, -0x518b4439 ;  /* 0xae74bbc7ff0d7424 */ /* 0x000fe400078e00ff */
[----:B------:R1:W-:Y:S01]  /*2b420*/  STL.64 [R1+0xaa8], R6 ;  /* 0x000aa80601007387 */ /* 0x0003e20000100a00 */
[----:B--2---:R-:W-:Y:S01]  /*2b430*/  MOV R14, 0x2d52aed2 ;  /* 0x2d52aed2000e7802 */ /* 0x004fe20000000f00 */
[----:B------:R-:W-:-:S02]  /*2b440*/  IMAD.MOV.U32 R15, RZ, RZ, -0x5869cbf6 ;  /* 0xa796340aff0f7424 */ /* 0x000fc400078e00ff */
[----:B------:R2:W-:Y:S01]  /*2b450*/  STL.64 [R1+0xae8], R20 ;  /* 0x000ae81401007387 */ /* 0x0005e20000100a00 */
[----:B0-----:R-:W-:-:S03]  /*2b460*/  HFMA2.MMA R10, -RZ, RZ, 0.693359375, 310.75 ;  /* 0x398c5cdbff0a7435 */ /* 0x001fc600000001ff */
[----:B------:R0:W-:Y:S01]  /*2b470*/  STL.64 [R1+0xad8], R18 ;  /* 0x000ad81201007387 */ /* 0x0001e20000100a00 */
[----:B------:R-:W-:Y:S01]  /*2b480*/  IMAD.MOV.U32 R11, RZ, RZ, -0x47616ae3 ;  /* 0xb89e951dff0b7424 */ /* 0x000fe200078e00ff */
[----:B-1----:R-:W-:Y:S02]  /*2b490*/  HFMA2.MMA R6, -RZ, RZ, 0.357421875, 0.06695556640625 ;  /* 0x35b82c49ff067435 */ /* 0x002fe400000001ff */
[----:B------:R1:W-:Y:S01]  /*2b4a0*/  STL.64 [R1+0xb08], R14 ;  /* 0x000b080e01007387 */ /* 0x0003e20000100a00 */
[----:B------:R-:W-:Y:S01]  /*2b4b0*/  IMAD.MOV.U32 R7, RZ, RZ, -0x4ad6e9a8 ;  /* 0xb5291658ff077424 */ /* 0x000fe200078e00ff */
[----:B--2---:R-:W-:Y:S01]  /*2b4c0*/  MOV R20, 0x39709e72 ;  /* 0x39709e7200147802 */ /* 0x004fe20000000f00 */
[----:B------:R-:W-:Y:S01]  /*2b4d0*/  IMAD.MOV.U32 R21, RZ, RZ, -0x460a0274 ;  /* 0xb9f5fd8cff157424 */ /* 0x000fe200078e00ff */
[----:B------:R2:W-:Y:S01]  /*2b4e0*/  STL.64 [R1+0xb00], R12 ;  /* 0x000b000c01007387 */ /* 0x0005e20000100a00 */
[----:B0-----:R-:W-:Y:S01]  /*2b4f0*/  HFMA2.MMA R18, -RZ, RZ, -0.059356689453125, -47616 ;  /* 0xab99f9d0ff127435 */ /* 0x001fe200000001ff */
        /* <DEDUP_REMOVED lines=8> */
[----:B0-----:R-:W-:Y:S01]  /*2b580*/  HFMA2.MMA R20, -RZ, RZ, -0.140869140625, 9.405612945556640625e-05 ;  /* 0xb082062aff147435 */ /* 0x001fe200000001ff */
[----:B------:R-:W-:-:S02]  /*2b590*/  IMAD.MOV.U32 R21, RZ, RZ, 0x2f6cd8aa ;  /* 0x2f6cd8aaff157424 */ /* 0x000fc400078e00ff */
[----:B------:R0:W-:Y:S01]  /*2b5a0*/  STL.64 [R1+0xb48], R14 ;  /* 0x000b480e01007387 */ /* 0x0001e20000100a00 */
[----:B-1----:R-:W-:-:S03]  /*2b5b0*/  HFMA2.MMA R10, -RZ, RZ, 0.080810546875, 1.6845703125 ;  /* 0x2d2c3ebdff0a7435 */ /* 0x002fc600000001ff */
[----:B------:R1:W-:Y:S01]  /*2b5c0*/  STL.64 [R1+0xb10], R18 ;  /* 0x000b101201007387 */ /* 0x0003e20000100a00 */
[----:B------:R-:W-:Y:S01]  /*2b5d0*/  IMAD.MOV.U32 R11, RZ, RZ, -0x53e6b8b1 ;  /* 0xac19474fff0b7424 */ /* 0x000fe200078e00ff */
[----:B--2---:R-:W-:Y:S02]  /*2b5e0*/  HFMA2.MMA R6, -RZ, RZ, 0.032196044921875, -0.00194072723388671875 ;  /* 0x281f97f3ff067435 */ /* 0x004fe400000001ff */
[----:B------:R2:W-:Y:S01]  /*2b5f0*/  STL.64 [R1+0xb38], R12 ;  /* 0x000b380c01007387 */ /* 0x0005e20000100a00 */
[----:B------:R-:W-:Y:S01]  /*2b600*/  IMAD.MOV.U32 R7, RZ, RZ, 0x3a2a3eca ;  /* 0x3a2a3ecaff077424 */ /* 0x000fe200078e00ff */
[----:B0-----:R-:W-:Y:S01]  /*2b610*/  HFMA2.MMA R14, -RZ, RZ, -0.04547119140625, 4572 ;  /* 0xa9d26c77ff0e7435 */ /* 0x001fe200000001ff */
[----:B------:R-:W-:Y:S01]  /*2b620*/  IMAD.MOV.U32 R15, RZ, RZ, 0x28b83af4 ;  /* 0x28b83af4ff0f7424 */ /* 0x000fe200078e00ff */
[----:B------:R0:W-:Y:S01]  /*2b630*/  STL.64 [R1+0xa28], R24 ;  /* 0x000a281801007387 */ /* 0x0001e20000100a00 */
[----:B-1----:R-:W-:Y:S01]  /*2b640*/  HFMA2.MMA R18, -RZ, RZ, 0.2398681640625, -7452 ;  /* 0x33adef47ff127435 */ /* 0x002fe200000001ff */
[----:B------:R-:W-:-:S02]  /*2b650*/  IMAD.MOV.U32 R19, RZ, RZ, -0x4d5bd619 ;  /* 0xb2a429e7ff137424 */ /* 0x000fc400078e00ff */
[----:B------:R1:W-:Y:S01]  /*2b660*/  STL.64 [R1+0xb60], R20 ;  /* 0x000b601401007387 */ /* 0x0003e20000100a00 */
[----:B--2---:R-:W-:Y:S01]  /*2b670*/  MOV R12, 0x248f2a67 ;  /* 0x248f2a67000c7802 */ /* 0x004fe20000000f00 */
[----:B------:R-:W-:Y:S02]  /*2b680*/  IMAD.MOV.U32 R13, RZ, RZ, 0x2a6f79fa ;  /* 0x2a6f79faff0d7424 */ /* 0x000fe400078e00ff */
[----:B------:R2:W-:Y:S01]  /*2b690*/  STL.64 [R1+0xb70], R10 ;  /* 0x000b700a01007387 */ /* 0x0005e20000100a00 */
[----:B0-----:R-:W-:-:S03]  /*2b6a0*/  HFMA2.MMA R24, -RZ, RZ, -0.302490234375, -2.81640625 ;  /* 0xb4d7c1a2ff187435 */ /* 0x001fc600000001ff */
[----:B------:R0:W-:Y:S01]  /*2b6b0*/  STL.64 [R1+0xb20], R6 ;  /* 0x000b200601007387 */ /* 0x0001e20000100a00 */
[----:B------:R-:W-:Y:S01]  /*2b6c0*/  IMAD.MOV.U32 R25, RZ, RZ, -0x48682da9 ;  /* 0xb797d257ff197424 */ /* 0x000fe200078e00ff */
[----:B-1----:R-:W-:Y:S02]  /*2b6d0*/  HFMA2.MMA R20, -RZ, RZ, 0.45263671875, -204 ;  /* 0x373eda60ff147435 */ /* 0x002fe400000001ff */
[----:B------:R1:W-:Y:S01]  /*2b6e0*/  STL.64 [R1+0xb78], R12 ;  /* 0x000b780c01007387 */ /* 0x0003e20000100a00 */
[----:B------:R-:W-:Y:S01]  /*2b6f0*/  IMAD.MOV.U32 R21, RZ, RZ, 0x2f89d9e3 ;  /* 0x2f89d9e3ff157424 */ /* 0x000fe200078e00ff */
[----:B--2---:R-:W-:Y:S01]  /*2b700*/  MOV R10, 0xb5e38e04 ;  /* 0xb5e38e04000a7802 */ /* 0x004fe20000000f00 */
[----:B------:R-:W-:Y:S01]  /*2b710*/  IMAD.MOV.U32 R11, RZ, RZ, 0x356f1bed ;  /* 0x356f1bedff0b7424 */ /* 0x000fe200078e00ff */
[----:B------:R2:W-:Y:S01]  /*2b720*/  STL.64 [R1+0xb80], R14 ;  /* 0x000b800e01007387 */ /* 0x0005e20000100a00 */
[----:B0-----:R-:W-:Y:S01]  /*2b730*/  MOV R6, 0x2c2861f8 ;  /* 0x2c2861f800067802 */ /* 0x001fe20000000f00 */
[----:B------:R-:W-:-:S02]  /*2b740*/  IMAD.MOV.U32 R7, RZ, RZ, 0x310db352 ;  /* 0x310db352ff077424 */ /* 0x000fc400078e00ff */
[----:B------:R0:W-:Y:S01]  /*2b750*/  STL.64 [R1+0xb50], R18 ;  /* 0x000b501201007387 */ /* 0x0001e20000100a00 */
[----:B-1----:R-:W-:Y:S01]  /*2b760*/  HFMA2.MMA R12, -RZ, RZ, -0.27880859375, 0.240966796875 ;  /* 0xb47633b6ff0c7435 */ /* 0x002fe200000001ff */
[----:B------:R-:W-:Y:S02]  /*2b770*/  IMAD.MOV.U32 R13, RZ, RZ, 0x2e020a8b ;  /* 0x2e020a8bff0d7424 */ /* 0x000fe400078e00ff */
[----:B------:R1:W-:Y:S01]  /*2b780*/  STL.64 [R1+0xba8], R10 ;  /* 0x000ba80a01007387 */ /* 0x0003e20000100a00 */
[----:B--2---:R-:W-:Y:S01]  /*2b790*/  HFMA2.MMA R14, -RZ, RZ, 0.16943359375, -79.5625 ;  /* 0x316cd4f9ff0e7435 */ /* 0x004fe200000001ff */
        /* <DEDUP_REMOVED lines=8> */
[----:B--2---:R-:W-:-:S03]  /*2b820*/  HFMA2.MMA R24, -RZ, RZ, -0.0213775634765625, -250.375 ;  /* 0xa579dbd3ff187435 */ /* 0x004fc600000001ff */
[----:B------:R2:W-:Y:S01]  /*2b830*/  STL.64 [R1+0xb88], R18 ;  /* 0x000b881201007387 */ /* 0x0005e20000100a00 */
[----:B------:R-:W-:Y:S01]  /*2b840*/  IMAD.MOV.U32 R25, RZ, RZ, -0x569fcba6 ;  /* 0xa960345aff197424 */ /* 0x000fe200078e00ff */
[----:B0-----:R-:W-:Y:S01]  /*2b850*/  MOV R6, 0x388b4846 ;  /* 0x388b484600067802 */ /* 0x001fe20000000f00 */
[----:B------:R-:W-:Y:S01]  /*2b860*/  IMAD.MOV.U32 R7, RZ, RZ, -0x47d98e01 ;  /* 0xb82671ffff077424 */ /* 0x000fe200078e00ff */
[----:B------:R0:W-:Y:S01]  /*2b870*/  STL.64 [R1+0xbb0], R12 ;  /* 0x000bb00c01007387 */ /* 0x0001e20000100a00 */
[----:B-1----:R-:W-:Y:S01]  /*2b880*/  MOV R20, 0x2ca4a32a ;  /* 0x2ca4a32a00147802 */ /* 0x002fe20000000f00 */
[----:B------:R-:W-:Y:S02]  /*2b890*/  IMAD.MOV.U32 R21, RZ, RZ, -0x53e8c29e ;  /* 0xac173d62ff157424 */ /* 0x000fe400078e00ff */
[----:B------:R1:W-:Y:S01]  /*2b8a0*/  STL.64 [R1+0xbc0], R14 ;  /* 0x000bc00e01007387 */ /* 0x0003e20000100a00 */
[----:B--2---:R-:W-:Y:S01]  /*2b8b0*/  MOV R18, 0xafd8a791 ;  /* 0xafd8a79100127802 */ /* 0x004fe20000000f00 */
[----:B------:R-:W-:-:S02]  /*2b8c0*/  IMAD.MOV.U32 R19, RZ, RZ, 0x2f4c88ee ;  /* 0x2f4c88eeff137424 */ /* 0x000fc400078e00ff */
[----:B------:R2:W-:Y:S01]  /*2b8d0*/  STL.64 [R1+0xbe8], R10 ;  /* 0x000be80a01007387 */ /* 0x0005e20000100a00 */
[----:B0-----:R-:W-:Y:S01]  /*2b8e0*/  HFMA2.MMA R12, -RZ, RZ, -0.5712890625, 0.8759765625 ;  /* 0xb8923b02ff0c7435 */ /* 0x001fe200000001ff */
[----:B------:R-:W-:Y:S02]  /*2b8f0*/  IMAD.MOV.U32 R13, RZ, RZ, 0x39915f44 ;  /* 0x39915f44ff0d7424 */ /* 0x000fe400078e00ff */
[----:B------:R0:W-:Y:S01]  /*2b900*/  STL.64 [R1+0xb98], R6 ;  /* 0x000b980601007387 */ /* 0x0001e20000100a00 */
[----:B-1----:R-:W-:Y:S01]  /*2b910*/  MOV R14, 0xb9510216 ;  /* 0xb9510216000e7802 */ /* 0x002fe20000000f00 */
[----:B------:R-:W-:Y:S02]  /*2b920*/  IMAD.MOV.U32 R15, RZ, RZ, 0x388e8f4e ;  /* 0x388e8f4eff0f7424 */ /* 0x000fe400078e00ff */
[----:B------:R1:W-:Y:S01]  /*2b930*/  STL.64 [R1+0xbd8], R20 ;  /* 0x000bd81401007387 */ /* 0x0003e20000100a00 */
[----:B--2---:R-:W-:-:S03]  /*2b940*/  HFMA2.MMA R10, -RZ, RZ, -0.03619384765625, 0.00014913082122802734375 ;  /* 0xa8a208e3ff0a7435 */ /* 0x004fc600000001ff */
[----:B------:R2:W-:Y:S01]  /*2b950*/  STL.64 [R1+0xbc8], R18 ;  /* 0x000bc81201007387 */ /* 0x0005e20000100a00 */
[----:B------:R-:W-:Y:S01]  /*2b960*/  IMAD.MOV.U32 R11, RZ, RZ, -0x4e275220 ;  /* 0xb1d8ade0ff0b7424 */ /* 0x000fe200078e00ff */
[----:B0-----:R-:W-:Y:S02]  /*2b970*/  HFMA2.MMA R6, -RZ, RZ, -0.09759521484375, -0.0019130706787109375 ;  /* 0xae3f97d6ff067435 */ /* 0x001fe400000001ff */
[----:B------:R0:W-:Y:S01]  /*2b980*/  STL.64 [R1+0xab0], R24 ;  /* 0x000ab01801007387 */ /* 0x0001e20000100a00 */
[----:B------:R-:W-:Y:S01]  /*2b990*/  IMAD.MOV.U32 R7, RZ, RZ, 0x26b84405 ;  /* 0x26b84405ff077424 */ /* 0x000fe200078e00ff */
[----:B-1----:R-:W-:Y:S01]  /*2b9a0*/  MOV R20, 0xb446133e ;  /* 0xb446133e00147802 */ /* 0x002fe20000000f00 */
[----:B------:R-:W-:Y:S01]  /*2b9b0*/  IMAD.MOV.U32 R21, RZ, RZ, 0x334f3181 ;  /* 0x334f3181ff157424 */ /* 0x000fe200078e00ff */
[----:B------:R1:W-:Y:S01]  /*2b9c0*/  STL.64 [R1+0xbf8], R14 ;  /* 0x000bf80e01007387 */ /* 0x0003e20000100a00 */
[----:B--2---:R-:W-:Y:S01]  /*2b9d0*/  HFMA2.MMA R18, -RZ, RZ, 0.255859375, 442 ;  /* 0x34185ee8ff127435 */ /* 0x004fe200000001ff */
[----:B------:R-:W-:-:S02]  /*2b9e0*/  IMAD.MOV.U32 R19, RZ, RZ, -0x489bee02 ;  /* 0xb76411feff137424 */ /* 0x000fc400078e00ff */
[----:B------:R2:W-:Y:S01]  /*2b9f0*/  STL.64 [R1+0xbf0], R12 ;  /* 0x000bf00c01007387 */ /* 0x0005e20000100a00 */
[----:B0-----:R-:W-:Y:S01]  /*2ba00*/  HFMA2.MMA R24, -RZ, RZ, -0.201416015625, 0.003711700439453125 ;  /* 0xb2721b9aff187435 */ /* 0x001fe200000001ff */
        /* <DEDUP_REMOVED lines=8> */
[----:B0-----:R-:W-:-:S03]  /*2ba90*/  HFMA2.MMA R20, -RZ, RZ, 0.75537109375, 7.47265625 ;  /* 0x3a0b4779ff147435 */ /* 0x001fc600000001ff */
[----:B------:R0:W-:Y:S01]  /*2baa0*/  STL.64 [R1+0xc38], R14 ;  /* 0x000c380e01007387 */ /* 0x0001e20000100a00 */
[----:B------:R-:W-:Y:S01]  /*2bab0*/  IMAD.MOV.U32 R21, RZ, RZ, -0x45e4c462 ;  /* 0xba1b3b9eff157424 */ /* 0x000fe200078e00ff */
[----:B-1----:R-:W-:Y:S02]  /*2bac0*/  HFMA2.MMA R10, -RZ, RZ, -0.58349609375, 4.41074371337890625e-06 ;  /* 0xb8ab004aff0a7435 */ /* 0x002fe400000001ff */
[----:B------:R1:W-:Y:S01]  /*2bad0*/  STL.64 [R1+0xc00], R18 ;  /* 0x000c001201007387 */ /* 0x0003e20000100a00 */
[----:B------:R-:W-:Y:S01]  /*2bae0*/  IMAD.MOV.U32 R11, RZ, RZ, 0x386b5efc ;  /* 0x386b5efcff0b7424 */ /* 0x000fe200078e00ff */
[----:B--2---:R-:W-:Y:S02]  /*2baf0*/  HFMA2.MMA R6, -RZ, RZ, -0.1202392578125, -25.984375 ;  /* 0xafb2ce7fff067435 */ /* 0x004fe400000001ff */
[----:B------:R2:W-:Y:S01]  /*2bb00*/  STL.64 [R1+0xaf0], R24 ;  /* 0x000af01801007387 */ /* 0x0005e20000100a00 */
[----:B------:R-:W-:Y:S01]  /*2bb10*/  IMAD.MOV.U32 R7, RZ, RZ, 0x34ba0a82 ;  /* 0x34ba0a82ff077424 */ /* 0x000fe200078e00ff */
[----:B0-----:R-:W-:-:S02]  /*2bb20*/  HFMA2.MMA R14, -RZ, RZ, 0.400390625, -0.0002110004425048828125 ;  /* 0x36688aeaff0e7435 */ /* 0x001fc400000001ff */
[----:B------:R0:W-:Y:S01]  /*2bb30*/  STL.64 [R1+0xc28], R12 ;  /* 0x000c280c01007387 */ /* 0x0001e20000100a00 */
[----:B------:R-:W-:Y:S01]  /*2bb40*/  IMAD.MOV.U32 R15, RZ, RZ, -0x49f7d3c4 ;  /* 0xb6082c3cff0f7424 */ /* 0x000fe200078e00ff */
[----:B-1----:R-:W-:Y:S02]  /*2bb50*/  HFMA2.MMA R18, -RZ, RZ, -0.0162353515625, -507.25 ;  /* 0xa428dfedff127435 */ /* 0x002fe400000001ff */
[----:B------:R1:W-:Y:S01]  /*2bb60*/  STL.64 [R1+0xa30], R26 ;  /* 0x000a301a01007387 */ /* 0x0003e20000100a00 */
[----:B------:R-:W-:Y:S01]  /*2bb70*/  IMAD.MOV.U32 R19, RZ, RZ, -0x545594a8 ;  /* 0xabaa6b58ff137424 */ /* 0x000fe200078e00ff */
[----:B--2---:R-:W-:Y:S01]  /*2bb80*/  HFMA2.MMA R24, -RZ, RZ, -0.42138671875, 3826 ;  /* 0xb6be6b79ff187435 */ /* 0x004fe200000001ff */
[----:B------:R-:W-:Y:S01]  /*2bb90*/  IMAD.MOV.U32 R25, RZ, RZ, 0x35bf0101 ;  /* 0x35bf0101ff197424 */ /* 0x000fe200078e00ff */
[----:B------:R2:W-:Y:S01]  /*2bba0*/  STL.64 [R1+0xc50], R20 ;  /* 0x000c501401007387 */ /* 0x0005e20000100a00 */
[----:B0-----:R-:W-:Y:S01]  /*2bbb0*/  MOV R12, 0xb799c17a ;  /* 0xb799c17a000c7802 */ /* 0x001fe20000000f00 */
[----:B------:R-:W-:-:S02]  /*2bbc0*/  IMAD.MOV.U32 R13, RZ, RZ, -0x4eac5ede ;  /* 0xb153a122ff0d7424 */ /* 0x000fc400078e00ff */
[----:B------:R0:W-:Y:S01]  /*2bbd0*/  STL.64 [R1+0xc60], R10 ;  /* 0x000c600a01007387 */ /* 0x0001e20000100a00 */
[----:B-1----:R-:W-:Y:S01]  /*2bbe0*/  MOV R26, 0x370054e5 ;  /* 0x370054e5001a7802 */ /* 0x002fe20000000f00 */
[----:B------:R-:W-:Y:S02]  /*2bbf0*/  IMAD.MOV.U32 R27, RZ, RZ, -0x4a27a102 ;  /* 0xb5d85efeff1b7424 */ /* 0x000fe400078e00ff */
[----:B------:R1:W-:Y:S01]  /*2bc00*/  STL.64 [R1+0xc10], R6 ;  /* 0x000c100601007387 */ /* 0x0003e20000100a00 */
[----:B--2---:R-:W-:-:S03]  /*2bc10*/  HFMA2.MMA R20, -RZ, RZ, 0.1531982421875, -0.00011903047561645507812 ;  /* 0x30e787cdff147435 */ /* 0x004fc600000001ff */
[----:B------:R2:W-:Y:S01]  /*2bc20*/  STL.64 [R1+0xc68], R12 ;  /* 0x000c680c01007387 */ /* 0x0005e20000100a00 */
[----:B------:R-:W-:Y:S01]  /*2bc30*/  IMAD.MOV.U32 R21, RZ, RZ, -0x4f944755 ;  /* 0xb06bb8abff157424 */ /* 0x000fe200078e00ff */
[----:B0-----:R-:W-:Y:S01]  /*2bc40*/  MOV R10, 0x2f6d7999 ;  /* 0x2f6d7999000a7802 */ /* 0x001fe20000000f00 */
[----:B------:R-:W-:Y:S01]  /*2bc50*/  IMAD.MOV.U32 R11, RZ, RZ, -0x59a49046 ;  /* 0xa65b6fbaff0b7424 */ /* 0x000fe200078e00ff */
[----:B------:R0:W-:Y:S01]  /*2bc60*/  STL.64 [R1+0xc70], R14 ;  /* 0x000c700e01007387 */ /* 0x0001e20000100a00 */
[----:B-1----:R-:W-:-:S03]  /*2bc70*/  MOV R6, 0x2b1fe612 ;  /* 0x2b1fe61200067802 */ /* 0x002fc60000000f00 */
[----:B------:R1:W-:Y:S01]  /*2bc80*/  STL.64 [R1+0xc40], R18 ;  /* 0x000c401201007387 */ /* 0x0003e20000100a00 */
[----:B------:R-:W-:Y:S01]  /*2bc90*/  IMAD.MOV.U32 R7, RZ, RZ, -0x55ead275 ;  /* 0xaa152d8bff077424 */ /* 0x000fe200078e00ff */
[----:B--2---:R-:W-:Y:S02]  /*2bca0*/  HFMA2.MMA R12, -RZ, RZ, -0.0924072265625, 60.375 ;  /* 0xadea538cff0c7435 */ /* 0x004fe400000001ff */
[----:B------:R2:W-:Y:S01]  /*2bcb0*/  STL.64 [R1+0xa78], R26 ;  /* 0x000a781a01007387 */ /* 0x0005e20000100a00 */
[----:B------:R-:W-:Y:S01]  /*2bcc0*/  IMAD.MOV.U32 R13, RZ, RZ, 0x2d65daaf ;  /* 0x2d65daafff0d7424 */ /* 0x000fe200078e00ff */
[----:B0-----:R-:W-:Y:S02]  /*2bcd0*/  HFMA2.MMA R14, -RZ, RZ, 0.053192138671875, -1.634765625 ;  /* 0x2acfbe8aff0e7435 */ /* 0x001fe400000001ff */
[----:B------:R0:W-:Y:S01]  /*2bce0*/  STL.64 [R1+0xb40], R24 ;  /* 0x000b401801007387 */ /* 0x0001e20000100a00 */
[----:B------:R-:W-:Y:S01]  /*2bcf0*/  IMAD.MOV.U32 R15, RZ, RZ, 0x39b48c3d ;  /* 0x39b48c3dff0f7424 */ /* 0x000fe200078e00ff */
[----:B-1----:R-:W-:Y:S01]  /*2bd00*/  MOV R18, 0x351b6448 ;  /* 0x351b644800127802 */ /* 0x002fe20000000f00 */
[----:B------:R-:W-:Y:S01]  /*2bd10*/  IMAD.MOV.U32 R19, RZ, RZ, 0x2a83a738 ;  /* 0x2a83a738ff137424 */ /* 0x000fe200078e00ff */
[----:B------:R1:W-:Y:S01]  /*2bd20*/  STL.64 [R1+0xc98], R10 ;  /* 0x000c980a01007387 */ /* 0x0003e20000100a00 */
[----:B--2---:R-:W-:Y:S01]  /*2bd30*/  MOV R26, 0x3a4a4588 ;  /* 0x3a4a4588001a7802 */ /* 0x004fe20000000f00 */
[----:B------:R-:W-:-:S02]  /*2bd40*/  IMAD.MOV.U32 R27, RZ, RZ, 0x3606d905 ;  /* 0x3606d905ff1b7424 */ /* 0x000fc400078e00ff */
[----:B------:R2:W-:Y:S01]  /*2bd50*/  STL.64 [R1+0xc48], R6 ;  /* 0x000c480601007387 */ /* 0x0005e20000100a00 */
[----:B0-----:R-:W-:Y:S01]  /*2bd60*/  HFMA2.MMA R24, -RZ, RZ, -0.701171875, -19.3125 ;  /* 0xb99cccd4ff187435 */ /* 0x001fe200000001ff */
[----:B------:R-:W-:Y:S02]  /*2bd70*/  IMAD.MOV.U32 R25, RZ, RZ, -0x4a3b86a9 ;  /* 0xb5c47957ff197424 */ /* 0x000fe400078e00ff */
[----:B------:R0:W-:Y:S01]  /*2bd80*/  STL.64 [R1+0xc90], R20 ;  /* 0x000c901401007387 */ /* 0x0001e20000100a00 */
[----:B-1----:R-:W-:Y:S01]  /*2bd90*/  MOV R10, 0x3007c16d ;  /* 0x3007c16d000a7802 */ /* 0x002fe20000000f00 */
[----:B------:R-:W-:Y:S02]  /*2bda0*/  IMAD.MOV.U32 R11, RZ, RZ, -0x4a71ca99 ;  /* 0xb58e3567ff0b7424 */ /* 0x000fe400078e00ff */
[----:B------:R1:W-:Y:S01]  /*2bdb0*/  STL.64 [R1+0xc78], R18 ;  /* 0x000c781201007387 */ /* 0x0003e20000100a00 */
[----:B--2---:R-:W-:Y:S01]  /*2bdc0*/  MOV R6, 0xb2578752 ;  /* 0xb257875200067802 */ /* 0x004fe20000000f00 */
[----:B------:R-:W-:-:S02]  /*2bdd0*/  IMAD.MOV.U32 R7, RZ, RZ, 0x29c2c5d5 ;  /* 0x29c2c5d5ff077424 */ /* 0x000fc400078e00ff */
[----:B------:R2:W-:Y:S01]  /*2bde0*/  STL.64 [R1+0xac8], R26 ;  /* 0x000ac81a01007387 */ /* 0x0005e20000100a00 */
[----:B0-----:R-:W-:Y:S01]  /*2bdf0*/  MOV R20, 0xb408ce38 ;  /* 0xb408ce3800147802 */ /* 0x001fe20000000f00 */
[----:B------:R-:W-:Y:S02]  /*2be00*/  IMAD.MOV.U32 R21, RZ, RZ, 0x37e8bcc2 ;  /* 0x37e8bcc2ff157424 */ /* 0x000fe400078e00ff */
[----:B------:R0:W-:Y:S01]  /*2be10*/  STL.64 [R1+0xca0], R12 ;  /* 0x000ca00c01007387 */ /* 0x0001e20000100a00 */
[----:B-1----:R-:W-:Y:S01]  /*2be20*/  MOV R18, 0x3858ebaf ;  /* 0x3858ebaf00127802 */ /* 0x002fe20000000f00 */
[----:B------:R-:W-:Y:S02]  /*2be30*/  IMAD.MOV.U32 R19, RZ, RZ, -0x4650663d ;  /* 0xb9af99c3ff137424 */ /* 0x000fe400078e00ff */
[----:B------:R1:W-:Y:S01]  /*2be40*/  STL.64 [R1+0xcb0], R14 ;  /* 0x000cb00e01007387 */ /* 0x0003e20000100a00 */
[----:B--2---:R-:W-:Y:S01]  /*2be50*/  MOV R26, 0xa9df0b0c ;  /* 0xa9df0b0c001a7802 */ /* 0x004fe20000000f00 */
[----:B------:R-:W-:-:S02]  /*2be60*/  IMAD.MOV.U32 R27, RZ, RZ, 0x23ae9da1 ;  /* 0x23ae9da1ff1b7424 */ /* 0x000fc400078e00ff */
[----:B------:R2:W-:Y:S01]  /*2be70*/  STL.64 [R1+0xb90], R24 ;  /* 0x000b901801007387 */ /* 0x0005e20000100a00 */
[----:B0-----:R-:W-:-:S03]  /*2be80*/  HFMA2.MMA R12, -RZ, RZ, 0.321533203125, -0.00016295909881591796875 ;  /* 0x35258957ff0c7435 */ /* 0x001fc600000001ff */
[----:B------:R0:W-:Y:S01]  /*2be90*/  STL.64 [R1+0xcd8], R10 ;  /* 0x000cd80a01007387 */ /* 0x0001e20000100a00 */
[----:B------:R-:W-:Y:S01]  /*2bea0*/  IMAD.MOV.U32 R13, RZ, RZ, -0x4bc36b44 ;  /* 0xb43c94bcff0d7424 */ /* 0x000fe200078e00ff */
[----:B-1----:R-:W-:Y:S01]  /*2beb0*/  MOV R14, 0xabb69977 ;  /* 0xabb69977000e7802 */ /* 0x002fe20000000f00 */
[----:B------:R-:W-:Y:S01]  /*2bec0*/  IMAD.MOV.U32 R15, RZ, RZ, 0x32e788fe ;  /* 0x32e788feff0f7424 */ /* 0x000fe200078e00ff */
[----:B------:R1:W-:Y:S01]  /*2bed0*/  STL.64 [R1+0xc88], R6 ;  /* 0x000c880601007387 */ /* 0x0003e20000100a00 */
[----:B--2---:R-:W-:Y:S01]  /*2bee0*/  HFMA2.MMA R24, -RZ, RZ, 0.05499267578125, 0.060516357421875 ;  /* 0x2b0a2bbfff187435 */ /* 0x004fe200000001ff */
[----:B------:R-:W-:Y:S02]  /*2bef0*/  IMAD.MOV.U32 R25, RZ, RZ, -0x5d1625b2 ;  /* 0xa2e9da4eff197424 */ /* 0x000fe400078e00ff */
[----:B------:R2:W-:Y:S01]  /*2bf00*/  STL.64 [R1+0xcc8], R20 ;  /* 0x000cc81401007387 */ /* 0x0005e20000100a00 */
[----:B0-----:R-:W-:Y:S01]  /*2bf10*/  HFMA2.MMA R10, -RZ, RZ, -0.0718994140625, -4320 ;  /* 0xac9aec38ff0a7435 */ /* 0x001fe200000001ff */
[----:B------:R-:W-:-:S02]  /*2bf20*/  IMAD.MOV.U32 R11, RZ, RZ, 0x2b98eb50 ;  /* 0x2b98eb50ff0b7424 */ /* 0x000fc400078e00ff */
[----:B------:R0:W-:Y:S01]  /*2bf30*/  STL.64 [R1+0xcb8], R18 ;  /* 0x000cb81201007387 */ /* 0x0001e20000100a00 */
[----:B-1----:R-:W-:-:S03]  /*2bf40*/  HFMA2.MMA R6, -RZ, RZ, 0.69677734375, 30128 ;  /* 0x3993775bff067435 */ /* 0x002fc600000001ff */
[----:B------:R1:W-:Y:S01]  /*2bf50*/  STL.64 [R1+0xb18], R26 ;  /* 0x000b181a01007387 */ /* 0x0003e20000100a00 */
[----:B------:R-:W-:Y:S01]  /*2bf60*/  IMAD.MOV.U32 R7, RZ, RZ, -0x4719cdec ;  /* 0xb8e63214ff077424 */ /* 0x000fe200078e00ff */
[----:B--2---:R-:W-:Y:S01]  /*2bf70*/  MOV R20, 0x23eee253 ;  /* 0x23eee25300147802 */ /* 0x004fe20000000f00 */
[----:B------:R-:W-:Y:S01]  /*2bf80*/  IMAD.MOV.U32 R21, RZ, RZ, 0x2d1bcefb ;  /* 0x2d1bcefbff157424 */ /* 0x000fe200078e00ff */
[----:B------:R2:W-:Y:S01]  /*2bf90*/  STL.64 [R1+0xce8], R14 ;  /* 0x000ce80e01007387 */ /* 0x0005e20000100a00 */
[----:B0-----:R-:W-:Y:S01]  /*2bfa0*/  HFMA2.MMA R18, -RZ, RZ, -0.202392578125, 17504 ;  /* 0xb27a7446ff127435 */ /* 0x001fe200000001ff */
        /* <DEDUP_REMOVED lines=11> */
[----:B-1----:R-:W-:-:S03]  /*2c060*/  HFMA2.MMA R24, -RZ, RZ, 0.0301971435546875, 0.00146770477294921875 ;  /* 0x27bb1603ff187435 */ /* 0x002fc600000001ff */
[----:B------:R1:W-:Y:S01]  /*2c070*/  STL.64 [R1+0xb68], R26 ;  /* 0x000b681a01007387 */ /* 0x0003e20000100a00 */
[----:B------:R-:W-:Y:S01]  /*2c080*/  IMAD.MOV.U32 R25, RZ, RZ, 0x2ecdce2c ;  /* 0x2ecdce2cff197424 */ /* 0x000fe200078e00ff */
[----:B--2---:R-:W-:Y:S02]  /*2c090*/  HFMA2.MMA R20, -RZ, RZ, -0.378173828125, 7572 ;  /* 0xb60d6f65ff147435 */ /* 0x004fe400000001ff */
[----:B------:R2:W-:Y:S01]  /*2c0a0*/  STL.64 [R1+0xcc0], R6 ;  /* 0x000cc00601007387 */ /* 0x0005e20000100a00 */
[----:B------:R-:W-:Y:S01]  /*2c0b0*/  IMAD.MOV.U32 R21, RZ, RZ, -0x5268961f ;  /* 0xad9769e1ff157424 */ /* 0x000fe200078e00ff */
[----:B0-----:R-:W-:Y:S02]  /*2c0c0*/  HFMA2.MMA R10, -RZ, RZ, 0.2349853515625, -0.0009937286376953125 ;  /* 0x33859412ff0a7435 */ /* 0x001fe400000001ff */
[----:B------:R0:W-:Y:S01]  /*2c0d0*/  STL.64 [R1+0xd28], R14 ;  /* 0x000d280e01007387 */ /* 0x0001e20000100a00 */
[----:B------:R-:W-:Y:S01]  /*2c0e0*/  IMAD.MOV.U32 R11, RZ, RZ, 0x263e2a76 ;  /* 0x263e2a76ff0b7424 */ /* 0x000fe200078e00ff */
[----:B-1----:R-:W-:Y:S01]  /*2c0f0*/  MOV R26, 0x32f7f4a2 ;  /* 0x32f7f4a2001a7802 */ /* 0x002fe20000000f00 */
[----:B------:R-:W-:Y:S01]  /*2c100*/  IMAD.MOV.U32 R27, RZ, RZ, -0x4d8c38de ;  /* 0xb273c722ff1b7424 */ /* 0x000fe200078e00ff */
[----:B------:R1:W-:Y:S01]  /*2c110*/  STL.64 [R1+0xcf0], R18 ;  /* 0x000cf01201007387 */ /* 0x0003e20000100a00 */
[----:B--2---:R-:W-:-:S03]  /*2c120*/  HFMA2.MMA R6, -RZ, RZ, 0.1185302734375, -120.3125 ;  /* 0x2f96d785ff067435 */ /* 0x004fc600000001ff */
[----:B------:R2:W-:Y:S01]  /*2c130*/  STL.64 [R1+0xd18], R12 ;  /* 0x000d180c01007387 */ /* 0x0005e20000100a00 */
[----:B------:R-:W-:Y:S01]  /*2c140*/  IMAD.MOV.U32 R7, RZ, RZ, -0x5166292b ;  /* 0xae99d6d5ff077424 */ /* 0x000fe200078e00ff */
[----:B0-----:R-:W-:Y:S01]  /*2c150*/  HFMA2.MMA R14, -RZ, RZ, -0.1484375, 18.125 ;  /* 0xb0c04c88ff0e7435 */ /* 0x001fe200000001ff */
[----:B------:R-:W-:Y:S01]  /*2c160*/  IMAD.MOV.U32 R15, RZ, RZ, 0x261b2096 ;  /* 0x261b2096ff0f7424 */ /* 0x000fe200078e00ff */
[----:B------:R0:W-:Y:S01]  /*2c170*/  STL.64 [R1+0xbb8], R26 ;  /* 0x000bb81a01007387 */ /* 0x0001e20000100a00 */
[----:B-1----:R-:W-:Y:S01]  /*2c180*/  HFMA2.MMA R18, -RZ, RZ, 0.5322265625, 0.1795654296875 ;  /* 0x384231bfff127435 */ /* 0x002fe200000001ff */
[----:B------:R-:W-:Y:S02]  /*2c190*/  IMAD.MOV.U32 R19, RZ, RZ, 0x319c9bcd ;  /* 0x319c9bcdff137424 */ /* 0x000fe400078e00ff */
[----:B------:R1:W-:Y:S01]  /*2c1a0*/  STL.64 [R1+0xc30], R24 ;  /* 0x000c301801007387 */ /* 0x0003e20000100a00 */
[----:B--2---:R-:W-:Y:S01]  /*2c1b0*/  MOV R12, 0xb224c2f7 ;  /* 0xb224c2f7000c7802 */ /* 0x004fe20000000f00 */
[----:B------:R-:W-:-:S02]  /*2c1c0*/  IMAD.MOV.U32 R13, RZ, RZ, 0x31b31feb ;  /* 0x31b31febff0d7424 */ /* 0x000fc400078e00ff */
[----:B------:R2:W-:Y:S01]  /*2c1d0*/  STL.64 [R1+0xd40], R20 ;  /* 0x000d401401007387 */ /* 0x0005e20000100a00 */
[----:B0-----:R-:W-:-:S03]  /*2c1e0*/  MOV R26, 0x37068711 ;  /* 0x37068711001a7802 */ /* 0x001fc60000000f00 */
[----:B------:R0:W-:Y:S01]  /*2c1f0*/  STL.64 [R1+0xd50], R10 ;  /* 0x000d500a01007387 */ /* 0x0001e20000100a00 */
[----:B------:R-:W-:Y:S01]  /*2c200*/  IMAD.MOV.U32 R27, RZ, RZ, -0x49e638a7 ;  /* 0xb619c759ff1b7424 */ /* 0x000fe200078e00ff */
[----:B-1----:R-:W-:Y:S02]  /*2c210*/  HFMA2.MMA R24, -RZ, RZ, -0.2418212890625, -0.00189113616943359375 ;  /* 0xb3bd97bfff187435 */ /* 0x002fe400000001ff */
[----:B------:R1:W-:Y:S01]  /*2c220*/  STL.64 [R1+0xd00], R6 ;  /* 0x000d000601007387 */ /* 0x0003e20000100a00 */
[----:B------:R-:W-:Y:S01]  /*2c230*/  IMAD.MOV.U32 R25, RZ, RZ, 0x334bbc63 ;  /* 0x334bbc63ff197424 */ /* 0x000fe200078e00ff */
[----:B--2---:R-:W-:Y:S02]  /*2c240*/  HFMA2.MMA R20, -RZ, RZ, -0.57373046875, 0.0024356842041015625 ;  /* 0xb89718fdff147435 */ /* 0x004fe400000001ff */
[----:B------:R2:W-:Y:S01]  /*2c250*/  STL.64 [R1+0xd58], R12 ;  /* 0x000d580c01007387 */ /* 0x0005e20000100a00 */
[----:B------:R-:W-:Y:S01]  /*2c260*/  IMAD.MOV.U32 R21, RZ, RZ, 0x3a31cb4e ;  /* 0x3a31cb4eff157424 */ /* 0x000fe200078e00ff */
[----:B0-----:R-:W-:Y:S01]  /*2c270*/  MOV R10, 0xba27cf93 ;  /* 0xba27cf93000a7802 */ /* 0x001fe20000000f00 */
[----:B------:R-:W-:Y:S01]  /*2c280*/  IMAD.MOV.U32 R11, RZ, RZ, 0x39917d90 ;  /* 0x39917d90ff0b7424 */ /* 0x000fe200078e00ff */
[----:B------:R0:W-:Y:S01]  /*2c290*/  STL.64 [R1+0xd60], R14 ;  /* 0x000d600e01007387 */ /* 0x0001e20000100a00 */
[----:B-1----:R-:W-:-:S03]  /*2c2a0*/  MOV R6, 0xb731c258 ;  /* 0xb731c25800067802 */ /* 0x002fc60000000f00 */
[----:B------:R1:W-:Y:S01]  /*2c2b0*/  STL.64 [R1+0xd30], R18 ;  /* 0x000d301201007387 */ /* 0x0003e20000100a00 */
[----:B------:R-:W-:Y:S01]  /*2c2c0*/  IMAD.MOV.U32 R7, RZ, RZ, 0x36e39c79 ;  /* 0x36e39c79ff077424 */ /* 0x000fe200078e00ff */
[----:B--2---:R-:W-:Y:S01]  /*2c2d0*/  HFMA2.MMA R12, -RZ, RZ, 0.266357421875, 967 ;  /* 0x3443638eff0c7435 */ /* 0x004fe200000001ff */
[----:B------:R-:W-:Y:S01]  /*2c2e0*/  IMAD.MOV.U32 R13, RZ, RZ, -0x474e2bfe ;  /* 0xb8b1d402ff0d7424 */ /* 0x000fe200078e00ff */
[----:B------:R2:W-:Y:S01]  /*2c2f0*/  STL.64 [R1+0xc08], R26 ;  /* 0x000c081a01007387 */ /* 0x0005e20000100a00 */
[----:B0-----:R-:W-:Y:S01]  /*2c300*/  HFMA2.MMA R14, -RZ, RZ, -0.1390380859375, -1.1861324310302734375e-05 ;  /* 0xb07380c7ff0e7435 */ /* 0x001fe200000001ff */
        /* <DEDUP_REMOVED lines=11> */
[----:B-1----:R-:W-:Y:S01]  /*2c3c0*/  HFMA2.MMA R24, -RZ, RZ, -0.474853515625, 0.283935546875 ;  /* 0xb799348bff187435 */ /* 0x002fe200000001ff */
        /* <DEDUP_REMOVED lines=11> */
[----:B--2---:R-:W-:-:S03]  /*2c480*/  HFMA2.MMA R12, -RZ, RZ, -0.0085296630859375, -367.25 ;  /* 0xa05eddbdff0c7435 */ /* 0x004fc600000001ff */
        /* <DEDUP_REMOVED lines=8> */
[----:B--2---:R-:W-:Y:S01]  /*2c510*/  HFMA2.MMA R10, -RZ, RZ, 0.52978515625, -7944 ;  /* 0x383defc2ff0a7435 */ /* 0x004fe200000001ff */
[----:B------:R-:W-:-:S02]  /*2c520*/  IMAD.MOV.U32 R11, RZ, RZ, -0x47fcd784 ;  /* 0xb803287cff0b7424 */ /* 0x000fc400078e00ff */
[----:B------:R2:W-:Y:S01]  /*2c530*/  STL.64 [R1+0xda8], R18 ;  /* 0x000da81201007387 */ /* 0x0005e20000100a00 */
[----:B0-----:R-:W-:-:S03]  /*2c540*/  HFMA2.MMA R6, -RZ, RZ, 0.07037353515625, -8.09375 ;  /* 0x2c81c80cff067435 */ /* 0x001fc600000001ff */
[----:B------:R0:W-:Y:S01]  /*2c550*/  STL.64 [R1+0xcd0], R24 ;  /* 0x000cd01801007387 */ /* 0x0001e20000100a00 */
[----:B------:R-:W-:Y:S01]  /*2c560*/  IMAD.MOV.U32 R7, RZ, RZ, -0x4bdb3cd3 ;  /* 0xb424c32dff077424 */ /* 0x000fe200078e00ff */
[----:B-1----:R-:W-:Y:S01]  /*2c570*/  MOV R20, 0xb930c724 ;  /* 0xb930c72400147802 */ /* 0x002fe20000000f00 */
[----:B------:R-:W-:Y:S01]  /*2c580*/  IMAD.MOV.U32 R21, RZ, RZ, -0x4df4530d ;  /* 0xb20bacf3ff157424 */ /* 0x000fe200078e00ff */
[----:B------:R1:W-:Y:S01]  /*2c590*/  STL.64 [R1+0xdd8], R14 ;  /* 0x000dd80e01007387 */ /* 0x0003e20000100a00 */
[----:B--2---:R-:W-:Y:S01]  /*2c5a0*/  HFMA2.MMA R18, -RZ, RZ, 0.8349609375, -0.0212860107421875 ;  /* 0x3aaea573ff127435 */ /* 0x004fe200000001ff */
[----:B------:R-:W-:Y:S02]  /*2c5b0*/  IMAD.MOV.U32 R19, RZ, RZ, -0x4505121b ;  /* 0xbafaede5ff137424 */ /* 0x000fe400078e00ff */
[----:B------:R2:W-:Y:S01]  /*2c5c0*/  STL.64 [R1+0xca8], R26 ;  /* 0x000ca81a01007387 */ /* 0x0005e20000100a00 */
[----:B0-----:R-:W-:-:S03]  /*2c5d0*/  HFMA2.MMA R24, -RZ, RZ, -0.73681640625, -14.484375 ;  /* 0xb9e5cb3eff187435 */ /* 0x001fc600000001ff */
[----:B------:R0:W-:Y:S01]  /*2c5e0*/  STL.64 [R1+0xdd0], R12 ;  /* 0x000dd00c01007387 */ /* 0x0001e20000100a00 */
[----:B------:R-:W-:Y:S01]  /*2c5f0*/  IMAD.MOV.U32 R25, RZ, RZ, -0x4ac4ecc5 ;  /* 0xb53b133bff197424 */ /* 0x000fe200078e00ff */
[----:B-1----:R-:W-:Y:S01]  /*2c600*/  MOV R14, 0xb4d855fb ;  /* 0xb4d855fb000e7802 */ /* 0x002fe20000000f00 */
[----:B------:R-:W-:Y:S01]  /*2c610*/  IMAD.MOV.U32 R15, RZ, RZ, -0x55ba340a ;  /* 0xaa45cbf6ff0f7424 */ /* 0x000fe200078e00ff */
[----:B------:R1:W-:Y:S01]  /*2c620*/  STL.64 [R1+0xdf8], R20 ;  /* 0x000df81401007387 */ /* 0x0003e20000100a00 */
[----:B--2---:R-:W-:Y:S01]  /*2c630*/  MOV R26, 0xa432faca ;  /* 0xa432faca001a7802 */ /* 0x004fe20000000f00 */
[----:B------:R-:W-:Y:S02]  /*2c640*/  IMAD.MOV.U32 R27, RZ, RZ, -0x4fed8b93 ;  /* 0xb012746dff1b7424 */ /* 0x000fe400078e00ff */
[----:B------:R2:W-:Y:S01]  /*2c650*/  STL.64 [R1+0xe00], R10 ;  /* 0x000e000a01007387 */ /* 0x0005e20000100a00 */
[----:B0-----:R-:W-:Y:S01]  /*2c660*/  MOV R12, 0x372f51d8 ;  /* 0x372f51d8000c7802 */ /* 0x001fe20000000f00 */
[----:B------:R-:W-:-:S02]  /*2c670*/  IMAD.MOV.U32 R13, RZ, RZ, 0x2e550537 ;  /* 0x2e550537ff0d7424 */ /* 0x000fc400078e00ff */
[----:B------:R0:W-:Y:S01]  /*2c680*/  STL.64 [R1+0xdb0], R6 ;  /* 0x000db00601007387 */ /* 0x0001e20000100a00 */
[----:B-1----:R-:W-:-:S03]  /*2c690*/  HFMA2.MMA R20, -RZ, RZ, -0.15478515625, -0.347412109375 ;  /* 0xb0f4b58fff147435 */ /* 0x002fc600000001ff */
[----:B------:R1:W-:Y:S01]  /*2c6a0*/  STL.64 [R1+0xe18], R14 ;  /* 0x000e180e01007387 */ /* 0x0003e20000100a00 */
[----:B------:R-:W-:Y:S01]  /*2c6b0*/  IMAD.MOV.U32 R21, RZ, RZ, 0x3085f9d1 ;  /* 0x3085f9d1ff157424 */ /* 0x000fe200078e00ff */
[----:B--2---:R-:W-:Y:S02]  /*2c6c0*/  HFMA2.MMA R10, -RZ, RZ, 0.09600830078125, -0.000927448272705078125 ;  /* 0x2e259399ff0a7435 */ /* 0x004fe400000001ff */
[----:B------:R2:W-:Y:S01]  /*2c6d0*/  STL.64 [R1+0xde0], R18 ;  /* 0x000de01201007387 */ /* 0x0005e20000100a00 */
[----:B------:R-:W-:Y:S01]  /*2c6e0*/  IMAD.MOV.U32 R11, RZ, RZ, 0x3acf0edd ;  /* 0x3acf0eddff0b7424 */ /* 0x000fe200078e00ff */
[----:B0-----:R-:W-:Y:S02]  /*2c6f0*/  HFMA2.MMA R6, -RZ, RZ, -0.75244140625, 339.25 ;  /* 0xba055d4dff067435 */ /* 0x001fe400000001ff */
[----:B------:R0:W-:Y:S01]  /*2c700*/  STL.64 [R1+0xcf8], R26 ;  /* 0x000cf81a01007387 */ /* 0x0001e20000100a00 */
[----:B------:R-:W-:Y:S01]  /*2c710*/  IMAD.MOV.U32 R7, RZ, RZ, 0x39e00e06 ;  /* 0x39e00e06ff077424 */ /* 0x000fe200078e00ff */
[----:B-1----:R-:W-:-:S02]  /*2c720*/  HFMA2.MMA R14, -RZ, RZ, 0.880859375, 0.0927734375 ;  /* 0x3b0c2df0ff0e7435 */ /* 0x002fc400000001ff */
[----:B------:R1:W-:Y:S01]  /*2c730*/  STL.64 [R1+0xd20], R24 ;  /* 0x000d201801007387 */ /* 0x0003e20000100a00 */
[----:B------:R-:W-:Y:S01]  /*2c740*/  IMAD.MOV.U32 R15, RZ, RZ, -0x457b814e ;  /* 0xba847eb2ff0f7424 */ /* 0x000fe200078e00ff */
[----:B--2---:R-:W-:Y:S02]  /*2c750*/  HFMA2.MMA R18, -RZ, RZ, 0.237060546875, -0.01297760009765625 ;  /* 0x3396a2a5ff127435 */ /* 0x004fe400000001ff */
[----:B------:R2:W-:Y:S01]  /*2c760*/  STL.64 [R1+0xe08], R12 ;  /* 0x000e080c01007387 */ /* 0x0005e20000100a00 */
[----:B------:R-:W-:Y:S01]  /*2c770*/  IMAD.MOV.U32 R19, RZ, RZ, -0x4cd27312 ;  /* 0xb32d8ceeff137424 */ /* 0x000fe200078e00ff */
[----:B0-----:R-:W-:Y:S01]  /*2c780*/  MOV R26, 0x34ca97cc ;  /* 0x34ca97cc001a7802 */ /* 0x001fe20000000f00 */
[----:B------:R-:W-:Y:S01]  /*2c790*/  IMAD.MOV.U32 R27, RZ, RZ, -0x4b95330e ;  /* 0xb46accf2ff1b7424 */ /* 0x000fe200078e00ff */
[----:B------:R0:W-:Y:S01]  /*2c7a0*/  STL.64 [R1+0xe30], R20 ;  /* 0x000e301401007387 */ /* 0x0001e20000100a00 */
[----:B-1----:R-:W-:Y:S01]  /*2c7b0*/  HFMA2.MMA R24, -RZ, RZ, 0.09210205078125, 635.5 ;  /* 0x2de560f7ff187435 */ /* 0x002fe200000001ff */
[----:B------:R-:W-:-:S02]  /*2c7c0*/  IMAD.MOV.U32 R25, RZ, RZ, -0x5d44325b ;  /* 0xa2bbcda5ff197424 */ /* 0x000fc400078e00ff */
[----:B------:R1:W-:Y:S01]  /*2c7d0*/  STL.64 [R1+0xe40], R10 ;  /* 0x000e400a01007387 */ /* 0x0003e20000100a00 */
[----:B--2---:R-:W-:Y:S01]  /*2c7e0*/  MOV R12, 0x392a6921 ;  /* 0x392a6921000c7802 */ /* 0x004fe20000000f00 */
[----:B------:R-:W-:Y:S02]  /*2c7f0*/  IMAD.MOV.U32 R13, RZ, RZ, -0x44f8c6dd ;  /* 0xbb073923ff0d7424 */ /* 0x000fe400078e00ff */
[----:B------:R2:W-:Y:S01]  /*2c800*/  STL.64 [R1+0xd48], R26 ;  /* 0x000d481a01007387 */ /* 0x0005e20000100a00 */
[----:B0-----:R-:W-:-:S03]  /*2c810*/  HFMA2.MMA R20, -RZ, RZ, 0.47265625, -36224 ;  /* 0x3790f86cff147435 */ /* 0x001fc600000001ff */
[----:B------:R0:W-:Y:S01]  /*2c820*/  STL.64 [R1+0xdf0], R6 ;  /* 0x000df00601007387 */ /* 0x0001e20000100a00 */
[----:B------:R-:W-:Y:S01]  /*2c830*/  MOV R21, 0xb6bd4b10 ;  /* 0xb6bd4b1000157802 */ /* 0x000fe20000000f00 */
[----:B-1----:R-:W-:Y:S02]  /*2c840*/  HFMA2.MMA R11, -RZ, RZ, 0.34912109375, -0.01309967041015625 ;  /* 0x3596a2b5ff0b7435 */ /* 0x002fe400000001ff */
[----:B------:R1:W-:Y:S01]  /*2c850*/  STL.64 [R1+0xe48], R12 ;  /* 0x000e480c01007387 */ /* 0x0003e20000100a00 */
[----:B------:R-:W-:Y:S01]  /*2c860*/  IMAD.MOV.U32 R10, RZ, RZ, -0x52be0ee0 ;  /* 0xad41f120ff0a7424 */ /* 0x000fe200078e00ff */
[----:B--2---:R-:W-:Y:S02]  /*2c870*/  MOV R26, 0x38800900 ;  /* 0x38800900001a7802 */ /* 0x004fe40000000f00 */
[----:B------:R2:W-:Y:S01]  /*2c880*/  STL.64 [R1+0xe50], R14 ;  /* 0x000e500e01007387 */ /* 0x0005e20000100a00 */
[----:B------:R-:W-:Y:S01]  /*2c890*/  IMAD.MOV.U32 R27, RZ, RZ, -0x484f381a ;  /* 0xb7b0c7e6ff1b7424 */ /* 0x000fe200078e00ff */
[----:B0-----:R-:W-:-:S02]  /*2c8a0*/  MOV R6, 0x32451f4e ;  /* 0x32451f4e00067802 */ /* 0x001fc40000000f00 */
[----:B------:R0:W-:Y:S01]  /*2c8b0*/  STL.64 [R1+0xe20], R18 ;  /* 0x000e201201007387 */ /* 0x0001e20000100a00 */
[----:B------:R-:W-:Y:S01]  /*2c8c0*/  IMAD.MOV.U32 R7, RZ, RZ, 0x22924184 ;  /* 0x22924184ff077424 */ /* 0x000fe200078e00ff */
[----:B-1----:R-:W-:Y:S01]  /*2c8d0*/  MOV R12, 0xb53865be ;  /* 0xb53865be000c7802 */ /* 0x002fe20000000f00 */
[----:B------:R-:W-:Y:S01]  /*2c8e0*/  IMAD.MOV.U32 R13, RZ, RZ, 0x345dc32f ;  /* 0x345dc32fff0d7424 */ /* 0x000fe200078e00ff */
[----:B------:R1:W-:Y:S01]  /*2c8f0*/  STL.64 [R1+0xd70], R24 ;  /* 0x000d701801007387 */ /* 0x0003e20000100a00 */
[----:B--2---:R-:W-:Y:S01]  /*2c900*/  HFMA2.MMA R15, -RZ, RZ, -0.1805419921875, -0.0029468536376953125 ;  /* 0xb1c79a09ff0f7435 */ /* 0x004fe200000001ff */
[----:B------:R-:W-:Y:S02]  /*2c910*/  IMAD.MOV.U32 R14, RZ, RZ, 0x32afd7e3 ;  /* 0x32afd7e3ff0e7424 */ /* 0x000fe400078e00ff */
[----:B------:R2:W-:Y:S01]  /*2c920*/  STL.64 [R1+0xd98], R26 ;  /* 0x000d981a01007387 */ /* 0x0005e20000100a00 */
[----:B0-----:R-:W-:Y:S01]  /*2c930*/  MOV R18, 0xb4d6479b ;  /* 0xb4d6479b00127802 */ /* 0x001fe20000000f00 */
[----:B------:R-:W-:-:S02]  /*2c940*/  IMAD.MOV.U32 R19, RZ, RZ, 0x39bdf9d4 ;  /* 0x39bdf9d4ff137424 */ /* 0x000fc400078e00ff */
[----:B------:R0:W-:Y:S01]  /*2c950*/  STL.64 [R1+0xe28], R6 ;  /* 0x000e280601007387 */ /* 0x0001e20000100a00 */
[----:B-1----:R-:W-:Y:S01]  /*2c960*/  HFMA2.MMA R24, -RZ, RZ, -0.032958984375, 0.41845703125 ;  /* 0xa83836b2ff187435 */ /* 0x002fe200000001ff */
[----:B------:R-:W-:Y:S02]  /*2c970*/  IMAD.MOV.U32 R25, RZ, RZ, 0x3185e5e9 ;  /* 0x3185e5e9ff197424 */ /* 0x000fe400078e00ff */
        /* <DEDUP_REMOVED lines=8> */
[----:B-1----:R-:W-:Y:S01]  /*2ca00*/  HFMA2.MMA R21, -RZ, RZ, 0.97705078125, -58.40625 ;  /* 0x3bd1d34dff157435 */ /* 0x002fe200000001ff */
[----:B------:R-:W-:Y:S01]  /*2ca10*/  IMAD.MOV.U32 R20, RZ, RZ, -0x447a8d4b ;  /* 0xbb8572b5ff147424 */ /* 0x000fe200078e00ff */
[----:B--2---:R-:W-:Y:S01]  /*2ca20*/  HFMA2.MMA R10, -RZ, RZ, 0.8818359375, 52512 ;  /* 0x3b0e7a69ff0a7435 */ /* 0x004fe200000001ff */
[----:B------:R1:W-:Y:S01]  /*2ca30*/  STL.64 [R1+0xe90], R14 ;  /* 0x000e900e01007387 */ /* 0x0003e20000100a00 */
[----:B------:R-:W-:Y:S01]  /*2ca40*/  MOV R11, 0xbb011bdb ;  /* 0xbb011bdb000b7802 */ /* 0x000fe20000000f00 */
[----:B0-----:R-:W-:Y:S01]  /*2ca50*/  HFMA2.MMA R13, -RZ, RZ, 0.2078857421875, 0.0001523494720458984375 ;  /* 0x32a708feff0d7435 */ /* 0x001fe200000001ff */
[----:B------:R-:W-:Y:S01]  /*2ca60*/  IMAD.MOV.U32 R12, RZ, RZ, 0x3a5b23f8 ;  /* 0x3a5b23f8ff0c7424 */ /* 0x000fe200078e00ff */
[----:B------:R0:W-:Y:S01]  /*2ca70*/  STL.64 [R1+0xdc0], R24 ;  /* 0x000dc01801007387 */ /* 0x0001e20000100a00 */
[----:B---3--:R-:W-:Y:S01]  /*2ca80*/  MOV R18, 0xa519a9f1 ;  /* 0xa519a9f100127802 */ /* 0x008fe20000000f00 */
[----:B------:R-:W-:-:S02]  /*2ca90*/  IMAD.MOV.U32 R19, RZ, RZ, 0x30785d67 ;  /* 0x30785d67ff137424 */ /* 0x000fc400078e00ff */
[----:B------:R2:W-:Y:S01]  /*2caa0*/  STL.64 [R1+0xde8], R26 ;  /* 0x000de81a01007387 */ /* 0x0005e20000100a00 */
[----:B-1----:R-:W-:Y:S01]  /*2cab0*/  MOV R14, 0xb9872882 ;  /* 0xb9872882000e7802 */ /* 0x002fe20000000f00 */
[----:B------:R-:W-:Y:S02]  /*2cac0*/  IMAD.MOV.U32 R15, RZ, RZ, 0x3947558c ;  /* 0x3947558cff0f7424 */ /* 0x000fe400078e00ff */
[----:B------:R1:W-:Y:S01]  /*2cad0*/  STL.64 [R1+0xe68], R6 ;  /* 0x000e680601007387 */ /* 0x0003e20000100a00 */
[----:B0-----:R-:W-:Y:S01]  /*2cae0*/  HFMA2.MMA R24, -RZ, RZ, -0.37890625, 0.0528564453125 ;  /* 0xb6102ac4ff187435 */ /* 0x001fe200000001ff */
[----:B------:R-:W-:Y:S02]  /*2caf0*/  IMAD.MOV.U32 R25, RZ, RZ, 0x35b26ccc ;  /* 0x35b26cccff197424 */ /* 0x000fe400078e00ff */
[----:B------:R0:W-:Y:S01]  /*2cb00*/  STL.64 [R1+0xe98], R18 ;  /* 0x000e981201007387 */ /* 0x0001e20000100a00 */
[----:B--2---:R-:W-:Y:S01]  /*2cb10*/  MOV R26, 0xaf912a36 ;  /* 0xaf912a36001a7802 */ /* 0x004fe20000000f00 */
[----:B------:R-:W-:-:S02]  /*2cb20*/  IMAD.MOV.U32 R27, RZ, RZ, 0x22d5cb0c ;  /* 0x22d5cb0cff1b7424 */ /* 0x000fc400078e00ff */
[----:B------:R2:W-:Y:S01]  /*2cb30*/  STL.64 [R1+0xea8], R20 ;  /* 0x000ea81401007387 */ /* 0x0005e20000100a00 */
[----:B-1----:R-:W-:-:S03]  /*2cb40*/  HFMA2.MMA R6, -RZ, RZ, -0.1259765625, 96.625 ;  /* 0xb008560aff067435 */ /* 0x002fc600000001ff */
[----:B------:R1:W-:Y:S01]  /*2cb50*/  STL.64 [R1+0xeb8], R10 ;  /* 0x000eb80a01007387 */ /* 0x0003e20000100a00 */
[----:B------:R-:W-:-:S03]  /*2cb60*/  MOV R7, 0x2f143b5a ;  /* 0x2f143b5a00077802 */ /* 0x000fc60000000f00 */
[----:B------:R3:W-:Y:S01]  /*2cb70*/  STL.64 [R1+0xec0], R12 ;  /* 0x000ec00c01007387 */ /* 0x0007e20000100a00 */
[----:B0-----:R-:W-:Y:S01]  /*2cb80*/  HFMA2.MMA R18, -RZ, RZ, -0.56884765625, -35072 ;  /* 0xb88df848ff127435 */ /* 0x001fe200000001ff */
[----:B------:R-:W-:Y:S02]  /*2cb90*/  MOV R19, 0xaf1ec6c2 ;  /* 0xaf1ec6c200137802 */ /* 0x000fe40000000f00 */
[----:B------:R0:W-:Y:S01]  /*2cba0*/  STL.64 [R1+0xec8], R14 ;  /* 0x000ec80e01007387 */ /* 0x0001e20000100a00 */
[----:B--2---:R-:W-:Y:S01]  /*2cbb0*/  HFMA2.MMA R20, -RZ, RZ, -0.3232421875, 0.0004680156707763671875 ;  /* 0xb52c0fabff147435 */ /* 0x004fe200000001ff */
[----:B------:R-:W-:Y:S01]  /*2cbc0*/  MOV R21, 0x34d0d05d ;  /* 0x34d0d05d00157802 */ /* 0x000fe20000000f00 */
[----:B-1----:R-:W-:Y:S01]  /*2cbd0*/  HFMA2.MMA R11, -RZ, RZ, -0.028472900390625, -40544 ;  /* 0xa74af8f3ff0b7435 */ /* 0x002fe200000001ff */
[----:B------:R-:W-:Y:S01]  /*2cbe0*/  IMAD.MOV.U32 R10, RZ, RZ, -0x4c067f75 ;  /* 0xb3f9808bff0a7424 */ /* 0x000fe200078e00ff */
[----:B------:R1:W-:Y:S01]  /*2cbf0*/  STL.64 [R1+0xe10], R24 ;  /* 0x000e101801007387 */ /* 0x0003e20000100a00 */
[----:B---3--:R-:W-:Y:S01]  /*2cc00*/  MOV R12, 0x32aac036 ;  /* 0x32aac036000c7802 */ /* 0x008fe20000000f00 */
[----:B------:R-:W-:-:S02]  /*2cc10*/  IMAD.MOV.U32 R13, RZ, RZ, -0x4dbc0451 ;  /* 0xb243fbafff0d7424 */ /* 0x000fc400078e00ff */
[----:B------:R2:W-:Y:S01]  /*2cc20*/  STL.64 [R1+0xe38], R26 ;  /* 0x000e381a01007387 */ /* 0x0005e20000100a00 */
[----:B0-----:R-:W-:Y:S01]  /*2cc30*/  HFMA2.MMA R15, -RZ, RZ, -0.9697265625, -1011 ;  /* 0xbbc2e3e6ff0f7435 */ /* 0x001fe200000001ff */
[----:B------:R-:W-:Y:S02]  /*2cc40*/  IMAD.MOV.U32 R14, RZ, RZ, -0x4ff565e4 ;  /* 0xb00a9a1cff0e7424 */ /* 0x000fe400078e00ff */
[----:B------:R0:W-:Y:S01]  /*2cc50*/  STL.64 [R1+0xea0], R6 ;  /* 0x000ea00601007387 */ /* 0x0001e20000100a00 */
[----:B-1----:R-:W-:-:S03]  /*2cc60*/  HFMA2.MMA R24, -RZ, RZ, -0.69677734375, -0.0003726482391357421875 ;  /* 0xb9938e1bff187435 */ /* 0x002fc600000001ff */
[----:B------:R1:W-:Y:S01]  /*2cc70*/  STL.64 [R1+0xef8], R12 ;  /* 0x000ef80c01007387 */ /* 0x0003e20000100a00 */
[----:B------:R-:W-:Y:S01]  /*2cc80*/  IMAD.MOV.U32 R25, RZ, RZ, 0x38db2466 ;  /* 0x38db2466ff197424 */ /* 0x000fe200078e00ff */
[----:B--2---:R-:W-:Y:S01]  /*2cc90*/  HFMA2.MMA R26, -RZ, RZ, 0.04156494140625, 827.5 ;  /* 0x29526277ff1a7435 */ /* 0x004fe200000001ff */
[----:B------:R-:W-:Y:S01]  /*2cca0*/  MOV R27, 0xb318f17c ;  /* 0xb318f17c001b7802 */ /* 0x000fe20000000f00 */
[----:B------:R2:W-:Y:S01]  /*2ccb0*/  STL.64 [R1+0xed0], R18 ;  /* 0x000ed01201007387 */ /* 0x0005e20000100a00 */
[----:B0-----:R-:W-:Y:S01]  /*2ccc0*/  MOV R6, 0x365dc32f ;  /* 0x365dc32f00067802 */ /* 0x001fe20000000f00 */
[----:B------:R-:W-:Y:S02]  /*2ccd0*/  IMAD.MOV.U32 R7, RZ, RZ, 0x2b60b368 ;  /* 0x2b60b368ff077424 */ /* 0x000fe400078e00ff */
[----:B------:R0:W-:Y:S01]  /*2cce0*/  STL.64 [R1+0xee8], R20 ;  /* 0x000ee81401007387 */ /* 0x0001e20000100a00 */
[----:B-1----:R-:W-:-:S03]  /*2ccf0*/  HFMA2.MMA R13, -RZ, RZ, 0.5322265625, 0.00020492076873779296875 ;  /* 0x38420ab7ff0d7435 */ /* 0x002fc600000001ff */
[----:B------:R1:W-:Y:S01]  /*2cd00*/  STL.64 [R1+0xef0], R10 ;  /* 0x000ef00a01007387 */ /* 0x0003e20000100a00 */
[----:B------:R-:W-:Y:S01]  /*2cd10*/  IMAD.MOV.U32 R12, RZ, RZ, -0x46f38a7e ;  /* 0xb90c7582ff0c7424 */ /* 0x000fe200078e00ff */
[----:B--2---:R-:W-:Y:S01]  /*2cd20*/  MOV R18, 0xba0d99d8 ;  /* 0xba0d99d800127802 */ /* 0x004fe20000000f00 */
[----:B------:R-:W-:Y:S01]  /*2cd30*/  IMAD.MOV.U32 R19, RZ, RZ, 0x3c10084d ;  /* 0x3c10084dff137424 */ /* 0x000fe200078e00ff */
[----:B------:R2:W-:Y:S01]  /*2cd40*/  STL.64 [R1+0xf08], R14 ;  /* 0x000f080e01007387 */ /* 0x0005e20000100a00 */
[----:B0-----:R-:W-:Y:S01]  /*2cd50*/  HFMA2.MMA R21, -RZ, RZ, -0.87841796875, 0.07373046875 ;  /* 0xbb072cb8ff157435 */ /* 0x001fe200000001ff */
[----:B------:R-:W-:Y:S02]  /*2cd60*/  IMAD.MOV.U32 R20, RZ, RZ, 0x35abe64f ;  /* 0x35abe64fff147424 */ /* 0x000fe400078e00ff */
[----:B------:R0:W-:Y:S01]  /*2cd70*/  STL.64 [R1+0xe60], R24 ;  /* 0x000e601801007387 */ /* 0x0001e20000100a00 */
[----:B-1----:R-:W-:Y:S01]  /*2cd80*/  HFMA2.MMA R10, -RZ, RZ, -0.1851806640625, 0.007030487060546875 ;  /* 0xb1ed1f33ff0a7435 */ /* 0x002fe200000001ff */
[----:B------:R-:W-:-:S02]  /*2cd90*/  MOV R11, 0x3945b5d9 ;  /* 0x3945b5d9000b7802 */ /* 0x000fc40000000f00 */
[----:B------:R1:W-:Y:S01]  /*2cda0*/  STL.64 [R1+0xe88], R26 ;  /* 0x000e881a01007387 */ /* 0x0003e20000100a00 */
[----:B--2---:R-:W-:Y:S01]  /*2cdb0*/  MOV R14, 0x2e301289 ;  /* 0x2e301289000e7802 */ /* 0x004fe20000000f00 */
[----:B------:R-:W-:Y:S02]  /*2cdc0*/  IMAD.MOV.U32 R15, RZ, RZ, -0x48d3f04e ;  /* 0xb72c0fb2ff0f7424 */ /* 0x000fe400078e00ff */
[----:B------:R2:W-:Y:S01]  /*2cdd0*/  STL.64 [R1+0xee0], R6 ;  /* 0x000ee00601007387 */ /* 0x0005e20000100a00 */
[----:B0-----:R-:W-:Y:S01]  /*2cde0*/  MOV R24, 0xbb846a80 ;  /* 0xbb846a8000187802 */ /* 0x001fe20000000f00 */
[----:B------:R-:W-:Y:S02]  /*2cdf0*/  IMAD.MOV.U32 R25, RZ, RZ, -0x49ed73c2 ;  /* 0xb6128c3eff197424 */ /* 0x000fe400078e00ff */
[----:B------:R0:W-:Y:S01]  /*2ce00*/  STL.64 [R1+0xf10], R18 ;  /* 0x000f101201007387 */ /* 0x0001e20000100a00 */
[----:B-1----:R-:W-:Y:S01]  /*2ce10*/  HFMA2.MMA R27, -RZ, RZ, -0.4482421875, -472.25 ;  /* 0xb72cdf61ff1b7435 */ /* 0x002fe200000001ff */
[----:B------:R-:W-:-:S02]  /*2ce20*/  IMAD.MOV.U32 R26, RZ, RZ, 0x3783ce5d ;  /* 0x3783ce5dff1a7424 */ /* 0x000fc400078e00ff */
[----:B------:R1:W-:Y:S01]  /*2ce30*/  STL.64 [R1+0xf38], R12 ;  /* 0x000f380c01007387 */ /* 0x0003e20000100a00 */
[----:B--2---:R-:W-:-:S03]  /*2ce40*/  HFMA2.MMA R6, -RZ, RZ, -1.0322265625, -2.9027462005615234375e-05 ;  /* 0xbc2181e7ff067435 */ /* 0x004fc600000001ff */
[----:B------:R2:W-:Y:S01]  /*2ce50*/  STL.64 [R1+0xf40], R14 ;  /* 0x000f400e01007387 */ /* 0x0005e20000100a00 */
[----:B------:R-:W-:Y:S01]  /*2ce60*/  MOV R7, 0x3ba44808 ;  /* 0x3ba4480800077802 */ /* 0x000fe20000000f00 */
[----:B0-----:R-:W-:Y:S02]  /*2ce70*/  HFMA2.MMA R18, -RZ, RZ, 0.428955078125, -345 ;  /* 0x36dddd64ff127435 */ /* 0x001fe400000001ff */
[----:B------:R0:W-:Y:S01]  /*2ce80*/  STL.64 [R1+0xf20], R20 ;  /* 0x000f201401007387 */ /* 0x0001e20000100a00 */
[----:B------:R-:W-:Y:S02]  /*2ce90*/  MOV R19, 0xb60c584c ;  /* 0xb60c584c00137802 */ /* 0x000fe40000000f00 */
[----:B-1----:R-:W-:Y:S01]  /*2cea0*/  MOV R12, 0x3c8e8eb3 ;  /* 0x3c8e8eb3000c7802 */ /* 0x002fe20000000f00 */
[----:B------:R-:W-:Y:S01]  /*2ceb0*/  IMAD.MOV.U32 R13, RZ, RZ, -0x430e1b8c ;  /* 0xbcf1e474ff0d7424 */ /* 0x000fe200078e00ff */
[----:B------:R1:W-:Y:S01]  /*2cec0*/  STL.64 [R1+0xf30], R10 ;  /* 0x000f300a01007387 */ /* 0x0003e20000100a00 */
[----:B--2---:R-:W-:Y:S01]  /*2ced0*/  HFMA2.MMA R15, -RZ, RZ, 1.06640625, 0.52685546875 ;  /* 0x3c443837ff0f7435 */ /* 0x004fe200000001ff */
[----:B------:R-:W-:-:S02]  /*2cee0*/  IMAD.MOV.U32 R14, RZ, RZ, -0x43b53db9 ;  /* 0xbc4ac247ff0e7424 */ /* 0x000fc400078e00ff */
[----:B------:R2:W-:Y:S01]  /*2cef0*/  STL.64 [R1+0xeb0], R24 ;  /* 0x000eb01801007387 */ /* 0x0005e20000100a00 */
[----:B0-----:R-:W-:Y:S01]  /*2cf00*/  HFMA2.MMA R20, -RZ, RZ, 0.025390625, -0.01085662841796875 ;  /* 0x2680a18fff147435 */ /* 0x001fe200000001ff */
[----:B------:R-:W-:Y:S02]  /*2cf10*/  MOV R21, 0xb24fe72b ;  /* 0xb24fe72b00157802 */ /* 0x000fe40000000f00 */
[----:B------:R0:W-:Y:S01]  /*2cf20*/  STL.64 [R1+0xed8], R26 ;  /* 0x000ed81a01007387 */ /* 0x0001e20000100a00 */
[----:B-1----:R-:W-:Y:S01]  /*2cf30*/  HFMA2.MMA R11, -RZ, RZ, -0.1571044921875, 0.00469970703125 ;  /* 0xb1071cd0ff0b7435 */ /* 0x002fe200000001ff */
[----:B------:R-:W-:Y:S02]  /*2cf40*/  IMAD.MOV.U32 R10, RZ, RZ, 0x31ee4973 ;  /* 0x31ee4973ff0a7424 */ /* 0x000fe400078e00ff */
[----:B------:R1:W-:Y:S01]  /*2cf50*/  STL.64 [R1+0xf18], R6 ;  /* 0x000f180601007387 */ /* 0x0003e20000100a00 */
[----:B--2---:R-:W-:-:S03]  /*2cf60*/  HFMA2.MMA R24, -RZ, RZ, 0.167724609375, 160.875 ;  /* 0x315e5907ff187435 */ /* 0x004fc600000001ff */
[----:B------:R2:W-:Y:S01]  /*2cf70*/  STL.64 [R1+0xf70], R12 ;  /* 0x000f700c01007387 */ /* 0x0005e20000100a00 */
[----:B------:R-:W-:Y:S02]  /*2cf80*/  MOV R25, 0x1f453419 ;  /* 0x1f45341900197802 */ /* 0x000fe40000000f00 */
[----:B0-----:R-:W-:Y:S01]  /*2cf90*/  MOV R26, 0x3ae040b6 ;  /* 0x3ae040b6001a7802 */ /* 0x001fe20000000f00 */
[----:B------:R-:W-:Y:S01]  /*2cfa0*/  IMAD.MOV.U32 R27, RZ, RZ, -0x45ce8a72 ;  /* 0xba31758eff1b7424 */ /* 0x000fe200078e00ff */
[----:B------:R0:W-:Y:S01]  /*2cfb0*/  STL.64 [R1+0xf48], R18 ;  /* 0x000f481201007387 */ /* 0x0001e20000100a00 */
[----:B-1----:R-:W-:Y:S01]  /*2cfc0*/  MOV R6, 0xb4809d2b ;  /* 0xb4809d2b00067802 */ /* 0x002fe20000000f00 */
[----:B------:R-:W-:Y:S02]  /*2cfd0*/  IMAD.MOV.U32 R7, RZ, RZ, 0x3398dd34 ;  /* 0x3398dd34ff077424 */ /* 0x000fe400078e00ff */
[----:B------:R1:W-:Y:S01]  /*2cfe0*/  STL.64 [R1+0xf80], R14 ;  /* 0x000f800e01007387 */ /* 0x0003e20000100a00 */
[----:B--2---:R-:W-:Y:S01]  /*2cff0*/  HFMA2.MMA R13, -RZ, RZ, -0.412109375, -0.82958984375 ;  /* 0xb698baa3ff0d7435 */ /* 0x004fe200000001ff */
[----:B------:R-:W-:-:S02]  /*2d000*/  IMAD.MOV.U32 R12, RZ, RZ, 0x36f01e4e ;  /* 0x36f01e4eff0c7424 */ /* 0x000fc400078e00ff */
[----:B------:R2:W-:Y:S01]  /*2d010*/  STL.64 [R1+0xf60], R20 ;  /* 0x000f601401007387 */ /* 0x0005e20000100a00 */
[----:B0-----:R-:W-:Y:S01]  /*2d020*/  MOV R18, 0xbbb17561 ;  /* 0xbbb1756100127802 */ /* 0x001fe20000000f00 */
[----:B------:R-:W-:Y:S02]  /*2d030*/  IMAD.MOV.U32 R19, RZ, RZ, -0x4c781577 ;  /* 0xb387ea89ff137424 */ /* 0x000fe400078e00ff */
[----:B------:R0:W-:Y:S01]  /*2d040*/  STL.64 [R1+0xf68], R10 ;  /* 0x000f680a01007387 */ /* 0x0001e20000100a00 */
[----:B-1----:R-:W-:Y:S01]  /*2d050*/  MOV R14, 0x35bf1481 ;  /* 0x35bf1481000e7802 */ /* 0x002fe20000000f00 */
[----:B------:R-:W-:Y:S02]  /*2d060*/  IMAD.MOV.U32 R15, RZ, RZ, 0x28a95d1c ;  /* 0x28a95d1cff0f7424 */ /* 0x000fe400078e00ff */
[----:B------:R1:W-:Y:S01]  /*2d070*/  STL.64 [R1+0xf00], R24 ;  /* 0x000f001801007387 */ /* 0x0003e20000100a00 */
[----:B--2---:R-:W-:Y:S01]  /*2d080*/  HFMA2.MMA R21, -RZ, RZ, 0.126953125, 0.0003681182861328125 ;  /* 0x30100e08ff157435 */ /* 0x004fe200000001ff */
[----:B------:R-:W-:-:S02]  /*2d090*/  IMAD.MOV.U32 R20, RZ, RZ, 0x3a118808 ;  /* 0x3a118808ff147424 */ /* 0x000fc400078e00ff */
[----:B------:R2:W-:Y:S01]  /*2d0a0*/  STL.64 [R1+0xf28], R26 ;  /* 0x000f281a01007387 */ /* 0x0005e20000100a00 */
[----:B0-----:R-:W-:-:S03]  /*2d0b0*/  HFMA2.MMA R10, -RZ, RZ, -0.505859375, 137.5 ;  /* 0xb80c584cff0a7435 */ /* 0x001fc600000001ff */
[----:B------:R0:W-:Y:S01]  /*2d0c0*/  STL.64 [R1+0xf58], R6 ;  /* 0x000f580601007387 */ /* 0x0001e20000100a00 */
[----:B------:R-:W-:Y:S01]  /*2d0d0*/  MOV R11, 0xac7b9bfd ;  /* 0xac7b9bfd000b7802 */ /* 0x000fe20000000f00 */
[----:B-1----:R-:W-:Y:S02]  /*2d0e0*/  HFMA2.MMA R25, -RZ, RZ, 0.302001953125, 8744 ;  /* 0x34d57045ff197435 */ /* 0x002fe400000001ff */
[----:B------:R1:W-:Y:S01]  /*2d0f0*/  STL.64 [R1+0xf88], R18 ;  /* 0x000f881201007387 */ /* 0x0003e20000100a00 */
[----:B------:R-:W-:Y:S01]  /*2d100*/  IMAD.MOV.U32 R24, RZ, RZ, -0x55941a9e ;  /* 0xaa6be562ff187424 */ /* 0x000fe200078e00ff */
[----:B--2---:R-:W-:Y:S02]  /*2d110*/  HFMA2.MMA R26, -RZ, RZ, 1.16015625, 0.452880859375 ;  /* 0x3ca4373fff1a7435 */ /* 0x004fe400000001ff */
[----:B------:R2:W-:Y:S01]  /*2d120*/  STL.64 [R1+0xfb0], R12 ;  /* 0x000fb00c01007387 */ /* 0x0005e20000100a00 */
[----:B------:R-:W-:Y:S01]  /*2d130*/  MOV R27, 0x36ebda3c ;  /* 0x36ebda3c001b7802 */ /* 0x000fe20000000f00 */
[----:B0-----:R-:W-:-:S02]  /*2d140*/  HFMA2.MMA R6, -RZ, RZ, 0.87060546875, 0.01421356201171875 ;  /* 0x3af72347ff067435 */ /* 0x001fc400000001ff */
[----:B------:R0:W-:Y:S01]  /*2d150*/  STL.64 [R1+0xfb8], R14 ;  /* 0x000fb80e01007387 */ /* 0x0001e20000100a00 */
[----:B------:R-:W-:Y:S01]  /*2d160*/  MOV R7, 0xbac1218f ;  /* 0xbac1218f00077802 */ /* 0x000fe20000000f00 */
[----:B-1----:R-:W-:Y:S01]  /*2d170*/  HFMA2.MMA R18, -RZ, RZ, -0.28466796875, -7092 ;  /* 0xb48eeeedff127435 */ /* 0x002fe200000001ff */
[----:B------:R-:W-:Y:S01]  /*2d180*/  MOV R19, 0x342b44cb ;  /* 0x342b44cb00137802 */ /* 0x000fe20000000f00 */
[----:B------:R1:W-:Y:S01]  /*2d190*/  STL.64 [R1+0xf98], R20 ;  /* 0x000f981401007387 */ /* 0x0003e20000100a00 */
[----:B--2---:R-:W-:Y:S01]  /*2d1a0*/  MOV R12, 0xb6bff991 ;  /* 0xb6bff991000c7802 */ /* 0x004fe20000000f00 */
[----:B------:R-:W-:Y:S02]  /*2d1b0*/  IMAD.MOV.U32 R13, RZ, RZ, 0x3c772822 ;  /* 0x3c772822ff0d7424 */ /* 0x000fe400078e00ff */
[----:B------:R2:W-:Y:S01]  /*2d1c0*/  STL.64 [R1+0xfa8], R10 ;  /* 0x000fa80a01007387 */ /* 0x0005e20000100a00 */
[----:B0-----:R-:W-:Y:S01]  /*2d1d0*/  HFMA2.MMA R15, -RZ, RZ, -0.85986328125, -76.3125 ;  /* 0xbae1d4c5ff0f7435 */ /* 0x001fe200000001ff */
[----:B------:R-:W-:-:S02]  /*2d1e0*/  IMAD.MOV.U32 R14, RZ, RZ, 0x3301fab9 ;  /* 0x3301fab9ff0e7424 */ /* 0x000fc400078e00ff */
[----:B------:R0:W-:Y:S01]  /*2d1f0*/  STL.64 [R1+0xf50], R24 ;  /* 0x000f501801007387 */ /* 0x0001e20000100a00 */
[----:B-1----:R-:W-:-:S03]  /*2d200*/  HFMA2.MMA R20, -RZ, RZ, 0.8916015625, -0.0185546875 ;  /* 0x3b22a4c0ff147435 */ /* 0x002fc600000001ff */
[----:B------:R1:W-:Y:S01]  /*2d210*/  STL.64 [R1+0xf78], R26 ;  /* 0x000f781a01007387 */ /* 0x0003e20000100a00 */
[----:B------:R-:W-:Y:S01]  /*2d220*/  MOV R21, 0xbd4c8cfa ;  /* 0xbd4c8cfa00157802 */ /* 0x000fe20000000f00 */
[----:B--2---:R-:W-:Y:S02]  /*2d230*/  HFMA2.MMA R11, -RZ, RZ, -1.2548828125, 0.0003120899200439453125 ;  /* 0xbd050d1dff0b7435 */ /* 0x004fe400000001ff */
[----:B------:R2:W-:Y:S01]  /*2d240*/  STL.64 [R1+0xf90], R6 ;  /* 0x000f900601007387 */ /* 0x0005e20000100a00 */
[----:B------:R-:W-:Y:S01]  /*2d250*/  IMAD.MOV.U32 R10, RZ, RZ, 0x3d756a1b ;  /* 0x3d756a1bff0a7424 */ /* 0x000fe200078e00ff */
[----:B0-----:R-:W-:Y:S02]  /*2d260*/  MOV R24, 0xb9168dbb ;  /* 0xb9168dbb00187802 */ /* 0x001fe40000000f00 */
[----:B------:R0:W-:Y:S01]  /*2d270*/  STL.64 [R1+0xfe8], R12 ;  /* 0x000fe80c01007387 */ /* 0x0001e20000100a00 */
[----:B------:R-:W-:Y:S01]  /*2d280*/  IMAD.MOV.U32 R25, RZ, RZ, 0x38cfff8d ;  /* 0x38cfff8dff197424 */ /* 0x000fe200078e00ff */
[----:B-1----:R-:W-:-:S02]  /*2d290*/  HFMA2.MMA R27, -RZ, RZ, -0.017913818359375, 0.00958251953125 ;  /* 0xa49620e8ff1b7435 */ /* 0x002fc400000001ff */
[----:B------:R1:W-:Y:S01]  /*2d2a0*/  STL.64 [R1+0xfc0], R18 ;  /* 0x000fc01201007387 */ /* 0x0003e20000100a00 */
[----:B------:R-:W-:Y:S01]  /*2d2b0*/  IMAD.MOV.U32 R26, RZ, RZ, -0x4cb554c7 ;  /* 0xb34aab39ff1a7424 */ /* 0x000fe200078e00ff */
[----:B--2---:R-:W-:Y:S01]  /*2d2c0*/  MOV R6, 0x32091641 ;  /* 0x3209164100067802 */ /* 0x004fe20000000f00 */
[----:B------:R-:W-:Y:S01]  /*2d2d0*/  IMAD.MOV.U32 R7, RZ, RZ, 0x3cf7cd03 ;  /* 0x3cf7cd03ff077424 */ /* 0x000fe200078e00ff */
[----:B------:R2:W-:Y:S01]  /*2d2e0*/  STL.64 [R1+0xff8], R14 ;  /* 0x000ff80e01007387 */ /* 0x0005e20000100a00 */
[----:B0-----:R-:W-:Y:S01]  /*2d2f0*/  HFMA2.MMA R13, -RZ, RZ, 0.268798828125, -0.01050567626953125 ;  /* 0x344da161ff0d7435 */ /* 0x001fe200000001ff */
        /* <DEDUP_REMOVED lines=8> */
[----:B0-----:R-:W-:Y:S01]  /*2d380*/  HFMA2.MMA R24, -RZ, RZ, -1.0869140625, 6.0234375 ;  /* 0xbc594606ff187435 */ /* 0x001fe200000001ff */
[----:B------:R-:W-:Y:S02]  /*2d390*/  MOV R25, 0x3bb5e994 ;  /* 0x3bb5e99400197802 */ /* 0x000fe40000000f00 */
[----:B------:R0:W-:Y:S01]  /*2d3a0*/  STL.64 [R1+0xfe0], R10 ;  /* 0x000fe00a01007387 */ /* 0x0001e20000100a00 */
[----:B-1----:R-:W-:-:S03]  /*2d3b0*/  HFMA2.MMA R6, -RZ, RZ, -0.11383056640625, 1.3095703125 ;  /* 0xaf493d3dff067435 */ /* 0x002fc600000001ff */
[----:B------:R1:W-:Y:S01]  /*2d3c0*/  STL.64 [R1+0x1000], R18 ;  /* 0x0010001201007387 */ /* 0x0003e20000100a00 */
[----:B------:R-:W-:Y:S01]  /*2d3d0*/  MOV R7, 0x38f01e51 ;  /* 0x38f01e5100077802 */ /* 0x000fe20000000f00 */
[----:B--2---:R-:W-:Y:S02]  /*2d3e0*/  HFMA2.MMA R21, -RZ, RZ, 0.48974609375, -28928 ;  /* 0x37d6f710ff157435 */ /* 0x004fe400000001ff */
[----:B------:R2:W-:Y:S01]  /*2d3f0*/  STL.64 [R1+0xfc8], R26 ;  /* 0x000fc81a01007387 */ /* 0x0005e20000100a00 */
[----:B------:R-:W-:Y:S01]  /*2d400*/  IMAD.MOV.U32 R20, RZ, RZ, -0x475db9b3 ;  /* 0xb8a2464dff147424 */ /* 0x000fe200078e00ff */
[----:B0-----:R-:W-:Y:S02]  /*2d410*/  HFMA2.MMA R10, -RZ, RZ, 0.3984375, -12.578125 ;  /* 0x3660ca4aff0a7435 */ /* 0x001fe400000001ff */
[----:B------:R0:W-:Y:S01]  /*2d420*/  STL.64 [R1+0x1028], R12 ;  /* 0x0010280c01007387 */ /* 0x0001e20000100a00 */
[----:B------:R-:W-:Y:S01]  /*2d430*/  MOV R11, 0xb58b55b7 ;  /* 0xb58b55b7000b7802 */ /* 0x000fe20000000f00 */
[----:B-1----:R-:W-:-:S02]  /*2d440*/  HFMA2.MMA R18, -RZ, RZ, -1.447265625, -232.375 ;  /* 0xbdcadb43ff127435 */ /* 0x002fc400000001ff */
[----:B------:R1:W-:Y:S01]  /*2d450*/  STL.64 [R1+0x1030], R14 ;  /* 0x0010300e01007387 */ /* 0x0003e20000100a00 */
[----:B------:R-:W-:Y:S02]  /*2d460*/  MOV R19, 0x3e37d95d ;  /* 0x3e37d95d00137802 */ /* 0x000fe40000000f00 */
[----:B--2---:R-:W-:Y:S01]  /*2d470*/  MOV R26, 0x2b978533 ;  /* 0x2b978533001a7802 */ /* 0x004fe20000000f00 */
[----:B------:R-:W-:Y:S01]  /*2d480*/  IMAD.MOV.U32 R27, RZ, RZ, -0x494d5557 ;  /* 0xb6b2aaa9ff1b7424 */ /* 0x000fe200078e00ff */
[----:B------:R2:W-:Y:S01]  /*2d490*/  STL.64 [R1+0xff0], R24 ;  /* 0x000ff01801007387 */ /* 0x0005e20000100a00 */
[----:B0-----:R-:W-:Y:S01]  /*2d4a0*/  HFMA2.MMA R13, -RZ, RZ, 1.1015625, 480 ;  /* 0x3c685f80ff0d7435 */ /* 0x001fe200000001ff */
[----:B------:R-:W-:Y:S02]  /*2d4b0*/  IMAD.MOV.U32 R12, RZ, RZ, -0x4372db07 ;  /* 0xbc8d24f9ff0c7424 */ /* 0x000fe400078e00ff */
[----:B------:R0:W-:Y:S01]  /*2d4c0*/  STL.64 [R1+0x1008], R6 ;  /* 0x0010080601007387 */ /* 0x0001e20000100a00 */
[----:B-1----:R-:W-:Y:S01]  /*2d4d0*/  HFMA2.MMA R15, -RZ, RZ, 0.08795166015625, -0.0002505779266357421875 ;  /* 0x2da18c1bff0f7435 */ /* 0x002fe200000001ff */
[----:B------:R-:W-:-:S02]  /*2d4e0*/  IMAD.MOV.U32 R14, RZ, RZ, 0x39d6f710 ;  /* 0x39d6f710ff0e7424 */ /* 0x000fc400078e00ff */
[----:B------:R1:W-:Y:S04]  /*2d4f0*/  STL.64 [R1+0x1010], R20 ;  /* 0x0010101401007387 */ /* 0x0003e80000100a00 */
[----:B------:R3:W-:Y:S01]  /*2d500*/  STL.64 [R1+0x1018], R26 ;  /* 0x0010181a01007387 */ /* 0x0007e20000100a00 */
[----:B--2---:R-:W-:Y:S01]  /*2d510*/  HFMA2.MMA R25, -RZ, RZ, -0.501953125, 0.00012767314910888671875 ;  /* 0xb804082fff197435 */ /* 0x004fe200000001ff */
        /* <DEDUP_REMOVED lines=8> */
[----:B---3--:R-:W-:Y:S01]  /*2d5a0*/  HFMA2.MMA R26, -RZ, RZ, 0.8525390625, 0.0031871795654296875 ;  /* 0x3ad21a87ff1a7435 */ /* 0x008fe200000001ff */
[----:B------:R-:W-:Y:S02]  /*2d5b0*/  MOV R27, 0xba9821e8 ;  /* 0xba9821e8001b7802 */ /* 0x000fe40000000f00 */
[----:B------:R3:W-:Y:S01]  /*2d5c0*/  STL.64 [R1+0x1070], R14 ;  /* 0x0010700e01007387 */ /* 0x0007e20000100a00 */
[----:B--2---:R-:W-:Y:S01]  /*2d5d0*/  HFMA2.MMA R10, -RZ, RZ, 1.3017578125, -2804 ;  /* 0x3d35e97aff0a7435 */ /* 0x004fe200000001ff */
[----:B------:R-:W-:Y:S01]  /*2d5e0*/  MOV R11, 0x3495237e ;  /* 0x3495237e000b7802 */ /* 0x000fe20000000f00 */
[----:B0-----:R-:W-:Y:S01]  /*2d5f0*/  HFMA2.MMA R18, -RZ, RZ, -0.47998046875, 0.055816650390625 ;  /* 0xb7ae2b25ff127435 */ /* 0x001fe200000001ff */
[----:B------:R-:W-:Y:S01]  /*2d600*/  MOV R19, 0xaa04ec8a ;  /* 0xaa04ec8a00137802 */ /* 0x000fe20000000f00 */
[----:B------:R0:W-:Y:S01]  /*2d610*/  STL.64 [R1+0x1048], R6 ;  /* 0x0010480601007387 */ /* 0x0001e20000100a00 */
[----:B-1----:R-:W-:Y:S01]  /*2d620*/  HFMA2.MMA R12, -RZ, RZ, -0.25732421875, 0.037445068359375 ;  /* 0xb41e28cbff0c7435 */ /* 0x002fe200000001ff */
[----:B------:R-:W-:-:S02]  /*2d630*/  MOV R13, 0xbe4cbe7e ;  /* 0xbe4cbe7e000d7802 */ /* 0x000fc40000000f00 */
[----:B------:R1:W-:Y:S01]  /*2d640*/  STL.64 [R1+0x1050], R10 ;  /* 0x0010500a01007387 */ /* 0x0003e20000100a00 */
[----:B---3--:R-:W-:Y:S01]  /*2d650*/  HFMA2.MMA R15, -RZ, RZ, 1.681640625, -0.7841796875 ;  /* 0x3ebaba46ff0f7435 */ /* 0x008fe200000001ff */
[----:B------:R-:W-:Y:S02]  /*2d660*/  IMAD.MOV.U32 R14, RZ, RZ, -0x43895216 ;  /* 0xbc76adeaff0e7424 */ /* 0x000fe400078e00ff */
[----:B------:R2:W-:Y:S04]  /*2d670*/  STL.64 [R1+0x1080], R18 ;  /* 0x0010801201007387 */ /* 0x0005e80000100a00 */
[----:B------:R3:W-:Y:S01]  /*2d680*/  STL.64 [R1+0x1098], R12 ;  /* 0x0010980c01007387 */ /* 0x0007e20000100a00 */
[----:B0-----:R-:W-:Y:S01]  /*2d690*/  MOV R6, 0xb8c8fffe ;  /* 0xb8c8fffe00067802 */ /* 0x001fe20000000f00 */
[----:B------:R-:W-:-:S02]  /*2d6a0*/  IMAD.MOV.U32 R7, RZ, RZ, 0x3885781c ;  /* 0x3885781cff077424 */ /* 0x000fc400078e00ff */
[----:B------:R0:W-:Y:S01]  /*2d6b0*/  STL.64 [R1+0x10a0], R14 ;  /* 0x0010a00e01007387 */ /* 0x0001e20000100a00 */
[----:B-1----:R-:W-:Y:S01]  /*2d6c0*/  MOV R10, 0x3558d126 ;  /* 0x3558d126000a7802 */ /* 0x002fe20000000f00 */
[----:B------:R-:W-:Y:S01]  /*2d6d0*/  IMAD.MOV.U32 R11, RZ, RZ, 0x262d4d18 ;  /* 0x262d4d18ff0b7424 */ /* 0x000fe200078e00ff */
[----:B--2---:R-:W-:Y:S01]  /*2d6e0*/  MOV R18, 0xb43c3e3f ;  /* 0xb43c3e3f00127802 */ /* 0x004fe20000000f00 */
[----:B------:R-:W-:Y:S01]  /*2d6f0*/  IMAD.MOV.U32 R19, RZ, RZ, 0x3c9d93f6 ;  /* 0x3c9d93f6ff137424 */ /* 0x000fe200078e00ff */
[----:B------:R1:W-:Y:S01]  /*2d700*/  STL.64 [R1+0x1060], R20 ;  /* 0x0010601401007387 */ /* 0x0003e20000100a00 */
[----:B---3--:R-:W-:Y:S01]  /*2d710*/  HFMA2.MMA R13, -RZ, RZ, -0.84814453125, 0 ;  /* 0xbac90000ff0d7435 */ /* 0x008fe200000001ff */
[----:B------:R-:W-:Y:S02]  /*2d720*/  IMAD.MOV.U32 R12, RZ, RZ, 0x3091fe30 ;  /* 0x3091fe30ff0c7424 */ /* 0x000fe400078e00ff */
[----:B------:R2:W-:Y:S01]  /*2d730*/  STL.64 [R1+0x1090], R10 ;  /* 0x0010900a01007387 */ /* 0x0005e20000100a00 */
[----:B0-----:R-:W-:Y:S01]  /*2d740*/  HFMA2.MMA R14, -RZ, RZ, -0.07666015625, -43.65625 ;  /* 0xace8d175ff0e7435 */ /* 0x001fe200000001ff */
[----:B------:R-:W-:-:S02]  /*2d750*/  MOV R15, 0x38b0b6af ;  /* 0x38b0b6af000f7802 */ /* 0x000fc40000000f00 */
        /* <DEDUP_REMOVED lines=297> */
[----:B--2---:R-:W-:-:S11]  /*2e9f0*/  MOV R6, RZ ;  /* 0x000000ff00067202 */ /* 0x004fd60000000f00 */
        /* <DEDUP_REMOVED lines=31> */
.L_x_1217:
[----:B------:R-:W-:Y:S05]  /*2ebf0*/  BSYNC B4 ;  /* 0x0000000000047941 */ /* 0x000fea0003800000 */
.L_x_1216:
[----:B------:R-:W-:-:S04]  /*2ec00*/  FADD.FTZ R7, -R8, R7 ;  /* 0x0000000708077221 */ /* 0x000fc80000010100 */
[----:B------:R-:W-:-:S06]  /*2ec10*/  FMUL.FTZ R7, R7, -2 ;  /* 0xc000000007077820 */ /* 0x000fcc0000410000 */
[----:B------:R-:W0:Y:S02]  /*2ec20*/  MUFU.SQRT R7, R7 ;  /* 0x0000000700077308 */ /* 0x000e240000002000 */
[----:B0-----:R-:W-:Y:S01]  /*2ec30*/  FADD.FTZ R6, -R7, -RZ ;  /* 0x800000ff07067221 */ /* 0x001fe20000010100 */
[----:B------:R-:W-:Y:S05]  /*2ec40*/  BRA `(.L_x_1215) ;  /* 0x0000022000007947 */ /* 0x000fea0003800000 */
.L_x_1214:
        /* <DEDUP_REMOVED lines=30> */
.L_x_1219:
[----:B------:R-:W-:Y:S05]  /*2ee30*/  BSYNC B4 ;  /* 0x0000000000047941 */ /* 0x000fea0003800000 */
.L_x_1218:
[----:B------:R-:W-:-:S04]  /*2ee40*/  FADD.FTZ R3, -R8, R3 ;  /* 0x0000000308037221 */ /* 0x000fc80000010100 */
[----:B------:R-:W-:-:S04]  /*2ee50*/  FMUL.FTZ R3, R3, -2 ;  /* 0xc000000003037820 */ /* 0x000fc80000410000 */
[----:B------:R0:W1:Y:S03]  /*2ee60*/  MUFU.SQRT R6, R3 ;  /* 0x0000000300067308 */ /* 0x0000660000002000 */
.L_x_1215:
[----:B------:R-:W-:Y:S05]  /*2ee70*/  BSYNC B2 ;  /* 0x0000000000027941 */ /* 0x000fea0003800000 */
.L_x_1213:
[----:B------:R-:W-:Y:S01]  /*2ee80*/  FMUL.FTZ R12, R5, 0.5 ;  /* 0x3f000000050c7820 */ /* 0x000fe20000410000 */
[----:B------:R-:W-:Y:S01]  /*2ee90*/  HFMA2.MMA R29, -RZ, RZ, 0, 0 ;  /* 0x00000000ff1d7435 */ /* 0x000fe200000001ff */
[----:B------:R-:W-:Y:S01]  /*2eea0*/  BSSY B2, `(.L_x_1220) ;  /* 0x0000161000027945 */ /* 0x000fe20003800000 */
[----:B------:R-:W-:Y:S01]  /*2eeb0*/  HFMA2.MMA R45, -RZ, RZ, 0, 0 ;  /* 0x00000000ff2d7435 */ /* 0x000fe200000001ff */
[----:B0-----:R0:W2:Y:S01]  /*2eec0*/  MUFU.SQRT R3, R12 ;  /* 0x0000000c00037308 */ /* 0x0010a20000002000 */
[----:B------:R-:W-:Y:S01]  /*2eed0*/  HFMA2.MMA R51, -RZ, RZ, 0, 0 ;  /* 0x00000000ff337435 */ /* 0x000fe200000001ff */
[----:B------:R-:W-:Y:S01]  /*2eee0*/  CS2R R14, SRZ ;  /* 0x00000000000e7805 */ /* 0x000fe2000001ff00 */
[----:B------:R-:W-:Y:S01]  /*2eef0*/  CS2R R18, SRZ ;  /* 0x0000000000127805 */ /* 0x000fe2000001ff00 */
[----:B------:R-:W-:Y:S01]  /*2ef00*/  CS2R R20, SRZ ;  /* 0x0000000000147805 */ /* 0x000fe2000001ff00 */
[----:B------:R-:W-:Y:S01]  /*2ef10*/  CS2R R24, SRZ ;  /* 0x0000000000187805 */ /* 0x000fe2000001ff00 */
[----:B------:R-:W-:Y:S01]  /*2ef20*/  CS2R R26, SRZ ;  /* 0x00000000001a7805 */ /* 0x000fe2000001ff00 */
[----:B------:R-:W-:Y:S01]  /*2ef30*/  CS2R R30, SRZ ;  /* 0x00000000001e7805 */ /* 0x000fe2000001ff00 */
[----:B------:R-:W-:Y:S01]  /*2ef40*/  MOV R41, RZ ;  /* 0x000000ff00297202 */ /* 0x000fe20000000f00 */
[----:B------:R-:W-:Y:S01]  /*2ef50*/  IMAD.MOV.U32 R43, RZ, RZ, RZ ;  /* 0x000000ffff2b7224 */ /* 0x000fe200078e00ff */
[----:B0-----:R-:W-:Y:S01]  /*2ef60*/  MOV R12, 0x3a69a091 ;  /* 0x3a69a091000c7802 */ /* 0x001fe20000000f00 */
[----:B------:R-:W-:Y:S01]  /*2ef70*/  IMAD.MOV.U32 R49, RZ, RZ, RZ ;  /* 0x000000ffff317224 */ /* 0x000fe200078e00ff */
[----:B------:R-:W-:Y:S01]  /*2ef80*/  MOV R47, RZ ;  /* 0x000000ff002f7202 */ /* 0x000fe20000000f00 */
[----:B------:R-:W-:Y:S01]  /*2ef90*/  IMAD.MOV.U32 R22, RZ, RZ, RZ ;  /* 0x000000ffff167224 */ /* 0x000fe200078e00ff */
[----:B------:R-:W-:Y:S01]  /*2efa0*/  MOV R53, RZ ;  /* 0x000000ff00357202 */ /* 0x000fe20000000f00 */
[----:B-12---:R-:W-:-:S04]  /*2efb0*/  FMUL.FTZ R0, R3, R6 ;  /* 0x0000000603007220 */ /* 0x006fc80000410000 */
[C---:B------:R-:W-:Y:S01]  /*2efc0*/  FADD.FTZ R7, |R0|.reuse, 4 ;  /* 0x4080000000077421 */ /* 0x040fe20000010200 */
[C---:B------:R-:W-:Y:S01]  /*2efd0*/  FSETP.GEU.FTZ.AND P1, PT, R0.reuse, RZ, PT ;  /* 0x000000ff0000720b */ /* 0x040fe20003f3e000 */
[C---:B------:R-:W-:Y:S02]  /*2efe0*/  FADD.FTZ R3, |R0|.reuse, -4 ;  /* 0xc080000000037421 */ /* 0x040fe40000010200 */
[----:B------:R0:W1:Y:S01]  /*2eff0*/  MUFU.RCP R8, R7 ;  /* 0x0000000700087308 */ /* 0x0000620000001000 */
[----:B------:R-:W-:-:S04]  /*2f000*/  FMUL.FTZ R11, R0, R0 ;  /* 0x00000000000b7220 */ /* 0x000fc80000410000 */
[----:B------:R-:W-:Y:S01]  /*2f010*/  FMUL.FTZ R10, R11, -1.4426950216293334961 ;  /* 0xbfb8aa3b0b0a7820 */ /* 0x000fe20000410000 */
[----:B0-----:R-:W-:-:S05]  /*2f020*/  HFMA2.MMA R7, -RZ, RZ, 3.4921875, 0 ;  /* 0x42fc0000ff077435 */ /* 0x001fca00000001ff */
[----:B------:R-:W0:Y:S01]  /*2f030*/  FRND.TRUNC R10, R10 ;  /* 0x0000000a000a7307 */ /* 0x000e22000020d000 */
[----:B-1----:R-:W-:-:S04]  /*2f040*/  FMUL.FTZ R3, R3, R8 ;  /* 0x0000000803037220 */ /* 0x002fc80000410000 */
[----:B------:R-:W-:-:S04]  /*2f050*/  FADD.FTZ R9, R3, 1 ;  /* 0x3f80000003097421 */ /* 0x000fc80000010000 */
[----:B------:R-:W-:Y:S01]  /*2f060*/  FFMA.FTZ R9, R9, -4, |R0| ;  /* 0xc080000009097823 */ /* 0x000fe20000010400 */
[----:B0-----:R-:W-:-:S03]  /*2f070*/  FSETP.GT.FTZ.AND P0, PT, |R10|, 126, PT ;  /* 0x42fc00000a00780b */ /* 0x001fc60003f14200 */
[----:B------:R-:W-:Y:S01]  /*2f080*/  FFMA.FTZ R9, |R0|, -R3, R9 ;  /* 0x8000000300097223 */ /* 0x000fe20000010209 */
[----:B------:R-:W-:-:S03]  /*2f090*/  LOP3.LUT R7, R7, 0x80000000, R10, 0xb8, !PT ;  /* 0x8000000007077812 */ /* 0x000fc600078eb80a */
[----:B------:R-:W-:Y:S02]  /*2f0a0*/  FFMA.FTZ R9, R8, R9, R3 ;  /* 0x0000000908097223 */ /* 0x000fe40000010003 */
[----:B------:R-:W-:Y:S02]  /*2f0b0*/  IMAD.MOV.U32 R3, RZ, RZ, 0x40000000 ;  /* 0x40000000ff037424 */ /* 0x000fe400078e00ff */
[----:B------:R-:W-:Y:S01]  /*2f0c0*/  FFMA.FTZ R8, R9, R12, 0.0070457882247865200043 ;  /* 0x3be6e05b09087423 */ /* 0x000fe2000001000c */
[----:B------:R-:W-:Y:S01]  /*2f0d0*/  FSEL R12, R7, R10, P0 ;  /* 0x0000000a070c7208 */ /* 0x000fe20000000000 */
[C---:B------:R-:W-:Y:S01]  /*2f0e0*/  FFMA.FTZ R3, |R0|.reuse, R3, 1 ;  /* 0x3f80000000037423 */ /* 0x040fe20000010203 */
[----:B------:R-:W-:Y:S01]  /*2f0f0*/  FSETP.GT.FTZ.AND P0, PT, |R0|, 10.05500030517578125, PT ;  /* 0x4120e1480000780b */ /* 0x000fe20003f14200 */
[C---:B------:R-:W-:Y:S02]  /*2f100*/  FFMA.FTZ R8, R9.reuse, R8, -0.015866896137595176697 ;  /* 0xbc81fb4b09087423 */ /* 0x040fe40000010008 */
[----:B------:R-:W-:Y:S01]  /*2f110*/  FFMA.FTZ R7, R12, -0.69314718246459960938, -R11 ;  /* 0xbf3172180c077823 */ /* 0x000fe2000001080b */
[----:B------:R0:W-:Y:S01]  /*2f120*/  MUFU.RCP R10, R3 ;  /* 0x00000003000a7308 */ /* 0x0001e20000001000 */
[----:B------:R-:W-:-:S02]  /*2f130*/  FFMA.FTZ R8, R9, R8, 0.036429625004529953003 ;  /* 0x3d15373b09087423 */ /* 0x000fc40000010008 */
[C---:B------:R-:W-:Y:S02]  /*2f140*/  FFMA.FTZ R7, R12.reuse, 1.9046542121259335545e-09, R7 ;  /* 0x3102e3080c077823 */ /* 0x040fe40000010007 */
[----:B------:R-:W-:Y:S02]  /*2f150*/  FFMA.FTZ R8, R9, R8, -0.066643431782722473145 ;  /* 0xbd887c5a09087423 */ /* 0x000fe40000010008 */
[----:B------:R-:W-:Y:S02]  /*2f160*/  FMUL.FTZ R13, R7, 1.4426950216293334961 ;  /* 0x3fb8aa3b070d7820 */ /* 0x000fe40000410000 */
[C---:B------:R-:W-:Y:S02]  /*2f170*/  FFMA.FTZ R8, R9.reuse, R8, 0.093814529478549957275 ;  /* 0x3dc021d509087423 */ /* 0x040fe40000010008 */
[----:B------:R-:W-:Y:S02]  /*2f180*/  FADD.FTZ R12, R12, 12583039 ;  /* 0x4b40007f0c0c7421 */ /* 0x000fe40000010000 */
[C---:B------:R-:W-:Y:S01]  /*2f190*/  FFMA.FTZ R8, R9.reuse, R8, -0.10099056363105773926 ;  /* 0xbdced42409087423 */ /* 0x040fe20000010008 */
[----:B------:R-:W1:Y:S01]  /*2f1a0*/  MUFU.EX2 R13, R13 ;  /* 0x0000000d000d7308 */ /* 0x000e620000000800 */
[----:B0-----:R-:W-:Y:S01]  /*2f1b0*/  FADD.FTZ R3, |R0|, -RZ ;  /* 0x800000ff00037221 */ /* 0x001fe20000010200 */
[----:B------:R-:W-:Y:S01]  /*2f1c0*/  SHF.L.U32 R12, R12, 0x17, RZ ;  /* 0x000000170c0c7819 */ /* 0x000fe200000006ff */
[----:B------:R-:W-:-:S02]  /*2f1d0*/  FFMA.FTZ R8, R9, R8, 0.06809400022029876709 ;  /* 0x3d8b74de09087423 */ /* 0x000fc40000010008 */
[----:B------:R-:W-:Y:S02]  /*2f1e0*/  FFMA.FTZ R3, |R0|, -R3, R11 ;  /* 0x8000000300037223 */ /* 0x000fe4000001020b */
[C---:B------:R-:W-:Y:S02]  /*2f1f0*/  FFMA.FTZ R8, R9.reuse, R8, 0.015377387404441833496 ;  /* 0x3c7bf17009087423 */ /* 0x040fe40000010008 */
[----:B------:R-:W-:Y:S02]  /*2f200*/  IMAD.MOV.U32 R11, RZ, RZ, RZ ;  /* 0x000000ffff0b7224 */ /* 0x000fe400078e00ff */
[----:B------:R-:W-:-:S04]  /*2f210*/  FFMA.FTZ R8, R9, R8, -0.1396210789680480957 ;  /* 0xbe0ef8d409087423 */ /* 0x000fc80000010008 */
[----:B------:R-:W-:Y:S02]  /*2f220*/  FFMA.FTZ R9, R9, R8, 1.232995152473449707 ;  /* 0x3f9dd2c909097423 */ /* 0x000fe40000010008 */
[----:B-1----:R-:W-:Y:S02]  /*2f230*/  FMUL.FTZ R12, R12, R13 ;  /* 0x0000000d0c0c7220 */ /* 0x002fe40000410000 */
[----:B------:R-:W-:Y:S02]  /*2f240*/  FMUL.FTZ R7, R9, R10 ;  /* 0x0000000a09077220 */ /* 0x000fe40000410000 */
[----:B------:R-:W-:Y:S02]  /*2f250*/  FFMA.FTZ R3, R12, R3, R12 ;  /* 0x000000030c037223 */ /* 0x000fe4000001000c */
[----:B------:R-:W-:Y:S01]  /*2f260*/  FMUL.FTZ R8, R7, -2 ;  /* 0xc000000007087820 */ /* 0x000fe20000410000 */
[----:B------:R-:W-:-:S03]  /*2f270*/  CS2R R12, SRZ ;  /* 0x00000000000c7805 */ /* 0x000fc6000001ff00 */
[----:B------:R-:W-:Y:S01]  /*2f280*/  FFMA.FTZ R8, |R0|, R8, R9 ;  /* 0x0000000800087223 */ /* 0x000fe20000010209 */
[----:B------:R-:W-:-:S03]  /*2f290*/  HFMA2.MMA R9, -RZ, RZ, 0, 0 ;  /* 0x00000000ff097435 */ /* 0x000fc600000001ff */
[----:B------:R-:W-:-:S04]  /*2f2a0*/  FADD.FTZ R8, -R7, R8 ;  /* 0x0000000807087221 */ /* 0x000fc80000010100 */
[----:B------:R-:W-:Y:S01]  /*2f2b0*/  FFMA.FTZ R8, R10, R8, R7 ;  /* 0x000000080a087223 */ /* 0x000fe20000010007 */
[----:B------:R-:W-:Y:S01]  /*2f2c0*/  MOV R10, 0x7f800000 ;  /* 0x7f800000000a7802 */ /* 0x000fe20000000f00 */
[----:B------:R-:W-:Y:S02]  /*2f2d0*/  IMAD.MOV.U32 R7, RZ, RZ, RZ ;  /* 0x000000ffff077224 */ /* 0x000fe400078e00ff */
[----:B------:R-:W-:Y:S01]  /*2f2e0*/  FMUL.FTZ R3, R8, R3 ;  /* 0x0000000308037220 */ /* 0x000fe20000410000 */
[----:B------:R-:W-:-:S04]  /*2f2f0*/  MOV R8, 0x3f800000 ;  /* 0x3f80000000087802 */ /* 0x000fc80000000f00 */
[----:B------:R-:W-:Y:S01]  /*2f300*/  FSEL R0, R3, RZ, !P0 ;  /* 0x000000ff03007208 */ /* 0x000fe20004000000 */
[----:B------:R-:W-:-:S04]  /*2f310*/  HFMA2.MMA R3, -RZ, RZ, 0, 0 ;  /* 0x00000000ff037435 */ /* 0x000fc800000001ff */
[----:B------:R-:W-:Y:S02]  /*2f320*/  @!P1 FADD.FTZ R0, -R0, 2 ;  /* 0x4000000000009421 */ /* 0x000fe40000010100 */
.L_x_1224:
        /* <DEDUP_REMOVED lines=22> */
[----:B------:R-:W-:-:S04]  /*2f490*/  @P0 IADD3 R40, R30, RZ, RZ ;  /* 0x000000ff1e280210 */ /* 0x000fc80007ffe0ff */
        /* <DEDUP_REMOVED lines=233> */
[----:B------:R-:W-:Y:S02]  /*30330*/  MOV R30, R40 ;  /* 0x00000028001e7202 */ /* 0x000fe40000000f00 */
[----:B------:R-:W-:Y:S02]  /*30340*/  PLOP3.LUT P0, PT, PT, PT, PT, 0x80, 0x0 ;  /* 0x000000000000781c */ /* 0x000fe40003f0f070 */
[----:B------:R-:W-:-:S02]  /*30350*/  @P1 ISETP.GE.AND P2, PT, R30, 0x18, PT ;  /* 0x000000181e00180c */ /* 0x000fc40003f46270 */
[----:B------:R-:W-:Y:S02]  /*30360*/  @P1 IADD3 R40, R30, 0x1, RZ ;  /* 0x000000011e281810 */ /* 0x000fe40007ffe0ff */
[----:B------:R-:W-:Y:S02]  /*30370*/  @P1 PLOP3.LUT P3, PT, P2, PT, PT, 0x80, 0x0 ;  /* 0x000000000000181c */ /* 0x000fe4000176f070 */
[----:B------:R-:W-:-:S11]  /*30380*/  @P1 PLOP3.LUT P0, PT, P2, PT, PT, 0x80, 0x0 ;  /* 0x000000000000181c */ /* 0x000fd6000170f070 */
[----:B------:R-:W-:Y:S02]  /*30390*/  @P3 IMAD.MOV R40, RZ, RZ, R30 ;  /* 0x000000ffff283224 */ /* 0x000fe400078e021e */
[----:B------:R-:W-:-:S03]  /*303a0*/  @!P0 FMUL.FTZ R26, R7, R6 ;  /* 0x00000006071a8220 */ /* 0x000fc60000410000 */
[----:B------:R-:W-:Y:S01]  /*303b0*/  @P1 MOV R30, R40 ;  /* 0x00000028001e1202 */ /* 0x000fe20000000f00 */
[----:B--2---:R-:W-:Y:S02]  /*303c0*/  @P1 FFMA.FTZ R38, R26, R42, R38 ;  /* 0x0000002a1a261223 */ /* 0x004fe40000010026 */
.L_x_1222:
[----:B------:R-:W-:Y:S05]  /*303d0*/  BSYNC B4 ;  /* 0x0000000000047941 */ /* 0x000fea0003800000 */
.L_x_1221:
        /* <DEDUP_REMOVED lines=13> */
.L_x_1223:
[----:B------:R-:W-:Y:S05]  /*304b0*/  BSYNC B2 ;  /* 0x0000000000027941 */ /* 0x000fea0003800000 */
.L_x_1220:
[----:B------:R-:W-:Y:S01]  /*304c0*/  FMUL.FTZ R12, R5, 1 ;  /* 0x3f800000050c7820 */ /* 0x000fe20000410000 */
[----:B------:R-:W-:Y:S01]  /*304d0*/  MOV R22, 0x652b82fe ;  /* 0x652b82fe00167802 */ /* 0x000fe20000000f00 */
[----:B------:R-:W-:Y:S01]  /*304e0*/  FMUL.FTZ R5, R6, 1 ;  /* 0x3f80000006057820 */ /* 0x000fe20000410000 */
[----:B------:R-:W-:Y:S01]  /*304f0*/  MOV R8, 0x69ce2bdf ;  /* 0x69ce2bdf00087802 */ /* 0x000fe20000000f00 */
[----:B------:R-:W-:Y:S01]  /*30500*/  IMAD.MOV.U32 R23, RZ, RZ, 0x3ff71547 ;  /* 0x3ff71547ff177424 */ /* 0x000fe200078e00ff */
[----:B------:R-:W-:Y:S01]  /*30510*/  HFMA2.MMA R9, -RZ, RZ, 1.587890625, -389.25 ;  /* 0x3e5ade15ff097435 */ /* 0x000fe200000001ff */
[----:B------:R-:W0:Y:S01]  /*30520*/  F2F.F64.F32 R12, R12 ;  /* 0x0000000c000c7310 */ /* 0x000e220000201800 */
[----:B------:R-:W-:Y:S01]  /*30530*/  IMAD.MOV.U32 R20, RZ, RZ, 0x0 ;  /* 0x00000000ff147424 */ /* 0x000fe200078e00ff */
[----:B------:R-:W-:Y:S01]  /*30540*/  MOV R21, 0x3fd80000 ;  /* 0x3fd8000000157802 */ /* 0x000fe20000000f00 */
[----:B------:R-:W-:Y:S01]  /*30550*/  FMUL.FTZ R28, R3, 1 ;  /* 0x3f800000031c7820 */ /* 0x000fe20000410000 */
[----:B------:R-:W-:Y:S04]  /*30560*/  BSSY B2, `(.L_x_1225) ;  /* 0x0000033000027945 */ /* 0x000fe80003800000 */
        /* <DEDUP_REMOVED lines=50> */
.L_x_1226:
[----:B012---:R-:W-:Y:S05]  /*30890*/  BSYNC B2 ;  /* 0x0000000000027941 */ /* 0x007fea0003800000 */
.L_x_1225:
[----:B------:R-:W-:Y:S01]  /*308a0*/  BSSY B4, `(.L_x_1227) ;  /* 0x0000009000047945 */ /* 0x000fe20003800000 */
[----:B------:R0:W1:Y:S01]  /*308b0*/  DMUL R22, R28, R30 ;  /* 0x0000001e1c167228 */ /* 0x0000620000000000 */
[----:B------:R-:W-:Y:S05]  /*308c0*/  @!P2 BRA `(.L_x_1228) ;  /* 0x000000600000a947 */ /* 0x000fea0003800000 */
[----:B------:R-:W-:Y:S01]  /*308d0*/  MOV R10, R20 ;  /* 0x00000014000a7202 */ /* 0x000fe20000000f00 */
[----:B------:R-:W-:Y:S01]  /*308e0*/  IMAD.MOV.U32 R7, RZ, RZ, R13 ;  /* 0x000000ffff077224 */ /* 0x000fe200078e000d */
[----:B------:R-:W-:-:S03]  /*308f0*/  MOV R18, 0x30910 ;  /* 0x0003091000127802 */ /* 0x000fc60000000f00 */
[----:B01----:R-:W-:Y:S05]  /*30900*/  CALL.REL.NOINC `($__internal_3_$__cuda_sm20_dsqrt_rn_f64_mediumpath_v1) ;  /* 0x0000082000007944 */ /* 0x003fea0003c00000 */
[----:B-1----:R-:W-:Y:S02]  /*30910*/  MOV R18, R8 ;  /* 0x0000000800127202 */ /* 0x002fe40000000f00 */
[----:B------:R-:W-:Y:S02]  /*30920*/  MOV R19, R9 ;  /* 0x0000000900137202 */ /* 0x000fe40000000f00 */
.L_x_1228:
[----:B------:R-:W-:Y:S05]  /*30930*/  BSYNC B4 ;  /* 0x0000000000047941 */ /* 0x000fea0003800000 */
.L_x_1227:
        /* <DEDUP_REMOVED lines=18> */
[----:B------:R-:W-:Y:S01]  /*30a60*/  MOV R6, R12 ;  /* 0x0000000c00067202 */ /* 0x000fe20000000f00 */
[----:B------:R-:W-:Y:S02]  /*30a70*/  IMAD.MOV.U32 R7, RZ, RZ, R13 ;  /* 0x000000ffff077224 */ /* 0x000fe400078e000d */
.L_x_1230:
[----:B------:R-:W-:Y:S05]  /*30a80*/  BSYNC B4 ;  /* 0x0000000000047941 */ /* 0x000fea0003800000 */
.L_x_1229:
[----:B------:R-:W-:-:S04]  /*30a90*/  FMUL.FTZ R3, R0, 0.5 ;  /* 0x3f00000000037820 */ /* 0x000fc80000410000 */
[----:B------:R-:W0:Y:S02]  /*30aa0*/  F2F.F64.F32 R8, R3 ;  /* 0x0000000300087310 */ /* 0x000e240000201800 */
[----:B0-----:R-:W0:-:S06]  /*30ab0*/  DADD R8, R8, R6 ;  /* 0x0000000008087229 */ /* 0x001e0c0000000006 */
[----:B0-----:R-:W0:Y:S01]  /*30ac0*/  F2F.F32.F64 R0, R8 ;  /* 0x0000000800007310 */ /* 0x001e220000301000 */
[----:B------:R-:W0:-:S14]  /*30ad0*/  DSETP.GEU.AND P0, PT, |R8|, c[0x2][0x0], PT ;  /* 0x008000000800762a */ /* 0x000e1c0003f0e200 */
[----:B0-----:R-:W-:Y:S01]  /*30ae0*/  @!P0 FMUL R0, R0, 1.175494350822287508e-38 ;  /* 0x0080000000008820 */ /* 0x001fe20000400000 */
[----:B------:R-:W-:Y:S05]  /*30af0*/  BRA `(.L_x_1052) ;  /* 0x0000002000007947 */ /* 0x000fea0003800000 */
.L_x_1053:
[----:B------:R-:W-:-:S04]  /*30b00*/  FSETP.GT.FTZ.AND P0, PT, R3, RZ, PT ;  /* 0x000000ff0300720b */ /* 0x000fc80003f14000 */
[----:B------:R-:W-:-:S04]  /*30b10*/  FSEL R0, RZ, +QNAN , P0 ;  /* 0x7fc00000ff007808 */ /* 0x000fc80000000000 */
.L_x_1052:
[----:B------:R-:W-:Y:S05]  /*30b20*/  BSYNC B0 ;  /* 0x0000000000007941 */ /* 0x000fea0003800000 */
.L_x_1051:
[----:B------:R-:W-:Y:S01]  /*30b30*/  HFMA2.MMA R7, -RZ, RZ, 0, 0 ;  /* 0x00000000ff077435 */ /* 0x000fe200000001ff */
[----:B------:R-:W-:-:S05]  /*30b40*/  MOV R6, R35 ;  /* 0x0000002300067202 */ /* 0x000fca0000000f00 */
[----:B------:R-:W-:Y:S05]  /*30b50*/  RET.REL.NODEC R6 `(_ZN2at6native27unrolled_elementwise_kernelIN48_GLOBAL__N__08322988_15_IGammaKernel_cu_cb51a28d10CalcIgammaIfEESt5arrayIPcLm3EELi4E23TrivialOffsetCalculatorILi2EjES8_ILi1EjENS0_6memory12LoadWithCastILi2EEENSB_13StoreWithCastILi1EEEEEviT_T0_T2_T3_T4_T5_) ;  /* 0xfffcf4a006007950 */ /* 0x000fea0003c3ffff */
        .weak           $__internal_2_$__cuda_sm20_div_rn_f64_full
        .type           $__internal_2_$__cuda_sm20_div_rn_f64_full,@function
        .size           $__internal_2_$__cuda_sm20_div_rn_f64_full,($__internal_3_$__cuda_sm20_dsqrt_rn_f64_mediumpath_v1 - $__internal_2_$__cuda_sm20_div_rn_f64_full)
$__internal_2_$__cuda_sm20_div_rn_f64_full:
[C---:B------:R-:W-:Y:S01]  /*30b60*/  FSETP.GEU.AND P0, PT, |R12|.reuse, 1.469367938527859385e-39, PT ;  /* 0x001000000c00780b */ /* 0x040fe20003f0e200 */
[----:B------:R-:W-:Y:S01]  /*30b70*/  IMAD.MOV.U32 R20, RZ, RZ, R18 ;  /* 0x000000ffff147224 */ /* 0x000fe200078e0012 */
[----:B------:R-:W-:Y:S01]  /*30b80*/  MOV R21, R12 ;  /* 0x0000000c00157202 */ /* 0x000fe20000000f00 */
[----:B------:R-:W-:Y:S01]  /*30b90*/  IMAD.MOV.U32 R26, RZ, RZ, 0x1 ;  /* 0x00000001ff1a7424 */ /* 0x000fe200078e00ff */
[----:B------:R-:W-:Y:S01]  /*30ba0*/  LOP3.LUT R19, R12, 0x800fffff, RZ, 0xc0, !PT ;  /* 0x800fffff0c137812 */ /* 0x000fe200078ec0ff */
[----:B------:R-:W-:Y:S01]  /*30bb0*/  BSSY B2, `(.L_x_1231) ;  /* 0x0000055000027945 */ /* 0x000fe20003800000 */
[----:B------:R-:W-:Y:S02]  /*30bc0*/  FSETP.GEU.AND P3, PT, |R23|, 1.469367938527859385e-39, PT ;  /* 0x001000001700780b */ /* 0x000fe40003f6e200 */
[----:B------:R-:W-:Y:S02]  /*30bd0*/  LOP3.LUT R19, R19, 0x3ff00000, RZ, 0xfc, !PT ;  /* 0x3ff0000013137812 */ /* 0x000fe400078efcff */
[----:B------:R-:W-:-:S02]  /*30be0*/  LOP3.LUT R7, R23, 0x7ff00000, RZ, 0xc0, !PT ;  /* 0x7ff0000017077812 */ /* 0x000fc400078ec0ff */
[----:B------:R-:W-:Y:S01]  /*30bf0*/  LOP3.LUT R12, R12, 0x7ff00000, RZ, 0xc0, !PT ;  /* 0x7ff000000c0c7812 */ /* 0x000fe200078ec0ff */
[----:B------:R-:W0:Y:S01]  /*30c00*/  @!P0 DMUL R18, R20, 8.98846567431157953865e+307 ;  /* 0x7fe0000014128828 */ /* 0x000e220000000000 */
[----:B------:R-:W-:Y:S02]  /*30c10*/  MOV R38, 0x1ca00000 ;  /* 0x1ca0000000267802 */ /* 0x000fe40000000f00 */
[----:B------:R-:W-:-:S03]  /*30c20*/  ISETP.GE.U32.AND P2, PT, R7, R12, PT ;  /* 0x0000000c0700720c */ /* 0x000fc60003f46070 */
[----:B0-----:R-:W0:Y:S01]  /*30c30*/  MUFU.RCP64H R27, R19 ;  /* 0x00000013001b7308 */ /* 0x001e220000001800 */
[----:B------:R-:W-:Y:S02]  /*30c40*/  @!P3 LOP3.LUT R11, R21, 0x7ff00000, RZ, 0xc0, !PT ;  /* 0x7ff00000150bb812 */ /* 0x000fe400078ec0ff */
[----:B------:R-:W-:Y:S02]  /*30c50*/  SEL R24, R38, 0x63400000, !P2 ;  /* 0x6340000026187807 */ /* 0x000fe40005000000 */
[----:B------:R-:W-:Y:S02]  /*30c60*/  @!P3 ISETP.GE.U32.AND P4, PT, R7, R11, PT ;  /* 0x0000000b0700b20c */ /* 0x000fe40003f86070 */
[----:B------:R-:W-:Y:S02]  /*30c70*/  LOP3.LUT R25, R24, 0x800fffff, R23, 0xf8, !PT ;  /* 0x800fffff18197812 */ /* 0x000fe400078ef817 */
[----:B------:R-:W-:Y:S02]  /*30c80*/  @!P3 SEL R11, R38, 0x63400000, !P4 ;  /* 0x63400000260bb807 */ /* 0x000fe40006000000 */
[----:B------:R-:W-:-:S02]  /*30c90*/  MOV R24, R22 ;  /* 0x0000001600187202 */ /* 0x000fc40000000f00 */
[----:B------:R-:W-:Y:S02]  /*30ca0*/  @!P3 LOP3.LUT R11, R11, 0x80000000, R23, 0xf8, !PT ;  /* 0x800000000b0bb812 */ /* 0x000fe400078ef817 */
[----:B------:R-:W-:Y:S01]  /*30cb0*/  @!P3 MOV R28, RZ ;  /* 0x000000ff001cb202 */ /* 0x000fe20000000f00 */
[----:B0-----:R-:W0:Y:S01]  /*30cc0*/  DFMA R30, R26, -R18, 1 ;  /* 0x3ff000001a1e742b */ /* 0x001e220000000812 */
[----:B------:R-:W-:Y:S01]  /*30cd0*/  @!P3 LOP3.LUT R29, R11, 0x100000, RZ, 0xfc, !PT ;  /* 0x001000000b1db812 */ /* 0x000fe200078efcff */
[----:B------:R-:W-:-:S04]  /*30ce0*/  IMAD.MOV.U32 R11, RZ, RZ, R7 ;  /* 0x000000ffff0b7224 */ /* 0x000fc800078e0007 */
[----:B0-----:R-:W0:-:S04]  /*30cf0*/  DFMA R30, R30, R30, R30 ;  /* 0x0000001e1e1e722b */ /* 0x001e08000000001e */
[----:B------:R-:W-:-:S04]  /*30d00*/  @!P3 DFMA R24, R24, 2, -R28 ;  /* 0x400000001818b82b */ /* 0x000fc8000000081c */
[----:B0-----:R0:W1:Y:S02]  /*30d10*/  DFMA R26, R26, R30, R26 ;  /* 0x0000001e1a1a722b */ /* 0x001064000000001a */
[----:B0-----:R-:W-:Y:S02]  /*30d20*/  MOV R30, R12 ;  /* 0x0000000c001e7202 */ /* 0x001fe40000000f00 */
[----:B------:R-:W-:Y:S02]  /*30d30*/  @!P0 LOP3.LUT R30, R19, 0x7ff00000, RZ, 0xc0, !PT ;  /* 0x7ff00000131e8812 */ /* 0x000fe400078ec0ff */
[----:B-1----:R-:W0:Y:S01]  /*30d40*/  DFMA R28, R26, -R18, 1 ;  /* 0x3ff000001a1c742b */ /* 0x002e220000000812 */
[----:B------:R-:W-:Y:S02]  /*30d50*/  @!P3 LOP3.LUT R11, R25, 0x7ff00000, RZ, 0xc0, !PT ;  /* 0x7ff00000190bb812 */ /* 0x000fe400078ec0ff */
[----:B------:R-:W-:-:S03]  /*30d60*/  IADD3 R31, R30, -0x1, RZ ;  /* 0xffffffff1e1f7810 */ /* 0x000fc60007ffe0ff */
        /* <DEDUP_REMOVED lines=8> */
[----:B01----:R-:W-:Y:S02]  /*30df0*/  LOP3.LUT R11, R21, 0x7ff00000, RZ, 0xc0, !PT ;  /* 0x7ff00000150b7812 */ /* 0x003fe400078ec0ff */
[----:B------:R-:W-:Y:S02]  /*30e00*/  MOV R22, RZ ;  /* 0x000000ff00167202 */ /* 0x000fe40000000f00 */
[CC--:B------:R-:W-:Y:S02]  /*30e10*/  IADD3 R12, R7.reuse, -R11.reuse, RZ ;  /* 0x8000000b070c7210 */ /* 0x0c0fe40007ffe0ff */
[----:B------:R-:W-:Y:S02]  /*30e20*/  ISETP.GE.U32.AND P0, PT, R7, R11, PT ;  /* 0x0000000b0700720c */ /* 0x000fe40003f06070 */
[----:B------:R-:W-:Y:S02]  /*30e30*/  IMNMX R12, R12, -0x46a00000, !PT ;  /* 0xb96000000c0c7817 */ /* 0x000fe40007800200 */
[----:B------:R-:W-:-:S02]  /*30e40*/  SEL R7, R38, 0x63400000, !P0 ;  /* 0x6340000026077807 */ /* 0x000fc40004000000 */
[----:B------:R-:W-:-:S05]  /*30e50*/  IMNMX R12, R12, 0x46a00000, PT ;  /* 0x46a000000c0c7817 */ /* 0x000fca0003800200 */
[----:B------:R-:W-:-:S05]  /*30e60*/  IMAD.IADD R7, R12, 0x1, -R7 ;  /* 0x000000010c077824 */ /* 0x000fca00078e0a07 */
        /* <DEDUP_REMOVED lines=10> */
[----:B------:R-:W-:Y:S01]  /*30f10*/  IMAD.MOV R19, RZ, RZ, -R7 ;  /* 0x000000ffff137224 */ /* 0x000fe200078e0a07 */
[----:B------:R-:W-:Y:S01]  /*30f20*/  MOV R18, RZ ;  /* 0x000000ff00127202 */ /* 0x000fe20000000f00 */
[----:B------:R-:W-:Y:S01]  /*30f30*/  DMUL.RP R22, R26, R22 ;  /* 0x000000161a167228 */ /* 0x000fe20000008000 */
[----:B------:R-:W-:-:S04]  /*30f40*/  IADD3 R7, -R7, -0x43300000, RZ ;  /* 0xbcd0000007077810 */ /* 0x000fc80007ffe1ff */
[----:B------:R-:W0:-:S10]  /*30f50*/  DFMA R18, R12, -R18, R26 ;  /* 0x800000120c12722b */ /* 0x000e14000000001a */
[----:B0-----:R-:W-:Y:S02]  /*30f60*/  FSETP.NEU.AND P0, PT, |R19|, R7, PT ;  /* 0x000000071300720b */ /* 0x001fe40003f0d200 */
[----:B------:R-:W-:Y:S02]  /*30f70*/  LOP3.LUT R7, R23, R20, RZ, 0x3c, !PT ;  /* 0x0000001417077212 */ /* 0x000fe400078e3cff */
[----:B------:R-:W-:Y:S02]  /*30f80*/  FSEL R12, R22, R12, !P0 ;  /* 0x0000000c160c7208 */ /* 0x000fe40004000000 */
[----:B------:R-:W-:Y:S01]  /*30f90*/  FSEL R13, R7, R13, !P0 ;  /* 0x0000000d070d7208 */ /* 0x000fe20004000000 */
[----:B------:R-:W-:Y:S05]  /*30fa0*/  BRA `(.L_x_1233) ;  /* 0x0000015000007947 */ /* 0x000fea0003800000 */
.L_x_1232:
[----:B01----:R-:W0:-:S14]  /*30fb0*/  DSETP.NAN.AND P0, PT, R22, R22, PT ;  /* 0x000000161600722a */ /* 0x003e1c0003f08000 */
[----:B0-----:R-:W-:Y:S05]  /*30fc0*/  @P0 BRA `(.L_x_1234) ;  /* 0x0000011000000947 */ /* 0x001fea0003800000 */
[----:B------:R-:W0:-:S14]  /*30fd0*/  DSETP.NAN.AND P0, PT, R20, R20, PT ;  /* 0x000000141400722a */ /* 0x000e1c0003f08000 */
[----:B0-----:R-:W-:Y:S05]  /*30fe0*/  @P0 BRA `(.L_x_1235) ;  /* 0x000000c000000947 */ /* 0x001fea0003800000 */
[----:B------:R-:W-:Y:S01]  /*30ff0*/  ISETP.NE.AND P0, PT, R11, R30, PT ;  /* 0x0000001e0b00720c */ /* 0x000fe20003f05270 */
[----:B------:R-:W-:Y:S01]  /*31000*/  IMAD.MOV.U32 R13, RZ, RZ, -0x80000 ;  /* 0xfff80000ff0d7424 */ /* 0x000fe200078e00ff */
[----:B------:R-:W-:-:S11]  /*31010*/  MOV R12, 0x0 ;  /* 0x00000000000c7802 */ /* 0x000fd60000000f00 */
[----:B------:R-:W-:Y:S05]  /*31020*/  @!P0 BRA `(.L_x_1233) ;  /* 0x000000d000008947 */ /* 0x000fea0003800000 */
[----:B------:R-:W-:Y:S02]  /*31030*/  ISETP.NE.AND P0, PT, R11, 0x7ff00000, PT ;  /* 0x7ff000000b00780c */ /* 0x000fe40003f05270 */
[----:B------:R-:W-:Y:S02]  /*31040*/  LOP3.LUT R13, R23, 0x80000000, R21, 0x48, !PT ;  /* 0x80000000170d7812 */ /* 0x000fe400078e4815 */
[----:B------:R-:W-:-:S13]  /*31050*/  ISETP.EQ.OR P0, PT, R30, RZ, !P0 ;  /* 0x000000ff1e00720c */ /* 0x000fda0004702670 */
[----:B------:R-:W-:Y:S02]  /*31060*/  @P0 LOP3.LUT R7, R13, 0x7ff00000, RZ, 0xfc, !PT ;  /* 0x7ff000000d070812 */ /* 0x000fe400078efcff */
[----:B------:R-:W-:Y:S02]  /*31070*/  @!P0 MOV R12, RZ ;  /* 0x000000ff000c8202 */ /* 0x000fe40000000f00 */
[----:B------:R-:W-:Y:S01]  /*31080*/  @P0 MOV R12, RZ ;  /* 0x000000ff000c0202 */ /* 0x000fe20000000f00 */
[----:B------:R-:W-:Y:S01]  /*31090*/  @P0 IMAD.MOV.U32 R13, RZ, RZ, R7 ;  /* 0x000000ffff0d0224 */ /* 0x000fe200078e0007 */
[----:B------:R-:W-:Y:S05]  /*310a0*/  BRA `(.L_x_1233) ;  /* 0x0000005000007947 */ /* 0x000fea0003800000 */
.L_x_1235:
[----:B------:R-:W-:Y:S02]  /*310b0*/  LOP3.LUT R13, R21, 0x80000, RZ, 0xfc, !PT ;  /* 0x00080000150d7812 */ /* 0x000fe400078efcff */
[----:B------:R-:W-:Y:S01]  /*310c0*/  MOV R12, R20 ;  /* 0x00000014000c7202 */ /* 0x000fe20000000f00 */
[----:B------:R-:W-:Y:S05]  /*310d0*/  BRA `(.L_x_1233) ;  /* 0x0000002000007947 */ /* 0x000fea0003800000 */
.L_x_1234:
[----:B------:R-:W-:Y:S02]  /*310e0*/  LOP3.LUT R13, R23, 0x80000, RZ, 0xfc, !PT ;  /* 0x00080000170d7812 */ /* 0x000fe400078efcff */
[----:B------:R-:W-:-:S02]  /*310f0*/  MOV R12, R22 ;  /* 0x00000016000c7202 */ /* 0x000fc40000000f00 */
.L_x_1233:
[----:B------:R-:W-:Y:S05]  /*31100*/  BSYNC B2 ;  /* 0x0000000000027941 */ /* 0x000fea0003800000 */
.L_x_1231:
[----:B------:R-:W-:-:S04]  /*31110*/  IMAD.MOV.U32 R7, RZ, RZ, 0x0 ;  /* 0x00000000ff077424 */ /* 0x000fc800078e00ff */
[----:B------:R-:W-:Y:S05]  /*31120*/  RET.REL.NODEC R6 `(_ZN2at6native27unrolled_elementwise_kernelIN48_GLOBAL__N__08322988_15_IGammaKernel_cu_cb51a28d10CalcIgammaIfEESt5arrayIPcLm3EELi4E23TrivialOffsetCalculatorILi2EjES8_ILi1EjENS0_6memory12LoadWithCastILi2EEENSB_13StoreWithCastILi1EEEEEviT_T0_T2_T3_T4_T5_) ;  /* 0xfffceed006007950 */ /* 0x000fea0003c3ffff */
        .weak           $__internal_3_$__cuda_sm20_dsqrt_rn_f64_mediumpath_v1
        .type           $__internal_3_$__cuda_sm20_dsqrt_rn_f64_mediumpath_v1,@function
        .size           $__internal_3_$__cuda_sm20_dsqrt_rn_f64_mediumpath_v1,(.L_x_6687 - $__internal_3_$__cuda_sm20_dsqrt_rn_f64_mediumpath_v1)
$__internal_3_$__cuda_sm20_dsqrt_rn_f64_mediumpath_v1:
[----:B------:R-:W-:Y:S01]  /*31130*/  ISETP.GE.U32.AND P0, PT, R6, -0x3400000, PT ;  /* 0xfcc000000600780c */ /* 0x000fe20003f06070 */
[----:B------:R-:W-:Y:S01]  /*31140*/  BSSY B2, `(.L_x_1236) ;  /* 0x0000024000027945 */ /* 0x000fe20003800000 */
[----:B------:R-:W-:-:S11]  /*31150*/  MOV R6, R12 ;  /* 0x0000000c00067202 */ /* 0x000fd60000000f00 */
[----:B------:R-:W-:Y:S05]  /*31160*/  @!P0 BRA `(.L_x_1237) ;  /* 0x0000008000008947 */ /* 0x000fea0003800000 */
[----:B------:R-:W0:-:S10]  /*31170*/  DFMA.RM R10, R14, R10, R8 ;  /* 0x0000000a0e0a722b */ /* 0x000e140000004008 */
[----:B0-----:R-:W-:-:S04]  /*31180*/  IADD3 R8, P0, R10, 0x1, RZ ;  /* 0x000000010a087810 */ /* 0x001fc80007f1e0ff */
[----:B------:R-:W-:-:S06]  /*31190*/  IADD3.X R9, RZ, R11, RZ, P0, !PT ;  /* 0x0000000bff097210 */ /* 0x000fcc00007fe4ff */
[----:B------:R-:W0:-:S06]  /*311a0*/  DFMA.RP R6, -R10, R8, R6 ;  /* 0x000000080a06722b */ /* 0x000e0c0000008106 */
[----:B0-----:R-:W0:-:S06]  /*311b0*/  DSETP.GT.AND P0, PT, R6, RZ, PT ;  /* 0x000000ff0600722a */ /* 0x001e0c0003f04000 */
[----:B0-----:R-:W-:Y:S02]  /*311c0*/  FSEL R8, R8, R10, P0 ;  /* 0x0000000a08087208 */ /* 0x001fe40000000000 */
[----:B------:R-:W-:Y:S01]  /*311d0*/  FSEL R9, R9, R11, P0 ;  /* 0x0000000b09097208 */ /* 0x000fe20000000000 */
[----:B------:R-:W-:Y:S05]  /*311e0*/  BRA `(.L_x_1238) ;  /* 0x0000019000007947 */ /* 0x000fea0003800000 */
.L_x_1237:
[----:B------:R-:W0:-:S14]  /*311f0*/  DSETP.NE.AND P0, PT, R6, RZ, PT ;  /* 0x000000ff0600722a */ /* 0x000e1c0003f05000 */
[----:B0-----:R-:W-:Y:S05]  /*31200*/  @!P0 BRA `(.L_x_1239) ;  /* 0x0000016000008947 */ /* 0x001fea0003800000 */
[----:B------:R-:W-:-:S13]  /*31210*/  ISETP.GE.AND P0, PT, R7, RZ, PT ;  /* 0x000000ff0700720c */ /* 0x000fda0003f06270 */
[----:B------:R-:W-:Y:S01]  /*31220*/  @!P0 IMAD.MOV.U32 R8, RZ, RZ, 0x0 ;  /* 0x00000000ff088424 */ /* 0x000fe200078e00ff */
[----:B------:R-:W-:Y:S01]  /*31230*/  @!P0 MOV R9, 0xfff80000 ;  /* 0xfff8000000098802 */ /* 0x000fe20000000f00 */
[----:B------:R-:W-:Y:S05]  /*31240*/  @!P0 BRA `(.L_x_1238) ;  /* 0x0000013000008947 */ /* 0x000fea0003800000 */
[----:B------:R-:W-:-:S13]  /*31250*/  ISETP.GT.AND P0, PT, R7, 0x7fefffff, PT ;  /* 0x7fefffff0700780c */ /* 0x000fda0003f04270 */
[----:B------:R-:W-:Y:S05]  /*31260*/  @P0 BRA `(.L_x_1239) ;  /* 0x0000010000000947 */ /* 0x000fea0003800000 */
[----:B------:R-:W0:Y:S01]  /*31270*/  DMUL R6, R6, 8.11296384146066816958e+31 ;  /* 0x4690000006067828 */ /* 0x000e220000000000 */
[----:B------:R-:W-:Y:S01]  /*31280*/  MOV R8, RZ ;  /* 0x000000ff00087202 */ /* 0x000fe20000000f00 */
[----:B------:R-:W-:Y:S01]  /*31290*/  IMAD.MOV.U32 R12, RZ, RZ, 0x0 ;  /* 0x00000000ff0c7424 */ /* 0x000fe200078e00ff */
[----:B------:R-:W-:-:S03]  /*312a0*/  MOV R13, 0x3fd80000 ;  /* 0x3fd80000000d7802 */ /* 0x000fc60000000f00 */
[----:B0-----:R-:W0:Y:S02]  /*312b0*/  MUFU.RSQ64H R9, R7 ;  /* 0x0000000700097308 */ /* 0x001e240000001c00 */
        /* <DEDUP_REMOVED lines=11> */
.L_x_1239:
[----:B------:R0:W1:-:S06]  /*31370*/  DADD R8, R6, R6 ;  /* 0x0000000006087229 */ /* 0x00004c0000000006 */
.L_x_1238:
[----:B------:R-:W-:Y:S05]  /*31380*/  BSYNC B2 ;  /* 0x0000000000027941 */ /* 0x000fea0003800000 */
.L_x_1236:
[----:B------:R-:W-:-:S04]  /*31390*/  MOV R19, 0x0 ;  /* 0x0000000000137802 */ /* 0x000fc80000000f00 */
[----:B------:R-:W-:Y:S05]  /*313a0*/  RET.REL.NODEC R18 `(_ZN2at6native27unrolled_elementwise_kernelIN48_GLOBAL__N__08322988_15_IGammaKernel_cu_cb51a28d10CalcIgammaIfEESt5arrayIPcLm3EELi4E23TrivialOffsetCalculatorILi2EjES8_ILi1EjENS0_6memory12LoadWithCastILi2EEENSB_13StoreWithCastILi1EEEEEviT_T0_T2_T3_T4_T5_) ;  /* 0xfffcec5012007950 */ /* 0x000fea0003c3ffff */
.L_x_1240:
        /* <DEDUP_REMOVED lines=13> */
.L_x_6687:


//--------------------- .text._ZN2at6native18elementwise_kernelILi128ELi2EZNS0_22gpu_kernel_impl_nocastIN48_GLOBAL__N__08322988_15_IGammaKernel_cu_cb51a28d10CalcIgammaIfEEEEvRNS_18TensorIteratorBaseERKT_EUliE_EEviT1_ --------------------------
	.section	.text._ZN2at6native18elementwise_kernelILi128ELi2EZNS0_22gpu_kernel_impl_nocastIN48_GLOBAL__N__08322988_15_IGammaKernel_cu_cb51a28d10CalcIgammaIfEEEEvRNS_18TensorIteratorBaseERKT_EUliE_EEviT1_,"ax",@progbits
	.sectioninfo	@"SHI_REGISTERS=48"
	.align	128
        .global         _ZN2at6native18elementwise_kernelILi128ELi2EZNS0_22gpu_kernel_impl_nocastIN48_GLOBAL__N__08322988_15_IGammaKernel_cu_cb51a28d10CalcIgammaIfEEEEvRNS_18TensorIteratorBaseERKT_EUliE_EEviT1_
        .type           _ZN2at6native18elementwise_kernelILi128ELi2EZNS0_22gpu_kernel_impl_nocastIN48_GLOBAL__N__08322988_15_IGammaKernel_cu_cb51a28d10CalcIgammaIfEEEEvRNS_18TensorIteratorBaseERKT_EUliE_EEviT1_,@function
        .size           _ZN2at6native18elementwise_kernelILi128ELi2EZNS0_22gpu_kernel_impl_nocastIN48_GLOBAL__N__08322988_15_IGammaKernel_cu_cb51a28d10CalcIgammaIfEEEEvRNS_18TensorIteratorBaseERKT_EUliE_EEviT1_,(.L_x_6695 - _ZN2at6native18elementwise_kernelILi128ELi2EZNS0_22gpu_kernel_impl_nocastIN48_GLOBAL__N__08322988_15_IGammaKernel_cu_cb51a28d10CalcIgammaIfEEEEvRNS_18TensorIteratorBaseERKT_EUliE_EEviT1_)
        .other          _ZN2at6native18elementwise_kernelILi128ELi2EZNS0_22gpu_kernel_impl_nocastIN48_GLOBAL__N__08322988_15_IGammaKernel_cu_cb51a28d10CalcIgammaIfEEEEvRNS_18TensorIteratorBaseERKT_EUliE_EEviT1_,@"STO_CUDA_ENTRY STV_DEFAULT"
_ZN2at6native18elementwise_kernelILi128ELi2EZNS0_22gpu_kernel_impl_nocastIN48_GLOBAL__N__08322988_15_IGammaKernel_cu_cb51a28d10CalcIgammaIfEEEEvRNS_18TensorIteratorBaseERKT_EUliE_EEviT1_:
.text._ZN2at6native18elementwise_kernelILi128ELi2EZNS0_22gpu_kernel_impl_nocastIN48_GLOBAL__N__08322988_15_IGammaKernel_cu_cb51a28d10CalcIgammaIfEEEEvRNS_18TensorIteratorBaseERKT_EUliE_EEviT1_:
[----:B------:R-:W-:Y:S02]  /*0000*/  MOV R1, c[0x0][0x28] ;  /* 0x00000a0000017a02 */ /* 0x000fe40000000f00 */
[----:B------:R-:W0:Y:S01]  /*0010*/  S2R R3, SR_CTAID.X ;  /* 0x0000000000037919 */ /* 0x000e220000002500 */
[----:B------:R-:W-:Y:S01]  /*0020*/  ULDC.64 UR4, c[0x0][0x118] ;  /* 0x0000460000047ab9 */ /* 0x000fe20000000a00 */
[----:B------:R-:W-:Y:S01]  /*0030*/  BSSY B1, `(.L_x_1241) ;  /* 0x000011a000017945 */ /* 0x000fe20003800000 */
[----:B------:R-:W-:Y:S01]  /*0040*/  ULDC.U8 UR6, c[0x0][0x3e0] ;  /* 0x0000f80000067ab9 */ /* 0x000fe20000000000 */
[----:B------:R-:W0:Y:S01]  /*0050*/  S2R R6, SR_TID.X ;  /* 0x0000000000067919 */ /* 0x000e220000002100 */
[----:B------:R-:W-:Y:S02]  /*0060*/  IADD3 R1, R1, -0x13f0, RZ ;  /* 0xffffec1001017810 */ /* 0x000fe40007ffe0ff */
[----:B0-----:R-:W-:-:S04]  /*0070*/  LEA R9, R3, R6, 0x8 ;  /* 0x0000000603097211 */ /* 0x001fc800078e40ff */
[----:B------:R-:W-:-:S13]  /*0080*/  ISETP.GE.AND P0, PT, R9, c[0x0][0x160], PT ;  /* 0x0000580009007a0c */ /* 0x000fda0003f06270 */
[----:B------:R-:W-:Y:S05]  /*0090*/  @P0 BRA `(.L_x_1242) ;  /* 0x0000113000000947 */ /* 0x000fea0003800000 */
[----:B------:R-:W-:Y:S01]  /*00a0*/  ISETP.NE.AND P0, PT, RZ, c[0x0][0x168], PT ;  /* 0x00005a00ff007a0c */ /* 0x000fe20003f05270 */
[----:B------:R-:W-:Y:S01]  /*00b0*/  HFMA2.MMA R2, -RZ, RZ, 0, 0 ;  /* 0x00000000ff027435 */ /* 0x000fe200000001ff */
[----:B------:R-:W-:Y:S01]  /*00c0*/  IMAD.MOV.U32 R0, RZ, RZ, RZ ;  /* 0x000000ffff007224 */ /* 0x000fe200078e00ff */
[----:B------:R-:W-:-:S10]  /*00d0*/  MOV R30, RZ ;  /* 0x000000ff001e7202 */ /* 0x000fd40000000f00 */
[----:B------:R-:W-:Y:S05]  /*00e0*/  @!P0 BRA `(.L_x_1243) ;  /* 0x00000f9000008947 */ /* 0x000fea0003800000 */
[----:B------:R-:W-:Y:S01]  /*00f0*/  MOV R5, R9 ;  /* 0x0000000900057202 */ /* 0x000fe20000000f00 */
        /* <DEDUP_REMOVED lines=231> */
[----:B------:R-:W-:Y:S01]  /*0f70*/  ISETP.NE.AND P0, PT, R7, 0x18, PT ;  /* 0x000000180700780c */ /* 0x000fe20003f05270 */
[----:B------:R-:W-:-:S04]  /*0f80*/  IMAD.MOV.U32 R4, RZ, RZ, RZ ;  /* 0x000000ffff047224 */ /* 0x000fc800078e00ff */
[----:B------:R-:W-:-:S05]  /*0f90*/  IMAD.HI.U32 R8, R5, c[0x0][0x284], R4 ;  /* 0x0000a10005087a27 */ /* 0x000fca00078e0004 */
[----:B------:R-:W-:-:S03]  /*0fa0*/  SHF.R.U32.HI R9, RZ, c[0x0][0x288], R8 ;  /* 0x0000a200ff097a19 */ /* 0x000fc60000011608 */
[----:B------:R-:W-:Y:S02]  /*0fb0*/  @P0 MOV R8, RZ ;  /* 0x000000ff00080202 */ /* 0x000fe40000000f00 */
[----:B------:R-:W-:-:S03]  /*0fc0*/  IADD3 R7, -R9, RZ, RZ ;  /* 0x000000ff09077210 */ /* 0x000fc60007ffe1ff */
[----:B------:R-:W-:-:S04]  /*0fd0*/  @P0 IMAD.HI.U32 R4, R9, c[0x0][0x290], R8 ;  /* 0x0000a40009040a27 */ /* 0x000fc800078e0008 */
[----:B------:R-:W-:Y:S01]  /*0fe0*/  IMAD R5, R7, c[0x0][0x280], R5 ;  /* 0x0000a00007057a24 */ /* 0x000fe200078e0205 */
[----:B------:R-:W-:-:S03]  /*0ff0*/  @P0 SHF.R.U32.HI R4, RZ, c[0x0][0x294], R4 ;  /* 0x0000a500ff040a19 */ /* 0x000fc60000011604 */
[C---:B------:R-:W-:Y:S02]  /*1000*/  IMAD R30, R5.reuse, c[0x0][0x3ac], R30 ;  /* 0x0000eb00051e7a24 */ /* 0x040fe400078e021e */
[----:B------:R-:W-:Y:S02]  /*1010*/  @P0 IMAD.MOV R7, RZ, RZ, -R4 ;  /* 0x000000ffff070224 */ /* 0x000fe400078e0a04 */
[----:B------:R-:W-:Y:S02]  /*1020*/  IMAD R2, R5, c[0x0][0x3b0], R2 ;  /* 0x0000ec0005027a24 */ /* 0x000fe400078e0202 */
[----:B------:R-:W-:Y:S02]  /*1030*/  @P0 IMAD R9, R7, c[0x0][0x28c], R9 ;  /* 0x0000a30007090a24 */ /* 0x000fe400078e0209 */
[----:B------:R-:W-:Y:S02]  /*1040*/  IMAD R0, R5, c[0x0][0x3b4], R0 ;  /* 0x0000ed0005007a24 */ /* 0x000fe400078e0200 */
[----:B------:R-:W-:-:S02]  /*1050*/  @P0 IMAD R30, R9, c[0x0][0x3b8], R30 ;  /* 0x0000ee00091e0a24 */ /* 0x000fc400078e021e */
[C---:B------:R-:W-:Y:S02]  /*1060*/  @P0 IMAD R2, R9.reuse, c[0x0][0x3bc], R2 ;  /* 0x0000ef0009020a24 */ /* 0x040fe400078e0202 */
[----:B------:R-:W-:-:S03]  /*1070*/  @P0 IMAD R0, R9, c[0x0][0x3c0], R0 ;  /* 0x0000f00009000a24 */ /* 0x000fc600078e0200 */
.L_x_1243:
[----:B------:R-:W-:Y:S02]  /*1080*/  IADD3 R4, P0, R2, c[0x0][0x3d0], RZ ;  /* 0x0000f40002047a10 */ /* 0x000fe40007f1e0ff */
[----:B------:R-:W-:Y:S02]  /*1090*/  IADD3 R8, P1, R0, c[0x0][0x3d8], RZ ;  /* 0x0000f60000087a10 */ /* 0x000fe40007f3e0ff */
[----:B------:R-:W-:Y:S02]  /*10a0*/  IADD3.X R5, RZ, c[0x0][0x3d4], RZ, P0, !PT ;  /* 0x0000f500ff057a10 */ /* 0x000fe400007fe4ff */
[----:B------:R-:W-:-:S04]  /*10b0*/  IADD3.X R9, RZ, c[0x0][0x3dc], RZ, P1, !PT ;  /* 0x0000f700ff097a10 */ /* 0x000fc80000ffe4ff */
[----:B------:R0:W5:Y:S04]  /*10c0*/  LDG.E R5, [R4.64] ;  /* 0x0000000404057981 */ /* 0x000168000c1e1900 */
[----:B------:R0:W5:Y:S01]  /*10d0*/  LDG.E R2, [R8.64] ;  /* 0x0000000408027981 */ /* 0x000162000c1e1900 */
[----:B------:R-:W-:Y:S02]  /*10e0*/  ISETP.NE.AND P0, PT, RZ, UR6, PT ;  /* 0x00000006ff007c0c */ /* 0x000fe4000bf05270 */
[----:B------:R-:W-:-:S05]  /*10f0*/  IADD3 R30, P1, R30, c[0x0][0x3c8], RZ ;  /* 0x0000f2001e1e7a10 */ /* 0x000fca0007f3e0ff */
[----:B------:R-:W-:-:S06]  /*1100*/  IMAD.X R31, RZ, RZ, c[0x0][0x3cc], P1 ;  /* 0x0000f300ff1f7624 */ /* 0x000fcc00008e06ff */
[----:B------:R-:W-:Y:S05]  /*1110*/  @!P0 BRA `(.L_x_1244) ;  /* 0x0000005000008947 */ /* 0x000fea0003800000 */
[----:B0----5:R-:W-:Y:S02]  /*1120*/  MOV R26, R2 ;  /* 0x00000002001a7202 */ /* 0x021fe40000000f00 */
[----:B------:R-:W-:Y:S02]  /*1130*/  MOV R2, 0x1150 ;  /* 0x0000115000027802 */ /* 0x000fe40000000f00 */
[----:B------:R-:W-:Y:S05]  /*1140*/  CALL.REL.NOINC `($_ZN2at6native18elementwise_kernelILi128ELi2EZNS0_22gpu_kernel_impl_nocastIN48_GLOBAL__N__08322988_15_IGammaKernel_cu_cb51a28d10CalcIgammaIfEEEEvRNS_18TensorIteratorBaseERKT_EUliE_EEviT1_$_ZN46_INTERNAL_08322988_15_IGammaKernel_cu_cb51a28d48_GLOBAL__N__08322988_15_IGammaKernel_cu_cb51a28d12calc_igammacIfEET_S2_S2_) ;  /* 0x0000edb000007944 */ /* 0x000fea0003c00000 */
[----:B------:R-:W-:Y:S01]  /*1150*/  MOV R5, R0 ;  /* 0x0000000000057202 */ /* 0x000fe20000000f00 */
[----:B------:R-:W-:Y:S05]  /*1160*/  BRA `(.L_x_1245) ;  /* 0x0000003000007947 */ /* 0x000fea0003800000 */
.L_x_1244:
[----:B0-----:R-:W-:Y:S02]  /*1170*/  MOV R4, 0x1190 ;  /* 0x0000119000047802 */ /* 0x001fe40000000f00 */
[----:B-----5:R-:W-:Y:S05]  /*1180*/  CALL.REL.NOINC `($_ZN2at6native18elementwise_kernelILi128ELi2EZNS0_22gpu_kernel_impl_nocastIN48_GLOBAL__N__08322988_15_IGammaKernel_cu_cb51a28d10CalcIgammaIfEEEEvRNS_18TensorIteratorBaseERKT_EUliE_EEviT1_$_ZN46_INTERNAL_08322988_15_IGammaKernel_cu_cb51a28d48_GLOBAL__N__08322988_15_IGammaKernel_cu_cb51a28d11calc_igammaIfEET_S2_S2_) ;  /* 0x000011b000007944 */ /* 0x020fea0003c00000 */
[----:B------:R-:W-:-:S05]  /*1190*/  IMAD.MOV.U32 R5, RZ, RZ, R0 ;  /* 0x000000ffff057224 */ /* 0x000fca00078e0000 */
.L_x_1245:
[----:B------:R0:W-:Y:S01]  /*11a0*/  STG.E [R30.64], R5 ;  /* 0x000000051e007986 */ /* 0x0001e2000c101904 */
[----:B------:R-:W-:-:S04]  /*11b0*/  LEA R3, R3, R6, 0x8 ;  /* 0x0000000603037211 */ /* 0x000fc800078e40ff */
[----:B------:R-:W-:Y:S02]  /*11c0*/  IADD3 R9, R3, 0x80, RZ ;  /* 0x0000008003097810 */ /* 0x000fe40007ffe0ff */
.L_x_1242:
[----:B------:R-:W-:Y:S05]  /*11d0*/  BSYNC B1 ;  /* 0x0000000000017941 */ /* 0x000fea0003800000 */
.L_x_1241:
[----:B------:R-:W-:-:S13]  /*11e0*/  ISETP.GE.AND P0, PT, R9, c[0x0][0x160], PT ;  /* 0x0000580009007a0c */ /* 0x000fda0003f06270 */
[----:B------:R-:W-:Y:S05]  /*11f0*/  @P0 EXIT ;  /* 0x000000000000094d */ /* 0x000fea0003800000 */
[----:B------:R-:W-:Y:S01]  /*1200*/  ISETP.NE.AND P0, PT, RZ, c[0x0][0x168], PT ;  /* 0x00005a00ff007a0c */ /* 0x000fe20003f05270 */
[----:B------:R-:W-:Y:S01]  /*1210*/  HFMA2.MMA R0, -RZ, RZ, 0, 0 ;  /* 0x00000000ff007435 */ /* 0x000fe200000001ff */
[----:B------:R-:W-:Y:S01]  /*1220*/  IMAD.MOV.U32 R2, RZ, RZ, RZ ;  /* 0x000000ffff027224 */ /* 0x000fe200078e00ff */
[----:B0-----:R-:W-:-:S10]  /*1230*/  MOV R30, RZ ;  /* 0x000000ff001e7202 */ /* 0x001fd40000000f00 */
[----:B------:R-:W-:Y:S05]  /*1240*/  @!P0 BRA `(.L_x_1246) ;  /* 0x00000f9000008947 */ /* 0x000fea0003800000 */
[----:B------:R-:W-:Y:S01]  /*1250*/  MOV R2, RZ ;  /* 0x000000ff00027202 */ /* 0x000fe20000000f00 */
[----:B------:R-:W-:-:S04]  /*1260*/  IMAD.MOV.U32 R3, RZ, RZ, R9 ;  /* 0x000000ffff037224 */ /* 0x000fc800078e0009 */
[----:B------:R-:W-:Y:S01]  /*1270*/  IMAD.HI.U32 R4, R9, c[0x0][0x170], R2 ;  /* 0x00005c0009047a27 */ /* 0x000fe200078e0002 */
[----:B------:R-:W-:-:S04]  /*1280*/  MOV R3, c[0x0][0x168] ;  /* 0x00005a0000037a02 */ /* 0x000fc80000000f00 */
[----:B------:R-:W-:Y:S02]  /*1290*/  ISETP.NE.AND P0, PT, R3, 0x1, PT ;  /* 0x000000010300780c */ /* 0x000fe40003f05270 */
        /* <DEDUP_REMOVED lines=227> */
[----:B------:R-:W-:Y:S02]  /*20d0*/  ISETP.NE.AND P0, PT, R3, 0x18, PT ;  /* 0x000000180300780c */ /* 0x000fe40003f05270 */
[----:B------:R-:W-:-:S05]  /*20e0*/  MOV R4, RZ ;  /* 0x000000ff00047202 */ /* 0x000fca0000000f00 */
[----:B------:R-:W-:-:S05]  /*20f0*/  IMAD.HI.U32 R6, R5, c[0x0][0x284], R4 ;  /* 0x0000a10005067a27 */ /* 0x000fca00078e0004 */
[----:B------:R-:W-:Y:S01]  /*2100*/  SHF.R.U32.HI R7, RZ, c[0x0][0x288], R6 ;  /* 0x0000a200ff077a19 */ /* 0x000fe20000011606 */
[----:B------:R-:W-:-:S03]  /*2110*/  @P0 IMAD.MOV.U32 R6, RZ, RZ, RZ ;  /* 0x000000ffff060224 */ /* 0x000fc600078e00ff */
[C---:B------:R-:W-:Y:S01]  /*2120*/  IADD3 R4, -R7.reuse, RZ, RZ ;  /* 0x000000ff07047210 */ /* 0x040fe20007ffe1ff */
[----:B------:R-:W-:-:S04]  /*2130*/  @P0 IMAD.HI.U32 R3, R7, c[0x0][0x290], R6 ;  /* 0x0000a40007030a27 */ /* 0x000fc800078e0006 */
[----:B------:R-:W-:Y:S01]  /*2140*/  IMAD R5, R4, c[0x0][0x280], R5 ;  /* 0x0000a00004057a24 */ /* 0x000fe200078e0205 */
[----:B------:R-:W-:-:S03]  /*2150*/  @P0 SHF.R.U32.HI R3, RZ, c[0x0][0x294], R3 ;  /* 0x0000a500ff030a19 */ /* 0x000fc60000011603 */
[----:B------:R-:W-:Y:S01]  /*2160*/  IMAD R30, R5, c[0x0][0x3ac], R30 ;  /* 0x0000eb00051e7a24 */ /* 0x000fe200078e021e */
[----:B------:R-:W-:Y:S01]  /*2170*/  @P0 IADD3 R3, -R3, RZ, RZ ;  /* 0x000000ff03030210 */ /* 0x000fe20007ffe1ff */
[C---:B------:R-:W-:Y:S02]  /*2180*/  IMAD R2, R5.reuse, c[0x0][0x3b0], R2 ;  /* 0x0000ec0005027a24 */ /* 0x040fe400078e0202 */
[----:B------:R-:W-:Y:S02]  /*2190*/  IMAD R0, R5, c[0x0][0x3b4], R0 ;  /* 0x0000ed0005007a24 */ /* 0x000fe400078e0200 */
[----:B------:R-:W-:-:S04]  /*21a0*/  @P0 IMAD R7, R3, c[0x0][0x28c], R7 ;  /* 0x0000a30003070a24 */ /* 0x000fc800078e0207 */
[C---:B------:R-:W-:Y:S02]  /*21b0*/  @P0 IMAD R30, R7.reuse, c[0x0][0x3b8], R30 ;  /* 0x0000ee00071e0a24 */ /* 0x040fe400078e021e */
[C---:B------:R-:W-:Y:S02]  /*21c0*/  @P0 IMAD R2, R7.reuse, c[0x0][0x3bc], R2 ;  /* 0x0000ef0007020a24 */ /* 0x040fe400078e0202 */
[----:B------:R-:W-:-:S03]  /*21d0*/  @P0 IMAD R0, R7, c[0x0][0x3c0], R0 ;  /* 0x0000f00007000a24 */ /* 0x000fc600078e0200 */
.L_x_1246:
[----:B------:R-:W-:Y:S02]  /*21e0*/  IADD3 R2, P0, R2, c[0x0][0x3d0], RZ ;  /* 0x0000f40002027a10 */ /* 0x000fe40007f1e0ff */
[----:B------:R-:W-:-:S03]  /*21f0*/  IADD3 R4, P1, R0, c[0x0][0x3d8], RZ ;  /* 0x0000f60000047a10 */ /* 0x000fc60007f3e0ff */
[----:B------:R-:W-:Y:S01]  /*2200*/  IMAD.X R3, RZ, RZ, c[0x0][0x3d4], P0 ;  /* 0x0000f500ff037624 */ /* 0x000fe200000e06ff */
[----:B------:R-:W-:-:S04]  /*2210*/  IADD3.X R5, RZ, c[0x0][0x3dc], RZ, P1, !PT ;  /* 0x0000f700ff057a10 */ /* 0x000fc80000ffe4ff */
[----:B------:R0:W5:Y:S04]  /*2220*/  LDG.E R2, [R2.64] ;  /* 0x0000000402027981 */ /* 0x000168000c1e1900 */
[----:B------:R0:W5:Y:S01]  /*2230*/  LDG.E R26, [R4.64] ;  /* 0x00000004041a7981 */ /* 0x000162000c1e1900 */
[----:B------:R-:W-:Y:S02]  /*2240*/  ISETP.NE.AND P1, PT, RZ, UR6, PT ;  /* 0x00000006ff007c0c */ /* 0x000fe4000bf25270 */
[----:B------:R-:W-:-:S04]  /*2250*/  IADD3 R30, P0, R30, c[0x0][0x3c8], RZ ;  /* 0x0000f2001e1e7a10 */ /* 0x000fc80007f1e0ff */
[----:B------:R-:W-:-:S07]  /*2260*/  IADD3.X R31, RZ, c[0x0][0x3cc], RZ, P0, !PT ;  /* 0x0000f300ff1f7a10 */ /* 0x000fce00007fe4ff */
[----:B------:R-:W-:Y:S05]  /*2270*/  @!P1 BRA `(.L_x_1247) ;  /* 0x0000005000009947 */ /* 0x000fea0003800000 */
[----:B0----5:R-:W-:Y:S01]  /*2280*/  IMAD.MOV.U32 R5, RZ, RZ, R2 ;  /* 0x000000ffff057224 */ /* 0x021fe200078e0002 */
[----:B------:R-:W-:Y:S02]  /*2290*/  MOV R2, 0x22b0 ;  /* 0x000022b000027802 */ /* 0x000fe40000000f00 */
[----:B-1----:R-:W-:Y:S05]  /*22a0*/  CALL.REL.NOINC `($_ZN2at6native18elementwise_kernelILi128ELi2EZNS0_22gpu_kernel_impl_nocastIN48_GLOBAL__N__08322988_15_IGammaKernel_cu_cb51a28d10CalcIgammaIfEEEEvRNS_18TensorIteratorBaseERKT_EUliE_EEviT1_$_ZN46_INTERNAL_08322988_15_IGammaKernel_cu_cb51a28d48_GLOBAL__N__08322988_15_IGammaKernel_cu_cb51a28d12calc_igammacIfEET_S2_S2_) ;  /* 0x0000dc5000007944 */ /* 0x002fea0003c00000 */
[----:B------:R-:W-:Y:S01]  /*22b0*/  MOV R3, R0 ;  /* 0x0000000000037202 */ /* 0x000fe20000000f00 */
[----:B------:R-:W-:Y:S05]  /*22c0*/  BRA `(.L_x_1248) ;  /* 0x0000005000007947 */ /* 0x000fea0003800000 */
.L_x_1247:
[----:B0----5:R-:W-:Y:S01]  /*22d0*/  MOV R5, R2 ;  /* 0x0000000200057202 */ /* 0x021fe20000000f00 */
[----:B------:R-:W-:Y:S01]  /*22e0*/  IMAD.MOV.U32 R2, RZ, RZ, R26 ;  /* 0x000000ffff027224 */ /* 0x000fe200078e001a */
[----:B------:R-:W-:Y:S02]  /*22f0*/  MOV R4, 0x2310 ;  /* 0x0000231000047802 */ /* 0x000fe40000000f00 */
[----:B-1----:R-:W-:Y:S05]  /*2300*/  CALL.REL.NOINC `($_ZN2at6native18elementwise_kernelILi128ELi2EZNS0_22gpu_kernel_impl_nocastIN48_GLOBAL__N__08322988_15_IGammaKernel_cu_cb51a28d10CalcIgammaIfEEEEvRNS_18TensorIteratorBaseERKT_EUliE_EEviT1_$_ZN46_INTERNAL_08322988_15_IGammaKernel_cu_cb51a28d48_GLOBAL__N__08322988_15_IGammaKernel_cu_cb51a28d11calc_igammaIfEET_S2_S2_) ;  /* 0x0000003000007944 */ /* 0x002fea0003c00000 */
[----:B------:R-:W-:-:S05]  /*2310*/  MOV R3, R0 ;  /* 0x0000000000037202 */ /* 0x000fca0000000f00 */
.L_x_1248:
[----:B------:R-:W-:Y:S01]  /*2320*/  STG.E [R30.64], R3 ;  /* 0x000000031e007986 */ /* 0x000fe2000c101904 */
[----:B------:R-:W-:Y:S05]  /*2330*/  EXIT ;  /* 0x000000000000794d */ /* 0x000fea0003800000 */
        .type           $_ZN2at6native18elementwise_kernelILi128ELi2EZNS0_22gpu_kernel_impl_nocastIN48_GLOBAL__N__08322988_15_IGammaKernel_cu_cb51a28d10CalcIgammaIfEEEEvRNS_18TensorIteratorBaseERKT_EUliE_EEviT1_$_ZN46_INTERNAL_08322988_15_IGammaKernel_cu_cb51a28d48_GLOBAL__N__08322988_15_IGammaKernel_cu_cb51a28d11calc_igammaIfEET_S2_S2_,@function
        .size           $_ZN2at6native18elementwise_kernelILi128ELi2EZNS0_22gpu_kernel_impl_nocastIN48_GLOBAL__N__08322988_15_IGammaKernel_cu_cb51a28d10CalcIgammaIfEEEEvRNS_18TensorIteratorBaseERKT_EUliE_EEviT1_$_ZN46_INTERNAL_08322988_15_IGammaKernel_cu_cb51a28d48_GLOBAL__N__08322988_15_IGammaKernel_cu_cb51a28d11calc_igammaIfEET_S2_S2_,($_ZN2at6native18elementwise_kernelILi128ELi2EZNS0_22gpu_kernel_impl_nocastIN48_GLOBAL__N__08322988_15_IGammaKernel_cu_cb51a28d10CalcIgammaIfEEEEvRNS_18TensorIteratorBaseERKT_EUliE_EEviT1_$_ZN46_INTERNAL_08322988_15_IGammaKernel_cu_cb51a28d48_GLOBAL__N__08322988_15_IGammaKernel_cu_cb51a28d12calc_igammacIfEET_S2_S2_ - $_ZN2at6native18elementwise_kernelILi128ELi2EZNS0_22gpu_kernel_impl_nocastIN48_GLOBAL__N__08322988_15_IGammaKernel_cu_cb51a28d10CalcIgammaIfEEEEvRNS_18TensorIteratorBaseERKT_EUliE_EEviT1_$_ZN46_INTERNAL_08322988_15_IGammaKernel_cu_cb51a28d48_GLOBAL__N__08322988_15_IGammaKernel_cu_cb51a28d11calc_igammaIfEET_S2_S2_)
$_ZN2at6native18elementwise_kernelILi128ELi2EZNS0_22gpu_kernel_impl_nocastIN48_GLOBAL__N__08322988_15_IGammaKernel_cu_cb51a28d10CalcIgammaIfEEEEvRNS_18TensorIteratorBaseERKT_EUliE_EEviT1_$_ZN46_INTERNAL_08322988_15_IGammaKernel_cu_cb51a28d48_GLOBAL__N__08322988_15_IGammaKernel_cu_cb51a28d11calc_igammaIfEET_S2_S2_:
        /* <DEDUP_REMOVED lines=27> */
[----:B------:R-:W-:Y:S02]  /*24f0*/  FSETP.GT.FTZ.AND P1, PT, R5, 200, PT ;  /* 0x434800000500780b */ /* 0x000fe40003f34000 */
[----:B------:R-:W-:-:S05]  /*2500*/  MOV R18, 0x3f800000 ;  /* 0x3f80000000127802 */ /* 0x000fca0000000f00 */
        /* <DEDUP_REMOVED lines=20> */
[----:B------:R0:W-:Y:S01]  /*2650*/  STL [R1+0x9c4], R18 ;  /* 0x0009c41201007387 */ /* 0x0001e20000100800 */
[----:B------:R-:W-:Y:S01]  /*2660*/  MOV R10, 0x419c28d0 ;  /* 0x419c28d0000a7802 */ /* 0x000fe20000000f00 */
[----:B------:R-:W-:Y:S01]  /*2670*/  IMAD.MOV.U32 R11, RZ, RZ, 0x43e0f8e7 ;  /* 0x43e0f8e7ff0b7424 */ /* 0x000fe200078e00ff */
[----:B------:R-:W-:Y:S01]  /*2680*/  MOV R15, 0x4a5481c1 ;  /* 0x4a5481c1000f7802 */ /* 0x000fe20000000f00 */
[----:B------:R1:W-:Y:S01]  /*2690*/  STL.64 [R1], R8 ;  /* 0x0000000801007387 */ /* 0x0003e20000100a00 */
[----:B------:R-:W-:Y:S01]  /*26a0*/  IMAD.MOV.U32 R14, RZ, RZ, 0x4912f03a ;  /* 0x4912f03aff0e7424 */ /* 0x000fe200078e00ff */
[----:B------:R-:W-:Y:S01]  /*26b0*/  MOV R12, 0x45d95fff ;  /* 0x45d95fff000c7802 */ /* 0x000fe20000000f00 */
[----:B------:R-:W-:Y:S01]  /*26c0*/  IMAD.MOV.U32 R17, RZ, RZ, 0x4c255322 ;  /* 0x4c255322ff117424 */ /* 0x000fe200078e00ff */
[----:B------:R-:W-:Y:S01]  /*26d0*/  MOV R13, 0x47946fa6 ;  /* 0x47946fa6000d7802 */ /* 0x000fe20000000f00 */
[----:B------:R2:W-:Y:S01]  /*26e0*/  STL.64 [R1+0x8], R10 ;  /* 0x0000080a01007387 */ /* 0x0005e20000100a00 */
[----:B0-----:R-:W-:Y:S01]  /*26f0*/  MOV R18, 0x1 ;  /* 0x0000000100127802 */ /* 0x001fe20000000f00 */
[----:B------:R-:W-:Y:S01]  /*2700*/  IMAD.MOV.U32 R22, RZ, RZ, 0x42840000 ;  /* 0x42840000ff167424 */ /* 0x000fe200078e00ff */
[----:B------:R-:W-:Y:S01]  /*2710*/  @P0 MOV R18, 0xffffffff ;  /* 0xffffffff00120802 */ /* 0x000fe20000000f00 */
[----:B------:R-:W-:Y:S01]  /*2720*/  STL.64 [R1+0x18], R14 ;  /* 0x0000180e01007387 */ /* 0x000fe20000100a00 */
        /* <DEDUP_REMOVED lines=8> */
[----:B------:R-:W-:-:S02]  /*27b0*/  MOV R20, 0x4ca4b97f ;  /* 0x4ca4b97f00147802 */ /* 0x000fc40000000f00 */
[-C--:B------:R-:W-:Y:S02]  /*27c0*/  IADD3 R8, R8, R7.reuse, RZ ;  /* 0x0000000708087210 */ /* 0x080fe40007ffe0ff */
[----:B------:R-:W-:Y:S02]  /*27d0*/  MOV R21, 0x4cc5f8af ;  /* 0x4cc5f8af00157802 */ /* 0x000fe40000000f00 */
[----:B--2---:R-:W-:Y:S01]  /*27e0*/  MOV R10, 0x4a20fbd8 ;  /* 0x4a20fbd8000a7802 */ /* 0x004fe20000000f00 */
[----:B0-----:R-:W-:Y:S01]  /*27f0*/  IMAD.MOV.U32 R12, RZ, RZ, 0x4c2f75b4 ;  /* 0x4c2f75b4ff0c7424 */ /* 0x001fe200078e00ff */
[----:B------:R-:W-:Y:S01]  /*2800*/  MOV R11, 0x4b4b8b8f ;  /* 0x4b4b8b8f000b7802 */ /* 0x000fe20000000f00 */
[----:B------:R0:W-:Y:S01]  /*2810*/  STL.64 [R1+0x28], R20 ;  /* 0x0000281401007387 */ /* 0x0001e20000100a00 */
[----:B------:R-:W-:Y:S01]  /*2820*/  MOV R9, RZ ;  /* 0x000000ff00097202 */ /* 0x000fe20000000f00 */
[----:B------:R-:W-:Y:S01]  /*2830*/  @P0 IMAD.MOV.U32 R9, RZ, RZ, 0xc ;  /* 0x0000000cff090424 */ /* 0x000fe200078e00ff */
[----:B------:R-:W-:Y:S01]  /*2840*/  IADD3 R14, R8, R7, RZ ;  /* 0x00000007080e7210 */ /* 0x000fe20007ffe0ff */
[----:B------:R2:W-:Y:S01]  /*2850*/  STL.64 [R1+0x9d8], R10 ;  /* 0x0009d80a01007387 */ /* 0x0005e20000100a00 */
[----:B------:R-:W-:Y:S01]  /*2860*/  MOV R23, 0x44f0a000 ;  /* 0x44f0a00000177802 */ /* 0x000fe20000000f00 */
[----:B-1----:R-:W-:Y:S01]  /*2870*/  IMAD.MOV.U32 R16, RZ, RZ, 0x4d0fed36 ;  /* 0x4d0fed36ff107424 */ /* 0x002fe200078e00ff */
[----:B------:R-:W-:-:S02]  /*2880*/  MOV R24, 0x46ff3c00 ;  /* 0x46ff3c0000187802 */ /* 0x000fc40000000f00 */
[----:B------:R-:W-:Y:S01]  /*2890*/  MOV R13, 0x4cc8c38c ;  /* 0x4cc8c38c000d7802 */ /* 0x000fe20000000f00 */
[----:B------:R-:W-:Y:S01]  /*28a0*/  STL.64 [R1+0x9c8], R22 ;  /* 0x0009c81601007387 */ /* 0x000fe20000100a00 */
[----:B------:R-:W-:Y:S01]  /*28b0*/  MOV R17, 0x4ce5eb4c ;  /* 0x4ce5eb4c00117802 */ /* 0x000fe20000000f00 */
[----:B0-----:R-:W-:Y:S01]  /*28c0*/  IMAD.MOV.U32 R20, RZ, RZ, 0x4c5914c6 ;  /* 0x4c5914c6ff147424 */ /* 0x001fe200078e00ff */
[----:B------:R-:W-:Y:S01]  /*28d0*/  MOV R29, RZ ;  /* 0x000000ff001d7202 */ /* 0x000fe20000000f00 */
[----:B------:R-:W-:Y:S01]  /*28e0*/  STL.64 [R1+0x9d0], R24 ;  /* 0x0009d01801007387 */ /* 0x000fe20000100a00 */
[----:B------:R-:W-:Y:S01]  /*28f0*/  IADD3 R18, R9, R18, RZ ;  /* 0x0000001209127210 */ /* 0x000fe20007ffe0ff */
[----:B--2---:R-:W-:Y:S02]  /*2900*/  IMAD.IADD R10, R14, 0x1, R7 ;  /* 0x000000010e0a7824 */ /* 0x004fe400078e0207 */
[----:B------:R0:W-:Y:S01]  /*2910*/  STL.64 [R1+0x9e0], R12 ;  /* 0x0009e00c01007387 */ /* 0x0001e20000100a00 */
[----:B------:R-:W-:-:S03]  /*2920*/  LEA R18, R18, R1, 0x2 ;  /* 0x0000000112127211 */ /* 0x000fc600078e10ff */
[----:B------:R1:W-:Y:S04]  /*2930*/  STL.64 [R1+0x9e8], R16 ;  /* 0x0009e81001007387 */ /* 0x0003e80000100a00 */
[----:B------:R2:W-:Y:S04]  /*2940*/  STL.64 [R1+0x9f0], R28 ;  /* 0x0009f01c01007387 */ /* 0x0005e80000100a00 */
[----:B------:R3:W-:Y:S01]  /*2950*/  STL [R1+0x30], R20 ;  /* 0x0000301401007387 */ /* 0x0007e20000100800 */
[----:B0-----:R-:W-:-:S03]  /*2960*/  IADD3 R12, R10, R7, RZ ;  /* 0x000000070a0c7210 */ /* 0x001fc60007ffe0ff */
[----:B------:R-:W4:Y:S01]  /*2970*/  LDL R8, [R8] ;  /* 0x0000000008087983 */ /* 0x000f220000100800 */
[-C--:B------:R-:W-:Y:S01]  /*2980*/  IADD3 R42, R12, R7.reuse, RZ ;  /* 0x000000070c2a7210 */ /* 0x080fe20007ffe0ff */
[----:B-1----:R-:W-:Y:S02]  /*2990*/  IMAD.IADD R16, R7, 0x1, R18 ;  /* 0x0000000107107824 */ /* 0x002fe400078e0212 */
[----:B------:R0:W5:Y:S02]  /*29a0*/  LDL R9, [R14] ;  /* 0x000000000e097983 */ /* 0x0001640000100800 */
[----:B------:R-:W-:Y:S02]  /*29b0*/  IMAD.IADD R40, R42, 0x1, R7 ;  /* 0x000000012a287824 */ /* 0x000fe400078e0207 */
[----:B------:R-:W5:Y:S01]  /*29c0*/  LDL R10, [R10] ;  /* 0x000000000a0a7983 */ /* 0x000f620000100800 */
[----:B------:R-:W-:-:S03]  /*29d0*/  IADD3 R38, R16, R7, RZ ;  /* 0x0000000710267210 */ /* 0x000fc60007ffe0ff */
[----:B------:R1:W5:Y:S01]  /*29e0*/  LDL R21, [R12] ;  /* 0x000000000c157983 */ /* 0x0003620000100800 */
[-C--:B------:R-:W-:Y:S02]  /*29f0*/  IADD3 R34, R38, R7.reuse, RZ ;  /* 0x0000000726227210 */ /* 0x080fe40007ffe0ff */
[-C--:B------:R-:W-:Y:S01]  /*2a00*/  IADD3 R36, R40, R7.reuse, RZ ;  /* 0x0000000728247210 */ /* 0x080fe20007ffe0ff */
[----:B------:R0:W5:Y:S04]  /*2a10*/  LDL R23, [R18] ;  /* 0x0000000012177983 */ /* 0x0001680000100800 */
[----:B------:R-:W5:Y:S01]  /*2a20*/  LDL R42, [R42] ;  /* 0x000000002a2a7983 */ /* 0x000f620000100800 */
[----:B------:R-:W-:Y:S01]  /*2a30*/  IADD3 R32, R36, R7, RZ ;  /* 0x0000000724207210 */ /* 0x000fe20007ffe0ff */
[----:B--2---:R-:W-:-:S02]  /*2a40*/  IMAD.IADD R28, R34, 0x1, R7 ;  /* 0x00000001221c7824 */ /* 0x004fc400078e0207 */
[----:B------:R2:W5:Y:S04]  /*2a50*/  LDL R44, [R16] ;  /* 0x00000000102c7983 */ /* 0x0005680000100800 */
[----:B------:R-:W5:Y:S01]  /*2a60*/  LDL R40, [R40] ;  /* 0x0000000028287983 */ /* 0x000f620000100800 */
[----:B------:R-:W-:-:S03]  /*2a70*/  IMAD.IADD R24, R32, 0x1, R7 ;  /* 0x0000000120187824 */ /* 0x000fc600078e0207 */
[----:B------:R-:W5:Y:S01]  /*2a80*/  LDL R38, [R38] ;  /* 0x0000000026267983 */ /* 0x000f620000100800 */
[----:B------:R-:W-:-:S03]  /*2a90*/  IADD3 R22, R28, R7, RZ ;  /* 0x000000071c167210 */ /* 0x000fc60007ffe0ff */
[----:B------:R-:W5:Y:S01]  /*2aa0*/  LDL R36, [R36] ;  /* 0x0000000024247983 */ /* 0x000f620000100800 */
[----:B--2---:R-:W-:-:S03]  /*2ab0*/  IADD3 R16, R22, R7, RZ ;  /* 0x0000000716107210 */ /* 0x004fc60007ffe0ff */
[----:B------:R-:W2:Y:S01]  /*2ac0*/  LDL R34, [R34] ;  /* 0x0000000022227983 */ /* 0x000ea20000100800 */
[----:B---3--:R-:W-:-:S03]  /*2ad0*/  IADD3 R20, R24, R7, RZ ;  /* 0x0000000718147210 */ /* 0x008fc60007ffe0ff */
[----:B------:R-:W3:Y:S01]  /*2ae0*/  LDL R32, [R32] ;  /* 0x0000000020207983 */ /* 0x000ee20000100800 */
[----:B------:R-:W-:-:S03]  /*2af0*/  IADD3 R11, R16, R7, RZ ;  /* 0x00000007100b7210 */ /* 0x000fc60007ffe0ff */
[----:B------:R-:W3:Y:S01]  /*2b00*/  LDL R28, [R28] ;  /* 0x000000001c1c7983 */ /* 0x000ee20000100800 */
[----:B------:R-:W-:-:S03]  /*2b10*/  IMAD.IADD R15, R20, 0x1, R7 ;  /* 0x00000001140f7824 */ /* 0x000fc600078e0207 */
[----:B------:R-:W3:Y:S04]  /*2b20*/  LDL R24, [R24] ;  /* 0x0000000018187983 */ /* 0x000ee80000100800 */
[----:B------:R-:W3:Y:S01]  /*2b30*/  LDL R22, [R22] ;  /* 0x0000000016167983 */ /* 0x000ee20000100800 */
[----:B-1----:R-:W-:Y:S01]  /*2b40*/  IMAD.IADD R12, R11, 0x1, R7 ;  /* 0x000000010b0c7824 */ /* 0x002fe200078e0207 */
[-C--:B0-----:R-:W-:Y:S02]  /*2b50*/  IADD3 R14, R15, R7.reuse, RZ ;  /* 0x000000070f0e7210 */ /* 0x081fe40007ffe0ff */
[----:B------:R-:W3:Y:S04]  /*2b60*/  LDL R20, [R20] ;  /* 0x0000000014147983 */ /* 0x000ee80000100800 */
[----:B------:R0:W3:Y:S01]  /*2b70*/  LDL R18, [R16] ;  /* 0x0000000010127983 */ /* 0x0000e20000100800 */
[----:B------:R-:W-:-:S03]  /*2b80*/  IADD3 R13, R12, R7, RZ ;  /* 0x000000070c0d7210 */ /* 0x000fc60007ffe0ff */
[----:B------:R-:W3:Y:S04]  /*2b90*/  LDL R15, [R15] ;  /* 0x000000000f0f7983 */ /* 0x000ee80000100800 */
[----:B------:R-:W3:Y:S01]  /*2ba0*/  LDL R11, [R11] ;  /* 0x000000000b0b7983 */ /* 0x000ee20000100800 */
[----:B------:R-:W-:-:S03]  /*2bb0*/  IADD3 R25, R13, R7, RZ ;  /* 0x000000070d197210 */ /* 0x000fc60007ffe0ff */
[----:B------:R-:W3:Y:S04]  /*2bc0*/  LDL R14, [R14] ;  /* 0x000000000e0e7983 */ /* 0x000ee80000100800 */
[----:B------:R-:W3:Y:S01]  /*2bd0*/  LDL R12, [R12] ;  /* 0x000000000c0c7983 */ /* 0x000ee20000100800 */
[----:B0-----:R-:W-:-:S03]  /*2be0*/  IMAD.IADD R16, R25, 0x1, R7 ;  /* 0x0000000119107824 */ /* 0x001fc600078e0207 */
[----:B------:R-:W3:Y:S04]  /*2bf0*/  LDL R13, [R13] ;  /* 0x000000000d0d7983 */ /* 0x000ee80000100800 */
[----:B------:R-:W3:Y:S04]  /*2c00*/  LDL R7, [R25] ;  /* 0x0000000019077983 */ /* 0x000ee80000100800 */
[----:B------:R-:W3:Y:S01]  /*2c10*/  LDL R16, [R16] ;  /* 0x0000000010107983 */ /* 0x000ee20000100800 */
[----:B------:R-:W-:Y:S02]  /*2c20*/  MOV R17, R5 ;  /* 0x0000000500117202 */ /* 0x000fe40000000f00 */
[----:B------:R-:W-:-:S02]  /*2c30*/  @P0 MOV R17, R0 ;  /* 0x0000000000110202 */ /* 0x000fc40000000f00 */
[----:B------:R-:W-:-:S05]  /*2c40*/  FSET.BF.LEU.FTZ.AND R0, |R5|, 1, PT ;  /* 0x3f8000000500780a */ /* 0x000fca000381b200 */
[-C--:B----4-:R-:W-:Y:S02]  /*2c50*/  FFMA.FTZ R0, R0, R17.reuse, R8 ;  /* 0x0000001100007223 */ /* 0x090fe40000010008 */
[----:B------:R-:W0:Y:S02]  /*2c60*/  @P0 MUFU.LG2 R8, R5 ;  /* 0x0000000500080308 */ /* 0x000e240000000c00 */
[-C--:B-----5:R-:W-:Y:S02]  /*2c70*/  FFMA.FTZ R9, R0, R17.reuse, R9 ;  /* 0x0000001100097223 */ /* 0x0a0fe40000010009 */
[----:B------:R-:W-:Y:S01]  /*2c80*/  IMAD.MOV.U32 R0, RZ, RZ, 0x3bc6a26b ;  /* 0x3bc6a26bff007424 */ /* 0x000fe200078e00ff */
[----:B------:R-:W-:Y:S01]  /*2c90*/  @P0 MOV R0, 0x4c5914c6 ;  /* 0x4c5914c600000802 */ /* 0x000fe20000000f00 */
[----:B------:R-:W-:Y:S02]  /*2ca0*/  FFMA.FTZ R10, R9, R17, R10 ;  /* 0x00000011090a7223 */ /* 0x000fe4000001000a */
[----:B------:R-:W-:-:S02]  /*2cb0*/  FADD.FTZ R9, R5, 6.0246801376342773438 ;  /* 0x40c0ca2e05097421 */ /* 0x000fc40000010000 */
        /* <DEDUP_REMOVED lines=10> */
[-C--:B---3--:R-:W-:Y:S02]  /*2d60*/  FFMA.FTZ R10, R10, R17.reuse, R32 ;  /* 0x000000110a0a7223 */ /* 0x088fe40000010020 */
        /* <DEDUP_REMOVED lines=9> */
[----:B------:R-:W1:Y:S02]  /*2e00*/  MUFU.RCP R11, R10 ;  /* 0x0000000a000b7308 */ /* 0x000e640000001000 */
[-C--:B------:R-:W-:Y:S02]  /*2e10*/  FFMA.FTZ R0, R0, R17.reuse, R13 ;  /* 0x0000001100007223 */ /* 0x080fe4000001000d */
[----:B------:R-:W-:Y:S02]  /*2e20*/  FADD.FTZ R13, R9, -0.5 ;  /* 0xbf000000090d7421 */ /* 0x000fe40000010000 */
[----:B------:R-:W-:Y:S02]  /*2e30*/  FFMA.FTZ R0, R0, R17, R7 ;  /* 0x0000001100007223 */ /* 0x000fe40000010007 */
[----:B------:R-:W-:-:S02]  /*2e40*/  FMUL.FTZ R9, R13, 0.36787945032119750977 ;  /* 0x3ebc5ab20d097820 */ /* 0x000fc40000410000 */
        /* <DEDUP_REMOVED lines=14> */
[----:B------:R-:W-:Y:S02]  /*2f30*/  FMUL.FTZ R18, R2, 1 ;  /* 0x3f80000002127820 */ /* 0x000fe40000410000 */
        /* <DEDUP_REMOVED lines=15> */
[----:B------:R-:W-:-:S03]  /*3030*/  FADD.FTZ R10, R10, R11 ;  /* 0x0000000b0a0a7221 */ /* 0x000fc60000010000 */
[----:B------:R-:W2:Y:S01]  /*3040*/  F2F.F64.F32 R12, R18 ;  /* 0x00000012000c7310 */ /* 0x000ea20000201800 */
[----:B------:R-:W-:Y:S01]  /*3050*/  FFMA.FTZ R11, R10, -R19, 0.10546888411045074463 ;  /* 0x3dd800120a0b7423 */ /* 0x000fe20000010813 */
[----:B0-----:R-:W0:-:S03]  /*3060*/  DFMA R16, R16, R16, R16 ;  /* 0x000000101010722b */ /* 0x001e060000000010 */
[----:B------:R-:W-:-:S03]  /*3070*/  FFMA.FTZ R11, R10, R11, -0.13229703903198242188 ;  /* 0xbe0778e00a0b7423 */ /* 0x000fc6000001000b */
[----:B0-----:R-:W0:Y:S01]  /*3080*/  DFMA R16, R8, R16, R8 ;  /* 0x000000100810722b */ /* 0x001e220000000008 */
[----:B------:R-:W-:-:S04]  /*3090*/  FFMA.FTZ R11, R10, R11, 0.14491446316242218018 ;  /* 0x3e1464750a0b7423 */ /* 0x000fc8000001000b */
[----:B------:R-:W-:Y:S01]  /*30a0*/  FFMA.FTZ R11, R10, R11, -0.16641564667224884033 ;  /* 0xbe2a68dd0a0b7423 */ /* 0x000fe2000001000b */
[----:B0-----:R-:W0:-:S03]  /*30b0*/  DFMA R8, -R14, R16, 1 ;  /* 0x3ff000000e08742b */ /* 0x001e060000000110 */
[----:B------:R-:W-:Y:S01]  /*30c0*/  FFMA.FTZ R11, R10, R11, 0.19988867640495300293 ;  /* 0x3e4caf9e0a0b7423 */ /* 0x000fe2000001000b */
[----:B--2---:R-:W-:-:S03]  /*30d0*/  DMUL R12, R12, c[0x2][0x8] ;  /* 0x008002000c0c7a28 */ /* 0x004fc60000000000 */
[----:B------:R-:W-:Y:S01]  /*30e0*/  FFMA.FTZ R11, R10, R11, -0.25000196695327758789 ;  /* 0xbe8000420a0b7423 */ /* 0x000fe2000001000b */
[----:B0-----:R-:W0:-:S03]  /*30f0*/  DFMA R8, R16, R8, R16 ;  /* 0x000000081008722b */ /* 0x001e060000000010 */
[----:B------:R-:W-:-:S03]  /*3100*/  FFMA.FTZ R11, R10, R11, 0.33333510160446166992 ;  /* 0x3eaaaae60a0b7423 */ /* 0x000fc6000001000b */
[----:B0-----:R-:W0:Y:S01]  /*3110*/  DMUL R16, R12, R8 ;  /* 0x000000080c107228 */ /* 0x001e220000000000 */
[----:B------:R-:W-:-:S04]  /*3120*/  FFMA.FTZ R11, R10, R11, -0.5 ;  /* 0xbf0000000a0b7423 */ /* 0x000fc8000001000b */
[----:B------:R-:W-:Y:S01]  /*3130*/  FMUL.FTZ R11, R10, R11 ;  /* 0x0000000b0a0b7220 */ /* 0x000fe20000410000 */
[----:B0-----:R-:W0:-:S03]  /*3140*/  DFMA R18, -R14, R16, R12 ;  /* 0x000000100e12722b */ /* 0x001e06000000010c */
[----:B------:R-:W-:Y:S02]  /*3150*/  FFMA.FTZ R11, R10, R11, R10 ;  /* 0x0000000b0a0b7223 */ /* 0x000fe4000001000a */
[----:B-1----:R-:W-:Y:S01]  /*3160*/  FMUL.FTZ R10, R20, 1.1920928955078125e-07 ;  /* 0x34000000140a7820 */ /* 0x002fe20000410000 */
[----:B0-----:R0:W1:-:S03]  /*3170*/  DFMA R8, R8, R18, R16 ;  /* 0x000000120808722b */ /* 0x0010460000000010 */
[----:B------:R-:W-:Y:S01]  /*3180*/  FFMA.FTZ R10, R10, 0.69314718246459960938, R11 ;  /* 0x3f3172180a0a7823 */ /* 0x000fe2000001000b */
[----:B------:R-:W-:Y:S05]  /*3190*/  @!P0 BRA `(.L_x_1259) ;  /* 0x0000005000008947 */ /* 0x000fea0003800000 */
[C---:B01----:R-:W-:Y:S02]  /*31a0*/  ISETP.GE.AND P0, PT, R7.reuse, -0x407fffff, PT ;  /* 0xbf8000010700780c */ /* 0x043fe40003f06270 */
[----:B------:R-:W-:-:S11]  /*31b0*/  FSETP.NEU.FTZ.AND P1, PT, R7, RZ, PT ;  /* 0x000000ff0700720b */ /* 0x000fd60003f3d000 */
[----:B------:R-:W-:-:S04]  /*31c0*/  @P0 IMAD.MOV.U32 R16, RZ, RZ, 0x7f800000 ;  /* 0x7f800000ff100424 */ /* 0x000fc800078e00ff */
[----:B------:R-:W-:-:S05]  /*31d0*/  @P0 FFMA.FTZ R10, R7, R16, +INF ;  /* 0x7f800000070a0423 */ /* 0x000fca0000010010 */
[----:B------:R-:W-:Y:S02]  /*31e0*/  FSEL R10, R10, -RZ, P1 ;  /* 0x800000ff0a0a7208 */ /* 0x000fe40000800000 */
.L_x_1259:
[----:B01----:R-:W-:Y:S05]  /*31f0*/  BSYNC B3 ;  /* 0x0000000000037941 */ /* 0x003fea0003800000 */
.L_x_1258:
        /* <DEDUP_REMOVED lines=9> */
[----:B-1----:R-:W-:Y:S05]  /*3290*/  CALL.REL.NOINC `($__internal_4_$__cuda_sm20_div_rn_f64_full) ;  /* 0x0002485000007944 */ /* 0x002fea0003c00000 */
[----:B------:R-:W-:Y:S02]  /*32a0*/  MOV R8, R22 ;  /* 0x0000001600087202 */ /* 0x000fe40000000f00 */
.L_x_1261:
[----:B0-----:R-:W-:Y:S05]  /*32b0*/  BSYNC B4 ;  /* 0x0000000000047941 */ /* 0x001fea0003800000 */
.L_x_1260:
[----:B-1----:R0:W1:Y:S01]  /*32c0*/  DADD R20, R20, R8 ;  /* 0x0000000014147229 */ /* 0x0020620000000008 */
[----:B------:R-:W-:Y:S01]  /*32d0*/  MOV R14, 0x69ce2bdf ;  /* 0x69ce2bdf000e7802 */ /* 0x000fe20000000f00 */
[----:B0-----:R-:W-:Y:S01]  /*32e0*/  IMAD.MOV.U32 R9, RZ, RZ, 0x3ff71547 ;  /* 0x3ff71547ff097424 */ /* 0x001fe200078e00ff */
[----:B------:R-:W-:Y:S01]  /*32f0*/  MOV R8, 0x652b82fe ;  /* 0x652b82fe00087802 */ /* 0x000fe20000000f00 */
[----:B------:R-:W-:Y:S01]  /*3300*/  HFMA2.MMA R15, -RZ, RZ, 1.587890625, -389.25 ;  /* 0x3e5ade15ff0f7435 */ /* 0x000fe200000001ff */
        /* <DEDUP_REMOVED lines=32> */
[----:B------:R-:W-:Y:S02]  /*3510*/  @!P0 MOV R8, R12 ;  /* 0x0000000c00088202 */ /* 0x000fe40000000f00 */
[----:B------:R-:W-:-:S06]  /*3520*/  @!P0 MOV R12, RZ ;  /* 0x000000ff000c8202 */ /* 0x000fcc0000000f00 */
[----:B------:R0:W1:-:S06]  /*3530*/  @!P0 DMUL R10, R8, R12 ;  /* 0x0000000c080a8228 */ /* 0x00004c0000000000 */
.L_x_1263:
[----:B-1----:R-:W-:Y:S05]  /*3540*/  BSYNC B3 ;  /* 0x0000000000037941 */ /* 0x002fea0003800000 */
.L_x_1262:
[----:B------:R-:W1:-:S06]  /*3550*/  DMUL R14, R14, R10 ;  /* 0x0000000a0e0e7228 */ /* 0x000e4c0000000000 */
[----:B01----:R-:W0:Y:S01]  /*3560*/  F2F.F32.F64 R9, R14 ;  /* 0x0000000e00097310 */ /* 0x003e220000301000 */
[----:B------:R-:W0:-:S14]  /*3570*/  DSETP.GEU.AND P0, PT, |R14|, c[0x2][0x68], PT ;  /* 0x00801a000e00762a */ /* 0x000e1c0003f0e200 */
[----:B0-----:R-:W-:Y:S01]  /*3580*/  @!P0 FMUL R9, R9, 1.175494350822287508e-38 ;  /* 0x0080000009098820 */ /* 0x001fe20000400000 */
[----:B------:R-:W-:Y:S05]  /*3590*/  BRA `(.L_x_1264) ;  /* 0x00000e8000007947 */ /* 0x000fea0003800000 */
.L_x_1257:
        /* <DEDUP_REMOVED lines=10> */
.L_x_1256:
[----:B------:R-:W-:Y:S01]  /*3640*/  FSETP.GE.FTZ.AND P0, PT, |R5|, 3, PT ;  /* 0x404000000500780b */ /* 0x000fe20003f16200 */
[----:B------:R-:W-:-:S12]  /*3650*/  BSSY B3, `(.L_x_1265) ;  /* 0x000007c000037945 */ /* 0x000fd80003800000 */
[----:B------:R-:W-:Y:S05]  /*3660*/  @!P0 BRA `(.L_x_1266) ;  /* 0x0000037000008947 */ /* 0x000fea0003800000 */
[----:B------:R-:W-:-:S13]  /*3670*/  FSETP.GE.FTZ.AND P0, PT, |R5|, 7.8000001907348632812, PT ;  /* 0x40f9999a0500780b */ /* 0x000fda0003f16200 */
[----:B------:R-:W-:Y:S05]  /*3680*/  @!P0 BRA `(.L_x_1267) ;  /* 0x0000028000008947 */ /* 0x000fea0003800000 */
[C---:B------:R-:W-:Y:S01]  /*3690*/  FMUL.FTZ R0, |R5|.reuse, 8388608 ;  /* 0x4b00000005007820 */ /* 0x040fe20000410200 */
[----:B------:R-:W-:Y:S01]  /*36a0*/  FSETP.GEU.FTZ.AND P0, PT, |R5|, 1.175494350822287508e-38, PT ;  /* 0x008000000500780b */ /* 0x000fe20003f1e200 */
[----:B------:R-:W0:Y:S01]  /*36b0*/  MUFU.RCP R12, R7 ;  /* 0x00000007000c7308 */ /* 0x000e220000001000 */
[----:B------:R-:W-:Y:S02]  /*36c0*/  MOV R9, 0x3e055027 ;  /* 0x3e05502700097802 */ /* 0x000fe40000000f00 */
[----:B------:R-:W-:-:S04]  /*36d0*/  FSEL R13, R0, R7, !P0 ;  /* 0x00000007000d7208 */ /* 0x000fc80004000000 */
        /* <DEDUP_REMOVED lines=35> */
.L_x_1267:
        /* <DEDUP_REMOVED lines=13> */
.L_x_1266:
        /* <DEDUP_REMOVED lines=15> */
.L_x_1269:
        /* <DEDUP_REMOVED lines=16> */
.L_x_1270:
[----:B------:R-:W-:Y:S01]  /*3bd0*/  HFMA2.MMA R0, -RZ, RZ, 0.92724609375, 0.00441741943359375 ;  /* 0x3b6b1c86ff007435 */ /* 0x000fe200000001ff */
[----:B------:R-:W-:-:S09]  /*3be0*/  IMAD.MOV.U32 R11, RZ, RZ, 0x3e055027 ;  /* 0x3e055027ff0b7424 */ /* 0x000fd200078e00ff */
        /* <DEDUP_REMOVED lines=31> */
[----:B------:R-:W-:-:S04]  /*3de0*/  @P1 FFMA.FTZ R8, R0, R13, +INF ;  /* 0x7f80000000081423 */ /* 0x000fc8000001000d */
[----:B------:R-:W-:-:S05]  /*3df0*/  FADD.FTZ R8, -R8, -RZ ;  /* 0x800000ff08087221 */ /* 0x000fca0000010100 */
[----:B------:R-:W-:Y:S02]  /*3e00*/  FSEL R8, R8, +INF , P0 ;  /* 0x7f80000008087808 */ /* 0x000fe40000000000 */
.L_x_1268:
[----:B------:R-:W-:Y:S05]  /*3e10*/  BSYNC B3 ;  /* 0x0000000000037941 */ /* 0x000fea0003800000 */
.L_x_1265:
        /* <DEDUP_REMOVED lines=12> */
[----:B------:R-:W-:Y:S01]  /*3ee0*/  HFMA2.MMA R13, -RZ, RZ, 1.541015625, -0.052001953125 ;  /* 0x3e2aaaa8ff0d7435 */ /* 0x000fe200000001ff */
[----:B------:R-:W-:Y:S01]  /*3ef0*/  IMAD.MOV.U32 R12, RZ, RZ, 0x3c0885e4 ;  /* 0x3c0885e4ff0c7424 */ /* 0x000fe200078e00ff */
[----:B------:R-:W-:Y:S01]  /*3f00*/  HFMA2.MMA R9, -RZ, RZ, -0.66259765625, 2.662109375 ;  /* 0xb94d4153ff097435 */ /* 0x000fe200000001ff */
[----:B------:R-:W0:Y:S08]  /*3f10*/  F2I.NTZ R15, R7 ;  /* 0x00000007000f7305 */ /* 0x000e300000203100 */
[----:B------:R-:W1:Y:S01]  /*3f20*/  FRND R10, R7 ;  /* 0x00000007000a7307 */ /* 0x000e620000201000 */
[----:B0-----:R-:W-:-:S02]  /*3f30*/  LOP3.LUT P1, RZ, R15, 0x1, RZ, 0xc0, !PT ;  /* 0x000000010fff7812 */ /* 0x001fc4000782c0ff */
[----:B------:R-:W-:Y:S02]  /*3f40*/  LOP3.LUT P0, RZ, R15, 0x2, RZ, 0xc0, !PT ;  /* 0x000000020fff7812 */ /* 0x000fe4000780c0ff */
[----:B------:R-:W-:Y:S01]  /*3f50*/  FSEL R12, R12, 0.041666727513074874878, !P1 ;  /* 0x3d2aaabb0c0c7808 */ /* 0x000fe20004800000 */
[----:B-1----:R-:W-:-:S04]  /*3f60*/  FFMA.FTZ R10, -R10, 0.5, |R5| ;  /* 0x3f0000000a0a7823 */ /* 0x002fc80000010505 */
[----:B------:R-:W-:-:S04]  /*3f70*/  FMUL.FTZ R10, R10, 3.1415927410125732422 ;  /* 0x40490fdb0a0a7820 */ /* 0x000fc80000410000 */
[----:B------:R-:W-:Y:S01]  /*3f80*/  @P1 MOV R11, 0x37cbac00 ;  /* 0x37cbac00000b1802 */ /* 0x000fe20000000f00 */
[C---:B------:R-:W-:Y:S01]  /*3f90*/  FMUL.FTZ R14, R10.reuse, R10 ;  /* 0x0000000a0a0e7220 */ /* 0x040fe20000410000 */
[----:B------:R-:W-:Y:S02]  /*3fa0*/  FSEL R7, R10, 1, !P1 ;  /* 0x3f8000000a077808 */ /* 0x000fe40004800000 */
[----:B------:R-:W-:Y:S01]  /*3fb0*/  FSEL R10, -R13, -0.4999999701976776123, !P1 ;  /* 0xbeffffff0d0a7808 */ /* 0x000fe20004800100 */
[----:B------:R-:W-:-:S04]  /*3fc0*/  @P1 FFMA.FTZ R9, R14, R11, -0.0013887860113754868507 ;  /* 0xbab607ed0e091423 */ /* 0x000fc8000001000b */
[C---:B------:R-:W-:Y:S02]  /*3fd0*/  FFMA.FTZ R9, R14.reuse, R9, R12 ;  /* 0x000000090e097223 */ /* 0x040fe4000001000c */
[C---:B------:R-:W-:Y:S02]  /*3fe0*/  FFMA.FTZ R12, R14.reuse, R7, RZ ;  /* 0x000000070e0c7223 */ /* 0x040fe400000100ff */
[----:B------:R-:W-:-:S04]  /*3ff0*/  FFMA.FTZ R9, R14, R9, R10 ;  /* 0x000000090e097223 */ /* 0x000fc8000001000a */
[----:B------:R-:W-:-:S04]  /*4000*/  FFMA.FTZ R12, R9, R12, R7 ;  /* 0x0000000c090c7223 */ /* 0x000fc80000010007 */
[----:B------:R-:W-:-:S04]  /*4010*/  @P0 FFMA.FTZ R12, R12, -1, RZ ;  /* 0xbf8000000c0c0823 */ /* 0x000fc800000100ff */
[----:B------:R-:W-:Y:S01]  /*4020*/  FMUL.FTZ R7, |R5|, |R12| ;  /* 0x4000000c05077220 */ /* 0x000fe20000410200 */
[----:B------:R-:W-:-:S04]  /*4030*/  MOV R12, 0x3e055027 ;  /* 0x3e055027000c7802 */ /* 0x000fc80000000f00 */
        /* <DEDUP_REMOVED lines=27> */
.L_x_1273:
        /* <DEDUP_REMOVED lines=26> */
.L_x_1272:
[----:B------:R-:W-:Y:S05]  /*4390*/  BSYNC B3 ;  /* 0x0000000000037941 */ /* 0x000fea0003800000 */
.L_x_1271:
        /* <DEDUP_REMOVED lines=8> */
.L_x_1264:
[----:B------:R-:W-:Y:S05]  /*4420*/  BSYNC B2 ;  /* 0x0000000000027941 */ /* 0x000fea0003800000 */
.L_x_1255:
[----:B-1----:R-:W-:Y:S02]  /*4430*/  FSETP.NEU.FTZ.AND P0, PT, R9, RZ, PT ;  /* 0x000000ff0900720b */ /* 0x002fe40003f1d000 */
[----:B0-----:R-:W-:-:S11]  /*4440*/  MOV R0, RZ ;  /* 0x000000ff00007202 */ /* 0x001fd60000000f00 */
[----:B------:R-:W-:Y:S05]  /*4450*/  @!P0 BRA `(.L_x_1250) ;  /* 0x0000ba7000008947 */ /* 0x000fea0003800000 */
[----:B------:R-:W-:Y:S01]  /*4460*/  HFMA2.MMA R7, -RZ, RZ, 1.875, 0 ;  /* 0x3f800000ff077435 */ /* 0x000fe200000001ff */
[----:B------:R-:W-:Y:S01]  /*4470*/  BSSY B2, `(.L_x_1274) ;  /* 0x000000e000027945 */ /* 0x000fe20003800000 */
[----:B------:R-:W-:Y:S01]  /*4480*/  IMAD.MOV.U32 R0, RZ, RZ, RZ ;  /* 0x000000ffff007224 */ /* 0x000fe200078e00ff */
[----:B------:R-:W-:Y:S01]  /*4490*/  MOV R8, R5 ;  /* 0x0000000500087202 */ /* 0x000fe20000000f00 */
[----:B------:R-:W-:-:S04]  /*44a0*/  IMAD.MOV.U32 R10, RZ, RZ, 0x3f800000 ;  /* 0x3f800000ff0a7424 */ /* 0x000fc800078e00ff */
.L_x_1275:
        /* <DEDUP_REMOVED lines=11> */
.L_x_1274:
[----:B------:R-:W0:Y:S01]  /*4560*/  MUFU.RCP R5, R5 ;  /* 0x0000000500057308 */ /* 0x000e220000001000 */
[----:B------:R-:W-:-:S04]  /*4570*/  FMUL.FTZ R0, R10, R9 ;  /* 0x000000090a007220 */ /* 0x000fc80000410000 */
[----:B0-----:R-:W-:Y:S01]  /*4580*/  FMUL.FTZ R0, R0, R5 ;  /* 0x0000000500007220 */ /* 0x001fe20000410000 */
[----:B------:R-:W-:Y:S05]  /*4590*/  BRA `(.L_x_1250) ;  /* 0x0000b93000007947 */ /* 0x000fea0003800000 */
.L_x_1254:
[----:B------:R-:W-:Y:S02]  /*45a0*/  MOV R26, R2 ;  /* 0x00000002001a7202 */ /* 0x000fe40000000f00 */
[----:B------:R-:W-:Y:S02]  /*45b0*/  MOV R2, 0x45d0 ;  /* 0x000045d000027802 */ /* 0x000fe40000000f00 */
[----:B------:R-:W-:Y:S05]  /*45c0*/  CALL.REL.NOINC `($_ZN2at6native18elementwise_kernelILi128ELi2EZNS0_22gpu_kernel_impl_nocastIN48_GLOBAL__N__08322988_15_IGammaKernel_cu_cb51a28d10CalcIgammaIfEEEEvRNS_18TensorIteratorBaseERKT_EUliE_EEviT1_$_ZN46_INTERNAL_08322988_15_IGammaKernel_cu_cb51a28d48_GLOBAL__N__08322988_15_IGammaKernel_cu_cb51a28d12calc_igammacIfEET_S2_S2_) ;  /* 0x0000b93000007944 */ /* 0x000fea0003c00000 */
[----:B------:R-:W-:Y:S01]  /*45d0*/  FADD.FTZ R0, -R0, 1 ;  /* 0x3f80000000007421 */ /* 0x000fe20000010100 */
[----:B------:R-:W-:Y:S05]  /*45e0*/  BRA `(.L_x_1250) ;  /* 0x0000b8e000007947 */ /* 0x000fea0003800000 */
.L_x_1253:
[----:B------:R-:W-:Y:S01]  /*45f0*/  IMAD.MOV.U32 R12, RZ, RZ, 0x39b8ef1d ;  /* 0x39b8ef1dff0c7424 */ /* 0x000fe200078e00ff */
[----:B------:R-:W-:Y:S01]  /*4600*/  MOV R13, 0xb93b7038 ;  /* 0xb93b7038000d7802 */ /* 0x000fe20000000f00 */
[----:B------:R-:W-:Y:S01]  /*4610*/  HFMA2.MMA R14, -RZ, RZ, 0.517578125, 866.5 ;  /* 0x382462c5ff0e7435 */ /* 0x000fe200000001ff */
[----:B------:R-:W-:Y:S01]  /*4620*/  IMAD.MOV.U32 R15, RZ, RZ, -0x49ed5648 ;  /* 0xb612a9b8ff0f7424 */ /* 0x000fe200078e00ff */
[----:B------:R-:W-:Y:S01]  /*4630*/  HFMA2.MMA R17, -RZ, RZ, 0.33544921875, -0.410400390625 ;  /* 0x355eb691ff117435 */ /* 0x000fe200000001ff */
[----:B------:R-:W-:Y:S01]  /*4640*/  MOV R16, 0xb5f8d918 ;  /* 0xb5f8d91800107802 */ /* 0x000fe20000000f00 */
[----:B------:R0:W-:Y:S01]  /*4650*/  STL.64 [R1+0x10], R12 ;  /* 0x0000100c01007387 */ /* 0x0001e20000100a00 */
[----:B------:R-:W-:Y:S01]  /*4660*/  HFMA2.MMA R8, -RZ, RZ, -1.666015625, -0.052093505859375 ;  /* 0xbeaaaaabff087435 */ /* 0x000fe200000001ff */
[----:B------:R-:W-:Y:S01]  /*4670*/  IMAD.MOV.U32 R9, RZ, RZ, 0x3daaaaab ;  /* 0x3daaaaabff097424 */ /* 0x000fe200078e00ff */
[----:B------:R-:W-:Y:S01]  /*4680*/  HFMA2.MMA R11, -RZ, RZ, 0.82373046875, -0.25927734375 ;  /* 0x3a97b426ff0b7435 */ /* 0x000fe200000001ff */
[----:B------:R1:W-:Y:S01]  /*4690*/  STL.64 [R1+0x18], R14 ;  /* 0x0000180e01007387 */ /* 0x0003e20000100a00 */
[----:B------:R-:W-:Y:S01]  /*46a0*/  MOV R10, 0xbc72b9d6 ;  /* 0xbc72b9d6000a7802 */ /* 0x000fe20000000f00 */
[----:B------:R-:W-:Y:S01]  /*46b0*/  IMAD.MOV.U32 R20, RZ, RZ, -0x4bc25033 ;  /* 0xb43dafcdff147424 */ /* 0x000fe200078e00ff */
[----:B------:R-:W-:Y:S01]  /*46c0*/  MOV R21, 0x31e67ae7 ;  /* 0x31e67ae700157802 */ /* 0x000fe20000000f00 */
[----:B------:R2:W-:Y:S01]  /*46d0*/  STL.64 [R1+0x20], R16 ;  /* 0x0000201001007387 */ /* 0x0005e20000100a00 */
[----:B------:R-:W-:Y:S01]  /*46e0*/  HFMA2.MMA R25, -RZ, RZ, -0.091796875, 4972 ;  /* 0xade06cdbff197435 */ /* 0x000fe200000001ff */
[----:B------:R-:W-:Y:S01]  /*46f0*/  MOV R24, 0x307b7337 ;  /* 0x307b733700187802 */ /* 0x000fe20000000f00 */
[----:B------:R-:W-:Y:S01]  /*4700*/  HFMA2.MMA R22, -RZ, RZ, 0.193359375, 15.8359375 ;  /* 0x32304bebff167435 */ /* 0x000fe200000001ff */
[----:B0-----:R-:W-:Y:S01]  /*4710*/  MOV R12, 0x2abdd03b ;  /* 0x2abdd03b000c7802 */ /* 0x001fe20000000f00 */
[----:B------:R-:W-:Y:S01]  /*4720*/  HFMA2.MMA R13, -RZ, RZ, -0.0477294921875, -4.87109375 ;  /* 0xaa1cc4dfff0d7435 */ /* 0x000fe200000001ff */
[----:B------:R0:W-:Y:S01]  /*4730*/  STL.64 [R1], R8 ;  /* 0x0000000801007387 */ /* 0x0001e20000100a00 */
[----:B------:R-:W-:Y:S01]  /*4740*/  IMAD.MOV.U32 R23, RZ, RZ, -0x4e696f34 ;  /* 0xb19690ccff177424 */ /* 0x000fe200078e00ff */
[----:B-1----:R-:W-:Y:S01]  /*4750*/  MOV R15, 0xa6141ff4 ;  /* 0xa6141ff4000f7802 */ /* 0x002fe20000000f00 */
[----:B------:R-:W-:Y:S01]  /*4760*/  IMAD.MOV.U32 R14, RZ, RZ, 0x2900827e ;  /* 0x2900827eff0e7424 */ /* 0x000fe200078e00ff */
[----:B------:R1:W-:Y:S01]  /*4770*/  STL.64 [R1+0x8], R10 ;  /* 0x0000080a01007387 */ /* 0x0003e20000100a00 */
[----:B------:R-:W-:Y:S01]  /*4780*/  MOV R18, 0x3ef9425d ;  /* 0x3ef9425d00127802 */ /* 0x000fe20000000f00 */
[----:B--2---:R-:W-:Y:S01]  /*4790*/  HFMA2.MMA R16, -RZ, RZ, -0.027557373046875, 72.625 ;  /* 0xa70e548aff107435 */ /* 0x004fe200000001ff */
[----:B------:R-:W-:Y:S01]  /*47a0*/  IMAD.MOV.U32 R17, RZ, RZ, -0x450d462a ;  /* 0xbaf2b9d6ff117424 */ /* 0x000fe200078e00ff */
[----:B------:R2:W-:Y:S01]  /*47b0*/  STL.64 [R1+0x50], R12 ;  /* 0x0000500c01007387 */ /* 0x0005e20000100a00 */
[-C--:B------:R-:W-:Y:S01]  /*47c0*/  FMUL.FTZ R2, R2, R0.reuse ;  /* 0x0000000002027220 */ /* 0x080fe20000410000 */
[----:B------:R-:W-:Y:S01]  /*47d0*/  BSSY B2, `(.L_x_1276) ;  /* 0x00003da000027945 */ /* 0x000fe20003800000 */
[----:B------:R-:W-:Y:S01]  /*47e0*/  FMUL.FTZ R7, R19, R0 ;  /* 0x0000000013077220 */ /* 0x000fe20000410000 */
[----:B------:R3:W-:Y:S01]  /*47f0*/  STL.64 [R1+0x58], R14 ;  /* 0x0000580e01007387 */ /* 0x0007e20000100a00 */
[----:B0-----:R-:W-:Y:S01]  /*4800*/  IMAD.MOV.U32 R8, RZ, RZ, -0x517fc7ac ;  /* 0xae803854ff087424 */ /* 0x001fe200078e00ff */
[----:B------:R-:W-:Y:S01]  /*4810*/  MOV R9, 0x2dd64a3b ;  /* 0x2dd64a3b00097802 */ /* 0x000fe20000000f00 */
[----:B-1----:R-:W-:Y:S01]  /*4820*/  HFMA2.MMA R10, -RZ, RZ, -0.0732421875, -1336 ;  /* 0xacb0e538ff0a7435 */ /* 0x002fe200000001ff */
[----:B------:R-:W-:Y:S01]  /*4830*/  IMAD.MOV.U32 R11, RZ, RZ, 0x29f7cc00 ;  /* 0x29f7cc00ff0b7424 */ /* 0x000fe200078e00ff */
[----:B------:R0:W-:Y:S01]  /*4840*/  STL.64 [R1+0x60], R16 ;  /* 0x0000601001007387 */ /* 0x0001e20000100a00 */
[----:B------:R-:W-:Y:S01]  /*4850*/  FSETP.GT.FTZ.AND P0, PT, R2, 1, PT ;  /* 0x3f8000000200780b */ /* 0x000fe20003f14000 */
[----:B--2---:R-:W-:Y:S01]  /*4860*/  HFMA2.MMA R12, -RZ, RZ, -0.2332763671875, 0.000720977783203125 ;  /* 0xb37711e8ff0c7435 */ /* 0x004fe200000001ff */
[----:B------:R-:W-:Y:S01]  /*4870*/  IMAD.MOV.U32 R13, RZ, RZ, 0x324d53d2 ;  /* 0x324d53d2ff0d7424 */ /* 0x000fe200078e00ff */
[----:B------:R1:W-:Y:S01]  /*4880*/  STL.64 [R1+0x28], R20 ;  /* 0x0000281401007387 */ /* 0x0003e20000100a00 */
[----:B---3--:R-:W-:Y:S01]  /*4890*/  HFMA2.MMA R15, -RZ, RZ, -0.141845703125, -0.201904296875 ;  /* 0xb08ab276ff0f7435 */ /* 0x008fe200000001ff */
[----:B------:R-:W-:-:S02]  /*48a0*/  MOV R14, 0xad9a4fde ;  /* 0xad9a4fde000e7802 */ /* 0x000fc40000000f00 */
[----:B------:R2:W-:Y:S04]  /*48b0*/  STL.64 [R1+0x40], R8 ;  /* 0x0000400801007387 */ /* 0x0005e80000100a00 */
[----:B------:R3:W-:Y:S01]  /*48c0*/  STL.64 [R1+0x90], R12 ;  /* 0x0000900c01007387 */ /* 0x0007e20000100a00 */
[----:B0-----:R-:W-:Y:S01]  /*48d0*/  IMAD.MOV.U32 R16, RZ, RZ, 0x2fe4da1a ;  /* 0x2fe4da1aff107424 */ /* 0x001fe200078e00ff */
[----:B------:R-:W-:Y:S02]  /*48e0*/  MOV R17, 0xaebc5283 ;  /* 0xaebc528300117802 */ /* 0x000fe40000000f00 */
[----:B------:R0:W-:Y:S01]  /*48f0*/  STL.64 [R1+0x98], R14 ;  /* 0x0000980e01007387 */ /* 0x0001e20000100a00 */
[----:B-1----:R-:W-:Y:S01]  /*4900*/  HFMA2.MMA R21, -RZ, RZ, 0.89697265625, 533.5 ;  /* 0x3b2d602bff157435 */ /* 0x002fe200000001ff */
[----:B------:R-:W-:Y:S01]  /*4910*/  MOV R20, 0xbb638e39 ;  /* 0xbb638e3900147802 */ /* 0x000fe20000000f00 */
[----:B--2---:R-:W-:Y:S01]  /*4920*/  IMAD.MOV.U32 R8, RZ, RZ, -0x457e3585 ;  /* 0xba81ca7bff087424 */ /* 0x004fe200078e00ff */
[----:B------:R-:W-:Y:S01]  /*4930*/  MOV R9, 0x3957c1a2 ;  /* 0x3957c1a200097802 */ /* 0x000fe20000000f00 */
[----:B------:R1:W-:Y:S01]  /*4940*/  STL.64 [R1+0x48], R10 ;  /* 0x0000480a01007387 */ /* 0x0003e20000100a00 */
[----:B---3--:R-:W-:Y:S01]  /*4950*/  HFMA2.MMA R13, -RZ, RZ, -0.89794921875, -0.650390625 ;  /* 0xbb2fb934ff0d7435 */ /* 0x008fe200000001ff */
[----:B------:R-:W-:-:S02]  /*4960*/  MOV R12, 0x3b877322 ;  /* 0x3b877322000c7802 */ /* 0x000fc40000000f00 */
[----:B------:R2:W-:Y:S01]  /*4970*/  STL.64 [R1+0xa0], R16 ;  /* 0x0000a01001007387 */ /* 0x0005e20000100a00 */
[----:B0-----:R-:W-:Y:S01]  /*4980*/  HFMA2.MMA R14, -RZ, RZ, -0.60986328125, 0.046630859375 ;  /* 0xb8e129f8ff0e7435 */ /* 0x001fe200000001ff */
[----:B------:R-:W-:Y:S02]  /*4990*/  IMAD.MOV.U32 R15, RZ, RZ, 0x385dfa1f ;  /* 0x385dfa1fff0f7424 */ /* 0x000fe400078e00ff */
[----:B------:R0:W-:Y:S04]  /*49a0*/  STL.64 [R1+0x70], R8 ;  /* 0x0000700801007387 */ /* 0x0001e80000100a00 */
[----:B------:R3:W-:Y:S01]  /*49b0*/  STL.64 [R1+0xc8], R12 ;  /* 0x0000c80c01007387 */ /* 0x0007e20000100a00 */
[----:B-1----:R-:W-:Y:S01]  /*49c0*/  IMAD.MOV.U32 R10, RZ, RZ, 0x319fac92 ;  /* 0x319fac92ff0a7424 */ /* 0x002fe200078e00ff */
[----:B------:R-:W-:Y:S01]  /*49d0*/  MOV R11, 0x34140796 ;  /* 0x34140796000b7802 */ /* 0x000fe20000000f00 */
[----:B--2---:R-:W-:Y:S01]  /*49e0*/  HFMA2.MMA R17, -RZ, RZ, 0.2210693359375, 0.00020277500152587890625 ;  /* 0x33130aa5ff117435 */ /* 0x004fe200000001ff */
[----:B------:R1:W-:Y:S01]  /*49f0*/  STL.64 [R1+0xd8], R14 ;  /* 0x0000d80e01007387 */ /* 0x0003e20000100a00 */
[----:B------:R-:W-:Y:S01]  /*4a00*/  MOV R16, 0xb7561683 ;  /* 0xb756168300107802 */ /* 0x000fe20000000f00 */
[----:B0-----:R-:W-:-:S02]  /*4a10*/  HFMA2.MMA R9, -RZ, RZ, 0.055908203125, -13.5 ;  /* 0x2b28cac0ff097435 */ /* 0x001fc400000001ff */
[----:B------:R0:W-:Y:S01]  /*4a20*/  STL.64 [R1+0x68], R20 ;  /* 0x0000681401007387 */ /* 0x0001e20000100a00 */
[----:B------:R-:W-:Y:S01]  /*4a30*/  MOV R8, 0xac4e6798 ;  /* 0xac4e679800087802 */ /* 0x000fe20000000f00 */
[----:B---3--:R-:W-:Y:S01]  /*4a40*/  HFMA2.MMA R12, -RZ, RZ, 0.11016845703125, -0.00012719631195068359375 ;  /* 0x2f0d882bff0c7435 */ /* 0x008fe200000001ff */
[----:B------:R-:W-:Y:S01]  /*4a50*/  IMAD.MOV.U32 R13, RZ, RZ, -0x518b4439 ;  /* 0xae74bbc7ff0d7424 */ /* 0x000fe200078e00ff */
[----:B------:R2:W-:Y:S01]  /*4a60*/  STL.64 [R1+0x88], R10 ;  /* 0x0000880a01007387 */ /* 0x0005e20000100a00 */
[----:B-1----:R-:W-:Y:S01]  /*4a70*/  HFMA2.MMA R15, -RZ, RZ, -0.029632568359375, 0.25244140625 ;  /* 0xa796340aff0f7435 */ /* 0x002fe200000001ff */
[----:B------:R-:W-:-:S03]  /*4a80*/  MOV R14, 0x2d52aed2 ;  /* 0x2d52aed2000e7802 */ /* 0x000fc60000000f00 */
[----:B------:R1:W-:Y:S01]  /*4a90*/  STL.64 [R1+0x108], R12 ;  /* 0x0001080c01007387 */ /* 0x0003e20000100a00 */
[----:B0-----:R-:W-:Y:S01]  /*4aa0*/  HFMA2.MMA R20, -RZ, RZ, 0.043212890625, -0.006946563720703125 ;  /* 0x29889f1dff147435 */ /* 0x001fe200000001ff */
[----:B------:R-:W-:Y:S02]  /*4ab0*/  IMAD.MOV.U32 R21, RZ, RZ, 0x2cfc020e ;  /* 0x2cfc020eff157424 */ /* 0x000fe400078e00ff */
[----:B------:R0:W-:Y:S01]  /*4ac0*/  STL.64 [R1+0xe0], R16 ;  /* 0x0000e01001007387 */ /* 0x0001e20000100a00 */
[----:B--2---:R-:W-:Y:S01]  /*4ad0*/  HFMA2.MMA R10, -RZ, RZ, 0.03680419921875, -5.30859375 ;  /* 0x28b6c54fff0a7435 */ /* 0x004fe200000001ff */
[----:B------:R-:W-:Y:S02]  /*4ae0*/  IMAD.MOV.U32 R11, RZ, RZ, -0x586b27e4 ;  /* 0xa794d81cff0b7424 */ /* 0x000fe400078e00ff */
[----:B------:R2:W-:Y:S01]  /*4af0*/  STL.64 [R1+0xb0], R8 ;  /* 0x0000b00801007387 */ /* 0x0005e20000100a00 */
[----:B-1----:R-:W-:Y:S01]  /*4b00*/  HFMA2.MMA R13, -RZ, RZ, 0.451416015625, -7820 ;  /* 0x3739efa3ff0d7435 */ /* 0x002fe200000001ff */
[----:B------:R-:W-:-:S02]  /*4b10*/  MOV R12, 0xb480a951 ;  /* 0xb480a951000c7802 */ /* 0x000fc40000000f00 */
[----:B------:R1:W-:Y:S01]  /*4b20*/  STL.64 [R1+0x110], R14 ;  /* 0x0001100e01007387 */ /* 0x0003e20000100a00 */
[----:B0-----:R-:W-:Y:S01]  /*4b30*/  IMAD.MOV.U32 R16, RZ, RZ, -0x54660630 ;  /* 0xab99f9d0ff107424 */ /* 0x001fe200078e00ff */
[----:B------:R-:W-:Y:S02]  /*4b40*/  MOV R17, 0x2b033afb ;  /* 0x2b033afb00117802 */ /* 0x000fe40000000f00 */
[----:B------:R0:W-:Y:S01]  /*4b50*/  STL.64 [R1+0xa8], R20 ;  /* 0x0000a81401007387 */ /* 0x0001e20000100a00 */
[----:B--2---:R-:W-:Y:S01]  /*4b60*/  IMAD.MOV.U32 R8, RZ, RZ, 0x35b82c49 ;  /* 0x35b82c49ff087424 */ /* 0x004fe200078e00ff */
[----:B------:R-:W-:Y:S02]  /*4b70*/  MOV R9, 0xb5291658 ;  /* 0xb529165800097802 */ /* 0x000fe40000000f00 */
[----:B------:R2:W-:Y:S01]  /*4b80*/  STL.64 [R1+0xc0], R10 ;  /* 0x0000c00a01007387 */ /* 0x0005e20000100a00 */
[----:B-1----:R-:W-:Y:S01]  /*4b90*/  HFMA2.MMA R14, -RZ, RZ, -0.09307861328125, 0.000680446624755859375 ;  /* 0xadf51193ff0e7435 */ /* 0x002fe200000001ff */
[----:B------:R-:W-:-:S02]  /*4ba0*/  IMAD.MOV.U32 R15, RZ, RZ, -0x4bc9e918 ;  /* 0xb43616e8ff0f7424 */ /* 0x000fc400078e00ff */
[----:B------:R1:W-:Y:S01]  /*4bb0*/  STL.64 [R1+0x140], R12 ;  /* 0x0001400c01007387 */ /* 0x0003e20000100a00 */
[----:B0-----:R-:W-:Y:S01]  /*4bc0*/  HFMA2.MMA R20, -RZ, RZ, 0.256103515625, 100.0625 ;  /* 0x34195641ff147435 */ /* 0x001fe200000001ff */
[----:B------:R-:W-:Y:S02]  /*4bd0*/  IMAD.MOV.U32 R21, RZ, RZ, -0x509eda18 ;  /* 0xaf6125e8ff157424 */ /* 0x000fe400078e00ff */
[----:B------:R0:W-:Y:S01]  /*4be0*/  STL.64 [R1+0x118], R16 ;  /* 0x0001181001007387 */ /* 0x0001e20000100a00 */
[----:B--2---:R-:W-:Y:S01]  /*4bf0*/  IMAD.MOV.U32 R10, RZ, RZ, -0x4f441d3f ;  /* 0xb0bbe2c1ff0a7424 */ /* 0x004fe200078e00ff */
[----:B------:R-:W-:Y:S02]  /*4c00*/  MOV R11, 0x2b84b13c ;  /* 0x2b84b13c000b7802 */ /* 0x000fe40000000f00 */
[----:B------:R2:W-:Y:S01]  /*4c10*/  STL.64 [R1+0xe8], R8 ;  /* 0x0000e80801007387 */ /* 0x0005e20000100a00 */
[----:B-1----:R-:W-:Y:S01]  /*4c20*/  HFMA2.MMA R12, -RZ, RZ, 0.0178070068359375, 0.050018310546875 ;  /* 0x248f2a67ff0c7435 */ /* 0x002fe200000001ff */
[----:B------:R-:W-:-:S02]  /*4c30*/  IMAD.MOV.U32 R13, RZ, RZ, 0x2a6f79fa ;  /* 0x2a6f79faff0d7424 */ /* 0x000fc400078e00ff */
[----:B------:R1:W-:Y:S01]  /*4c40*/  STL.64 [R1+0x150], R14 ;  /* 0x0001500e01007387 */ /* 0x0003e20000100a00 */
[----:B0-----:R-:W-:Y:S01]  /*4c50*/  HFMA2.MMA R17, -RZ, RZ, -0.20751953125, 0.046112060546875 ;  /* 0xb2a429e7ff117435 */ /* 0x001fe200000001ff */
[----:B------:R-:W-:Y:S02]  /*4c60*/  MOV R16, 0x33adef47 ;  /* 0x33adef4700107802 */ /* 0x000fe40000000f00 */
[----:B------:R0:W-:Y:S01]  /*4c70*/  STL.64 [R1+0xf0], R20 ;  /* 0x0000f01401007387 */ /* 0x0001e20000100a00 */
[----:B--2---:R-:W-:Y:S01]  /*4c80*/  HFMA2.MMA R9, -RZ, RZ, 0.7705078125, 1.697265625 ;  /* 0x3a2a3ecaff097435 */ /* 0x004fe200000001ff */
[----:B------:R-:W-:Y:S02]  /*4c90*/  MOV R8, 0x281f97f3 ;  /* 0x281f97f300087802 */ /* 0x000fe40000000f00 */
[----:B------:R2:W-:Y:S01]  /*4ca0*/  STL.64 [R1+0x100], R10 ;  /* 0x0001000a01007387 */ /* 0x0005e20000100a00 */
[----:B-1----:R-:W-:Y:S01]  /*4cb0*/  HFMA2.MMA R15, -RZ, RZ, 0.036865234375, 0.869140625 ;  /* 0x28b83af4ff0f7435 */ /* 0x002fe200000001ff */
[----:B------:R-:W-:-:S02]  /*4cc0*/  MOV R14, 0xa9d26c77 ;  /* 0xa9d26c77000e7802 */ /* 0x000fc40000000f00 */
[----:B------:R1:W-:Y:S01]  /*4cd0*/  STL.64 [R1+0x180], R12 ;  /* 0x0001800c01007387 */ /* 0x0003e20000100a00 */
[----:B0-----:R-:W-:Y:S01]  /*4ce0*/  IMAD.MOV.U32 R20, RZ, RZ, 0x39709e72 ;  /* 0x39709e72ff147424 */ /* 0x001fe200078e00ff */
[----:B------:R-:W-:Y:S02]  /*4cf0*/  MOV R21, 0xb9f5fd8c ;  /* 0xb9f5fd8c00157802 */ /* 0x000fe40000000f00 */
[----:B------:R0:W-:Y:S01]  /*4d00*/  STL.64 [R1+0x158], R16 ;  /* 0x0001581001007387 */ /* 0x0001e20000100a00 */
[----:B--2---:R-:W-:Y:S01]  /*4d10*/  HFMA2.MMA R10, -RZ, RZ, 0.693359375, 310.75 ;  /* 0x398c5cdbff0a7435 */ /* 0x004fe200000001ff */
[----:B------:R-:W-:Y:S02]  /*4d20*/  IMAD.MOV.U32 R11, RZ, RZ, -0x47616ae3 ;  /* 0xb89e951dff0b7424 */ /* 0x000fe400078e00ff */
[----:B------:R2:W-:Y:S01]  /*4d30*/  STL.64 [R1+0x128], R8 ;  /* 0x0001280801007387 */ /* 0x0005e20000100a00 */
[----:B-1----:R-:W-:Y:S01]  /*4d40*/  HFMA2.MMA R13, -RZ, RZ, 0.0938720703125, 0.00019967555999755859375 ;  /* 0x2e020a8bff0d7435 */ /* 0x002fe200000001ff */
        /* <DEDUP_REMOVED lines=8> */
[----:B-1----:R-:W-:Y:S01]  /*4dd0*/  HFMA2.MMA R20, -RZ, RZ, -0.140869140625, 9.405612945556640625e-05 ;  /* 0xb082062aff147435 */ /* 0x002fe200000001ff */
[----:B------:R-:W-:-:S02]  /*4de0*/  IMAD.MOV.U32 R21, RZ, RZ, 0x2f6cd8aa ;  /* 0x2f6cd8aaff157424 */ /* 0x000fc400078e00ff */
[----:B------:R1:W-:Y:S01]  /*4df0*/  STL.64 [R1+0x190], R16 ;  /* 0x0001901001007387 */ /* 0x0003e20000100a00 */
[----:B0-----:R-:W-:Y:S01]  /*4e00*/  HFMA2.MMA R14, -RZ, RZ, 0.16943359375, -79.5625 ;  /* 0x316cd4f9ff0e7435 */ /* 0x001fe200000001ff */
[----:B------:R-:W-:Y:S02]  /*4e10*/  IMAD.MOV.U32 R15, RZ, RZ, -0x557e622c ;  /* 0xaa819dd4ff0f7424 */ /* 0x000fe400078e00ff */
[----:B------:R0:W-:Y:S01]  /*4e20*/  STL.64 [R1+0x160], R8 ;  /* 0x0001600801007387 */ /* 0x0001e20000100a00 */
[----:B--2---:R-:W-:Y:S01]  /*4e30*/  IMAD.MOV.U32 R10, RZ, RZ, 0x2d2c3ebd ;  /* 0x2d2c3ebdff0a7424 */ /* 0x004fe200078e00ff */
[----:B------:R-:W-:Y:S02]  /*4e40*/  MOV R11, 0xac19474f ;  /* 0xac19474f000b7802 */ /* 0x000fe40000000f00 */
[----:B------:R2:W-:Y:S01]  /*4e50*/  STL.64 [R1+0x1b8], R12 ;  /* 0x0001b80c01007387 */ /* 0x0005e20000100a00 */
[----:B-1----:R-:W-:Y:S01]  /*4e60*/  HFMA2.MMA R17, -RZ, RZ, 0.114013671875, -0.0001504421234130859375 ;  /* 0x2f4c88eeff117435 */ /* 0x002fe200000001ff */
[----:B------:R-:W-:-:S02]  /*4e70*/  MOV R16, 0xafd8a791 ;  /* 0xafd8a79100107802 */ /* 0x000fc40000000f00 */
[----:B------:R1:W-:Y:S01]  /*4e80*/  STL.64 [R1+0x168], R20 ;  /* 0x0001681401007387 */ /* 0x0003e20000100a00 */
[----:B0-----:R-:W-:Y:S01]  /*4e90*/  HFMA2.MMA R9, -RZ, RZ, -0.5185546875, 12280 ;  /* 0xb82671ffff097435 */ /* 0x001fe200000001ff */
[----:B------:R-:W-:Y:S02]  /*4ea0*/  MOV R8, 0x388b4846 ;  /* 0x388b484600087802 */ /* 0x000fe40000000f00 */
[----:B------:R0:W-:Y:S01]  /*4eb0*/  STL.64 [R1+0x178], R10 ;  /* 0x0001780a01007387 */ /* 0x0001e20000100a00 */
[----:B--2---:R-:W-:Y:S01]  /*4ec0*/  HFMA2.MMA R12, -RZ, RZ, -0.5712890625, 0.8759765625 ;  /* 0xb8923b02ff0c7435 */ /* 0x004fe200000001ff */
[----:B------:R-:W-:Y:S02]  /*4ed0*/  IMAD.MOV.U32 R13, RZ, RZ, 0x39915f44 ;  /* 0x39915f44ff0d7424 */ /* 0x000fe400078e00ff */
[----:B------:R2:W-:Y:S01]  /*4ee0*/  STL.64 [R1+0x1c8], R14 ;  /* 0x0001c80e01007387 */ /* 0x0005e20000100a00 */
[----:B-1----:R-:W-:Y:S01]  /*4ef0*/  IMAD.MOV.U32 R20, RZ, RZ, 0x373eda60 ;  /* 0x373eda60ff147424 */ /* 0x002fe200078e00ff */
[----:B------:R-:W-:-:S02]  /*4f00*/  MOV R21, 0x2f89d9e3 ;  /* 0x2f89d9e300157802 */ /* 0x000fc40000000f00 */
[----:B------:R1:W-:Y:S01]  /*4f10*/  STL.64 [R1+0x38], R24 ;  /* 0x0000381801007387 */ /* 0x0003e20000100a00 */
[----:B0-----:R-:W-:Y:S01]  /*4f20*/  HFMA2.MMA R10, -RZ, RZ, -0.367919921875, -0.00036716461181640625 ;  /* 0xb5e38e04ff0a7435 */ /* 0x001fe200000001ff */
[----:B------:R-:W-:Y:S02]  /*4f30*/  IMAD.MOV.U32 R11, RZ, RZ, 0x356f1bed ;  /* 0x356f1bedff0b7424 */ /* 0x000fe400078e00ff */
[----:B------:R0:W-:Y:S01]  /*4f40*/  STL.64 [R1+0x1d0], R16 ;  /* 0x0001d01001007387 */ /* 0x0001e20000100a00 */
[----:B--2---:R-:W-:Y:S01]  /*4f50*/  HFMA2.MMA R15, -RZ, RZ, 0.5693359375, -0.000445842742919921875 ;  /* 0x388e8f4eff0f7435 */ /* 0x004fe200000001ff */
[----:B------:R-:W-:Y:S02]  /*4f60*/  MOV R14, 0xb9510216 ;  /* 0xb9510216000e7802 */ /* 0x000fe40000000f00 */
[----:B------:R2:W-:Y:S01]  /*4f70*/  STL.64 [R1+0x30], R22 ;  /* 0x0000301601007387 */ /* 0x0005e20000100a00 */
[----:B-1----:R-:W-:-:S03]  /*4f80*/  HFMA2.MMA R25, -RZ, RZ, -0.365234375, 447.5 ;  /* 0xb5d85efeff197435 */ /* 0x002fc600000001ff */
[----:B------:R1:W-:Y:S01]  /*4f90*/  STL.64 [R1+0x1a0], R8 ;  /* 0x0001a00801007387 */ /* 0x0003e20000100a00 */
[----:B------:R-:W-:Y:S01]  /*4fa0*/  MOV R24, 0x370054e5 ;  /* 0x370054e500187802 */ /* 0x000fe20000000f00 */
[----:B0-----:R-:W-:Y:S02]  /*4fb0*/  IMAD.MOV.U32 R16, RZ, RZ, 0x34185ee8 ;  /* 0x34185ee8ff107424 */ /* 0x001fe400078e00ff */
[----:B------:R0:W-:Y:S01]  /*4fc0*/  STL.64 [R1+0x1f8], R12 ;  /* 0x0001f80c01007387 */ /* 0x0001e20000100a00 */
[----:B------:R-:W-:Y:S01]  /*4fd0*/  MOV R17, 0xb76411fe ;  /* 0xb76411fe00117802 */ /* 0x000fe20000000f00 */
[----:B--2---:R-:W-:Y:S02]  /*4fe0*/  HFMA2.MMA R22, -RZ, RZ, -0.302490234375, -2.81640625 ;  /* 0xb4d7c1a2ff167435 */ /* 0x004fe400000001ff */
[----:B------:R2:W-:Y:S01]  /*4ff0*/  STL.64 [R1+0x1a8], R20 ;  /* 0x0001a81401007387 */ /* 0x0005e20000100a00 */
[----:B------:R-:W-:Y:S02]  /*5000*/  IMAD.MOV.U32 R23, RZ, RZ, -0x48682da9 ;  /* 0xb797d257ff177424 */ /* 0x000fe400078e00ff */
[----:B-1----:R-:W-:Y:S01]  /*5010*/  IMAD.MOV.U32 R8, RZ, RZ, -0x51c0682a ;  /* 0xae3f97d6ff087424 */ /* 0x002fe200078e00ff */
[----:B------:R-:W-:Y:S01]  /*5020*/  MOV R9, 0x26b84405 ;  /* 0x26b8440500097802 */ /* 0x000fe20000000f00 */
[----:B------:R1:W-:Y:S01]  /*5030*/  STL.64 [R1+0x1b0], R10 ;  /* 0x0001b00a01007387 */ /* 0x0003e20000100a00 */
[----:B0-----:R-:W-:Y:S01]  /*5040*/  HFMA2.MMA R13, -RZ, RZ, -0.1356201171875, -0.00011593103408813476562 ;  /* 0xb0578799ff0d7435 */ /* 0x001fe200000001ff */
[----:B------:R-:W-:-:S02]  /*5050*/  MOV R12, 0x315951d7 ;  /* 0x315951d7000c7802 */ /* 0x000fc40000000f00 */
[----:B------:R0:W-:Y:S01]  /*5060*/  STL.64 [R1+0x200], R14 ;  /* 0x0002000e01007387 */ /* 0x0001e20000100a00 */
[----:B--2---:R-:W-:Y:S01]  /*5070*/  HFMA2.MMA R20, -RZ, RZ, 0.072509765625, -0.0139923095703125 ;  /* 0x2ca4a32aff147435 */ /* 0x004fe200000001ff */
[----:B------:R-:W-:Y:S02]  /*5080*/  IMAD.MOV.U32 R21, RZ, RZ, -0x53e8c29e ;  /* 0xac173d62ff157424 */ /* 0x000fe400078e00ff */
[----:B------:R2:W-:Y:S01]  /*5090*/  STL.64 [R1+0x208], R16 ;  /* 0x0002081001007387 */ /* 0x0005e20000100a00 */
[----:B-1----:R-:W-:Y:S01]  /*50a0*/  IMAD.MOV.U32 R10, RZ, RZ, -0x569cc748 ;  /* 0xa96338b8ff0a7424 */ /* 0x002fe200078e00ff */
[----:B------:R-:W-:Y:S02]  /*50b0*/  MOV R11, 0xb9b09456 ;  /* 0xb9b09456000b7802 */ /* 0x000fe40000000f00 */
[----:B------:R1:W-:Y:S01]  /*50c0*/  STL.64 [R1+0x80], R24 ;  /* 0x0000801801007387 */ /* 0x0003e20000100a00 */
[----:B0-----:R-:W-:Y:S01]  /*50d0*/  HFMA2.MMA R14, -RZ, RZ, -0.0980224609375, -1.0073184967041015625e-05 ;  /* 0xae4680a9ff0e7435 */ /* 0x001fe200000001ff */
[----:B------:R-:W-:-:S02]  /*50e0*/  IMAD.MOV.U32 R15, RZ, RZ, 0x2d3dfaf5 ;  /* 0x2d3dfaf5ff0f7424 */ /* 0x000fc400078e00ff */
[----:B------:R0:W-:Y:S01]  /*50f0*/  STL.64 [R1+0x1d8], R8 ;  /* 0x0001d80801007387 */ /* 0x0001e20000100a00 */
[----:B--2---:R-:W-:-:S03]  /*5100*/  HFMA2.MMA R17, -RZ, RZ, -0.05987548828125, 3760 ;  /* 0xabaa6b58ff117435 */ /* 0x004fc600000001ff */
[----:B------:R2:W-:Y:S01]  /*5110*/  STL.64 [R1+0x78], R22 ;  /* 0x0000781601007387 */ /* 0x0005e20000100a00 */
[----:B------:R-:W-:Y:S01]  /*5120*/  MOV R16, 0xa428dfed ;  /* 0xa428dfed00107802 */ /* 0x000fe20000000f00 */
[----:B-1----:R-:W-:Y:S01]  /*5130*/  IMAD.MOV.U32 R24, RZ, RZ, 0x3a4a4588 ;  /* 0x3a4a4588ff187424 */ /* 0x002fe200078e00ff */
[----:B------:R-:W-:Y:S01]  /*5140*/  MOV R25, 0x3606d905 ;  /* 0x3606d90500197802 */ /* 0x000fe20000000f00 */
[----:B------:R1:W-:Y:S01]  /*5150*/  STL.64 [R1+0x230], R12 ;  /* 0x0002300c01007387 */ /* 0x0003e20000100a00 */
[----:B0-----:R-:W-:Y:S01]  /*5160*/  HFMA2.MMA R9, -RZ, RZ, 0.29541015625, 0.0001986026763916015625 ;  /* 0x34ba0a82ff097435 */ /* 0x001fe200000001ff */
[----:B------:R-:W-:Y:S02]  /*5170*/  MOV R8, 0xafb2ce7f ;  /* 0xafb2ce7f00087802 */ /* 0x000fe40000000f00 */
[----:B------:R0:W-:Y:S01]  /*5180*/  STL.64 [R1+0x1e0], R20 ;  /* 0x0001e01401007387 */ /* 0x0001e20000100a00 */
[----:B--2---:R-:W-:Y:S01]  /*5190*/  IMAD.MOV.U32 R22, RZ, RZ, -0x5a86242d ;  /* 0xa579dbd3ff167424 */ /* 0x004fe200078e00ff */
[----:B------:R-:W-:-:S02]  /*51a0*/  MOV R23, 0xa960345a ;  /* 0xa960345a00177802 */ /* 0x000fc40000000f00 */
[----:B------:R2:W-:Y:S01]  /*51b0*/  STL.64 [R1+0x1f0], R10 ;  /* 0x0001f00a01007387 */ /* 0x0005e20000100a00 */
[----:B-1----:R-:W-:Y:S01]  /*51c0*/  HFMA2.MMA R12, -RZ, RZ, -0.474853515625, -2.73828125 ;  /* 0xb799c17aff0c7435 */ /* 0x002fe200000001ff */
[----:B------:R-:W-:Y:S02]  /*51d0*/  IMAD.MOV.U32 R13, RZ, RZ, -0x4eac5ede ;  /* 0xb153a122ff0d7424 */ /* 0x000fe400078e00ff */
[----:B------:R1:W-:Y:S01]  /*51e0*/  STL.64 [R1+0xd0], R24 ;  /* 0x0000d01801007387 */ /* 0x0003e20000100a00 */
[----:B0-----:R-:W-:Y:S01]  /*51f0*/  IMAD.MOV.U32 R20, RZ, RZ, -0x4bb9ecc2 ;  /* 0xb446133eff147424 */ /* 0x001fe200078e00ff */
[----:B------:R-:W-:Y:S02]  /*5200*/  MOV R21, 0x334f3181 ;  /* 0x334f318100157802 */ /* 0x000fe40000000f00 */
[----:B------:R0:W-:Y:S01]  /*5210*/  STL.64 [R1+0x240], R14 ;  /* 0x0002400e01007387 */ /* 0x0001e20000100a00 */
[----:B--2---:R-:W-:Y:S01]  /*5220*/  HFMA2.MMA R10, -RZ, RZ, -0.03619384765625, 0.00014913082122802734375 ;  /* 0xa8a208e3ff0a7435 */ /* 0x004fe200000001ff */
[----:B------:R-:W-:-:S02]  /*5230*/  IMAD.MOV.U32 R11, RZ, RZ, -0x4e275220 ;  /* 0xb1d8ade0ff0b7424 */ /* 0x000fc400078e00ff */
[----:B------:R2:W-:Y:S01]  /*5240*/  STL.64 [R1+0x248], R16 ;  /* 0x0002481001007387 */ /* 0x0005e20000100a00 */
[----:B-1----:R-:W-:-:S03]  /*5250*/  HFMA2.MMA R24, -RZ, RZ, -0.045867919921875, 0.000215053558349609375 ;  /* 0xa9df0b0cff187435 */ /* 0x002fc600000001ff */
[----:B------:R1:W-:Y:S01]  /*5260*/  STL.64 [R1+0xb8], R22 ;  /* 0x0000b81601007387 */ /* 0x0003e20000100a00 */
[----:B------:R-:W-:Y:S01]  /*5270*/  IMAD.MOV.U32 R25, RZ, RZ, 0x23ae9da1 ;  /* 0x23ae9da1ff197424 */ /* 0x000fe200078e00ff */
[----:B0-----:R-:W-:Y:S02]  /*5280*/  HFMA2.MMA R15, -RZ, RZ, -0.376953125, 0.066162109375 ;  /* 0xb6082c3cff0f7435 */ /* 0x001fe400000001ff */
[----:B------:R0:W-:Y:S01]  /*5290*/  STL.64 [R1+0x218], R8 ;  /* 0x0002180801007387 */ /* 0x0001e20000100a00 */
[----:B------:R-:W-:Y:S01]  /*52a0*/  MOV R14, 0x36688aea ;  /* 0x36688aea000e7802 */ /* 0x000fe20000000f00 */
[----:B--2---:R-:W-:Y:S01]  /*52b0*/  IMAD.MOV.U32 R16, RZ, RZ, 0x351b6448 ;  /* 0x351b6448ff107424 */ /* 0x004fe200078e00ff */
[----:B------:R-:W-:Y:S01]  /*52c0*/  MOV R17, 0x2a83a738 ;  /* 0x2a83a73800117802 */ /* 0x000fe20000000f00 */
[----:B------:R2:W-:Y:S01]  /*52d0*/  STL.64 [R1+0x220], R20 ;  /* 0x0002201401007387 */ /* 0x0005e20000100a00 */
[----:B-1----:R-:W-:-:S03]  /*52e0*/  HFMA2.MMA R23, -RZ, RZ, 0.182373046875, 0.00010126829147338867188 ;  /* 0x31d606a3ff177435 */ /* 0x002fc600000001ff */
[----:B------:R1:W-:Y:S01]  /*52f0*/  STL.64 [R1+0x270], R12 ;  /* 0x0002700c01007387 */ /* 0x0003e20000100a00 */
[----:B------:R-:W-:Y:S01]  /*5300*/  MOV R22, 0xb2721b9a ;  /* 0xb2721b9a00167802 */ /* 0x000fe20000000f00 */
[----:B0-----:R-:W-:Y:S01]  /*5310*/  IMAD.MOV.U32 R8, RZ, RZ, 0x2b1fe612 ;  /* 0x2b1fe612ff087424 */ /* 0x001fe200078e00ff */
[----:B------:R-:W-:Y:S01]  /*5320*/  MOV R9, 0xaa152d8b ;  /* 0xaa152d8b00097802 */ /* 0x000fe20000000f00 */
[----:B------:R0:W-:Y:S01]  /*5330*/  STL.64 [R1+0x228], R10 ;  /* 0x0002280a01007387 */ /* 0x0001e20000100a00 */
[----:B--2---:R-:W-:Y:S01]  /*5340*/  HFMA2.MMA R20, -RZ, RZ, 0.75537109375, 7.47265625 ;  /* 0x3a0b4779ff147435 */ /* 0x004fe200000001ff */
[----:B------:R-:W-:Y:S02]  /*5350*/  IMAD.MOV.U32 R21, RZ, RZ, -0x45e4c462 ;  /* 0xba1b3b9eff157424 */ /* 0x000fe400078e00ff */
[----:B------:R2:W-:Y:S01]  /*5360*/  STL.64 [R1+0x280], R16 ;  /* 0x0002801001007387 */ /* 0x0005e20000100a00 */
[----:B-1----:R-:W-:Y:S01]  /*5370*/  HFMA2.MMA R13, -RZ, RZ, 0.08428955078125, -213.875 ;  /* 0x2d65daafff0d7435 */ /* 0x002fe200000001ff */
[----:B------:R-:W-:-:S02]  /*5380*/  MOV R12, 0xadea538c ;  /* 0xadea538c000c7802 */ /* 0x000fc40000000f00 */
[----:B------:R1:W-:Y:S01]  /*5390*/  STL.64 [R1+0x120], R24 ;  /* 0x0001201801007387 */ /* 0x0003e20000100a00 */
[----:B0-----:R-:W-:Y:S01]  /*53a0*/  IMAD.MOV.U32 R10, RZ, RZ, -0x4754ffb6 ;  /* 0xb8ab004aff0a7424 */ /* 0x001fe200078e00ff */
[----:B------:R-:W-:Y:S02]  /*53b0*/  MOV R11, 0x386b5efc ;  /* 0x386b5efc000b7802 */ /* 0x000fe40000000f00 */
[----:B------:R0:W-:Y:S01]  /*53c0*/  STL.64 [R1+0x250], R8 ;  /* 0x0002500801007387 */ /* 0x0001e20000100a00 */
[----:B--2---:R-:W-:-:S03]  /*53d0*/  HFMA2.MMA R17, -RZ, RZ, -0.71044921875, -0.0028133392333984375 ;  /* 0xb9af99c3ff117435 */ /* 0x004fc600000001ff */
[----:B------:R2:W-:Y:S01]  /*53e0*/  STL.64 [R1+0x278], R14 ;  /* 0x0002780e01007387 */ /* 0x0005e20000100a00 */
[----:B------:R-:W-:Y:S01]  /*53f0*/  MOV R16, 0x3858ebaf ;  /* 0x3858ebaf00107802 */ /* 0x000fe20000000f00 */
[----:B-1----:R-:W-:Y:S02]  /*5400*/  HFMA2.MMA R25, -RZ, RZ, -0.08984375, -0.00161647796630859375 ;  /* 0xadc0969fff197435 */ /* 0x002fe400000001ff */
[----:B------:R1:W-:Y:S01]  /*5410*/  STL.64 [R1+0xf8], R22 ;  /* 0x0000f81601007387 */ /* 0x0003e20000100a00 */
[----:B------:R-:W-:Y:S01]  /*5420*/  MOV R24, 0xa87a302c ;  /* 0xa87a302c00187802 */ /* 0x000fe20000000f00 */
[----:B0-----:R-:W-:Y:S01]  /*5430*/  HFMA2.MMA R9, -RZ, RZ, 0.04498291015625, -5.83203125 ;  /* 0x29c2c5d5ff097435 */ /* 0x001fe200000001ff */
[----:B------:R-:W-:Y:S01]  /*5440*/  MOV R8, 0xb2578752 ;  /* 0xb257875200087802 */ /* 0x000fe20000000f00 */
[----:B------:R0:W-:Y:S01]  /*5450*/  STL.64 [R1+0x258], R20 ;  /* 0x0002581401007387 */ /* 0x0001e20000100a00 */
[----:B--2---:R-:W-:Y:S01]  /*5460*/  HFMA2.MMA R14, -RZ, RZ, 0.053192138671875, -1.634765625 ;  /* 0x2acfbe8aff0e7435 */ /* 0x004fe200000001ff */
[----:B------:R-:W-:-:S02]  /*5470*/  IMAD.MOV.U32 R15, RZ, RZ, 0x39b48c3d ;  /* 0x39b48c3dff0f7424 */ /* 0x000fc400078e00ff */
[----:B------:R2:W-:Y:S01]  /*5480*/  STL.64 [R1+0x268], R10 ;  /* 0x0002680a01007387 */ /* 0x0005e20000100a00 */
[----:B-1----:R-:W-:Y:S01]  /*5490*/  IMAD.MOV.U32 R22, RZ, RZ, -0x49419487 ;  /* 0xb6be6b79ff167424 */ /* 0x002fe200078e00ff */
[----:B------:R-:W-:Y:S02]  /*54a0*/  MOV R23, 0x35bf0101 ;  /* 0x35bf010100177802 */ /* 0x000fe40000000f00 */
[----:B------:R1:W-:Y:S01]  /*54b0*/  STL.64 [R1+0x2a8], R12 ;  /* 0x0002a80c01007387 */ /* 0x0003e20000100a00 */
[----:B0-----:R-:W-:Y:S01]  /*54c0*/  IMAD.MOV.U32 R20, RZ, RZ, 0x30e787cd ;  /* 0x30e787cdff147424 */ /* 0x001fe200078e00ff */
[----:B------:R-:W-:Y:S02]  /*54d0*/  MOV R21, 0xb06bb8ab ;  /* 0xb06bb8ab00157802 */ /* 0x000fe40000000f00 */
[----:B------:R0:W-:Y:S01]  /*54e0*/  STL.64 [R1+0x2c0], R16 ;  /* 0x0002c01001007387 */ /* 0x0001e20000100a00 */
[----:B--2---:R-:W-:Y:S01]  /*54f0*/  HFMA2.MMA R10, -RZ, RZ, 0.11602783203125, 45856 ;  /* 0x2f6d7999ff0a7435 */ /* 0x004fe200000001ff */
[----:B------:R-:W-:-:S02]  /*5500*/  IMAD.MOV.U32 R11, RZ, RZ, -0x59a49046 ;  /* 0xa65b6fbaff0b7424 */ /* 0x000fc400078e00ff */
[----:B------:R2:W-:Y:S01]  /*5510*/  STL.64 [R1+0x148], R22 ;  /* 0x0001481601007387 */ /* 0x0005e20000100a00 */
[----:B-1----:R-:W-:Y:S01]  /*5520*/  HFMA2.MMA R12, -RZ, RZ, 0.321533203125, -0.00016295909881591796875 ;  /* 0x35258957ff0c7435 */ /* 0x002fe200000001ff */
[----:B------:R-:W-:Y:S02]  /*5530*/  IMAD.MOV.U32 R13, RZ, RZ, -0x4bc36b44 ;  /* 0xb43c94bcff0d7424 */ /* 0x000fe400078e00ff */
[----:B------:R1:W-:Y:S04]  /*5540*/  STL.64 [R1+0x170], R24 ;  /* 0x0001701801007387 */ /* 0x0003e80000100a00 */
[----:B------:R3:W-:Y:S01]  /*5550*/  STL.64 [R1+0x290], R8 ;  /* 0x0002900801007387 */ /* 0x0007e20000100a00 */
[----:B0-----:R-:W-:Y:S01]  /*5560*/  IMAD.MOV.U32 R16, RZ, RZ, -0x4d858bba ;  /* 0xb27a7446ff107424 */ /* 0x001fe200078e00ff */
[----:B------:R-:W-:-:S02]  /*5570*/  MOV R17, 0x31859418 ;  /* 0x3185941800117802 */ /* 0x000fc40000000f00 */
[----:B------:R0:W-:Y:S01]  /*5580*/  STL.64 [R1+0x2b8], R14 ;  /* 0x0002b80e01007387 */ /* 0x0001e20000100a00 */
[----:B--2---:R-:W-:Y:S01]  /*5590*/  HFMA2.MMA R22, -RZ, RZ, -0.701171875, -19.3125 ;  /* 0xb99cccd4ff167435 */ /* 0x004fe200000001ff */
[----:B------:R-:W-:Y:S02]  /*55a0*/  IMAD.MOV.U32 R23, RZ, RZ, -0x4a3b86a9 ;  /* 0xb5c47957ff177424 */ /* 0x000fe400078e00ff */
[----:B-1----:R-:W-:Y:S01]  /*55b0*/  IMAD.MOV.U32 R24, RZ, RZ, 0x32f7f4a2 ;  /* 0x32f7f4a2ff187424 */ /* 0x002fe200078e00ff */
[----:B------:R-:W-:Y:S01]  /*55c0*/  MOV R25, 0xb273c722 ;  /* 0xb273c72200197802 */ /* 0x000fe20000000f00 */
[----:B------:R1:W-:Y:S01]  /*55d0*/  STL.64 [R1+0x298], R20 ;  /* 0x0002981401007387 */ /* 0x0003e20000100a00 */
[----:B---3--:R-:W-:Y:S01]  /*55e0*/  IMAD.MOV.U32 R8, RZ, RZ, 0x3993775b ;  /* 0x3993775bff087424 */ /* 0x008fe200078e00ff */
[----:B------:R-:W-:Y:S02]  /*55f0*/  MOV R9, 0xb8e63214 ;  /* 0xb8e6321400097802 */ /* 0x000fe40000000f00 */
[----:B------:R2:W-:Y:S01]  /*5600*/  STL.64 [R1+0x2a0], R10 ;  /* 0x0002a00a01007387 */ /* 0x0005e20000100a00 */
[----:B0-----:R-:W-:Y:S01]  /*5610*/  HFMA2.MMA R15, -RZ, RZ, 0.2156982421875, -0.0001523494720458984375 ;  /* 0x32e788feff0f7435 */ /* 0x001fe200000001ff */
[----:B------:R-:W-:-:S02]  /*5620*/  MOV R14, 0xabb69977 ;  /* 0xabb69977000e7802 */ /* 0x000fc40000000f00 */
[----:B------:R0:W-:Y:S01]  /*5630*/  STL.64 [R1+0x2e8], R12 ;  /* 0x0002e80c01007387 */ /* 0x0001e20000100a00 */
[----:B-1----:R-:W-:Y:S01]  /*5640*/  HFMA2.MMA R20, -RZ, RZ, -0.251953125, -24.875 ;  /* 0xb408ce38ff147435 */ /* 0x002fe200000001ff */
[----:B------:R-:W-:Y:S02]  /*5650*/  IMAD.MOV.U32 R21, RZ, RZ, 0x37e8bcc2 ;  /* 0x37e8bcc2ff157424 */ /* 0x000fe400078e00ff */
[----:B------:R1:W-:Y:S01]  /*5660*/  STL.64 [R1+0x2f8], R16 ;  /* 0x0002f81001007387 */ /* 0x0003e20000100a00 */
[----:B--2---:R-:W-:Y:S01]  /*5670*/  IMAD.MOV.U32 R10, RZ, RZ, 0x3007c16d ;  /* 0x3007c16dff0a7424 */ /* 0x004fe200078e00ff */
[----:B------:R-:W-:Y:S02]  /*5680*/  MOV R11, 0xb58e3567 ;  /* 0xb58e3567000b7802 */ /* 0x000fe40000000f00 */
[----:B------:R2:W-:Y:S01]  /*5690*/  STL.64 [R1+0x1c0], R24 ;  /* 0x0001c01801007387 */ /* 0x0005e20000100a00 */
[----:B0-----:R-:W-:Y:S01]  /*56a0*/  HFMA2.MMA R13, -RZ, RZ, 0.794921875, 0.00070858001708984375 ;  /* 0x3a5c11ceff0d7435 */ /* 0x001fe200000001ff */
[----:B------:R-:W-:-:S02]  /*56b0*/  MOV R12, 0xba2b14da ;  /* 0xba2b14da000c7802 */ /* 0x000fc40000000f00 */
[----:B------:R0:W-:Y:S01]  /*56c0*/  STL.64 [R1+0x2c8], R8 ;  /* 0x0002c80801007387 */ /* 0x0001e20000100a00 */
[----:B-1----:R-:W-:-:S03]  /*56d0*/  HFMA2.MMA R17, -RZ, RZ, 0.17529296875, -0.0038089752197265625 ;  /* 0x319c9bcdff117435 */ /* 0x002fc600000001ff */
[----:B------:R1:W-:Y:S01]  /*56e0*/  STL.64 [R1+0x198], R22 ;  /* 0x0001981601007387 */ /* 0x0003e20000100a00 */
[----:B------:R-:W-:Y:S01]  /*56f0*/  MOV R16, 0x384231bf ;  /* 0x384231bf00107802 */ /* 0x000fe20000000f00 */
[----:B--2---:R-:W-:Y:S02]  /*5700*/  HFMA2.MMA R24, -RZ, RZ, 0.43896484375, -0.00010782480239868164062 ;  /* 0x37068711ff187435 */ /* 0x004fe400000001ff */
[----:B------:R2:W-:Y:S01]  /*5710*/  STL.64 [R1+0x2f0], R14 ;  /* 0x0002f00e01007387 */ /* 0x0005e20000100a00 */
[----:B------:R-:W-:Y:S01]  /*5720*/  IMAD.MOV.U32 R25, RZ, RZ, -0x49e638a7 ;  /* 0xb619c759ff197424 */ /* 0x000fe200078e00ff */
[----:B0-----:R-:W-:Y:S01]  /*5730*/  HFMA2.MMA R9, -RZ, RZ, -0.10308837890625, -109.3125 ;  /* 0xae99d6d5ff097435 */ /* 0x001fe200000001ff */
[----:B------:R-:W-:Y:S01]  /*5740*/  MOV R8, 0x2f96d785 ;  /* 0x2f96d78500087802 */ /* 0x000fe20000000f00 */
[----:B------:R0:W-:Y:S01]  /*5750*/  STL.64 [R1+0x2d0], R20 ;  /* 0x0002d01401007387 */ /* 0x0001e20000100a00 */
[----:B-1----:R-:W-:-:S03]  /*5760*/  HFMA2.MMA R23, -RZ, RZ, -0.01349639892578125, -201.75 ;  /* 0xa2e9da4eff177435 */ /* 0x002fc600000001ff */
[----:B------:R1:W-:Y:S01]  /*5770*/  STL.64 [R1+0x2e0], R10 ;  /* 0x0002e00a01007387 */ /* 0x0003e20000100a00 */
[----:B------:R-:W-:Y:S01]  /*5780*/  MOV R22, 0x2b0a2bbf ;  /* 0x2b0a2bbf00167802 */ /* 0x000fe20000000f00 */
[----:B--2---:R-:W-:Y:S01]  /*5790*/  HFMA2.MMA R14, -RZ, RZ, 0.6474609375, -0.000142574310302734375 ;  /* 0x392e88acff0e7435 */ /* 0x004fe200000001ff */
[----:B------:R-:W-:Y:S01]  /*57a0*/  IMAD.MOV.U32 R15, RZ, RZ, -0x46f9f482 ;  /* 0xb9060b7eff0f7424 */ /* 0x000fe200078e00ff */
[----:B------:R2:W-:Y:S01]  /*57b0*/  STL.64 [R1+0x320], R12 ;  /* 0x0003200c01007387 */ /* 0x0005e20000100a00 */
[----:B0-----:R-:W-:Y:S01]  /*57c0*/  IMAD.MOV.U32 R20, RZ, RZ, 0x23eee253 ;  /* 0x23eee253ff147424 */ /* 0x001fe200078e00ff */
[----:B------:R-:W-:Y:S02]  /*57d0*/  MOV R21, 0x2d1bcefb ;  /* 0x2d1bcefb00157802 */ /* 0x000fe40000000f00 */
[----:B------:R0:W-:Y:S01]  /*57e0*/  STL.64 [R1+0x338], R16 ;  /* 0x0003381001007387 */ /* 0x0001e20000100a00 */
[----:B-1----:R-:W-:Y:S01]  /*57f0*/  HFMA2.MMA R10, -RZ, RZ, -0.0718994140625, -4320 ;  /* 0xac9aec38ff0a7435 */ /* 0x002fe200000001ff */
[----:B------:R-:W-:-:S02]  /*5800*/  IMAD.MOV.U32 R11, RZ, RZ, 0x2b98eb50 ;  /* 0x2b98eb50ff0b7424 */ /* 0x000fc400078e00ff */
[----:B------:R1:W-:Y:S01]  /*5810*/  STL.64 [R1+0x210], R24 ;  /* 0x0002101801007387 */ /* 0x0003e20000100a00 */
[----:B--2---:R-:W-:-:S03]  /*5820*/  HFMA2.MMA R12, -RZ, RZ, -0.19189453125, -3.482421875 ;  /* 0xb224c2f7ff0c7435 */ /* 0x004fc600000001ff */
[----:B------:R2:W-:Y:S01]  /*5830*/  STL.64 [R1+0x308], R8 ;  /* 0x0003080801007387 */ /* 0x0005e20000100a00 */
[----:B------:R-:W-:Y:S02]  /*5840*/  IMAD.MOV.U32 R13, RZ, RZ, 0x31b31feb ;  /* 0x31b31febff0d7424 */ /* 0x000fe400078e00ff */
[----:B0-----:R-:W-:Y:S01]  /*5850*/  IMAD.MOV.U32 R16, RZ, RZ, 0x2f563c98 ;  /* 0x2f563c98ff107424 */ /* 0x001fe200078e00ff */
[----:B------:R-:W-:Y:S01]  /*5860*/  MOV R17, 0xaedeb390 ;  /* 0xaedeb39000117802 */ /* 0x000fe20000000f00 */
[----:B------:R0:W-:Y:S01]  /*5870*/  STL.64 [R1+0x1e8], R22 ;  /* 0x0001e81601007387 */ /* 0x0001e20000100a00 */
[----:B-1----:R-:W-:Y:S01]  /*5880*/  HFMA2.MMA R25, -RZ, RZ, 0.3330078125, 0.00890350341796875 ;  /* 0x3554208fff197435 */ /* 0x002fe200000001ff */
        /* <DEDUP_REMOVED lines=8> */
[----:B-1----:R-:W-:Y:S01]  /*5910*/  HFMA2.MMA R20, -RZ, RZ, -0.378173828125, 7572 ;  /* 0xb60d6f65ff147435 */ /* 0x002fe200000001ff */
[----:B------:R-:W-:Y:S02]  /*5920*/  IMAD.MOV.U32 R21, RZ, RZ, -0x5268961f ;  /* 0xad9769e1ff157424 */ /* 0x000fe400078e00ff */
[----:B------:R1:W-:Y:S01]  /*5930*/  STL.64 [R1+0x370], R16 ;  /* 0x0003701001007387 */ /* 0x0003e20000100a00 */
[----:B--2---:R-:W-:Y:S01]  /*5940*/  HFMA2.MMA R15, -RZ, RZ, 0.0238494873046875, 0.0089569091796875 ;  /* 0x261b2096ff0f7435 */ /* 0x004fe200000001ff */
[----:B------:R-:W-:-:S02]  /*5950*/  MOV R14, 0xb0c04c88 ;  /* 0xb0c04c88000e7802 */ /* 0x000fc40000000f00 */
[----:B------:R2:W-:Y:S01]  /*5960*/  STL.64 [R1+0x340], R8 ;  /* 0x0003400801007387 */ /* 0x0005e20000100a00 */
[----:B0-----:R-:W-:Y:S01]  /*5970*/  IMAD.MOV.U32 R10, RZ, RZ, 0x33859412 ;  /* 0x33859412ff0a7424 */ /* 0x001fe200078e00ff */
[----:B------:R-:W-:Y:S02]  /*5980*/  MOV R11, 0x263e2a76 ;  /* 0x263e2a76000b7802 */ /* 0x000fe40000000f00 */
[----:B------:R0:W-:Y:S01]  /*5990*/  STL.64 [R1+0x360], R12 ;  /* 0x0003600c01007387 */ /* 0x0001e20000100a00 */
[----:B-1----:R-:W-:Y:S01]  /*59a0*/  HFMA2.MMA R17, -RZ, RZ, 0.338134765625, -3.265625 ;  /* 0x3569c288ff117435 */ /* 0x002fe200000001ff */
[----:B------:R-:W-:Y:S02]  /*59b0*/  MOV R16, 0xb63ec69d ;  /* 0xb63ec69d00107802 */ /* 0x000fe40000000f00 */
[----:B------:R1:W-:Y:S01]  /*59c0*/  STL.64 [R1+0x238], R22 ;  /* 0x0002381601007387 */ /* 0x0003e20000100a00 */
[----:B--2---:R-:W-:Y:S01]  /*59d0*/  HFMA2.MMA R9, -RZ, RZ, -0.763671875, 8164 ;  /* 0xba1c6ff9ff097435 */ /* 0x004fe200000001ff */
[----:B------:R-:W-:-:S02]  /*59e0*/  MOV R8, 0xac6d4b31 ;  /* 0xac6d4b3100087802 */ /* 0x000fc40000000f00 */
[----:B------:R2:W-:Y:S01]  /*59f0*/  STL.64 [R1+0x260], R24 ;  /* 0x0002601801007387 */ /* 0x0005e20000100a00 */
[----:B0-----:R-:W-:Y:S01]  /*5a00*/  HFMA2.MMA R13, -RZ, RZ, -0.58642578125, -64.125 ;  /* 0xb8b1d402ff0d7435 */ /* 0x001fe200000001ff */
[----:B------:R-:W-:Y:S02]  /*5a10*/  MOV R12, 0x3443638e ;  /* 0x3443638e000c7802 */ /* 0x000fe40000000f00 */
[----:B------:R0:W-:Y:S01]  /*5a20*/  STL.64 [R1+0x348], R20 ;  /* 0x0003481401007387 */ /* 0x0001e20000100a00 */
[----:B-1----:R-:W-:Y:S01]  /*5a30*/  HFMA2.MMA R22, -RZ, RZ, -0.2418212890625, -0.00189113616943359375 ;  /* 0xb3bd97bfff167435 */ /* 0x002fe200000001ff */
[----:B------:R-:W-:Y:S02]  /*5a40*/  IMAD.MOV.U32 R23, RZ, RZ, 0x334bbc63 ;  /* 0x334bbc63ff177424 */ /* 0x000fe400078e00ff */
[----:B------:R1:W-:Y:S01]  /*5a50*/  STL.64 [R1+0x358], R10 ;  /* 0x0003580a01007387 */ /* 0x0003e20000100a00 */
[----:B--2---:R-:W-:Y:S01]  /*5a60*/  IMAD.MOV.U32 R24, RZ, RZ, -0x53a03bb8 ;  /* 0xac5fc448ff187424 */ /* 0x004fe200078e00ff */
[----:B------:R-:W-:-:S02]  /*5a70*/  MOV R25, 0x22adcde9 ;  /* 0x22adcde900197802 */ /* 0x000fc40000000f00 */
[----:B------:R2:W-:Y:S01]  /*5a80*/  STL.64 [R1+0x368], R14 ;  /* 0x0003680e01007387 */ /* 0x0005e20000100a00 */
[----:B0-----:R-:W-:Y:S01]  /*5a90*/  IMAD.MOV.U32 R20, RZ, RZ, -0x4768e703 ;  /* 0xb89718fdff147424 */ /* 0x001fe200078e00ff */
[----:B------:R-:W-:Y:S02]  /*5aa0*/  MOV R21, 0x3a31cb4e ;  /* 0x3a31cb4e00157802 */ /* 0x000fe40000000f00 */
[----:B------:R0:W-:Y:S01]  /*5ab0*/  STL.64 [R1+0x3b0], R16 ;  /* 0x0003b01001007387 */ /* 0x0001e20000100a00 */
[----:B-1----:R-:W-:Y:S01]  /*5ac0*/  HFMA2.MMA R10, -RZ, RZ, -0.76904296875, -30.296875 ;  /* 0xba27cf93ff0a7435 */ /* 0x002fe200000001ff */
[----:B------:R-:W-:Y:S02]  /*5ad0*/  IMAD.MOV.U32 R11, RZ, RZ, 0x39917d90 ;  /* 0x39917d90ff0b7424 */ /* 0x000fe400078e00ff */
[----:B------:R1:W-:Y:S01]  /*5ae0*/  STL.64 [R1+0x2b0], R24 ;  /* 0x0002b01801007387 */ /* 0x0003e20000100a00 */
[----:B--2---:R-:W-:Y:S01]  /*5af0*/  HFMA2.MMA R14, -RZ, RZ, -0.1390380859375, -1.1861324310302734375e-05 ;  /* 0xb07380c7ff0e7435 */ /* 0x004fe200000001ff */
[----:B------:R-:W-:-:S02]  /*5b00*/  IMAD.MOV.U32 R15, RZ, RZ, 0x3697f31f ;  /* 0x3697f31fff0f7424 */ /* 0x000fc400078e00ff */
[----:B------:R2:W-:Y:S04]  /*5b10*/  STL.64 [R1+0x380], R8 ;  /* 0x0003800801007387 */ /* 0x0005e80000100a00 */
[----:B------:R3:W-:Y:S01]  /*5b20*/  STL.64 [R1+0x398], R12 ;  /* 0x0003980c01007387 */ /* 0x0007e20000100a00 */
[----:B0-----:R-:W-:Y:S01]  /*5b30*/  IMAD.MOV.U32 R16, RZ, RZ, 0x3aaea573 ;  /* 0x3aaea573ff107424 */ /* 0x001fe200078e00ff */
[----:B------:R-:W-:Y:S01]  /*5b40*/  MOV R17, 0xbafaede5 ;  /* 0xbafaede500117802 */ /* 0x000fe20000000f00 */
[----:B-1----:R-:W-:Y:S01]  /*5b50*/  HFMA2.MMA R24, -RZ, RZ, -0.016387939453125, -55616 ;  /* 0xa432facaff187435 */ /* 0x002fe200000001ff */
[----:B------:R0:W-:Y:S01]  /*5b60*/  STL.64 [R1+0x288], R22 ;  /* 0x0002881601007387 */ /* 0x0001e20000100a00 */
[----:B------:R-:W-:Y:S02]  /*5b70*/  IMAD.MOV.U32 R25, RZ, RZ, -0x4fed8b93 ;  /* 0xb012746dff197424 */ /* 0x000fe400078e00ff */
[----:B--2---:R-:W-:Y:S01]  /*5b80*/  IMAD.MOV.U32 R8, RZ, RZ, 0x2c81c80c ;  /* 0x2c81c80cff087424 */ /* 0x004fe200078e00ff */
[----:B------:R-:W-:Y:S01]  /*5b90*/  MOV R9, 0xb424c32d ;  /* 0xb424c32d00097802 */ /* 0x000fe20000000f00 */
[----:B------:R1:W-:Y:S01]  /*5ba0*/  STL.64 [R1+0x388], R20 ;  /* 0x0003881401007387 */ /* 0x0003e20000100a00 */
[----:B---3--:R-:W-:Y:S01]  /*5bb0*/  HFMA2.MMA R12, -RZ, RZ, -0.0085296630859375, -367.25 ;  /* 0xa05eddbdff0c7435 */ /* 0x008fe200000001ff */
[----:B------:R-:W-:-:S02]  /*5bc0*/  IMAD.MOV.U32 R13, RZ, RZ, -0x514e0798 ;  /* 0xaeb1f868ff0d7424 */ /* 0x000fc400078e00ff */
[----:B------:R2:W-:Y:S01]  /*5bd0*/  STL.64 [R1+0x390], R10 ;  /* 0x0003900a01007387 */ /* 0x0005e20000100a00 */
[----:B0-----:R-:W-:-:S03]  /*5be0*/  HFMA2.MMA R23, -RZ, RZ, 0.42236328125, 0.24755859375 ;  /* 0x36c233ecff177435 */ /* 0x001fc600000001ff */
[----:B------:R0:W-:Y:S01]  /*5bf0*/  STL.64 [R1+0x3a8], R14 ;  /* 0x0003a80e01007387 */ /* 0x0001e20000100a00 */
[----:B------:R-:W-:Y:S01]  /*5c00*/  MOV R22, 0xb799348b ;  /* 0xb799348b00167802 */ /* 0x000fe20000000f00 */
[----:B-1----:R-:W-:Y:S01]  /*5c10*/  HFMA2.MMA R20, -RZ, RZ, 0.241943359375, 47.40625 ;  /* 0x33be51edff147435 */ /* 0x002fe200000001ff */
[----:B------:R-:W-:Y:S01]  /*5c20*/  IMAD.MOV.U32 R21, RZ, RZ, -0x4d27aa03 ;  /* 0xb2d855fdff157424 */ /* 0x000fe200078e00ff */
[----:B------:R1:W-:Y:S01]  /*5c30*/  STL.64 [R1+0x3e8], R16 ;  /* 0x0003e81001007387 */ /* 0x0003e20000100a00 */
[----:B--2---:R-:W-:Y:S01]  /*5c40*/  IMAD.MOV.U32 R10, RZ, RZ, -0x4eedda29 ;  /* 0xb11225d7ff0a7424 */ /* 0x004fe200078e00ff */
[----:B------:R-:W-:Y:S02]  /*5c50*/  MOV R11, 0x301db2a5 ;  /* 0x301db2a5000b7802 */ /* 0x000fe40000000f00 */
[----:B------:R2:W-:Y:S01]  /*5c60*/  STL.64 [R1+0x3b8], R8 ;  /* 0x0003b80801007387 */ /* 0x0005e20000100a00 */
[----:B0-----:R-:W-:Y:S01]  /*5c70*/  HFMA2.MMA R15, -RZ, RZ, -0.08209228515625, -0.0003426074981689453125 ;  /* 0xad418d9dff0f7435 */ /* 0x001fe200000001ff */
[----:B------:R-:W-:-:S02]  /*5c80*/  MOV R14, 0x2e3a66b4 ;  /* 0x2e3a66b4000e7802 */ /* 0x000fc40000000f00 */
[----:B------:R0:W-:Y:S01]  /*5c90*/  STL.64 [R1+0x300], R24 ;  /* 0x0003001801007387 */ /* 0x0001e20000100a00 */
[----:B-1----:R-:W-:-:S03]  /*5ca0*/  HFMA2.MMA R17, -RZ, RZ, -0.2242431640625, -0.000300884246826171875 ;  /* 0xb32d8ceeff117435 */ /* 0x002fc600000001ff */
[----:B------:R1:W-:Y:S01]  /*5cb0*/  STL.64 [R1+0x3d8], R12 ;  /* 0x0003d80c01007387 */ /* 0x0003e20000100a00 */
[----:B------:R-:W-:Y:S01]  /*5cc0*/  MOV R16, 0x3396a2a5 ;  /* 0x3396a2a500107802 */ /* 0x000fe20000000f00 */
[----:B--2---:R-:W-:Y:S01]  /*5cd0*/  HFMA2.MMA R9, -RZ, RZ, 0.734375, 0.000367641448974609375 ;  /* 0x39e00e06ff097435 */ /* 0x004fe200000001ff */
[----:B------:R-:W-:Y:S01]  /*5ce0*/  MOV R8, 0xba055d4d ;  /* 0xba055d4d00087802 */ /* 0x000fe20000000f00 */
[----:B------:R2:W-:Y:S01]  /*5cf0*/  STL.64 [R1+0x2d8], R22 ;  /* 0x0002d81601007387 */ /* 0x0005e20000100a00 */
[----:B0-----:R-:W-:Y:S01]  /*5d00*/  HFMA2.MMA R25, -RZ, RZ, -0.27587890625, -19.78125 ;  /* 0xb46accf2ff197435 */ /* 0x001fe200000001ff */
[----:B------:R-:W-:Y:S02]  /*5d10*/  MOV R24, 0x34ca97cc ;  /* 0x34ca97cc00187802 */ /* 0x000fe40000000f00 */
[----:B------:R0:W-:Y:S01]  /*5d20*/  STL.64 [R1+0x3c0], R20 ;  /* 0x0003c01401007387 */ /* 0x0001e20000100a00 */
[----:B-1----:R-:W-:-:S03]  /*5d30*/  HFMA2.MMA R13, -RZ, RZ, 0.09893798828125, 7.9572200775146484375e-05 ;  /* 0x2e550537ff0d7435 */ /* 0x002fc600000001ff */
[----:B------:R1:W-:Y:S01]  /*5d40*/  STL.64 [R1+0x3d0], R10 ;  /* 0x0003d00a01007387 */ /* 0x0003e20000100a00 */
[----:B------:R-:W-:Y:S01]  /*5d50*/  MOV R12, 0x372f51d8 ;  /* 0x372f51d8000c7802 */ /* 0x000fe20000000f00 */
[----:B--2---:R-:W-:Y:S01]  /*5d60*/  IMAD.MOV.U32 R22, RZ, RZ, -0x461a34c2 ;  /* 0xb9e5cb3eff167424 */ /* 0x004fe200078e00ff */
[----:B------:R-:W-:Y:S01]  /*5d70*/  MOV R23, 0xb53b133b ;  /* 0xb53b133b00177802 */ /* 0x000fe20000000f00 */
[----:B------:R2:W-:Y:S01]  /*5d80*/  STL.64 [R1+0x3e0], R14 ;  /* 0x0003e00e01007387 */ /* 0x0005e20000100a00 */
[----:B0-----:R-:W-:Y:S01]  /*5d90*/  IMAD.MOV.U32 R20, RZ, RZ, -0x46cf38dc ;  /* 0xb930c724ff147424 */ /* 0x001fe200078e00ff */
[----:B------:R-:W-:Y:S02]  /*5da0*/  MOV R21, 0xb20bacf3 ;  /* 0xb20bacf300157802 */ /* 0x000fe40000000f00 */
[----:B------:R0:W-:Y:S01]  /*5db0*/  STL.64 [R1+0x428], R16 ;  /* 0x0004281001007387 */ /* 0x0001e20000100a00 */
[----:B-1----:R-:W-:Y:S01]  /*5dc0*/  HFMA2.MMA R10, -RZ, RZ, 0.52978515625, -7944 ;  /* 0x383defc2ff0a7435 */ /* 0x002fe200000001ff */
[----:B------:R-:W-:-:S02]  /*5dd0*/  IMAD.MOV.U32 R11, RZ, RZ, -0x47fcd784 ;  /* 0xb803287cff0b7424 */ /* 0x000fc400078e00ff */
[----:B------:R1:W-:Y:S01]  /*5de0*/  STL.64 [R1+0x3f8], R8 ;  /* 0x0003f80801007387 */ /* 0x0003e20000100a00 */
[----:B--2---:R-:W-:Y:S01]  /*5df0*/  HFMA2.MMA R14, -RZ, RZ, -0.302734375, 95.6875 ;  /* 0xb4d855fbff0e7435 */ /* 0x004fe200000001ff */
[----:B------:R-:W-:Y:S02]  /*5e00*/  IMAD.MOV.U32 R15, RZ, RZ, -0x55ba340a ;  /* 0xaa45cbf6ff0f7424 */ /* 0x000fe400078e00ff */
[----:B------:R2:W-:Y:S01]  /*5e10*/  STL.64 [R1+0x328], R22 ;  /* 0x0003281601007387 */ /* 0x0005e20000100a00 */
[----:B0-----:R-:W-:Y:S01]  /*5e20*/  HFMA2.MMA R17, -RZ, RZ, 0.71728515625, -47744 ;  /* 0x39bdf9d4ff117435 */ /* 0x001fe200000001ff */
[----:B------:R-:W-:Y:S02]  /*5e30*/  IMAD.MOV.U32 R16, RZ, RZ, -0x4b29b865 ;  /* 0xb4d6479bff107424 */ /* 0x000fe400078e00ff */
[----:B------:R0:W-:Y:S01]  /*5e40*/  STL.64 [R1+0x350], R24 ;  /* 0x0003501801007387 */ /* 0x0001e20000100a00 */
[----:B-1----:R-:W-:Y:S01]  /*5e50*/  IMAD.MOV.U32 R8, RZ, RZ, 0x32451f4e ;  /* 0x32451f4eff087424 */ /* 0x002fe200078e00ff */
[----:B------:R-:W-:-:S02]  /*5e60*/  MOV R9, 0x22924184 ;  /* 0x2292418400097802 */ /* 0x000fc40000000f00 */
[----:B------:R1:W-:Y:S04]  /*5e70*/  STL.64 [R1+0x400], R20 ;  /* 0x0004001401007387 */ /* 0x0003e80000100a00 */
[----:B------:R3:W-:Y:S01]  /*5e80*/  STL.64 [R1+0x410], R12 ;  /* 0x0004100c01007387 */ /* 0x0007e20000100a00 */
[----:B--2---:R-:W-:Y:S01]  /*5e90*/  HFMA2.MMA R22, -RZ, RZ, 0.09210205078125, 635.5 ;  /* 0x2de560f7ff167435 */ /* 0x004fe200000001ff */
[----:B------:R-:W-:Y:S02]  /*5ea0*/  IMAD.MOV.U32 R23, RZ, RZ, -0x5d44325b ;  /* 0xa2bbcda5ff177424 */ /* 0x000fe400078e00ff */
[----:B0-----:R-:W-:Y:S01]  /*5eb0*/  IMAD.MOV.U32 R24, RZ, RZ, 0x38800900 ;  /* 0x38800900ff187424 */ /* 0x001fe200078e00ff */
[----:B------:R-:W-:Y:S01]  /*5ec0*/  MOV R25, 0xb7b0c7e6 ;  /* 0xb7b0c7e600197802 */ /* 0x000fe20000000f00 */
[----:B------:R0:W-:Y:S01]  /*5ed0*/  STL.64 [R1+0x408], R10 ;  /* 0x0004080a01007387 */ /* 0x0001e20000100a00 */
[----:B-1----:R-:W-:Y:S01]  /*5ee0*/  HFMA2.MMA R20, -RZ, RZ, -0.15478515625, -0.347412109375 ;  /* 0xb0f4b58fff147435 */ /* 0x002fe200000001ff */
[----:B------:R-:W-:-:S02]  /*5ef0*/  IMAD.MOV.U32 R21, RZ, RZ, 0x3085f9d1 ;  /* 0x3085f9d1ff157424 */ /* 0x000fc400078e00ff */
[----:B------:R1:W-:Y:S01]  /*5f00*/  STL.64 [R1+0x420], R14 ;  /* 0x0004200e01007387 */ /* 0x0003e20000100a00 */
[----:B---3--:R-:W-:Y:S01]  /*5f10*/  HFMA2.MMA R12, -RZ, RZ, 0.6455078125, 2626 ;  /* 0x392a6921ff0c7435 */ /* 0x008fe200000001ff */
[----:B------:R-:W-:Y:S02]  /*5f20*/  IMAD.MOV.U32 R13, RZ, RZ, -0x44f8c6dd ;  /* 0xbb073923ff0d7424 */ /* 0x000fe400078e00ff */
[----:B------:R2:W-:Y:S01]  /*5f30*/  STL.64 [R1+0x430], R8 ;  /* 0x0004300801007387 */ /* 0x0005e20000100a00 */
[----:B0-----:R-:W-:Y:S01]  /*5f40*/  IMAD.MOV.U32 R10, RZ, RZ, 0x2e259399 ;  /* 0x2e259399ff0a7424 */ /* 0x001fe200078e00ff */
[----:B------:R-:W-:Y:S02]  /*5f50*/  MOV R11, 0x3acf0edd ;  /* 0x3acf0edd000b7802 */ /* 0x000fe40000000f00 */
[----:B------:R0:W-:Y:S01]  /*5f60*/  STL.64 [R1+0x460], R16 ;  /* 0x0004601001007387 */ /* 0x0001e20000100a00 */
[----:B-1----:R-:W-:Y:S02]  /*5f70*/  MOV R14, 0x3b0c2df0 ;  /* 0x3b0c2df0000e7802 */ /* 0x002fe40000000f00 */
[----:B------:R-:W-:Y:S01]  /*5f80*/  MOV R15, 0xba847eb2 ;  /* 0xba847eb2000f7802 */ /* 0x000fe20000000f00 */
[----:B------:R1:W-:Y:S01]  /*5f90*/  STL.64 [R1+0x3a0], R24 ;  /* 0x0003a01801007387 */ /* 0x0003e20000100a00 */
[----:B--2---:R-:W-:Y:S01]  /*5fa0*/  HFMA2.MMA R8, -RZ, RZ, 0.1583251953125, -3.76171875 ;  /* 0x3111c386ff087435 */ /* 0x004fe200000001ff */
[----:B------:R-:W-:-:S02]  /*5fb0*/  MOV R9, 0xb7d840e1 ;  /* 0xb7d840e100097802 */ /* 0x000fc40000000f00 */
[----:B------:R2:W-:Y:S01]  /*5fc0*/  STL.64 [R1+0x378], R22 ;  /* 0x0003781601007387 */ /* 0x0005e20000100a00 */
[----:B0-----:R-:W-:-:S03]  /*5fd0*/  HFMA2.MMA R16, -RZ, RZ, -0.0199127197265625, -0.046417236328125 ;  /* 0xa519a9f1ff107435 */ /* 0x001fc600000001ff */
[----:B------:R0:W-:Y:S01]  /*5fe0*/  STL.64 [R1+0x438], R20 ;  /* 0x0004381401007387 */ /* 0x0001e20000100a00 */
[----:B------:R-:W-:Y:S01]  /*5ff0*/  MOV R17, 0x30785d67 ;  /* 0x30785d6700117802 */ /* 0x000fe20000000f00 */
[----:B-1----:R-:W-:Y:S02]  /*6000*/  HFMA2.MMA R24, -RZ, RZ, 0.82080078125, 184 ;  /* 0x3a9159c0ff187435 */ /* 0x002fe400000001ff */
[----:B------:R1:W-:Y:S01]  /*6010*/  STL.64 [R1+0x448], R10 ;  /* 0x0004480a01007387 */ /* 0x0003e20000100a00 */
[----:B------:R-:W-:Y:S01]  /*6020*/  IMAD.MOV.U32 R25, RZ, RZ, 0x35854f7b ;  /* 0x35854f7bff197424 */ /* 0x000fe200078e00ff */
[----:B--2---:R-:W-:Y:S02]  /*6030*/  HFMA2.MMA R23, -RZ, RZ, 0.1724853515625, -1513 ;  /* 0x3185e5e9ff177435 */ /* 0x004fe400000001ff */
[----:B------:R2:W-:Y:S01]  /*6040*/  STL.64 [R1+0x450], R12 ;  /* 0x0004500c01007387 */ /* 0x0005e20000100a00 */
[----:B------:R-:W-:Y:S01]  /*6050*/  MOV R22, 0xa83836b2 ;  /* 0xa83836b200167802 */ /* 0x000fe20000000f00 */
[----:B0-----:R-:W-:-:S02]  /*6060*/  HFMA2.MMA R21, -RZ, RZ, -0.421142578125, 14.125 ;  /* 0xb6bd4b10ff157435 */ /* 0x001fc400000001ff */
[----:B------:R0:W-:Y:S01]  /*6070*/  STL.64 [R1+0x458], R14 ;  /* 0x0004580e01007387 */ /* 0x0001e20000100a00 */
[----:B------:R-:W-:Y:S01]  /*6080*/  IMAD.MOV.U32 R20, RZ, RZ, 0x3790f86c ;  /* 0x3790f86cff147424 */ /* 0x000fe200078e00ff */
[----:B-1----:R-:W-:Y:S01]  /*6090*/  MOV R10, 0xad41f120 ;  /* 0xad41f120000a7802 */ /* 0x002fe20000000f00 */
[----:B------:R-:W-:Y:S01]  /*60a0*/  IMAD.MOV.U32 R11, RZ, RZ, 0x3596a2b5 ;  /* 0x3596a2b5ff0b7424 */ /* 0x000fe200078e00ff */
[----:B------:R1:W-:Y:S01]  /*60b0*/  STL.64 [R1+0x470], R8 ;  /* 0x0004700801007387 */ /* 0x0003e20000100a00 */
[----:B--2---:R-:W-:Y:S01]  /*60c0*/  HFMA2.MMA R12, -RZ, RZ, -0.326171875, 1470 ;  /* 0xb53865beff0c7435 */ /* 0x004fe200000001ff */
[----:B------:R-:W-:Y:S02]  /*60d0*/  MOV R13, 0x345dc32f ;  /* 0x345dc32f000d7802 */ /* 0x000fe40000000f00 */
[----:B------:R2:W-:Y:S01]  /*60e0*/  STL.64 [R1+0x4a0], R16 ;  /* 0x0004a01001007387 */ /* 0x0005e20000100a00 */
[----:B0-----:R-:W-:Y:S01]  /*60f0*/  MOV R14, 0x32afd7e3 ;  /* 0x32afd7e3000e7802 */ /* 0x001fe20000000f00 */
[----:B------:R-:W-:-:S02]  /*6100*/  IMAD.MOV.U32 R15, RZ, RZ, -0x4e3865f7 ;  /* 0xb1c79a09ff0f7424 */ /* 0x000fc400078e00ff */
[----:B------:R0:W-:Y:S01]  /*6110*/  STL.64 [R1+0x3f0], R24 ;  /* 0x0003f01801007387 */ /* 0x0001e20000100a00 */
[----:B-1----:R-:W-:-:S03]  /*6120*/  HFMA2.MMA R9, -RZ, RZ, 0.110595703125, 0.9189453125 ;  /* 0x2f143b5aff097435 */ /* 0x002fc600000001ff */
[----:B------:R1:W-:Y:S01]  /*6130*/  STL.64 [R1+0x480], R10 ;  /* 0x0004800a01007387 */ /* 0x0003e20000100a00 */
[----:B------:R-:W-:Y:S01]  /*6140*/  IMAD.MOV.U32 R8, RZ, RZ, -0x4ff7a9f6 ;  /* 0xb008560aff087424 */ /* 0x000fe200078e00ff */
[----:B--2---:R-:W-:Y:S02]  /*6150*/  HFMA2.MMA R17, -RZ, RZ, -0.1112060546875, -6.7578125 ;  /* 0xaf1ec6c2ff117435 */ /* 0x004fe400000001ff */
[----:B------:R2:W-:Y:S01]  /*6160*/  STL.64 [R1+0x3c8], R22 ;  /* 0x0003c81601007387 */ /* 0x0005e20000100a00 */
[----:B------:R-:W-:Y:S01]  /*6170*/  IMAD.MOV.U32 R16, RZ, RZ, -0x477207b8 ;  /* 0xb88df848ff107424 */ /* 0x000fe200078e00ff */
[----:B0-----:R-:W-:Y:S02]  /*6180*/  HFMA2.MMA R25, -RZ, RZ, 0.01334381103515625, -14.09375 ;  /* 0x22d5cb0cff197435 */ /* 0x001fe400000001ff */
[----:B------:R0:W-:Y:S01]  /*6190*/  STL.64 [R1+0x478], R20 ;  /* 0x0004781401007387 */ /* 0x0001e20000100a00 */
[----:B------:R-:W-:Y:S01]  /*61a0*/  MOV R24, 0xaf912a36 ;  /* 0xaf912a3600187802 */ /* 0x000fe20000000f00 */
[----:B-1----:R-:W-:-:S02]  /*61b0*/  HFMA2.MMA R11, -RZ, RZ, -0.87548828125, 0.0038356781005859375 ;  /* 0xbb011bdbff0b7435 */ /* 0x002fc400000001ff */
[----:B------:R1:W-:Y:S01]  /*61c0*/  STL.64 [R1+0x488], R12 ;  /* 0x0004880c01007387 */ /* 0x0003e20000100a00 */
[----:B------:R-:W-:Y:S02]  /*61d0*/  IMAD.MOV.U32 R10, RZ, RZ, 0x3b0e7a69 ;  /* 0x3b0e7a69ff0a7424 */ /* 0x000fe400078e00ff */
[----:B--2---:R-:W-:Y:S01]  /*61e0*/  IMAD.MOV.U32 R22, RZ, RZ, -0x49efd53c ;  /* 0xb6102ac4ff167424 */ /* 0x004fe200078e00ff */
[----:B------:R2:W-:Y:S01]  /*61f0*/  STL.64 [R1+0x498], R14 ;  /* 0x0004980e01007387 */ /* 0x0005e20000100a00 */
[----:B------:R-:W-:Y:S02]  /*6200*/  MOV R23, 0x35b26ccc ;  /* 0x35b26ccc00177802 */ /* 0x000fe40000000f00 */
[----:B0-----:R-:W-:Y:S01]  /*6210*/  MOV R20, 0xbb8572b5 ;  /* 0xbb8572b500147802 */ /* 0x001fe20000000f00 */
[----:B------:R-:W-:Y:S01]  /*6220*/  IMAD.MOV.U32 R21, RZ, RZ, 0x3bd1d34d ;  /* 0x3bd1d34dff157424 */ /* 0x000fe200078e00ff */
[----:B------:R0:W-:Y:S01]  /*6230*/  STL.64 [R1+0x4a8], R8 ;  /* 0x0004a80801007387 */ /* 0x0001e20000100a00 */
[----:B-1----:R-:W-:Y:S01]  /*6240*/  MOV R12, 0x3a5b23f8 ;  /* 0x3a5b23f8000c7802 */ /* 0x002fe20000000f00 */
[----:B------:R-:W-:-:S02]  /*6250*/  IMAD.MOV.U32 R13, RZ, RZ, 0x32a708fe ;  /* 0x32a708feff0d7424 */ /* 0x000fc400078e00ff */
[----:B------:R1:W-:Y:S01]  /*6260*/  STL.64 [R1+0x4d8], R16 ;  /* 0x0004d81001007387 */ /* 0x0003e20000100a00 */
[----:B--2---:R-:W-:Y:S01]  /*6270*/  HFMA2.MMA R14, -RZ, RZ, -0.69091796875, 0.03521728515625 ;  /* 0xb9872882ff0e7435 */ /* 0x004fe200000001ff */
[----:B------:R-:W-:Y:S02]  /*6280*/  MOV R15, 0x3947558c ;  /* 0x3947558c000f7802 */ /* 0x000fe40000000f00 */
[----:B------:R2:W-:Y:S01]  /*6290*/  STL.64 [R1+0x418], R22 ;  /* 0x0004181601007387 */ /* 0x0005e20000100a00 */
[----:B0-----:R-:W-:-:S03]  /*62a0*/  HFMA2.MMA R8, -RZ, RZ, 0.397705078125, -3.591796875 ;  /* 0x365dc32fff087435 */ /* 0x001fc600000001ff */
[----:B------:R0:W-:Y:S01]  /*62b0*/  STL.64 [R1+0x440], R24 ;  /* 0x0004401801007387 */ /* 0x0001e20000100a00 */
[----:B------:R-:W-:-:S03]  /*62c0*/  MOV R9, 0x2b60b368 ;  /* 0x2b60b36800097802 */ /* 0x000fc60000000f00 */
[----:B------:R3:W-:Y:S01]  /*62d0*/  STL.64 [R1+0x4b0], R20 ;  /* 0x0004b01401007387 */ /* 0x0007e20000100a00 */
[----:B-1----:R-:W-:Y:S01]  /*62e0*/  HFMA2.MMA R16, -RZ, RZ, -0.75634765625, -0.0028533935546875 ;  /* 0xba0d99d8ff107435 */ /* 0x002fe200000001ff */
[----:B------:R-:W-:Y:S02]  /*62f0*/  MOV R17, 0x3c10084d ;  /* 0x3c10084d00117802 */ /* 0x000fe40000000f00 */
[----:B------:R1:W-:Y:S01]  /*6300*/  STL.64 [R1+0x4c0], R10 ;  /* 0x0004c00a01007387 */ /* 0x0003e20000100a00 */
[----:B--2---:R-:W-:Y:S01]  /*6310*/  MOV R22, 0xb9938e1b ;  /* 0xb9938e1b00167802 */ /* 0x004fe20000000f00 */
[----:B------:R-:W-:Y:S02]  /*6320*/  IMAD.MOV.U32 R23, RZ, RZ, 0x38db2466 ;  /* 0x38db2466ff177424 */ /* 0x000fe400078e00ff */
[----:B------:R2:W-:Y:S01]  /*6330*/  STL.64 [R1+0x4c8], R12 ;  /* 0x0004c80c01007387 */ /* 0x0005e20000100a00 */
[----:B0-----:R-:W-:Y:S01]  /*6340*/  HFMA2.MMA R25, -RZ, RZ, -0.2216796875, -11232 ;  /* 0xb318f17cff197435 */ /* 0x001fe200000001ff */
[----:B------:R-:W-:Y:S01]  /*6350*/  IMAD.MOV.U32 R24, RZ, RZ, 0x29526277 ;  /* 0x29526277ff187424 */ /* 0x000fe200078e00ff */
[----:B---3--:R-:W-:Y:S01]  /*6360*/  HFMA2.MMA R21, -RZ, RZ, 0.30078125, -34.90625 ;  /* 0x34d0d05dff157435 */ /* 0x008fe200000001ff */
[----:B------:R0:W-:Y:S01]  /*6370*/  STL.64 [R1+0x4d0], R14 ;  /* 0x0004d00e01007387 */ /* 0x0001e20000100a00 */
[----:B------:R-:W-:Y:S01]  /*6380*/  IMAD.MOV.U32 R20, RZ, RZ, -0x4ad3f055 ;  /* 0xb52c0fabff147424 */ /* 0x000fe200078e00ff */
[----:B-1----:R-:W-:Y:S01]  /*6390*/  MOV R10, 0xb3f9808b ;  /* 0xb3f9808b000a7802 */ /* 0x002fe20000000f00 */
[----:B------:R-:W-:Y:S01]  /*63a0*/  IMAD.MOV.U32 R11, RZ, RZ, -0x58b5070d ;  /* 0xa74af8f3ff0b7424 */ /* 0x000fe200078e00ff */
[----:B------:R1:W-:Y:S01]  /*63b0*/  STL.64 [R1+0x468], R22 ;  /* 0x0004681601007387 */ /* 0x0003e20000100a00 */
[----:B--2---:R-:W-:Y:S01]  /*63c0*/  HFMA2.MMA R12, -RZ, RZ, 0.208251953125, -2.10546875 ;  /* 0x32aac036ff0c7435 */ /* 0x004fe200000001ff */
[----:B------:R-:W-:-:S02]  /*63d0*/  MOV R13, 0xb243fbaf ;  /* 0xb243fbaf000d7802 */ /* 0x000fc40000000f00 */
[----:B------:R2:W-:Y:S01]  /*63e0*/  STL.64 [R1+0x4e8], R8 ;  /* 0x0004e80801007387 */ /* 0x0005e20000100a00 */
[----:B0-----:R-:W-:Y:S01]  /*63f0*/  MOV R14, 0xb00a9a1c ;  /* 0xb00a9a1c000e7802 */ /* 0x001fe20000000f00 */
[----:B------:R-:W-:Y:S02]  /*6400*/  IMAD.MOV.U32 R15, RZ, RZ, -0x443d1c1a ;  /* 0xbbc2e3e6ff0f7424 */ /* 0x000fe400078e00ff */
[----:B------:R0:W-:Y:S01]  /*6410*/  STL.64 [R1+0x4f8], R10 ;  /* 0x0004f80a01007387 */ /* 0x0001e20000100a00 */
[----:B-1----:R-:W-:-:S03]  /*6420*/  HFMA2.MMA R22, -RZ, RZ, -0.939453125, 3328 ;  /* 0xbb846a80ff167435 */ /* 0x002fc600000001ff */
[----:B------:R1:W-:Y:S01]  /*6430*/  STL.64 [R1+0x518], R16 ;  /* 0x0005181001007387 */ /* 0x0003e20000100a00 */
[----:B------:R-:W-:Y:S01]  /*6440*/  MOV R23, 0xb6128c3e ;  /* 0xb6128c3e00177802 */ /* 0x000fe20000000f00 */
[----:B--2---:R-:W-:Y:S02]  /*6450*/  HFMA2.MMA R9, -RZ, RZ, 0.955078125, 8.0625 ;  /* 0x3ba44808ff097435 */ /* 0x004fe400000001ff */
[----:B------:R2:W-:Y:S01]  /*6460*/  STL.64 [R1+0x490], R24 ;  /* 0x0004901801007387 */ /* 0x0005e20000100a00 */
[----:B------:R-:W-:Y:S01]  /*6470*/  IMAD.MOV.U32 R8, RZ, RZ, -0x43de7e19 ;  /* 0xbc2181e7ff087424 */ /* 0x000fe200078e00ff */
[----:B0-----:R-:W-:Y:S02]  /*6480*/  HFMA2.MMA R11, -RZ, RZ, 0.65869140625, -0.365478515625 ;  /* 0x3945b5d9ff0b7435 */ /* 0x001fe400000001ff */
[----:B------:R0:W-:Y:S01]  /*6490*/  STL.64 [R1+0x4f0], R20 ;  /* 0x0004f01401007387 */ /* 0x0001e20000100a00 */
[----:B------:R-:W-:Y:S01]  /*64a0*/  IMAD.MOV.U32 R10, RZ, RZ, -0x4e12e0cd ;  /* 0xb1ed1f33ff0a7424 */ /* 0x000fe200078e00ff */
[----:B-1----:R-:W-:-:S02]  /*64b0*/  HFMA2.MMA R17, -RZ, RZ, -0.3779296875, 137.5 ;  /* 0xb60c584cff117435 */ /* 0x002fc400000001ff */
[----:B------:R1:W-:Y:S01]  /*64c0*/  STL.64 [R1+0x500], R12 ;  /* 0x0005000c01007387 */ /* 0x0003e20000100a00 */
[----:B------:R-:W-:Y:S01]  /*64d0*/  IMAD.MOV.U32 R16, RZ, RZ, 0x36dddd64 ;  /* 0x36dddd64ff107424 */ /* 0x000fe200078e00ff */
[----:B--2---:R-:W-:Y:S02]  /*64e0*/  MOV R24, 0x3783ce5d ;  /* 0x3783ce5d00187802 */ /* 0x004fe40000000f00 */
        /* <DEDUP_REMOVED lines=8> */
[----:B--2---:R-:W-:Y:S01]  /*6570*/  HFMA2.MMA R14, -RZ, RZ, 0.0966796875, 0.000797748565673828125 ;  /* 0x2e301289ff0e7435 */ /* 0x004fe200000001ff */
[----:B------:R-:W-:Y:S02]  /*6580*/  MOV R15, 0xb72c0fb2 ;  /* 0xb72c0fb2000f7802 */ /* 0x000fe40000000f00 */
[----:B------:R2:W-:Y:S04]  /*6590*/  STL.64 [R1+0x520], R8 ;  /* 0x0005200801007387 */ /* 0x0005e80000100a00 */
[----:B------:R3:W-:Y:S01]  /*65a0*/  STL.64 [R1+0x528], R20 ;  /* 0x0005281401007387 */ /* 0x0007e20000100a00 */
[----:B0-----:R-:W-:Y:S01]  /*65b0*/  HFMA2.MMA R23, -RZ, RZ, 0.007099151611328125, 0.256103515625 ;  /* 0x1f453419ff177435 */ /* 0x001fe200000001ff */
[----:B------:R-:W-:-:S02]  /*65c0*/  IMAD.MOV.U32 R22, RZ, RZ, 0x315e5907 ;  /* 0x315e5907ff167424 */ /* 0x000fc400078e00ff */
[----:B------:R0:W-:Y:S01]  /*65d0*/  STL.64 [R1+0x538], R10 ;  /* 0x0005380a01007387 */ /* 0x0001e20000100a00 */
[----:B-1----:R-:W-:Y:S01]  /*65e0*/  HFMA2.MMA R24, -RZ, RZ, 0.859375, 2.35546875 ;  /* 0x3ae040b6ff187435 */ /* 0x002fe200000001ff */
[----:B------:R-:W-:Y:S02]  /*65f0*/  MOV R25, 0xba31758e ;  /* 0xba31758e00197802 */ /* 0x000fe40000000f00 */
[----:B------:R1:W-:Y:S01]  /*6600*/  STL.64 [R1+0x540], R12 ;  /* 0x0005400c01007387 */ /* 0x0003e20000100a00 */
[----:B--2---:R-:W-:Y:S01]  /*6610*/  HFMA2.MMA R8, -RZ, RZ, -0.28125, -0.005046844482421875 ;  /* 0xb4809d2bff087435 */ /* 0x004fe200000001ff */
[----:B------:R-:W-:Y:S01]  /*6620*/  MOV R9, 0x3398dd34 ;  /* 0x3398dd3400097802 */ /* 0x000fe20000000f00 */
[----:B---3--:R-:W-:Y:S01]  /*6630*/  HFMA2.MMA R21, -RZ, RZ, -0.1971435546875, -1835 ;  /* 0xb24fe72bff157435 */ /* 0x008fe200000001ff */
[----:B------:R2:W-:Y:S01]  /*6640*/  STL.64 [R1+0x550], R16 ;  /* 0x0005501001007387 */ /* 0x0005e20000100a00 */
[----:B------:R-:W-:Y:S01]  /*6650*/  IMAD.MOV.U32 R20, RZ, RZ, 0x2680a18f ;  /* 0x2680a18fff147424 */ /* 0x000fe200078e00ff */
[----:B0-----:R-:W-:Y:S01]  /*6660*/  MOV R10, 0x31ee4973 ;  /* 0x31ee4973000a7802 */ /* 0x001fe20000000f00 */
[----:B------:R-:W-:Y:S01]  /*6670*/  IMAD.MOV.U32 R11, RZ, RZ, -0x4ef8e330 ;  /* 0xb1071cd0ff0b7424 */ /* 0x000fe200078e00ff */
[----:B------:R0:W-:Y:S01]  /*6680*/  STL.64 [R1+0x548], R14 ;  /* 0x0005480e01007387 */ /* 0x0001e20000100a00 */
[----:B-1----:R-:W-:Y:S01]  /*6690*/  HFMA2.MMA R12, -RZ, RZ, 1.138671875, -0.0004088878631591796875 ;  /* 0x3c8e8eb3ff0c7435 */ /* 0x002fe200000001ff */
[----:B------:R-:W-:-:S02]  /*66a0*/  MOV R13, 0xbcf1e474 ;  /* 0xbcf1e474000d7802 */ /* 0x000fc40000000f00 */
[----:B------:R1:W-:Y:S01]  /*66b0*/  STL.64 [R1+0x570], R10 ;  /* 0x0005700a01007387 */ /* 0x0003e20000100a00 */
[----:B--2---:R-:W-:Y:S01]  /*66c0*/  HFMA2.MMA R16, -RZ, RZ, -0.96142578125, 22032 ;  /* 0xbbb17561ff107435 */ /* 0x004fe200000001ff */
[----:B------:R-:W-:Y:S02]  /*66d0*/  MOV R17, 0xb387ea89 ;  /* 0xb387ea8900117802 */ /* 0x000fe40000000f00 */
[----:B------:R2:W-:Y:S01]  /*66e0*/  STL.64 [R1+0x508], R22 ;  /* 0x0005081601007387 */ /* 0x0005e20000100a00 */
[----:B0-----:R-:W-:Y:S01]  /*66f0*/  MOV R14, 0xbc4ac247 ;  /* 0xbc4ac247000e7802 */ /* 0x001fe20000000f00 */
[----:B------:R-:W-:Y:S02]  /*6700*/  IMAD.MOV.U32 R15, RZ, RZ, 0x3c443837 ;  /* 0x3c443837ff0f7424 */ /* 0x000fe400078e00ff */
[----:B------:R0:W-:Y:S01]  /*6710*/  STL.64 [R1+0x530], R24 ;  /* 0x0005301801007387 */ /* 0x0001e20000100a00 */
[----:B-1----:R-:W-:Y:S01]  /*6720*/  HFMA2.MMA R11, -RZ, RZ, -0.07000732421875, -0.0039005279541015625 ;  /* 0xac7b9bfdff0b7435 */ /* 0x002fe200000001ff */
[----:B------:R-:W-:-:S02]  /*6730*/  IMAD.MOV.U32 R10, RZ, RZ, -0x47f3a7b4 ;  /* 0xb80c584cff0a7424 */ /* 0x000fc400078e00ff */
[----:B------:R1:W-:Y:S01]  /*6740*/  STL.64 [R1+0x560], R8 ;  /* 0x0005600801007387 */ /* 0x0003e20000100a00 */
[----:B--2---:R-:W-:-:S03]  /*6750*/  MOV R22, 0xaa6be562 ;  /* 0xaa6be56200167802 */ /* 0x004fc60000000f00 */
[----:B------:R2:W-:Y:S01]  /*6760*/  STL.64 [R1+0x568], R20 ;  /* 0x0005681401007387 */ /* 0x0005e20000100a00 */
[----:B------:R-:W-:-:S03]  /*6770*/  IMAD.MOV.U32 R23, RZ, RZ, 0x34d57045 ;  /* 0x34d57045ff177424 */ /* 0x000fc600078e00ff */
[----:B------:R3:W-:Y:S01]  /*6780*/  STL.64 [R1+0x578], R12 ;  /* 0x0005780c01007387 */ /* 0x0007e20000100a00 */
[----:B0-----:R-:W-:Y:S01]  /*6790*/  HFMA2.MMA R25, -RZ, RZ, 0.432373046875, -199.5 ;  /* 0x36ebda3cff197435 */ /* 0x001fe200000001ff */
[----:B------:R-:W-:Y:S02]  /*67a0*/  IMAD.MOV.U32 R24, RZ, RZ, 0x3ca4373f ;  /* 0x3ca4373fff187424 */ /* 0x000fe400078e00ff */
[----:B------:R0:W-:Y:S01]  /*67b0*/  STL.64 [R1+0x588], R14 ;  /* 0x0005880e01007387 */ /* 0x0001e20000100a00 */
[----:B-1----:R-:W-:Y:S01]  /*67c0*/  HFMA2.MMA R9, -RZ, RZ, -0.84423828125, 0.01085662841796875 ;  /* 0xbac1218fff097435 */ /* 0x002fe200000001ff */
[----:B------:R-:W-:Y:S02]  /*67d0*/  IMAD.MOV.U32 R8, RZ, RZ, 0x3af72347 ;  /* 0x3af72347ff087424 */ /* 0x000fe400078e00ff */
[----:B------:R1:W-:Y:S01]  /*67e0*/  STL.64 [R1+0x590], R16 ;  /* 0x0005901001007387 */ /* 0x0003e20000100a00 */
[----:B--2---:R-:W-:Y:S01]  /*67f0*/  MOV R20, 0x3a118808 ;  /* 0x3a11880800147802 */ /* 0x004fe20000000f00 */
[----:B------:R-:W-:Y:S01]  /*6800*/  IMAD.MOV.U32 R21, RZ, RZ, 0x30100e08 ;  /* 0x30100e08ff157424 */ /* 0x000fe200078e00ff */
[----:B---3--:R-:W-:Y:S01]  /*6810*/  MOV R12, 0x36f01e4e ;  /* 0x36f01e4e000c7802 */ /* 0x008fe20000000f00 */
[----:B------:R-:W-:Y:S01]  /*6820*/  IMAD.MOV.U32 R13, RZ, RZ, -0x4967455d ;  /* 0xb698baa3ff0d7424 */ /* 0x000fe200078e00ff */
[----:B------:R2:W-:Y:S01]  /*6830*/  STL.64 [R1+0x558], R22 ;  /* 0x0005581601007387 */ /* 0x0005e20000100a00 */
[----:B0-----:R-:W-:Y:S01]  /*6840*/  HFMA2.MMA R14, -RZ, RZ, 0.359130859375, 0.00109958648681640625 ;  /* 0x35bf1481ff0e7435 */ /* 0x001fe200000001ff */
[----:B------:R-:W-:-:S02]  /*6850*/  MOV R15, 0x28a95d1c ;  /* 0x28a95d1c000f7802 */ /* 0x000fc40000000f00 */
[----:B------:R0:W-:Y:S01]  /*6860*/  STL.64 [R1+0x5a0], R20 ;  /* 0x0005a01401007387 */ /* 0x0001e20000100a00 */
[----:B-1----:R-:W-:Y:S01]  /*6870*/  HFMA2.MMA R17, -RZ, RZ, 0.260498046875, 4.79296875 ;  /* 0x342b44cbff117435 */ /* 0x002fe200000001ff */
[----:B------:R-:W-:Y:S02]  /*6880*/  IMAD.MOV.U32 R16, RZ, RZ, -0x4b711113 ;  /* 0xb48eeeedff107424 */ /* 0x000fe400078e00ff */
[----:B------:R1:W-:Y:S04]  /*6890*/  STL.64 [R1+0x5b0], R10 ;  /* 0x0005b00a01007387 */ /* 0x0003e80000100a00 */
[----:B------:R3:W-:Y:S01]  /*68a0*/  STL.64 [R1+0x5b8], R12 ;  /* 0x0005b80c01007387 */ /* 0x0007e20000100a00 */
[----:B--2---:R-:W-:Y:S01]  /*68b0*/  HFMA2.MMA R22, -RZ, RZ, -0.6357421875, -0.0003497600555419921875 ;  /* 0xb9168dbbff167435 */ /* 0x004fe200000001ff */
[----:B------:R-:W-:Y:S01]  /*68c0*/  MOV R23, 0x38cfff8d ;  /* 0x38cfff8d00177802 */ /* 0x000fe20000000f00 */
[----:B0-----:R-:W-:Y:S01]  /*68d0*/  HFMA2.MMA R21, -RZ, RZ, -1.32421875, -0.000303745269775390625 ;  /* 0xbd4c8cfaff157435 */ /* 0x001fe200000001ff */
[----:B------:R0:W-:Y:S01]  /*68e0*/  STL.64 [R1+0x580], R24 ;  /* 0x0005801801007387 */ /* 0x0001e20000100a00 */
[----:B------:R-:W-:Y:S01]  /*68f0*/  IMAD.MOV.U32 R20, RZ, RZ, 0x3b22a4c0 ;  /* 0x3b22a4c0ff147424 */ /* 0x000fe200078e00ff */
[----:B-1----:R-:W-:Y:S01]  /*6900*/  MOV R10, 0x3d756a1b ;  /* 0x3d756a1b000a7802 */ /* 0x002fe20000000f00 */
[----:B------:R-:W-:Y:S01]  /*6910*/  IMAD.MOV.U32 R11, RZ, RZ, -0x42faf2e3 ;  /* 0xbd050d1dff0b7424 */ /* 0x000fe200078e00ff */
[----:B------:R1:W-:Y:S01]  /*6920*/  STL.64 [R1+0x598], R8 ;  /* 0x0005980801007387 */ /* 0x0003e20000100a00 */
[----:B---3--:R-:W-:Y:S01]  /*6930*/  HFMA2.MMA R12, -RZ, RZ, -0.421630859375, -45600 ;  /* 0xb6bff991ff0c7435 */ /* 0x008fe200000001ff */
[----:B------:R-:W-:-:S02]  /*6940*/  MOV R13, 0x3c772822 ;  /* 0x3c772822000d7802 */ /* 0x000fc40000000f00 */
[----:B------:R2:W-:Y:S01]  /*6950*/  STL.64 [R1+0x5c0], R14 ;  /* 0x0005c00e01007387 */ /* 0x0005e20000100a00 */
[----:B0-----:R-:W-:Y:S01]  /*6960*/  MOV R24, 0xb34aab39 ;  /* 0xb34aab3900187802 */ /* 0x001fe20000000f00 */
[----:B------:R-:W-:Y:S02]  /*6970*/  IMAD.MOV.U32 R25, RZ, RZ, -0x5b69df18 ;  /* 0xa49620e8ff197424 */ /* 0x000fe400078e00ff */
[----:B------:R0:W-:Y:S01]  /*6980*/  STL.64 [R1+0x5c8], R16 ;  /* 0x0005c81001007387 */ /* 0x0001e20000100a00 */
[----:B-1----:R-:W-:Y:S01]  /*6990*/  HFMA2.MMA R8, -RZ, RZ, 0.1885986328125, 0.00152683258056640625 ;  /* 0x32091641ff087435 */ /* 0x002fe200000001ff */
[----:B------:R-:W-:Y:S02]  /*69a0*/  MOV R9, 0x3cf7cd03 ;  /* 0x3cf7cd0300097802 */ /* 0x000fe40000000f00 */
[----:B------:R1:W-:Y:S01]  /*69b0*/  STL.64 [R1+0x5e8], R10 ;  /* 0x0005e80a01007387 */ /* 0x0003e20000100a00 */
[----:B--2---:R-:W-:Y:S01]  /*69c0*/  MOV R14, 0x3301fab9 ;  /* 0x3301fab9000e7802 */ /* 0x004fe20000000f00 */
[----:B------:R-:W-:-:S02]  /*69d0*/  IMAD.MOV.U32 R15, RZ, RZ, -0x451e2b3b ;  /* 0xbae1d4c5ff0f7424 */ /* 0x000fc400078e00ff */
[----:B------:R2:W-:Y:S01]  /*69e0*/  STL.64 [R1+0x5a8], R22 ;  /* 0x0005a81601007387 */ /* 0x0005e20000100a00 */
[----:B0-----:R-:W-:Y:S01]  /*69f0*/  HFMA2.MMA R17, -RZ, RZ, -0.74462890625, -0.0031642913818359375 ;  /* 0xb9f59a7bff117435 */ /* 0x001fe200000001ff */
[----:B------:R-:W-:Y:S02]  /*6a00*/  MOV R16, 0x3aa8ffa4 ;  /* 0x3aa8ffa400107802 */ /* 0x000fe40000000f00 */
[----:B------:R0:W-:Y:S01]  /*6a10*/  STL.64 [R1+0x5d0], R24 ;  /* 0x0005d01801007387 */ /* 0x0001e20000100a00 */
[----:B-1----:R-:W-:Y:S01]  /*6a20*/  IMAD.MOV.U32 R10, RZ, RZ, 0x3660ca4a ;  /* 0x3660ca4aff0a7424 */ /* 0x002fe200078e00ff */
[----:B------:R-:W-:Y:S02]  /*6a30*/  MOV R11, 0xb58b55b7 ;  /* 0xb58b55b7000b7802 */ /* 0x000fe40000000f00 */
[----:B------:R1:W-:Y:S01]  /*6a40*/  STL.64 [R1+0x5e0], R20 ;  /* 0x0005e01401007387 */ /* 0x0003e20000100a00 */
[----:B--2---:R-:W-:Y:S01]  /*6a50*/  HFMA2.MMA R23, -RZ, RZ, 0.96337890625, -2856 ;  /* 0x3bb5e994ff177435 */ /* 0x004fe200000001ff */
[----:B------:R-:W-:-:S02]  /*6a60*/  IMAD.MOV.U32 R22, RZ, RZ, -0x43a6b9fa ;  /* 0xbc594606ff167424 */ /* 0x000fc400078e00ff */
[----:B------:R2:W-:Y:S01]  /*6a70*/  STL.64 [R1+0x5f0], R12 ;  /* 0x0005f00c01007387 */ /* 0x0005e20000100a00 */
[----:B0-----:R-:W-:-:S03]  /*6a80*/  HFMA2.MMA R25, -RZ, RZ, -0.41845703125, -0.052032470703125 ;  /* 0xb6b2aaa9ff197435 */ /* 0x001fc600000001ff */
[----:B------:R0:W-:Y:S01]  /*6a90*/  STL.64 [R1+0x600], R14 ;  /* 0x0006000e01007387 */ /* 0x0001e20000100a00 */
[----:B------:R-:W-:Y:S01]  /*6aa0*/  MOV R24, 0x2b978533 ;  /* 0x2b97853300187802 */ /* 0x000fe20000000f00 */
[----:B-1----:R-:W-:Y:S02]  /*6ab0*/  HFMA2.MMA R20, -RZ, RZ, -0.5791015625, 6.30078125 ;  /* 0xb8a2464dff147435 */ /* 0x002fe400000001ff */
[----:B------:R1:W-:Y:S01]  /*6ac0*/  STL.64 [R1+0x5d8], R8 ;  /* 0x0005d80801007387 */ /* 0x0003e20000100a00 */
[----:B------:R-:W-:Y:S01]  /*6ad0*/  IMAD.MOV.U32 R21, RZ, RZ, 0x37d6f710 ;  /* 0x37d6f710ff157424 */ /* 0x000fe200078e00ff */
[----:B--2---:R-:W-:Y:S02]  /*6ae0*/  HFMA2.MMA R12, -RZ, RZ, -0.030426025390625, 0.0012359619140625 ;  /* 0xa7ca1510ff0c7435 */ /* 0x004fe400000001ff */
[----:B------:R2:W-:Y:S01]  /*6af0*/  STL.64 [R1+0x608], R16 ;  /* 0x0006081001007387 */ /* 0x0005e20000100a00 */
[----:B------:R-:W-:Y:S01]  /*6b00*/  IMAD.MOV.U32 R13, RZ, RZ, 0x344da161 ;  /* 0x344da161ff0d7424 */ /* 0x000fe200078e00ff */
[----:B0-----:R-:W-:Y:S01]  /*6b10*/  HFMA2.MMA R15, -RZ, RZ, 0.220703125, -0.00022685527801513671875 ;  /* 0x33108b6fff0f7435 */ /* 0x001fe200000001ff */
[----:B------:R-:W-:Y:S01]  /*6b20*/  MOV R14, 0xb3f53521 ;  /* 0xb3f53521000e7802 */ /* 0x000fe20000000f00 */
[----:B------:R0:W-:Y:S01]  /*6b30*/  STL.64 [R1+0x628], R10 ;  /* 0x0006280a01007387 */ /* 0x0001e20000100a00 */
[----:B-1----:R-:W-:Y:S01]  /*6b40*/  IMAD.MOV.U32 R8, RZ, RZ, -0x50b6c2c3 ;  /* 0xaf493d3dff087424 */ /* 0x002fe200078e00ff */
[----:B------:R-:W-:-:S02]  /*6b50*/  MOV R9, 0x38f01e51 ;  /* 0x38f01e5100097802 */ /* 0x000fc40000000f00 */
[----:B------:R1:W-:Y:S01]  /*6b60*/  STL.64 [R1+0x5f8], R22 ;  /* 0x0005f81601007387 */ /* 0x0003e20000100a00 */
[----:B--2---:R-:W-:Y:S01]  /*6b70*/  IMAD.MOV.U32 R16, RZ, RZ, -0x423524bd ;  /* 0xbdcadb43ff107424 */ /* 0x004fe200078e00ff */
[----:B------:R-:W-:Y:S02]  /*6b80*/  MOV R17, 0x3e37d95d ;  /* 0x3e37d95d00117802 */ /* 0x000fe40000000f00 */
[----:B------:R2:W-:Y:S01]  /*6b90*/  STL.64 [R1+0x610], R8 ;  /* 0x0006100801007387 */ /* 0x0005e20000100a00 */
[----:B0-----:R-:W-:Y:S01]  /*6ba0*/  IMAD.MOV.U32 R10, RZ, RZ, 0x3d35e97a ;  /* 0x3d35e97aff0a7424 */ /* 0x001fe200078e00ff */
[----:B------:R-:W-:Y:S02]  /*6bb0*/  MOV R11, 0x3495237e ;  /* 0x3495237e000b7802 */ /* 0x000fe40000000f00 */
[----:B------:R0:W-:Y:S01]  /*6bc0*/  STL.64 [R1+0x618], R20 ;  /* 0x0006181401007387 */ /* 0x0001e20000100a00 */
[----:B-1----:R-:W-:-:S03]  /*6bd0*/  HFMA2.MMA R22, -RZ, RZ, -1.5048828125, 5.2988529205322265625e-05 ;  /* 0xbe050379ff167435 */ /* 0x002fc600000001ff */
[----:B------:R1:W-:Y:S01]  /*6be0*/  STL.64 [R1+0x620], R24 ;  /* 0x0006201801007387 */ /* 0x0003e20000100a00 */
[----:B------:R-:W-:Y:S01]  /*6bf0*/  IMAD.MOV.U32 R23, RZ, RZ, -0x47fbf7d1 ;  /* 0xb804082fff177424 */ /* 0x000fe200078e00ff */
[----:B--2---:R-:W-:Y:S02]  /*6c00*/  HFMA2.MMA R9, -RZ, RZ, -1.435546875, 0.00492095947265625 ;  /* 0xbdbe1d0aff097435 */ /* 0x004fe400000001ff */
[----:B------:R2:W-:Y:S01]  /*6c10*/  STL.64 [R1+0x630], R12 ;  /* 0x0006300c01007387 */ /* 0x0005e20000100a00 */
[----:B------:R-:W-:-:S03]  /*6c20*/  MOV R8, 0x3db95da4 ;  /* 0x3db95da400087802 */ /* 0x000fc60000000f00 */
[----:B------:R3:W-:Y:S01]  /*6c30*/  STL.64 [R1+0x638], R14 ;  /* 0x0006380e01007387 */ /* 0x0007e20000100a00 */
[----:B0-----:R-:W-:Y:S01]  /*6c40*/  HFMA2.MMA R21, -RZ, RZ, -0.16064453125, -0.025848388671875 ;  /* 0xb124a69eff157435 */ /* 0x001fe200000001ff */
[----:B------:R-:W-:Y:S02]  /*6c50*/  MOV R20, 0xbbb833db ;  /* 0xbbb833db00147802 */ /* 0x000fe40000000f00 */
[----:B------:R0:W-:Y:S01]  /*6c60*/  STL.64 [R1+0x640], R16 ;  /* 0x0006401001007387 */ /* 0x0001e20000100a00 */
[----:B-1----:R-:W-:Y:S01]  /*6c70*/  IMAD.MOV.U32 R24, RZ, RZ, 0x3ad21a87 ;  /* 0x3ad21a87ff187424 */ /* 0x002fe200078e00ff */
[----:B------:R-:W-:Y:S02]  /*6c80*/  MOV R25, 0xba9821e8 ;  /* 0xba9821e800197802 */ /* 0x000fe40000000f00 */
[----:B------:R1:W-:Y:S01]  /*6c90*/  STL.64 [R1+0x658], R10 ;  /* 0x0006580a01007387 */ /* 0x0003e20000100a00 */
[----:B--2---:R-:W-:Y:S01]  /*6ca0*/  HFMA2.MMA R12, -RZ, RZ, -1.1376953125, 0.0194244384765625 ;  /* 0xbc8d24f9ff0c7435 */ /* 0x004fe200000001ff */
[----:B------:R-:W-:Y:S01]  /*6cb0*/  IMAD.MOV.U32 R13, RZ, RZ, 0x3c685f80 ;  /* 0x3c685f80ff0d7424 */ /* 0x000fe200078e00ff */
[----:B---3--:R-:W-:Y:S01]  /*6cc0*/  HFMA2.MMA R14, -RZ, RZ, 0.7294921875, -28928 ;  /* 0x39d6f710ff0e7435 */ /* 0x008fe200000001ff */
[----:B------:R-:W-:Y:S01]  /*6cd0*/  IMAD.MOV.U32 R15, RZ, RZ, 0x2da18c1b ;  /* 0x2da18c1bff0f7424 */ /* 0x000fe200078e00ff */
[----:B------:R2:W-:Y:S01]  /*6ce0*/  STL.64 [R1+0x650], R8 ;  /* 0x0006500801007387 */ /* 0x0005e20000100a00 */
[----:B0-----:R-:W-:Y:S01]  /*6cf0*/  IMAD.MOV.U32 R16, RZ, RZ, -0x4851d4db ;  /* 0xb7ae2b25ff107424 */ /* 0x001fe200078e00ff */
[----:B------:R-:W-:-:S02]  /*6d00*/  MOV R17, 0xaa04ec8a ;  /* 0xaa04ec8a00117802 */ /* 0x000fc40000000f00 */
[----:B------:R0:W-:Y:S01]  /*6d10*/  STL.64 [R1+0x660], R12 ;  /* 0x0006600c01007387 */ /* 0x0001e20000100a00 */
[----:B-1----:R-:W-:Y:S01]  /*6d20*/  HFMA2.MMA R11, -RZ, RZ, 0.0241241455078125, 20.375 ;  /* 0x262d4d18ff0b7435 */ /* 0x002fe200000001ff */
[----:B------:R-:W-:Y:S02]  /*6d30*/  MOV R10, 0x3558d126 ;  /* 0x3558d126000a7802 */ /* 0x000fe40000000f00 */
[----:B------:R1:W-:Y:S04]  /*6d40*/  STL.64 [R1+0x688], R16 ;  /* 0x0006881001007387 */ /* 0x0003e80000100a00 */
[----:B------:R3:W-:Y:S01]  /*6d50*/  STL.64 [R1+0x678], R14 ;  /* 0x0006780e01007387 */ /* 0x0007e20000100a00 */
[----:B--2---:R-:W-:Y:S01]  /*6d60*/  HFMA2.MMA R9, -RZ, RZ, 0.56494140625, 33664 ;  /* 0x3885781cff097435 */ /* 0x004fe200000001ff */
[----:B------:R-:W-:-:S02]  /*6d70*/  MOV R8, 0xb8c8fffe ;  /* 0xb8c8fffe00087802 */ /* 0x000fc40000000f00 */
[----:B------:R2:W-:Y:S01]  /*6d80*/  STL.64 [R1+0x698], R10 ;  /* 0x0006980a01007387 */ /* 0x0005e20000100a00 */
[----:B0-----:R-:W-:Y:S01]  /*6d90*/  IMAD.MOV.U32 R12, RZ, RZ, -0x4be1d735 ;  /* 0xb41e28cbff0c7424 */ /* 0x001fe200078e00ff */
[----:B------:R-:W-:Y:S01]  /*6da0*/  MOV R13, 0xbe4cbe7e ;  /* 0xbe4cbe7e000d7802 */ /* 0x000fe20000000f00 */
[----:B-1----:R-:W-:Y:S01]  /*6db0*/  HFMA2.MMA R17, -RZ, RZ, 1.1533203125, -0.00097179412841796875 ;  /* 0x3c9d93f6ff117435 */ /* 0x002fe200000001ff */
[----:B------:R-:W-:Y:S01]  /*6dc0*/  MOV R16, 0xb43c3e3f ;  /* 0xb43c3e3f00107802 */ /* 0x000fe20000000f00 */
[----:B------:R0:W-:Y:S01]  /*6dd0*/  STL.64 [R1+0x668], R20 ;  /* 0x0006681401007387 */ /* 0x0001e20000100a00 */
[----:B---3--:R-:W-:Y:S01]  /*6de0*/  HFMA2.MMA R14, -RZ, RZ, -1.115234375, -0.0924072265625 ;  /* 0xbc76adeaff0e7435 */ /* 0x008fe200000001ff */
[----:B------:R-:W-:Y:S02]  /*6df0*/  IMAD.MOV.U32 R15, RZ, RZ, 0x3ebaba46 ;  /* 0x3ebaba46ff0f7424 */ /* 0x000fe400078e00ff */
[----:B------:R1:W-:Y:S01]  /*6e00*/  STL.64 [R1+0x680], R8 ;  /* 0x0006800801007387 */ /* 0x0003e20000100a00 */
[----:B--2---:R-:W-:Y:S01]  /*6e10*/  IMAD.MOV.U32 R10, RZ, RZ, -0x4388c8e6 ;  /* 0xbc77371aff0a7424 */ /* 0x004fe200078e00ff */
[----:B------:R-:W-:-:S02]  /*6e20*/  MOV R11, 0x3bbc182a ;  /* 0x3bbc182a000b7802 */ /* 0x000fc40000000f00 */
[----:B------:R2:W-:Y:S04]  /*6e30*/  STL.64 [R1+0x6c8], R16 ;  /* 0x0006c81001007387 */ /* 0x0005e80000100a00 */
[----:B------:R3:W-:Y:S01]  /*6e40*/  STL.64 [R1+0x6d0], R10 ;  /* 0x0006d00a01007387 */ /* 0x0007e20000100a00 */
[----:B0-----:R-:W-:Y:S01]  /*6e50*/  HFMA2.MMA R21, -RZ, RZ, 1.6328125, 1742 ;  /* 0x3e8866ceff157435 */ /* 0x001fe200000001ff */
[----:B------:R-:W-:Y:S02]  /*6e60*/  MOV R20, 0xbeedbf89 ;  /* 0xbeedbf8900147802 */ /* 0x000fe40000000f00 */
[----:B------:R0:W-:Y:S01]  /*6e70*/  STL.64 [R1+0x6a8], R14 ;  /* 0x0006a80e01007387 */ /* 0x0001e20000100a00 */
[----:B-1----:R-:W-:Y:S01]  /*6e80*/  HFMA2.MMA R8, -RZ, RZ, 1.501953125, -0.36376953125 ;  /* 0x3e02b5d2ff087435 */ /* 0x002fe200000001ff */
[----:B------:R-:W-:Y:S01]  /*6e90*/  IMAD.MOV.U32 R9, RZ, RZ, -0x4299bf87 ;  /* 0xbd664079ff097424 */ /* 0x000fe200078e00ff */
[----:B--2---:R-:W-:Y:S01]  /*6ea0*/  HFMA2.MMA R17, -RZ, RZ, -0.324951171875, 174.125 ;  /* 0xb5335971ff117435 */ /* 0x004fe200000001ff */
[----:B------:R-:W-:Y:S01]  /*6eb0*/  IMAD.MOV.U32 R16, RZ, RZ, 0x3612bd37 ;  /* 0x3612bd37ff107424 */ /* 0x000fe200078e00ff */
[----:B------:R1:W-:Y:S01]  /*6ec0*/  STL.64 [R1+0x6a0], R12 ;  /* 0x0006a00c01007387 */ /* 0x0003e20000100a00 */
[----:B---3--:R-:W-:Y:S01]  /*6ed0*/  HFMA2.MMA R10, -RZ, RZ, 1.8828125, 479.75 ;  /* 0x3f885f7fff0a7435 */ /* 0x008fe200000001ff */
[----:B------:R-:W-:-:S02]  /*6ee0*/  MOV R11, 0x3944bb29 ;  /* 0x3944bb29000b7802 */ /* 0x000fc40000000f00 */
[----:B------:R2:W-:Y:S01]  /*6ef0*/  STL.64 [R1+0x6b0], R20 ;  /* 0x0006b01401007387 */ /* 0x0005e20000100a00 */
[----:B0-----:R-:W-:Y:S01]  /*6f00*/  HFMA2.MMA R15, -RZ, RZ, 0.5859375, -0.417724609375 ;  /* 0x38b0b6afff0f7435 */ /* 0x001fe200000001ff */
        /* <DEDUP_REMOVED lines=8> */
[----:B0-----:R-:W-:Y:S01]  /*6f90*/  HFMA2.MMA R16, -RZ, RZ, -0.97021484375, -9288 ;  /* 0xbbc3f089ff107435 */ /* 0x001fe200000001ff */
[----:B------:R-:W-:Y:S02]  /*6fa0*/  MOV R17, 0xaef836cd ;  /* 0xaef836cd00117802 */ /* 0x000fe40000000f00 */
[----:B------:R0:W-:Y:S01]  /*6fb0*/  STL.64 [R1+0x6d8], R12 ;  /* 0x0006d80c01007387 */ /* 0x0001e20000100a00 */
[----:B-1----:R-:W-:Y:S01]  /*6fc0*/  HFMA2.MMA R11, -RZ, RZ, -0.81689453125, 142.75 ;  /* 0xba895876ff0b7435 */ /* 0x002fe200000001ff */
[----:B------:R-:W-:Y:S02]  /*6fd0*/  IMAD.MOV.U32 R10, RZ, RZ, 0x3ac6cd85 ;  /* 0x3ac6cd85ff0a7424 */ /* 0x000fe400078e00ff */
[----:B------:R1:W-:Y:S01]  /*6fe0*/  STL.64 [R1+0x6e8], R14 ;  /* 0x0006e80e01007387 */ /* 0x0003e20000100a00 */
[----:B--2---:R-:W-:Y:S01]  /*6ff0*/  HFMA2.MMA R8, -RZ, RZ, 0.04046630859375, -355 ;  /* 0x292edd8cff087435 */ /* 0x004fe200000001ff */
[----:B------:R-:W-:-:S02]  /*7000*/  MOV R9, 0xb66d3d31 ;  /* 0xb66d3d3100097802 */ /* 0x000fc40000000f00 */
[----:B------:R2:W-:Y:S01]  /*7010*/  STL.64 [R1+0x648], R22 ;  /* 0x0006481601007387 */ /* 0x0005e20000100a00 */
[----:B0-----:R-:W-:Y:S01]  /*7020*/  HFMA2.MMA R13, -RZ, RZ, 1.84765625, -1.5029296875 ;  /* 0x3f64be03ff0d7435 */ /* 0x001fe200000001ff */
[----:B------:R-:W-:Y:S02]  /*7030*/  IMAD.MOV.U32 R12, RZ, RZ, -0x40ac461f ;  /* 0xbf53b9e1ff0c7424 */ /* 0x000fe400078e00ff */
[----:B------:R0:W-:Y:S01]  /*7040*/  STL.64 [R1+0x740], R16 ;  /* 0x0007401001007387 */ /* 0x0001e20000100a00 */
[----:B-1----:R-:W-:Y:S01]  /*7050*/  MOV R14, 0xbee64065 ;  /* 0xbee64065000e7802 */ /* 0x002fe20000000f00 */
[----:B------:R-:W-:Y:S02]  /*7060*/  IMAD.MOV.U32 R15, RZ, RZ, -0x4a27cf64 ;  /* 0xb5d8309cff0f7424 */ /* 0x000fe400078e00ff */
[----:B------:R1:W-:Y:S01]  /*7070*/  STL.64 [R1+0x748], R10 ;  /* 0x0007480a01007387 */ /* 0x0003e20000100a00 */
[----:B--2---:R-:W-:Y:S01]  /*7080*/  HFMA2.MMA R22, -RZ, RZ, 0.409423828125, 444.75 ;  /* 0x368d5ef3ff167435 */ /* 0x004fe200000001ff */
[----:B------:R-:W-:-:S02]  /*7090*/  IMAD.MOV.U32 R23, RZ, RZ, -0x49cfc1d0 ;  /* 0xb6303e30ff177424 */ /* 0x000fc400078e00ff */
[----:B------:R2:W-:Y:S01]  /*70a0*/  STL.64 [R1+0x6f0], R20 ;  /* 0x0006f01401007387 */ /* 0x0005e20000100a00 */
[----:B0-----:R-:W-:Y:S01]  /*70b0*/  HFMA2.MMA R17, -RZ, RZ, -2.0859375, -0.033233642578125 ;  /* 0xc02ca841ff117435 */ /* 0x001fe200000001ff */
[----:B------:R-:W-:Y:S02]  /*70c0*/  IMAD.MOV.U32 R16, RZ, RZ, 0x408f03f4 ;  /* 0x408f03f4ff107424 */ /* 0x000fe400078e00ff */
[----:B------:R0:W-:Y:S01]  /*70d0*/  STL.64 [R1+0x720], R14 ;  /* 0x0007200e01007387 */ /* 0x0001e20000100a00 */
[----:B-1----:R-:W-:Y:S01]  /*70e0*/  HFMA2.MMA R10, -RZ, RZ, -1.9365234375, 0.294677734375 ;  /* 0xbfbf34b7ff0a7435 */ /* 0x002fe200000001ff */
[----:B------:R-:W-:Y:S02]  /*70f0*/  MOV R11, 0x3f30567c ;  /* 0x3f30567c000b7802 */ /* 0x000fe40000000f00 */
[----:B------:R1:W-:Y:S01]  /*7100*/  STL.64 [R1+0x6f8], R8 ;  /* 0x0006f80801007387 */ /* 0x0003e20000100a00 */
[----:B--2---:R-:W-:Y:S01]  /*7110*/  HFMA2.MMA R20, -RZ, RZ, 1.56640625, -40512 ;  /* 0x3e44f8f2ff147435 */ /* 0x004fe200000001ff */
[----:B------:R-:W-:-:S02]  /*7120*/  MOV R21, 0xbe29f5e1 ;  /* 0xbe29f5e100157802 */ /* 0x000fc40000000f00 */
[----:B------:R2:W-:Y:S01]  /*7130*/  STL.64 [R1+0x718], R12 ;  /* 0x0007180c01007387 */ /* 0x0005e20000100a00 */
[----:B0-----:R-:W-:Y:S01]  /*7140*/  HFMA2.MMA R15, -RZ, RZ, 0.0341796875, -0.00926971435546875 ;  /* 0x2860a0bfff0f7435 */ /* 0x001fe200000001ff */
[----:B------:R-:W-:Y:S02]  /*7150*/  IMAD.MOV.U32 R14, RZ, RZ, -0x48797ceb ;  /* 0xb7868315ff0e7424 */ /* 0x000fe400078e00ff */
[----:B------:R0:W-:Y:S01]  /*7160*/  STL.64 [R1+0x690], R22 ;  /* 0x0006901601007387 */ /* 0x0001e20000100a00 */
[----:B-1----:R-:W-:Y:S01]  /*7170*/  MOV R8, 0xbcafe000 ;  /* 0xbcafe00000087802 */ /* 0x002fe20000000f00 */
[----:B------:R-:W-:Y:S02]  /*7180*/  IMAD.MOV.U32 R9, RZ, RZ, 0x3c84f2a4 ;  /* 0x3c84f2a4ff097424 */ /* 0x000fe400078e00ff */
[----:B------:R1:W-:Y:S01]  /*7190*/  STL.64 [R1+0x670], R24 ;  /* 0x0006701801007387 */ /* 0x0003e20000100a00 */
[----:B--2---:R-:W-:Y:S01]  /*71a0*/  MOV R12, 0x39ba53bc ;  /* 0x39ba53bc000c7802 */ /* 0x004fe20000000f00 */
[----:B------:R-:W-:-:S02]  /*71b0*/  IMAD.MOV.U32 R13, RZ, RZ, 0x2b65fa2b ;  /* 0x2b65fa2bff0d7424 */ /* 0x000fc400078e00ff */
[----:B------:R2:W-:Y:S01]  /*71c0*/  STL.64 [R1+0x778], R16 ;  /* 0x0007781001007387 */ /* 0x0005e20000100a00 */
[----:B0-----:R-:W-:Y:S01]  /*71d0*/  HFMA2.MMA R22, -RZ, RZ, 0.81884765625, -30.46875 ;  /* 0x3a8dcf9eff167435 */ /* 0x001fe200000001ff */
[----:B------:R-:W-:Y:S02]  /*71e0*/  MOV R23, 0xb9c3f089 ;  /* 0xb9c3f08900177802 */ /* 0x000fe40000000f00 */
[----:B------:R0:W-:Y:S01]  /*71f0*/  STL.64 [R1+0x788], R10 ;  /* 0x0007880a01007387 */ /* 0x0001e20000100a00 */
[----:B-1----:R-:W-:Y:S01]  /*7200*/  IMAD.MOV.U32 R24, RZ, RZ, 0x380ec44f ;  /* 0x380ec44fff187424 */ /* 0x002fe200078e00ff */
[----:B------:R-:W-:Y:S02]  /*7210*/  MOV R25, 0xbe0d26d1 ;  /* 0xbe0d26d100197802 */ /* 0x000fe40000000f00 */
[----:B------:R1:W-:Y:S01]  /*7220*/  STL.64 [R1+0x728], R20 ;  /* 0x0007281401007387 */ /* 0x0003e20000100a00 */
[----:B--2---:R-:W-:Y:S01]  /*7230*/  HFMA2.MMA R16, -RZ, RZ, 0.8173828125, 5628 ;  /* 0x3a8a6d7fff107435 */ /* 0x004fe200000001ff */
[----:B------:R-:W-:-:S02]  /*7240*/  MOV R17, 0xb9b8f43c ;  /* 0xb9b8f43c00117802 */ /* 0x000fc40000000f00 */
[----:B------:R2:W-:Y:S01]  /*7250*/  STL.64 [R1+0x738], R8 ;  /* 0x0007380801007387 */ /* 0x0005e20000100a00 */
[----:B0-----:R-:W-:Y:S01]  /*7260*/  HFMA2.MMA R11, -RZ, RZ, 0.57666015625, -868.5 ;  /* 0x389de2c9ff0b7435 */ /* 0x001fe200000001ff */
[----:B------:R-:W-:Y:S02]  /*7270*/  IMAD.MOV.U32 R10, RZ, RZ, 0x29d16c32 ;  /* 0x29d16c32ff0a7424 */ /* 0x000fe400078e00ff */
[----:B------:R0:W-:Y:S04]  /*7280*/  STL.64 [R1+0x750], R12 ;  /* 0x0007500c01007387 */ /* 0x0001e80000100a00 */
[----:B------:R3:W-:Y:S01]  /*7290*/  STL.64 [R1+0x760], R14 ;  /* 0x0007600e01007387 */ /* 0x0007e20000100a00 */
[----:B-1----:R-:W-:Y:S01]  /*72a0*/  MOV R20, 0x365283b7 ;  /* 0x365283b700147802 */ /* 0x002fe20000000f00 */
[----:B------:R-:W-:Y:S01]  /*72b0*/  IMAD.MOV.U32 R21, RZ, RZ, 0x3fd55cd1 ;  /* 0x3fd55cd1ff157424 */ /* 0x000fe200078e00ff */
[----:B--2---:R-:W-:Y:S01]  /*72c0*/  HFMA2.MMA R8, -RZ, RZ, 1.482421875, -0.1220703125 ;  /* 0x3deeafd0ff087435 */ /* 0x004fe200000001ff */
[----:B------:R-:W-:Y:S01]  /*72d0*/  MOV R9, 0xc0550bb4 ;  /* 0xc0550bb400097802 */ /* 0x000fe20000000f00 */
[----:B------:R1:W-:Y:S01]  /*72e0*/  STL.64 [R1+0x6b8], R24 ;  /* 0x0006b81801007387 */ /* 0x0003e20000100a00 */
[----:B0-----:R-:W-:Y:S01]  /*72f0*/  HFMA2.MMA R13, -RZ, RZ, -1.6279296875, -2064 ;  /* 0xbe83e808ff0d7435 */ /* 0x001fe200000001ff */
[----:B------:R-:W-:-:S02]  /*7300*/  IMAD.MOV.U32 R12, RZ, RZ, 0x35af85e3 ;  /* 0x35af85e3ff0c7424 */ /* 0x000fc400078e00ff */
[----:B------:R0:W-:Y:S01]  /*7310*/  STL.64 [R1+0x6e0], R22 ;  /* 0x0006e01601007387 */ /* 0x0001e20000100a00 */
[----:B---3--:R-:W-:Y:S01]  /*7320*/  MOV R14, 0x3e580a4b ;  /* 0x3e580a4b000e7802 */ /* 0x008fe20000000f00 */
[----:B------:R-:W-:Y:S02]  /*7330*/  IMAD.MOV.U32 R15, RZ, RZ, -0x42548d8a ;  /* 0xbdab7276ff0f7424 */ /* 0x000fe400078e00ff */
[----:B------:R2:W-:Y:S01]  /*7340*/  STL.64 [R1+0x768], R20 ;  /* 0x0007681401007387 */ /* 0x0005e20000100a00 */
[----:B-1----:R-:W-:Y:S01]  /*7350*/  MOV R24, 0x3f39715e ;  /* 0x3f39715e00187802 */ /* 0x002fe20000000f00 */
[----:B------:R-:W-:Y:S02]  /*7360*/  IMAD.MOV.U32 R25, RZ, RZ, -0x404dd976 ;  /* 0xbfb2268aff197424 */ /* 0x000fe400078e00ff */
[----:B------:R1:W-:Y:S01]  /*7370*/  STL.64 [R1+0x798], R14 ;  /* 0x0007980e01007387 */ /* 0x0003e20000100a00 */
[----:B0-----:R-:W-:Y:S01]  /*7380*/  HFMA2.MMA R23, -RZ, RZ, 0.200927734375, -42848 ;  /* 0x326ef93bff177435 */ /* 0x001fe200000001ff */
[----:B------:R-:W-:-:S02]  /*7390*/  IMAD.MOV.U32 R22, RZ, RZ, 0x3d8d121f ;  /* 0x3d8d121fff167424 */ /* 0x000fc400078e00ff */
[----:B------:R0:W-:Y:S01]  /*73a0*/  STL.64 [R1+0x7b8], R16 ;  /* 0x0007b81001007387 */ /* 0x0001e20000100a00 */
[----:B--2---:R-:W-:Y:S01]  /*73b0*/  HFMA2.MMA R20, -RZ, RZ, -0.1881103515625, -369 ;  /* 0xb205ddc4ff147435 */ /* 0x004fe200000001ff */
[----:B------:R-:W-:Y:S02]  /*73c0*/  MOV R21, 0x3cc6cd86 ;  /* 0x3cc6cd8600157802 */ /* 0x000fe40000000f00 */
[----:B------:R2:W-:Y:S01]  /*73d0*/  STL.64 [R1+0x7c0], R10 ;  /* 0x0007c00a01007387 */ /* 0x0005e20000100a00 */
[----:B-1----:R-:W-:-:S03]  /*73e0*/  HFMA2.MMA R15, -RZ, RZ, -0.841796875, 0.006031036376953125 ;  /* 0xbabc1e2dff0f7435 */ /* 0x002fc600000001ff */
[----:B------:R1:W-:Y:S01]  /*73f0*/  STL.64 [R1+0x770], R8 ;  /* 0x0007700801007387 */ /* 0x0003e20000100a00 */
[----:B------:R-:W-:Y:S01]  /*7400*/  IMAD.MOV.U32 R14, RZ, RZ, -0x3ed35ed2 ;  /* 0xc12ca12eff0e7424 */ /* 0x000fe200078e00ff */
[----:B0-----:R-:W-:Y:S02]  /*7410*/  HFMA2.MMA R17, -RZ, RZ, 2.0390625, -0.00010794401168823242188 ;  /* 0x40148713ff117435 */ /* 0x001fe400000001ff */
[----:B------:R0:W-:Y:S01]  /*7420*/  STL.64 [R1+0x790], R12 ;  /* 0x0007900c01007387 */ /* 0x0001e20000100a00 */
[----:B------:R-:W-:Y:S01]  /*7430*/  IMAD.MOV.U32 R16, RZ, RZ, -0x3fdb1df7 ;  /* 0xc024e209ff107424 */ /* 0x000fe200078e00ff */
[----:B--2---:R-:W-:Y:S01]  /*7440*/  HFMA2.MMA R10, -RZ, RZ, 1.6689453125, -16040 ;  /* 0x3eadf3d5ff0a7435 */ /* 0x004fe200000001ff */
[----:B------:R-:W-:Y:S01]  /*7450*/  MOV R11, 0xbe88cf1e ;  /* 0xbe88cf1e000b7802 */ /* 0x000fe20000000f00 */
[----:B------:R2:W-:Y:S01]  /*7460*/  STL.64 [R1+0x708], R24 ;  /* 0x0007081801007387 */ /* 0x0005e20000100a00 */
[----:B-1----:R-:W-:Y:S01]  /*7470*/  MOV R8, 0x2e596624 ;  /* 0x2e59662400087802 */ /* 0x002fe20000000f00 */
[----:B------:R-:W-:-:S02]  /*7480*/  IMAD.MOV.U32 R9, RZ, RZ, -0x45341f6a ;  /* 0xbacbe096ff097424 */ /* 0x000fc400078e00ff */
[----:B------:R1:W-:Y:S01]  /*7490*/  STL.64 [R1+0x730], R22 ;  /* 0x0007301601007387 */ /* 0x0003e20000100a00 */
[----:B0-----:R-:W-:Y:S01]  /*74a0*/  MOV R12, 0xb84a1be1 ;  /* 0xb84a1be1000c7802 */ /* 0x001fe20000000f00 */
[----:B------:R-:W-:Y:S02]  /*74b0*/  IMAD.MOV.U32 R13, RZ, RZ, 0x377f78a2 ;  /* 0x377f78a2ff0d7424 */ /* 0x000fe400078e00ff */
[----:B------:R0:W-:Y:S01]  /*74c0*/  STL.64 [R1+0x7a0], R20 ;  /* 0x0007a01401007387 */ /* 0x0001e20000100a00 */
[----:B--2---:R-:W-:Y:S01]  /*74d0*/  HFMA2.MMA R24, -RZ, RZ, -0.57958984375, 0.002964019775390625 ;  /* 0xb8a31a12ff187435 */ /* 0x004fe200000001ff */
[----:B------:R-:W-:Y:S02]  /*74e0*/  MOV R25, 0x3852efff ;  /* 0x3852efff00197802 */ /* 0x000fe40000000f00 */
[----:B------:R2:W-:Y:S01]  /*74f0*/  STL.64 [R1+0x7b0], R8 ;  /* 0x0007b00801007387 */ /* 0x0005e20000100a00 */
[----:B-1----:R-:W-:Y:S01]  /*7500*/  MOV R22, 0xb9885993 ;  /* 0xb988599300167802 */ /* 0x002fe20000000f00 */
[----:B------:R-:W-:-:S02]  /*7510*/  IMAD.MOV.U32 R23, RZ, RZ, 0x3fc4fabc ;  /* 0x3fc4fabcff177424 */ /* 0x000fc400078e00ff */
[----:B------:R1:W-:Y:S01]  /*7520*/  STL.64 [R1+0x7c8], R12 ;  /* 0x0007c80c01007387 */ /* 0x0003e20000100a00 */
[----:B0-----:R-:W-:Y:S01]  /*7530*/  MOV R20, 0x4113bbe2 ;  /* 0x4113bbe200147802 */ /* 0x001fe20000000f00 */
[----:B------:R-:W-:Y:S02]  /*7540*/  IMAD.MOV.U32 R21, RZ, RZ, -0x3ed8b1f6 ;  /* 0xc1274e0aff157424 */ /* 0x000fe400078e00ff */
[----:B------:R0:W-:Y:S01]  /*7550*/  STL.64 [R1+0x7d8], R14 ;  /* 0x0007d80e01007387 */ /* 0x0001e20000100a00 */
[----:B--2---:R-:W-:-:S03]  /*7560*/  HFMA2.MMA R8, -RZ, RZ, 2.34375, 103.125 ;  /* 0x40b05672ff087435 */ /* 0x004fc600000001ff */
[----:B------:R2:W-:Y:S01]  /*7570*/  STL.64 [R1+0x7f0], R16 ;  /* 0x0007f01001007387 */ /* 0x0005e20000100a00 */
[----:B------:R-:W-:-:S03]  /*7580*/  MOV R9, 0x3749bc93 ;  /* 0x3749bc9300097802 */ /* 0x000fc60000000f00 */
[----:B------:R3:W-:Y:S01]  /*7590*/  STL.64 [R1+0x800], R10 ;  /* 0x0008000a01007387 */ /* 0x0007e20000100a00 */
[----:B-1----:R-:W-:Y:S01]  /*75a0*/  HFMA2.MMA R13, -RZ, RZ, 0.1375732421875, -23.09375 ;  /* 0x3067cdc6ff0d7435 */ /* 0x002fe200000001ff */
[----:B------:R-:W-:Y:S01]  /*75b0*/  IMAD.MOV.U32 R12, RZ, RZ, 0x3dd19e34 ;  /* 0x3dd19e34ff0c7424 */ /* 0x000fe200078e00ff */
[----:B0-----:R-:W-:Y:S01]  /*75c0*/  MOV R14, 0xbce55ca9 ;  /* 0xbce55ca9000e7802 */ /* 0x001fe20000000f00 */
[----:B------:R-:W-:Y:S01]  /*75d0*/  IMAD.MOV.U32 R15, RZ, RZ, 0x3ca46207 ;  /* 0x3ca46207ff0f7424 */ /* 0x000fe200078e00ff */
[----:B------:R0:W-:Y:S01]  /*75e0*/  STL.64 [R1+0x758], R24 ;  /* 0x0007581801007387 */ /* 0x0001e20000100a00 */
[----:B--2---:R-:W-:Y:S01]  /*75f0*/  HFMA2.MMA R16, -RZ, RZ, -0.578125, 0.0023345947265625 ;  /* 0xb8a018c8ff107435 */ /* 0x004fe200000001ff */
[----:B------:R-:W-:Y:S02]  /*7600*/  MOV R17, 0xc188e6d2 ;  /* 0xc188e6d200117802 */ /* 0x000fe40000000f00 */
[----:B------:R1:W-:Y:S01]  /*7610*/  STL.64 [R1+0x780], R22 ;  /* 0x0007801601007387 */ /* 0x0003e20000100a00 */
[----:B---3--:R-:W-:Y:S01]  /*7620*/  HFMA2.MMA R11, -RZ, RZ, 3.0390625, -0.00010883808135986328125 ;  /* 0x42148722ff0b7435 */ /* 0x008fe200000001ff */
[----:B------:R-:W-:-:S02]  /*7630*/  IMAD.MOV.U32 R10, RZ, RZ, -0x4070897b ;  /* 0xbf8f7685ff0a7424 */ /* 0x000fc400078e00ff */
[----:B------:R2:W-:Y:S01]  /*7640*/  STL.64 [R1+0x7e0], R20 ;  /* 0x0007e01401007387 */ /* 0x0005e20000100a00 */
[----:B0-----:R-:W-:-:S03]  /*7650*/  HFMA2.MMA R25, -RZ, RZ, 0.97705078125, -0.0060577392578125 ;  /* 0x3bd19e34ff197435 */ /* 0x001fc600000001ff */
[----:B------:R0:W-:Y:S01]  /*7660*/  STL.64 [R1+0x810], R14 ;  /* 0x0008100e01007387 */ /* 0x0001e20000100a00 */
[----:B------:R-:W-:Y:S01]  /*7670*/  IMAD.MOV.U32 R24, RZ, RZ, -0x436e1202 ;  /* 0xbc91edfeff187424 */ /* 0x000fe200078e00ff */
[----:B-1----:R-:W-:Y:S01]  /*7680*/  HFMA2.MMA R22, -RZ, RZ, -2.412109375, -21.8125 ;  /* 0xc0d3cd74ff167435 */ /* 0x002fe200000001ff */
[----:B------:R-:W-:Y:S01]  /*7690*/  MOV R23, 0x41565e26 ;  /* 0x41565e2600177802 */ /* 0x000fe20000000f00 */
[----:B------:R1:W-:Y:S01]  /*76a0*/  STL.64 [R1+0x7e8], R8 ;  /* 0x0007e80801007387 */ /* 0x0003e20000100a00 */
[----:B--2---:R-:W-:Y:S01]  /*76b0*/  HFMA2.MMA R20, -RZ, RZ, -0.98779296875, 0.1654052734375 ;  /* 0xbbe7314bff147435 */ /* 0x004fe200000001ff */
[----:B------:R-:W-:Y:S02]  /*76c0*/  MOV R21, 0x2c0887f7 ;  /* 0x2c0887f700157802 */ /* 0x000fe40000000f00 */
[----:B------:R2:W-:Y:S01]  /*76d0*/  STL.64 [R1+0x808], R12 ;  /* 0x0008080c01007387 */ /* 0x0005e20000100a00 */
[----:B0-----:R-:W-:-:S03]  /*76e0*/  HFMA2.MMA R15, -RZ, RZ, -2.5625, -0.900390625 ;  /* 0xc120bb34ff0f7435 */ /* 0x001fc600000001ff */
[----:B------:R0:W-:Y:S01]  /*76f0*/  STL.64 [R1+0x830], R16 ;  /* 0x0008301001007387 */ /* 0x0001e20000100a00 */
[----:B------:R-:W-:-:S03]  /*7700*/  IMAD.MOV.U32 R14, RZ, RZ, 0x41a71805 ;  /* 0x41a71805ff0e7424 */ /* 0x000fc600078e00ff */
[----:B------:R3:W-:Y:S01]  /*7710*/  STL.64 [R1+0x838], R10 ;  /* 0x0008380a01007387 */ /* 0x0007e20000100a00 */
[----:B-1----:R-:W-:Y:S01]  /*7720*/  MOV R8, 0x39bf9a7a ;  /* 0x39bf9a7a00087802 */ /* 0x002fe20000000f00 */
[----:B------:R-:W-:Y:S01]  /*7730*/  IMAD.MOV.U32 R9, RZ, RZ, -0x519e6c8f ;  /* 0xae619371ff097424 */ /* 0x000fe200078e00ff */
[----:B--2---:R-:W-:Y:S01]  /*7740*/  MOV R12, 0xc251316e ;  /* 0xc251316e000c7802 */ /* 0x004fe20000000f00 */
[----:B------:R-:W-:Y:S01]  /*7750*/  IMAD.MOV.U32 R13, RZ, RZ, 0x42043bff ;  /* 0x42043bffff0d7424 */ /* 0x000fe200078e00ff */
[----:B------:R1:W-:Y:S01]  /*7760*/  STL.64 [R1+0x7a8], R24 ;  /* 0x0007a81801007387 */ /* 0x0003e20000100a00 */
[----:B0-----:R-:W-:Y:S01]  /*7770*/  HFMA2.MMA R17, -RZ, RZ, -1.7236328125, 298.25 ;  /* 0xbee55ca9ff117435 */ /* 0x001fe200000001ff */
[----:B------:R-:W-:Y:S02]  /*7780*/  IMAD.MOV.U32 R16, RZ, RZ, 0x33993e87 ;  /* 0x33993e87ff107424 */ /* 0x000fe400078e00ff */
[----:B------:R0:W-:Y:S01]  /*7790*/  STL.64 [R1+0x7d0], R22 ;  /* 0x0007d01601007387 */ /* 0x0001e20000100a00 */
[----:B---3--:R-:W-:Y:S01]  /*77a0*/  HFMA2.MMA R10, -RZ, RZ, -0.11907958984375, 0.0731201171875 ;  /* 0xaf9f2caeff0a7435 */ /* 0x008fe200000001ff */
[----:B------:R-:W-:-:S02]  /*77b0*/  MOV R11, 0x3d07aee5 ;  /* 0x3d07aee5000b7802 */ /* 0x000fc40000000f00 */
[----:B------:R2:W-:Y:S01]  /*77c0*/  STL.64 [R1+0x818], R20 ;  /* 0x0008181401007387 */ /* 0x0005e20000100a00 */
[----:B-1----:R-:W-:Y:S01]  /*77d0*/  MOV R24, 0xbf8095d8 ;  /* 0xbf8095d800187802 */ /* 0x002fe20000000f00 */
[----:B------:R-:W-:Y:S02]  /*77e0*/  IMAD.MOV.U32 R25, RZ, RZ, -0x4c24c9d8 ;  /* 0xb3db3628ff197424 */ /* 0x000fe400078e00ff */
[----:B------:R1:W-:Y:S01]  /*77f0*/  STL.64 [R1+0x828], R8 ;  /* 0x0008280801007387 */ /* 0x0003e20000100a00 */
[----:B0-----:R-:W-:Y:S01]  /*7800*/  HFMA2.MMA R23, -RZ, RZ, -0.82080078125, 4.03515625 ;  /* 0xba914409ff177435 */ /* 0x001fe200000001ff */
[----:B------:R-:W-:Y:S02]  /*7810*/  IMAD.MOV.U32 R22, RZ, RZ, 0x3ad917d5 ;  /* 0x3ad917d5ff167424 */ /* 0x000fe400078e00ff */
[----:B------:R0:W-:Y:S01]  /*7820*/  STL.64 [R1+0x840], R12 ;  /* 0x0008400c01007387 */ /* 0x0001e20000100a00 */
[----:B--2---:R-:W-:Y:S01]  /*7830*/  MOV R20, 0xb74d552d ;  /* 0xb74d552d00147802 */ /* 0x004fe20000000f00 */
[----:B------:R-:W-:-:S02]  /*7840*/  IMAD.MOV.U32 R21, RZ, RZ, 0x408276e5 ;  /* 0x408276e5ff157424 */ /* 0x000fc400078e00ff */
[----:B------:R2:W-:Y:S01]  /*7850*/  STL.64 [R1+0x850], R14 ;  /* 0x0008500e01007387 */ /* 0x0005e20000100a00 */
[----:B-1----:R-:W-:-:S03]  /*7860*/  HFMA2.MMA R8, -RZ, RZ, -2.18359375, 36.53125 ;  /* 0xc05e5091ff087435 */ /* 0x002fc600000001ff */
[----:B------:R1:W-:Y:S01]  /*7870*/  STL.64 [R1+0x868], R16 ;  /* 0x0008681001007387 */ /* 0x0003e20000100a00 */
[----:B------:R-:W-:Y:S01]  /*7880*/  MOV R9, 0x3fb76a6c ;  /* 0x3fb76a6c00097802 */ /* 0x000fe20000000f00 */
[----:B0-----:R-:W-:Y:S02]  /*7890*/  HFMA2.MMA R13, -RZ, RZ, 1.0029296875, -0.775390625 ;  /* 0x3c03ba34ff0d7435 */ /* 0x001fe400000001ff */
[----:B------:R0:W-:Y:S01]  /*78a0*/  STL.64 [R1+0x878], R10 ;  /* 0x0008780a01007387 */ /* 0x0001e20000100a00 */
[----:B------:R-:W-:Y:S01]  /*78b0*/  IMAD.MOV.U32 R12, RZ, RZ, -0x434156b4 ;  /* 0xbcbea94cff0c7424 */ /* 0x000fe200078e00ff */
[----:B--2---:R-:W-:Y:S01]  /*78c0*/  MOV R14, 0xb0a1e056 ;  /* 0xb0a1e056000e7802 */ /* 0x004fe20000000f00 */
[----:B------:R-:W-:Y:S01]  /*78d0*/  IMAD.MOV.U32 R15, RZ, RZ, -0x450fdad4 ;  /* 0xbaf0252cff0f7424 */ /* 0x000fe200078e00ff */
[----:B------:R2:W-:Y:S01]  /*78e0*/  STL.64 [R1+0x7f8], R24 ;  /* 0x0007f81801007387 */ /* 0x0005e20000100a00 */
[----:B-1----:R-:W-:Y:S01]  /*78f0*/  HFMA2.MMA R16, -RZ, RZ, -3.482421875, 71.4375 ;  /* 0xc2f75477ff107435 */ /* 0x002fe200000001ff */
[----:B------:R-:W-:-:S02]  /*7900*/  MOV R17, 0x431234f7 ;  /* 0x431234f700117802 */ /* 0x000fc40000000f00 */
[----:B------:R1:W-:Y:S01]  /*7910*/  STL.64 [R1+0x820], R22 ;  /* 0x0008201601007387 */ /* 0x0003e20000100a00 */
[----:B0-----:R-:W-:Y:S01]  /*7920*/  HFMA2.MMA R11, -RZ, RZ, -0.615234375, 0.0134124755859375 ;  /* 0xb8ec22deff0b7435 */ /* 0x001fe200000001ff */
[----:B------:R-:W-:Y:S02]  /*7930*/  IMAD.MOV.U32 R10, RZ, RZ, -0x3d5f44d2 ;  /* 0xc2a0bb2eff0a7424 */ /* 0x000fe400078e00ff */
[----:B------:R0:W-:Y:S01]  /*7940*/  STL.64 [R1+0x858], R20 ;  /* 0x0008581401007387 */ /* 0x0001e20000100a00 */
[----:B--2---:R-:W-:-:S03]  /*7950*/  HFMA2.MMA R24, -RZ, RZ, 0.8916015625, 40128 ;  /* 0x3b2278e6ff187435 */ /* 0x004fc600000001ff */
[----:B------:R2:W-:Y:S01]  /*7960*/  STL.64 [R1+0x888], R14 ;  /* 0x0008880e01007387 */ /* 0x0005e20000100a00 */
[----:B------:R-:W-:Y:S02]  /*7970*/  MOV R25, 0xc1a4e31c ;  /* 0xc1a4e31c00197802 */ /* 0x000fe40000000f00 */
[----:B-1----:R-:W-:Y:S01]  /*7980*/  MOV R22, 0x3eaea827 ;  /* 0x3eaea82700167802 */ /* 0x002fe20000000f00 */
[----:B------:R-:W-:Y:S01]  /*7990*/  IMAD.MOV.U32 R23, RZ, RZ, -0x41fdf446 ;  /* 0xbe020bbaff177424 */ /* 0x000fe200078e00ff */
[----:B------:R1:W-:Y:S01]  /*79a0*/  STL.64 [R1+0x860], R8 ;  /* 0x0008600801007387 */ /* 0x0003e20000100a00 */
[----:B0-----:R-:W-:Y:S01]  /*79b0*/  HFMA2.MMA R20, -RZ, RZ, 0.8271484375, -0.291015625 ;  /* 0x3a9eb4a8ff147435 */ /* 0x001fe200000001ff */
[----:B------:R-:W-:Y:S02]  /*79c0*/  MOV R21, 0xb9cefd15 ;  /* 0xb9cefd1500157802 */ /* 0x000fe40000000f00 */
[----:B------:R0:W-:Y:S01]  /*79d0*/  STL.64 [R1+0x880], R12 ;  /* 0x0008800c01007387 */ /* 0x0001e20000100a00 */
[----:B--2---:R-:W-:Y:S01]  /*79e0*/  HFMA2.MMA R15, -RZ, RZ, 2.318359375, -1.4111328125 ;  /* 0x40a3bda5ff0f7435 */ /* 0x004fe200000001ff */
        /* <DEDUP_REMOVED lines=8> */
[----:B--2---:R-:W-:Y:S01]  /*7a70*/  HFMA2.MMA R17, -RZ, RZ, -0.21337890625, 25280 ;  /* 0xb2d4762cff117435 */ /* 0x004fe200000001ff */
[----:B------:R-:W-:-:S02]  /*7a80*/  IMAD.MOV.U32 R16, RZ, RZ, 0x3e24a8c0 ;  /* 0x3e24a8c0ff107424 */ /* 0x000fc400078e00ff */
[----:B------:R2:W-:Y:S01]  /*7a90*/  STL.64 [R1+0x870], R22 ;  /* 0x0008701601007387 */ /* 0x0005e20000100a00 */
[----:B-1----:R-:W-:Y:S01]  /*7aa0*/  HFMA2.MMA R10, -RZ, RZ, -1.0263671875, 1.4521484375 ;  /* 0xbc1b3dcfff0a7435 */ /* 0x002fe200000001ff */
[----:B------:R-:W-:Y:S02]  /*7ab0*/  MOV R11, 0x36d76ab6 ;  /* 0x36d76ab6000b7802 */ /* 0x000fe40000000f00 */
[----:B------:R1:W-:Y:S01]  /*7ac0*/  STL.64 [R1+0x890], R20 ;  /* 0x0008901401007387 */ /* 0x0003e20000100a00 */
[----:B0-----:R-:W-:Y:S01]  /*7ad0*/  HFMA2.MMA R25, -RZ, RZ, -3.5546875, -20.640625 ;  /* 0xc31ccd29ff197435 */ /* 0x001fe200000001ff */
[----:B------:R-:W-:Y:S02]  /*7ae0*/  IMAD.MOV.U32 R24, RZ, RZ, 0x4293c7da ;  /* 0x4293c7daff187424 */ /* 0x000fe400078e00ff */
[----:B------:R0:W-:Y:S01]  /*7af0*/  STL.64 [R1+0x8a0], R8 ;  /* 0x0008a00801007387 */ /* 0x0001e20000100a00 */
[----:B--2---:R-:W-:Y:S01]  /*7b00*/  HFMA2.MMA R22, -RZ, RZ, 2.767578125, -0.0004770755767822265625 ;  /* 0x41898fd1ff167435 */ /* 0x004fe200000001ff */
[----:B------:R-:W-:-:S02]  /*7b10*/  MOV R23, 0x357b0a41 ;  /* 0x357b0a4100177802 */ /* 0x000fc40000000f00 */
[----:B------:R2:W-:Y:S04]  /*7b20*/  STL.64 [R1+0x8b8], R12 ;  /* 0x0008b80c01007387 */ /* 0x0005e80000100a00 */
[----:B------:R3:W-:Y:S01]  /*7b30*/  STL.64 [R1+0x8c8], R14 ;  /* 0x0008c80e01007387 */ /* 0x0007e20000100a00 */
[----:B-1----:R-:W-:Y:S01]  /*7b40*/  MOV R20, 0xc0020bba ;  /* 0xc0020bba00147802 */ /* 0x002fe20000000f00 */
[----:B------:R-:W-:Y:S01]  /*7b50*/  IMAD.MOV.U32 R21, RZ, RZ, -0x4e55e4fe ;  /* 0xb1aa1b02ff157424 */ /* 0x000fe200078e00ff */
[----:B0-----:R-:W-:Y:S01]  /*7b60*/  HFMA2.MMA R8, -RZ, RZ, 1.7734375, -0.0185699462890625 ;  /* 0x3f18a4c1ff087435 */ /* 0x001fe200000001ff */
[----:B------:R-:W-:Y:S01]  /*7b70*/  MOV R9, 0xbee2690b ;  /* 0xbee2690b00097802 */ /* 0x000fe20000000f00 */
[----:B------:R0:W-:Y:S01]  /*7b80*/  STL.64 [R1+0x8e0], R16 ;  /* 0x0008e01001007387 */ /* 0x0001e20000100a00 */
[----:B--2---:R-:W-:Y:S01]  /*7b90*/  HFMA2.MMA R13, -RZ, RZ, 3.6640625, 0.05548095703125 ;  /* 0x43542b1aff0d7435 */ /* 0x004fe200000001ff */
[----:B------:R-:W-:-:S02]  /*7ba0*/  IMAD.MOV.U32 R12, RZ, RZ, 0x3b0b43e3 ;  /* 0x3b0b43e3ff0c7424 */ /* 0x000fc400078e00ff */
[----:B------:R1:W-:Y:S01]  /*7bb0*/  STL.64 [R1+0x8f0], R10 ;  /* 0x0008f00a01007387 */ /* 0x0003e20000100a00 */
[----:B---3--:R-:W-:Y:S01]  /*7bc0*/  MOV R14, 0x4151b9cf ;  /* 0x4151b9cf000e7802 */ /* 0x008fe20000000f00 */
[----:B------:R-:W-:Y:S02]  /*7bd0*/  IMAD.MOV.U32 R15, RZ, RZ, -0x3c078232 ;  /* 0xc3f87dceff0f7424 */ /* 0x000fe400078e00ff */
[----:B------:R2:W-:Y:S01]  /*7be0*/  STL.64 [R1+0x898], R24 ;  /* 0x0008981801007387 */ /* 0x0005e20000100a00 */
[----:B0-----:R-:W-:-:S03]  /*7bf0*/  HFMA2.MMA R16, -RZ, RZ, 0.63427734375, 0.2242431640625 ;  /* 0x3913332dff107435 */ /* 0x001fc600000001ff */
[----:B------:R0:W-:Y:S01]  /*7c00*/  STL.64 [R1+0x8c0], R22 ;  /* 0x0008c01601007387 */ /* 0x0001e20000100a00 */
[----:B------:R-:W-:Y:S01]  /*7c10*/  MOV R17, 0xc29684d3 ;  /* 0xc29684d300117802 */ /* 0x000fe20000000f00 */
[----:B-1----:R-:W-:Y:S02]  /*7c20*/  HFMA2.MMA R11, -RZ, RZ, -2.943359375, -0.00110340118408203125 ;  /* 0xc1e39485ff0b7435 */ /* 0x002fe400000001ff */
[----:B------:R1:W-:Y:S01]  /*7c30*/  STL.64 [R1+0x8d0], R20 ;  /* 0x0008d01401007387 */ /* 0x0003e20000100a00 */
[----:B------:R-:W-:Y:S01]  /*7c40*/  IMAD.MOV.U32 R10, RZ, RZ, 0x42850a16 ;  /* 0x42850a16ff0a7424 */ /* 0x000fe200078e00ff */
[----:B--2---:R-:W-:Y:S02]  /*7c50*/  MOV R24, 0xbd25198e ;  /* 0xbd25198e00187802 */ /* 0x004fe40000000f00 */
[----:B------:R2:W-:Y:S01]  /*7c60*/  STL.64 [R1+0x900], R14 ;  /* 0x0009000e01007387 */ /* 0x0005e20000100a00 */
[----:B------:R-:W-:Y:S01]  /*7c70*/  IMAD.MOV.U32 R25, RZ, RZ, 0x3ce423b1 ;  /* 0x3ce423b1ff197424 */ /* 0x000fe200078e00ff */
[----:B0-----:R-:W-:-:S02]  /*7c80*/  HFMA2.MMA R23, -RZ, RZ, 3.818359375, 0.00131893157958984375 ;  /* 0x43a31567ff177435 */ /* 0x001fc400000001ff */
[----:B------:R0:W-:Y:S01]  /*7c90*/  STL.64 [R1+0x8d8], R8 ;  /* 0x0008d80801007387 */ /* 0x0001e20000100a00 */
[----:B------:R-:W-:Y:S01]  /*7ca0*/  IMAD.MOV.U32 R22, RZ, RZ, -0x4313edd9 ;  /* 0xbcec1227ff167424 */ /* 0x000fe200078e00ff */
[----:B-1----:R-:W-:Y:S02]  /*7cb0*/  HFMA2.MMA R20, -RZ, RZ, 4.2109375, -23.28125 ;  /* 0x4436cdd2ff147435 */ /* 0x002fe400000001ff */
[----:B------:R1:W-:Y:S01]  /*7cc0*/  STL.64 [R1+0x8f8], R12 ;  /* 0x0008f80c01007387 */ /* 0x0003e20000100a00 */
[----:B------:R-:W-:Y:S01]  /*7cd0*/  MOV R21, 0xc3f111b1 ;  /* 0xc3f111b100157802 */ /* 0x000fe20000000f00 */
[----:B--2---:R-:W-:Y:S01]  /*7ce0*/  HFMA2.MMA R15, -RZ, RZ, -1.826171875, 508.5 ;  /* 0xbf4e5ff2ff0f7435 */ /* 0x004fe200000001ff */
[----:B------:R-:W-:Y:S01]  /*7cf0*/  IMAD.MOV.U32 R14, RZ, RZ, -0x4b05c0b0 ;  /* 0xb4fa3f50ff0e7424 */ /* 0x000fe200078e00ff */
[----:B------:R2:W-:Y:S01]  /*7d00*/  STL.64 [R1+0x8e8], R24 ;  /* 0x0008e81801007387 */ /* 0x0005e20000100a00 */
[----:B0-----:R-:W-:Y:S01]  /*7d10*/  MOV R8, 0xc3abf25b ;  /* 0xc3abf25b00087802 */ /* 0x001fe20000000f00 */
[----:B------:R-:W-:-:S02]  /*7d20*/  IMAD.MOV.U32 R9, RZ, RZ, 0x432bf3b2 ;  /* 0x432bf3b2ff097424 */ /* 0x000fc400078e00ff */
[----:B------:R0:W-:Y:S01]  /*7d30*/  STL.64 [R1+0x920], R16 ;  /* 0x0009201001007387 */ /* 0x0001e20000100a00 */
[----:B-1----:R-:W-:Y:S01]  /*7d40*/  MOV R12, 0xb54c60f7 ;  /* 0xb54c60f7000c7802 */ /* 0x002fe20000000f00 */
[----:B------:R-:W-:Y:S02]  /*7d50*/  IMAD.MOV.U32 R13, RZ, RZ, 0x4118a4c2 ;  /* 0x4118a4c2ff0d7424 */ /* 0x000fe400078e00ff */
[----:B------:R1:W-:Y:S01]  /*7d60*/  STL.64 [R1+0x928], R10 ;  /* 0x0009280a01007387 */ /* 0x0003e20000100a00 */
[----:B--2---:R-:W-:-:S03]  /*7d70*/  HFMA2.MMA R24, -RZ, RZ, -2.46875, -0.0004642009735107421875 ;  /* 0xc0f08f9bff187435 */ /* 0x004fc600000001ff */
[----:B------:R2:W-:Y:S01]  /*7d80*/  STL.64 [R1+0x908], R20 ;  /* 0x0009081401007387 */ /* 0x0005e20000100a00 */
[----:B------:R-:W-:Y:S01]  /*7d90*/  MOV R25, 0x40393dd8 ;  /* 0x40393dd800197802 */ /* 0x000fe20000000f00 */
[----:B0-----:R-:W-:Y:S02]  /*7da0*/  HFMA2.MMA R17, -RZ, RZ, 1.1162109375, -0.000296115875244140625 ;  /* 0x3c778cdaff117435 */ /* 0x001fe400000001ff */
[----:B------:R0:W-:Y:S01]  /*7db0*/  STL.64 [R1+0x910], R22 ;  /* 0x0009101601007387 */ /* 0x0001e20000100a00 */
[----:B------:R-:W-:Y:S01]  /*7dc0*/  IMAD.MOV.U32 R16, RZ, RZ, -0x42f88f86 ;  /* 0xbd07707aff107424 */ /* 0x000fe200078e00ff */
[----:B-1----:R-:W-:Y:S02]  /*7dd0*/  HFMA2.MMA R10, -RZ, RZ, -4.94140625, 0.0002281665802001953125 ;  /* 0xc4f10b7aff0a7435 */ /* 0x002fe400000001ff */
[----:B------:R1:W-:Y:S01]  /*7de0*/  STL.64 [R1+0x918], R8 ;  /* 0x0009180801007387 */ /* 0x0003e20000100a00 */
[----:B------:R-:W-:Y:S02]  /*7df0*/  MOV R11, 0xbe23145e ;  /* 0xbe23145e000b7802 */ /* 0x000fe40000000f00 */
[----:B--2---:R-:W-:Y:S01]  /*7e00*/  MOV R20, 0x3f15b76c ;  /* 0x3f15b76c00147802 */ /* 0x004fe20000000f00 */
[----:B------:R2:W-:Y:S01]  /*7e10*/  STL.64 [R1+0x930], R12 ;  /* 0x0009300c01007387 */ /* 0x0005e20000100a00 */
[----:B------:R-:W-:-:S03]  /*7e20*/  IMAD.MOV.U32 R21, RZ, RZ, -0x41aa8b03 ;  /* 0xbe5574fdff157424 */ /* 0x000fc600078e00ff */
[----:B------:R3:W-:Y:S01]  /*7e30*/  STL.64 [R1+0x940], R14 ;  /* 0x0009400e01007387 */ /* 0x0007e20000100a00 */
[----:B0-----:R-:W-:Y:S01]  /*7e40*/  MOV R22, 0xc477662c ;  /* 0xc477662c00167802 */ /* 0x001fe20000000f00 */
[----:B------:R-:W-:Y:S01]  /*7e50*/  IMAD.MOV.U32 R23, RZ, RZ, 0x450908e3 ;  /* 0x450908e3ff177424 */ /* 0x000fe200078e00ff */
[----:B-1----:R-:W-:Y:S01]  /*7e60*/  HFMA2.MMA R8, -RZ, RZ, 0.6376953125, -75.125 ;  /* 0x391ad4b2ff087435 */ /* 0x002fe200000001ff */
[----:B------:R-:W-:Y:S01]  /*7e70*/  MOV R9, 0x3d50e5d5 ;  /* 0x3d50e5d500097802 */ /* 0x000fe20000000f00 */
[----:B------:R0:W-:Y:S01]  /*7e80*/  STL.64 [R1+0x938], R24 ;  /* 0x0009381801007387 */ /* 0x0001e20000100a00 */
[----:B--2---:R-:W-:Y:S01]  /*7e90*/  HFMA2.MMA R13, -RZ, RZ, -5.0859375, 16480 ;  /* 0xc5167406ff0d7435 */ /* 0x004fe200000001ff */
[----:B------:R-:W-:Y:S02]  /*7ea0*/  IMAD.MOV.U32 R12, RZ, RZ, 0x44f49ff4 ;  /* 0x44f49ff4ff0c7424 */ /* 0x000fe400078e00ff */
[----:B------:R1:W-:Y:S01]  /*7eb0*/  STL.64 [R1+0x948], R20 ;  /* 0x0009481401007387 */ /* 0x0003e20000100a00 */
[----:B---3--:R-:W-:Y:S01]  /*7ec0*/  MOV R14, 0x44abf3ae ;  /* 0x44abf3ae000e7802 */ /* 0x008fe20000000f00 */
[----:B------:R-:W-:-:S02]  /*7ed0*/  IMAD.MOV.U32 R15, RZ, RZ, 0x3aa95acb ;  /* 0x3aa95acbff0f7424 */ /* 0x000fc400078e00ff */
[----:B------:R2:W-:Y:S04]  /*7ee0*/  STL.64 [R1+0x958], R16 ;  /* 0x0009581001007387 */ /* 0x0005e80000100a00 */
[----:B------:R3:W-:Y:S01]  /*7ef0*/  STL.64 [R1+0x960], R22 ;  /* 0x0009601601007387 */ /* 0x0007e20000100a00 */
[----:B0-----:R-:W-:Y:S01]  /*7f00*/  HFMA2.MMA R25, -RZ, RZ, -0.447021484375, -0.000134944915771484375 ;  /* 0xb727886cff197435 */ /* 0x001fe200000001ff */
[----:B------:R-:W-:Y:S02]  /*7f10*/  IMAD.MOV.U32 R24, RZ, RZ, -0x3c55509c ;  /* 0xc3aaaf64ff187424 */ /* 0x000fe400078e00ff */
[----:B------:R0:W-:Y:S01]  /*7f20*/  STL.64 [R1+0x968], R10 ;  /* 0x0009680a01007387 */ /* 0x0001e20000100a00 */
[----:B-1----:R-:W-:Y:S01]  /*7f30*/  HFMA2.MMA R20, -RZ, RZ, -4.234375, 0.0235443115234375 ;  /* 0xc43c2607ff147435 */ /* 0x002fe200000001ff */
[----:B------:R-:W-:-:S02]  /*7f40*/  MOV R21, 0x4436edde ;  /* 0x4436edde00157802 */ /* 0x000fc40000000f00 */
[----:B------:R1:W-:Y:S01]  /*7f50*/  STL.64 [R1+0x978], R14 ;  /* 0x0009780e01007387 */ /* 0x0003e20000100a00 */
[----:B--2---:R-:W-:Y:S01]  /*7f60*/  HFMA2.MMA R16, -RZ, RZ, 3.111328125, 1.4609375 ;  /* 0x42393dd8ff107435 */ /* 0x004fe200000001ff */
[----:B------:R-:W-:Y:S01]  /*7f70*/  MOV R17, 0xb704f033 ;  /* 0xb704f03300117802 */ /* 0x000fe20000000f00 */
[----:B---3--:R-:W-:Y:S01]  /*7f80*/  HFMA2.MMA R22, -RZ, RZ, 1.8896484375, -0.00586700439453125 ;  /* 0x3f8f9e02ff167435 */ /* 0x008fe200000001ff */
[----:B------:R2:W-:Y:S01]  /*7f90*/  STL.64 [R1+0x950], R8 ;  /* 0x0009500801007387 */ /* 0x0005e20000100a00 */
[----:B------:R-:W-:Y:S01]  /*7fa0*/  MOV R23, 0xbf42b1b0 ;  /* 0xbf42b1b000177802 */ /* 0x000fe20000000f00 */
[----:B0-----:R-:W-:Y:S02]  /*7fb0*/  HFMA2.MMA R11, -RZ, RZ, 2.595703125, -11.6328125 ;  /* 0x4131c9d1ff0b7435 */ /* 0x001fe400000001ff */
[----:B------:R0:W-:Y:S01]  /*7fc0*/  STL.64 [R1+0x970], R12 ;  /* 0x0009700c01007387 */ /* 0x0001e20000100a00 */
[----:B------:R-:W-:Y:S01]  /*7fd0*/  IMAD.MOV.U32 R10, RZ, RZ, -0x3e97d410 ;  /* 0xc1682bf0ff0a7424 */ /* 0x000fe200078e00ff */
[----:B-1----:R-:W-:Y:S01]  /*7fe0*/  HFMA2.MMA R15, -RZ, RZ, 1.5966796875, 2.83718109130859375e-05 ;  /* 0x3e6301dcff0f7435 */ /* 0x002fe200000001ff */
[----:B------:R-:W-:Y:S01]  /*7ff0*/  IMAD.MOV.U32 R14, RZ, RZ, 0x3eb9a9a3 ;  /* 0x3eb9a9a3ff0e7424 */ /* 0x000fe200078e00ff */
[----:B------:R1:W-:Y:S01]  /*8000*/  STL.64 [R1+0x980], R20 ;  /* 0x0009801401007387 */ /* 0x0003e20000100a00 */
[----:B--2---:R-:W-:Y:S01]  /*8010*/  MOV R8, 0x43059029 ;  /* 0x4305902900087802 */ /* 0x004fe20000000f00 */
[----:B------:R-:W-:-:S02]  /*8020*/  IMAD.MOV.U32 R9, RZ, RZ, -0x3d1e795e ;  /* 0xc2e186a2ff097424 */ /* 0x000fc400078e00ff */
[----:B------:R1:W-:Y:S01]  /*8030*/  STL.64 [R1+0x988], R24 ;  /* 0x0009881801007387 */ /* 0x0003e20000100a00 */
[----:B0-----:R-:W-:Y:S01]  /*8040*/  MOV R12, 0xc085691e ;  /* 0xc085691e000c7802 */ /* 0x001fe20000000f00 */
        /* <DEDUP_REMOVED lines=10> */
[----:B------:R-:W-:-:S12]  /*80f0*/  IMAD.MOV.U32 R2, RZ, RZ, RZ ;  /* 0x000000ffff027224 */ /* 0x000fd800078e00ff */
[----:B------:R-:W-:Y:S05]  /*8100*/  @P0 BRA `(.L_x_1278) ;  /* 0x0000046000000947 */ /* 0x000fea0003800000 */
[C---:B------:R-:W-:Y:S01]  /*8110*/  FADD.FTZ.RZ R2, R7.reuse, 1 ;  /* 0x3f80000007027421 */ /* 0x040fe2000001c000 */
[----:B-1----:R-:W-:Y:S01]  /*8120*/  HFMA2.MMA R10, -RZ, RZ, 1.625, 0 ;  /* 0x3e800000ff0a7435 */ /* 0x002fe200000001ff */
        /* <DEDUP_REMOVED lines=18> */
[----:B------:R-:W-:Y:S02]  /*8250*/  FMUL.FTZ R11, R8, R9 ;  /* 0x00000009080b7220 */ /* 0x000fe40000410000 */
        /* <DEDUP_REMOVED lines=9> */
.L_x_1280:
[----:B------:R-:W-:Y:S05]  /*82f0*/  BSYNC B3 ;  /* 0x0000000000037941 */ /* 0x000fea0003800000 */
.L_x_1279:
[----:B------:R-:W-:-:S04]  /*8300*/  FADD.FTZ R7, -R7, R8 ;  /* 0x0000000807077221 */ /* 0x000fc80000010100 */
[----:B------:R-:W-:-:S06]  /*8310*/  FMUL.FTZ R7, R7, -2 ;  /* 0xc000000007077820 */ /* 0x000fcc0000410000 */
[----:B------:R-:W0:Y:S02]  /*8320*/  MUFU.SQRT R7, R7 ;  /* 0x0000000700077308 */ /* 0x000e240000002000 */
[----:B0-----:R-:W-:Y:S01]  /*8330*/  FADD.FTZ R2, -R7, -RZ ;  /* 0x800000ff07027221 */ /* 0x001fe20000010100 */
[----:B------:R-:W-:Y:S05]  /*8340*/  BRA `(.L_x_1278) ;  /* 0x0000022000007947 */ /* 0x000fea0003800000 */
.L_x_1277:
[C---:B------:R-:W-:Y:S01]  /*8350*/  FADD.FTZ.RZ R2, R7.reuse, 1 ;  /* 0x3f80000007027421 */ /* 0x040fe2000001c000 */
[----:B-1----:R-:W-:Y:S01]  /*8360*/  MOV R10, 0x3e800000 ;  /* 0x3e800000000a7802 */ /* 0x002fe20000000f00 */
[----:B------:R-:W-:Y:S01]  /*8370*/  BSSY B3, `(.L_x_1281) ;  /* 0x000001c000037945 */ /* 0x000fe20003800000 */
[----:B------:R-:W-:Y:S02]  /*8380*/  MOV R11, 0x3d39bf78 ;  /* 0x3d39bf78000b7802 */ /* 0x000fe40000000f00 */
        /* <DEDUP_REMOVED lines=26> */
.L_x_1282:
[----:B------:R-:W-:Y:S05]  /*8530*/  BSYNC B3 ;  /* 0x0000000000037941 */ /* 0x000fea0003800000 */
.L_x_1281:
[----:B------:R-:W-:-:S04]  /*8540*/  FADD.FTZ R2, -R7, R2 ;  /* 0x0000000207027221 */ /* 0x000fc80000010100 */
[----:B------:R-:W-:-:S06]  /*8550*/  FMUL.FTZ R2, R2, -2 ;  /* 0xc000000002027820 */ /* 0x000fcc0000410000 */
[----:B------:R-:W0:Y:S02]  /*8560*/  MUFU.SQRT R2, R2 ;  /* 0x0000000200027308 */ /* 0x000e240000002000 */
.L_x_1278:
[----:B------:R-:W-:Y:S05]  /*8570*/  BSYNC B2 ;  /* 0x0000000000027941 */ /* 0x000fea0003800000 */
.L_x_1276:
[----:B-1----:R-:W-:Y:S01]  /*8580*/  FMUL.FTZ R10, R5, 0.5 ;  /* 0x3f000000050a7820 */ /* 0x002fe20000410000 */
[----:B------:R-:W-:Y:S01]  /*8590*/  HFMA2.MMA R21, -RZ, RZ, 0, 0 ;  /* 0x00000000ff157435 */ /* 0x000fe200000001ff */
[----:B------:R-:W-:Y:S01]  /*85a0*/  IMAD.MOV.U32 R17, RZ, RZ, 0x3a69a091 ;  /* 0x3a69a091ff117424 */ /* 0x000fe200078e00ff */
[----:B------:R-:W-:Y:S01]  /*85b0*/  HFMA2.MMA R37, -RZ, RZ, 0, 0 ;  /* 0x00000000ff257435 */ /* 0x000fe200000001ff */
[----:B------:R-:W1:Y:S01]  /*85c0*/  MUFU.SQRT R7, R10 ;  /* 0x0000000a00077308 */ /* 0x000e620000002000 */
[----:B------:R-:W-:Y:S01]  /*85d0*/  HFMA2.MMA R43, -RZ, RZ, 0, 0 ;  /* 0x00000000ff2b7435 */ /* 0x000fe200000001ff */
[----:B------:R-:W-:Y:S01]  /*85e0*/  BSSY B2, `(.L_x_1283) ;  /* 0x000015c000027945 */ /* 0x000fe20003800000 */
[----:B------:R-:W-:Y:S01]  /*85f0*/  CS2R R18, SRZ ;  /* 0x0000000000127805 */ /* 0x000fe2000001ff00 */
[----:B------:R-:W-:Y:S01]  /*8600*/  CS2R R22, SRZ ;  /* 0x0000000000167805 */ /* 0x000fe2000001ff00 */
[----:B------:R-:W-:Y:S01]  /*8610*/  CS2R R24, SRZ ;  /* 0x0000000000187805 */ /* 0x000fe2000001ff00 */
[----:B------:R-:W-:Y:S01]  /*8620*/  CS2R R26, SRZ ;  /* 0x00000000001a7805 */ /* 0x000fe2000001ff00 */
[----:B------:R-:W-:Y:S01]  /*8630*/  CS2R R28, SRZ ;  /* 0x00000000001c7805 */ /* 0x000fe2000001ff00 */
[----:B------:R-:W-:Y:S01]  /*8640*/  MOV R33, RZ ;  /* 0x000000ff00217202 */ /* 0x000fe20000000f00 */
[----:B------:R-:W-:Y:S01]  /*8650*/  IMAD.MOV.U32 R35, RZ, RZ, RZ ;  /* 0x000000ffff237224 */ /* 0x000fe200078e00ff */
[----:B------:R-:W-:Y:S01]  /*8660*/  MOV R39, RZ ;  /* 0x000000ff00277202 */ /* 0x000fe20000000f00 */
[----:B------:R-:W-:Y:S01]  /*8670*/  IMAD.MOV.U32 R41, RZ, RZ, RZ ;  /* 0x000000ffff297224 */ /* 0x000fe200078e00ff */
[----:B------:R-:W-:Y:S01]  /*8680*/  MOV R45, RZ ;  /* 0x000000ff002d7202 */ /* 0x000fe20000000f00 */
[----:B01----:R-:W-:-:S04]  /*8690*/  FMUL.FTZ R7, R7, R2 ;  /* 0x0000000207077220 */ /* 0x003fc80000410000 */
[C---:B------:R-:W-:Y:S01]  /*86a0*/  FADD.FTZ R8, -R7.reuse, -RZ ;  /* 0x800000ff07087221 */ /* 0x040fe20000010100 */
[----:B------:R-:W-:Y:S01]  /*86b0*/  FSETP.GT.FTZ.AND P1, PT, R7, RZ, PT ;  /* 0x000000ff0700720b */ /* 0x000fe20003f34000 */
[----:B------:R-:W-:Y:S02]  /*86c0*/  HFMA2.MMA R7, -RZ, RZ, 1.875, 0 ;  /* 0x3f800000ff077435 */ /* 0x000fe400000001ff */
[C---:B------:R-:W-:Y:S02]  /*86d0*/  FADD.FTZ R11, |R8|.reuse, 4 ;  /* 0x40800000080b7421 */ /* 0x040fe40000010200 */
[----:B------:R-:W-:Y:S02]  /*86e0*/  FADD.FTZ R9, |R8|, -4 ;  /* 0xc080000008097421 */ /* 0x000fe40000010200 */
[----:B------:R-:W0:Y:S02]  /*86f0*/  MUFU.RCP R12, R11 ;  /* 0x0000000b000c7308 */ /* 0x000e240000001000 */
[----:B0-----:R-:W-:-:S04]  /*8700*/  FMUL.FTZ R13, R9, R12 ;  /* 0x0000000c090d7220 */ /* 0x001fc80000410000 */
[----:B------:R-:W-:-:S04]  /*8710*/  FADD.FTZ R9, R13, 1 ;  /* 0x3f8000000d097421 */ /* 0x000fc80000010000 */
[----:B------:R-:W-:Y:S02]  /*8720*/  FFMA.FTZ R14, R9, -4, |R8| ;  /* 0xc0800000090e7823 */ /* 0x000fe40000010408 */
[C---:B------:R-:W-:Y:S02]  /*8730*/  FMUL.FTZ R9, R8.reuse, R8 ;  /* 0x0000000808097220 */ /* 0x040fe40000410000 */
[----:B------:R-:W-:Y:S02]  /*8740*/  FFMA.FTZ R14, |R8|, -R13, R14 ;  /* 0x8000000d080e7223 */ /* 0x000fe4000001020e */
[----:B------:R-:W-:Y:S02]  /*8750*/  FMUL.FTZ R15, R9, -1.4426950216293334961 ;  /* 0xbfb8aa3b090f7820 */ /* 0x000fe40000410000 */
[----:B------:R-:W-:Y:S01]  /*8760*/  FFMA.FTZ R14, R12, R14, R13 ;  /* 0x0000000e0c0e7223 */ /* 0x000fe2000001000d */
[----:B------:R-:W-:Y:S01]  /*8770*/  HFMA2.MMA R12, -RZ, RZ, 3.4921875, 0 ;  /* 0x42fc0000ff0c7435 */ /* 0x000fe200000001ff */
[----:B------:R-:W-:-:S02]  /*8780*/  MOV R13, 0x40000000 ;  /* 0x40000000000d7802 */ /* 0x000fc40000000f00 */
[----:B------:R-:W0:Y:S01]  /*8790*/  FRND.TRUNC R15, R15 ;  /* 0x0000000f000f7307 */ /* 0x000e22000020d000 */
[----:B------:R-:W-:Y:S02]  /*87a0*/  FFMA.FTZ R11, R14, R17, 0.0070457882247865200043 ;  /* 0x3be6e05b0e0b7423 */ /* 0x000fe40000010011 */
[----:B------:R-:W-:Y:S02]  /*87b0*/  FFMA.FTZ R10, |R8|, R13, 1 ;  /* 0x3f800000080a7423 */ /* 0x000fe4000001020d */
[----:B------:R-:W-:-:S04]  /*87c0*/  FFMA.FTZ R11, R14, R11, -0.015866896137595176697 ;  /* 0xbc81fb4b0e0b7423 */ /* 0x000fc8000001000b */
[----:B------:R-:W-:-:S04]  /*87d0*/  FFMA.FTZ R11, R14, R11, 0.036429625004529953003 ;  /* 0x3d15373b0e0b7423 */ /* 0x000fc8000001000b */
[----:B------:R-:W-:Y:S01]  /*87e0*/  FFMA.FTZ R11, R14, R11, -0.066643431782722473145 ;  /* 0xbd887c5a0e0b7423 */ /* 0x000fe2000001000b */
[----:B0-----:R-:W-:-:S03]  /*87f0*/  FSETP.GT.FTZ.AND P0, PT, |R15|, 126, PT ;  /* 0x42fc00000f00780b */ /* 0x001fc60003f14200 */
[----:B------:R-:W-:Y:S01]  /*8800*/  FFMA.FTZ R11, R14, R11, 0.093814529478549957275 ;  /* 0x3dc021d50e0b7423 */ /* 0x000fe2000001000b */
[----:B------:R-:W-:-:S03]  /*8810*/  LOP3.LUT R12, R12, 0x80000000, R15, 0xb8, !PT ;  /* 0x800000000c0c7812 */ /* 0x000fc600078eb80f */
[----:B------:R-:W-:Y:S01]  /*8820*/  FFMA.FTZ R11, R14, R11, -0.10099056363105773926 ;  /* 0xbdced4240e0b7423 */ /* 0x000fe2000001000b */
[----:B------:R-:W-:Y:S02]  /*8830*/  FSEL R16, R12, R15, P0 ;  /* 0x0000000f0c107208 */ /* 0x000fe40000000000 */
[----:B------:R-:W0:Y:S01]  /*8840*/  MUFU.RCP R12, R10 ;  /* 0x0000000a000c7308 */ /* 0x000e220000001000 */
[----:B------:R-:W-:Y:S01]  /*8850*/  FFMA.FTZ R11, R14, R11, 0.06809400022029876709 ;  /* 0x3d8b74de0e0b7423 */ /* 0x000fe2000001000b */
[----:B------:R-:W-:Y:S01]  /*8860*/  FSETP.GT.FTZ.AND P0, PT, |R8|, 10.05500030517578125, PT ;  /* 0x4120e1480800780b */ /* 0x000fe20003f14200 */
[----:B------:R-:W-:Y:S02]  /*8870*/  FFMA.FTZ R13, R16, -0.69314718246459960938, -R9 ;  /* 0xbf317218100d7823 */ /* 0x000fe40000010809 */
[----:B------:R-:W-:Y:S02]  /*8880*/  FFMA.FTZ R11, R14, R11, 0.015377387404441833496 ;  /* 0x3c7bf1700e0b7423 */ /* 0x000fe4000001000b */
[----:B------:R-:W-:-:S02]  /*8890*/  FFMA.FTZ R13, R16, 1.9046542121259335545e-09, R13 ;  /* 0x3102e308100d7823 */ /* 0x000fc4000001000d */
[C---:B------:R-:W-:Y:S02]  /*88a0*/  FFMA.FTZ R11, R14.reuse, R11, -0.1396210789680480957 ;  /* 0xbe0ef8d40e0b7423 */ /* 0x040fe4000001000b */
[----:B------:R-:W-:Y:S02]  /*88b0*/  FMUL.FTZ R15, R13, 1.4426950216293334961 ;  /* 0x3fb8aa3b0d0f7820 */ /* 0x000fe40000410000 */
[----:B------:R-:W-:Y:S02]  /*88c0*/  FFMA.FTZ R11, R14, R11, 1.232995152473449707 ;  /* 0x3f9dd2c90e0b7423 */ /* 0x000fe4000001000b */
[----:B------:R-:W-:Y:S02]  /*88d0*/  FADD.FTZ R16, R16, 12583039 ;  /* 0x4b40007f10107421 */ /* 0x000fe40000010000 */
[----:B------:R-:W1:Y:S01]  /*88e0*/  MUFU.EX2 R15, R15 ;  /* 0x0000000f000f7308 */ /* 0x000e620000000800 */
[----:B0-----:R-:W-:Y:S02]  /*88f0*/  FMUL.FTZ R13, R11, R12 ;  /* 0x0000000c0b0d7220 */ /* 0x001fe40000410000 */
[----:B------:R-:W-:-:S02]  /*8900*/  FADD.FTZ R10, |R8|, -RZ ;  /* 0x800000ff080a7221 */ /* 0x000fc40000010200 */
[C---:B------:R-:W-:Y:S02]  /*8910*/  FMUL.FTZ R14, R13.reuse, -2 ;  /* 0xc00000000d0e7820 */ /* 0x040fe40000410000 */
[----:B------:R-:W-:Y:S02]  /*8920*/  IMAD.SHL.U32 R16, R16, 0x800000, RZ ;  /* 0x0080000010107824 */ /* 0x000fe400078e00ff */
[C---:B------:R-:W-:Y:S02]  /*8930*/  FFMA.FTZ R14, |R8|.reuse, R14, R11 ;  /* 0x0000000e080e7223 */ /* 0x040fe4000001020b */
[----:B------:R-:W-:Y:S01]  /*8940*/  FFMA.FTZ R9, |R8|, -R10, R9 ;  /* 0x8000000a08097223 */ /* 0x000fe20000010209 */
[----:B------:R-:W-:Y:S01]  /*8950*/  MOV R10, 0x7f800000 ;  /* 0x7f800000000a7802 */ /* 0x000fe20000000f00 */
[----:B------:R-:W-:Y:S02]  /*8960*/  FADD.FTZ R14, -R13, R14 ;  /* 0x0000000e0d0e7221 */ /* 0x000fe40000010100 */
[----:B------:R-:W-:-:S02]  /*8970*/  IMAD.MOV.U32 R11, RZ, RZ, RZ ;  /* 0x000000ffff0b7224 */ /* 0x000fc400078e00ff */
[----:B-1----:R-:W-:Y:S02]  /*8980*/  FMUL.FTZ R16, R16, R15 ;  /* 0x0000000f10107220 */ /* 0x002fe40000410000 */
[----:B------:R-:W-:Y:S02]  /*8990*/  FFMA.FTZ R14, R12, R14, R13 ;  /* 0x0000000e0c0e7223 */ /* 0x000fe4000001000d */
[----:B------:R-:W-:Y:S01]  /*89a0*/  FFMA.FTZ R9, R16, R9, R16 ;  /* 0x0000000910097223 */ /* 0x000fe20000010010 */
[----:B------:R-:W-:Y:S01]  /*89b0*/  CS2R R12, SRZ ;  /* 0x00000000000c7805 */ /* 0x000fe2000001ff00 */
[----:B------:R-:W-:Y:S02]  /*89c0*/  CS2R R16, SRZ ;  /* 0x0000000000107805 */ /* 0x000fe4000001ff00 */
[----:B------:R-:W-:Y:S02]  /*89d0*/  FMUL.FTZ R20, R14, R9 ;  /* 0x000000090e147220 */ /* 0x000fe40000410000 */
[----:B------:R-:W-:Y:S01]  /*89e0*/  CS2R R8, SRZ ;  /* 0x0000000000087805 */ /* 0x000fe2000001ff00 */
[----:B------:R-:W-:-:S02]  /*89f0*/  CS2R R14, SRZ ;  /* 0x00000000000e7805 */ /* 0x000fc4000001ff00 */
[----:B------:R-:W-:-:S05]  /*8a00*/  FSEL R20, R20, RZ, !P0 ;  /* 0x000000ff14147208 */ /* 0x000fca0004000000 */
[----:B------:R-:W-:Y:S02]  /*8a10*/  @P1 FADD.FTZ R20, -R20, 2 ;  /* 0x4000000014141421 */ /* 0x000fe40000010100 */
.L_x_1287:
[----:B------:R-:W-:-:S05]  /*8a20*/  IMAD R32, R8, 0x64, R1 ;  /* 0x0000006408207824 */ /* 0x000fca00078e0201 */
[----:B------:R-:W2:Y:S04]  /*8a30*/  LDL R36, [R32+0x4] ;  /* 0x0000040020247983 */ /* 0x000ea80000100800 */
[----:B------:R-:W3:Y:S01]  /*8a40*/  LDL R34, [R32] ;  /* 0x0000000020227983 */ /* 0x000ee20000100800 */
[C---:B------:R-:W-:Y:S01]  /*8a50*/  ISETP.GE.AND P0, PT, R28.reuse, 0x1, PT ;  /* 0x000000011c00780c */ /* 0x040fe20003f06270 */
[----:B------:R-:W-:Y:S01]  /*8a60*/  BSSY B3, `(.L_x_1284) ;  /* 0x0000106000037945 */ /* 0x000fe20003800000 */
[----:B------:R-:W-:Y:S02]  /*8a70*/  IADD3 R40, R28, 0x1, RZ ;  /* 0x000000011c287810 */ /* 0x000fe40007ffe0ff */
[----:B------:R-:W-:-:S09]  /*8a80*/  FSEL R22, R2, R22, !P0 ;  /* 0x0000001602167208 */ /* 0x000fd20004000000 */
[----:B------:R-:W-:-:S05]  /*8a90*/  @P0 IMAD.MOV R40, RZ, RZ, R28 ;  /* 0x000000ffff280224 */ /* 0x000fca00078e021c */
[----:B------:R-:W-:Y:S01]  /*8aa0*/  MOV R28, R40 ;  /* 0x00000028001c7202 */ /* 0x000fe20000000f00 */
[----:B--2---:R-:W-:-:S04]  /*8ab0*/  FMUL.FTZ R36, R22, R36 ;  /* 0x0000002416247220 */ /* 0x004fc80000410000 */
[----:B---3--:R-:W-:-:S04]  /*8ac0*/  FADD.FTZ R34, R36, R34 ;  /* 0x0000002224227221 */ /* 0x008fc80000010000 */
[----:B------:R-:W-:-:S05]  /*8ad0*/  FMUL.FTZ R38, |R34|, 5.9604644775390625e-08 ;  /* 0x3380000022267820 */ /* 0x000fca0000410200 */
[----:B------:R-:W-:-:S13]  /*8ae0*/  FSETP.GEU.FTZ.AND P1, PT, |R36|, R38, PT ;  /* 0x000000262400720b */ /* 0x000fda0003f3e200 */
[----:B------:R-:W-:Y:S05]  /*8af0*/  @!P1 BRA `(.L_x_1285) ;  /* 0x00000fc000009947 */ /* 0x000fea0003800000 */
[----:B------:R-:W2:Y:S01]  /*8b00*/  LDL R36, [R32+0x8] ;  /* 0x0000080020247983 */ /* 0x000ea20000100800 */
[C---:B------:R-:W-:Y:S02]  /*8b10*/  ISETP.GE.AND P0, PT, R28.reuse, 0x2, PT ;  /* 0x000000021c00780c */ /* 0x040fe40003f06270 */
[----:B------:R-:W-:-:S11]  /*8b20*/  IADD3 R40, R28, 0x1, RZ ;  /* 0x000000011c287810 */ /* 0x000fd60007ffe0ff */
[----:B------:R-:W-:Y:S01]  /*8b30*/  @!P0 FMUL.FTZ R18, R22, R2 ;  /* 0x0000000216128220 */ /* 0x000fe20000410000 */
[----:B------:R-:W-:-:S05]  /*8b40*/  @P0 IADD3 R40, R28, RZ, RZ ;  /* 0x000000ff1c280210 */ /* 0x000fca0007ffe0ff */
[----:B------:R-:W-:Y:S02]  /*8b50*/  IMAD.MOV.U32 R28, RZ, RZ, R40 ;  /* 0x000000ffff1c7224 */ /* 0x000fe400078e0028 */
[----:B--2---:R-:W-:-:S04]  /*8b60*/  FMUL.FTZ R36, R18, R36 ;  /* 0x0000002412247220 */ /* 0x004fc80000410000 */
[----:B------:R-:W-:-:S04]  /*8b70*/  FADD.FTZ R34, R34, R36 ;  /* 0x0000002422227221 */ /* 0x000fc80000010000 */
[----:B------:R-:W-:-:S05]  /*8b80*/  FMUL.FTZ R38, |R34|, 5.9604644775390625e-08 ;  /* 0x3380000022267820 */ /* 0x000fca0000410200 */
[----:B------:R-:W-:-:S13]  /*8b90*/  FSETP.GEU.FTZ.AND P1, PT, |R36|, R38, PT ;  /* 0x000000262400720b */ /* 0x000fda0003f3e200 */
[----:B------:R-:W-:Y:S05]  /*8ba0*/  @!P1 BRA `(.L_x_1285) ;  /* 0x00000f1000009947 */ /* 0x000fea0003800000 */
[----:B------:R-:W2:Y:S01]  /*8bb0*/  LDL R36, [R32+0xc] ;  /* 0x00000c0020247983 */ /* 0x000ea20000100800 */
[C---:B------:R-:W-:Y:S02]  /*8bc0*/  ISETP.GE.AND P0, PT, R28.reuse, 0x3, PT ;  /* 0x000000031c00780c */ /* 0x040fe40003f06270 */
[----:B------:R-:W-:-:S11]  /*8bd0*/  IADD3 R40, R28, 0x1, RZ ;  /* 0x000000011c287810 */ /* 0x000fd60007ffe0ff */
[----:B------:R-:W-:Y:S01]  /*8be0*/  @!P0 FMUL.FTZ R16, R18, R2 ;  /* 0x0000000212108220 */ /* 0x000fe20000410000 */
[----:B------:R-:W-:-:S04]  /*8bf0*/  @P0 IADD3 R40, R28, RZ, RZ ;  /* 0x000000ff1c280210 */ /* 0x000fc80007ffe0ff */
[----:B------:R-:W-:Y:S01]  /*8c00*/  MOV R28, R40 ;  /* 0x00000028001c7202 */ /* 0x000fe20000000f00 */
        /* <DEDUP_REMOVED lines=8> */
[----:B------:R-:W-:Y:S02]  /*8c90*/  @!P0 FMUL.FTZ R14, R16, R2 ;  /* 0x00000002100e8220 */ /* 0x000fe40000410000 */
[----:B------:R-:W-:-:S05]  /*8ca0*/  @P0 IMAD.MOV R40, RZ, RZ, R28 ;  /* 0x000000ffff280224 */ /* 0x000fca00078e021c */
        /* <DEDUP_REMOVED lines=222> */
[----:B------:R-:W-:Y:S02]  /*9a90*/  @!P0 FMUL.FTZ R24, R9, R2 ;  /* 0x0000000209188220 */ /* 0x000fe40000410000 */
[----:B------:R-:W-:Y:S02]  /*9aa0*/  @P1 MOV R28, R36 ;  /* 0x00000024001c1202 */ /* 0x000fe40000000f00 */
[----:B--2---:R-:W-:Y:S02]  /*9ab0*/  @P1 FFMA.FTZ R34, R24, R38, R34 ;  /* 0x0000002618221223 */ /* 0x004fe40000010022 */
.L_x_1285:
[----:B------:R-:W-:Y:S05]  /*9ac0*/  BSYNC B3 ;  /* 0x0000000000037941 */ /* 0x000fea0003800000 */
.L_x_1284:
        /* <DEDUP_REMOVED lines=13> */
.L_x_1286:
[----:B------:R-:W-:Y:S05]  /*9ba0*/  BSYNC B2 ;  /* 0x0000000000027941 */ /* 0x000fea0003800000 */
.L_x_1283:
        /* <DEDUP_REMOVED lines=8> */
[----:B------:R-:W-:Y:S01]  /*9c30*/  HFMA2.MMA R25, -RZ, RZ, 1.9609375, 0 ;  /* 0x3fd80000ff197435 */ /* 0x000fe200000001ff */
[----:B------:R-:W-:Y:S01]  /*9c40*/  FMUL.FTZ R28, R26, 1 ;  /* 0x3f8000001a1c7820 */ /* 0x000fe20000410000 */
[----:B------:R-:W-:Y:S04]  /*9c50*/  BSSY B2, `(.L_x_1288) ;  /* 0x0000033000027945 */ /* 0x000fe80003800000 */
        /* <DEDUP_REMOVED lines=10> */
[----:B------:R-:W-:-:S04]  /*9d00*/  DMUL R10, R16, c[0x2][0x70] ;  /* 0x00801c00100a7a28 */ /* 0x000fc80000000000 */
        /* <DEDUP_REMOVED lines=24> */
[----:B------:R-:W-:Y:S02]  /*9e90*/  LEA R35, R18, R33, 0x14 ;  /* 0x0000002112237211 */ /* 0x000fe400078ea0ff */
        /* <DEDUP_REMOVED lines=11> */
[----:B------:R-:W-:Y:S02]  /*9f50*/  @!P0 LEA R13, R12, 0x3ff00000, 0x14 ;  /* 0x3ff000000c0d8811 */ /* 0x000fe400078ea0ff */
[----:B------:R-:W-:-:S06]  /*9f60*/  @!P0 MOV R12, RZ ;  /* 0x000000ff000c8202 */ /* 0x000fcc0000000f00 */
[----:B------:R0:W1:-:S06]  /*9f70*/  @!P0 DMUL R34, R32, R12 ;  /* 0x0000000c20228228 */ /* 0x00004c0000000000 */
.L_x_1289:
[----:B012---:R-:W-:Y:S05]  /*9f80*/  BSYNC B2 ;  /* 0x0000000000027941 */ /* 0x007fea0003800000 */
.L_x_1288:
[----:B------:R-:W-:Y:S01]  /*9f90*/  BSSY B2, `(.L_x_1290) ;  /* 0x000000e000027945 */ /* 0x000fe20003800000 */
[----:B------:R0:W1:Y:S01]  /*9fa0*/  DMUL R18, R28, R34 ;  /* 0x000000221c127228 */ /* 0x0000620000000000 */
[----:B------:R-:W-:Y:S05]  /*9fb0*/  @!P2 BRA `(.L_x_1291) ;  /* 0x000000b00000a947 */ /* 0x000fea0003800000 */
[----:B------:R-:W-:Y:S01]  /*9fc0*/  MOV R7, R11 ;  /* 0x0000000b00077202 */ /* 0x000fe20000000f00 */
[----:B------:R-:W-:Y:S01]  /*9fd0*/  IMAD.MOV.U32 R12, RZ, RZ, R24 ;  /* 0x000000ffff0c7224 */ /* 0x000fe200078e0018 */
[----:B------:R-:W-:Y:S01]  /*9fe0*/  MOV R11, R14 ;  /* 0x0000000e000b7202 */ /* 0x000fe20000000f00 */
[----:B------:R-:W-:Y:S01]  /*9ff0*/  IMAD.MOV.U32 R5, RZ, RZ, R23 ;  /* 0x000000ffff057224 */ /* 0x000fe200078e0017 */
[----:B------:R-:W-:Y:S01]  /*a000*/  MOV R8, R22 ;  /* 0x0000001600087202 */ /* 0x000fe20000000f00 */
[----:B------:R-:W-:Y:S01]  /*a010*/  IMAD.MOV.U32 R13, RZ, RZ, R9 ;  /* 0x000000ffff0d7224 */ /* 0x000fe200078e0009 */
[----:B------:R-:W-:Y:S02]  /*a020*/  MOV R0, R16 ;  /* 0x0000001000007202 */ /* 0x000fe40000000f00 */
[----:B------:R-:W-:-:S02]  /*a030*/  MOV R14, 0xa050 ;  /* 0x0000a050000e7802 */ /* 0x000fc40000000f00 */
[----:B01----:R-:W-:Y:S05]  /*a040*/  CALL.REL.NOINC `($__internal_5_$__cuda_sm20_dsqrt_rn_f64_mediumpath_v1) ;  /* 0x0001e06000007944 */ /* 0x003fea0003c00000 */
[----:B------:R-:W-:Y:S02]  /*a050*/  MOV R26, R22 ;  /* 0x00000016001a7202 */ /* 0x000fe40000000f00 */
[----:B------:R-:W-:-:S02]  /*a060*/  MOV R27, R23 ;  /* 0x00000017001b7202 */ /* 0x000fc40000000f00 */
.L_x_1291:
[----:B------:R-:W-:Y:S05]  /*a070*/  BSYNC B2 ;  /* 0x0000000000027941 */ /* 0x000fea0003800000 */
.L_x_1290:
        /* <DEDUP_REMOVED lines=17> */
[----:B------:R-:W-:Y:S02]  /*a190*/  MOV R13, R19 ;  /* 0x00000013000d7202 */ /* 0x000fe40000000f00 */
[----:B------:R-:W-:Y:S02]  /*a1a0*/  MOV R15, R27 ;  /* 0x0000001b000f7202 */ /* 0x000fe40000000f00 */
[----:B------:R-:W-:Y:S02]  /*a1b0*/  MOV R10, 0xa1d0 ;  /* 0x0000a1d0000a7802 */ /* 0x000fe40000000f00 */
[----:B------:R-:W-:Y:S05]  /*a1c0*/  CALL.REL.NOINC `($__internal_4_$__cuda_sm20_div_rn_f64_full) ;  /* 0x0001d92000007944 */ /* 0x000fea0003c00000 */
[----:B------:R-:W-:Y:S02]  /*a1d0*/  MOV R8, R22 ;  /* 0x0000001600087202 */ /* 0x000fe40000000f00 */
.L_x_1293:
[----:B------:R-:W-:Y:S05]  /*a1e0*/  BSYNC B2 ;  /* 0x0000000000027941 */ /* 0x000fea0003800000 */
.L_x_1292:
[----:B------:R-:W-:-:S04]  /*a1f0*/  FMUL.FTZ R20, R20, 0.5 ;  /* 0x3f00000014147820 */ /* 0x000fc80000410000 */
[----:B------:R-:W0:Y:S02]  /*a200*/  F2F.F64.F32 R10, R20 ;  /* 0x00000014000a7310 */ /* 0x000e240000201800 */
[----:B0-----:R-:W0:-:S06]  /*a210*/  DADD R10, R10, -R8 ;  /* 0x000000000a0a7229 */ /* 0x001e0c0000000808 */
[----:B0-----:R-:W0:Y:S01]  /*a220*/  F2F.F32.F64 R0, R10 ;  /* 0x0000000a00007310 */ /* 0x001e220000301000 */
[----:B------:R-:W0:-:S14]  /*a230*/  DSETP.GEU.AND P0, PT, |R10|, c[0x2][0x68], PT ;  /* 0x00801a000a00762a */ /* 0x000e1c0003f0e200 */
[----:B0-----:R-:W-:Y:S01]  /*a240*/  @!P0 FMUL R0, R0, 1.175494350822287508e-38 ;  /* 0x0080000000008820 */ /* 0x001fe20000400000 */
[----:B------:R-:W-:Y:S05]  /*a250*/  BRA `(.L_x_1250) ;  /* 0x00005c7000007947 */ /* 0x000fea0003800000 */
.L_x_1252:
[----:B------:R-:W-:Y:S01]  /*a260*/  IMAD.MOV.U32 R8, RZ, RZ, -0x41555555 ;  /* 0xbeaaaaabff087424 */ /* 0x000fe200078e00ff */
[----:B------:R-:W-:Y:S01]  /*a270*/  MOV R9, 0x3daaaaab ;  /* 0x3daaaaab00097802 */ /* 0x000fe20000000f00 */
[----:B------:R-:W-:Y:S01]  /*a280*/  HFMA2.MMA R16, -RZ, RZ, -0.373046875, -163 ;  /* 0xb5f8d918ff107435 */ /* 0x000fe200000001ff */
[----:B------:R-:W-:Y:S01]  /*a290*/  IMAD.MOV.U32 R17, RZ, RZ, 0x355eb691 ;  /* 0x355eb691ff117424 */ /* 0x000fe200078e00ff */
[----:B------:R-:W-:Y:S01]  /*a2a0*/  HFMA2.MMA R10, -RZ, RZ, -1.111328125, -0.7294921875 ;  /* 0xbc72b9d6ff0a7435 */ /* 0x000fe200000001ff */
[----:B------:R-:W-:Y:S01]  /*a2b0*/  IMAD.MOV.U32 R11, RZ, RZ, 0x3a97b426 ;  /* 0x3a97b426ff0b7424 */ /* 0x000fe200078e00ff */
[----:B------:R0:W-:Y:S01]  /*a2c0*/  STL.64 [R1], R8 ;  /* 0x0000000801007387 */ /* 0x0001e20000100a00 */
        /* <DEDUP_REMOVED lines=939> */
[C---:B------:R-:W-:Y:S01]  /*dd80*/  FADD.FTZ.RZ R7, R2.reuse, 1 ;  /* 0x3f80000002077421 */ /* 0x040fe2000001c000 */
[----:B--2---:R-:W-:Y:S01]  /*dd90*/  MOV R10, 0x3e800000 ;  /* 0x3e800000000a7802 */ /* 0x004fe20000000f00 */
        /* <DEDUP_REMOVED lines=28> */
.L_x_1298:
[----:B------:R-:W-:Y:S05]  /*df60*/  BSYNC B3 ;  /* 0x0000000000037941 */ /* 0x000fea0003800000 */
.L_x_1297:
[----:B------:R-:W-:-:S04]  /*df70*/  FADD.FTZ R2, -R2, R9 ;  /* 0x0000000902027221 */ /* 0x000fc80000010100 */
[----:B------:R-:W-:-:S06]  /*df80*/  FMUL.FTZ R2, R2, -2 ;  /* 0xc000000002027820 */ /* 0x000fcc0000410000 */
[----:B------:R-:W0:Y:S02]  /*df90*/  MUFU.SQRT R2, R2 ;  /* 0x0000000200027308 */ /* 0x000e240000002000 */
[----:B0-----:R-:W-:Y:S01]  /*dfa0*/  FADD.FTZ R43, -R2, -RZ ;  /* 0x800000ff022b7221 */ /* 0x001fe20000010100 */
[----:B------:R-:W-:Y:S05]  /*dfb0*/  BRA `(.L_x_1296) ;  /* 0x0000022000007947 */ /* 0x000fea0003800000 */
.L_x_1295:
[C---:B------:R-:W-:Y:S01]  /*dfc0*/  FADD.FTZ.RZ R7, R2.reuse, 1 ;  /* 0x3f80000002077421 */ /* 0x040fe2000001c000 */
[----:B--2---:R-:W-:Y:S01]  /*dfd0*/  MOV R10, 0x3d39bf78 ;  /* 0x3d39bf78000a7802 */ /* 0x004fe20000000f00 */
        /* <DEDUP_REMOVED lines=28> */
.L_x_1300:
[----:B------:R-:W-:Y:S05]  /*e1a0*/  BSYNC B3 ;  /* 0x0000000000037941 */ /* 0x000fea0003800000 */
.L_x_1299:
[----:B------:R-:W-:-:S04]  /*e1b0*/  FADD.FTZ R2, -R2, R7 ;  /* 0x0000000702027221 */ /* 0x000fc80000010100 */
[----:B------:R-:W-:-:S04]  /*e1c0*/  FMUL.FTZ R2, R2, -2 ;  /* 0xc000000002027820 */ /* 0x000fc80000410000 */
[----:B------:R0:W1:Y:S03]  /*e1d0*/  MUFU.SQRT R43, R2 ;  /* 0x00000002002b7308 */ /* 0x0000660000002000 */
.L_x_1296:
[----:B------:R-:W-:Y:S05]  /*e1e0*/  BSYNC B2 ;  /* 0x0000000000027941 */ /* 0x000fea0003800000 */
.L_x_1294:
[----:B--2---:R-:W-:Y:S01]  /*e1f0*/  FMUL.FTZ R12, R5, 0.5 ;  /* 0x3f000000050c7820 */ /* 0x004fe20000410000 */
[----:B------:R-:W-:Y:S01]  /*e200*/  MOV R14, 0x3a69a091 ;  /* 0x3a69a091000e7802 */ /* 0x000fe20000000f00 */
[----:B------:R-:W-:Y:S01]  /*e210*/  HFMA2.MMA R13, -RZ, RZ, 3.4921875, 0 ;  /* 0x42fc0000ff0d7435 */ /* 0x000fe200000001ff */
[----:B------:R-:W-:Y:S01]  /*e220*/  BSSY B2, `(.L_x_1301) ;  /* 0x000015c000027945 */ /* 0x000fe20003800000 */
[----:B0-----:R-:W0:Y:S01]  /*e230*/  MUFU.SQRT R2, R12 ;  /* 0x0000000c00027308 */ /* 0x001e220000002000 */
[----:B------:R-:W-:Y:S01]  /*e240*/  CS2R R16, SRZ ;  /* 0x0000000000107805 */ /* 0x000fe2000001ff00 */
[----:B------:R-:W-:Y:S01]  /*e250*/  CS2R R18, SRZ ;  /* 0x0000000000127805 */ /* 0x000fe2000001ff00 */
[----:B------:R-:W-:Y:S01]  /*e260*/  CS2R R20, SRZ ;  /* 0x0000000000147805 */ /* 0x000fe2000001ff00 */
[----:B------:R-:W-:Y:S01]  /*e270*/  CS2R R22, SRZ ;  /* 0x0000000000167805 */ /* 0x000fe2000001ff00 */
[----:B------:R-:W-:Y:S01]  /*e280*/  CS2R R24, SRZ ;  /* 0x0000000000187805 */ /* 0x000fe2000001ff00 */
[----:B------:R-:W-:Y:S01]  /*e290*/  CS2R R26, SRZ ;  /* 0x00000000001a7805 */ /* 0x000fe2000001ff00 */
[----:B------:R-:W-:Y:S01]  /*e2a0*/  CS2R R28, SRZ ;  /* 0x00000000001c7805 */ /* 0x000fe2000001ff00 */
[----:B------:R-:W-:Y:S01]  /*e2b0*/  IMAD.MOV.U32 R32, RZ, RZ, RZ ;  /* 0x000000ffff207224 */ /* 0x000fe200078e00ff */
[----:B------:R-:W-:Y:S01]  /*e2c0*/  CS2R R34, SRZ ;  /* 0x0000000000227805 */ /* 0x000fe2000001ff00 */
[----:B------:R-:W-:Y:S01]  /*e2d0*/  CS2R R36, SRZ ;  /* 0x0000000000247805 */ /* 0x000fe2000001ff00 */
[----:B01----:R-:W-:-:S04]  /*e2e0*/  FMUL.FTZ R2, R2, R43 ;  /* 0x0000002b02027220 */ /* 0x003fc80000410000 */
[C---:B------:R-:W-:Y:S01]  /*e2f0*/  FADD.FTZ R7, -R2.reuse, -RZ ;  /* 0x800000ff02077221 */ /* 0x040fe20000010100 */
[----:B------:R-:W-:Y:S01]  /*e300*/  FSETP.GT.FTZ.AND P1, PT, R2, RZ, PT ;  /* 0x000000ff0200720b */ /* 0x000fe20003f34000 */
[----:B------:R-:W-:Y:S02]  /*e310*/  IMAD.MOV.U32 R2, RZ, RZ, RZ ;  /* 0x000000ffff027224 */ /* 0x000fe400078e00ff */
[C---:B------:R-:W-:Y:S02]  /*e320*/  FADD.FTZ R9, |R7|.reuse, 4 ;  /* 0x4080000007097421 */ /* 0x040fe40000010200 */
[----:B------:R-:W-:-:S04]  /*e330*/  FADD.FTZ R8, |R7|, -4 ;  /* 0xc080000007087421 */ /* 0x000fc80000010200 */
[----:B------:R-:W0:Y:S02]  /*e340*/  MUFU.RCP R9, R9 ;  /* 0x0000000900097308 */ /* 0x000e240000001000 */
[----:B0-----:R-:W-:-:S04]  /*e350*/  FMUL.FTZ R10, R8, R9 ;  /* 0x00000009080a7220 */ /* 0x001fc80000410000 */
[----:B------:R-:W-:-:S04]  /*e360*/  FADD.FTZ R8, R10, 1 ;  /* 0x3f8000000a087421 */ /* 0x000fc80000010000 */
[----:B------:R-:W-:Y:S02]  /*e370*/  FFMA.FTZ R11, R8, -4, |R7| ;  /* 0xc0800000080b7823 */ /* 0x000fe40000010407 */
[C---:B------:R-:W-:Y:S02]  /*e380*/  FMUL.FTZ R8, R7.reuse, R7 ;  /* 0x0000000707087220 */ /* 0x040fe40000410000 */
[----:B------:R-:W-:Y:S02]  /*e390*/  FFMA.FTZ R11, |R7|, -R10, R11 ;  /* 0x8000000a070b7223 */ /* 0x000fe4000001020b */
[----:B------:R-:W-:Y:S02]  /*e3a0*/  FMUL.FTZ R12, R8, -1.4426950216293334961 ;  /* 0xbfb8aa3b080c7820 */ /* 0x000fe40000410000 */
[----:B------:R-:W-:-:S04]  /*e3b0*/  FFMA.FTZ R11, R9, R11, R10 ;  /* 0x0000000b090b7223 */ /* 0x000fc8000001000a */
[----:B------:R-:W0:Y:S01]  /*e3c0*/  FRND.TRUNC R12, R12 ;  /* 0x0000000c000c7307 */ /* 0x000e22000020d000 */
[C---:B------:R-:W-:Y:S02]  /*e3d0*/  FFMA.FTZ R10, R11.reuse, R14, 0.0070457882247865200043 ;  /* 0x3be6e05b0b0a7423 */ /* 0x040fe4000001000e */
[----:B------:R-:W-:Y:S02]  /*e3e0*/  IMAD.MOV.U32 R14, RZ, RZ, 0x40000000 ;  /* 0x40000000ff0e7424 */ /* 0x000fe400078e00ff */
[----:B------:R-:W-:Y:S02]  /*e3f0*/  FFMA.FTZ R10, R11, R10, -0.015866896137595176697 ;  /* 0xbc81fb4b0b0a7423 */ /* 0x000fe4000001000a */
[----:B------:R-:W-:Y:S02]  /*e400*/  FFMA.FTZ R9, |R7|, R14, 1 ;  /* 0x3f80000007097423 */ /* 0x000fe4000001020e */
        /* <DEDUP_REMOVED lines=19> */
[----:B------:R-:W-:Y:S01]  /*e540*/  SHF.L.U32 R15, R15, 0x17, RZ ;  /* 0x000000170f0f7819 */ /* 0x000fe200000006ff */
[----:B------:R-:W-:-:S02]  /*e550*/  FADD.FTZ R9, |R7|, -RZ ;  /* 0x800000ff07097221 */ /* 0x000fc40000010200 */
[----:B------:R-:W-:Y:S02]  /*e560*/  FMUL.FTZ R11, R12, -2 ;  /* 0xc00000000c0b7820 */ /* 0x000fe40000410000 */
[C---:B------:R-:W-:Y:S01]  /*e570*/  FFMA.FTZ R8, |R7|.reuse, -R9, R8 ;  /* 0x8000000907087223 */ /* 0x040fe20000010208 */
[----:B------:R-:W-:Y:S01]  /*e580*/  MOV R9, 0x7f800000 ;  /* 0x7f80000000097802 */ /* 0x000fe20000000f00 */
[----:B------:R-:W-:Y:S01]  /*e590*/  FFMA.FTZ R11, |R7|, R11, R10 ;  /* 0x0000000b070b7223 */ /* 0x000fe2000001020a */
[----:B------:R-:W-:-:S03]  /*e5a0*/  MOV R7, 0x3f800000 ;  /* 0x3f80000000077802 */ /* 0x000fc60000000f00 */
[----:B------:R-:W-:Y:S02]  /*e5b0*/  FADD.FTZ R11, -R12, R11 ;  /* 0x0000000b0c0b7221 */ /* 0x000fe40000010100 */
[----:B-1----:R-:W-:Y:S02]  /*e5c0*/  FMUL.FTZ R15, R15, R14 ;  /* 0x0000000e0f0f7220 */ /* 0x002fe40000410000 */
[----:B------:R-:W-:Y:S02]  /*e5d0*/  FFMA.FTZ R11, R13, R11, R12 ;  /* 0x0000000b0d0b7223 */ /* 0x000fe4000001000c */
[----:B------:R-:W-:Y:S01]  /*e5e0*/  FFMA.FTZ R8, R15, R8, R15 ;  /* 0x000000080f087223 */ /* 0x000fe2000001000f */
[----:B------:R-:W-:Y:S01]  /*e5f0*/  CS2R R12, SRZ ;  /* 0x00000000000c7805 */ /* 0x000fe2000001ff00 */
[----:B------:R-:W-:Y:S02]  /*e600*/  CS2R R14, SRZ ;  /* 0x00000000000e7805 */ /* 0x000fe4000001ff00 */
[----:B------:R-:W-:Y:S01]  /*e610*/  FMUL.FTZ R33, R11, R8 ;  /* 0x000000080b217220 */ /* 0x000fe20000410000 */
[----:B------:R-:W-:Y:S01]  /*e620*/  HFMA2.MMA R8, -RZ, RZ, 0, 0 ;  /* 0x00000000ff087435 */ /* 0x000fe200000001ff */
[----:B------:R-:W-:-:S03]  /*e630*/  CS2R R10, SRZ ;  /* 0x00000000000a7805 */ /* 0x000fc6000001ff00 */
[----:B------:R-:W-:-:S05]  /*e640*/  FSEL R33, R33, RZ, !P0 ;  /* 0x000000ff21217208 */ /* 0x000fca0004000000 */
[----:B------:R-:W-:Y:S02]  /*e650*/  @P1 FADD.FTZ R33, -R33, 2 ;  /* 0x4000000021211421 */ /* 0x000fe40000010100 */
.L_x_1305:
[----:B------:R-:W-:-:S05]  /*e660*/  IMAD R38, R8, 0x64, R1 ;  /* 0x0000006408267824 */ /* 0x000fca00078e0201 */
[----:B------:R-:W2:Y:S04]  /*e670*/  LDL R39, [R38+0x4] ;  /* 0x0000040026277983 */ /* 0x000ea80000100800 */
[----:B------:R-:W3:Y:S01]  /*e680*/  LDL R40, [R38] ;  /* 0x0000000026287983 */ /* 0x000ee20000100800 */
[C---:B------:R-:W-:Y:S01]  /*e690*/  ISETP.GE.AND P0, PT, R37.reuse, 0x1, PT ;  /* 0x000000012500780c */ /* 0x040fe20003f06270 */
[----:B------:R-:W-:Y:S01]  /*e6a0*/  BSSY B3, `(.L_x_1302) ;  /* 0x0000106000037945 */ /* 0x000fe20003800000 */
[----:B------:R-:W-:Y:S02]  /*e6b0*/  IADD3 R41, R37, 0x1, RZ ;  /* 0x0000000125297810 */ /* 0x000fe40007ffe0ff */
[----:B------:R-:W-:-:S09]  /*e6c0*/  FSEL R34, R43, R34, !P0 ;  /* 0x000000222b227208 */ /* 0x000fd20004000000 */
[----:B------:R-:W-:-:S04]  /*e6d0*/  @P0 IADD3 R41, R37, RZ, RZ ;  /* 0x000000ff25290210 */ /* 0x000fc80007ffe0ff */
        /* <DEDUP_REMOVED lines=258> */
.L_x_1303:
[----:B------:R-:W-:Y:S05]  /*f700*/  BSYNC B3 ;  /* 0x0000000000037941 */ /* 0x000fea0003800000 */
.L_x_1302:
        /* <DEDUP_REMOVED lines=13> */
.L_x_1304:
[----:B------:R-:W-:Y:S05]  /*f7e0*/  BSYNC B2 ;  /* 0x0000000000027941 */ /* 0x000fea0003800000 */
.L_x_1301:
        /* <DEDUP_REMOVED lines=61> */
.L_x_1307:
[----:B012---:R-:W-:Y:S05]  /*fbc0*/  BSYNC B2 ;  /* 0x0000000000027941 */ /* 0x007fea0003800000 */
.L_x_1306:
[----:B------:R-:W-:Y:S01]  /*fbd0*/  BSSY B2, `(.L_x_1308) ;  /* 0x000000e000027945 */ /* 0x000fe20003800000 */
[----:B------:R0:W1:Y:S01]  /*fbe0*/  DMUL R18, R26, R34 ;  /* 0x000000221a127228 */ /* 0x0000620000000000 */
[----:B------:R-:W-:Y:S05]  /*fbf0*/  @!P2 BRA `(.L_x_1309) ;  /* 0x000000b00000a947 */ /* 0x000fea0003800000 */
[----:B------:R-:W-:Y:S01]  /*fc00*/  MOV R7, R11 ;  /* 0x0000000b00077202 */ /* 0x000fe20000000f00 */
[----:B------:R-:W-:Y:S01]  /*fc10*/  IMAD.MOV.U32 R11, RZ, RZ, R14 ;  /* 0x000000ffff0b7224 */ /* 0x000fe200078e000e */
[----:B------:R-:W-:Y:S01]  /*fc20*/  MOV R12, R22 ;  /* 0x00000016000c7202 */ /* 0x000fe20000000f00 */
[----:B------:R-:W-:Y:S01]  /*fc30*/  IMAD.MOV.U32 R8, RZ, RZ, R20 ;  /* 0x000000ffff087224 */ /* 0x000fe200078e0014 */
[----:B------:R-:W-:Y:S02]  /*fc40*/  MOV R5, R21 ;  /* 0x0000001500057202 */ /* 0x000fe40000000f00 */
[----:B------:R-:W-:Y:S02]  /*fc50*/  MOV R0, R16 ;  /* 0x0000001000007202 */ /* 0x000fe40000000f00 */
[----:B------:R-:W-:-:S02]  /*fc60*/  MOV R13, R9 ;  /* 0x00000009000d7202 */ /* 0x000fc40000000f00 */
[----:B------:R-:W-:Y:S02]  /*fc70*/  MOV R14, 0xfc90 ;  /* 0x0000fc90000e7802 */ /* 0x000fe40000000f00 */
[----:B01----:R-:W-:Y:S05]  /*fc80*/  CALL.REL.NOINC `($__internal_5_$__cuda_sm20_dsqrt_rn_f64_mediumpath_v1) ;  /* 0x0001842000007944 */ /* 0x003fea0003c00000 */
[----:B------:R-:W-:Y:S01]  /*fc90*/  MOV R24, R22 ;  /* 0x0000001600187202 */ /* 0x000fe20000000f00 */
[----:B------:R-:W-:Y:S02]  /*fca0*/  IMAD.MOV.U32 R25, RZ, RZ, R23 ;  /* 0x000000ffff197224 */ /* 0x000fe400078e0017 */
.L_x_1309:
[----:B------:R-:W-:Y:S05]  /*fcb0*/  BSYNC B2 ;  /* 0x0000000000027941 */ /* 0x000fea0003800000 */
.L_x_1308:
[----:B------:R-:W2:Y:S01]  /*fcc0*/  MUFU.RCP64H R9, R25 ;  /* 0x0000001900097308 */ /* 0x000ea20000001800 */
[----:B------:R-:W-:Y:S01]  /*fcd0*/  HFMA2.MMA R8, -RZ, RZ, 0, 5.9604644775390625e-08 ;  /* 0x00000001ff087435 */ /* 0x000fe200000001ff */
        /* <DEDUP_REMOVED lines=19> */
[----:B------:R-:W-:Y:S02]  /*fe10*/  IMAD.MOV.U32 R8, RZ, RZ, R22 ;  /* 0x000000ffff087224 */ /* 0x000fe400078e0016 */
.L_x_1311:
[----:B------:R-:W-:Y:S05]  /*fe20*/  BSYNC B2 ;  /* 0x0000000000027941 */ /* 0x000fea0003800000 */
.L_x_1310:
[----:B------:R-:W-:-:S04]  /*fe30*/  FMUL.FTZ R33, R33, 0.5 ;  /* 0x3f00000021217820 */ /* 0x000fc80000410000 */
[----:B------:R-:W0:Y:S02]  /*fe40*/  F2F.F64.F32 R10, R33 ;  /* 0x00000021000a7310 */ /* 0x000e240000201800 */
[----:B0-----:R-:W0:-:S06]  /*fe50*/  DADD R10, R10, -R8 ;  /* 0x000000000a0a7229 */ /* 0x001e0c0000000808 */
[----:B0-----:R-:W0:Y:S01]  /*fe60*/  F2F.F32.F64 R0, R10 ;  /* 0x0000000a00007310 */ /* 0x001e220000301000 */
[----:B------:R-:W0:-:S14]  /*fe70*/  DSETP.GEU.AND P0, PT, |R10|, c[0x2][0x68], PT ;  /* 0x00801a000a00762a */ /* 0x000e1c0003f0e200 */
[----:B0-----:R-:W-:Y:S01]  /*fe80*/  @!P0 FMUL R0, R0, 1.175494350822287508e-38 ;  /* 0x0080000000008820 */ /* 0x001fe20000400000 */
[----:B------:R-:W-:Y:S05]  /*fe90*/  BRA `(.L_x_1250) ;  /* 0x0000003000007947 */ /* 0x000fea0003800000 */
.L_x_1251:
[----:B------:R-:W-:Y:S02]  /*fea0*/  FSETP.GT.FTZ.AND P0, PT, R2, RZ, PT ;  /* 0x000000ff0200720b */ /* 0x000fe40003f14000 */
[----:B------:R-:W-:-:S04]  /*feb0*/  MOV R0, 0x3f800000 ;  /* 0x3f80000000007802 */ /* 0x000fc80000000f00 */
[----:B------:R-:W-:Y:S02]  /*fec0*/  FSEL R0, R0, +QNAN , P0 ;  /* 0x7fc0000000007808 */ /* 0x000fe40000000000 */
.L_x_1250:
[----:B------:R-:W-:Y:S05]  /*fed0*/  BSYNC B0 ;  /* 0x0000000000007941 */ /* 0x000fea0003800000 */
.L_x_1249:
[----:B------:R-:W-:-:S06]  /*fee0*/  HFMA2.MMA R5, -RZ, RZ, 0, 0 ;  /* 0x00000000ff057435 */ /* 0x000fcc00000001ff */
[----:B------:R-:W-:Y:S05]  /*fef0*/  RET.REL.NODEC R4 `(_ZN2at6native18elementwise_kernelILi128ELi2EZNS0_22gpu_kernel_impl_nocastIN48_GLOBAL__N__08322988_15_IGammaKernel_cu_cb51a28d10CalcIgammaIfEEEEvRNS_18TensorIteratorBaseERKT_EUliE_EEviT1_) ;  /* 0xffff010004007950 */ /* 0x000fea0003c3ffff */
        .type           $_ZN2at6native18elementwise_kernelILi128ELi2EZNS0_22gpu_kernel_impl_nocastIN48_GLOBAL__N__08322988_15_IGammaKernel_cu_cb51a28d10CalcIgammaIfEEEEvRNS_18TensorIteratorBaseERKT_EUliE_EEviT1_$_ZN46_INTERNAL_08322988_15_IGammaKernel_cu_cb51a28d48_GLOBAL__N__08322988_15_IGammaKernel_cu_cb51a28d12calc_igammacIfEET_S2_S2_,@function
        .size           $_ZN2at6native18elementwise_kernelILi128ELi2EZNS0_22gpu_kernel_impl_nocastIN48_GLOBAL__N__08322988_15_IGammaKernel_cu_cb51a28d10CalcIgammaIfEEEEvRNS_18TensorIteratorBaseERKT_EUliE_EEviT1_$_ZN46_INTERNAL_08322988_15_IGammaKernel_cu_cb51a28d48_GLOBAL__N__08322988_15_IGammaKernel_cu_cb51a28d12calc_igammacIfEET_S2_S2_,($__internal_4_$__cuda_sm20_div_rn_f64_full - $_ZN2at6native18elementwise_kernelILi128ELi2EZNS0_22gpu_kernel_impl_nocastIN48_GLOBAL__N__08322988_15_IGammaKernel_cu_cb51a28d10CalcIgammaIfEEEEvRNS_18TensorIteratorBaseERKT_EUliE_EEviT1_$_ZN46_INTERNAL_08322988_15_IGammaKernel_cu_cb51a28d48_GLOBAL__N__08322988_15_IGammaKernel_cu_cb51a28d12calc_igammacIfEET_S2_S2_)
$_ZN2at6native18elementwise_kernelILi128ELi2EZNS0_22gpu_kernel_impl_nocastIN48_GLOBAL__N__08322988_15_IGammaKernel_cu_cb51a28d10CalcIgammaIfEEEEvRNS_18TensorIteratorBaseERKT_EUliE_EEviT1_$_ZN46_INTERNAL_08322988_15_IGammaKernel_cu_cb51a28d48_GLOBAL__N__08322988_15_IGammaKernel_cu_cb51a28d12calc_igammacIfEET_S2_S2_:
        /* <DEDUP_REMOVED lines=9> */
[----:B------:R-:W-:-:S11]  /*ff90*/  MOV R0, 0x3f800000 ;  /* 0x3f80000000007802 */ /* 0x000fd60000000f00 */
        /* <DEDUP_REMOVED lines=31> */
.L_x_1317:
[----:B------:R-:W-:Y:S05]  /*10190*/  BSYNC B4 ;  /* 0x0000000000047941 */ /* 0x000fea0003800000 */
.L_x_1316:
        /* <DEDUP_REMOVED lines=24> */
[----:B------:R-:W-:Y:S01]  /*10320*/  MOV R12, 0x9999999a ;  /* 0x9999999a000c7802 */ /* 0x000fe20000000f00 */
[----:B------:R-:W-:Y:S01]  /*10330*/  IMAD.MOV.U32 R13, RZ, RZ, -0x40266667 ;  /* 0xbfd99999ff0d7424 */ /* 0x000fe200078e00ff */
[----:B------:R-:W-:Y:S02]  /*10340*/  MOV R10, 0x10360 ;  /* 0x00010360000a7802 */ /* 0x000fe40000000f00 */
[----:B------:R-:W-:Y:S05]  /*10350*/  CALL.REL.NOINC `($__internal_4_$__cuda_sm20_div_rn_f64_full) ;  /* 0x0001779000007944 */ /* 0x000fea0003c00000 */
[----:B------:R-:W-:Y:S02]  /*10360*/  MOV R10, R22 ;  /* 0x00000016000a7202 */ /* 0x000fe40000000f00 */
[----:B------:R-:W-:Y:S02]  /*10370*/  MOV R11, R9 ;  /* 0x00000009000b7202 */ /* 0x000fe40000000f00 */
.L_x_1322:
[----:B------:R-:W-:Y:S05]  /*10380*/  BSYNC B4 ;  /* 0x0000000000047941 */ /* 0x000fea0003800000 */
.L_x_1321:
        /* <DEDUP_REMOVED lines=8> */
[----:B------:R-:W-:-:S03]  /*10410*/  MOV R0, RZ ;  /* 0x000000ff00007202 */ /* 0x000fc60000000f00 */
.L_x_1325:
[----:B------:R0:W2:Y:S02]  /*10420*/  I2F R10, R7 ;  /* 0x00000007000a7306 */ /* 0x0000a40000201400 */
[----:B0-----:R-:W-:-:S04]  /*10430*/  IADD3 R7, R7, 0x1, RZ ;  /* 0x0000000107077810 */ /* 0x001fc80007ffe0ff */
[----:B------:R-:W-:Y:S02]  /*10440*/  ISETP.LT.U32.AND P1, PT, R7, 0x7d0, PT ;  /* 0x000007d00700780c */ /* 0x000fe40003f21070 */
[----:B--2---:R-:W0:Y:S01]  /*10450*/  MUFU.RCP R9, R10 ;  /* 0x0000000a00097308 */ /* 0x004e220000001000 */
[----:B------:R-:W-:-:S07]  /*10460*/  FADD.FTZ R11, R5, R10 ;  /* 0x0000000a050b7221 */ /* 0x000fce0000010000 */
[----:B------:R-:W2:Y:S01]  /*10470*/  MUFU.RCP R11, R11 ;  /* 0x0000000b000b7308 */ /* 0x000ea20000001000 */
[----:B0-----:R-:W-:-:S04]  /*10480*/  FMUL.FTZ R9, R26, R9 ;  /* 0x000000091a097220 */ /* 0x001fc80000410000 */
[----:B------:R-:W-:-:S04]  /*10490*/  FMUL.FTZ R8, R9, R8 ;  /* 0x0000000809087220 */ /* 0x000fc80000410000 */
[----:B--2---:R-:W-:-:S04]  /*104a0*/  FMUL.FTZ R9, R8, R11 ;  /* 0x0000000b08097220 */ /* 0x004fc80000410000 */
[----:B------:R-:W-:-:S04]  /*104b0*/  FADD.FTZ R0, R9, R0 ;  /* 0x0000000009007221 */ /* 0x000fc80000010000 */
[----:B------:R-:W-:-:S05]  /*104c0*/  FMUL.FTZ R12, |R0|, 5.9604644775390625e-08 ;  /* 0x33800000000c7820 */ /* 0x000fca0000410200 */
[----:B------:R-:W-:-:S13]  /*104d0*/  FSETP.GTU.FTZ.AND P0, PT, |R9|, R12, PT ;  /* 0x0000000c0900720b */ /* 0x000fda0003f1c200 */
[----:B------:R-:W-:Y:S05]  /*104e0*/  @P0 BRA P1, `(.L_x_1325) ;  /* 0xffffff3000000947 */ /* 0x000fea000083ffff */
[----:B------:R-:W-:Y:S05]  /*104f0*/  BSYNC B3 ;  /* 0x0000000000037941 */ /* 0x000fea0003800000 */
.L_x_1324:
        /* <DEDUP_REMOVED lines=11> */
[----:B------:R-:W-:Y:S01]  /*105b0*/  IMAD.MOV.U32 R15, RZ, RZ, 0x3a4be755 ;  /* 0x3a4be755ff0f7424 */ /* 0x000fe200078e00ff */
        /* <DEDUP_REMOVED lines=20> */
[----:B------:R-:W-:Y:S01]  /*10700*/  FFMA.FTZ R12, R11, R12, R11 ;  /* 0x0000000c0b0c7223 */ /* 0x000fe2000001000b */
[----:B------:R-:W-:-:S03]  /*10710*/  @P1 MOV R11, 0x7f800000 ;  /* 0x7f800000000b1802 */ /* 0x000fc60000000f00 */
[----:B------:R-:W-:Y:S02]  /*10720*/  FFMA.FTZ R9, R9, 0.69314718246459960938, R12 ;  /* 0x3f31721809097823 */ /* 0x000fe4000001000c */
[----:B------:R-:W-:Y:S02]  /*10730*/  @P1 FFMA.FTZ R9, R14, R11, +INF ;  /* 0x7f8000000e091423 */ /* 0x000fe4000001000b */
[C---:B------:R-:W-:Y:S02]  /*10740*/  FFMA.FTZ R11, R10.reuse, R15, -0.0027776553761214017868 ;  /* 0xbb3609530a0b7423 */ /* 0x040fe4000001000f */
        /* <DEDUP_REMOVED lines=12> */
.L_x_1328:
        /* <DEDUP_REMOVED lines=13> */
.L_x_1327:
        /* <DEDUP_REMOVED lines=15> */
.L_x_1330:
        /* <DEDUP_REMOVED lines=16> */
.L_x_1331:
        /* <DEDUP_REMOVED lines=36> */
.L_x_1329:
[----:B------:R-:W-:Y:S05]  /*10d10*/  BSYNC B3 ;  /* 0x0000000000037941 */ /* 0x000fea0003800000 */
.L_x_1326:
        /* <DEDUP_REMOVED lines=16> */
[----:B------:R2:W3:Y:S01]  /*10e20*/  FRND R12, R8 ;  /* 0x00000008000c7307 */ /* 0x0004e20000201000 */
[----:B0-----:R-:W-:-:S02]  /*10e30*/  LOP3.LUT P1, RZ, R17, 0x1, RZ, 0xc0, !PT ;  /* 0x0000000111ff7812 */ /* 0x001fc4000782c0ff */
[----:B------:R-:W-:Y:S02]  /*10e40*/  LOP3.LUT P0, RZ, R17, 0x2, RZ, 0xc0, !PT ;  /* 0x0000000211ff7812 */ /* 0x000fe4000780c0ff */
[----:B------:R-:W-:Y:S02]  /*10e50*/  FSEL R14, R14, 0.041666727513074874878, !P1 ;  /* 0x3d2aaabb0e0e7808 */ /* 0x000fe40004800000 */
[----:B--2---:R-:W-:Y:S01]  /*10e60*/  FSEL R8, -R15, -0.4999999701976776123, !P1 ;  /* 0xbeffffff0f087808 */ /* 0x004fe20004800100 */
[----:B---3--:R-:W-:-:S04]  /*10e70*/  FFMA.FTZ R12, -R12, 0.5, |R7| ;  /* 0x3f0000000c0c7823 */ /* 0x008fc80000010507 */
[----:B------:R-:W-:Y:S02]  /*10e80*/  FMUL.FTZ R12, R12, 3.1415927410125732422 ;  /* 0x40490fdb0c0c7820 */ /* 0x000fe40000410000 */
[----:B------:R-:W-:Y:S02]  /*10e90*/  @P1 MOV R13, 0x37cbac00 ;  /* 0x37cbac00000d1802 */ /* 0x000fe40000000f00 */
[C---:B------:R-:W-:Y:S01]  /*10ea0*/  FMUL.FTZ R16, R12.reuse, R12 ;  /* 0x0000000c0c107220 */ /* 0x040fe20000410000 */
[----:B------:R-:W-:Y:S02]  /*10eb0*/  FSEL R17, R12, 1, !P1 ;  /* 0x3f8000000c117808 */ /* 0x000fe40004800000 */
[----:B------:R-:W-:Y:S01]  /*10ec0*/  MOV R12, 0x3e055027 ;  /* 0x3e055027000c7802 */ /* 0x000fe20000000f00 */
        /* <DEDUP_REMOVED lines=34> */
.L_x_1334:
        /* <DEDUP_REMOVED lines=26> */
.L_x_1333:
[----:B------:R-:W-:Y:S05]  /*11290*/  BSYNC B3 ;  /* 0x0000000000037941 */ /* 0x000fea0003800000 */
.L_x_1332:
        /* <DEDUP_REMOVED lines=12> */
[----:B------:R-:W-:-:S04]  /*11360*/  LOP3.LUT R8, R7, 0xff800000, RZ, 0xc0, !PT ;  /* 0xff80000007087812 */ /* 0x000fc800078ec0ff */
[----:B------:R-:W-:Y:S02]  /*11370*/  IADD3 R7, R13, -R8, RZ ;  /* 0x800000080d077210 */ /* 0x000fe40007ffe0ff */
[----:B------:R-:W0:Y:S03]  /*11380*/  I2F R8, R8 ;  /* 0x0000000800087306 */ /* 0x000e260000201400 */
        /* <DEDUP_REMOVED lines=30> */
.L_x_1337:
        /* <DEDUP_REMOVED lines=13> */
.L_x_1336:
        /* <DEDUP_REMOVED lines=15> */
.L_x_1339:
        /* <DEDUP_REMOVED lines=16> */
.L_x_1340:
        /* <DEDUP_REMOVED lines=36> */
.L_x_1338:
[----:B------:R-:W-:Y:S05]  /*11a70*/  BSYNC B3 ;  /* 0x0000000000037941 */ /* 0x000fea0003800000 */
.L_x_1335:
        /* <DEDUP_REMOVED lines=8> */
[----:B------:R-:W-:Y:S02]  /*11b00*/  FSETP.GEU.FTZ.AND P0, PT, |R5|, 9.999999682655225389e-20, PT ;  /* 0x1fec1e4a0500780b */ /* 0x000fe40003f1e200 */
[----:B------:R-:W-:-:S11]  /*11b10*/  MOV R7, 0x7f800000 ;  /* 0x7f80000000077802 */ /* 0x000fd60000000f00 */
[----:B------:R-:W-:Y:S05]  /*11b20*/  @!P0 BRA `(.L_x_1343) ;  /* 0x0000032000008947 */ /* 0x000fea0003800000 */
[----:B------:R-:W-:Y:S01]  /*11b30*/  FADD.FTZ R10, |R5|, |R5| ;  /* 0x40000005050a7221 */ /* 0x000fe20000010200 */
[----:B------:R-:W-:Y:S01]  /*11b40*/  HFMA2.MMA R14, -RZ, RZ, 1.0078125, -8.98838043212890625e-05 ;  /* 0x3c0885e4ff0e7435 */ /* 0x000fe200000001ff */
[----:B------:R-:W-:Y:S02]  /*11b50*/  IMAD.MOV.U32 R13, RZ, RZ, 0x3e2aaaa8 ;  /* 0x3e2aaaa8ff0d7424 */ /* 0x000fe400078e00ff */
[----:B------:R-:W0:Y:S01]  /*11b60*/  F2I.NTZ R17, R10 ;  /* 0x0000000a00117305 */ /* 0x000e220000203100 */
[----:B------:R-:W-:-:S07]  /*11b70*/  IMAD.MOV.U32 R11, RZ, RZ, -0x46b2bead ;  /* 0xb94d4153ff0b7424 */ /* 0x000fce00078e00ff */
[----:B------:R2:W3:Y:S01]  /*11b80*/  FRND R12, R10 ;  /* 0x0000000a000c7307 */ /* 0x0004e20000201000 */
[C---:B0-----:R-:W-:Y:S02]  /*11b90*/  LOP3.LUT P1, RZ, R17.reuse, 0x1, RZ, 0xc0, !PT ;  /* 0x0000000111ff7812 */ /* 0x041fe4000782c0ff */
[----:B------:R-:W-:Y:S02]  /*11ba0*/  LOP3.LUT P0, RZ, R17, 0x2, RZ, 0xc0, !PT ;  /* 0x0000000211ff7812 */ /* 0x000fe4000780c0ff */
[----:B------:R-:W-:Y:S02]  /*11bb0*/  FSEL R14, R14, 0.041666727513074874878, !P1 ;  /* 0x3d2aaabb0e0e7808 */ /* 0x000fe40004800000 */
[----:B--2---:R-:W-:Y:S01]  /*11bc0*/  FSEL R10, -R13, -0.4999999701976776123, !P1 ;  /* 0xbeffffff0d0a7808 */ /* 0x004fe20004800100 */
[----:B---3--:R-:W-:-:S04]  /*11bd0*/  FFMA.FTZ R12, -R12, 0.5, |R5| ;  /* 0x3f0000000c0c7823 */ /* 0x008fc80000010505 */
[----:B------:R-:W-:Y:S02]  /*11be0*/  FMUL.FTZ R12, R12, 3.1415927410125732422 ;  /* 0x40490fdb0c0c7820 */ /* 0x000fe40000410000 */
[----:B------:R-:W-:Y:S02]  /*11bf0*/  @P1 MOV R16, 0x37cbac00 ;  /* 0x37cbac0000101802 */ /* 0x000fe40000000f00 */
[C---:B------:R-:W-:Y:S01]  /*11c00*/  FMUL.FTZ R15, R12.reuse, R12 ;  /* 0x0000000c0c0f7220 */ /* 0x040fe20000410000 */
[----:B------:R-:W-:-:S03]  /*11c10*/  FSEL R12, R12, 1, !P1 ;  /* 0x3f8000000c0c7808 */ /* 0x000fc60004800000 */
[C---:B------:R-:W-:Y:S02]  /*11c20*/  @P1 FFMA.FTZ R11, R15.reuse, R16, -0.0013887860113754868507 ;  /* 0xbab607ed0f0b1423 */ /* 0x040fe40000010010 */
[C---:B------:R-:W-:Y:S02]  /*11c30*/  FFMA.FTZ R13, R15.reuse, R12, RZ ;  /* 0x0000000c0f0d7223 */ /* 0x040fe400000100ff */
[----:B------:R-:W-:-:S04]  /*11c40*/  FFMA.FTZ R11, R15, R11, R14 ;  /* 0x0000000b0f0b7223 */ /* 0x000fc8000001000e */
        /* <DEDUP_REMOVED lines=32> */
.L_x_1343:
        /* <DEDUP_REMOVED lines=27> */
.L_x_1342:
[----:B------:R-:W-:Y:S05]  /*12000*/  BSYNC B3 ;  /* 0x0000000000037941 */ /* 0x000fea0003800000 */
.L_x_1341:
        /* <DEDUP_REMOVED lines=31> */
.L_x_1323:
[C---:B------:R-:W-:Y:S01]  /*12200*/  FMUL.FTZ R7, |R5|.reuse, 1 ;  /* 0x3f80000005077820 */ /* 0x040fe20000410200 */
[----:B------:R-:W-:Y:S01]  /*12210*/  BSSY B4, `(.L_x_1344) ;  /* 0x00001e6000047945 */ /* 0x000fe20003800000 */
[----:B------:R-:W-:Y:S02]  /*12220*/  FADD.FTZ R22, R5, -R26 ;  /* 0x8000001a05167221 */ /* 0x000fe40000010000 */
[----:B------:R-:W0:Y:S02]  /*12230*/  F2F.F64.F32 R12, R7 ;  /* 0x00000007000c7310 */ /* 0x000e240000201800 */
[----:B------:R-:W-:-:S06]  /*12240*/  FMUL.FTZ R10, |R22|, 1 ;  /* 0x3f800000160a7820 */ /* 0x000fcc0000410200 */
[----:B------:R-:W2:Y:S01]  /*12250*/  F2F.F64.F32 R10, R10 ;  /* 0x0000000a000a7310 */ /* 0x000ea20000201800 */
[----:B0-----:R-:W2:-:S06]  /*12260*/  DMUL R12, R12, c[0x2][0x0] ;  /* 0x008000000c0c7a28 */ /* 0x001e8c0000000000 */
[----:B--2---:R-:W0:-:S14]  /*12270*/  DSETP.GEU.AND P0, PT, R12, R10, PT ;  /* 0x0000000a0c00722a */ /* 0x004e1c0003f0e000 */
        /* <DEDUP_REMOVED lines=14> */
[----:B-1----:R-:W-:Y:S01]  /*12360*/  IMAD.MOV.U32 R28, RZ, RZ, 0x42840000 ;  /* 0x42840000ff1c7424 */ /* 0x002fe200078e00ff */
[----:B------:R-:W-:Y:S01]  /*12370*/  MOV R15, 0x47946fa6 ;  /* 0x47946fa6000f7802 */ /* 0x000fe20000000f00 */
[----:B------:R-:W-:Y:S01]  /*12380*/  STL.64 [R1+0xa00], R12 ;  /* 0x000a000c01007387 */ /* 0x000fe20000100a00 */
[----:B------:R-:W-:Y:S01]  /*12390*/  MOV R18, 0x4b5edd0a ;  /* 0x4b5edd0a00127802 */ /* 0x000fe20000000f00 */
[----:B------:R-:W-:Y:S01]  /*123a0*/  IMAD.MOV.U32 R34, RZ, RZ, 0x4c2f75b4 ;  /* 0x4c2f75b4ff227424 */ /* 0x000fe200078e00ff */
[----:B------:R-:W-:Y:S01]  /*123b0*/  MOV R24, 0x4ca4b97f ;  /* 0x4ca4b97f00187802 */ /* 0x000fe20000000f00 */
[----:B------:R1:W-:Y:S01]  /*123c0*/  STL.64 [R1+0xa08], R14 ;  /* 0x000a080e01007387 */ /* 0x0003e20000100a00 */
[----:B0-----:R-:W-:Y:S01]  /*123d0*/  MOV R17, 0x1 ;  /* 0x0000000100117802 */ /* 0x001fe20000000f00 */
[----:B------:R-:W-:Y:S01]  /*123e0*/  @P0 IMAD.MOV.U32 R17, RZ, RZ, -0x1 ;  /* 0xffffffffff110424 */ /* 0x000fe200078e00ff */
[----:B------:R-:W-:Y:S01]  /*123f0*/  MOV R25, 0x4cc5f8af ;  /* 0x4cc5f8af00197802 */ /* 0x000fe20000000f00 */
[----:B--2---:R-:W-:Y:S01]  /*12400*/  IMAD.MOV.U32 R11, RZ, RZ, 0x48ae85e0 ;  /* 0x48ae85e0ff0b7424 */ /* 0x004fe200078e00ff */
[----:B------:R-:W-:Y:S01]  /*12410*/  MOV R10, 0x46ff3c00 ;  /* 0x46ff3c00000a7802 */ /* 0x000fe20000000f00 */
[----:B------:R-:W-:Y:S01]  /*12420*/  IMAD.SHL.U32 R0, R17, 0x4, RZ ;  /* 0x0000000411007824 */ /* 0x000fe200078e00ff */
[----:B------:R0:W-:Y:S01]  /*12430*/  STL.64 [R1+0xa18], R18 ;  /* 0x000a181201007387 */ /* 0x0001e20000100a00 */
[----:B------:R-:W-:-:S02]  /*12440*/  MOV R29, 0x44f0a000 ;  /* 0x44f0a000001d7802 */ /* 0x000fc40000000f00 */
[----:B------:R-:W-:Y:S01]  /*12450*/  IMAD.IADD R7, R7, 0x1, R0 ;  /* 0x0000000107077824 */ /* 0x000fe200078e0200 */
[----:B------:R2:W-:Y:S01]  /*12460*/  STL.64 [R1+0x13c8], R10 ;  /* 0x0013c80a01007387 */ /* 0x0005e20000100a00 */
[----:B------:R-:W-:Y:S01]  /*12470*/  MOV R32, 0x4a20fbd8 ;  /* 0x4a20fbd800207802 */ /* 0x000fe20000000f00 */
[----:B-1----:R-:W-:Y:S01]  /*12480*/  IMAD.MOV.U32 R15, RZ, RZ, 0x4ce5eb4c ;  /* 0x4ce5eb4cff0f7424 */ /* 0x002fe200078e00ff */
[----:B------:R-:W-:Y:S01]  /*12490*/  MOV R33, 0x4b4b8b8f ;  /* 0x4b4b8b8f00217802 */ /* 0x000fe20000000f00 */
[----:B------:R-:W-:Y:S01]  /*124a0*/  STL.64 [R1+0xa20], R24 ;  /* 0x000a201801007387 */ /* 0x000fe20000100a00 */
[----:B------:R-:W-:Y:S02]  /*124b0*/  IADD3 R9, R7, R0, RZ ;  /* 0x0000000007097210 */ /* 0x000fe40007ffe0ff */
[----:B------:R-:W-:Y:S01]  /*124c0*/  MOV R35, 0x4cc8c38c ;  /* 0x4cc8c38c00237802 */ /* 0x000fe20000000f00 */
[----:B------:R-:W-:Y:S01]  /*124d0*/  STL.64 [R1+0x13c0], R28 ;  /* 0x0013c01c01007387 */ /* 0x000fe20000100a00 */
[----:B------:R-:W-:-:S02]  /*124e0*/  MOV R14, 0x4d0fed36 ;  /* 0x4d0fed36000e7802 */ /* 0x000fc40000000f00 */
[----:B0-----:R-:W-:Y:S01]  /*124f0*/  MOV R18, 0x4c184540 ;  /* 0x4c18454000127802 */ /* 0x001fe20000000f00 */
[----:B------:R-:W-:Y:S01]  /*12500*/  STL.64 [R1+0x13d0], R32 ;  /* 0x0013d02001007387 */ /* 0x000fe20000100a00 */
[----:B--2---:R-:W-:Y:S02]  /*12510*/  MOV R10, RZ ;  /* 0x000000ff000a7202 */ /* 0x004fe40000000f00 */
[----:B------:R-:W-:Y:S01]  /*12520*/  @P0 MOV R10, 0xc ;  /* 0x0000000c000a0802 */ /* 0x000fe20000000f00 */
[----:B------:R-:W-:Y:S01]  /*12530*/  STL.64 [R1+0x13d8], R34 ;  /* 0x0013d82201007387 */ /* 0x000fe20000100a00 */
[----:B------:R-:W-:Y:S02]  /*12540*/  MOV R19, RZ ;  /* 0x000000ff00137202 */ /* 0x000fe40000000f00 */
[----:B------:R-:W-:Y:S02]  /*12550*/  MOV R12, 0x4c5914c6 ;  /* 0x4c5914c6000c7802 */ /* 0x000fe40000000f00 */
[----:B------:R-:W-:-:S02]  /*12560*/  MOV R16, 0x3f800000 ;  /* 0x3f80000000107802 */ /* 0x000fc40000000f00 */
[----:B------:R-:W-:Y:S01]  /*12570*/  IADD3 R13, R9, R0, RZ ;  /* 0x00000000090d7210 */ /* 0x000fe20007ffe0ff */
[----:B------:R-:W-:Y:S01]  /*12580*/  IMAD.IADD R17, R10, 0x1, R17 ;  /* 0x000000010a117824 */ /* 0x000fe200078e0211 */
[----:B------:R0:W-:Y:S03]  /*12590*/  STL.64 [R1+0x13e0], R14 ;  /* 0x0013e00e01007387 */ /* 0x0001e60000100a00 */
[----:B------:R-:W-:Y:S01]  /*125a0*/  IMAD.IADD R11, R13, 0x1, R0 ;  /* 0x000000010d0b7824 */ /* 0x000fe200078e0200 */
[----:B------:R1:W-:Y:S04]  /*125b0*/  STL.64 [R1+0x13e8], R18 ;  /* 0x0013e81201007387 */ /* 0x0003e80000100a00 */
[----:B------:R-:W-:Y:S04]  /*125c0*/  STL [R1+0xa28], R12 ;  /* 0x000a280c01007387 */ /* 0x000fe80000100800 */
[----:B------:R2:W-:Y:S01]  /*125d0*/  STL [R1+0x13bc], R16 ;  /* 0x0013bc1001007387 */ /* 0x0005e20000100800 */
[----:B------:R-:W-:-:S03]  /*125e0*/  LEA R17, R17, R8, 0x2 ;  /* 0x0000000811117211 */ /* 0x000fc600078e10ff */
[----:B------:R-:W3:Y:S01]  /*125f0*/  LDL R7, [R7] ;  /* 0x0000000007077983 */ /* 0x000ee20000100800 */
[----:B------:R-:W-:-:S03]  /*12600*/  IADD3 R43, R11, R0, RZ ;  /* 0x000000000b2b7210 */ /* 0x000fc60007ffe0ff */
[----:B------:R-:W4:Y:S01]  /*12610*/  LDL R9, [R9] ;  /* 0x0000000009097983 */ /* 0x000f220000100800 */
[----:B0-----:R-:W-:Y:S02]  /*12620*/  IADD3 R15, R0, R17, RZ ;  /* 0x00000011000f7210 */ /* 0x001fe40007ffe0ff */
[----:B------:R-:W-:Y:S01]  /*12630*/  IADD3 R41, R43, R0, RZ ;  /* 0x000000002b297210 */ /* 0x000fe20007ffe0ff */
[----:B------:R0:W5:Y:S02]  /*12640*/  LDL R8, [R13] ;  /* 0x000000000d087983 */ /* 0x0001640000100800 */
[--C-:B------:R-:W-:Y:S02]  /*12650*/  IMAD.IADD R39, R15, 0x1, R0.reuse ;  /* 0x000000010f277824 */ /* 0x100fe400078e0200 */
[----:B------:R0:W5:Y:S01]  /*12660*/  LDL R45, [R11] ;  /* 0x000000000b2d7983 */ /* 0x0001620000100800 */
[----:B------:R-:W-:-:S03]  /*12670*/  IMAD.IADD R37, R41, 0x1, R0 ;  /* 0x0000000129257824 */ /* 0x000fc600078e0200 */
[----:B-1----:R1:W5:Y:S01]  /*12680*/  LDL R18, [R17] ;  /* 0x0000000011127983 */ /* 0x0023620000100800 */
[----:B------:R-:W-:-:S03]  /*12690*/  IADD3 R35, R39, R0, RZ ;  /* 0x0000000027237210 */ /* 0x000fc60007ffe0ff */
[----:B------:R-:W5:Y:S01]  /*126a0*/  LDL R43, [R43] ;  /* 0x000000002b2b7983 */ /* 0x000f620000100800 */
[----:B------:R-:W-:-:S03]  /*126b0*/  IADD3 R33, R37, R0, RZ ;  /* 0x0000000025217210 */ /* 0x000fc60007ffe0ff */
[----:B--2---:R2:W5:Y:S01]  /*126c0*/  LDL R16, [R15] ;  /* 0x000000000f107983 */ /* 0x0045620000100800 */
[----:B------:R-:W-:-:S03]  /*126d0*/  IADD3 R29, R35, R0, RZ ;  /* 0x00000000231d7210 */ /* 0x000fc60007ffe0ff */
[----:B------:R-:W5:Y:S01]  /*126e0*/  LDL R41, [R41] ;  /* 0x0000000029297983 */ /* 0x000f620000100800 */
[----:B------:R-:W-:-:S03]  /*126f0*/  IADD3 R27, R33, R0, RZ ;  /* 0x00000000211b7210 */ /* 0x000fc60007ffe0ff */
[----:B------:R-:W5:Y:S01]  /*12700*/  LDL R39, [R39] ;  /* 0x0000000027277983 */ /* 0x000f620000100800 */
[----:B------:R-:W-:-:S03]  /*12710*/  IMAD.IADD R25, R29, 0x1, R0 ;  /* 0x000000011d197824 */ /* 0x000fc600078e0200 */
[----:B------:R-:W5:Y:S01]  /*12720*/  LDL R37, [R37] ;  /* 0x0000000025257983 */ /* 0x000f620000100800 */
[----:B------:R-:W-:-:S03]  /*12730*/  IMAD.IADD R23, R27, 0x1, R0 ;  /* 0x000000011b177824 */ /* 0x000fc600078e0200 */
[----:B------:R-:W5:Y:S01]  /*12740*/  LDL R35, [R35] ;  /* 0x0000000023237983 */ /* 0x000f620000100800 */
[----:B0-----:R-:W-:-:S03]  /*12750*/  IADD3 R13, R25, R0, RZ ;  /* 0x00000000190d7210 */ /* 0x001fc60007ffe0ff */
[----:B------:R-:W5:Y:S01]  /*12760*/  LDL R33, [R33] ;  /* 0x0000000021217983 */ /* 0x000f620000100800 */
[----:B------:R-:W-:-:S03]  /*12770*/  IADD3 R19, R23, R0, RZ ;  /* 0x0000000017137210 */ /* 0x000fc60007ffe0ff */
[----:B------:R-:W5:Y:S01]  /*12780*/  LDL R29, [R29] ;  /* 0x000000001d1d7983 */ /* 0x000f620000100800 */
[----:B------:R-:W-:-:S03]  /*12790*/  IADD3 R11, R13, R0, RZ ;  /* 0x000000000d0b7210 */ /* 0x000fc60007ffe0ff */
[----:B------:R-:W5:Y:S01]  /*127a0*/  LDL R27, [R27] ;  /* 0x000000001b1b7983 */ /* 0x000f620000100800 */
[----:B--2---:R-:W-:-:S03]  /*127b0*/  IMAD.IADD R15, R19, 0x1, R0 ;  /* 0x00000001130f7824 */ /* 0x004fc600078e0200 */
[----:B------:R-:W2:Y:S01]  /*127c0*/  LDL R25, [R25] ;  /* 0x0000000019197983 */ /* 0x000ea20000100800 */
[----:B------:R-:W-:-:S03]  /*127d0*/  IADD3 R12, R11, R0, RZ ;  /* 0x000000000b0c7210 */ /* 0x000fc60007ffe0ff */
[----:B------:R-:W2:Y:S04]  /*127e0*/  LDL R23, [R23] ;  /* 0x0000000017177983 */ /* 0x000ea80000100800 */
[----:B-1----:R0:W2:Y:S01]  /*127f0*/  LDL R17, [R13] ;  /* 0x000000000d117983 */ /* 0x0020a20000100800 */
        /* <DEDUP_REMOVED lines=10> */
[----:B------:R-:W-:-:S02]  /*128a0*/  MOV R14, R5 ;  /* 0x00000005000e7202 */ /* 0x000fc40000000f00 */
[----:B------:R-:W-:-:S04]  /*128b0*/  FSET.BF.LEU.FTZ.AND R24, |R5|, 1, PT ;  /* 0x3f8000000518780a */ /* 0x000fc8000381b200 */
[----:B------:R-:W3:Y:S02]  /*128c0*/  @P0 MUFU.RCP R14, R5 ;  /* 0x00000005000e0308 */ /* 0x000ee40000001000 */
        /* <DEDUP_REMOVED lines=19> */
[-C--:B--2---:R-:W-:Y:S02]  /*12a00*/  FFMA.FTZ R7, R7, R14.reuse, R25 ;  /* 0x0000000e07077223 */ /* 0x084fe40000010019 */
        /* <DEDUP_REMOVED lines=25> */
[----:B------:R-:W-:Y:S01]  /*12ba0*/  MOV R17, 0x3d39bf78 ;  /* 0x3d39bf7800117802 */ /* 0x000fe20000000f00 */
[----:B------:R-:W-:Y:S02]  /*12bb0*/  BSSY B3, `(.L_x_1347) ;  /* 0x000002a000037945 */ /* 0x000fe40003800000 */
        /* <DEDUP_REMOVED lines=19> */
[----:B------:R-:W-:-:S03]  /*12cf0*/  FFMA.FTZ R11, R10, R11, 0.14491446316242218018 ;  /* 0x3e1464750a0b7423 */ /* 0x000fc6000001000b */
[----:B------:R-:W-:Y:S01]  /*12d00*/  DMUL R12, R20, c[0x2][0x8] ;  /* 0x00800200140c7a28 */ /* 0x000fe20000000000 */
[----:B------:R-:W-:-:S03]  /*12d10*/  FFMA.FTZ R11, R10, R11, -0.16641564667224884033 ;  /* 0xbe2a68dd0a0b7423 */ /* 0x000fc6000001000b */
[----:B0-----:R-:W0:Y:S01]  /*12d20*/  DFMA R16, -R14, R8, 1 ;  /* 0x3ff000000e10742b */ /* 0x001e220000000108 */
[----:B------:R-:W-:-:S04]  /*12d30*/  FFMA.FTZ R11, R10, R11, 0.19988867640495300293 ;  /* 0x3e4caf9e0a0b7423 */ /* 0x000fc8000001000b */
        /* <DEDUP_REMOVED lines=17> */
.L_x_1348:
[----:B01----:R-:W-:Y:S05]  /*12e50*/  BSYNC B3 ;  /* 0x0000000000037941 */ /* 0x003fea0003800000 */
.L_x_1347:
        /* <DEDUP_REMOVED lines=11> */
.L_x_1350:
[----:B0-----:R-:W-:Y:S05]  /*12f10*/  BSYNC B5 ;  /* 0x0000000000057941 */ /* 0x001fea0003800000 */
.L_x_1349:
        /* <DEDUP_REMOVED lines=40> */
.L_x_1352:
[----:B-1----:R-:W-:Y:S05]  /*131a0*/  BSYNC B3 ;  /* 0x0000000000037941 */ /* 0x002fea0003800000 */
.L_x_1351:
[----:B------:R-:W1:-:S06]  /*131b0*/  DMUL R14, R14, R10 ;  /* 0x0000000a0e0e7228 */ /* 0x000e4c0000000000 */
[----:B-1----:R-:W1:Y:S01]  /*131c0*/  F2F.F32.F64 R0, R14 ;  /* 0x0000000e00007310 */ /* 0x002e620000301000 */
[----:B------:R-:W1:-:S14]  /*131d0*/  DSETP.GEU.AND P0, PT, |R14|, c[0x2][0x68], PT ;  /* 0x00801a000e00762a */ /* 0x000e5c0003f0e200 */
[----:B-1----:R-:W-:Y:S01]  /*131e0*/  @!P0 FMUL R0, R0, 1.175494350822287508e-38 ;  /* 0x0080000000008820 */ /* 0x002fe20000400000 */
[----:B------:R-:W-:Y:S05]  /*131f0*/  BRA `(.L_x_1353) ;  /* 0x00000e7000007947 */ /* 0x000fea0003800000 */
.L_x_1346:
        /* <DEDUP_REMOVED lines=10> */
.L_x_1345:
        /* <DEDUP_REMOVED lines=45> */
.L_x_1356:
        /* <DEDUP_REMOVED lines=13> */
.L_x_1355:
        /* <DEDUP_REMOVED lines=15> */
.L_x_1358:
        /* <DEDUP_REMOVED lines=16> */
.L_x_1359:
        /* <DEDUP_REMOVED lines=36> */
.L_x_1357:
[----:B------:R-:W-:Y:S05]  /*13a70*/  BSYNC B3 ;  /* 0x0000000000037941 */ /* 0x000fea0003800000 */
.L_x_1354:
        /* <DEDUP_REMOVED lines=13> */
[----:B------:R-:W-:Y:S02]  /*13b50*/  IMAD.MOV.U32 R9, RZ, RZ, 0x3c0885e4 ;  /* 0x3c0885e4ff097424 */ /* 0x000fe400078e00ff */
[----:B------:R-:W0:Y:S08]  /*13b60*/  F2I.NTZ R15, R10 ;  /* 0x0000000a000f7305 */ /* 0x000e300000203100 */
[----:B------:R-:W2:Y:S01]  /*13b70*/  FRND R8, R10 ;  /* 0x0000000a00087307 */ /* 0x000ea20000201000 */
[----:B0-----:R-:W-:-:S02]  /*13b80*/  LOP3.LUT P1, RZ, R15, 0x1, RZ, 0xc0, !PT ;  /* 0x000000010fff7812 */ /* 0x001fc4000782c0ff */
[----:B------:R-:W-:Y:S02]  /*13b90*/  LOP3.LUT P0, RZ, R15, 0x2, RZ, 0xc0, !PT ;  /* 0x000000020fff7812 */ /* 0x000fe4000780c0ff */
[----:B------:R-:W-:Y:S01]  /*13ba0*/  FSEL R9, R9, 0.041666727513074874878, !P1 ;  /* 0x3d2aaabb09097808 */ /* 0x000fe20004800000 */
[----:B--2---:R-:W-:-:S04]  /*13bb0*/  FFMA.FTZ R8, -R8, 0.5, |R5| ;  /* 0x3f00000008087823 */ /* 0x004fc80000010505 */
[----:B------:R-:W-:Y:S01]  /*13bc0*/  FMUL.FTZ R11, R8, 3.1415927410125732422 ;  /* 0x40490fdb080b7820 */ /* 0x000fe20000410000 */
[----:B------:R-:W-:-:S03]  /*13bd0*/  HFMA2.MMA R8, -RZ, RZ, -0.66259765625, 2.662109375 ;  /* 0xb94d4153ff087435 */ /* 0x000fc600000001ff */
[----:B------:R-:W-:Y:S01]  /*13be0*/  @P1 MOV R12, 0x37cbac00 ;  /* 0x37cbac00000c1802 */ /* 0x000fe20000000f00 */
[C---:B------:R-:W-:Y:S01]  /*13bf0*/  FMUL.FTZ R13, R11.reuse, R11 ;  /* 0x0000000b0b0d7220 */ /* 0x040fe20000410000 */
[----:B------:R-:W-:Y:S02]  /*13c00*/  FSEL R10, R11, 1, !P1 ;  /* 0x3f8000000b0a7808 */ /* 0x000fe40004800000 */
[----:B------:R-:W-:Y:S01]  /*13c10*/  FSEL R11, -R14, -0.4999999701976776123, !P1 ;  /* 0xbeffffff0e0b7808 */ /* 0x000fe20004800100 */
[----:B------:R-:W-:-:S04]  /*13c20*/  @P1 FFMA.FTZ R8, R13, R12, -0.0013887860113754868507 ;  /* 0xbab607ed0d081423 */ /* 0x000fc8000001000c */
[C---:B------:R-:W-:Y:S02]  /*13c30*/  FFMA.FTZ R8, R13.reuse, R8, R9 ;  /* 0x000000080d087223 */ /* 0x040fe40000010009 */
[C---:B------:R-:W-:Y:S02]  /*13c40*/  FFMA.FTZ R9, R13.reuse, R10, RZ ;  /* 0x0000000a0d097223 */ /* 0x040fe400000100ff */
[----:B------:R-:W-:Y:S01]  /*13c50*/  FFMA.FTZ R8, R13, R8, R11 ;  /* 0x000000080d087223 */ /* 0x000fe2000001000b */
[----:B------:R-:W-:-:S03]  /*13c60*/  MOV R11, 0x3e055027 ;  /* 0x3e055027000b7802 */ /* 0x000fc60000000f00 */
        /* <DEDUP_REMOVED lines=30> */
.L_x_1362:
        /* <DEDUP_REMOVED lines=27> */
.L_x_1361:
[----:B------:R-:W-:Y:S05]  /*14000*/  BSYNC B3 ;  /* 0x0000000000037941 */ /* 0x000fea0003800000 */
.L_x_1360:
[----:B------:R-:W-:-:S04]  /*14010*/  FFMA.FTZ R7, R5, R38, -R26 ;  /* 0x0000002605077223 */ /* 0x000fc8000001081a */
[----:B------:R-:W-:Y:S01]  /*14020*/  FADD.FTZ R7, R7, -R0 ;  /* 0x8000000007077221 */ /* 0x000fe20000010000 */
[----:B------:R-:W-:-:S04]  /*14030*/  HFMA2.MMA R0, -RZ, RZ, 0, 0 ;  /* 0x00000000ff007435 */ /* 0x000fc800000001ff */
[----:B------:R-:W-:-:S13]  /*14040*/  FSETP.GEU.FTZ.AND P0, PT, R7, -88.72283935546875, PT ;  /* 0xc2b172180700780b */ /* 0x000fda0003f1e000 */
[----:B------:R-:W-:-:S04]  /*14050*/  @P0 FMUL.FTZ R7, R7, 1.4426950216293334961 ;  /* 0x3fb8aa3b07070820 */ /* 0x000fc80000410000 */
[----:B------:R0:W2:Y:S03]  /*14060*/  @P0 MUFU.EX2 R0, R7 ;  /* 0x0000000700000308 */ /* 0x0000a60000000800 */
.L_x_1353:
[----:B------:R-:W-:Y:S05]  /*14070*/  BSYNC B4 ;  /* 0x0000000000047941 */ /* 0x000fea0003800000 */
.L_x_1344:
[----:B--2---:R-:W-:Y:S01]  /*14080*/  FSETP.NEU.FTZ.AND P0, PT, R0, RZ, PT ;  /* 0x000000ff0000720b */ /* 0x004fe20003f1d000 */
[----:B------:R-:W-:Y:S01]  /*14090*/  BSSY B3, `(.L_x_1363) ;  /* 0x0000016000037945 */ /* 0x000fe20003800000 */
[----:B0-----:R-:W-:-:S11]  /*140a0*/  MOV R7, RZ ;  /* 0x000000ff00077202 */ /* 0x001fd60000000f00 */
[----:B------:R-:W-:Y:S05]  /*140b0*/  @!P0 BRA `(.L_x_1364) ;  /* 0x0000013000008947 */ /* 0x000fea0003800000 */
[----:B------:R-:W-:Y:S01]  /*140c0*/  HFMA2.MMA R8, -RZ, RZ, 1.875, 0 ;  /* 0x3f800000ff087435 */ /* 0x000fe200000001ff */
[----:B------:R-:W-:Y:S01]  /*140d0*/  BSSY B4, `(.L_x_1365) ;  /* 0x000000e000047945 */ /* 0x000fe20003800000 */
[----:B------:R-:W-:Y:S01]  /*140e0*/  IMAD.MOV.U32 R7, RZ, RZ, RZ ;  /* 0x000000ffff077224 */ /* 0x000fe200078e00ff */
[----:B------:R-:W-:Y:S01]  /*140f0*/  MOV R9, R5 ;  /* 0x0000000500097202 */ /* 0x000fe20000000f00 */
[----:B------:R-:W-:-:S04]  /*14100*/  IMAD.MOV.U32 R11, RZ, RZ, 0x3f800000 ;  /* 0x3f800000ff0b7424 */ /* 0x000fc800078e00ff */
.L_x_1366:
        /* <DEDUP_REMOVED lines=11> */
.L_x_1365:
[----:B------:R-:W0:Y:S01]  /*141c0*/  MUFU.RCP R5, R5 ;  /* 0x0000000500057308 */ /* 0x000e220000001000 */
[----:B------:R-:W-:-:S04]  /*141d0*/  FMUL.FTZ R0, R11, R0 ;  /* 0x000000000b007220 */ /* 0x000fc80000410000 */
[----:B0-----:R-:W-:-:S03]  /*141e0*/  FMUL.FTZ R7, R0, R5 ;  /* 0x0000000500077220 */ /* 0x001fc60000410000 */
.L_x_1364:
[----:B------:R-:W-:Y:S05]  /*141f0*/  BSYNC B3 ;  /* 0x0000000000037941 */ /* 0x000fea0003800000 */
.L_x_1363:
[----:B------:R-:W-:Y:S01]  /*14200*/  FADD.FTZ R0, -R7, 1 ;  /* 0x3f80000007007421 */ /* 0x000fe20000010100 */
[----:B------:R-:W-:Y:S05]  /*14210*/  BRA `(.L_x_1313) ;  /* 0x0001389000007947 */ /* 0x000fea0003800000 */
.L_x_1320:
        /* <DEDUP_REMOVED lines=8> */
[----:B------:R-:W-:Y:S01]  /*142a0*/  IMAD.MOV.U32 R0, RZ, RZ, RZ ;  /* 0x000000ffff007224 */ /* 0x000fe200078e00ff */
[----:B------:R-:W-:Y:S02]  /*142b0*/  MOV R8, 0x3f800000 ;  /* 0x3f80000000087802 */ /* 0x000fe40000000f00 */
.L_x_1369:
        /* <DEDUP_REMOVED lines=14> */
.L_x_1368:
        /* <DEDUP_REMOVED lines=14> */
[----:B------:R-:W-:-:S04]  /*14480*/  LOP3.LUT R10, R9, 0xff800000, RZ, 0xc0, !PT ;  /* 0xff800000090a7812 */ /* 0x000fc800078ec0ff */
[----:B------:R-:W-:Y:S02]  /*14490*/  IADD3 R9, R15, -R10, RZ ;  /* 0x8000000a0f097210 */ /* 0x000fe40007ffe0ff */
[----:B------:R-:W0:Y:S03]  /*144a0*/  I2F R10, R10 ;  /* 0x0000000a000a7306 */ /* 0x000e260000201400 */
[----:B------:R-:W-:Y:S01]  /*144b0*/  FADD.FTZ R11, R9, -1 ;  /* 0xbf800000090b7421 */ /* 0x000fe20000010000 */
[----:B------:R-:W-:Y:S01]  /*144c0*/  FSEL R9, RZ, -23, P0 ;  /* 0xc1b80000ff097808 */ /* 0x000fe20000000000 */
[----:B------:R-:W-:Y:S01]  /*144d0*/  @P1 IMAD.MOV.U32 R14, RZ, RZ, 0x7f800000 ;  /* 0x7f800000ff0e1424 */ /* 0x000fe200078e00ff */
        /* <DEDUP_REMOVED lines=13> */
[----:B------:R-:W-:-:S03]  /*145b0*/  HFMA2.MMA R11, -RZ, RZ, 0.78662109375, -1877 ;  /* 0x3a4be755ff0b7435 */ /* 0x000fc600000001ff */
[----:B------:R-:W-:Y:S02]  /*145c0*/  FFMA.FTZ R9, R9, 0.69314718246459960938, R12 ;  /* 0x3f31721809097823 */ /* 0x000fe4000001000c */
[----:B------:R-:W-:-:S04]  /*145d0*/  @P1 FFMA.FTZ R9, R15, R14, +INF ;  /* 0x7f8000000f091423 */ /* 0x000fc8000001000e */
[----:B------:R-:W-:Y:S02]  /*145e0*/  FMUL.FTZ R9, R9, 0.5 ;  /* 0x3f00000009097820 */ /* 0x000fe40000410000 */
[----:B------:R-:W-:-:S03]  /*145f0*/  FFMA.FTZ R11, R10, R11, -0.0027776553761214017868 ;  /* 0xbb3609530a0b7423 */ /* 0x000fc6000001000b */
[----:B------:R-:W-:Y:S01]  /*14600*/  FSEL R9, R9, -INF , P0 ;  /* 0xff80000009097808 */ /* 0x000fe20000000000 */
[----:B------:R-:W-:Y:S01]  /*14610*/  FFMA.FTZ R12, R10, R11, 0.083333276212215423584 ;  /* 0x3daaaaa30a0c7423 */ /* 0x000fe2000001000b */
[C---:B------:R-:W-:Y:S01]  /*14620*/  FSETP.NEU.FTZ.AND P0, PT, |R7|.reuse, +INF , PT ;  /* 0x7f8000000700780b */ /* 0x040fe20003f1d200 */
[----:B------:R-:W-:Y:S02]  /*14630*/  FADD.FTZ R10, |R7|, -0.5 ;  /* 0xbf000000070a7421 */ /* 0x000fe40000010200 */
[----:B------:R-:W-:Y:S02]  /*14640*/  FFMA.FTZ R12, R13, R12, 0.91893851757049560547 ;  /* 0x3f6b3f8e0d0c7423 */ /* 0x000fe4000001000c */
[----:B------:R-:W-:-:S04]  /*14650*/  FMUL.FTZ R9, R9, R10 ;  /* 0x0000000a09097220 */ /* 0x000fc80000410000 */
[----:B------:R-:W-:Y:S02]  /*14660*/  FADD.FTZ R12, R9, R12 ;  /* 0x0000000c090c7221 */ /* 0x000fe40000010000 */
[----:B------:R-:W-:-:S04]  /*14670*/  FADD.FTZ R9, -R8, R9 ;  /* 0x0000000908097221 */ /* 0x000fc80000010100 */
[----:B------:R-:W-:-:S05]  /*14680*/  FADD.FTZ R9, R9, R12 ;  /* 0x0000000c09097221 */ /* 0x000fca0000010000 */
[----:B------:R-:W-:Y:S01]  /*14690*/  FSEL R10, R8, R9, !P0 ;  /* 0x00000009080a7208 */ /* 0x000fe20004000000 */
[----:B------:R-:W-:Y:S05]  /*146a0*/  BRA `(.L_x_1373) ;  /* 0x0000050000007947 */ /* 0x000fea0003800000 */
.L_x_1372:
[----:B------:R-:W-:Y:S01]  /*146b0*/  FADD.FTZ R10, |R7|, -3 ;  /* 0xc0400000070a7421 */ /* 0x000fe20000010200 */
[----:B------:R-:W-:-:S03]  /*146c0*/  MOV R13, 0x443b38fb ;  /* 0x443b38fb000d7802 */ /* 0x000fc60000000f00 */
        /* <DEDUP_REMOVED lines=11> */
.L_x_1371:
        /* <DEDUP_REMOVED lines=15> */
.L_x_1374:
[----:B------:R-:W-:-:S13]  /*14870*/  FSETP.GE.FTZ.AND P0, PT, |R7|, 0.69999998807907104492, PT ;  /* 0x3f3333330700780b */ /* 0x000fda0003f16200 */
[----:B------:R-:W-:Y:S05]  /*14880*/  @!P0 BRA `(.L_x_1375) ;  /* 0x000000e000008947 */ /* 0x000fea0003800000 */
[----:B------:R-:W-:Y:S01]  /*14890*/  HFMA2.MMA R9, -RZ, RZ, 1.3076171875, -7640 ;  /* 0x3d3bef76ff097435 */ /* 0x000fe200000001ff */
[----:B------:R-:W-:-:S09]  /*148a0*/  FADD.FTZ R10, -R8, 1 ;  /* 0x3f800000080a7421 */ /* 0x000fd20000010100 */
        /* <DEDUP_REMOVED lines=12> */
.L_x_1375:
        /* <DEDUP_REMOVED lines=36> */
.L_x_1373:
[----:B------:R-:W-:Y:S05]  /*14bb0*/  BSYNC B3 ;  /* 0x0000000000037941 */ /* 0x000fea0003800000 */
.L_x_1370:
        /* <DEDUP_REMOVED lines=61> */
.L_x_1378:
        /* <DEDUP_REMOVED lines=26> */
.L_x_1377:
[----:B------:R-:W-:Y:S05]  /*15130*/  BSYNC B3 ;  /* 0x0000000000037941 */ /* 0x000fea0003800000 */
.L_x_1376:
        /* <DEDUP_REMOVED lines=45> */
.L_x_1381:
        /* <DEDUP_REMOVED lines=13> */
.L_x_1380:
        /* <DEDUP_REMOVED lines=15> */
.L_x_1383:
        /* <DEDUP_REMOVED lines=16> */
.L_x_1384:
[----:B------:R-:W-:Y:S01]  /*156d0*/  IMAD.MOV.U32 R8, RZ, RZ, 0x3b6b1c86 ;  /* 0x3b6b1c86ff087424 */ /* 0x000fe200078e00ff */
[----:B------:R-:W-:-:S03]  /*156e0*/  MOV R10, 0x3e055027 ;  /* 0x3e055027000a7802 */ /* 0x000fc60000000f00 */
        /* <DEDUP_REMOVED lines=34> */
.L_x_1382:
[----:B------:R-:W-:Y:S05]  /*15910*/  BSYNC B3 ;  /* 0x0000000000037941 */ /* 0x000fea0003800000 */
.L_x_1379:
[----:B------:R-:W-:Y:S01]  /*15920*/  FSETP.GE.FTZ.AND P0, PT, R5, RZ, PT ;  /* 0x000000ff0500720b */ /* 0x000fe20003f16000 */
[----:B------:R-:W-:Y:S01]  /*15930*/  BSSY B3, `(.L_x_1385) ;  /* 0x0000057000037945 */ /* 0x000fe20003800000 */
[----:B------:R-:W-:-:S11]  /*15940*/  MOV R10, R8 ;  /* 0x00000008000a7202 */ /* 0x000fd60000000f00 */
        /* <DEDUP_REMOVED lines=9> */
[----:B------:R-:W-:Y:S02]  /*159e0*/  HFMA2.MMA R14, -RZ, RZ, 1.541015625, -0.052001953125 ;  /* 0x3e2aaaa8ff0e7435 */ /* 0x000fe400000001ff */
[----:B------:R-:W-:Y:S01]  /*159f0*/  HFMA2.MMA R9, -RZ, RZ, -0.66259765625, 2.662109375 ;  /* 0xb94d4153ff097435 */ /* 0x000fe200000001ff */
[----:B------:R-:W0:Y:S08]  /*15a00*/  F2I.NTZ R17, R11 ;  /* 0x0000000b00117305 */ /* 0x000e300000203100 */
[----:B------:R-:W1:Y:S01]  /*15a10*/  FRND R10, R11 ;  /* 0x0000000b000a7307 */ /* 0x000e620000201000 */
[----:B0-----:R-:W-:-:S02]  /*15a20*/  LOP3.LUT P1, RZ, R17, 0x1, RZ, 0xc0, !PT ;  /* 0x0000000111ff7812 */ /* 0x001fc4000782c0ff */
[----:B------:R-:W-:Y:S02]  /*15a30*/  LOP3.LUT P0, RZ, R17, 0x2, RZ, 0xc0, !PT ;  /* 0x0000000211ff7812 */ /* 0x000fe4000780c0ff */
[----:B------:R-:W-:Y:S01]  /*15a40*/  FSEL R14, -R14, -0.4999999701976776123, !P1 ;  /* 0xbeffffff0e0e7808 */ /* 0x000fe20004800100 */
[----:B-1----:R-:W-:-:S04]  /*15a50*/  FFMA.FTZ R10, -R10, 0.5, |R5| ;  /* 0x3f0000000a0a7823 */ /* 0x002fc80000010505 */
[----:B------:R-:W-:Y:S01]  /*15a60*/  FMUL.FTZ R13, R10, 3.1415927410125732422 ;  /* 0x40490fdb0a0d7820 */ /* 0x000fe20000410000 */
[----:B------:R-:W-:-:S03]  /*15a70*/  MOV R10, 0x3c0885e4 ;  /* 0x3c0885e4000a7802 */ /* 0x000fc60000000f00 */
[----:B------:R-:W-:Y:S02]  /*15a80*/  @P1 IMAD.MOV.U32 R15, RZ, RZ, 0x37cbac00 ;  /* 0x37cbac00ff0f1424 */ /* 0x000fe400078e00ff */
[C---:B------:R-:W-:Y:S01]  /*15a90*/  FMUL.FTZ R16, R13.reuse, R13 ;  /* 0x0000000d0d107220 */ /* 0x040fe20000410000 */
[----:B------:R-:W-:Y:S02]  /*15aa0*/  FSEL R10, R10, 0.041666727513074874878, !P1 ;  /* 0x3d2aaabb0a0a7808 */ /* 0x000fe40004800000 */
[----:B------:R-:W-:Y:S01]  /*15ab0*/  FSEL R11, R13, 1, !P1 ;  /* 0x3f8000000d0b7808 */ /* 0x000fe20004800000 */
        /* <DEDUP_REMOVED lines=35> */
.L_x_1387:
[C---:B------:R-:W-:Y:S01]  /*15cf0*/  FMUL.FTZ R8, |R5|.reuse, 8388608 ;  /* 0x4b00000005087820 */ /* 0x040fe20000410200 */
[----:B------:R-:W-:Y:S02]  /*15d00*/  FSETP.GEU.FTZ.AND P0, PT, |R5|, 1.175494350822287508e-38, PT ;  /* 0x008000000500780b */ /* 0x000fe40003f1e200 */
[----:B------:R-:W-:Y:S02]  /*15d10*/  MOV R11, 0x3e055027 ;  /* 0x3e055027000b7802 */ /* 0x000fe40000000f00 */
[----:B------:R-:W-:Y:S02]  /*15d20*/  FSEL R27, R8, R27, !P0 ;  /* 0x0000001b081b7208 */ /* 0x000fe40004000000 */
[----:B------:R-:W-:Y:S02]  /*15d30*/  FSEL R13, RZ, -23, P0 ;  /* 0xc1b80000ff0d7808 */ /* 0x000fe40000000000 */
[----:B------:R-:W-:-:S02]  /*15d40*/  IADD3 R8, R27, -0x3f2aaaab, RZ ;  /* 0xc0d555551b087810 */ /* 0x000fc40007ffe0ff */
        /* <DEDUP_REMOVED lines=21> */
.L_x_1386:
[----:B------:R-:W-:Y:S05]  /*15ea0*/  BSYNC B3 ;  /* 0x0000000000037941 */ /* 0x000fea0003800000 */
.L_x_1385:
[----:B------:R-:W0:Y:S01]  /*15eb0*/  MUFU.LG2 R26, R26 ;  /* 0x0000001a001a7308 */ /* 0x000e220000000c00 */
[----:B------:R-:W-:Y:S02]  /*15ec0*/  IMAD.MOV.U32 R13, RZ, RZ, 0x3ab5ebe6 ;  /* 0x3ab5ebe6ff0d7424 */ /* 0x000fe400078e00ff */
        /* <DEDUP_REMOVED lines=31> */
.L_x_1367:
        /* <DEDUP_REMOVED lines=23> */
[----:B------:R-:W-:-:S02]  /*16230*/  MOV R13, 0x3f0284fc ;  /* 0x3f0284fc000d7802 */ /* 0x000fc40000000f00 */
[----:B0-----:R-:W-:Y:S02]  /*16240*/  MOV R10, 0x42840000 ;  /* 0x42840000000a7802 */ /* 0x001fe40000000f00 */
[----:B------:R-:W-:Y:S01]  /*16250*/  MOV R11, 0x44f0a000 ;  /* 0x44f0a000000b7802 */ /* 0x000fe20000000f00 */
[----:B------:R0:W-:Y:S01]  /*16260*/  STL.64 [R1+0x9f8], R12 ;  /* 0x0009f80c01007387 */ /* 0x0001e20000100a00 */
[----:B------:R-:W-:Y:S01]  /*16270*/  MOV R16, 0x45d95fff ;  /* 0x45d95fff00107802 */ /* 0x000fe20000000f00 */
[----:B-1----:R-:W-:Y:S01]  /*16280*/  IMAD.MOV.U32 R19, RZ, RZ, 0x1 ;  /* 0x00000001ff137424 */ /* 0x002fe200078e00ff */
[----:B------:R-:W-:Y:S01]  /*16290*/  @P0 MOV R19, 0xffffffff ;  /* 0xffffffff00130802 */ /* 0x000fe20000000f00 */
[----:B------:R1:W-:Y:S01]  /*162a0*/  STL.64 [R1+0x13c0], R10 ;  /* 0x0013c00a01007387 */ /* 0x0003e20000100a00 */
[----:B------:R-:W-:Y:S01]  /*162b0*/  MOV R23, 0x4c255322 ;  /* 0x4c25532200177802 */ /* 0x000fe20000000f00 */
[----:B--2---:R-:W-:Y:S01]  /*162c0*/  IMAD.MOV.U32 R15, RZ, RZ, 0x4b4b8b8f ;  /* 0x4b4b8b8fff0f7424 */ /* 0x004fe200078e00ff */
[----:B------:R-:W-:Y:S01]  /*162d0*/  MOV R14, 0x4a20fbd8 ;  /* 0x4a20fbd8000e7802 */ /* 0x000fe20000000f00 */
[----:B------:R-:W-:Y:S01]  /*162e0*/  IMAD.SHL.U32 R0, R19, 0x4, RZ ;  /* 0x0000000413007824 */ /* 0x000fe200078e00ff */
[----:B------:R2:W-:Y:S01]  /*162f0*/  STL.64 [R1+0xa08], R16 ;  /* 0x000a081001007387 */ /* 0x0005e20000100a00 */
[----:B------:R-:W-:-:S02]  /*16300*/  MOV R24, 0x4ca4b97f ;  /* 0x4ca4b97f00187802 */ /* 0x000fc40000000f00 */
[----:B------:R-:W-:Y:S01]  /*16310*/  IMAD.IADD R9, R9, 0x1, R0 ;  /* 0x0000000109097824 */ /* 0x000fe200078e0200 */
[----:B0-----:R-:W-:Y:S01]  /*16320*/  MOV R13, 0x48ae85e0 ;  /* 0x48ae85e0000d7802 */ /* 0x001fe20000000f00 */
[----:B------:R-:W-:Y:S01]  /*16330*/  IMAD.MOV.U32 R12, RZ, RZ, 0x46ff3c00 ;  /* 0x46ff3c00ff0c7424 */ /* 0x000fe200078e00ff */
[----:B------:R0:W-:Y:S01]  /*16340*/  STL.64 [R1+0x13d0], R14 ;  /* 0x0013d00e01007387 */ /* 0x0001e20000100a00 */
[----:B-1----:R-:W-:Y:S02]  /*16350*/  MOV R10, RZ ;  /* 0x000000ff000a7202 */ /* 0x002fe40000000f00 */
[----:B------:R-:W-:Y:S01]  /*16360*/  @P0 MOV R10, 0xc ;  /* 0x0000000c000a0802 */ /* 0x000fe20000000f00 */
[----:B------:R1:W-:Y:S01]  /*16370*/  STL.64 [R1+0xa18], R22 ;  /* 0x000a181601007387 */ /* 0x0003e20000100a00 */
[----:B------:R-:W-:Y:S01]  /*16380*/  MOV R32, 0x4c2f75b4 ;  /* 0x4c2f75b400207802 */ /* 0x000fe20000000f00 */
[----:B--2---:R-:W-:Y:S01]  /*16390*/  IMAD.MOV.U32 R17, RZ, RZ, 0x4ce5eb4c ;  /* 0x4ce5eb4cff117424 */ /* 0x004fe200078e00ff */
[----:B------:R-:W-:Y:S01]  /*163a0*/  MOV R33, 0x4cc8c38c ;  /* 0x4cc8c38c00217802 */ /* 0x000fe20000000f00 */
[----:B------:R2:W-:Y:S01]  /*163b0*/  STL.64 [R1+0x13c8], R12 ;  /* 0x0013c80c01007387 */ /* 0x0005e20000100a00 */
[----:B------:R-:W-:-:S02]  /*163c0*/  MOV R16, 0x4d0fed36 ;  /* 0x4d0fed3600107802 */ /* 0x000fc40000000f00 */
[-C--:B0-----:R-:W-:Y:S01]  /*163d0*/  IADD3 R15, R9, R0.reuse, RZ ;  /* 0x00000000090f7210 */ /* 0x081fe20007ffe0ff */
[----:B------:R-:W-:Y:S01]  /*163e0*/  IMAD.IADD R19, R10, 0x1, R19 ;  /* 0x000000010a137824 */ /* 0x000fe200078e0213 */
[----:B------:R-:W-:Y:S01]  /*163f0*/  STL.64 [R1+0xa20], R24 ;  /* 0x000a201801007387 */ /* 0x000fe20000100a00 */
[----:B-1----:R-:W-:Y:S02]  /*16400*/  MOV R22, 0x4c184540 ;  /* 0x4c18454000167802 */ /* 0x002fe40000000f00 */
[----:B------:R-:W-:Y:S01]  /*16410*/  MOV R23, RZ ;  /* 0x000000ff00177202 */ /* 0x000fe20000000f00 */
[----:B------:R0:W-:Y:S01]  /*16420*/  STL.64 [R1+0x13d8], R32 ;  /* 0x0013d82001007387 */ /* 0x0001e20000100a00 */
[----:B--2---:R-:W-:Y:S02]  /*16430*/  MOV R12, 0x4c5914c6 ;  /* 0x4c5914c6000c7802 */ /* 0x004fe40000000f00 */
[----:B------:R-:W-:Y:S01]  /*16440*/  IADD3 R13, R15, R0, RZ ;  /* 0x000000000f0d7210 */ /* 0x000fe20007ffe0ff */
[----:B------:R1:W-:Y:S04]  /*16450*/  STL.64 [R1+0x13e0], R16 ;  /* 0x0013e01001007387 */ /* 0x0003e80000100a00 */
[----:B------:R2:W-:Y:S01]  /*16460*/  STL.64 [R1+0x13e8], R22 ;  /* 0x0013e81601007387 */ /* 0x0005e20000100a00 */
[----:B------:R-:W-:-:S03]  /*16470*/  IMAD.IADD R11, R13, 0x1, R0 ;  /* 0x000000010d0b7824 */ /* 0x000fc600078e0200 */
[----:B------:R3:W-:Y:S01]  /*16480*/  STL [R1+0xa28], R12 ;  /* 0x000a280c01007387 */ /* 0x0007e20000100800 */
[----:B------:R-:W-:-:S03]  /*16490*/  LEA R19, R19, R8, 0x2 ;  /* 0x0000000813137211 */ /* 0x000fc600078e10ff */
[----:B------:R-:W4:Y:S01]  /*164a0*/  LDL R9, [R9] ;  /* 0x0000000009097983 */ /* 0x000f220000100800 */
[----:B0-----:R-:W-:-:S03]  /*164b0*/  IADD3 R33, R11, R0, RZ ;  /* 0x000000000b217210 */ /* 0x001fc60007ffe0ff */
[----:B------:R0:W5:Y:S01]  /*164c0*/  LDL R10, [R15] ;  /* 0x000000000f0a7983 */ /* 0x0001620000100800 */
[----:B-1----:R-:W-:Y:S02]  /*164d0*/  IADD3 R17, R0, R19, RZ ;  /* 0x0000001300117210 */ /* 0x002fe40007ffe0ff */
[----:B------:R-:W-:Y:S01]  /*164e0*/  IADD3 R25, R33, R0, RZ ;  /* 0x0000000021197210 */ /* 0x000fe20007ffe0ff */
[----:B------:R1:W5:Y:S02]  /*164f0*/  LDL R8, [R13] ;  /* 0x000000000d087983 */ /* 0x0003640000100800 */
[--C-:B------:R-:W-:Y:S02]  /*16500*/  IMAD.IADD R41, R17, 0x1, R0.reuse ;  /* 0x0000000111297824 */ /* 0x100fe400078e0200 */
[----:B------:R1:W5:Y:S01]  /*16510*/  LDL R44, [R11] ;  /* 0x000000000b2c7983 */ /* 0x0003620000100800 */
[----:B0-----:R-:W-:-:S03]  /*16520*/  IMAD.IADD R15, R25, 0x1, R0 ;  /* 0x00000001190f7824 */ /* 0x001fc600078e0200 */
[----:B------:R0:W5:Y:S01]  /*16530*/  LDL R29, [R19] ;  /* 0x00000000131d7983 */ /* 0x0001620000100800 */
[----:B------:R-:W-:-:S03]  /*16540*/  IADD3 R35, R41, R0, RZ ;  /* 0x0000000029237210 */ /* 0x000fc60007ffe0ff */
[----:B------:R0:W5:Y:S01]  /*16550*/  LDL R42, [R33] ;  /* 0x00000000212a7983 */ /* 0x0001620000100800 */
[----:B--2---:R-:W-:-:S03]  /*16560*/  IADD3 R23, R15, R0, RZ ;  /* 0x000000000f177210 */ /* 0x004fc60007ffe0ff */
[----:B------:R2:W5:Y:S01]  /*16570*/  LDL R27, [R17] ;  /* 0x00000000111b7983 */ /* 0x0005620000100800 */
[----:B-1----:R-:W-:-:S03]  /*16580*/  IADD3 R13, R35, R0, RZ ;  /* 0x00000000230d7210 */ /* 0x002fc60007ffe0ff */
[----:B------:R1:W5:Y:S01]  /*16590*/  LDL R40, [R25] ;  /* 0x0000000019287983 */ /* 0x0003620000100800 */
[----:B0-----:R-:W-:-:S03]  /*165a0*/  IADD3 R19, R23, R0, RZ ;  /* 0x0000000017137210 */ /* 0x001fc60007ffe0ff */
[----:B------:R-:W5:Y:S01]  /*165b0*/  LDL R38, [R41] ;  /* 0x0000000029267983 */ /* 0x000f620000100800 */
[----:B------:R-:W-:-:S03]  /*165c0*/  IMAD.IADD R39, R13, 0x1, R0 ;  /* 0x000000010d277824 */ /* 0x000fc600078e0200 */
[----:B------:R0:W5:Y:S01]  /*165d0*/  LDL R34, [R15] ;  /* 0x000000000f227983 */ /* 0x0001620000100800 */
[----:B--2---:R-:W-:-:S03]  /*165e0*/  IMAD.IADD R17, R19, 0x1, R0 ;  /* 0x0000000113117824 */ /* 0x004fc600078e0200 */
[----:B------:R2:W5:Y:S01]  /*165f0*/  LDL R32, [R35] ;  /* 0x0000000023207983 */ /* 0x0005620000100800 */
[----:B------:R-:W-:-:S03]  /*16600*/  IADD3 R37, R39, R0, RZ ;  /* 0x0000000027257210 */ /* 0x000fc60007ffe0ff */
[----:B------:R-:W5:Y:S01]  /*16610*/  LDL R23, [R23] ;  /* 0x0000000017177983 */ /* 0x000f620000100800 */
[----:B-1----:R-:W-:-:S03]  /*16620*/  IADD3 R25, R17, R0, RZ ;  /* 0x0000000011197210 */ /* 0x002fc60007ffe0ff */
[----:B------:R1:W5:Y:S01]  /*16630*/  LDL R22, [R13] ;  /* 0x000000000d167983 */ /* 0x0003620000100800 */
[----:B------:R-:W-:-:S03]  /*16640*/  IADD3 R11, R37, R0, RZ ;  /* 0x00000000250b7210 */ /* 0x000fc60007ffe0ff */
[----:B------:R-:W5:Y:S01]  /*16650*/  LDL R19, [R19] ;  /* 0x0000000013137983 */ /* 0x000f620000100800 */
[----:B------:R-:W-:-:S03]  /*16660*/  IMAD.IADD R14, R25, 0x1, R0 ;  /* 0x00000001190e7824 */ /* 0x000fc600078e0200 */
[----:B------:R-:W5:Y:S01]  /*16670*/  LDL R18, [R39] ;  /* 0x0000000027127983 */ /* 0x000f620000100800 */
[----:B--2---:R-:W-:-:S03]  /*16680*/  IADD3 R35, R11, R0, RZ ;  /* 0x000000000b237210 */ /* 0x004fc60007ffe0ff */
[----:B------:R-:W2:Y:S04]  /*16690*/  LDL R17, [R17] ;  /* 0x0000000011117983 */ /* 0x000ea80000100800 */
[----:B0-----:R-:W2:Y:S01]  /*166a0*/  LDL R15, [R37] ;  /* 0x00000000250f7983 */ /* 0x001ea20000100800 */
[----:B-1----:R-:W-:-:S03]  /*166b0*/  IADD3 R13, R35, R0, RZ ;  /* 0x00000000230d7210 */ /* 0x002fc60007ffe0ff */
[----:B------:R0:W2:Y:S04]  /*166c0*/  LDL R16, [R25] ;  /* 0x0000000019107983 */ /* 0x0000a80000100800 */
[----:B------:R-:W2:Y:S04]  /*166d0*/  LDL R11, [R11] ;  /* 0x000000000b0b7983 */ /* 0x000ea80000100800 */
[----:B------:R-:W2:Y:S01]  /*166e0*/  LDL R14, [R14] ;  /* 0x000000000e0e7983 */ /* 0x000ea20000100800 */
[----:B------:R-:W-:-:S03]  /*166f0*/  IMAD.IADD R33, R13, 0x1, R0 ;  /* 0x000000010d217824 */ /* 0x000fc600078e0200 */
[----:B---3--:R-:W3:Y:S02]  /*16700*/  LDL R12, [R35] ;  /* 0x00000000230c7983 */ /* 0x008ee40000100800 */
[----:B------:R-:W-:Y:S02]  /*16710*/  IADD3 R24, R33, R0, RZ ;  /* 0x0000000021187210 */ /* 0x000fe40007ffe0ff */
[----:B------:R-:W3:Y:S04]  /*16720*/  LDL R13, [R13] ;  /* 0x000000000d0d7983 */ /* 0x000ee80000100800 */
[----:B------:R-:W3:Y:S04]  /*16730*/  LDL R0, [R33] ;  /* 0x0000000021007983 */ /* 0x000ee80000100800 */
[----:B------:R-:W3:Y:S01]  /*16740*/  LDL R24, [R24] ;  /* 0x0000000018187983 */ /* 0x000ee20000100800 */
[----:B0-----:R-:W-:Y:S01]  /*16750*/  MOV R25, R5 ;  /* 0x0000000500197202 */ /* 0x001fe20000000f00 */
[----:B------:R-:W-:Y:S01]  /*16760*/  @P0 IMAD.MOV.U32 R25, RZ, RZ, R7 ;  /* 0x000000ffff190224 */ /* 0x000fe200078e0007 */
[----:B------:R-:W-:-:S05]  /*16770*/  FSET.BF.LEU.FTZ.AND R7, |R5|, 1, PT ;  /* 0x3f8000000507780a */ /* 0x000fca000381b200 */
[-C--:B----4-:R-:W-:Y:S02]  /*16780*/  FFMA.FTZ R9, R7, R25.reuse, R9 ;  /* 0x0000001907097223 */ /* 0x090fe40000010009 */
[----:B------:R-:W0:Y:S02]  /*16790*/  @P0 MUFU.LG2 R7, R5 ;  /* 0x0000000500070308 */ /* 0x000e240000000c00 */
[-C--:B-----5:R-:W-:Y:S01]  /*167a0*/  FFMA.FTZ R9, R9, R25.reuse, R10 ;  /* 0x0000001909097223 */ /* 0x0a0fe2000001000a */
[----:B------:R-:W-:Y:S02]  /*167b0*/  MOV R10, 0x3bc6a26b ;  /* 0x3bc6a26b000a7802 */ /* 0x000fe40000000f00 */
[----:B------:R-:W-:Y:S01]  /*167c0*/  @P0 MOV R10, 0x4c5914c6 ;  /* 0x4c5914c6000a0802 */ /* 0x000fe20000000f00 */
[----:B------:R-:W-:-:S04]  /*167d0*/  FFMA.FTZ R8, R9, R25, R8 ;  /* 0x0000001909087223 */ /* 0x000fc80000010008 */
[-C--:B------:R-:W-:Y:S02]  /*167e0*/  FFMA.FTZ R8, R8, R25.reuse, R44 ;  /* 0x0000001908087223 */ /* 0x080fe4000001002c */
[----:B------:R-:W-:Y:S02]  /*167f0*/  FFMA.FTZ R10, R25, R10, R29 ;  /* 0x0000000a190a7223 */ /* 0x000fe4000001001d */
        /* <DEDUP_REMOVED lines=10> */
[----:B--2---:R-:W-:Y:S02]  /*168a0*/  FFMA.FTZ R8, R8, R25, R17 ;  /* 0x0000001908087223 */ /* 0x004fe40000010011 */
[----:B0-----:R-:W-:Y:S02]  /*168b0*/  @P0 FMUL.FTZ R17, RZ, R7 ;  /* 0x00000007ff110220 */ /* 0x001fe40000410000 */
[-C--:B------:R-:W-:Y:S02]  /*168c0*/  FFMA.FTZ R10, R10, R25.reuse, R15 ;  /* 0x000000190a0a7223 */ /* 0x080fe4000001000f */
[----:B------:R-:W-:Y:S02]  /*168d0*/  FADD.FTZ R7, R5, 6.0246801376342773438 ;  /* 0x40c0ca2e05077421 */ /* 0x000fe40000010000 */
[-C--:B------:R-:W-:Y:S01]  /*168e0*/  FFMA.FTZ R8, R8, R25.reuse, R16 ;  /* 0x0000001908087223 */ /* 0x080fe20000010010 */
[----:B------:R-:W0:Y:S01]  /*168f0*/  @P0 MUFU.EX2 R17, R17 ;  /* 0x0000001100110308 */ /* 0x000e220000000800 */
[----:B------:R-:W-:-:S02]  /*16900*/  FFMA.FTZ R10, R10, R25, R11 ;  /* 0x000000190a0a7223 */ /* 0x000fc4000001000b */
[----:B------:R-:W-:Y:S02]  /*16910*/  FADD.FTZ R11, R7, -0.5 ;  /* 0xbf000000070b7421 */ /* 0x000fe40000010000 */
[-C--:B------:R-:W-:Y:S02]  /*16920*/  FFMA.FTZ R9, R8, R25.reuse, R14 ;  /* 0x0000001908097223 */ /* 0x080fe4000001000e */
[----:B------:R-:W-:Y:S02]  /*16930*/  FMUL.FTZ R8, R11, 0.36787945032119750977 ;  /* 0x3ebc5ab20b087820 */ /* 0x000fe40000410000 */
[-C--:B---3--:R-:W-:Y:S02]  /*16940*/  FFMA.FTZ R10, R10, R25.reuse, R12 ;  /* 0x000000190a0a7223 */ /* 0x088fe4000001000c */
        /* <DEDUP_REMOVED lines=14> */
[----:B------:R-:W-:Y:S01]  /*16a30*/  BSSY B3, `(.L_x_1391) ;  /* 0x000002d000037945 */ /* 0x000fe20003800000 */
[----:B------:R-:W-:Y:S02]  /*16a40*/  FADD.FTZ R36, R36, -6.0246801376342773438 ;  /* 0xc0c0ca2e24247421 */ /* 0x000fe40000010000 */
[----:B------:R-:W-:Y:S02]  /*16a50*/  IMAD.MOV.U32 R12, RZ, RZ, 0x3e800000 ;  /* 0x3e800000ff0c7424 */ /* 0x000fe400078e00ff */
        /* <DEDUP_REMOVED lines=8> */
[----:B------:R-:W-:Y:S02]  /*16ae0*/  LOP3.LUT R22, R8, 0xff800000, RZ, 0xc0, !PT ;  /* 0xff80000008167812 */ /* 0x000fe400078ec0ff */
[----:B------:R-:W-:Y:S02]  /*16af0*/  MOV R8, 0x1 ;  /* 0x0000000100087802 */ /* 0x000fe40000000f00 */
        /* <DEDUP_REMOVED lines=29> */
[----:B------:R-:W-:-:S05]  /*16cd0*/  @P0 MOV R16, 0x7f800000 ;  /* 0x7f80000000100802 */ /* 0x000fca0000000f00 */
[----:B------:R-:W-:-:S05]  /*16ce0*/  @P0 FFMA.FTZ R10, R7, R16, +INF ;  /* 0x7f800000070a0423 */ /* 0x000fca0000010010 */
[----:B------:R-:W-:Y:S02]  /*16cf0*/  FSEL R10, R10, -RZ, P1 ;  /* 0x800000ff0a0a7208 */ /* 0x000fe40000800000 */
.L_x_1392:
[----:B01----:R-:W-:Y:S05]  /*16d00*/  BSYNC B3 ;  /* 0x0000000000037941 */ /* 0x003fea0003800000 */
.L_x_1391:
        /* <DEDUP_REMOVED lines=11> */
.L_x_1394:
[----:B0-----:R-:W-:Y:S05]  /*16dc0*/  BSYNC B5 ;  /* 0x0000000000057941 */ /* 0x001fea0003800000 */
.L_x_1393:
        /* <DEDUP_REMOVED lines=24> */
[----:B0-----:R-:W-:Y:S02]  /*16f50*/  LEA R11, R8, R13, 0x14 ;  /* 0x0000000d080b7211 */ /* 0x001fe400078ea0ff */
        /* <DEDUP_REMOVED lines=11> */
[----:B------:R-:W-:Y:S02]  /*17010*/  @!P0 LEA R13, R8, 0x3ff00000, 0x14 ;  /* 0x3ff00000080d8811 */ /* 0x000fe400078ea0ff */
[----:B------:R-:W-:Y:S01]  /*17020*/  @!P0 MOV R8, R12 ;  /* 0x0000000c00088202 */ /* 0x000fe20000000f00 */
[----:B------:R-:W-:-:S06]  /*17030*/  @!P0 IMAD.MOV.U32 R12, RZ, RZ, RZ ;  /* 0x000000ffff0c8224 */ /* 0x000fcc00078e00ff */
[----:B------:R0:W1:-:S06]  /*17040*/  @!P0 DMUL R10, R8, R12 ;  /* 0x0000000c080a8228 */ /* 0x00004c0000000000 */
.L_x_1396:
[----:B-1----:R-:W-:Y:S05]  /*17050*/  BSYNC B3 ;  /* 0x0000000000037941 */ /* 0x002fea0003800000 */
.L_x_1395:
[----:B------:R-:W1:-:S06]  /*17060*/  DMUL R14, R14, R10 ;  /* 0x0000000a0e0e7228 */ /* 0x000e4c0000000000 */
[----:B-1----:R-:W1:Y:S01]  /*17070*/  F2F.F32.F64 R0, R14 ;  /* 0x0000000e00007310 */ /* 0x002e620000301000 */
[----:B------:R-:W1:-:S14]  /*17080*/  DSETP.GEU.AND P0, PT, |R14|, c[0x2][0x68], PT ;  /* 0x00801a000e00762a */ /* 0x000e5c0003f0e200 */
[----:B-1----:R-:W-:Y:S01]  /*17090*/  @!P0 FMUL R0, R0, 1.175494350822287508e-38 ;  /* 0x0080000000008820 */ /* 0x002fe20000400000 */
[----:B------:R-:W-:Y:S05]  /*170a0*/  BRA `(.L_x_1397) ;  /* 0x00000e9000007947 */ /* 0x000fea0003800000 */
.L_x_1390:
        /* <DEDUP_REMOVED lines=10> */
.L_x_1389:
        /* <DEDUP_REMOVED lines=45> */
.L_x_1400:
[----:B------:R-:W-:-:S04]  /*17420*/  FADD.FTZ R7, |R5|, -3 ;  /* 0xc040000005077421 */ /* 0x000fc80000010200 */
[----:B------:R-:W-:-:S04]  /*17430*/  FADD.FTZ R0, R7, -259.2509765625 ;  /* 0xc381a02007007421 */ /* 0x000fc80000010000 */
[----:B------:R-:W-:-:S04]  /*17440*/  FFMA.FTZ R0, R7, R0, -10777.1796875 ;  /* 0xc62864b807007423 */ /* 0x000fc80000010000 */
[----:B------:R-:W-:Y:S01]  /*17450*/  FFMA.FTZ R8, R7, R0, -92685.046875 ;  /* 0xc7b5068607087423 */ /* 0x000fe20000010000 */
[----:B------:R-:W-:-:S03]  /*17460*/  MOV R0, 0x443b38fb ;  /* 0x443b38fb00007802 */ /* 0x000fc60000000f00 */
        /* <DEDUP_REMOVED lines=8> */
.L_x_1399:
        /* <DEDUP_REMOVED lines=15> */
.L_x_1402:
        /* <DEDUP_REMOVED lines=16> */
.L_x_1403:
        /* <DEDUP_REMOVED lines=36> */
.L_x_1401:
[----:B------:R-:W-:Y:S05]  /*17920*/  BSYNC B3 ;  /* 0x0000000000037941 */ /* 0x000fea0003800000 */
.L_x_1398:
        /* <DEDUP_REMOVED lines=22> */
[----:B------:R-:W-:Y:S02]  /*17a90*/  IMAD.MOV.U32 R8, RZ, RZ, -0x46b2bead ;  /* 0xb94d4153ff087424 */ /* 0x000fe400078e00ff */
[C---:B------:R-:W-:Y:S01]  /*17aa0*/  FMUL.FTZ R13, R11.reuse, R11 ;  /* 0x0000000b0b0d7220 */ /* 0x040fe20000410000 */
[----:B------:R-:W-:Y:S02]  /*17ab0*/  FSEL R10, R11, 1, !P1 ;  /* 0x3f8000000b0a7808 */ /* 0x000fe40004800000 */
[----:B------:R-:W-:Y:S01]  /*17ac0*/  FSEL R11, -R14, -0.4999999701976776123, !P1 ;  /* 0xbeffffff0e0b7808 */ /* 0x000fe20004800100 */
        /* <DEDUP_REMOVED lines=35> */
.L_x_1406:
        /* <DEDUP_REMOVED lines=27> */
.L_x_1405:
[----:B------:R-:W-:Y:S05]  /*17eb0*/  BSYNC B3 ;  /* 0x0000000000037941 */ /* 0x000fea0003800000 */
.L_x_1404:
        /* <DEDUP_REMOVED lines=8> */
.L_x_1397:
[----:B------:R-:W-:Y:S05]  /*17f40*/  BSYNC B4 ;  /* 0x0000000000047941 */ /* 0x000fea0003800000 */
.L_x_1388:
[----:B-1----:R-:W-:Y:S01]  /*17f50*/  FSETP.NEU.FTZ.AND P0, PT, R0, RZ, PT ;  /* 0x000000ff0000720b */ /* 0x002fe20003f1d000 */
[----:B------:R-:W-:Y:S01]  /*17f60*/  BSSY B3, `(.L_x_1407) ;  /* 0x0000016000037945 */ /* 0x000fe20003800000 */
[----:B0-----:R-:W-:-:S11]  /*17f70*/  IMAD.MOV.U32 R7, RZ, RZ, RZ ;  /* 0x000000ffff077224 */ /* 0x001fd600078e00ff */
[----:B------:R-:W-:Y:S05]  /*17f80*/  @!P0 BRA `(.L_x_1408) ;  /* 0x0000013000008947 */ /* 0x000fea0003800000 */
[----:B------:R-:W-:Y:S01]  /*17f90*/  HFMA2.MMA R8, -RZ, RZ, 1.875, 0 ;  /* 0x3f800000ff087435 */ /* 0x000fe200000001ff */
[----:B------:R-:W-:Y:S01]  /*17fa0*/  BSSY B4, `(.L_x_1409) ;  /* 0x000000e000047945 */ /* 0x000fe20003800000 */
[----:B------:R-:W-:Y:S01]  /*17fb0*/  MOV R7, RZ ;  /* 0x000000ff00077202 */ /* 0x000fe20000000f00 */
[----:B------:R-:W-:Y:S01]  /*17fc0*/  IMAD.MOV.U32 R9, RZ, RZ, R5 ;  /* 0x000000ffff097224 */ /* 0x000fe200078e0005 */
[----:B------:R-:W-:-:S03]  /*17fd0*/  MOV R11, 0x3f800000 ;  /* 0x3f800000000b7802 */ /* 0x000fc60000000f00 */
.L_x_1410:
        /* <DEDUP_REMOVED lines=11> */
.L_x_1409:
[----:B------:R-:W0:Y:S01]  /*18090*/  MUFU.RCP R5, R5 ;  /* 0x0000000500057308 */ /* 0x000e220000001000 */
[----:B------:R-:W-:-:S04]  /*180a0*/  FMUL.FTZ R0, R11, R0 ;  /* 0x000000000b007220 */ /* 0x000fc80000410000 */
[----:B0-----:R-:W-:-:S03]  /*180b0*/  FMUL.FTZ R7, R0, R5 ;  /* 0x0000000500077220 */ /* 0x001fc60000410000 */
.L_x_1408:
[----:B------:R-:W-:Y:S05]  /*180c0*/  BSYNC B3 ;  /* 0x0000000000037941 */ /* 0x000fea0003800000 */
.L_x_1407:
[----:B------:R-:W-:Y:S01]  /*180d0*/  FADD.FTZ R0, -R7, 1 ;  /* 0x3f80000007007421 */ /* 0x000fe20000010100 */
[----:B------:R-:W-:Y:S05]  /*180e0*/  BRA `(.L_x_1313) ;  /* 0x0000f9c000007947 */ /* 0x000fea0003800000 */
.L_x_1319:
        /* <DEDUP_REMOVED lines=16> */
[----:B------:R0:W-:Y:S01]  /*181f0*/  STL [R1+0x13bc], R10 ;  /* 0x0013bc0a01007387 */ /* 0x0001e20000100800 */
[----:B------:R-:W-:Y:S01]  /*18200*/  MOV R14, 0x419c28d0 ;  /* 0x419c28d0000e7802 */ /* 0x000fe20000000f00 */
[----:B------:R-:W-:Y:S01]  /*18210*/  IMAD.MOV.U32 R11, RZ, RZ, 0x44f0a000 ;  /* 0x44f0a000ff0b7424 */ /* 0x000fe200078e00ff */
[----:B------:R-:W-:Y:S01]  /*18220*/  MOV R15, 0x43e0f8e7 ;  /* 0x43e0f8e7000f7802 */ /* 0x000fe20000000f00 */
[----:B------:R1:W-:Y:S01]  /*18230*/  STL.64 [R1+0xa10], R18 ;  /* 0x000a101201007387 */ /* 0x0003e20000100a00 */
[----:B------:R-:W-:Y:S01]  /*18240*/  MOV R12, 0x3bc6a26b ;  /* 0x3bc6a26b000c7802 */ /* 0x000fe20000000f00 */
[----:B------:R-:W-:Y:S01]  /*18250*/  IMAD.MOV.U32 R16, RZ, RZ, 0x45d95fff ;  /* 0x45d95fffff107424 */ /* 0x000fe200078e00ff */
[----:B------:R-:W-:Y:S01]  /*18260*/  SEL R9, R9, R0, P0 ;  /* 0x0000000009097207 */ /* 0x000fe20000000000 */
[----:B------:R2:W-:Y:S01]  /*18270*/  STL.64 [R1+0xa00], R14 ;  /* 0x000a000e01007387 */ /* 0x0005e20000100a00 */
[----:B------:R-:W-:Y:S01]  /*18280*/  MOV R17, 0x47946fa6 ;  /* 0x47946fa600117802 */ /* 0x000fe20000000f00 */
[----:B------:R-:W-:Y:S01]  /*18290*/  IMAD.MOV.U32 R28, RZ, RZ, 0x4ca4b97f ;  /* 0x4ca4b97fff1c7424 */ /* 0x000fe200078e00ff */
[----:B0-----:R-:W-:Y:S01]  /*182a0*/  MOV R10, 0x42840000 ;  /* 0x42840000000a7802 */ /* 0x001fe20000000f00 */
[----:B------:R0:W-:Y:S01]  /*182b0*/  STL.64 [R1+0x9f8], R12 ;  /* 0x0009f80c01007387 */ /* 0x0001e20000100a00 */
[----:B------:R-:W-:Y:S01]  /*182c0*/  MOV R24, 0x4b5edd0a ;  /* 0x4b5edd0a00187802 */ /* 0x000fe20000000f00 */
[----:B------:R-:W-:Y:S01]  /*182d0*/  IMAD.MOV.U32 R33, RZ, RZ, 0x4cc8c38c ;  /* 0x4cc8c38cff217424 */ /* 0x000fe200078e00ff */
[----:B------:R-:W-:Y:S01]  /*182e0*/  MOV R25, 0x4c255322 ;  /* 0x4c25532200197802 */ /* 0x000fe20000000f00 */
[----:B------:R3:W-:Y:S01]  /*182f0*/  STL.64 [R1+0x13c0], R10 ;  /* 0x0013c00a01007387 */ /* 0x0007e20000100a00 */
[----:B-1----:R-:W-:Y:S01]  /*18300*/  MOV R19, 0x1 ;  /* 0x0000000100137802 */ /* 0x002fe20000000f00 */
[----:B------:R-:W-:Y:S01]  /*18310*/  @P0 IMAD.MOV.U32 R19, RZ, RZ, -0x1 ;  /* 0xffffffffff130424 */ /* 0x000fe200078e00ff */
[----:B------:R-:W-:Y:S01]  /*18320*/  MOV R29, 0x4cc5f8af ;  /* 0x4cc5f8af001d7802 */ /* 0x000fe20000000f00 */
[----:B--2---:R-:W-:Y:S01]  /*18330*/  IMAD.MOV.U32 R14, RZ, RZ, 0x4a20fbd8 ;  /* 0x4a20fbd8ff0e7424 */ /* 0x004fe200078e00ff */
[----:B------:R-:W-:Y:S01]  /*18340*/  MOV R15, 0x4b4b8b8f ;  /* 0x4b4b8b8f000f7802 */ /* 0x000fe20000000f00 */
[----:B------:R1:W-:Y:S01]  /*18350*/  STL.64 [R1+0xa08], R16 ;  /* 0x000a081001007387 */ /* 0x0003e20000100a00 */
[----:B------:R-:W-:-:S02]  /*18360*/  SHF.L.U32 R0, R19, 0x2, RZ ;  /* 0x0000000213007819 */ /* 0x000fc400000006ff */
[----:B0-----:R-:W-:Y:S01]  /*18370*/  MOV R12, 0x46ff3c00 ;  /* 0x46ff3c00000c7802 */ /* 0x001fe20000000f00 */
[----:B------:R0:W-:Y:S01]  /*18380*/  STL.64 [R1+0x13d0], R14 ;  /* 0x0013d00e01007387 */ /* 0x0001e20000100a00 */
[----:B------:R-:W-:Y:S01]  /*18390*/  MOV R13, 0x48ae85e0 ;  /* 0x48ae85e0000d7802 */ /* 0x000fe20000000f00 */
[----:B---3--:R-:W-:Y:S01]  /*183a0*/  IMAD.MOV.U32 R10, RZ, RZ, RZ ;  /* 0x000000ffff0a7224 */ /* 0x008fe200078e00ff */
[----:B------:R-:W-:Y:S01]  /*183b0*/  IADD3 R9, R9, R0, RZ ;  /* 0x0000000009097210 */ /* 0x000fe20007ffe0ff */
[----:B------:R2:W-:Y:S01]  /*183c0*/  STL.64 [R1+0xa18], R24 ;  /* 0x000a181801007387 */ /* 0x0005e20000100a00 */
[----:B------:R-:W-:Y:S02]  /*183d0*/  @P0 MOV R10, 0xc ;  /* 0x0000000c000a0802 */ /* 0x000fe40000000f00 */
[----:B------:R-:W-:Y:S01]  /*183e0*/  MOV R32, 0x4c2f75b4 ;  /* 0x4c2f75b400207802 */ /* 0x000fe20000000f00 */
[----:B------:R3:W-:Y:S01]  /*183f0*/  STL.64 [R1+0x13c8], R12 ;  /* 0x0013c80c01007387 */ /* 0x0007e20000100a00 */
[----:B-1----:R-:W-:-:S02]  /*18400*/  MOV R16, 0x4d0fed36 ;  /* 0x4d0fed3600107802 */ /* 0x002fc40000000f00 */
[----:B------:R-:W-:Y:S01]  /*18410*/  MOV R17, 0x4ce5eb4c ;  /* 0x4ce5eb4c00117802 */ /* 0x000fe20000000f00 */
[----:B0-----:R-:W-:Y:S01]  /*18420*/  IMAD.IADD R15, R9, 0x1, R0 ;  /* 0x00000001090f7824 */ /* 0x001fe200078e0200 */
[----:B------:R-:W-:Y:S01]  /*18430*/  IADD3 R19, R10, R19, RZ ;  /* 0x000000130a137210 */ /* 0x000fe20007ffe0ff */
[----:B------:R-:W-:Y:S01]  /*18440*/  STL.64 [R1+0xa20], R28 ;  /* 0x000a201c01007387 */ /* 0x000fe20000100a00 */
[----:B--2---:R-:W-:Y:S01]  /*18450*/  MOV R24, 0x4c184540 ;  /* 0x4c18454000187802 */ /* 0x004fe20000000f00 */
[----:B------:R-:W-:Y:S02]  /*18460*/  IMAD.MOV.U32 R25, RZ, RZ, RZ ;  /* 0x000000ffff197224 */ /* 0x000fe400078e00ff */
[----:B------:R-:W-:Y:S01]  /*18470*/  STL.64 [R1+0x13d8], R32 ;  /* 0x0013d82001007387 */ /* 0x000fe20000100a00 */
[----:B---3--:R-:W-:Y:S02]  /*18480*/  MOV R12, 0x4c5914c6 ;  /* 0x4c5914c6000c7802 */ /* 0x008fe40000000f00 */
[----:B------:R-:W-:Y:S01]  /*18490*/  IADD3 R13, R15, R0, RZ ;  /* 0x000000000f0d7210 */ /* 0x000fe20007ffe0ff */
[----:B------:R0:W-:Y:S01]  /*184a0*/  STL.64 [R1+0x13e0], R16 ;  /* 0x0013e01001007387 */ /* 0x0001e20000100a00 */
[----:B------:R-:W-:-:S03]  /*184b0*/  IMAD.U32 R19, R19, 0x4, R8 ;  /* 0x0000000413137824 */ /* 0x000fc600078e0008 */
[----:B------:R1:W-:Y:S01]  /*184c0*/  STL.64 [R1+0x13e8], R24 ;  /* 0x0013e81801007387 */ /* 0x0003e20000100a00 */
[----:B------:R-:W-:-:S03]  /*184d0*/  IADD3 R11, R13, R0, RZ ;  /* 0x000000000d0b7210 */ /* 0x000fc60007ffe0ff */
[----:B------:R2:W-:Y:S04]  /*184e0*/  STL [R1+0xa28], R12 ;  /* 0x000a280c01007387 */ /* 0x0005e80000100800 */
[----:B------:R-:W3:Y:S01]  /*184f0*/  LDL R9, [R9] ;  /* 0x0000000009097983 */ /* 0x000ee20000100800 */
[----:B0-----:R-:W-:-:S03]  /*18500*/  IADD3 R17, R0, R19, RZ ;  /* 0x0000001300117210 */ /* 0x001fc60007ffe0ff */
[----:B------:R0:W4:Y:S01]  /*18510*/  LDL R10, [R15] ;  /* 0x000000000f0a7983 */ /* 0x0001220000100800 */
[----:B------:R-:W-:-:S03]  /*18520*/  IMAD.IADD R23, R11, 0x1, R0 ;  /* 0x000000010b177824 */ /* 0x000fc600078e0200 */
[----:B------:R5:W4:Y:S01]  /*18530*/  LDL R8, [R13] ;  /* 0x000000000d087983 */ /* 0x000b220000100800 */
[-C--:B------:R-:W-:Y:S02]  /*18540*/  IADD3 R27, R17, R0.reuse, RZ ;  /* 0x00000000111b7210 */ /* 0x080fe40007ffe0ff */
[-C--:B-1----:R-:W-:Y:S01]  /*18550*/  IADD3 R25, R23, R0.reuse, RZ ;  /* 0x0000000017197210 */ /* 0x082fe20007ffe0ff */
[----:B------:R1:W4:Y:S02]  /*18560*/  LDL R42, [R11] ;  /* 0x000000000b2a7983 */ /* 0x0003240000100800 */
[--C-:B------:R-:W-:Y:S01]  /*18570*/  IMAD.IADD R35, R27, 0x1, R0.reuse ;  /* 0x000000011b237824 */ /* 0x100fe200078e0200 */
[-C--:B0-----:R-:W-:Y:S01]  /*18580*/  IADD3 R15, R25, R0.reuse, RZ ;  /* 0x00000000190f7210 */ /* 0x081fe20007ffe0ff */
[----:B------:R0:W4:Y:S04]  /*18590*/  LDL R29, [R19] ;  /* 0x00000000131d7983 */ /* 0x0001280000100800 */
[----:B------:R0:W4:Y:S01]  /*185a0*/  LDL R40, [R23] ;  /* 0x0000000017287983 */ /* 0x0001220000100800 */
[----:B-----5:R-:W-:Y:S01]  /*185b0*/  IADD3 R13, R35, R0, RZ ;  /* 0x00000000230d7210 */ /* 0x020fe20007ffe0ff */
[----:B-1----:R-:W-:-:S02]  /*185c0*/  IMAD.IADD R11, R15, 0x1, R0 ;  /* 0x000000010f0b7824 */ /* 0x002fc400078e0200 */
[----:B------:R1:W5:Y:S04]  /*185d0*/  LDL R44, [R17] ;  /* 0x00000000112c7983 */ /* 0x0003680000100800 */
[----:B------:R1:W5:Y:S01]  /*185e0*/  LDL R38, [R25] ;  /* 0x0000000019267983 */ /* 0x0003620000100800 */
[----:B------:R-:W-:-:S03]  /*185f0*/  IADD3 R33, R13, R0, RZ ;  /* 0x000000000d217210 */ /* 0x000fc60007ffe0ff */
[----:B------:R1:W5:Y:S01]  /*18600*/  LDL R34, [R27] ;  /* 0x000000001b227983 */ /* 0x0003620000100800 */
[----:B0-----:R-:W-:-:S03]  /*18610*/  IADD3 R19, R11, R0, RZ ;  /* 0x000000000b137210 */ /* 0x001fc60007ffe0ff */
[----:B------:R0:W5:Y:S01]  /*18620*/  LDL R32, [R15] ;  /* 0x000000000f207983 */ /* 0x0001620000100800 */
[----:B------:R-:W-:-:S03]  /*18630*/  IMAD.IADD R39, R33, 0x1, R0 ;  /* 0x0000000121277824 */ /* 0x000fc600078e0200 */
[----:B------:R0:W5:Y:S01]  /*18640*/  LDL R28, [R35] ;  /* 0x00000000231c7983 */ /* 0x0001620000100800 */
[----:B-1----:R-:W-:-:S03]  /*18650*/  IADD3 R17, R19, R0, RZ ;  /* 0x0000000013117210 */ /* 0x002fc60007ffe0ff */
[----:B------:R1:W5:Y:S01]  /*18660*/  LDL R24, [R11] ;  /* 0x000000000b187983 */ /* 0x0003620000100800 */
[----:B------:R-:W-:-:S03]  /*18670*/  IADD3 R27, R17, R0, RZ ;  /* 0x00000000111b7210 */ /* 0x000fc60007ffe0ff */
[----:B------:R0:W5:Y:S01]  /*18680*/  LDL R23, [R13] ;  /* 0x000000000d177983 */ /* 0x0001620000100800 */
[----:B------:R-:W-:-:S03]  /*18690*/  IMAD.IADD R37, R39, 0x1, R0 ;  /* 0x0000000127257824 */ /* 0x000fc600078e0200 */
[----:B------:R-:W5:Y:S01]  /*186a0*/  LDL R19, [R19] ;  /* 0x0000000013137983 */ /* 0x000f620000100800 */
[----:B------:R-:W-:-:S03]  /*186b0*/  IADD3 R14, R27, R0, RZ ;  /* 0x000000001b0e7210 */ /* 0x000fc60007ffe0ff */
[----:B------:R1:W5:Y:S01]  /*186c0*/  LDL R18, [R33] ;  /* 0x0000000021127983 */ /* 0x0003620000100800 */
[----:B0-----:R-:W-:-:S03]  /*186d0*/  IADD3 R35, R37, R0, RZ ;  /* 0x0000000025237210 */ /* 0x001fc60007ffe0ff */
[----:B------:R-:W5:Y:S04]  /*186e0*/  LDL R17, [R17] ;  /* 0x0000000011117983 */ /* 0x000f680000100800 */
[----:B------:R-:W5:Y:S04]  /*186f0*/  LDL R15, [R39] ;  /* 0x00000000270f7983 */ /* 0x000f680000100800 */
[----:B------:R0:W5:Y:S01]  /*18700*/  LDL R16, [R27] ;  /* 0x000000001b107983 */ /* 0x0001620000100800 */
[----:B------:R-:W-:-:S03]  /*18710*/  IMAD.IADD R13, R35, 0x1, R0 ;  /* 0x00000001230d7824 */ /* 0x000fc600078e0200 */
[----:B-1----:R-:W5:Y:S04]  /*18720*/  LDL R11, [R37] ;  /* 0x00000000250b7983 */ /* 0x002f680000100800 */
[----:B------:R-:W5:Y:S01]  /*18730*/  LDL R14, [R14] ;  /* 0x000000000e0e7983 */ /* 0x000f620000100800 */
[----:B------:R-:W-:-:S03]  /*18740*/  IADD3 R33, R13, R0, RZ ;  /* 0x000000000d217210 */ /* 0x000fc60007ffe0ff */
[----:B--2---:R-:W2:Y:S01]  /*18750*/  LDL R12, [R35] ;  /* 0x00000000230c7983 */ /* 0x004ea20000100800 */
[----:B------:R-:W-:-:S03]  /*18760*/  IADD3 R25, R33, R0, RZ ;  /* 0x0000000021197210 */ /* 0x000fc60007ffe0ff */
[----:B------:R-:W2:Y:S04]  /*18770*/  LDL R13, [R13] ;  /* 0x000000000d0d7983 */ /* 0x000ea80000100800 */
[----:B------:R-:W2:Y:S04]  /*18780*/  LDL R0, [R33] ;  /* 0x0000000021007983 */ /* 0x000ea80000100800 */
[----:B------:R-:W2:Y:S01]  /*18790*/  LDL R25, [R25] ;  /* 0x0000000019197983 */ /* 0x000ea20000100800 */
[----:B0-----:R-:W-:Y:S01]  /*187a0*/  IMAD.MOV.U32 R27, RZ, RZ, R5 ;  /* 0x000000ffff1b7224 */ /* 0x001fe200078e0005 */
[----:B------:R-:W-:-:S02]  /*187b0*/  @P0 MOV R27, R7 ;  /* 0x00000007001b0202 */ /* 0x000fc40000000f00 */
[----:B------:R-:W-:-:S05]  /*187c0*/  FSET.BF.LEU.FTZ.AND R7, |R5|, 1, PT ;  /* 0x3f8000000507780a */ /* 0x000fca000381b200 */
[-C--:B---3--:R-:W-:Y:S02]  /*187d0*/  FFMA.FTZ R9, R7, R27.reuse, R9 ;  /* 0x0000001b07097223 */ /* 0x088fe40000010009 */
[----:B------:R-:W0:Y:S02]  /*187e0*/  @P0 MUFU.LG2 R7, R5 ;  /* 0x0000000500070308 */ /* 0x000e240000000c00 */
[-C--:B----4-:R-:W-:Y:S01]  /*187f0*/  FFMA.FTZ R9, R9, R27.reuse, R10 ;  /* 0x0000001b09097223 */ /* 0x090fe2000001000a */
[----:B------:R-:W-:Y:S01]  /*18800*/  MOV R10, 0x3bc6a26b ;  /* 0x3bc6a26b000a7802 */ /* 0x000fe20000000f00 */
[----:B------:R-:W-:Y:S02]  /*18810*/  @P0 IMAD.MOV.U32 R10, RZ, RZ, 0x4c5914c6 ;  /* 0x4c5914c6ff0a0424 */ /* 0x000fe400078e00ff */
[----:B------:R-:W-:-:S04]  /*18820*/  FFMA.FTZ R8, R9, R27, R8 ;  /* 0x0000001b09087223 */ /* 0x000fc80000010008 */
[-C--:B------:R-:W-:Y:S02]  /*18830*/  FFMA.FTZ R8, R8, R27.reuse, R42 ;  /* 0x0000001b08087223 */ /* 0x080fe4000001002a */
[----:B------:R-:W-:Y:S02]  /*18840*/  FFMA.FTZ R10, R27, R10, R29 ;  /* 0x0000000a1b0a7223 */ /* 0x000fe4000001001d */
[-C--:B------:R-:W-:Y:S02]  /*18850*/  FFMA.FTZ R8, R8, R27.reuse, R40 ;  /* 0x0000001b08087223 */ /* 0x080fe40000010028 */
[-C--:B-----5:R-:W-:Y:S02]  /*18860*/  FFMA.FTZ R10, R10, R27.reuse, R44 ;  /* 0x0000001b0a0a7223 */ /* 0x0a0fe4000001002c */
        /* <DEDUP_REMOVED lines=8> */
[----:B------:R-:W-:Y:S02]  /*188f0*/  FFMA.FTZ R8, R8, R27, R17 ;  /* 0x0000001b08087223 */ /* 0x000fe40000010011 */
        /* <DEDUP_REMOVED lines=9> */
[-C--:B--2---:R-:W-:Y:S02]  /*18990*/  FFMA.FTZ R10, R10, R27.reuse, R12 ;  /* 0x0000001b0a0a7223 */ /* 0x084fe4000001000c */
        /* <DEDUP_REMOVED lines=26> */
[----:B------:R-:W-:-:S03]  /*18b40*/  HFMA2.MMA R8, -RZ, RZ, 0, 5.9604644775390625e-08 ;  /* 0x00000001ff087435 */ /* 0x000fc600000001ff */
        /* <DEDUP_REMOVED lines=32> */
.L_x_1416:
[----:B01----:R-:W-:Y:S05]  /*18d50*/  BSYNC B3 ;  /* 0x0000000000037941 */ /* 0x003fea0003800000 */
.L_x_1415:
        /* <DEDUP_REMOVED lines=10> */
[----:B------:R-:W-:Y:S02]  /*18e00*/  IMAD.MOV.U32 R8, RZ, RZ, R22 ;  /* 0x000000ffff087224 */ /* 0x000fe400078e0016 */
.L_x_1418:
[----:B0-----:R-:W-:Y:S05]  /*18e10*/  BSYNC B5 ;  /* 0x0000000000057941 */ /* 0x001fea0003800000 */
.L_x_1417:
[----:B-1----:R0:W1:Y:S01]  /*18e20*/  DADD R20, R20, R8 ;  /* 0x0000000014147229 */ /* 0x0020620000000008 */
[----:B------:R-:W-:Y:S01]  /*18e30*/  IMAD.MOV.U32 R14, RZ, RZ, 0x69ce2bdf ;  /* 0x69ce2bdfff0e7424 */ /* 0x000fe200078e00ff */
[----:B0-----:R-:W-:Y:S01]  /*18e40*/  MOV R8, 0x652b82fe ;  /* 0x652b82fe00087802 */ /* 0x001fe20000000f00 */
[----:B------:R-:W-:Y:S01]  /*18e50*/  HFMA2.MMA R9, -RZ, RZ, 1.9912109375, 0.00128841400146484375 ;  /* 0x3ff71547ff097435 */ /* 0x000fe200000001ff */
        /* <DEDUP_REMOVED lines=33> */
[----:B------:R-:W-:Y:S01]  /*19070*/  @!P0 IMAD.MOV.U32 R8, RZ, RZ, R12 ;  /* 0x000000ffff088224 */ /* 0x000fe200078e000c */
[----:B------:R-:W-:-:S06]  /*19080*/  @!P0 MOV R12, RZ ;  /* 0x000000ff000c8202 */ /* 0x000fcc0000000f00 */
[----:B------:R0:W1:-:S06]  /*19090*/  @!P0 DMUL R10, R8, R12 ;  /* 0x0000000c080a8228 */ /* 0x00004c0000000000 */
.L_x_1420:
[----:B-1----:R-:W-:Y:S05]  /*190a0*/  BSYNC B3 ;  /* 0x0000000000037941 */ /* 0x002fea0003800000 */
.L_x_1419:
[----:B------:R-:W1:-:S06]  /*190b0*/  DMUL R14, R14, R10 ;  /* 0x0000000a0e0e7228 */ /* 0x000e4c0000000000 */
[----:B01----:R-:W0:Y:S01]  /*190c0*/  F2F.F32.F64 R9, R14 ;  /* 0x0000000e00097310 */ /* 0x003e220000301000 */
[----:B------:R-:W0:-:S14]  /*190d0*/  DSETP.GEU.AND P0, PT, |R14|, c[0x2][0x68], PT ;  /* 0x00801a000e00762a */ /* 0x000e1c0003f0e200 */
[----:B0-----:R-:W-:Y:S01]  /*190e0*/  @!P0 FMUL R9, R9, 1.175494350822287508e-38 ;  /* 0x0080000009098820 */ /* 0x001fe20000400000 */
[----:B------:R-:W-:Y:S05]  /*190f0*/  BRA `(.L_x_1421) ;  /* 0x00000e9000007947 */ /* 0x000fea0003800000 */
.L_x_1414:
        /* <DEDUP_REMOVED lines=10> */
.L_x_1413:
        /* <DEDUP_REMOVED lines=45> */
.L_x_1424:
        /* <DEDUP_REMOVED lines=13> */
.L_x_1423:
        /* <DEDUP_REMOVED lines=15> */
.L_x_1426:
        /* <DEDUP_REMOVED lines=16> */
.L_x_1427:
        /* <DEDUP_REMOVED lines=36> */
.L_x_1425:
[----:B------:R-:W-:Y:S05]  /*19970*/  BSYNC B3 ;  /* 0x0000000000037941 */ /* 0x000fea0003800000 */
.L_x_1422:
        /* <DEDUP_REMOVED lines=12> */
[----:B------:R-:W-:Y:S01]  /*19a40*/  HFMA2.MMA R14, -RZ, RZ, 1.541015625, -0.052001953125 ;  /* 0x3e2aaaa8ff0e7435 */ /* 0x000fe200000001ff */
[----:B------:R-:W-:Y:S02]  /*19a50*/  MOV R9, 0x3c0885e4 ;  /* 0x3c0885e400097802 */ /* 0x000fe40000000f00 */
[----:B------:R-:W0:Y:S08]  /*19a60*/  F2I.NTZ R15, R10 ;  /* 0x0000000a000f7305 */ /* 0x000e300000203100 */
[----:B------:R-:W1:Y:S01]  /*19a70*/  FRND R8, R10 ;  /* 0x0000000a00087307 */ /* 0x000e620000201000 */
[----:B0-----:R-:W-:-:S02]  /*19a80*/  LOP3.LUT P1, RZ, R15, 0x1, RZ, 0xc0, !PT ;  /* 0x000000010fff7812 */ /* 0x001fc4000782c0ff */
[----:B------:R-:W-:Y:S02]  /*19a90*/  LOP3.LUT P0, RZ, R15, 0x2, RZ, 0xc0, !PT ;  /* 0x000000020fff7812 */ /* 0x000fe4000780c0ff */
[----:B------:R-:W-:Y:S01]  /*19aa0*/  FSEL R9, R9, 0.041666727513074874878, !P1 ;  /* 0x3d2aaabb09097808 */ /* 0x000fe20004800000 */
[----:B-1----:R-:W-:-:S04]  /*19ab0*/  FFMA.FTZ R8, -R8, 0.5, |R5| ;  /* 0x3f00000008087823 */ /* 0x002fc80000010505 */
[----:B------:R-:W-:Y:S01]  /*19ac0*/  FMUL.FTZ R11, R8, 3.1415927410125732422 ;  /* 0x40490fdb080b7820 */ /* 0x000fe20000410000 */
[----:B------:R-:W-:-:S03]  /*19ad0*/  HFMA2.MMA R8, -RZ, RZ, -0.66259765625, 2.662109375 ;  /* 0xb94d4153ff087435 */ /* 0x000fc600000001ff */
[----:B------:R-:W-:Y:S02]  /*19ae0*/  @P1 IMAD.MOV.U32 R12, RZ, RZ, 0x37cbac00 ;  /* 0x37cbac00ff0c1424 */ /* 0x000fe400078e00ff */
[C---:B------:R-:W-:Y:S01]  /*19af0*/  FMUL.FTZ R13, R11.reuse, R11 ;  /* 0x0000000b0b0d7220 */ /* 0x040fe20000410000 */
[----:B------:R-:W-:Y:S02]  /*19b00*/  FSEL R10, R11, 1, !P1 ;  /* 0x3f8000000b0a7808 */ /* 0x000fe40004800000 */
[----:B------:R-:W-:Y:S01]  /*19b10*/  FSEL R11, -R14, -0.4999999701976776123, !P1 ;  /* 0xbeffffff0e0b7808 */ /* 0x000fe20004800100 */
        /* <DEDUP_REMOVED lines=35> */
.L_x_1430:
        /* <DEDUP_REMOVED lines=27> */
.L_x_1429:
[----:B------:R-:W-:Y:S05]  /*19f00*/  BSYNC B3 ;  /* 0x0000000000037941 */ /* 0x000fea0003800000 */
.L_x_1428:
        /* <DEDUP_REMOVED lines=8> */
.L_x_1421:
[----:B------:R-:W-:Y:S05]  /*19f90*/  BSYNC B4 ;  /* 0x0000000000047941 */ /* 0x000fea0003800000 */
.L_x_1412:
[----:B-1----:R-:W-:Y:S01]  /*19fa0*/  FSETP.NEU.FTZ.AND P0, PT, R9, RZ, PT ;  /* 0x000000ff0900720b */ /* 0x002fe20003f1d000 */
[----:B0-----:R-:W-:-:S12]  /*19fb0*/  HFMA2.MMA R0, -RZ, RZ, 0, 0 ;  /* 0x00000000ff007435 */ /* 0x001fd800000001ff */
[----:B------:R-:W-:Y:S05]  /*19fc0*/  @!P0 BRA `(.L_x_1313) ;  /* 0x0000dae000008947 */ /* 0x000fea0003800000 */
[----:B------:R-:W-:Y:S01]  /*19fd0*/  FADD.FTZ R5, -R5, 1 ;  /* 0x3f80000005057421 */ /* 0x000fe20000010100 */
[----:B------:R-:W-:Y:S01]  /*19fe0*/  BSSY B3, `(.L_x_1431) ;  /* 0x0000028000037945 */ /* 0x000fe20003800000 */
[C---:B------:R-:W-:Y:S01]  /*19ff0*/  FADD.FTZ R8, R26.reuse, 1 ;  /* 0x3f8000001a087421 */ /* 0x040fe20000010000 */
[----:B------:R-:W-:Y:S01]  /*1a000*/  MOV R12, RZ ;  /* 0x000000ff000c7202 */ /* 0x000fe20000000f00 */
[----:B------:R-:W-:Y:S01]  /*1a010*/  FADD.FTZ R0, R26, R5 ;  /* 0x000000051a007221 */ /* 0x000fe20000010000 */
[----:B------:R-:W-:Y:S01]  /*1a020*/  MOV R13, 0x3f800000 ;  /* 0x3f800000000d7802 */ /* 0x000fe20000000f00 */
[----:B------:R-:W-:Y:S02]  /*1a030*/  IMAD.MOV.U32 R11, RZ, RZ, RZ ;  /* 0x000000ffff0b7224 */ /* 0x000fe400078e00ff */
[----:B------:R-:W-:-:S04]  /*1a040*/  FADD.FTZ R7, R0, 1 ;  /* 0x3f80000000077421 */ /* 0x000fc80000010000 */
[----:B------:R-:W-:-:S04]  /*1a050*/  FMUL.FTZ R0, R26, R7 ;  /* 0x000000071a007220 */ /* 0x000fc80000410000 */
[----:B------:R-:W0:Y:S02]  /*1a060*/  MUFU.RCP R15, R0 ;  /* 0x00000000000f7308 */ /* 0x000e240000001000 */
[----:B0-----:R-:W-:-:S06]  /*1a070*/  FMUL.FTZ R10, R8, R15 ;  /* 0x0000000f080a7220 */ /* 0x001fcc0000410000 */
.L_x_1432:
[----:B------:R-:W-:Y:S01]  /*1a080*/  FADD.FTZ R5, R5, 1 ;  /* 0x3f80000005057421 */ /* 0x000fe20000010000 */
[----:B------:R-:W-:Y:S01]  /*1a090*/  IADD3 R11, R11, 0x1, RZ ;  /* 0x000000010b0b7810 */ /* 0x000fe20007ffe0ff */
[----:B------:R-:W-:Y:S02]  /*1a0a0*/  FADD.FTZ R12, R12, 1 ;  /* 0x3f8000000c0c7421 */ /* 0x000fe40000010000 */
[----:B------:R-:W-:Y:S01]  /*1a0b0*/  FADD.FTZ R7, R7, 2 ;  /* 0x4000000007077421 */ /* 0x000fe20000010000 */
[----:B------:R-:W-:Y:S01]  /*1a0c0*/  ISETP.LT.U32.AND P3, PT, R11, 0x7d0, PT ;  /* 0x000007d00b00780c */ /* 0x000fe20003f61070 */
[----:B------:R-:W-:-:S04]  /*1a0d0*/  FMUL.FTZ R14, R5, R12 ;  /* 0x0000000c050e7220 */ /* 0x000fc80000410000 */
[C---:B------:R-:W-:Y:S02]  /*1a0e0*/  FMUL.FTZ R15, R14.reuse, R26 ;  /* 0x0000001a0e0f7220 */ /* 0x040fe40000410000 */
[----:B------:R-:W-:Y:S01]  /*1a0f0*/  FMUL.FTZ R14, R14, R13 ;  /* 0x0000000d0e0e7220 */ /* 0x000fe20000410000 */
[----:B------:R-:W-:Y:S01]  /*1a100*/  MOV R13, 0x3f800000 ;  /* 0x3f800000000d7802 */ /* 0x000fe20000000f00 */
[-C--:B------:R-:W-:Y:S02]  /*1a110*/  FFMA.FTZ R15, R0, R7.reuse, -R15 ;  /* 0x00000007000f7223 */ /* 0x080fe4000001080f */
[----:B------:R-:W-:-:S03]  /*1a120*/  FFMA.FTZ R14, R8, R7, -R14 ;  /* 0x00000007080e7223 */ /* 0x000fc6000001080e */
[----:B------:R-:W-:Y:S02]  /*1a130*/  FSETP.NEU.FTZ.AND P1, PT, R15, RZ, PT ;  /* 0x000000ff0f00720b */ /* 0x000fe40003f3d000 */
[----:B------:R-:W-:-:S11]  /*1a140*/  FSETP.GT.FTZ.AND P2, PT, |R14|, 16777216, PT ;  /* 0x4b8000000e00780b */ /* 0x000fd60003f54200 */
[----:B------:R0:W1:Y:S02]  /*1a150*/  @P1 MUFU.RCP R17, R15 ;  /* 0x0000000f00111308 */ /* 0x0000640000001000 */
[----:B------:R-:W-:Y:S02]  /*1a160*/  @P2 FMUL.FTZ R0, R0, 5.9604644775390625e-08 ;  /* 0x3380000000002820 */ /* 0x000fe40000410000 */
[----:B------:R-:W-:-:S03]  /*1a170*/  @P2 FMUL.FTZ R8, R8, 5.9604644775390625e-08 ;  /* 0x3380000008082820 */ /* 0x000fc60000410000 */
[----:B------:R-:W-:Y:S01]  /*1a180*/  MOV R26, R0 ;  /* 0x00000000001a7202 */ /* 0x000fe20000000f00 */
[----:B0-----:R-:W-:-:S04]  /*1a190*/  @P2 FMUL.FTZ R15, R15, 5.9604644775390625e-08 ;  /* 0x338000000f0f2820 */ /* 0x001fc80000410000 */
[----:B------:R-:W-:Y:S02]  /*1a1a0*/  IMAD.MOV.U32 R0, RZ, RZ, R15 ;  /* 0x000000ffff007224 */ /* 0x000fe400078e000f */
[C---:B-1----:R-:W-:Y:S02]  /*1a1b0*/  @P1 FMUL.FTZ R17, R14.reuse, R17 ;  /* 0x000000110e111220 */ /* 0x042fe40000410000 */
[----:B------:R-:W-:Y:S02]  /*1a1c0*/  @P2 FMUL.FTZ R14, R14, 5.9604644775390625e-08 ;  /* 0x338000000e0e2820 */ /* 0x000fe40000410000 */
[----:B------:R-:W0:Y:S01]  /*1a1d0*/  @P1 MUFU.RCP R19, R17 ;  /* 0x0000001100131308 */ /* 0x000e220000001000 */
[--C-:B------:R-:W-:Y:S02]  /*1a1e0*/  @P1 FADD.FTZ R16, R10, -R17.reuse ;  /* 0x800000110a101221 */ /* 0x100fe40000010000 */
[----:B------:R-:W-:Y:S02]  /*1a1f0*/  @P1 IMAD.MOV.U32 R10, RZ, RZ, R17 ;  /* 0x000000ffff0a1224 */ /* 0x000fe400078e0011 */
[----:B0-----:R-:W-:-:S04]  /*1a200*/  @P1 FMUL.FTZ R16, R16, R19 ;  /* 0x0000001310101220 */ /* 0x001fc80000410000 */
[----:B------:R-:W-:-:S05]  /*1a210*/  @P1 FADD.FTZ R13, |R16|, -RZ ;  /* 0x800000ff100d1221 */ /* 0x000fca0000010200 */
[----:B------:R-:W-:Y:S02]  /*1a220*/  FSETP.GTU.FTZ.AND P0, PT, R13, 5.9604644775390625e-08, PT ;  /* 0x338000000d00780b */ /* 0x000fe40003f1c000 */
[----:B------:R-:W-:Y:S02]  /*1a230*/  MOV R13, R8 ;  /* 0x00000008000d7202 */ /* 0x000fe40000000f00 */
[----:B------:R-:W-:-:S09]  /*1a240*/  MOV R8, R14 ;  /* 0x0000000e00087202 */ /* 0x000fd20000000f00 */
[----:B------:R-:W-:Y:S05]  /*1a250*/  @P0 BRA P3, `(.L_x_1432) ;  /* 0xfffffe2000000947 */ /* 0x000fea000183ffff */
[----:B------:R-:W-:Y:S05]  /*1a260*/  BSYNC B3 ;  /* 0x0000000000037941 */ /* 0x000fea0003800000 */
.L_x_1431:
[----:B------:R-:W-:Y:S01]  /*1a270*/  FMUL.FTZ R0, R10, R9 ;  /* 0x000000090a007220 */ /* 0x000fe20000410000 */
[----:B------:R-:W-:Y:S05]  /*1a280*/  BRA `(.L_x_1313) ;  /* 0x0000d82000007947 */ /* 0x000fea0003800000 */
.L_x_1411:
        /* <DEDUP_REMOVED lines=10> */
[----:B------:R-:W-:Y:S01]  /*1a330*/  STL [R1+0x13bc], R10 ;  /* 0x0013bc0a01007387 */ /* 0x000fe20000100800 */
[----:B------:R-:W-:Y:S01]  /*1a340*/  MOV R15, 0x43e0f8e7 ;  /* 0x43e0f8e7000f7802 */ /* 0x000fe20000000f00 */
[----:B------:R-:W-:Y:S01]  /*1a350*/  IMAD.MOV.U32 R19, RZ, RZ, 0x4a5481c1 ;  /* 0x4a5481c1ff137424 */ /* 0x000fe200078e00ff */
[----:B------:R-:W-:Y:S01]  /*1a360*/  MOV R17, 0x47946fa6 ;  /* 0x47946fa600117802 */ /* 0x000fe20000000f00 */
[----:B------:R0:W-:Y:S01]  /*1a370*/  STL.64 [R1+0x9f8], R12 ;  /* 0x0009f80c01007387 */ /* 0x0001e20000100a00 */
[----:B------:R-:W-:Y:S01]  /*1a380*/  MOV R24, 0x4b5edd0a ;  /* 0x4b5edd0a00187802 */ /* 0x000fe20000000f00 */
[----:B------:R-:W-:Y:S01]  /*1a390*/  IMAD.MOV.U32 R34, RZ, RZ, 0x4a20fbd8 ;  /* 0x4a20fbd8ff227424 */ /* 0x000fe200078e00ff */
[----:B------:R-:W-:Y:S01]  /*1a3a0*/  @P0 MOV R11, 0xffffffff ;  /* 0xffffffff000b0802 */ /* 0x000fe20000000f00 */
[----:B------:R1:W-:Y:S01]  /*1a3b0*/  STL.64 [R1+0xa00], R14 ;  /* 0x000a000e01007387 */ /* 0x0003e20000100a00 */
[----:B------:R-:W-:-:S02]  /*1a3c0*/  @P0 IADD3 R0, R8, 0x9f4, RZ ;  /* 0x000009f408000810 */ /* 0x000fc40007ffe0ff */
[----:B------:R-:W-:Y:S01]  /*1a3d0*/  SHF.L.U32 R9, R11, 0x2, RZ ;  /* 0x000000020b097819 */ /* 0x000fe200000006ff */
[----:B------:R2:W-:Y:S01]  /*1a3e0*/  STL.64 [R1+0xa08], R16 ;  /* 0x000a081001007387 */ /* 0x0005e20000100a00 */
[----:B------:R-:W-:Y:S02]  /*1a3f0*/  MOV R25, 0x4c255322 ;  /* 0x4c25532200197802 */ /* 0x000fe40000000f00 */
[----:B------:R-:W-:Y:S01]  /*1a400*/  MOV R29, 0x4cc5f8af ;  /* 0x4cc5f8af001d7802 */ /* 0x000fe20000000f00 */
[----:B0-----:R-:W-:Y:S01]  /*1a410*/  IMAD.MOV.U32 R13, RZ, RZ, 0x44f0a000 ;  /* 0x44f0a000ff0d7424 */ /* 0x001fe200078e00ff */
[----:B------:R-:W-:Y:S01]  /*1a420*/  MOV R12, 0x42840000 ;  /* 0x42840000000c7802 */ /* 0x000fe20000000f00 */
[----:B------:R0:W-:Y:S01]  /*1a430*/  STL.64 [R1+0xa18], R24 ;  /* 0x000a181801007387 */ /* 0x0001e20000100a00 */
[----:B------:R-:W-:Y:S01]  /*1a440*/  IADD3 R0, R0, R9, RZ ;  /* 0x0000000900007210 */ /* 0x000fe20007ffe0ff */
[----:B-1----:R-:W-:Y:S01]  /*1a450*/  IMAD.MOV.U32 R15, RZ, RZ, 0x4cc8c38c ;  /* 0x4cc8c38cff0f7424 */ /* 0x002fe200078e00ff */
[----:B------:R-:W-:Y:S01]  /*1a460*/  MOV R14, 0x4c2f75b4 ;  /* 0x4c2f75b4000e7802 */ /* 0x000fe20000000f00 */
[----:B------:R1:W-:Y:S01]  /*1a470*/  STL.64 [R1+0x13c0], R12 ;  /* 0x0013c00c01007387 */ /* 0x0003e20000100a00 */
[----:B------:R-:W-:Y:S01]  /*1a480*/  MOV R18, 0x4912f03a ;  /* 0x4912f03a00127802 */ /* 0x000fe20000000f00 */
[----:B------:R-:W-:Y:S01]  /*1a490*/  IMAD.IADD R10, R0, 0x1, R9 ;  /* 0x00000001000a7824 */ /* 0x000fe200078e0209 */
[----:B------:R-:W-:Y:S01]  /*1a4a0*/  MOV R32, 0x46ff3c00 ;  /* 0x46ff3c0000207802 */ /* 0x000fe20000000f00 */
[----:B------:R3:W-:Y:S01]  /*1a4b0*/  STL.64 [R1+0xa20], R28 ;  /* 0x000a201c01007387 */ /* 0x0007e20000100a00 */
[----:B------:R-:W-:Y:S01]  /*1a4c0*/  MOV R33, 0x48ae85e0 ;  /* 0x48ae85e000217802 */ /* 0x000fe20000000f00 */
[----:B--2---:R-:W-:Y:S01]  /*1a4d0*/  IMAD.MOV.U32 R17, RZ, RZ, 0x4ce5eb4c ;  /* 0x4ce5eb4cff117424 */ /* 0x004fe200078e00ff */
[----:B------:R-:W-:Y:S01]  /*1a4e0*/  MOV R35, 0x4b4b8b8f ;  /* 0x4b4b8b8f00237802 */ /* 0x000fe20000000f00 */
[----:B------:R2:W-:Y:S01]  /*1a4f0*/  STL.64 [R1+0x13d8], R14 ;  /* 0x0013d80e01007387 */ /* 0x0005e20000100a00 */
[----:B------:R-:W-:-:S02]  /*1a500*/  MOV R16, 0x4d0fed36 ;  /* 0x4d0fed3600107802 */ /* 0x000fc40000000f00 */
[----:B0-----:R-:W-:Y:S01]  /*1a510*/  MOV R24, 0x4c5914c6 ;  /* 0x4c5914c600187802 */ /* 0x001fe20000000f00 */
[----:B-1----:R-:W-:Y:S01]  /*1a520*/  IMAD.MOV.U32 R12, RZ, RZ, RZ ;  /* 0x000000ffff0c7224 */ /* 0x002fe200078e00ff */
[----:B------:R-:W-:Y:S01]  /*1a530*/  @P0 MOV R12, 0xc ;  /* 0x0000000c000c0802 */ /* 0x000fe20000000f00 */
[----:B------:R0:W-:Y:S01]  /*1a540*/  STL.64 [R1+0xa10], R18 ;  /* 0x000a101201007387 */ /* 0x0001e20000100a00 */
[----:B---3--:R-:W-:Y:S01]  /*1a550*/  MOV R28, 0x4c184540 ;  /* 0x4c184540001c7802 */ /* 0x008fe20000000f00 */
[----:B------:R-:W-:Y:S01]  /*1a560*/  IMAD.MOV.U32 R29, RZ, RZ, RZ ;  /* 0x000000ffff1d7224 */ /* 0x000fe200078e00ff */
[----:B------:R-:W-:Y:S01]  /*1a570*/  IADD3 R11, R12, R11, RZ ;  /* 0x0000000b0c0b7210 */ /* 0x000fe20007ffe0ff */
[----:B------:R-:W-:Y:S01]  /*1a580*/  STL.64 [R1+0x13c8], R32 ;  /* 0x0013c82001007387 */ /* 0x000fe20000100a00 */
[----:B--2---:R-:W-:-:S03]  /*1a590*/  IADD3 R14, R10, R9, RZ ;  /* 0x000000090a0e7210 */ /* 0x004fc60007ffe0ff */
[----:B------:R-:W-:Y:S01]  /*1a5a0*/  STL.64 [R1+0x13d0], R34 ;  /* 0x0013d02201007387 */ /* 0x000fe20000100a00 */
[----:B------:R-:W-:-:S03]  /*1a5b0*/  IADD3 R12, R14, R9, RZ ;  /* 0x000000090e0c7210 */ /* 0x000fc60007ffe0ff */
[----:B------:R1:W-:Y:S01]  /*1a5c0*/  STL.64 [R1+0x13e0], R16 ;  /* 0x0013e01001007387 */ /* 0x0003e20000100a00 */
[----:B0-----:R-:W-:-:S03]  /*1a5d0*/  IMAD.U32 R18, R11, 0x4, R8 ;  /* 0x000000040b127824 */ /* 0x001fc600078e0008 */
[----:B------:R0:W-:Y:S04]  /*1a5e0*/  STL.64 [R1+0x13e8], R28 ;  /* 0x0013e81c01007387 */ /* 0x0001e80000100a00 */
[----:B------:R2:W-:Y:S04]  /*1a5f0*/  STL [R1+0xa28], R24 ;  /* 0x000a281801007387 */ /* 0x0005e80000100800 */
[----:B------:R-:W3:Y:S01]  /*1a600*/  LDL R0, [R0] ;  /* 0x0000000000007983 */ /* 0x000ee20000100800 */
[----:B-1----:R-:W-:-:S03]  /*1a610*/  IADD3 R16, R9, R18, RZ ;  /* 0x0000001209107210 */ /* 0x002fc60007ffe0ff */
[----:B------:R-:W4:Y:S01]  /*1a620*/  LDL R10, [R10] ;  /* 0x000000000a0a7983 */ /* 0x000f220000100800 */
[----:B------:R-:W-:-:S03]  /*1a630*/  IMAD.IADD R40, R12, 0x1, R9 ;  /* 0x000000010c287824 */ /* 0x000fc600078e0209 */
[----:B------:R1:W5:Y:S01]  /*1a640*/  LDL R8, [R14] ;  /* 0x000000000e087983 */ /* 0x0003620000100800 */
[-C--:B------:R-:W-:Y:S02]  /*1a650*/  IADD3 R34, R16, R9.reuse, RZ ;  /* 0x0000000910227210 */ /* 0x080fe40007ffe0ff */
[-C--:B------:R-:W-:Y:S01]  /*1a660*/  IADD3 R38, R40, R9.reuse, RZ ;  /* 0x0000000928267210 */ /* 0x080fe20007ffe0ff */
[----:B------:R1:W5:Y:S02]  /*1a670*/  LDL R42, [R12] ;  /* 0x000000000c2a7983 */ /* 0x0003640000100800 */
[--C-:B0-----:R-:W-:Y:S01]  /*1a680*/  IMAD.IADD R28, R34, 0x1, R9.reuse ;  /* 0x00000001221c7824 */ /* 0x101fe200078e0209 */
[-C--:B------:R-:W-:Y:S01]  /*1a690*/  IADD3 R32, R38, R9.reuse, RZ ;  /* 0x0000000926207210 */ /* 0x080fe20007ffe0ff */
[----:B------:R0:W5:Y:S04]  /*1a6a0*/  LDL R29, [R18] ;  /* 0x00000000121d7983 */ /* 0x0001680000100800 */
[----:B------:R-:W5:Y:S01]  /*1a6b0*/  LDL R40, [R40] ;  /* 0x0000000028287983 */ /* 0x000f620000100800 */
[----:B------:R-:W-:Y:S01]  /*1a6c0*/  IADD3 R23, R28, R9, RZ ;  /* 0x000000091c177210 */ /* 0x000fe20007ffe0ff */
[----:B--2---:R-:W-:-:S02]  /*1a6d0*/  IMAD.IADD R24, R32, 0x1, R9 ;  /* 0x0000000120187824 */ /* 0x004fc400078e0209 */
[----:B------:R2:W5:Y:S04]  /*1a6e0*/  LDL R44, [R16] ;  /* 0x00000000102c7983 */ /* 0x0005680000100800 */
[----:B------:R-:W5:Y:S01]  /*1a6f0*/  LDL R38, [R38] ;  /* 0x0000000026267983 */ /* 0x000f620000100800 */
[----:B0-----:R-:W-:-:S03]  /*1a700*/  IADD3 R18, R23, R9, RZ ;  /* 0x0000000917127210 */ /* 0x001fc60007ffe0ff */
[----:B------:R-:W5:Y:S01]  /*1a710*/  LDL R34, [R34] ;  /* 0x0000000022227983 */ /* 0x000f620000100800 */
[----:B-1----:R-:W-:-:S03]  /*1a720*/  IADD3 R12, R24, R9, RZ ;  /* 0x00000009180c7210 */ /* 0x002fc60007ffe0ff */
[----:B------:R-:W5:Y:S01]  /*1a730*/  LDL R32, [R32] ;  /* 0x0000000020207983 */ /* 0x000f620000100800 */
[----:B------:R-:W-:-:S03]  /*1a740*/  IMAD.IADD R25, R18, 0x1, R9 ;  /* 0x0000000112197824 */ /* 0x000fc600078e0209 */
[----:B------:R-:W5:Y:S01]  /*1a750*/  LDL R28, [R28] ;  /* 0x000000001c1c7983 */ /* 0x000f620000100800 */
[----:B------:R-:W-:-:S03]  /*1a760*/  IADD3 R17, R12, R9, RZ ;  /* 0x000000090c117210 */ /* 0x000fc60007ffe0ff */
[----:B------:R-:W5:Y:S01]  /*1a770*/  LDL R24, [R24] ;  /* 0x0000000018187983 */ /* 0x000f620000100800 */
[----:B--2---:R-:W-:-:S03]  /*1a780*/  IADD3 R16, R17, R9, RZ ;  /* 0x0000000911107210 */ /* 0x004fc60007ffe0ff */
[----:B------:R-:W2:Y:S01]  /*1a790*/  LDL R23, [R23] ;  /* 0x0000000017177983 */ /* 0x000ea20000100800 */
[----:B------:R-:W-:-:S03]  /*1a7a0*/  IMAD.IADD R11, R25, 0x1, R9 ;  /* 0x00000001190b7824 */ /* 0x000fc600078e0209 */
[----:B------:R0:W2:Y:S01]  /*1a7b0*/  LDL R19, [R12] ;  /* 0x000000000c137983 */ /* 0x0000a20000100800 */
[----:B------:R-:W-:-:S03]  /*1a7c0*/  IADD3 R14, R16, R9, RZ ;  /* 0x00000009100e7210 */ /* 0x000fc60007ffe0ff */
[----:B------:R-:W2:Y:S01]  /*1a7d0*/  LDL R18, [R18] ;  /* 0x0000000012127983 */ /* 0x000ea20000100800 */
[----:B------:R-:W-:-:S03]  /*1a7e0*/  IADD3 R35, R11, R9, RZ ;  /* 0x000000090b237210 */ /* 0x000fc60007ffe0ff */
[----:B------:R-:W2:Y:S04]  /*1a7f0*/  LDL R17, [R17] ;  /* 0x0000000011117983 */ /* 0x000ea80000100800 */
[----:B------:R1:W2:Y:S04]  /*1a800*/  LDL R15, [R25] ;  /* 0x00000000190f7983 */ /* 0x0002a80000100800 */
[----:B------:R-:W2:Y:S01]  /*1a810*/  LDL R16, [R16] ;  /* 0x0000000010107983 */ /* 0x000ea20000100800 */
[----:B------:R-:W-:-:S03]  /*1a820*/  IMAD.IADD R13, R35, 0x1, R9 ;  /* 0x00000001230d7824 */ /* 0x000fc600078e0209 */
[----:B------:R-:W2:Y:S04]  /*1a830*/  LDL R11, [R11] ;  /* 0x000000000b0b7983 */ /* 0x000ea80000100800 */
[----:B------:R-:W2:Y:S01]  /*1a840*/  LDL R14, [R14] ;  /* 0x000000000e0e7983 */ /* 0x000ea20000100800 */
[----:B------:R-:W-:-:S03]  /*1a850*/  IADD3 R33, R13, R9, RZ ;  /* 0x000000090d217210 */ /* 0x000fc60007ffe0ff */
[----:B0-----:R-:W2:Y:S01]  /*1a860*/  LDL R12, [R35] ;  /* 0x00000000230c7983 */ /* 0x001ea20000100800 */
[----:B-1----:R-:W-:-:S03]  /*1a870*/  IADD3 R25, R33, R9, RZ ;  /* 0x0000000921197210 */ /* 0x002fc60007ffe0ff */
[----:B------:R-:W2:Y:S04]  /*1a880*/  LDL R13, [R13] ;  /* 0x000000000d0d7983 */ /* 0x000ea80000100800 */
[----:B------:R-:W2:Y:S04]  /*1a890*/  LDL R9, [R33] ;  /* 0x0000000021097983 */ /* 0x000ea80000100800 */
[----:B------:R-:W2:Y:S01]  /*1a8a0*/  LDL R25, [R25] ;  /* 0x0000000019197983 */ /* 0x000ea20000100800 */
[----:B------:R-:W-:Y:S01]  /*1a8b0*/  IMAD.MOV.U32 R27, RZ, RZ, R5 ;  /* 0x000000ffff1b7224 */ /* 0x000fe200078e0005 */
[----:B------:R-:W-:-:S02]  /*1a8c0*/  @P0 MOV R27, R7 ;  /* 0x00000007001b0202 */ /* 0x000fc40000000f00 */
[----:B------:R-:W-:-:S05]  /*1a8d0*/  FSET.BF.LEU.FTZ.AND R7, |R5|, 1, PT ;  /* 0x3f8000000507780a */ /* 0x000fca000381b200 */
[-C--:B---3--:R-:W-:Y:S02]  /*1a8e0*/  FFMA.FTZ R0, R7, R27.reuse, R0 ;  /* 0x0000001b07007223 */ /* 0x088fe40000010000 */
[----:B------:R-:W0:Y:S02]  /*1a8f0*/  @P0 MUFU.LG2 R7, R5 ;  /* 0x0000000500070308 */ /* 0x000e240000000c00 */
[-C--:B----4-:R-:W-:Y:S01]  /*1a900*/  FFMA.FTZ R10, R0, R27.reuse, R10 ;  /* 0x0000001b000a7223 */ /* 0x090fe2000001000a */
[----:B------:R-:W-:Y:S01]  /*1a910*/  MOV R0, 0x3bc6a26b ;  /* 0x3bc6a26b00007802 */ /* 0x000fe20000000f00 */
[----:B------:R-:W-:Y:S02]  /*1a920*/  @P0 IMAD.MOV.U32 R0, RZ, RZ, 0x4c5914c6 ;  /* 0x4c5914c6ff000424 */ /* 0x000fe400078e00ff */
[----:B-----5:R-:W-:-:S04]  /*1a930*/  FFMA.FTZ R8, R10, R27, R8 ;  /* 0x0000001b0a087223 */ /* 0x020fc80000010008 */
        /* <DEDUP_REMOVED lines=9> */
[-C--:B--2---:R-:W-:Y:S02]  /*1a9d0*/  FFMA.FTZ R0, R0, R27.reuse, R23 ;  /* 0x0000001b00007223 */ /* 0x084fe40000010017 */
        /* <DEDUP_REMOVED lines=9> */
[-C--:B------:R-:W-:Y:S02]  /*1aa70*/  FFMA.FTZ R11, R8, R27.reuse, R14 ;  /* 0x0000001b080b7223 */ /* 0x080fe4000001000e */
[----:B------:R-:W-:-:S04]  /*1aa80*/  FFMA.FTZ R0, R0, R27, R12 ;  /* 0x0000001b00007223 */ /* 0x000fc8000001000c */
        /* <DEDUP_REMOVED lines=61> */
.L_x_1437:
[----:B01----:R-:W-:Y:S05]  /*1ae60*/  BSYNC B3 ;  /* 0x0000000000037941 */ /* 0x003fea0003800000 */
.L_x_1436:
        /* <DEDUP_REMOVED lines=11> */
.L_x_1439:
[----:B0-----:R-:W-:Y:S05]  /*1af20*/  BSYNC B5 ;  /* 0x0000000000057941 */ /* 0x001fea0003800000 */
.L_x_1438:
        /* <DEDUP_REMOVED lines=40> */
.L_x_1441:
[----:B-1----:R-:W-:Y:S05]  /*1b1b0*/  BSYNC B3 ;  /* 0x0000000000037941 */ /* 0x002fea0003800000 */
.L_x_1440:
[----:B------:R-:W1:-:S06]  /*1b1c0*/  DMUL R14, R14, R10 ;  /* 0x0000000a0e0e7228 */ /* 0x000e4c0000000000 */
[----:B-1----:R-:W1:Y:S01]  /*1b1d0*/  F2F.F32.F64 R0, R14 ;  /* 0x0000000e00007310 */ /* 0x002e620000301000 */
[----:B------:R-:W1:-:S14]  /*1b1e0*/  DSETP.GEU.AND P0, PT, |R14|, c[0x2][0x68], PT ;  /* 0x00801a000e00762a */ /* 0x000e5c0003f0e200 */
[----:B-1----:R-:W-:Y:S01]  /*1b1f0*/  @!P0 FMUL R0, R0, 1.175494350822287508e-38 ;  /* 0x0080000000008820 */ /* 0x002fe20000400000 */
[----:B------:R-:W-:Y:S05]  /*1b200*/  BRA `(.L_x_1442) ;  /* 0x00000e8000007947 */ /* 0x000fea0003800000 */
.L_x_1435:
        /* <DEDUP_REMOVED lines=10> */
.L_x_1434:
        /* <DEDUP_REMOVED lines=45> */
.L_x_1445:
        /* <DEDUP_REMOVED lines=13> */
.L_x_1444:
        /* <DEDUP_REMOVED lines=15> */
.L_x_1447:
        /* <DEDUP_REMOVED lines=16> */
.L_x_1448:
        /* <DEDUP_REMOVED lines=36> */
.L_x_1446:
[----:B------:R-:W-:Y:S05]  /*1ba80*/  BSYNC B3 ;  /* 0x0000000000037941 */ /* 0x000fea0003800000 */
.L_x_1443:
        /* <DEDUP_REMOVED lines=61> */
.L_x_1451:
[----:B------:R-:W-:Y:S02]  /*1be60*/  FSETP.GEU.FTZ.AND P0, PT, |R5|, 1.175494350822287508e-38, PT ;  /* 0x008000000500780b */ /* 0x000fe40003f1e200 */
[----:B------:R-:W-:-:S11]  /*1be70*/  MOV R10, 0x3e055027 ;  /* 0x3e055027000a7802 */ /* 0x000fd60000000f00 */
        /* <DEDUP_REMOVED lines=24> */
.L_x_1450:
[----:B------:R-:W-:Y:S05]  /*1c000*/  BSYNC B3 ;  /* 0x0000000000037941 */ /* 0x000fea0003800000 */
.L_x_1449:
        /* <DEDUP_REMOVED lines=8> */
.L_x_1442:
[----:B------:R-:W-:Y:S05]  /*1c090*/  BSYNC B4 ;  /* 0x0000000000047941 */ /* 0x000fea0003800000 */
.L_x_1433:
[----:B-1----:R-:W-:Y:S01]  /*1c0a0*/  FSETP.NEU.FTZ.AND P0, PT, R0, RZ, PT ;  /* 0x000000ff0000720b */ /* 0x002fe20003f1d000 */
[----:B------:R-:W-:Y:S01]  /*1c0b0*/  BSSY B3, `(.L_x_1452) ;  /* 0x0000016000037945 */ /* 0x000fe20003800000 */
[----:B0-----:R-:W-:-:S11]  /*1c0c0*/  HFMA2.MMA R7, -RZ, RZ, 0, 0 ;  /* 0x00000000ff077435 */ /* 0x001fd600000001ff */
[----:B------:R-:W-:Y:S05]  /*1c0d0*/  @!P0 BRA `(.L_x_1453) ;  /* 0x0000013000008947 */ /* 0x000fea0003800000 */
[----:B------:R-:W-:Y:S01]  /*1c0e0*/  BSSY B4, `(.L_x_1454) ;  /* 0x000000f000047945 */ /* 0x000fe20003800000 */
[----:B------:R-:W-:Y:S01]  /*1c0f0*/  MOV R7, RZ ;  /* 0x000000ff00077202 */ /* 0x000fe20000000f00 */
[----:B------:R-:W-:Y:S01]  /*1c100*/  IMAD.MOV.U32 R8, RZ, RZ, 0x3f800000 ;  /* 0x3f800000ff087424 */ /* 0x000fe200078e00ff */
[----:B------:R-:W-:Y:S02]  /*1c110*/  MOV R9, R5 ;  /* 0x0000000500097202 */ /* 0x000fe40000000f00 */
[----:B------:R-:W-:-:S03]  /*1c120*/  MOV R11, 0x3f800000 ;  /* 0x3f800000000b7802 */ /* 0x000fc60000000f00 */
.L_x_1455:
        /* <DEDUP_REMOVED lines=11> */
.L_x_1454:
[----:B------:R-:W0:Y:S01]  /*1c1e0*/  MUFU.RCP R5, R5 ;  /* 0x0000000500057308 */ /* 0x000e220000001000 */
[----:B------:R-:W-:-:S04]  /*1c1f0*/  FMUL.FTZ R0, R11, R0 ;  /* 0x000000000b007220 */ /* 0x000fc80000410000 */
[----:B0-----:R-:W-:-:S03]  /*1c200*/  FMUL.FTZ R7, R0, R5 ;  /* 0x0000000500077220 */ /* 0x001fc60000410000 */
.L_x_1453:
[----:B------:R-:W-:Y:S05]  /*1c210*/  BSYNC B3 ;  /* 0x0000000000037941 */ /* 0x000fea0003800000 */
.L_x_1452:
[----:B------:R-:W-:Y:S01]  /*1c220*/  FADD.FTZ R0, -R7, 1 ;  /* 0x3f80000007007421 */ /* 0x000fe20000010100 */
[----:B------:R-:W-:Y:S05]  /*1c230*/  BRA `(.L_x_1313) ;  /* 0x0000b87000007947 */ /* 0x000fea0003800000 */
.L_x_1318:
        /* <DEDUP_REMOVED lines=10> */
[----:B------:R1:W-:Y:S01]  /*1c2e0*/  STL.64 [R1+0xa18], R18 ;  /* 0x000a181201007387 */ /* 0x0003e20000100a00 */
[----:B------:R-:W-:Y:S01]  /*1c2f0*/  MOV R17, 0xb612a9b8 ;  /* 0xb612a9b800117802 */ /* 0x000fe20000000f00 */
[----:B------:R-:W-:Y:S01]  /*1c300*/  HFMA2.MMA R21, -RZ, RZ, 0.184326171875, 56544 ;  /* 0x31e67ae7ff157435 */ /* 0x000fe200000001ff */
[----:B------:R-:W-:Y:S01]  /*1c310*/  MOV R20, 0xb43dafcd ;  /* 0xb43dafcd00147802 */ /* 0x000fe20000000f00 */
[----:B------:R2:W-:Y:S01]  /*1c320*/  STL.64 [R1+0xa00], R12 ;  /* 0x000a000c01007387 */ /* 0x0005e20000100a00 */
[----:B------:R-:W-:Y:S01]  /*1c330*/  IMAD.MOV.U32 R22, RZ, RZ, 0x32304beb ;  /* 0x32304bebff167424 */ /* 0x000fe200078e00ff */
[----:B------:R-:W-:Y:S01]  /*1c340*/  MOV R23, 0xb19690cc ;  /* 0xb19690cc00177802 */ /* 0x000fe20000000f00 */
[----:B------:R-:W-:Y:S01]  /*1c350*/  HFMA2.MMA R24, -RZ, RZ, 0.1400146484375, 14776 ;  /* 0x307b7337ff187435 */ /* 0x000fe200000001ff */
[----:B0-----:R-:W-:Y:S01]  /*1c360*/  MOV R10, 0xae803854 ;  /* 0xae803854000a7802 */ /* 0x001fe20000000f00 */
[----:B------:R-:W-:Y:S01]  /*1c370*/  HFMA2.MMA R11, -RZ, RZ, 0.0911865234375, 12.4609375 ;  /* 0x2dd64a3bff0b7435 */ /* 0x000fe200000001ff */
[----:B------:R0:W-:Y:S01]  /*1c380*/  STL.64 [R1+0xa08], R14 ;  /* 0x000a080e01007387 */ /* 0x0001e20000100a00 */
[----:B------:R-:W-:Y:S01]  /*1c390*/  IMAD.MOV.U32 R25, RZ, RZ, -0x521f9325 ;  /* 0xade06cdbff197424 */ /* 0x000fe200078e00ff */
[----:B-1----:R-:W-:Y:S01]  /*1c3a0*/  MOV R19, 0xbaf2b9d6 ;  /* 0xbaf2b9d600137802 */ /* 0x002fe20000000f00 */
[----:B------:R-:W-:Y:S01]  /*1c3b0*/  IMAD.MOV.U32 R18, RZ, RZ, -0x58f1ab76 ;  /* 0xa70e548aff127424 */ /* 0x000fe200078e00ff */
[----:B------:R1:W-:Y:S01]  /*1c3c0*/  STL.64 [R1+0xa10], R16 ;  /* 0x000a101001007387 */ /* 0x0003e20000100a00 */
[----:B------:R-:W-:Y:S01]  /*1c3d0*/  HFMA2.MMA R0, -RZ, RZ, 1.7431640625, 3.181640625 ;  /* 0x3ef9425dff007435 */ /* 0x000fe200000001ff */
[----:B--2---:R-:W-:Y:S01]  /*1c3e0*/  IMAD.MOV.U32 R12, RZ, RZ, -0x534f1ac8 ;  /* 0xacb0e538ff0c7424 */ /* 0x004fe200078e00ff */
[----:B------:R-:W-:Y:S01]  /*1c3f0*/  MOV R13, 0x29f7cc00 ;  /* 0x29f7cc00000d7802 */ /* 0x000fe20000000f00 */
[----:B------:R2:W-:Y:S01]  /*1c400*/  STL.64 [R1+0xa38], R10 ;  /* 0x000a380a01007387 */ /* 0x0005e20000100a00 */
[-C--:B------:R-:W-:Y:S01]  /*1c410*/  FMUL.FTZ R26, R26, R7.reuse ;  /* 0x000000071a1a7220 */ /* 0x080fe20000410000 */
[----:B------:R-:W-:Y:S01]  /*1c420*/  BSSY B3, `(.L_x_1456) ;  /* 0x00003da000037945 */ /* 0x000fe20003800000 */
[----:B------:R-:W-:Y:S01]  /*1c430*/  FMUL.FTZ R36, R36, R7 ;  /* 0x0000000724247220 */ /* 0x000fe20000410000 */
[----:B0-----:R-:W-:Y:S01]  /*1c440*/  HFMA2.MMA R14, -RZ, RZ, 0.052642822265625, -33.84375 ;  /* 0x2abdd03bff0e7435 */ /* 0x001fe200000001ff */
[----:B------:R-:W-:Y:S01]  /*1c450*/  IMAD.MOV.U32 R15, RZ, RZ, -0x55e33b21 ;  /* 0xaa1cc4dfff0f7424 */ /* 0x000fe200078e00ff */
[----:B------:R0:W-:Y:S01]  /*1c460*/  STL.64 [R1+0xa58], R18 ;  /* 0x000a581201007387 */ /* 0x0001e20000100a00 */
[----:B------:R-:W-:Y:S01]  /*1c470*/  FSETP.GT.FTZ.AND P0, PT, R26, 1, PT ;  /* 0x3f8000001a00780b */ /* 0x000fe20003f14000 */
[----:B-1----:R-:W-:Y:S01]  /*1c480*/  HFMA2.MMA R17, -RZ, RZ, -0.02374267578125, 0.0077667236328125 ;  /* 0xa6141ff4ff117435 */ /* 0x002fe200000001ff */
[----:B------:R-:W-:Y:S01]  /*1c490*/  MOV R16, 0x2900827e ;  /* 0x2900827e00107802 */ /* 0x000fe20000000f00 */
[----:B------:R1:W-:Y:S01]  /*1c4a0*/  STL.64 [R1+0xa40], R12 ;  /* 0x000a400c01007387 */ /* 0x0003e20000100a00 */
[----:B--2---:R-:W-:Y:S01]  /*1c4b0*/  HFMA2.MMA R11, -RZ, RZ, 0.66748046875, -2.81640625 ;  /* 0x3957c1a2ff0b7435 */ /* 0x004fe200000001ff */
[----:B------:R-:W-:-:S02]  /*1c4c0*/  MOV R10, 0xba81ca7b ;  /* 0xba81ca7b000a7802 */ /* 0x000fc40000000f00 */
[----:B------:R2:W-:Y:S01]  /*1c4d0*/  STL.64 [R1+0xa20], R20 ;  /* 0x000a201401007387 */ /* 0x0005e20000100a00 */
[----:B0-----:R-:W-:Y:S01]  /*1c4e0*/  HFMA2.MMA R19, -RZ, RZ, -0.105224609375, 52.09375 ;  /* 0xaebc5283ff137435 */ /* 0x001fe200000001ff */
[----:B------:R-:W-:Y:S02]  /*1c4f0*/  MOV R18, 0x2fe4da1a ;  /* 0x2fe4da1a00127802 */ /* 0x000fe40000000f00 */
[----:B------:R0:W-:Y:S01]  /*1c500*/  STL.64 [R1+0xa48], R14 ;  /* 0x000a480e01007387 */ /* 0x0001e20000100a00 */
[----:B-1----:R-:W-:Y:S01]  /*1c510*/  HFMA2.MMA R13, -RZ, RZ, 0.2548828125, 0.00011575222015380859375 ;  /* 0x34140796ff0d7435 */ /* 0x002fe200000001ff */
[----:B------:R-:W-:Y:S02]  /*1c520*/  MOV R12, 0x319fac92 ;  /* 0x319fac92000c7802 */ /* 0x000fe40000000f00 */
[----:B------:R1:W-:Y:S01]  /*1c530*/  STL.64 [R1+0xa68], R10 ;  /* 0x000a680a01007387 */ /* 0x0003e20000100a00 */
[----:B--2---:R-:W-:Y:S01]  /*1c540*/  HFMA2.MMA R20, -RZ, RZ, -0.92333984375, -0.0003798007965087890625 ;  /* 0xbb638e39ff147435 */ /* 0x004fe200000001ff */
[----:B------:R-:W-:-:S02]  /*1c550*/  IMAD.MOV.U32 R21, RZ, RZ, 0x3b2d602b ;  /* 0x3b2d602bff157424 */ /* 0x000fc400078e00ff */
[----:B------:R2:W-:Y:S01]  /*1c560*/  STL.64 [R1+0xa98], R18 ;  /* 0x000a981201007387 */ /* 0x0005e20000100a00 */
[----:B0-----:R-:W-:Y:S01]  /*1c570*/  IMAD.MOV.U32 R14, RZ, RZ, -0x4c88ee18 ;  /* 0xb37711e8ff0e7424 */ /* 0x001fe200078e00ff */
[----:B------:R-:W-:Y:S02]  /*1c580*/  MOV R15, 0x324d53d2 ;  /* 0x324d53d2000f7802 */ /* 0x000fe40000000f00 */
[----:B------:R0:W-:Y:S01]  /*1c590*/  STL.64 [R1+0xa50], R16 ;  /* 0x000a501001007387 */ /* 0x0001e20000100a00 */
[----:B-1----:R-:W-:Y:S01]  /*1c5a0*/  HFMA2.MMA R10, -RZ, RZ, -0.0672607421875, 1944 ;  /* 0xac4e6798ff0a7435 */ /* 0x002fe200000001ff */
[----:B------:R-:W-:Y:S02]  /*1c5b0*/  IMAD.MOV.U32 R11, RZ, RZ, 0x2b28cac0 ;  /* 0x2b28cac0ff0b7424 */ /* 0x000fe400078e00ff */
[----:B------:R1:W-:Y:S01]  /*1c5c0*/  STL.64 [R1+0xa80], R12 ;  /* 0x000a800c01007387 */ /* 0x0003e20000100a00 */
[----:B--2---:R-:W-:Y:S01]  /*1c5d0*/  HFMA2.MMA R18, -RZ, RZ, -0.45849609375, 0.00158977508544921875 ;  /* 0xb7561683ff127435 */ /* 0x004fe200000001ff */
[----:B------:R-:W-:-:S02]  /*1c5e0*/  IMAD.MOV.U32 R19, RZ, RZ, 0x33130aa5 ;  /* 0x33130aa5ff137424 */ /* 0x000fc400078e00ff */
[----:B------:R2:W-:Y:S01]  /*1c5f0*/  STL.64 [R1+0xa60], R20 ;  /* 0x000a601401007387 */ /* 0x0005e20000100a00 */
[----:B0-----:R-:W-:-:S03]  /*1c600*/  HFMA2.MMA R16, -RZ, RZ, -0.0875244140625, 31.46875 ;  /* 0xad9a4fdeff107435 */ /* 0x001fc600000001ff */
        /* <DEDUP_REMOVED lines=11> */
[----:B-1----:R-:W-:Y:S01]  /*1c6c0*/  HFMA2.MMA R11, -RZ, RZ, -0.322509765625, 0.00154876708984375 ;  /* 0xb5291658ff0b7435 */ /* 0x002fe200000001ff */
[----:B------:R-:W-:Y:S02]  /*1c6d0*/  MOV R10, 0x35b82c49 ;  /* 0x35b82c49000a7802 */ /* 0x000fe40000000f00 */
[----:B------:R1:W-:Y:S01]  /*1c6e0*/  STL.64 [R1+0xa90], R16 ;  /* 0x000a901001007387 */ /* 0x0003e20000100a00 */
[----:B--2---:R-:W-:Y:S01]  /*1c6f0*/  HFMA2.MMA R13, -RZ, RZ, 0.0587158203125, -0.16357421875 ;  /* 0x2b84b13cff0d7435 */ /* 0x004fe200000001ff */
[----:B------:R-:W-:Y:S02]  /*1c700*/  MOV R12, 0xb0bbe2c1 ;  /* 0xb0bbe2c1000c7802 */ /* 0x000fe40000000f00 */
[----:B------:R2:W-:Y:S01]  /*1c710*/  STL.64 [R1+0xaa0], R20 ;  /* 0x000aa01401007387 */ /* 0x0005e20000100a00 */
[----:B0-----:R-:W-:-:S03]  /*1c720*/  HFMA2.MMA R19, -RZ, RZ, 0.054779052734375, 0.87255859375 ;  /* 0x2b033afbff137435 */ /* 0x001fc600000001ff */
[----:B------:R0:W-:Y:S01]  /*1c730*/  STL.64 [R1+0xac0], R14 ;  /* 0x000ac00e01007387 */ /* 0x0001e20000100a00 */
[----:B------:R-:W-:Y:S01]  /*1c740*/  MOV R18, 0xab99f9d0 ;  /* 0xab99f9d000127802 */ /* 0x000fe20000000f00 */
[----:B-1----:R-:W-:Y:S01]  /*1c750*/  IMAD.MOV.U32 R16, RZ, RZ, -0x471ed608 ;  /* 0xb8e129f8ff107424 */ /* 0x002fe200078e00ff */
[----:B------:R-:W-:Y:S01]  /*1c760*/  MOV R17, 0x385dfa1f ;  /* 0x385dfa1f00117802 */ /* 0x000fe20000000f00 */
[----:B------:R1:W-:Y:S01]  /*1c770*/  STL.64 [R1+0xae0], R10 ;  /* 0x000ae00a01007387 */ /* 0x0003e20000100a00 */
[----:B--2---:R-:W-:Y:S01]  /*1c780*/  IMAD.MOV.U32 R20, RZ, RZ, 0x34195641 ;  /* 0x34195641ff147424 */ /* 0x004fe200078e00ff */
[----:B------:R-:W-:Y:S02]  /*1c790*/  MOV R21, 0xaf6125e8 ;  /* 0xaf6125e800157802 */ /* 0x000fe40000000f00 */
[----:B------:R2:W-:Y:S01]  /*1c7a0*/  STL.64 [R1+0xad0], R16 ;  /* 0x000ad01001007387 */ /* 0x0005e20000100a00 */
[----:B0-----:R-:W-:Y:S01]  /*1c7b0*/  IMAD.MOV.U32 R14, RZ, RZ, 0x2f0d882b ;  /* 0x2f0d882bff0e7424 */ /* 0x001fe200078e00ff */
[----:B------:R-:W-:-:S02]  /*1c7c0*/  MOV R15, 0xae74bbc7 ;  /* 0xae74bbc7000f7802 */ /* 0x000fc40000000f00 */
[----:B------:R0:W-:Y:S01]  /*1c7d0*/  STL.64 [R1+0xae8], R20 ;  /* 0x000ae81401007387 */ /* 0x0001e20000100a00 */
[----:B-1----:R-:W-:-:S03]  /*1c7e0*/  HFMA2.MMA R10, -RZ, RZ, 0.032196044921875, -0.00194072723388671875 ;  /* 0x281f97f3ff0a7435 */ /* 0x002fc600000001ff */
[----:B------:R1:W-:Y:S01]  /*1c7f0*/  STL.64 [R1+0xaf8], R12 ;  /* 0x000af80c01007387 */ /* 0x0003e20000100a00 */
[----:B------:R-:W-:Y:S01]  /*1c800*/  IMAD.MOV.U32 R11, RZ, RZ, 0x3a2a3eca ;  /* 0x3a2a3ecaff0b7424 */ /* 0x000fe200078e00ff */
[----:B--2---:R-:W-:Y:S02]  /*1c810*/  HFMA2.MMA R16, -RZ, RZ, 0.0831298828125, -0.1065673828125 ;  /* 0x2d52aed2ff107435 */ /* 0x004fe400000001ff */
[----:B------:R2:W-:Y:S01]  /*1c820*/  STL.64 [R1+0xb10], R18 ;  /* 0x000b101201007387 */ /* 0x0005e20000100a00 */
[----:B------:R-:W-:Y:S01]  /*1c830*/  IMAD.MOV.U32 R17, RZ, RZ, -0x5869cbf6 ;  /* 0xa796340aff117424 */ /* 0x000fe200078e00ff */
[----:B0-----:R-:W-:Y:S02]  /*1c840*/  MOV R20, 0x39709e72 ;  /* 0x39709e7200147802 */ /* 0x001fe40000000f00 */
[----:B------:R0:W-:Y:S01]  /*1c850*/  STL.64 [R1+0xb00], R14 ;  /* 0x000b000e01007387 */ /* 0x0001e20000100a00 */
[----:B------:R-:W-:Y:S01]  /*1c860*/  MOV R21, 0xb9f5fd8c ;  /* 0xb9f5fd8c00157802 */ /* 0x000fe20000000f00 */
[----:B-1----:R-:W-:Y:S01]  /*1c870*/  HFMA2.MMA R13, -RZ, RZ, -0.5771484375, -0.00124835968017578125 ;  /* 0xb89e951dff0d7435 */ /* 0x002fe200000001ff */
        /* <DEDUP_REMOVED lines=8> */
[----:B-1----:R-:W-:-:S03]  /*1c900*/  HFMA2.MMA R10, -RZ, RZ, 0.06494140625, 764 ;  /* 0x2c2861f8ff0a7435 */ /* 0x002fc600000001ff */
[----:B------:R1:W-:Y:S01]  /*1c910*/  STL.64 [R1+0xb08], R16 ;  /* 0x000b081001007387 */ /* 0x0003e20000100a00 */
[----:B------:R-:W-:Y:S01]  /*1c920*/  MOV R11, 0x310db352 ;  /* 0x310db352000b7802 */ /* 0x000fe20000000f00 */
[----:B--2---:R-:W-:Y:S02]  /*1c930*/  HFMA2.MMA R21, -RZ, RZ, 0.115966796875, -149.25 ;  /* 0x2f6cd8aaff157435 */ /* 0x004fe400000001ff */
[----:B------:R2:W-:Y:S01]  /*1c940*/  STL.64 [R1+0xb30], R12 ;  /* 0x000b300c01007387 */ /* 0x0005e20000100a00 */
[----:B------:R-:W-:Y:S01]  /*1c950*/  IMAD.MOV.U32 R20, RZ, RZ, -0x4f7df9d6 ;  /* 0xb082062aff147424 */ /* 0x000fe200078e00ff */
[----:B0-----:R-:W-:Y:S02]  /*1c960*/  HFMA2.MMA R18, -RZ, RZ, -0.79736328125, -8896 ;  /* 0xba61f058ff127435 */ /* 0x001fe400000001ff */
[----:B------:R0:W-:Y:S01]  /*1c970*/  STL.64 [R1+0xb38], R14 ;  /* 0x000b380e01007387 */ /* 0x0001e20000100a00 */
[----:B------:R-:W-:Y:S01]  /*1c980*/  MOV R19, 0x3a4d87fb ;  /* 0x3a4d87fb00137802 */ /* 0x000fe20000000f00 */
[----:B-1----:R-:W-:Y:S01]  /*1c990*/  HFMA2.MMA R17, -RZ, RZ, -0.26318359375, 0.00168609619140625 ;  /* 0xb43616e8ff117435 */ /* 0x002fe200000001ff */
[----:B------:R-:W-:Y:S01]  /*1c9a0*/  IMAD.MOV.U32 R16, RZ, RZ, -0x520aee6d ;  /* 0xadf51193ff107424 */ /* 0x000fe200078e00ff */
        /* <DEDUP_REMOVED lines=8> */
[----:B------:R-:W-:Y:S02]  /*1ca30*/  IMAD.MOV.U32 R11, RZ, RZ, -0x47d98e01 ;  /* 0xb82671ffff0b7424 */ /* 0x000fe400078e00ff */
[----:B------:R1:W-:Y:S01]  /*1ca40*/  STL.64 [R1+0xb48], R16 ;  /* 0x000b481001007387 */ /* 0x0003e20000100a00 */
[----:B--2---:R-:W-:Y:S01]  /*1ca50*/  HFMA2.MMA R20, -RZ, RZ, 0.45263671875, -204 ;  /* 0x373eda60ff147435 */ /* 0x004fe200000001ff */
[----:B------:R-:W-:-:S02]  /*1ca60*/  MOV R21, 0x2f89d9e3 ;  /* 0x2f89d9e300157802 */ /* 0x000fc40000000f00 */
[----:B------:R2:W-:Y:S01]  /*1ca70*/  STL.64 [R1+0xb70], R12 ;  /* 0x000b700c01007387 */ /* 0x0005e20000100a00 */
[----:B0-----:R-:W-:Y:S01]  /*1ca80*/  MOV R18, 0xafd8a791 ;  /* 0xafd8a79100127802 */ /* 0x001fe20000000f00 */
[----:B------:R-:W-:Y:S02]  /*1ca90*/  IMAD.MOV.U32 R19, RZ, RZ, 0x2f4c88ee ;  /* 0x2f4c88eeff137424 */ /* 0x000fe400078e00ff */
[----:B------:R0:W-:Y:S01]  /*1caa0*/  STL.64 [R1+0xb78], R14 ;  /* 0x000b780e01007387 */ /* 0x0001e20000100a00 */
[----:B-1----:R-:W-:Y:S01]  /*1cab0*/  MOV R16, 0xa9d26c77 ;  /* 0xa9d26c7700107802 */ /* 0x002fe20000000f00 */
[----:B------:R-:W-:Y:S02]  /*1cac0*/  IMAD.MOV.U32 R17, RZ, RZ, 0x28b83af4 ;  /* 0x28b83af4ff117424 */ /* 0x000fe400078e00ff */
[----:B------:R1:W-:Y:S01]  /*1cad0*/  STL.64 [R1+0xb98], R10 ;  /* 0x000b980a01007387 */ /* 0x0003e20000100a00 */
[----:B--2---:R-:W-:Y:S01]  /*1cae0*/  HFMA2.MMA R13, -RZ, RZ, 0.339599609375, 0.0038700103759765625 ;  /* 0x356f1bedff0d7435 */ /* 0x004fe200000001ff */
[----:B------:R-:W-:-:S02]  /*1caf0*/  IMAD.MOV.U32 R12, RZ, RZ, -0x4a1c71fc ;  /* 0xb5e38e04ff0c7424 */ /* 0x000fc400078e00ff */
[----:B------:R2:W-:Y:S01]  /*1cb00*/  STL.64 [R1+0xbc8], R18 ;  /* 0x000bc81201007387 */ /* 0x0005e20000100a00 */
[----:B0-----:R-:W-:Y:S01]  /*1cb10*/  MOV R14, 0xb47633b6 ;  /* 0xb47633b6000e7802 */ /* 0x001fe20000000f00 */
[----:B------:R-:W-:Y:S02]  /*1cb20*/  IMAD.MOV.U32 R15, RZ, RZ, 0x2e020a8b ;  /* 0x2e020a8bff0f7424 */ /* 0x000fe400078e00ff */
[----:B------:R0:W-:Y:S01]  /*1cb30*/  STL.64 [R1+0xa28], R22 ;  /* 0x000a281601007387 */ /* 0x0001e20000100a00 */
[----:B-1----:R-:W-:-:S03]  /*1cb40*/  HFMA2.MMA R10, -RZ, RZ, -0.09759521484375, -0.0019130706787109375 ;  /* 0xae3f97d6ff0a7435 */ /* 0x002fc600000001ff */
[----:B------:R1:W-:Y:S01]  /*1cb50*/  STL.64 [R1+0xb80], R16 ;  /* 0x000b801001007387 */ /* 0x0003e20000100a00 */
[----:B------:R-:W-:Y:S01]  /*1cb60*/  MOV R11, 0x26b84405 ;  /* 0x26b84405000b7802 */ /* 0x000fe20000000f00 */
[----:B--2---:R-:W-:Y:S02]  /*1cb70*/  HFMA2.MMA R18, -RZ, RZ, 0.255859375, 442 ;  /* 0x34185ee8ff127435 */ /* 0x004fe400000001ff */
[----:B------:R2:W-:Y:S01]  /*1cb80*/  STL.64 [R1+0xba0], R20 ;  /* 0x000ba01401007387 */ /* 0x0005e20000100a00 */
[----:B------:R-:W-:Y:S01]  /*1cb90*/  MOV R19, 0xb76411fe ;  /* 0xb76411fe00137802 */ /* 0x000fe20000000f00 */
[----:B0-----:R-:W-:Y:S02]  /*1cba0*/  IMAD.MOV.U32 R22, RZ, RZ, -0x4b283e5e ;  /* 0xb4d7c1a2ff167424 */ /* 0x001fe400078e00ff */
[----:B------:R0:W-:Y:S01]  /*1cbb0*/  STL.64 [R1+0xbb0], R14 ;  /* 0x000bb00e01007387 */ /* 0x0001e20000100a00 */
[----:B------:R-:W-:Y:S01]  /*1cbc0*/  MOV R23, 0xb797d257 ;  /* 0xb797d25700177802 */ /* 0x000fe20000000f00 */
[----:B-1----:R-:W-:-:S02]  /*1cbd0*/  HFMA2.MMA R17, -RZ, RZ, -0.050811767578125, -0.0056915283203125 ;  /* 0xaa819dd4ff117435 */ /* 0x002fc400000001ff */
[----:B------:R1:W-:Y:S01]  /*1cbe0*/  STL.64 [R1+0xba8], R12 ;  /* 0x000ba80c01007387 */ /* 0x0003e20000100a00 */
[----:B------:R-:W-:Y:S01]  /*1cbf0*/  IMAD.MOV.U32 R16, RZ, RZ, 0x316cd4f9 ;  /* 0x316cd4f9ff107424 */ /* 0x000fe200078e00ff */
[----:B--2---:R-:W-:Y:S01]  /*1cc00*/  HFMA2.MMA R21, -RZ, RZ, -0.06390380859375, 1.345703125 ;  /* 0xac173d62ff157435 */ /* 0x004fe200000001ff */
[----:B------:R-:W-:Y:S01]  /*1cc10*/  IMAD.MOV.U32 R20, RZ, RZ, 0x2ca4a32a ;  /* 0x2ca4a32aff147424 */ /* 0x000fe200078e00ff */
[----:B------:R2:W-:Y:S01]  /*1cc20*/  STL.64 [R1+0xa30], R24 ;  /* 0x000a301801007387 */ /* 0x0005e20000100a00 */
[----:B0-----:R-:W-:Y:S01]  /*1cc30*/  HFMA2.MMA R15, -RZ, RZ, 0.69580078125, 465 ;  /* 0x39915f44ff0f7435 */ /* 0x001fe200000001ff */
[----:B------:R-:W-:Y:S02]  /*1cc40*/  IMAD.MOV.U32 R14, RZ, RZ, -0x476dc4fe ;  /* 0xb8923b02ff0e7424 */ /* 0x000fe400078e00ff */
[----:B------:R0:W-:Y:S01]  /*1cc50*/  STL.64 [R1+0xa70], R22 ;  /* 0x000a701601007387 */ /* 0x0001e20000100a00 */
[----:B-1----:R-:W-:Y:S01]  /*1cc60*/  HFMA2.MMA R12, -RZ, RZ, -0.042083740234375, 0.58984375 ;  /* 0xa96338b8ff0c7435 */ /* 0x002fe200000001ff */
[----:B------:R-:W-:-:S02]  /*1cc70*/  MOV R13, 0xb9b09456 ;  /* 0xb9b09456000d7802 */ /* 0x000fc40000000f00 */
[----:B------:R1:W-:Y:S01]  /*1cc80*/  STL.64 [R1+0xbd0], R10 ;  /* 0x000bd00a01007387 */ /* 0x0003e20000100a00 */
[----:B--2---:R-:W-:-:S03]  /*1cc90*/  HFMA2.MMA R24, -RZ, RZ, 0.4375, 78.3125 ;  /* 0x370054e5ff187435 */ /* 0x004fc600000001ff */
[----:B------:R2:W-:Y:S01]  /*1cca0*/  STL.64 [R1+0xc00], R18 ;  /* 0x000c001201007387 */ /* 0x0005e20000100a00 */
[----:B------:R-:W-:Y:S01]  /*1ccb0*/  IMAD.MOV.U32 R25, RZ, RZ, -0x4a27a102 ;  /* 0xb5d85efeff197424 */ /* 0x000fe200078e00ff */
[----:B0-----:R-:W-:Y:S02]  /*1ccc0*/  HFMA2.MMA R23, -RZ, RZ, -0.0419921875, 0.27197265625 ;  /* 0xa960345aff177435 */ /* 0x001fe400000001ff */
        /* <DEDUP_REMOVED lines=20> */
[----:B-1----:R-:W-:-:S03]  /*1ce10*/  HFMA2.MMA R10, -RZ, RZ, 0.055633544921875, -1554 ;  /* 0x2b1fe612ff0a7435 */ /* 0x002fc600000001ff */
[----:B------:R1:W-:Y:S01]  /*1ce20*/  STL.64 [R1+0xab0], R22 ;  /* 0x000ab01601007387 */ /* 0x0003e20000100a00 */
[----:B------:R-:W-:Y:S01]  /*1ce30*/  MOV R11, 0xaa152d8b ;  /* 0xaa152d8b000b7802 */ /* 0x000fe20000000f00 */
[----:B--2---:R-:W-:Y:S02]  /*1ce40*/  HFMA2.MMA R18, -RZ, RZ, 0.319091796875, 1096 ;  /* 0x351b6448ff127435 */ /* 0x004fe400000001ff */
[----:B------:R2:W-:Y:S01]  /*1ce50*/  STL.64 [R1+0xbf8], R16 ;  /* 0x000bf81001007387 */ /* 0x0005e20000100a00 */
[----:B------:R-:W-:Y:S01]  /*1ce60*/  MOV R19, 0x2a83a738 ;  /* 0x2a83a73800137802 */ /* 0x000fe20000000f00 */
[----:B0-----:R-:W-:Y:S02]  /*1ce70*/  HFMA2.MMA R25, -RZ, RZ, 0.37646484375, -160.625 ;  /* 0x3606d905ff197435 */ /* 0x001fe400000001ff */
[----:B------:R0:W-:Y:S01]  /*1ce80*/  STL.64 [R1+0xc28], R14 ;  /* 0x000c280e01007387 */ /* 0x0001e20000100a00 */
[----:B------:R-:W-:Y:S01]  /*1ce90*/  MOV R24, 0x3a4a4588 ;  /* 0x3a4a458800187802 */ /* 0x000fe20000000f00 */
[----:B-1----:R-:W-:-:S02]  /*1cea0*/  HFMA2.MMA R22, -RZ, RZ, -0.201416015625, 0.003711700439453125 ;  /* 0xb2721b9aff167435 */ /* 0x002fc400000001ff */
[----:B------:R1:W-:Y:S01]  /*1ceb0*/  STL.64 [R1+0xc18], R20 ;  /* 0x000c181401007387 */ /* 0x0003e20000100a00 */
[----:B------:R-:W-:Y:S01]  /*1cec0*/  IMAD.MOV.U32 R23, RZ, RZ, 0x31d606a3 ;  /* 0x31d606a3ff177424 */ /* 0x000fe200078e00ff */
[----:B--2---:R-:W-:Y:S01]  /*1ced0*/  HFMA2.MMA R17, -RZ, RZ, 0.08184814453125, -56992 ;  /* 0x2d3dfaf5ff117435 */ /* 0x004fe200000001ff */
[----:B------:R-:W-:Y:S01]  /*1cee0*/  IMAD.MOV.U32 R16, RZ, RZ, -0x51b97f57 ;  /* 0xae4680a9ff107424 */ /* 0x000fe200078e00ff */
        /* <DEDUP_REMOVED lines=11> */
[----:B------:R-:W-:Y:S02]  /*1cfa0*/  IMAD.MOV.U32 R11, RZ, RZ, 0x29c2c5d5 ;  /* 0x29c2c5d5ff0b7424 */ /* 0x000fe400078e00ff */
[----:B------:R0:W-:Y:S01]  /*1cfb0*/  STL.64 [R1+0xaf0], R22 ;  /* 0x000af01601007387 */ /* 0x0001e20000100a00 */
[----:B-1----:R-:W-:-:S03]  /*1cfc0*/  MOV R18, 0x3858ebaf ;  /* 0x3858ebaf00127802 */ /* 0x002fc60000000f00 */
[----:B------:R1:W-:Y:S01]  /*1cfd0*/  STL.64 [R1+0xc38], R16 ;  /* 0x000c381001007387 */ /* 0x0003e20000100a00 */
[----:B------:R-:W-:-:S03]  /*1cfe0*/  IMAD.MOV.U32 R19, RZ, RZ, -0x4650663d ;  /* 0xb9af99c3ff137424 */ /* 0x000fc600078e00ff */
[----:B------:R3:W-:Y:S01]  /*1cff0*/  STL.64 [R1+0xc68], R14 ;  /* 0x000c680e01007387 */ /* 0x0007e20000100a00 */
[----:B--2---:R-:W-:Y:S01]  /*1d000*/  IMAD.MOV.U32 R24, RZ, RZ, -0x5620f4f4 ;  /* 0xa9df0b0cff187424 */ /* 0x004fe200078e00ff */
[----:B------:R-:W-:Y:S01]  /*1d010*/  MOV R25, 0x23ae9da1 ;  /* 0x23ae9da100197802 */ /* 0x000fe20000000f00 */
[----:B0-----:R-:W-:Y:S01]  /*1d020*/  HFMA2.MMA R22, -RZ, RZ, -0.42138671875, 3826 ;  /* 0xb6be6b79ff167435 */ /* 0x001fe200000001ff */
[----:B------:R0:W-:Y:S01]  /*1d030*/  STL.64 [R1+0xc50], R20 ;  /* 0x000c501401007387 */ /* 0x0001e20000100a00 */
[----:B------:R-:W-:Y:S02]  /*1d040*/  MOV R23, 0x35bf0101 ;  /* 0x35bf010100177802 */ /* 0x000fe40000000f00 */
[----:B-1----:R-:W-:Y:S01]  /*1d050*/  MOV R16, 0x36688aea ;  /* 0x36688aea00107802 */ /* 0x002fe20000000f00 */
[----:B------:R-:W-:Y:S01]  /*1d060*/  IMAD.MOV.U32 R17, RZ, RZ, -0x49f7d3c4 ;  /* 0xb6082c3cff117424 */ /* 0x000fe200078e00ff */
[----:B------:R1:W-:Y:S01]  /*1d070*/  STL.64 [R1+0xc60], R12 ;  /* 0x000c600c01007387 */ /* 0x0003e20000100a00 */
[----:B---3--:R-:W-:Y:S01]  /*1d080*/  MOV R14, 0xadea538c ;  /* 0xadea538c000e7802 */ /* 0x008fe20000000f00 */
[----:B------:R-:W-:-:S02]  /*1d090*/  IMAD.MOV.U32 R15, RZ, RZ, 0x2d65daaf ;  /* 0x2d65daafff0f7424 */ /* 0x000fc400078e00ff */
[----:B------:R2:W-:Y:S01]  /*1d0a0*/  STL.64 [R1+0xc88], R10 ;  /* 0x000c880a01007387 */ /* 0x0005e20000100a00 */
[----:B0-----:R-:W-:Y:S01]  /*1d0b0*/  HFMA2.MMA R20, -RZ, RZ, 0.1531982421875, -0.00011903047561645507812 ;  /* 0x30e787cdff147435 */ /* 0x001fe200000001ff */
[----:B------:R-:W-:Y:S02]  /*1d0c0*/  MOV R21, 0xb06bb8ab ;  /* 0xb06bb8ab00157802 */ /* 0x000fe40000000f00 */
[----:B------:R0:W-:Y:S01]  /*1d0d0*/  STL.64 [R1+0xcb8], R18 ;  /* 0x000cb81201007387 */ /* 0x0001e20000100a00 */
[----:B-1----:R-:W-:-:S03]  /*1d0e0*/  HFMA2.MMA R13, -RZ, RZ, -0.0248260498046875, 7912 ;  /* 0xa65b6fbaff0d7435 */ /* 0x002fc600000001ff */
[----:B------:R1:W-:Y:S01]  /*1d0f0*/  STL.64 [R1+0xb18], R24 ;  /* 0x000b181801007387 */ /* 0x0003e20000100a00 */
[----:B------:R-:W-:Y:S01]  /*1d100*/  IMAD.MOV.U32 R12, RZ, RZ, 0x2f6d7999 ;  /* 0x2f6d7999ff0c7424 */ /* 0x000fe200078e00ff */
[----:B--2---:R-:W-:Y:S02]  /*1d110*/  HFMA2.MMA R10, -RZ, RZ, 0.69677734375, 30128 ;  /* 0x3993775bff0a7435 */ /* 0x004fe400000001ff */
[----:B------:R2:W-:Y:S01]  /*1d120*/  STL.64 [R1+0xc70], R16 ;  /* 0x000c701001007387 */ /* 0x0005e20000100a00 */
[----:B------:R-:W-:-:S03]  /*1d130*/  MOV R11, 0xb8e63214 ;  /* 0xb8e63214000b7802 */ /* 0x000fc60000000f00 */
[----:B------:R3:W-:Y:S01]  /*1d140*/  STL.64 [R1+0xca0], R14 ;  /* 0x000ca00e01007387 */ /* 0x0007e20000100a00 */
[----:B0-----:R-:W-:Y:S01]  /*1d150*/  HFMA2.MMA R18, -RZ, RZ, -0.202392578125, 17504 ;  /* 0xb27a7446ff127435 */ /* 0x001fe200000001ff */
[----:B------:R-:W-:Y:S02]  /*1d160*/  MOV R19, 0x31859418 ;  /* 0x3185941800137802 */ /* 0x000fe40000000f00 */
[----:B-1----:R-:W-:Y:S01]  /*1d170*/  MOV R24, 0xa87a302c ;  /* 0xa87a302c00187802 */ /* 0x002fe20000000f00 */
[----:B------:R-:W-:Y:S01]  /*1d180*/  IMAD.MOV.U32 R25, RZ, RZ, -0x523f6961 ;  /* 0xadc0969fff197424 */ /* 0x000fe200078e00ff */
[----:B------:R0:W-:Y:S01]  /*1d190*/  STL.64 [R1+0xb40], R22 ;  /* 0x000b401601007387 */ /* 0x0001e20000100a00 */
[----:B--2---:R-:W-:Y:S01]  /*1d1a0*/  HFMA2.MMA R17, -RZ, RZ, 0.712890625, -0.0002586841583251953125 ;  /* 0x39b48c3dff117435 */ /* 0x004fe200000001ff */
[----:B------:R-:W-:Y:S02]  /*1d1b0*/  IMAD.MOV.U32 R16, RZ, RZ, 0x2acfbe8a ;  /* 0x2acfbe8aff107424 */ /* 0x000fe400078e00ff */
[----:B------:R1:W-:Y:S01]  /*1d1c0*/  STL.64 [R1+0xc90], R20 ;  /* 0x000c901401007387 */ /* 0x0003e20000100a00 */
[----:B---3--:R-:W-:Y:S01]  /*1d1d0*/  HFMA2.MMA R15, -RZ, RZ, -0.2646484375, -0.001155853271484375 ;  /* 0xb43c94bcff0f7435 */ /* 0x008fe200000001ff */
[----:B------:R-:W-:-:S02]  /*1d1e0*/  IMAD.MOV.U32 R14, RZ, RZ, 0x35258957 ;  /* 0x35258957ff0e7424 */ /* 0x000fc400078e00ff */
[----:B------:R2:W-:Y:S01]  /*1d1f0*/  STL.64 [R1+0xb68], R24 ;  /* 0x000b681801007387 */ /* 0x0005e20000100a00 */
[----:B0-----:R-:W-:Y:S01]  /*1d200*/  HFMA2.MMA R23, -RZ, RZ, -0.3603515625, 43744 ;  /* 0xb5c47957ff177435 */ /* 0x001fe200000001ff */
[----:B------:R-:W-:Y:S02]  /*1d210*/  IMAD.MOV.U32 R22, RZ, RZ, -0x4663332c ;  /* 0xb99cccd4ff167424 */ /* 0x000fe400078e00ff */
[----:B------:R0:W-:Y:S01]  /*1d220*/  STL.64 [R1+0xc98], R12 ;  /* 0x000c980c01007387 */ /* 0x0001e20000100a00 */
[----:B-1----:R-:W-:Y:S01]  /*1d230*/  HFMA2.MMA R21, -RZ, RZ, 0.494140625, -1.189453125 ;  /* 0x37e8bcc2ff157435 */ /* 0x002fe200000001ff */
[----:B------:R-:W-:Y:S02]  /*1d240*/  IMAD.MOV.U32 R20, RZ, RZ, -0x4bf731c8 ;  /* 0xb408ce38ff147424 */ /* 0x000fe400078e00ff */
[----:B------:R1:W-:Y:S01]  /*1d250*/  STL.64 [R1+0xcc0], R10 ;  /* 0x000cc00a01007387 */ /* 0x0003e20000100a00 */
[----:B--2---:R-:W-:Y:S01]  /*1d260*/  HFMA2.MMA R24, -RZ, RZ, 0.2176513671875, -18976 ;  /* 0x32f7f4a2ff187435 */ /* 0x004fe200000001ff */
[----:B------:R-:W-:-:S02]  /*1d270*/  MOV R25, 0xb273c722 ;  /* 0xb273c72200197802 */ /* 0x000fc40000000f00 */
[----:B------:R2:W-:Y:S01]  /*1d280*/  STL.64 [R1+0xcf0], R18 ;  /* 0x000cf01201007387 */ /* 0x0005e20000100a00 */
[----:B0-----:R-:W-:-:S03]  /*1d290*/  HFMA2.MMA R12, -RZ, RZ, 0.1258544921875, -2.712890625 ;  /* 0x3007c16dff0c7435 */ /* 0x001fc600000001ff */
[----:B------:R0:W-:Y:S01]  /*1d2a0*/  STL.64 [R1+0xcb0], R16 ;  /* 0x000cb01001007387 */ /* 0x0001e20000100a00 */
[----:B------:R-:W-:Y:S02]  /*1d2b0*/  MOV R13, 0xb58e3567 ;  /* 0xb58e3567000d7802 */ /* 0x000fe40000000f00 */
        /* <DEDUP_REMOVED lines=15> */
[----:B0-----:R-:W-:-:S03]  /*1d3b0*/  HFMA2.MMA R20, -RZ, RZ, 0.0154876708984375, -809.5 ;  /* 0x23eee253ff147435 */ /* 0x001fc600000001ff */
[----:B------:R0:W-:Y:S01]  /*1d3c0*/  STL.64 [R1+0xbb8], R24 ;  /* 0x000bb81801007387 */ /* 0x0001e20000100a00 */
[----:B------:R-:W-:Y:S01]  /*1d3d0*/  MOV R21, 0x2d1bcefb ;  /* 0x2d1bcefb00157802 */ /* 0x000fe20000000f00 */
[----:B-1----:R-:W-:Y:S02]  /*1d3e0*/  HFMA2.MMA R10, -RZ, RZ, -0.449462890625, -3.171875 ;  /* 0xb731c258ff0a7435 */ /* 0x002fe400000001ff */
[----:B------:R1:W-:Y:S01]  /*1d3f0*/  STL.64 [R1+0xcd8], R12 ;  /* 0x000cd80c01007387 */ /* 0x0003e20000100a00 */
[----:B------:R-:W-:Y:S01]  /*1d400*/  MOV R11, 0x36e39c79 ;  /* 0x36e39c79000b7802 */ /* 0x000fe20000000f00 */
[----:B--2---:R-:W-:Y:S02]  /*1d410*/  HFMA2.MMA R18, -RZ, RZ, 0.1146240234375, 1.1484375 ;  /* 0x2f563c98ff127435 */ /* 0x004fe400000001ff */
[----:B------:R2:W-:Y:S01]  /*1d420*/  STL.64 [R1+0xce8], R16 ;  /* 0x000ce81001007387 */ /* 0x0005e20000100a00 */
[----:B------:R-:W-:Y:S01]  /*1d430*/  MOV R19, 0xaedeb390 ;  /* 0xaedeb39000137802 */ /* 0x000fe20000000f00 */
[----:B0-----:R-:W-:-:S02]  /*1d440*/  HFMA2.MMA R25, -RZ, RZ, -0.381103515625, -7.34765625 ;  /* 0xb619c759ff197435 */ /* 0x001fc400000001ff */
[----:B------:R0:W-:Y:S01]  /*1d450*/  STL.64 [R1+0xd18], R14 ;  /* 0x000d180e01007387 */ /* 0x0001e20000100a00 */
[----:B------:R-:W-:Y:S01]  /*1d460*/  IMAD.MOV.U32 R24, RZ, RZ, 0x37068711 ;  /* 0x37068711ff187424 */ /* 0x000fe200078e00ff */
[----:B-1----:R-:W-:Y:S02]  /*1d470*/  HFMA2.MMA R13, -RZ, RZ, 0.059326171875, -3744 ;  /* 0x2b98eb50ff0d7435 */ /* 0x002fe400000001ff */
[----:B------:R1:W-:Y:S01]  /*1d480*/  STL.64 [R1+0xbe0], R22 ;  /* 0x000be01601007387 */ /* 0x0003e20000100a00 */
[----:B------:R-:W-:Y:S01]  /*1d490*/  IMAD.MOV.U32 R12, RZ, RZ, -0x536513c8 ;  /* 0xac9aec38ff0c7424 */ /* 0x000fe200078e00ff */
[----:B--2---:R-:W-:Y:S01]  /*1d4a0*/  HFMA2.MMA R17, -RZ, RZ, -0.6279296875, 0.0002286434173583984375 ;  /* 0xb9060b7eff117435 */ /* 0x004fe200000001ff */
[----:B------:R-:W-:Y:S01]  /*1d4b0*/  IMAD.MOV.U32 R16, RZ, RZ, 0x392e88ac ;  /* 0x392e88acff107424 */ /* 0x000fe200078e00ff */
        /* <DEDUP_REMOVED lines=11> */
[----:B------:R-:W-:Y:S01]  /*1d570*/  IMAD.MOV.U32 R11, RZ, RZ, -0x45e39007 ;  /* 0xba1c6ff9ff0b7424 */ /* 0x000fe200078e00ff */
[----:B------:R0:W-:Y:S01]  /*1d580*/  STL.64 [R1+0xd10], R12 ;  /* 0x000d100c01007387 */ /* 0x0001e20000100a00 */
[----:B-1----:R-:W-:-:S03]  /*1d590*/  HFMA2.MMA R18, -RZ, RZ, -0.39013671875, -6.61328125 ;  /* 0xb63ec69dff127435 */ /* 0x002fc600000001ff */
[----:B------:R1:W-:Y:S01]  /*1d5a0*/  STL.64 [R1+0xd28], R16 ;  /* 0x000d281001007387 */ /* 0x0003e20000100a00 */
[----:B------:R-:W-:Y:S01]  /*1d5b0*/  IMAD.MOV.U32 R19, RZ, RZ, 0x3569c288 ;  /* 0x3569c288ff137424 */ /* 0x000fe200078e00ff */
[----:B--2---:R-:W-:Y:S02]  /*1d5c0*/  MOV R24, 0x398e04a8 ;  /* 0x398e04a800187802 */ /* 0x004fe40000000f00 */
[----:B------:R2:W-:Y:S01]  /*1d5d0*/  STL.64 [R1+0xd58], R14 ;  /* 0x000d580e01007387 */ /* 0x0005e20000100a00 */
[----:B------:R-:W-:Y:S01]  /*1d5e0*/  IMAD.MOV.U32 R25, RZ, RZ, 0x3554208f ;  /* 0x3554208fff197424 */ /* 0x000fe200078e00ff */
[----:B0-----:R-:W-:Y:S02]  /*1d5f0*/  HFMA2.MMA R12, -RZ, RZ, 0.2349853515625, -0.0009937286376953125 ;  /* 0x33859412ff0c7435 */ /* 0x001fe400000001ff */
[----:B------:R0:W-:Y:S01]  /*1d600*/  STL.64 [R1+0xc30], R22 ;  /* 0x000c301601007387 */ /* 0x0001e20000100a00 */
[----:B------:R-:W-:Y:S02]  /*1d610*/  MOV R13, 0x263e2a76 ;  /* 0x263e2a76000d7802 */ /* 0x000fe40000000f00 */
[----:B-1----:R-:W-:Y:S01]  /*1d620*/  MOV R16, 0xb0c04c88 ;  /* 0xb0c04c8800107802 */ /* 0x002fe20000000f00 */
[----:B------:R-:W-:Y:S01]  /*1d630*/  IMAD.MOV.U32 R17, RZ, RZ, 0x261b2096 ;  /* 0x261b2096ff117424 */ /* 0x000fe200078e00ff */
[----:B------:R1:W-:Y:S01]  /*1d640*/  STL.64 [R1+0xd78], R10 ;  /* 0x000d780a01007387 */ /* 0x0003e20000100a00 */
[----:B--2---:R-:W-:Y:S01]  /*1d650*/  HFMA2.MMA R14, -RZ, RZ, 0.266357421875, 967 ;  /* 0x3443638eff0e7435 */ /* 0x004fe200000001ff */
[----:B------:R-:W-:-:S02]  /*1d660*/  IMAD.MOV.U32 R15, RZ, RZ, -0x474e2bfe ;  /* 0xb8b1d402ff0f7424 */ /* 0x000fc400078e00ff */
[----:B------:R2:W-:Y:S01]  /*1d670*/  STL.64 [R1+0xc58], R24 ;  /* 0x000c581801007387 */ /* 0x0005e20000100a00 */
[----:B0-----:R-:W-:Y:S01]  /*1d680*/  HFMA2.MMA R23, -RZ, RZ, 0.2279052734375, -1.0966796875 ;  /* 0x334bbc63ff177435 */ /* 0x001fe200000001ff */
[----:B------:R-:W-:Y:S02]  /*1d690*/  IMAD.MOV.U32 R22, RZ, RZ, -0x4c426841 ;  /* 0xb3bd97bfff167424 */ /* 0x000fe400078e00ff */
[----:B------:R0:W-:Y:S01]  /*1d6a0*/  STL.64 [R1+0xd40], R20 ;  /* 0x000d401401007387 */ /* 0x0001e20000100a00 */
[----:B-1----:R-:W-:-:S03]  /*1d6b0*/  HFMA2.MMA R11, -RZ, RZ, -0.2587890625, -3.587890625 ;  /* 0xb424c32dff0b7435 */ /* 0x002fc600000001ff */
[----:B------:R1:W-:Y:S01]  /*1d6c0*/  STL.64 [R1+0xd60], R16 ;  /* 0x000d601001007387 */ /* 0x0003e20000100a00 */
[----:B------:R-:W-:Y:S01]  /*1d6d0*/  MOV R10, 0x2c81c80c ;  /* 0x2c81c80c000a7802 */ /* 0x000fe20000000f00 */
[----:B--2---:R-:W-:Y:S02]  /*1d6e0*/  HFMA2.MMA R24, -RZ, RZ, -0.06829833984375, -4.28125 ;  /* 0xac5fc448ff187435 */ /* 0x004fe400000001ff */
[----:B------:R2:W-:Y:S01]  /*1d6f0*/  STL.64 [R1+0xda8], R18 ;  /* 0x000da81201007387 */ /* 0x0005e20000100a00 */
[----:B------:R-:W-:Y:S01]  /*1d700*/  MOV R25, 0x22adcde9 ;  /* 0x22adcde900197802 */ /* 0x000fe20000000f00 */
[----:B0-----:R-:W-:Y:S02]  /*1d710*/  HFMA2.MMA R20, -RZ, RZ, -0.57373046875, 0.0024356842041015625 ;  /* 0xb89718fdff147435 */ /* 0x001fe400000001ff */
[----:B------:R0:W-:Y:S01]  /*1d720*/  STL.64 [R1+0xd50], R12 ;  /* 0x000d500c01007387 */ /* 0x0001e20000100a00 */
[----:B------:R-:W-:Y:S01]  /*1d730*/  MOV R21, 0x3a31cb4e ;  /* 0x3a31cb4e00157802 */ /* 0x000fe20000000f00 */
[----:B-1----:R-:W-:Y:S01]  /*1d740*/  IMAD.MOV.U32 R16, RZ, RZ, -0x4f8c7f39 ;  /* 0xb07380c7ff107424 */ /* 0x002fe200078e00ff */
[----:B------:R-:W-:Y:S01]  /*1d750*/  MOV R17, 0x3697f31f ;  /* 0x3697f31f00117802 */ /* 0x000fe20000000f00 */
[----:B------:R1:W-:Y:S01]  /*1d760*/  STL.64 [R1+0xd90], R14 ;  /* 0x000d900e01007387 */ /* 0x0003e20000100a00 */
[----:B--2---:R-:W-:Y:S01]  /*1d770*/  HFMA2.MMA R19, -RZ, RZ, -0.8720703125, -6036 ;  /* 0xbafaede5ff137435 */ /* 0x004fe200000001ff */
[----:B------:R-:W-:-:S02]  /*1d780*/  MOV R18, 0x3aaea573 ;  /* 0x3aaea57300127802 */ /* 0x000fc40000000f00 */
[----:B------:R2:W-:Y:S01]  /*1d790*/  STL.64 [R1+0xc80], R22 ;  /* 0x000c801601007387 */ /* 0x0005e20000100a00 */
[----:B0-----:R-:W-:Y:S01]  /*1d7a0*/  IMAD.MOV.U32 R12, RZ, RZ, -0x45d8306d ;  /* 0xba27cf93ff0c7424 */ /* 0x001fe200078e00ff */
[----:B------:R-:W-:Y:S02]  /*1d7b0*/  MOV R13, 0x39917d90 ;  /* 0x39917d90000d7802 */ /* 0x000fe40000000f00 */
[----:B------:R0:W-:Y:S01]  /*1d7c0*/  STL.64 [R1+0xda0], R16 ;  /* 0x000da01001007387 */ /* 0x0001e20000100a00 */
[----:B-1----:R-:W-:Y:S01]  /*1d7d0*/  IMAD.MOV.U32 R14, RZ, RZ, -0x5fa12243 ;  /* 0xa05eddbdff0e7424 */ /* 0x002fe200078e00ff */
[----:B------:R-:W-:Y:S02]  /*1d7e0*/  MOV R15, 0xaeb1f868 ;  /* 0xaeb1f868000f7802 */ /* 0x000fe40000000f00 */
[----:B------:R1:W-:Y:S01]  /*1d7f0*/  STL.64 [R1+0xdb0], R10 ;  /* 0x000db00a01007387 */ /* 0x0003e20000100a00 */
[----:B--2---:R-:W-:Y:S01]  /*1d800*/  MOV R22, 0xb799348b ;  /* 0xb799348b00167802 */ /* 0x004fe20000000f00 */
[----:B------:R-:W-:-:S02]  /*1d810*/  IMAD.MOV.U32 R23, RZ, RZ, 0x36c233ec ;  /* 0x36c233ecff177424 */ /* 0x000fc400078e00ff */
[----:B------:R2:W-:Y:S01]  /*1d820*/  STL.64 [R1+0xca8], R24 ;  /* 0x000ca81801007387 */ /* 0x0005e20000100a00 */
[----:B0-----:R-:W-:-:S03]  /*1d830*/  HFMA2.MMA R16, -RZ, RZ, 0.0972900390625, 1716 ;  /* 0x2e3a66b4ff107435 */ /* 0x001fc600000001ff */
[----:B------:R0:W-:Y:S01]  /*1d840*/  STL.64 [R1+0xd80], R20 ;  /* 0x000d801401007387 */ /* 0x0001e20000100a00 */
[----:B------:R-:W-:Y:S01]  /*1d850*/  IMAD.MOV.U32 R17, RZ, RZ, -0x52be7263 ;  /* 0xad418d9dff117424 */ /* 0x000fe200078e00ff */
[----:B-1----:R-:W-:Y:S02]  /*1d860*/  HFMA2.MMA R10, -RZ, RZ, -0.75244140625, 339.25 ;  /* 0xba055d4dff0a7435 */ /* 0x002fe400000001ff */
        /* <DEDUP_REMOVED lines=8> */
[----:B-1----:R-:W-:-:S03]  /*1d8f0*/  HFMA2.MMA R13, -RZ, RZ, 0.1285400390625, -0.2076416015625 ;  /* 0x301db2a5ff0d7435 */ /* 0x002fc600000001ff */
[----:B------:R1:W-:Y:S01]  /*1d900*/  STL.64 [R1+0xcd0], R22 ;  /* 0x000cd01601007387 */ /* 0x0003e20000100a00 */
[----:B------:R-:W-:Y:S01]  /*1d910*/  MOV R12, 0xb11225d7 ;  /* 0xb11225d7000c7802 */ /* 0x000fe20000000f00 */
[----:B--2---:R-:W-:Y:S01]  /*1d920*/  HFMA2.MMA R14, -RZ, RZ, 0.448974609375, 46.75 ;  /* 0x372f51d8ff0e7435 */ /* 0x004fe200000001ff */
[----:B------:R-:W-:Y:S01]  /*1d930*/  IMAD.MOV.U32 R15, RZ, RZ, 0x2e550537 ;  /* 0x2e550537ff0f7424 */ /* 0x000fe200078e00ff */
[----:B------:R2:W-:Y:S01]  /*1d940*/  STL.64 [R1+0xdb8], R20 ;  /* 0x000db81401007387 */ /* 0x0005e20000100a00 */
[----:B0-----:R-:W-:Y:S01]  /*1d950*/  HFMA2.MMA R18, -RZ, RZ, 0.237060546875, -0.01297760009765625 ;  /* 0x3396a2a5ff127435 */ /* 0x001fe200000001ff */
[----:B------:R-:W-:Y:S02]  /*1d960*/  IMAD.MOV.U32 R19, RZ, RZ, -0x4cd27312 ;  /* 0xb32d8ceeff137424 */ /* 0x000fe400078e00ff */
[----:B------:R0:W-:Y:S01]  /*1d970*/  STL.64 [R1+0xdd8], R16 ;  /* 0x000dd81001007387 */ /* 0x0001e20000100a00 */
[----:B-1----:R-:W-:Y:S01]  /*1d980*/  HFMA2.MMA R22, -RZ, RZ, -0.73681640625, -14.484375 ;  /* 0xb9e5cb3eff167435 */ /* 0x002fe200000001ff */
[----:B------:R-:W-:-:S02]  /*1d990*/  MOV R23, 0xb53b133b ;  /* 0xb53b133b00177802 */ /* 0x000fc40000000f00 */
[----:B------:R1:W-:Y:S01]  /*1d9a0*/  STL.64 [R1+0xdf0], R10 ;  /* 0x000df00a01007387 */ /* 0x0003e20000100a00 */
[----:B--2---:R-:W-:-:S03]  /*1d9b0*/  HFMA2.MMA R21, -RZ, RZ, -0.1888427734375, -0.07733154296875 ;  /* 0xb20bacf3ff157435 */ /* 0x004fc600000001ff */
[----:B------:R2:W-:Y:S01]  /*1d9c0*/  STL.64 [R1+0xcf8], R24 ;  /* 0x000cf81801007387 */ /* 0x0005e20000100a00 */
[----:B------:R-:W-:Y:S01]  /*1d9d0*/  MOV R20, 0xb930c724 ;  /* 0xb930c72400147802 */ /* 0x000fe20000000f00 */
[----:B0-----:R-:W-:Y:S01]  /*1d9e0*/  IMAD.MOV.U32 R16, RZ, RZ, -0x4b27aa05 ;  /* 0xb4d855fbff107424 */ /* 0x001fe200078e00ff */
[----:B------:R-:W-:Y:S01]  /*1d9f0*/  MOV R17, 0xaa45cbf6 ;  /* 0xaa45cbf600117802 */ /* 0x000fe20000000f00 */
[----:B------:R0:W-:Y:S01]  /*1da00*/  STL.64 [R1+0xdc8], R12 ;  /* 0x000dc80c01007387 */ /* 0x0001e20000100a00 */
[----:B-1----:R-:W-:Y:S01]  /*1da10*/  HFMA2.MMA R11, -RZ, RZ, 0.0128326416015625, 2.7578125 ;  /* 0x22924184ff0b7435 */ /* 0x002fe200000001ff */
[----:B------:R-:W-:Y:S02]  /*1da20*/  MOV R10, 0x32451f4e ;  /* 0x32451f4e000a7802 */ /* 0x000fe40000000f00 */
[----:B------:R1:W-:Y:S01]  /*1da30*/  STL.64 [R1+0xe08], R14 ;  /* 0x000e080e01007387 */ /* 0x0003e20000100a00 */
[----:B--2---:R-:W-:Y:S01]  /*1da40*/  MOV R24, 0x34ca97cc ;  /* 0x34ca97cc00187802 */ /* 0x004fe20000000f00 */
[----:B------:R-:W-:-:S02]  /*1da50*/  IMAD.MOV.U32 R25, RZ, RZ, -0x4b95330e ;  /* 0xb46accf2ff197424 */ /* 0x000fc400078e00ff */
[----:B------:R2:W-:Y:S01]  /*1da60*/  STL.64 [R1+0xe20], R18 ;  /* 0x000e201201007387 */ /* 0x0005e20000100a00 */
[----:B0-----:R-:W-:Y:S01]  /*1da70*/  IMAD.MOV.U32 R12, RZ, RZ, 0x383defc2 ;  /* 0x383defc2ff0c7424 */ /* 0x001fe200078e00ff */
[----:B------:R-:W-:Y:S02]  /*1da80*/  MOV R13, 0xb803287c ;  /* 0xb803287c000d7802 */ /* 0x000fe40000000f00 */
[----:B------:R0:W-:Y:S01]  /*1da90*/  STL.64 [R1+0xd20], R22 ;  /* 0x000d201601007387 */ /* 0x0001e20000100a00 */
[----:B-1----:R-:W-:Y:S01]  /*1daa0*/  IMAD.MOV.U32 R14, RZ, RZ, 0x392a6921 ;  /* 0x392a6921ff0e7424 */ /* 0x002fe200078e00ff */
[----:B------:R-:W-:Y:S02]  /*1dab0*/  MOV R15, 0xbb073923 ;  /* 0xbb073923000f7802 */ /* 0x000fe40000000f00 */
[----:B------:R1:W-:Y:S01]  /*1dac0*/  STL.64 [R1+0xe18], R16 ;  /* 0x000e181001007387 */ /* 0x0003e20000100a00 */
[----:B--2---:R-:W-:Y:S01]  /*1dad0*/  HFMA2.MMA R19, -RZ, RZ, 0.71728515625, -47744 ;  /* 0x39bdf9d4ff137435 */ /* 0x004fe200000001ff */
[----:B------:R-:W-:-:S02]  /*1dae0*/  MOV R18, 0xb4d6479b ;  /* 0xb4d6479b00127802 */ /* 0x000fc40000000f00 */
[----:B------:R2:W-:Y:S01]  /*1daf0*/  STL.64 [R1+0xd48], R24 ;  /* 0x000d481801007387 */ /* 0x0005e20000100a00 */
[----:B0-----:R-:W-:Y:S01]  /*1db00*/  HFMA2.MMA R23, -RZ, RZ, -0.01314544677734375, -22.578125 ;  /* 0xa2bbcda5ff177435 */ /* 0x001fe200000001ff */
[----:B------:R-:W-:Y:S02]  /*1db10*/  IMAD.MOV.U32 R22, RZ, RZ, 0x2de560f7 ;  /* 0x2de560f7ff167424 */ /* 0x000fe400078e00ff */
[----:B------:R0:W-:Y:S01]  /*1db20*/  STL.64 [R1+0xdf8], R20 ;  /* 0x000df81401007387 */ /* 0x0001e20000100a00 */
[----:B-1----:R-:W-:Y:S01]  /*1db30*/  HFMA2.MMA R16, -RZ, RZ, 0.880859375, 0.0927734375 ;  /* 0x3b0c2df0ff107435 */ /* 0x002fe200000001ff */
[----:B------:R-:W-:Y:S02]  /*1db40*/  IMAD.MOV.U32 R17, RZ, RZ, -0x457b814e ;  /* 0xba847eb2ff117424 */ /* 0x000fe400078e00ff */
[----:B------:R1:W-:Y:S01]  /*1db50*/  STL.64 [R1+0xe00], R12 ;  /* 0x000e000c01007387 */ /* 0x0003e20000100a00 */
[----:B--2---:R-:W-:Y:S01]  /*1db60*/  HFMA2.MMA R25, -RZ, RZ, -0.48046875, -7.8984375 ;  /* 0xb7b0c7e6ff197435 */ /* 0x004fe200000001ff */
[----:B------:R-:W-:-:S02]  /*1db70*/  MOV R24, 0x38800900 ;  /* 0x3880090000187802 */ /* 0x000fc40000000f00 */
[----:B------:R2:W-:Y:S04]  /*1db80*/  STL.64 [R1+0xe28], R10 ;  /* 0x000e280a01007387 */ /* 0x0005e80000100a00 */
[----:B------:R3:W-:Y:S01]  /*1db90*/  STL.64 [R1+0xe48], R14 ;  /* 0x000e480e01007387 */ /* 0x0007e20000100a00 */
[----:B0-----:R-:W-:Y:S01]  /*1dba0*/  IMAD.MOV.U32 R20, RZ, RZ, -0x4f0b4a71 ;  /* 0xb0f4b58fff147424 */ /* 0x001fe200078e00ff */
[----:B------:R-:W-:Y:S01]  /*1dbb0*/  MOV R21, 0x3085f9d1 ;  /* 0x3085f9d100157802 */ /* 0x000fe20000000f00 */
[----:B-1----:R-:W-:Y:S01]  /*1dbc0*/  HFMA2.MMA R13, -RZ, RZ, 0.85107421875, 0.0004189014434814453125 ;  /* 0x3acf0eddff0d7435 */ /* 0x002fe200000001ff */
[----:B------:R-:W-:Y:S01]  /*1dbd0*/  MOV R12, 0x2e259399 ;  /* 0x2e259399000c7802 */ /* 0x000fe20000000f00 */
[----:B------:R0:W-:Y:S01]  /*1dbe0*/  STL.64 [R1+0xe58], R18 ;  /* 0x000e581201007387 */ /* 0x0001e20000100a00 */
[----:B--2---:R-:W-:Y:S01]  /*1dbf0*/  HFMA2.MMA R10, -RZ, RZ, 0.1583251953125, -3.76171875 ;  /* 0x3111c386ff0a7435 */ /* 0x004fe200000001ff */
[----:B------:R-:W-:-:S02]  /*1dc00*/  IMAD.MOV.U32 R11, RZ, RZ, -0x4827bf1f ;  /* 0xb7d840e1ff0b7424 */ /* 0x000fc400078e00ff */
[----:B------:R1:W-:Y:S01]  /*1dc10*/  STL.64 [R1+0xd70], R22 ;  /* 0x000d701601007387 */ /* 0x0003e20000100a00 */
[----:B---3--:R-:W-:Y:S01]  /*1dc20*/  HFMA2.MMA R14, -RZ, RZ, -0.326171875, 1470 ;  /* 0xb53865beff0e7435 */ /* 0x008fe200000001ff */
[----:B------:R-:W-:Y:S02]  /*1dc30*/  IMAD.MOV.U32 R15, RZ, RZ, 0x345dc32f ;  /* 0x345dc32fff0f7424 */ /* 0x000fe400078e00ff */
[----:B------:R2:W-:Y:S01]  /*1dc40*/  STL.64 [R1+0xe30], R20 ;  /* 0x000e301401007387 */ /* 0x0005e20000100a00 */
[----:B0-----:R-:W-:-:S03]  /*1dc50*/  HFMA2.MMA R18, -RZ, RZ, -0.0199127197265625, -0.046417236328125 ;  /* 0xa519a9f1ff127435 */ /* 0x001fc600000001ff */
[----:B------:R0:W-:Y:S01]  /*1dc60*/  STL.64 [R1+0xe50], R16 ;  /* 0x000e501001007387 */ /* 0x0001e20000100a00 */
[----:B------:R-:W-:Y:S01]  /*1dc70*/  IMAD.MOV.U32 R19, RZ, RZ, 0x30785d67 ;  /* 0x30785d67ff137424 */ /* 0x000fe200078e00ff */
[----:B-1----:R-:W-:Y:S01]  /*1dc80*/  HFMA2.MMA R22, -RZ, RZ, -0.032958984375, 0.41845703125 ;  /* 0xa83836b2ff167435 */ /* 0x002fe200000001ff */
[----:B------:R-:W-:Y:S01]  /*1dc90*/  IMAD.MOV.U32 R23, RZ, RZ, 0x3185e5e9 ;  /* 0x3185e5e9ff177424 */ /* 0x000fe200078e00ff */
[----:B------:R1:W-:Y:S01]  /*1dca0*/  STL.64 [R1+0xd98], R24 ;  /* 0x000d981801007387 */ /* 0x0003e20000100a00 */
[----:B--2---:R-:W-:Y:S01]  /*1dcb0*/  HFMA2.MMA R21, -RZ, RZ, -0.421142578125, 14.125 ;  /* 0xb6bd4b10ff157435 */ /* 0x004fe200000001ff */
[----:B------:R-:W-:Y:S02]  /*1dcc0*/  MOV R20, 0x3790f86c ;  /* 0x3790f86c00147802 */ /* 0x000fe40000000f00 */
[----:B------:R2:W-:Y:S01]  /*1dcd0*/  STL.64 [R1+0xe40], R12 ;  /* 0x000e400c01007387 */ /* 0x0005e20000100a00 */
[----:B0-----:R-:W-:Y:S01]  /*1dce0*/  IMAD.MOV.U32 R16, RZ, RZ, 0x32afd7e3 ;  /* 0x32afd7e3ff107424 */ /* 0x001fe200078e00ff */
[----:B------:R-:W-:-:S02]  /*1dcf0*/  MOV R17, 0xb1c79a09 ;  /* 0xb1c79a0900117802 */ /* 0x000fc40000000f00 */
[----:B------:R0:W-:Y:S01]  /*1dd00*/  STL.64 [R1+0xe68], R10 ;  /* 0x000e680a01007387 */ /* 0x0001e20000100a00 */
[----:B-1----:R-:W-:-:S03]  /*1dd10*/  IMAD.MOV.U32 R24, RZ, RZ, 0x3a9159c0 ;  /* 0x3a9159c0ff187424 */ /* 0x002fc600078e00ff */
[----:B------:R1:W-:Y:S01]  /*1dd20*/  STL.64 [R1+0xe80], R14 ;  /* 0x000e800e01007387 */ /* 0x0003e20000100a00 */
[----:B------:R-:W-:Y:S01]  /*1dd30*/  MOV R25, 0x35854f7b ;  /* 0x35854f7b00197802 */ /* 0x000fe20000000f00 */
[----:B--2---:R-:W-:Y:S01]  /*1dd40*/  IMAD.MOV.U32 R12, RZ, RZ, -0x52be0ee0 ;  /* 0xad41f120ff0c7424 */ /* 0x004fe200078e00ff */
[----:B------:R-:W-:Y:S01]  /*1dd50*/  MOV R13, 0x3596a2b5 ;  /* 0x3596a2b5000d7802 */ /* 0x000fe20000000f00 */
[----:B------:R2:W-:Y:S01]  /*1dd60*/  STL.64 [R1+0xe98], R18 ;  /* 0x000e981201007387 */ /* 0x0005e20000100a00 */
[----:B0-----:R-:W-:Y:S01]  /*1dd70*/  HFMA2.MMA R11, -RZ, RZ, 0.110595703125, 0.9189453125 ;  /* 0x2f143b5aff0b7435 */ /* 0x001fe200000001ff */
[----:B------:R-:W-:Y:S02]  /*1dd80*/  MOV R10, 0xb008560a ;  /* 0xb008560a000a7802 */ /* 0x000fe40000000f00 */
[----:B------:R0:W-:Y:S01]  /*1dd90*/  STL.64 [R1+0xdc0], R22 ;  /* 0x000dc01601007387 */ /* 0x0001e20000100a00 */
[----:B-1----:R-:W-:Y:S01]  /*1dda0*/  IMAD.MOV.U32 R14, RZ, RZ, 0x3a5b23f8 ;  /* 0x3a5b23f8ff0e7424 */ /* 0x002fe200078e00ff */
[----:B------:R-:W-:-:S02]  /*1ddb0*/  MOV R15, 0x32a708fe ;  /* 0x32a708fe000f7802 */ /* 0x000fc40000000f00 */
[----:B------:R1:W-:Y:S01]  /*1ddc0*/  STL.64 [R1+0xe90], R16 ;  /* 0x000e901001007387 */ /* 0x0003e20000100a00 */
[----:B--2---:R-:W-:-:S03]  /*1ddd0*/  HFMA2.MMA R19, -RZ, RZ, -0.1112060546875, -6.7578125 ;  /* 0xaf1ec6c2ff137435 */ /* 0x004fc600000001ff */
[----:B------:R2:W-:Y:S01]  /*1dde0*/  STL.64 [R1+0xde8], R24 ;  /* 0x000de81801007387 */ /* 0x0005e20000100a00 */
[----:B------:R-:W-:Y:S01]  /*1ddf0*/  MOV R18, 0xb88df848 ;  /* 0xb88df84800127802 */ /* 0x000fe20000000f00 */
[----:B0-----:R-:W-:Y:S02]  /*1de00*/  HFMA2.MMA R23, -RZ, RZ, 0.35595703125, 4912 ;  /* 0x35b26cccff177435 */ /* 0x001fe400000001ff */
[----:B------:R0:W-:Y:S01]  /*1de10*/  STL.64 [R1+0xe70], R20 ;  /* 0x000e701401007387 */ /* 0x0001e20000100a00 */
[----:B------:R-:W-:Y:S01]  /*1de20*/  MOV R22, 0xb6102ac4 ;  /* 0xb6102ac400167802 */ /* 0x000fe20000000f00 */
[----:B-1----:R-:W-:Y:S02]  /*1de30*/  HFMA2.MMA R16, -RZ, RZ, -0.69091796875, 0.03521728515625 ;  /* 0xb9872882ff107435 */ /* 0x002fe400000001ff */
[----:B------:R1:W-:Y:S01]  /*1de40*/  STL.64 [R1+0xe78], R12 ;  /* 0x000e780c01007387 */ /* 0x0003e20000100a00 */
[----:B------:R-:W-:Y:S01]  /*1de50*/  IMAD.MOV.U32 R17, RZ, RZ, 0x3947558c ;  /* 0x3947558cff117424 */ /* 0x000fe200078e00ff */
[----:B--2---:R-:W-:-:S02]  /*1de60*/  HFMA2.MMA R24, -RZ, RZ, -0.11822509765625, 0.04852294921875 ;  /* 0xaf912a36ff187435 */ /* 0x004fc400000001ff */
[----:B------:R2:W-:Y:S01]  /*1de70*/  STL.64 [R1+0xec0], R14 ;  /* 0x000ec00e01007387 */ /* 0x0005e20000100a00 */
[----:B------:R-:W-:Y:S02]  /*1de80*/  IMAD.MOV.U32 R25, RZ, RZ, 0x22d5cb0c ;  /* 0x22d5cb0cff197424 */ /* 0x000fe400078e00ff */
[----:B0-----:R-:W-:Y:S01]  /*1de90*/  IMAD.MOV.U32 R20, RZ, RZ, -0x447a8d4b ;  /* 0xbb8572b5ff147424 */ /* 0x001fe200078e00ff */
[----:B------:R-:W-:Y:S01]  /*1dea0*/  MOV R21, 0x3bd1d34d ;  /* 0x3bd1d34d00157802 */ /* 0x000fe20000000f00 */
[----:B------:R0:W-:Y:S01]  /*1deb0*/  STL.64 [R1+0xea0], R10 ;  /* 0x000ea00a01007387 */ /* 0x0001e20000100a00 */
[----:B-1----:R-:W-:Y:S01]  /*1dec0*/  HFMA2.MMA R13, -RZ, RZ, -0.87548828125, 0.0038356781005859375 ;  /* 0xbb011bdbff0d7435 */ /* 0x002fe200000001ff */
[----:B------:R-:W-:Y:S02]  /*1ded0*/  MOV R12, 0x3b0e7a69 ;  /* 0x3b0e7a69000c7802 */ /* 0x000fe40000000f00 */
[----:B------:R1:W-:Y:S01]  /*1dee0*/  STL.64 [R1+0xed0], R18 ;  /* 0x000ed01201007387 */ /* 0x0003e20000100a00 */
[----:B--2---:R-:W-:Y:S01]  /*1def0*/  HFMA2.MMA R14, -RZ, RZ, 0.208251953125, -2.10546875 ;  /* 0x32aac036ff0e7435 */ /* 0x004fe200000001ff */
[----:B------:R-:W-:-:S02]  /*1df00*/  IMAD.MOV.U32 R15, RZ, RZ, -0x4dbc0451 ;  /* 0xb243fbafff0f7424 */ /* 0x000fc400078e00ff */
[----:B------:R2:W-:Y:S01]  /*1df10*/  STL.64 [R1+0xe10], R22 ;  /* 0x000e101601007387 */ /* 0x0005e20000100a00 */
[----:B0-----:R-:W-:Y:S01]  /*1df20*/  HFMA2.MMA R10, -RZ, RZ, 0.397705078125, -3.591796875 ;  /* 0x365dc32fff0a7435 */ /* 0x001fe200000001ff */
[----:B------:R-:W-:Y:S02]  /*1df30*/  IMAD.MOV.U32 R11, RZ, RZ, 0x2b60b368 ;  /* 0x2b60b368ff0b7424 */ /* 0x000fe400078e00ff */
[----:B------:R0:W-:Y:S01]  /*1df40*/  STL.64 [R1+0xea8], R20 ;  /* 0x000ea81401007387 */ /* 0x0001e20000100a00 */
[----:B-1----:R-:W-:Y:S01]  /*1df50*/  HFMA2.MMA R18, -RZ, RZ, -0.75634765625, -0.0028533935546875 ;  /* 0xba0d99d8ff127435 */ /* 0x002fe200000001ff */
[----:B------:R-:W-:Y:S02]  /*1df60*/  IMAD.MOV.U32 R19, RZ, RZ, 0x3c10084d ;  /* 0x3c10084dff137424 */ /* 0x000fe400078e00ff */
[----:B------:R1:W-:Y:S01]  /*1df70*/  STL.64 [R1+0xec8], R16 ;  /* 0x000ec81001007387 */ /* 0x0003e20000100a00 */
[----:B--2---:R-:W-:Y:S01]  /*1df80*/  IMAD.MOV.U32 R22, RZ, RZ, -0x466c71e5 ;  /* 0xb9938e1bff167424 */ /* 0x004fe200078e00ff */
[----:B------:R-:W-:-:S02]  /*1df90*/  MOV R23, 0x38db2466 ;  /* 0x38db246600177802 */ /* 0x000fc40000000f00 */
[----:B------:R2:W-:Y:S01]  /*1dfa0*/  STL.64 [R1+0xe38], R24 ;  /* 0x000e381801007387 */ /* 0x0005e20000100a00 */
[----:B0-----:R-:W-:-:S03]  /*1dfb0*/  HFMA2.MMA R21, -RZ, RZ, 0.30078125, -34.90625 ;  /* 0x34d0d05dff157435 */ /* 0x001fc600000001ff */
[----:B------:R0:W-:Y:S01]  /*1dfc0*/  STL.64 [R1+0xeb8], R12 ;  /* 0x000eb80c01007387 */ /* 0x0001e20000100a00 */
[----:B------:R-:W-:Y:S01]  /*1dfd0*/  MOV R20, 0xb52c0fab ;  /* 0xb52c0fab00147802 */ /* 0x000fe20000000f00 */
[----:B-1----:R-:W-:Y:S01]  /*1dfe0*/  IMAD.MOV.U32 R16, RZ, RZ, -0x4ff565e4 ;  /* 0xb00a9a1cff107424 */ /* 0x002fe200078e00ff */
[----:B------:R-:W-:Y:S01]  /*1dff0*/  MOV R17, 0xbbc2e3e6 ;  /* 0xbbc2e3e600117802 */ /* 0x000fe20000000f00 */
[----:B------:R1:W-:Y:S01]  /*1e000*/  STL.64 [R1+0xef8], R14 ;  /* 0x000ef80e01007387 */ /* 0x0003e20000100a00 */
[----:B--2---:R-:W-:Y:S01]  /*1e010*/  HFMA2.MMA R25, -RZ, RZ, -0.2216796875, -11232 ;  /* 0xb318f17cff197435 */ /* 0x004fe200000001ff */
        /* <DEDUP_REMOVED lines=8> */
[----:B--2---:R-:W-:Y:S01]  /*1e0a0*/  HFMA2.MMA R11, -RZ, RZ, 0.955078125, 8.0625 ;  /* 0x3ba44808ff0b7435 */ /* 0x004fe200000001ff */
[----:B------:R-:W-:Y:S02]  /*1e0b0*/  MOV R10, 0xbc2181e7 ;  /* 0xbc2181e7000a7802 */ /* 0x000fe40000000f00 */
[----:B------:R2:W-:Y:S01]  /*1e0c0*/  STL.64 [R1+0xf10], R18 ;  /* 0x000f101201007387 */ /* 0x0005e20000100a00 */
[----:B0-----:R-:W-:-:S03]  /*1e0d0*/  HFMA2.MMA R22, -RZ, RZ, -0.939453125, 3328 ;  /* 0xbb846a80ff167435 */ /* 0x001fc600000001ff */
[----:B------:R0:W-:Y:S01]  /*1e0e0*/  STL.64 [R1+0xee8], R20 ;  /* 0x000ee81401007387 */ /* 0x0001e20000100a00 */
[----:B------:R-:W-:Y:S01]  /*1e0f0*/  IMAD.MOV.U32 R23, RZ, RZ, -0x49ed73c2 ;  /* 0xb6128c3eff177424 */ /* 0x000fe200078e00ff */
[----:B-1----:R-:W-:Y:S02]  /*1e100*/  HFMA2.MMA R16, -RZ, RZ, 0.0966796875, 0.000797748565673828125 ;  /* 0x2e301289ff107435 */ /* 0x002fe400000001ff */
[----:B------:R1:W-:Y:S01]  /*1e110*/  STL.64 [R1+0xef0], R12 ;  /* 0x000ef00c01007387 */ /* 0x0003e20000100a00 */
[----:B------:R-:W-:Y:S01]  /*1e120*/  IMAD.MOV.U32 R17, RZ, RZ, -0x48d3f04e ;  /* 0xb72c0fb2ff117424 */ /* 0x000fe200078e00ff */
[----:B--2---:R-:W-:Y:S02]  /*1e130*/  HFMA2.MMA R19, -RZ, RZ, -0.3779296875, 137.5 ;  /* 0xb60c584cff137435 */ /* 0x004fe400000001ff */
[----:B------:R2:W-:Y:S01]  /*1e140*/  STL.64 [R1+0xf38], R14 ;  /* 0x000f380e01007387 */ /* 0x0005e20000100a00 */
[----:B------:R-:W-:Y:S01]  /*1e150*/  MOV R18, 0x36dddd64 ;  /* 0x36dddd6400127802 */ /* 0x000fe20000000f00 */
[----:B0-----:R-:W-:Y:S01]  /*1e160*/  IMAD.MOV.U32 R20, RZ, RZ, 0x35abe64f ;  /* 0x35abe64fff147424 */ /* 0x001fe200078e00ff */
[----:B------:R-:W-:Y:S01]  /*1e170*/  MOV R21, 0xbb072cb8 ;  /* 0xbb072cb800157802 */ /* 0x000fe20000000f00 */
        /* <DEDUP_REMOVED lines=10> */
[----:B-1----:R-:W-:-:S03]  /*1e220*/  HFMA2.MMA R10, -RZ, RZ, -0.28125, -0.005046844482421875 ;  /* 0xb4809d2bff0a7435 */ /* 0x002fc600000001ff */
[----:B------:R1:W-:Y:S01]  /*1e230*/  STL.64 [R1+0xf40], R16 ;  /* 0x000f401001007387 */ /* 0x0003e20000100a00 */
[----:B------:R-:W-:Y:S01]  /*1e240*/  IMAD.MOV.U32 R11, RZ, RZ, 0x3398dd34 ;  /* 0x3398dd34ff0b7424 */ /* 0x000fe200078e00ff */
[----:B--2---:R-:W-:Y:S02]  /*1e250*/  HFMA2.MMA R23, -RZ, RZ, 0.007099151611328125, 0.256103515625 ;  /* 0x1f453419ff177435 */ /* 0x004fe400000001ff */
[----:B------:R2:W-:Y:S01]  /*1e260*/  STL.64 [R1+0xf48], R18 ;  /* 0x000f481201007387 */ /* 0x0005e20000100a00 */
[----:B------:R-:W-:Y:S01]  /*1e270*/  MOV R22, 0x315e5907 ;  /* 0x315e590700167802 */ /* 0x000fe20000000f00 */
[----:B0-----:R-:W-:Y:S02]  /*1e280*/  HFMA2.MMA R21, -RZ, RZ, -0.1971435546875, -1835 ;  /* 0xb24fe72bff157435 */ /* 0x001fe400000001ff */
[----:B------:R0:W-:Y:S01]  /*1e290*/  STL.64 [R1+0xed8], R24 ;  /* 0x000ed81801007387 */ /* 0x0001e20000100a00 */
[----:B------:R-:W-:Y:S01]  /*1e2a0*/  MOV R20, 0x2680a18f ;  /* 0x2680a18f00147802 */ /* 0x000fe20000000f00 */
[----:B-1----:R-:W-:Y:S01]  /*1e2b0*/  IMAD.MOV.U32 R16, RZ, RZ, -0x43b53db9 ;  /* 0xbc4ac247ff107424 */ /* 0x002fe200078e00ff */
[----:B------:R-:W-:Y:S01]  /*1e2c0*/  MOV R17, 0x3c443837 ;  /* 0x3c44383700117802 */ /* 0x000fe20000000f00 */
[----:B------:R1:W-:Y:S01]  /*1e2d0*/  STL.64 [R1+0xf30], R12 ;  /* 0x000f300c01007387 */ /* 0x0003e20000100a00 */
[----:B--2---:R-:W-:Y:S01]  /*1e2e0*/  HFMA2.MMA R18, -RZ, RZ, -0.96142578125, 22032 ;  /* 0xbbb17561ff127435 */ /* 0x004fe200000001ff */
[----:B------:R-:W-:-:S02]  /*1e2f0*/  IMAD.MOV.U32 R19, RZ, RZ, -0x4c781577 ;  /* 0xb387ea89ff137424 */ /* 0x000fc400078e00ff */
[----:B------:R2:W-:Y:S01]  /*1e300*/  STL.64 [R1+0xf70], R14 ;  /* 0x000f700e01007387 */ /* 0x0005e20000100a00 */
[----:B0-----:R-:W-:Y:S01]  /*1e310*/  HFMA2.MMA R24, -RZ, RZ, 0.859375, 2.35546875 ;  /* 0x3ae040b6ff187435 */ /* 0x001fe200000001ff */
[----:B------:R-:W-:Y:S02]  /*1e320*/  IMAD.MOV.U32 R25, RZ, RZ, -0x45ce8a72 ;  /* 0xba31758eff197424 */ /* 0x000fe400078e00ff */
[----:B------:R0:W-:Y:S01]  /*1e330*/  STL.64 [R1+0xf58], R10 ;  /* 0x000f580a01007387 */ /* 0x0001e20000100a00 */
[----:B-1----:R-:W-:Y:S01]  /*1e340*/  IMAD.MOV.U32 R12, RZ, RZ, 0x31ee4973 ;  /* 0x31ee4973ff0c7424 */ /* 0x002fe200078e00ff */
[----:B------:R-:W-:Y:S02]  /*1e350*/  MOV R13, 0xb1071cd0 ;  /* 0xb1071cd0000d7802 */ /* 0x000fe40000000f00 */
[----:B------:R1:W-:Y:S01]  /*1e360*/  STL.64 [R1+0xf80], R16 ;  /* 0x000f801001007387 */ /* 0x0003e20000100a00 */
[----:B--2---:R-:W-:Y:S01]  /*1e370*/  IMAD.MOV.U32 R14, RZ, RZ, 0x36f01e4e ;  /* 0x36f01e4eff0e7424 */ /* 0x004fe200078e00ff */
[----:B------:R-:W-:-:S02]  /*1e380*/  MOV R15, 0xb698baa3 ;  /* 0xb698baa3000f7802 */ /* 0x000fc40000000f00 */
[----:B------:R2:W-:Y:S01]  /*1e390*/  STL.64 [R1+0xf00], R22 ;  /* 0x000f001601007387 */ /* 0x0005e20000100a00 */
[----:B0-----:R-:W-:-:S03]  /*1e3a0*/  HFMA2.MMA R11, -RZ, RZ, -0.84423828125, 0.01085662841796875 ;  /* 0xbac1218fff0b7435 */ /* 0x001fc600000001ff */
[----:B------:R0:W-:Y:S01]  /*1e3b0*/  STL.64 [R1+0xf60], R20 ;  /* 0x000f601401007387 */ /* 0x0001e20000100a00 */
[----:B------:R-:W-:Y:S01]  /*1e3c0*/  MOV R10, 0x3af72347 ;  /* 0x3af72347000a7802 */ /* 0x000fe20000000f00 */
[----:B-1----:R-:W-:Y:S02]  /*1e3d0*/  HFMA2.MMA R16, -RZ, RZ, 0.359130859375, 0.00109958648681640625 ;  /* 0x35bf1481ff107435 */ /* 0x002fe400000001ff */
[----:B------:R1:W-:Y:S01]  /*1e3e0*/  STL.64 [R1+0xf68], R12 ;  /* 0x000f680c01007387 */ /* 0x0003e20000100a00 */
[----:B------:R-:W-:Y:S02]  /*1e3f0*/  IMAD.MOV.U32 R17, RZ, RZ, 0x28a95d1c ;  /* 0x28a95d1cff117424 */ /* 0x000fe400078e00ff */
[----:B--2---:R-:W-:Y:S01]  /*1e400*/  IMAD.MOV.U32 R22, RZ, RZ, -0x55941a9e ;  /* 0xaa6be562ff167424 */ /* 0x004fe200078e00ff */
[----:B------:R2:W-:Y:S01]  /*1e410*/  STL.64 [R1+0xfb0], R14 ;  /* 0x000fb00e01007387 */ /* 0x0005e20000100a00 */
[----:B------:R-:W-:Y:S01]  /*1e420*/  MOV R23, 0x34d57045 ;  /* 0x34d5704500177802 */ /* 0x000fe20000000f00 */
[----:B0-----:R-:W-:-:S02]  /*1e430*/  IMAD.MOV.U32 R20, RZ, RZ, 0x3a118808 ;  /* 0x3a118808ff147424 */ /* 0x001fc400078e00ff */
[----:B------:R0:W-:Y:S01]  /*1e440*/  STL.64 [R1+0xf88], R18 ;  /* 0x000f881201007387 */ /* 0x0001e20000100a00 */
[----:B------:R-:W-:Y:S01]  /*1e450*/  MOV R21, 0x30100e08 ;  /* 0x30100e0800157802 */ /* 0x000fe20000000f00 */
[----:B-1----:R-:W-:Y:S02]  /*1e460*/  HFMA2.MMA R13, -RZ, RZ, -0.07000732421875, -0.0039005279541015625 ;  /* 0xac7b9bfdff0d7435 */ /* 0x002fe400000001ff */
[----:B------:R1:W-:Y:S01]  /*1e470*/  STL.64 [R1+0xf28], R24 ;  /* 0x000f281801007387 */ /* 0x0003e20000100a00 */
[----:B------:R-:W-:Y:S01]  /*1e480*/  MOV R12, 0xb80c584c ;  /* 0xb80c584c000c7802 */ /* 0x000fe20000000f00 */
[----:B--2---:R-:W-:Y:S01]  /*1e490*/  HFMA2.MMA R14, -RZ, RZ, -0.421630859375, -45600 ;  /* 0xb6bff991ff0e7435 */ /* 0x004fe200000001ff */
[----:B------:R-:W-:Y:S01]  /*1e4a0*/  IMAD.MOV.U32 R15, RZ, RZ, 0x3c772822 ;  /* 0x3c772822ff0f7424 */ /* 0x000fe200078e00ff */
[----:B------:R2:W-:Y:S01]  /*1e4b0*/  STL.64 [R1+0xf50], R22 ;  /* 0x000f501601007387 */ /* 0x0005e20000100a00 */
[----:B0-----:R-:W-:Y:S01]  /*1e4c0*/  HFMA2.MMA R19, -RZ, RZ, 0.260498046875, 4.79296875 ;  /* 0x342b44cbff137435 */ /* 0x001fe200000001ff */
[----:B------:R-:W-:-:S02]  /*1e4d0*/  MOV R18, 0xb48eeeed ;  /* 0xb48eeeed00127802 */ /* 0x000fc40000000f00 */
[----:B------:R0:W-:Y:S01]  /*1e4e0*/  STL.64 [R1+0xf90], R10 ;  /* 0x000f900a01007387 */ /* 0x0001e20000100a00 */
[----:B-1----:R-:W-:Y:S01]  /*1e4f0*/  HFMA2.MMA R25, -RZ, RZ, 0.432373046875, -199.5 ;  /* 0x36ebda3cff197435 */ /* 0x002fe200000001ff */
[----:B------:R-:W-:Y:S02]  /*1e500*/  MOV R24, 0x3ca4373f ;  /* 0x3ca4373f00187802 */ /* 0x000fe40000000f00 */
[----:B------:R1:W-:Y:S01]  /*1e510*/  STL.64 [R1+0xf98], R20 ;  /* 0x000f981401007387 */ /* 0x0003e20000100a00 */
[----:B--2---:R-:W-:-:S03]  /*1e520*/  HFMA2.MMA R22, -RZ, RZ, -0.6357421875, -0.0003497600555419921875 ;  /* 0xb9168dbbff167435 */ /* 0x004fc600000001ff */
[----:B------:R2:W-:Y:S01]  /*1e530*/  STL.64 [R1+0xfb8], R16 ;  /* 0x000fb81001007387 */ /* 0x0005e20000100a00 */
[----:B------:R-:W-:Y:S01]  /*1e540*/  IMAD.MOV.U32 R23, RZ, RZ, 0x38cfff8d ;  /* 0x38cfff8dff177424 */ /* 0x000fe200078e00ff */
[----:B0-----:R-:W-:Y:S02]  /*1e550*/  HFMA2.MMA R10, -RZ, RZ, 0.1885986328125, 0.00152683258056640625 ;  /* 0x32091641ff0a7435 */ /* 0x001fe400000001ff */
[----:B------:R0:W-:Y:S01]  /*1e560*/  STL.64 [R1+0xfa8], R12 ;  /* 0x000fa80c01007387 */ /* 0x0001e20000100a00 */
[----:B------:R-:W-:Y:S01]  /*1e570*/  IMAD.MOV.U32 R11, RZ, RZ, 0x3cf7cd03 ;  /* 0x3cf7cd03ff0b7424 */ /* 0x000fe200078e00ff */
[----:B-1----:R-:W-:Y:S02]  /*1e580*/  HFMA2.MMA R21, -RZ, RZ, -1.32421875, -0.000303745269775390625 ;  /* 0xbd4c8cfaff157435 */ /* 0x002fe400000001ff */
[----:B------:R1:W-:Y:S01]  /*1e590*/  STL.64 [R1+0xfe8], R14 ;  /* 0x000fe80e01007387 */ /* 0x0003e20000100a00 */
[----:B------:R-:W-:Y:S01]  /*1e5a0*/  MOV R20, 0x3b22a4c0 ;  /* 0x3b22a4c000147802 */ /* 0x000fe20000000f00 */
[----:B--2---:R-:W-:Y:S01]  /*1e5b0*/  IMAD.MOV.U32 R16, RZ, RZ, 0x3301fab9 ;  /* 0x3301fab9ff107424 */ /* 0x004fe200078e00ff */
[----:B------:R-:W-:Y:S01]  /*1e5c0*/  MOV R17, 0xbae1d4c5 ;  /* 0xbae1d4c500117802 */ /* 0x000fe20000000f00 */
[----:B------:R2:W-:Y:S01]  /*1e5d0*/  STL.64 [R1+0xfc0], R18 ;  /* 0x000fc01201007387 */ /* 0x0005e20000100a00 */
[----:B0-----:R-:W-:Y:S01]  /*1e5e0*/  IMAD.MOV.U32 R12, RZ, RZ, 0x3d756a1b ;  /* 0x3d756a1bff0c7424 */ /* 0x001fe200078e00ff */
[----:B------:R-:W-:-:S02]  /*1e5f0*/  MOV R13, 0xbd050d1d ;  /* 0xbd050d1d000d7802 */ /* 0x000fc40000000f00 */
[----:B------:R0:W-:Y:S01]  /*1e600*/  STL.64 [R1+0xf78], R24 ;  /* 0x000f781801007387 */ /* 0x0001e20000100a00 */
[----:B-1----:R-:W-:Y:S01]  /*1e610*/  HFMA2.MMA R15, -RZ, RZ, 0.268798828125, -0.01050567626953125 ;  /* 0x344da161ff0f7435 */ /* 0x002fe200000001ff */
[----:B------:R-:W-:Y:S02]  /*1e620*/  IMAD.MOV.U32 R14, RZ, RZ, -0x5835eaf0 ;  /* 0xa7ca1510ff0e7424 */ /* 0x000fe400078e00ff */
[----:B------:R1:W-:Y:S01]  /*1e630*/  STL.64 [R1+0xff8], R16 ;  /* 0x000ff81001007387 */ /* 0x0003e20000100a00 */
[----:B--2---:R-:W-:Y:S01]  /*1e640*/  MOV R18, 0x3aa8ffa4 ;  /* 0x3aa8ffa400127802 */ /* 0x004fe20000000f00 */
[----:B------:R-:W-:Y:S02]  /*1e650*/  IMAD.MOV.U32 R19, RZ, RZ, -0x460a6585 ;  /* 0xb9f59a7bff137424 */ /* 0x000fe400078e00ff */
[----:B------:R2:W-:Y:S01]  /*1e660*/  STL.64 [R1+0xfa0], R22 ;  /* 0x000fa01601007387 */ /* 0x0005e20000100a00 */
[----:B0-----:R-:W-:Y:S01]  /*1e670*/  IMAD.MOV.U32 R24, RZ, RZ, -0x4cb554c7 ;  /* 0xb34aab39ff187424 */ /* 0x001fe200078e00ff */
[----:B------:R-:W-:-:S02]  /*1e680*/  MOV R25, 0xa49620e8 ;  /* 0xa49620e800197802 */ /* 0x000fc40000000f00 */
[----:B------:R0:W-:Y:S01]  /*1e690*/  STL.64 [R1+0xfd0], R10 ;  /* 0x000fd00a01007387 */ /* 0x0001e20000100a00 */
[----:B-1----:R-:W-:Y:S01]  /*1e6a0*/  MOV R16, 0xb3f53521 ;  /* 0xb3f5352100107802 */ /* 0x002fe20000000f00 */
[----:B------:R-:W-:Y:S02]  /*1e6b0*/  IMAD.MOV.U32 R17, RZ, RZ, 0x33108b6f ;  /* 0x33108b6fff117424 */ /* 0x000fe400078e00ff */
[----:B------:R1:W-:Y:S01]  /*1e6c0*/  STL.64 [R1+0xfd8], R20 ;  /* 0x000fd81401007387 */ /* 0x0003e20000100a00 */
[----:B--2---:R-:W-:-:S03]  /*1e6d0*/  HFMA2.MMA R23, -RZ, RZ, 0.96337890625, -2856 ;  /* 0x3bb5e994ff177435 */ /* 0x004fc600000001ff */
[----:B------:R2:W-:Y:S01]  /*1e6e0*/  STL.64 [R1+0xfe0], R12 ;  /* 0x000fe00c01007387 */ /* 0x0005e20000100a00 */
[----:B------:R-:W-:Y:S01]  /*1e6f0*/  MOV R22, 0xbc594606 ;  /* 0xbc59460600167802 */ /* 0x000fe20000000f00 */
[----:B0-----:R-:W-:Y:S02]  /*1e700*/  HFMA2.MMA R10, -RZ, RZ, -0.11383056640625, 1.3095703125 ;  /* 0xaf493d3dff0a7435 */ /* 0x001fe400000001ff */
[----:B------:R0:W-:Y:S01]  /*1e710*/  STL.64 [R1+0x1000], R18 ;  /* 0x0010001201007387 */ /* 0x0001e20000100a00 */
[----:B------:R-:W-:Y:S01]  /*1e720*/  MOV R11, 0x38f01e51 ;  /* 0x38f01e51000b7802 */ /* 0x000fe20000000f00 */
[----:B-1----:R-:W-:Y:S02]  /*1e730*/  HFMA2.MMA R21, -RZ, RZ, 0.48974609375, -28928 ;  /* 0x37d6f710ff157435 */ /* 0x002fe400000001ff */
[----:B------:R1:W-:Y:S01]  /*1e740*/  STL.64 [R1+0xfc8], R24 ;  /* 0x000fc81801007387 */ /* 0x0003e20000100a00 */
[----:B------:R-:W-:Y:S01]  /*1e750*/  IMAD.MOV.U32 R20, RZ, RZ, -0x475db9b3 ;  /* 0xb8a2464dff147424 */ /* 0x000fe200078e00ff */
[----:B--2---:R-:W-:-:S02]  /*1e760*/  HFMA2.MMA R12, -RZ, RZ, 0.3984375, -12.578125 ;  /* 0x3660ca4aff0c7435 */ /* 0x004fc400000001ff */
[----:B------:R2:W-:Y:S01]  /*1e770*/  STL.64 [R1+0x1028], R14 ;  /* 0x0010280e01007387 */ /* 0x0005e20000100a00 */
[----:B------:R-:W-:Y:S01]  /*1e780*/  MOV R13, 0xb58b55b7 ;  /* 0xb58b55b7000d7802 */ /* 0x000fe20000000f00 */
[----:B0-----:R-:W-:Y:S01]  /*1e790*/  HFMA2.MMA R18, -RZ, RZ, -1.447265625, -232.375 ;  /* 0xbdcadb43ff127435 */ /* 0x001fe200000001ff */
[----:B------:R-:W-:Y:S01]  /*1e7a0*/  MOV R19, 0x3e37d95d ;  /* 0x3e37d95d00137802 */ /* 0x000fe20000000f00 */
[----:B------:R0:W-:Y:S01]  /*1e7b0*/  STL.64 [R1+0x1030], R16 ;  /* 0x0010301001007387 */ /* 0x0001e20000100a00 */
[----:B-1----:R-:W-:Y:S01]  /*1e7c0*/  MOV R24, 0x2b978533 ;  /* 0x2b97853300187802 */ /* 0x002fe20000000f00 */
[----:B------:R-:W-:Y:S02]  /*1e7d0*/  IMAD.MOV.U32 R25, RZ, RZ, -0x494d5557 ;  /* 0xb6b2aaa9ff197424 */ /* 0x000fe400078e00ff */
[----:B------:R1:W-:Y:S01]  /*1e7e0*/  STL.64 [R1+0xff0], R22 ;  /* 0x000ff01601007387 */ /* 0x0003e20000100a00 */
[----:B--2---:R-:W-:Y:S01]  /*1e7f0*/  HFMA2.MMA R15, -RZ, RZ, 1.1015625, 480 ;  /* 0x3c685f80ff0f7435 */ /* 0x004fe200000001ff */
[----:B------:R-:W-:-:S02]  /*1e800*/  IMAD.MOV.U32 R14, RZ, RZ, -0x4372db07 ;  /* 0xbc8d24f9ff0e7424 */ /* 0x000fc400078e00ff */
[----:B------:R2:W-:Y:S01]  /*1e810*/  STL.64 [R1+0x1008], R10 ;  /* 0x0010080a01007387 */ /* 0x0005e20000100a00 */
[----:B0-----:R-:W-:Y:S01]  /*1e820*/  HFMA2.MMA R17, -RZ, RZ, 0.08795166015625, -0.0002505779266357421875 ;  /* 0x2da18c1bff117435 */ /* 0x001fe200000001ff */
[----:B------:R-:W-:Y:S02]  /*1e830*/  IMAD.MOV.U32 R16, RZ, RZ, 0x39d6f710 ;  /* 0x39d6f710ff107424 */ /* 0x000fe400078e00ff */
[----:B------:R0:W-:Y:S01]  /*1e840*/  STL.64 [R1+0x1010], R20 ;  /* 0x0010101401007387 */ /* 0x0001e20000100a00 */
[----:B-1----:R-:W-:-:S03]  /*1e850*/  HFMA2.MMA R23, -RZ, RZ, -0.501953125, 0.00012767314910888671875 ;  /* 0xb804082fff177435 */ /* 0x002fc600000001ff */
[----:B------:R1:W-:Y:S01]  /*1e860*/  STL.64 [R1+0x1018], R24 ;  /* 0x0010181801007387 */ /* 0x0003e20000100a00 */
[----:B------:R-:W-:Y:S01]  /*1e870*/  IMAD.MOV.U32 R22, RZ, RZ, -0x41fafc87 ;  /* 0xbe050379ff167424 */ /* 0x000fe200078e00ff */
[----:B--2---:R-:W-:Y:S02]  /*1e880*/  MOV R10, 0x3db95da4 ;  /* 0x3db95da4000a7802 */ /* 0x004fe40000000f00 */
[----:B------:R2:W-:Y:S01]  /*1e890*/  STL.64 [R1+0x1020], R12 ;  /* 0x0010200c01007387 */ /* 0x0005e20000100a00 */
[----:B------:R-:W-:-:S03]  /*1e8a0*/  IMAD.MOV.U32 R11, RZ, RZ, -0x4241e2f6 ;  /* 0xbdbe1d0aff0b7424 */ /* 0x000fc600078e00ff */
[----:B------:R3:W-:Y:S01]  /*1e8b0*/  STL.64 [R1+0x1038], R18 ;  /* 0x0010381201007387 */ /* 0x0007e20000100a00 */
[----:B0-----:R-:W-:Y:S01]  /*1e8c0*/  MOV R20, 0xbbb833db ;  /* 0xbbb833db00147802 */ /* 0x001fe20000000f00 */
[----:B------:R-:W-:Y:S02]  /*1e8d0*/  IMAD.MOV.U32 R21, RZ, RZ, -0x4edb5962 ;  /* 0xb124a69eff157424 */ /* 0x000fe400078e00ff */
[----:B------:R0:W-:Y:S01]  /*1e8e0*/  STL.64 [R1+0x1058], R14 ;  /* 0x0010580e01007387 */ /* 0x0001e20000100a00 */
[----:B-1----:R-:W-:Y:S01]  /*1e8f0*/  HFMA2.MMA R24, -RZ, RZ, 0.8525390625, 0.0031871795654296875 ;  /* 0x3ad21a87ff187435 */ /* 0x002fe200000001ff */
[----:B------:R-:W-:Y:S02]  /*1e900*/  MOV R25, 0xba9821e8 ;  /* 0xba9821e800197802 */ /* 0x000fe40000000f00 */
[----:B------:R1:W-:Y:S01]  /*1e910*/  STL.64 [R1+0x1070], R16 ;  /* 0x0010701001007387 */ /* 0x0003e20000100a00 */
[----:B--2---:R-:W-:Y:S01]  /*1e920*/  HFMA2.MMA R12, -RZ, RZ, 1.3017578125, -2804 ;  /* 0x3d35e97aff0c7435 */ /* 0x004fe200000001ff */
[----:B------:R-:W-:Y:S01]  /*1e930*/  MOV R13, 0x3495237e ;  /* 0x3495237e000d7802 */ /* 0x000fe20000000f00 */
[----:B---3--:R-:W-:Y:S01]  /*1e940*/  HFMA2.MMA R18, -RZ, RZ, -0.47998046875, 0.055816650390625 ;  /* 0xb7ae2b25ff127435 */ /* 0x008fe200000001ff */
[----:B------:R-:W-:Y:S01]  /*1e950*/  MOV R19, 0xaa04ec8a ;  /* 0xaa04ec8a00137802 */ /* 0x000fe20000000f00 */
[----:B------:R2:W-:Y:S01]  /*1e960*/  STL.64 [R1+0x1048], R10 ;  /* 0x0010480a01007387 */ /* 0x0005e20000100a00 */
[----:B0-----:R-:W-:Y:S01]  /*1e970*/  HFMA2.MMA R14, -RZ, RZ, -0.25732421875, 0.037445068359375 ;  /* 0xb41e28cbff0e7435 */ /* 0x001fe200000001ff */
[----:B------:R-:W-:-:S02]  /*1e980*/  MOV R15, 0xbe4cbe7e ;  /* 0xbe4cbe7e000f7802 */ /* 0x000fc40000000f00 */
[----:B------:R0:W-:Y:S01]  /*1e990*/  STL.64 [R1+0x1050], R12 ;  /* 0x0010500c01007387 */ /* 0x0001e20000100a00 */
[----:B-1----:R-:W-:Y:S01]  /*1e9a0*/  HFMA2.MMA R17, -RZ, RZ, 1.681640625, -0.7841796875 ;  /* 0x3ebaba46ff117435 */ /* 0x002fe200000001ff */
[----:B------:R-:W-:Y:S02]  /*1e9b0*/  IMAD.MOV.U32 R16, RZ, RZ, -0x43895216 ;  /* 0xbc76adeaff107424 */ /* 0x000fe400078e00ff */
[----:B------:R1:W-:Y:S04]  /*1e9c0*/  STL.64 [R1+0x1080], R18 ;  /* 0x0010801201007387 */ /* 0x0003e80000100a00 */
[----:B------:R3:W-:Y:S01]  /*1e9d0*/  STL.64 [R1+0x1098], R14 ;  /* 0x0010980e01007387 */ /* 0x0007e20000100a00 */
[----:B--2---:R-:W-:Y:S01]  /*1e9e0*/  MOV R10, 0xb8c8fffe ;  /* 0xb8c8fffe000a7802 */ /* 0x004fe20000000f00 */
[----:B------:R-:W-:-:S02]  /*1e9f0*/  IMAD.MOV.U32 R11, RZ, RZ, 0x3885781c ;  /* 0x3885781cff0b7424 */ /* 0x000fc400078e00ff */
[----:B------:R2:W-:Y:S01]  /*1ea00*/  STL.64 [R1+0x10a0], R16 ;  /* 0x0010a01001007387 */ /* 0x0005e20000100a00 */
[----:B0-----:R-:W-:Y:S01]  /*1ea10*/  MOV R12, 0x3558d126 ;  /* 0x3558d126000c7802 */ /* 0x001fe20000000f00 */
[----:B------:R-:W-:Y:S01]  /*1ea20*/  IMAD.MOV.U32 R13, RZ, RZ, 0x262d4d18 ;  /* 0x262d4d18ff0d7424 */ /* 0x000fe200078e00ff */
[----:B-1----:R-:W-:Y:S01]  /*1ea30*/  MOV R18, 0xb43c3e3f ;  /* 0xb43c3e3f00127802 */ /* 0x002fe20000000f00 */
[----:B------:R-:W-:Y:S01]  /*1ea40*/  IMAD.MOV.U32 R19, RZ, RZ, 0x3c9d93f6 ;  /* 0x3c9d93f6ff137424 */ /* 0x000fe200078e00ff */
[----:B------:R0:W-:Y:S01]  /*1ea50*/  STL.64 [R1+0x1060], R20 ;  /* 0x0010601401007387 */ /* 0x0001e20000100a00 */
[----:B---3--:R-:W-:Y:S01]  /*1ea60*/  HFMA2.MMA R15, -RZ, RZ, -0.84814453125, 0 ;  /* 0xbac90000ff0f7435 */ /* 0x008fe200000001ff */
[----:B------:R-:W-:Y:S02]  /*1ea70*/  IMAD.MOV.U32 R14, RZ, RZ, 0x3091fe30 ;  /* 0x3091fe30ff0e7424 */ /* 0x000fe400078e00ff */
[----:B------:R1:W-:Y:S01]  /*1ea80*/  STL.64 [R1+0x1090], R12 ;  /* 0x0010900c01007387 */ /* 0x0003e20000100a00 */
[----:B--2---:R-:W-:Y:S01]  /*1ea90*/  HFMA2.MMA R16, -RZ, RZ, -0.07666015625, -43.65625 ;  /* 0xace8d175ff107435 */ /* 0x004fe200000001ff */
[----:B------:R-:W-:-:S02]  /*1eaa0*/  MOV R17, 0x38b0b6af ;  /* 0x38b0b6af00117802 */ /* 0x000fc40000000f00 */
[----:B------:R2:W-:Y:S04]  /*1eab0*/  STL.64 [R1+0x1078], R10 ;  /* 0x0010780a01007387 */ /* 0x0005e80000100a00 */
[----:B------:R3:W-:Y:S01]  /*1eac0*/  STL.64 [R1+0x10d0], R14 ;  /* 0x0010d00e01007387 */ /* 0x0007e20000100a00 */
[----:B0-----:R-:W-:Y:S01]  /*1ead0*/  MOV R20, 0xbeedbf89 ;  /* 0xbeedbf8900147802 */ /* 0x001fe20000000f00 */
[----:B------:R-:W-:Y:S01]  /*1eae0*/  IMAD.MOV.U32 R21, RZ, RZ, 0x3e8866ce ;  /* 0x3e8866ceff157424 */ /* 0x000fe200078e00ff */
[----:B-1----:R-:W-:Y:S01]  /*1eaf0*/  HFMA2.MMA R12, -RZ, RZ, -1.1162109375, 0.44384765625 ;  /* 0xbc77371aff0c7435 */ /* 0x002fe200000001ff */
[----:B------:R0:W-:Y:S01]  /*1eb00*/  STL.64 [R1+0x10e0], R16 ;  /* 0x0010e01001007387 */ /* 0x0001e20000100a00 */
[----:B------:R-:W-:Y:S01]  /*1eb10*/  MOV R13, 0x3bbc182a ;  /* 0x3bbc182a000d7802 */ /* 0x000fe20000000f00 */
[----:B--2---:R-:W-:-:S02]  /*1eb20*/  HFMA2.MMA R11, -RZ, RZ, -1.349609375, 2.236328125 ;  /* 0xbd664079ff0b7435 */ /* 0x004fc400000001ff */
[----:B------:R1:W-:Y:S01]  /*1eb30*/  STL.64 [R1+0x10c0], R18 ;  /* 0x0010c01201007387 */ /* 0x0003e20000100a00 */
[----:B------:R-:W-:Y:S01]  /*1eb40*/  IMAD.MOV.U32 R10, RZ, RZ, 0x3e02b5d2 ;  /* 0x3e02b5d2ff0a7424 */ /* 0x000fe200078e00ff */
[----:B---3--:R-:W-:Y:S01]  /*1eb50*/  HFMA2.MMA R14, -RZ, RZ, -1.8310546875, -0.73486328125 ;  /* 0xbf53b9e1ff0e7435 */ /* 0x008fe200000001ff */
[----:B------:R-:W-:Y:S01]  /*1eb60*/  MOV R15, 0x3f64be03 ;  /* 0x3f64be03000f7802 */ /* 0x000fe20000000f00 */
[----:B------:R2:W-:Y:S01]  /*1eb70*/  STL.64 [R1+0x10a8], R20 ;  /* 0x0010a81401007387 */ /* 0x0005e20000100a00 */
[----:B0-----:R-:W-:Y:S01]  /*1eb80*/  HFMA2.MMA R17, -RZ, RZ, -0.365234375, 0.14404296875 ;  /* 0xb5d8309cff117435 */ /* 0x001fe200000001ff */
[----:B------:R-:W-:Y:S02]  /*1eb90*/  IMAD.MOV.U32 R16, RZ, RZ, -0x4119bf9b ;  /* 0xbee64065ff107424 */ /* 0x000fe400078e00ff */
[----:B------:R0:W-:Y:S01]  /*1eba0*/  STL.64 [R1+0x10c8], R12 ;  /* 0x0010c80c01007387 */ /* 0x0001e20000100a00 */
[----:B-1----:R-:W-:Y:S01]  /*1ebb0*/  HFMA2.MMA R18, -RZ, RZ, 0.37939453125, -1.3037109375 ;  /* 0x3612bd37ff127435 */ /* 0x002fe200000001ff */
[----:B------:R-:W-:-:S02]  /*1ebc0*/  MOV R19, 0xb5335971 ;  /* 0xb533597100137802 */ /* 0x000fc40000000f00 */
[----:B------:R1:W-:Y:S01]  /*1ebd0*/  STL.64 [R1+0x1110], R14 ;  /* 0x0011100e01007387 */ /* 0x0003e20000100a00 */
[----:B--2---:R-:W-:-:S03]  /*1ebe0*/  HFMA2.MMA R21, -RZ, RZ, 0.473876953125, 0.000475406646728515625 ;  /* 0x37950fcaff157435 */ /* 0x004fc600000001ff */
[----:B------:R2:W-:Y:S01]  /*1ebf0*/  STL.64 [R1+0x1118], R16 ;  /* 0x0011181001007387 */ /* 0x0005e20000100a00 */
[----:B------:R-:W-:Y:S01]  /*1ec00*/  IMAD.MOV.U32 R20, RZ, RZ, -0x4798ae61 ;  /* 0xb867519fff147424 */ /* 0x000fe200078e00ff */
[----:B0-----:R-:W-:Y:S01]  /*1ec10*/  MOV R12, 0x3f885f7f ;  /* 0x3f885f7f000c7802 */ /* 0x001fe20000000f00 */
[----:B------:R-:W-:Y:S01]  /*1ec20*/  IMAD.MOV.U32 R13, RZ, RZ, 0x3944bb29 ;  /* 0x3944bb29ff0d7424 */ /* 0x000fe200078e00ff */
[----:B------:R0:W-:Y:S01]  /*1ec30*/  STL.64 [R1+0x10b8], R10 ;  /* 0x0010b80a01007387 */ /* 0x0001e20000100a00 */
[----:B-1----:R-:W-:Y:S01]  /*1ec40*/  HFMA2.MMA R15, -RZ, RZ, 0.057769775390625, -50528 ;  /* 0x2b65fa2bff0f7435 */ /* 0x002fe200000001ff */
[----:B------:R-:W-:Y:S02]  /*1ec50*/  IMAD.MOV.U32 R14, RZ, RZ, 0x39ba53bc ;  /* 0x39ba53bcff0e7424 */ /* 0x000fe400078e00ff */
[----:B------:R1:W-:Y:S01]  /*1ec60*/  STL.64 [R1+0x10f8], R18 ;  /* 0x0010f81201007387 */ /* 0x0003e20000100a00 */
[----:B--2---:R-:W-:Y:S01]  /*1ec70*/  HFMA2.MMA R16, -RZ, RZ, -0.47021484375, -4.7028064727783203125e-05 ;  /* 0xb7868315ff107435 */ /* 0x004fe200000001ff */
[----:B------:R-:W-:-:S02]  /*1ec80*/  MOV R17, 0x2860a0bf ;  /* 0x2860a0bf00117802 */ /* 0x000fc40000000f00 */
[----:B------:R2:W-:Y:S01]  /*1ec90*/  STL.64 [R1+0x1108], R12 ;  /* 0x0011080c01007387 */ /* 0x0005e20000100a00 */
[----:B0-----:R-:W-:Y:S01]  /*1eca0*/  MOV R10, 0x292edd8c ;  /* 0x292edd8c000a7802 */ /* 0x001fe20000000f00 */
[----:B------:R-:W-:Y:S02]  /*1ecb0*/  IMAD.MOV.U32 R11, RZ, RZ, -0x4992c2cf ;  /* 0xb66d3d31ff0b7424 */ /* 0x000fe400078e00ff */
[----:B------:R0:W-:Y:S01]  /*1ecc0*/  STL.64 [R1+0x1040], R22 ;  /* 0x0010401601007387 */ /* 0x0001e20000100a00 */
[----:B-1----:R-:W-:Y:S01]  /*1ecd0*/  MOV R18, 0xbbc3f089 ;  /* 0xbbc3f08900127802 */ /* 0x002fe20000000f00 */
[----:B------:R-:W-:Y:S02]  /*1ece0*/  IMAD.MOV.U32 R19, RZ, RZ, -0x5107c933 ;  /* 0xaef836cdff137424 */ /* 0x000fe400078e00ff */
[----:B------:R1:W-:Y:S01]  /*1ecf0*/  STL.64 [R1+0x10e8], R20 ;  /* 0x0010e81401007387 */ /* 0x0003e20000100a00 */
[----:B--2---:R-:W-:Y:S01]  /*1ed00*/  HFMA2.MMA R12, -RZ, RZ, 0.8466796875, -22.078125 ;  /* 0x3ac6cd85ff0c7435 */ /* 0x004fe200000001ff */
[----:B------:R-:W-:-:S02]  /*1ed10*/  MOV R13, 0xba895876 ;  /* 0xba895876000d7802 */ /* 0x000fc40000000f00 */
[----:B------:R2:W-:Y:S01]  /*1ed20*/  STL.64 [R1+0x1148], R14 ;  /* 0x0011480e01007387 */ /* 0x0005e20000100a00 */
[----:B0-----:R-:W-:-:S03]  /*1ed30*/  HFMA2.MMA R23, -RZ, RZ, -0.38671875, 1.546875 ;  /* 0xb6303e30ff177435 */ /* 0x001fc600000001ff */
[----:B------:R0:W-:Y:S01]  /*1ed40*/  STL.64 [R1+0x1068], R24 ;  /* 0x0010681801007387 */ /* 0x0001e20000100a00 */
[----:B------:R-:W-:Y:S01]  /*1ed50*/  IMAD.MOV.U32 R22, RZ, RZ, 0x368d5ef3 ;  /* 0x368d5ef3ff167424 */ /* 0x000fe200078e00ff */
[----:B-1----:R-:W-:Y:S01]  /*1ed60*/  MOV R20, 0x3e44f8f2 ;  /* 0x3e44f8f200147802 */ /* 0x002fe20000000f00 */
[----:B------:R-:W-:Y:S01]  /*1ed70*/  IMAD.MOV.U32 R21, RZ, RZ, -0x41d60a1f ;  /* 0xbe29f5e1ff157424 */ /* 0x000fe200078e00ff */
[----:B------:R1:W-:Y:S01]  /*1ed80*/  STL.64 [R1+0x10f0], R10 ;  /* 0x0010f00a01007387 */ /* 0x0003e20000100a00 */
[----:B--2---:R-:W-:Y:S01]  /*1ed90*/  HFMA2.MMA R14, -RZ, RZ, 0.355224609375, -8.9824199676513671875e-05 ;  /* 0x35af85e3ff0e7435 */ /* 0x004fe200000001ff */
[----:B------:R-:W-:Y:S02]  /*1eda0*/  MOV R15, 0xbe83e808 ;  /* 0xbe83e808000f7802 */ /* 0x000fe40000000f00 */
[----:B------:R2:W-:Y:S01]  /*1edb0*/  STL.64 [R1+0x1158], R16 ;  /* 0x0011581001007387 */ /* 0x0005e20000100a00 */
[----:B0-----:R-:W-:-:S03]  /*1edc0*/  HFMA2.MMA R24, -RZ, RZ, 0.5068359375, -4.30859375 ;  /* 0x380ec44fff187435 */ /* 0x001fc600000001ff */
[----:B------:R0:W-:Y:S01]  /*1edd0*/  STL.64 [R1+0x1138], R18 ;  /* 0x0011381201007387 */ /* 0x0001e20000100a00 */
[----:B------:R-:W-:Y:S01]  /*1ede0*/  MOV R25, 0xbe0d26d1 ;  /* 0xbe0d26d100197802 */ /* 0x000fe20000000f00 */
[----:B-1----:R-:W-:Y:S01]  /*1edf0*/  HFMA2.MMA R11, -RZ, RZ, 1.12890625, -13600 ;  /* 0x3c84f2a4ff0b7435 */ /* 0x002fe200000001ff */
[----:B------:R-:W-:Y:S01]  /*1ee00*/  IMAD.MOV.U32 R10, RZ, RZ, -0x43502000 ;  /* 0xbcafe000ff0a7424 */ /* 0x000fe200078e00ff */
[----:B------:R1:W-:Y:S01]  /*1ee10*/  STL.64 [R1+0x1120], R20 ;  /* 0x0011201401007387 */ /* 0x0003e20000100a00 */
[----:B--2---:R-:W-:Y:S01]  /*1ee20*/  HFMA2.MMA R17, -RZ, RZ, -1.4169921875, 13232 ;  /* 0xbdab7276ff117435 */ /* 0x004fe200000001ff */
[----:B------:R-:W-:Y:S02]  /*1ee30*/  IMAD.MOV.U32 R16, RZ, RZ, 0x3e580a4b ;  /* 0x3e580a4bff107424 */ /* 0x000fe400078e00ff */
[----:B------:R2:W-:Y:S01]  /*1ee40*/  STL.64 [R1+0x1140], R12 ;  /* 0x0011400c01007387 */ /* 0x0005e20000100a00 */
[----:B0-----:R-:W-:Y:S01]  /*1ee50*/  HFMA2.MMA R18, -RZ, RZ, 2.279296875, 6.03199005126953125e-05 ;  /* 0x408f03f4ff127435 */ /* 0x001fe200000001ff */
[----:B------:R-:W-:-:S02]  /*1ee60*/  MOV R19, 0xc02ca841 ;  /* 0xc02ca84100137802 */ /* 0x000fc40000000f00 */
[----:B------:R0:W-:Y:S01]  /*1ee70*/  STL.64 [R1+0x1088], R22 ;  /* 0x0010881601007387 */ /* 0x0001e20000100a00 */
[----:B-1----:R-:W-:-:S03]  /*1ee80*/  HFMA2.MMA R21, -RZ, RZ, 1.9580078125, 308.25 ;  /* 0x3fd55cd1ff157435 */ /* 0x002fc600000001ff */
[----:B------:R1:W-:Y:S01]  /*1ee90*/  STL.64 [R1+0x1188], R14 ;  /* 0x0011880e01007387 */ /* 0x0003e20000100a00 */
[----:B------:R-:W-:Y:S01]  /*1eea0*/  IMAD.MOV.U32 R20, RZ, RZ, 0x365283b7 ;  /* 0x365283b7ff147424 */ /* 0x000fe200078e00ff */
[----:B--2---:R-:W-:Y:S01]  /*1eeb0*/  MOV R12, 0xbfbf34b7 ;  /* 0xbfbf34b7000c7802 */ /* 0x004fe20000000f00 */
[----:B------:R-:W-:Y:S01]  /*1eec0*/  IMAD.MOV.U32 R13, RZ, RZ, 0x3f30567c ;  /* 0x3f30567cff0d7424 */ /* 0x000fe200078e00ff */
[----:B------:R2:W-:Y:S01]  /*1eed0*/  STL.64 [R1+0x10b0], R24 ;  /* 0x0010b01801007387 */ /* 0x0005e20000100a00 */
[----:B0-----:R-:W-:Y:S01]  /*1eee0*/  MOV R22, 0x3a8dcf9e ;  /* 0x3a8dcf9e00167802 */ /* 0x001fe20000000f00 */
[----:B------:R-:W-:Y:S02]  /*1eef0*/  IMAD.MOV.U32 R23, RZ, RZ, -0x463c0f77 ;  /* 0xb9c3f089ff177424 */ /* 0x000fe400078e00ff */
[----:B------:R0:W-:Y:S01]  /*1ef00*/  STL.64 [R1+0x1130], R10 ;  /* 0x0011300a01007387 */ /* 0x0001e20000100a00 */
[----:B-1----:R-:W-:-:S03]  /*1ef10*/  HFMA2.MMA R15, -RZ, RZ, 0.468505859375, 37952 ;  /* 0x377f78a2ff0f7435 */ /* 0x002fc600000001ff */
[----:B------:R1:W-:Y:S01]  /*1ef20*/  STL.64 [R1+0x1190], R16 ;  /* 0x0011901001007387 */ /* 0x0003e20000100a00 */
[----:B------:R-:W-:Y:S01]  /*1ef30*/  IMAD.MOV.U32 R14, RZ, RZ, -0x47b5e41f ;  /* 0xb84a1be1ff0e7424 */ /* 0x000fe200078e00ff */
[----:B--2---:R-:W-:Y:S02]  /*1ef40*/  HFMA2.MMA R25, -RZ, RZ, -1.923828125, 0.025543212890625 ;  /* 0xbfb2268aff197435 */ /* 0x004fe400000001ff */
[----:B------:R2:W-:Y:S01]  /*1ef50*/  STL.64 [R1+0x1170], R18 ;  /* 0x0011701201007387 */ /* 0x0005e20000100a00 */
[----:B------:R-:W-:Y:S01]  /*1ef60*/  IMAD.MOV.U32 R24, RZ, RZ, 0x3f39715e ;  /* 0x3f39715eff187424 */ /* 0x000fe200078e00ff */
[----:B0-----:R-:W-:Y:S01]  /*1ef70*/  MOV R10, 0x3deeafd0 ;  /* 0x3deeafd0000a7802 */ /* 0x001fe20000000f00 */
[----:B------:R-:W-:Y:S01]  /*1ef80*/  IMAD.MOV.U32 R11, RZ, RZ, -0x3faaf44c ;  /* 0xc0550bb4ff0b7424 */ /* 0x000fe200078e00ff */
[----:B------:R0:W-:Y:S01]  /*1ef90*/  STL.64 [R1+0x1180], R12 ;  /* 0x0011800c01007387 */ /* 0x0001e20000100a00 */
[----:B-1----:R-:W-:Y:S01]  /*1efa0*/  HFMA2.MMA R16, -RZ, RZ, -2.5859375, -0.0101165771484375 ;  /* 0xc12ca12eff107435 */ /* 0x002fe200000001ff */
[----:B------:R-:W-:-:S02]  /*1efb0*/  MOV R17, 0xbabc1e2d ;  /* 0xbabc1e2d00117802 */ /* 0x000fc40000000f00 */
[----:B------:R1:W-:Y:S01]  /*1efc0*/  STL.64 [R1+0x10d8], R22 ;  /* 0x0010d81601007387 */ /* 0x0003e20000100a00 */
[----:B--2---:R-:W-:Y:S01]  /*1efd0*/  MOV R18, 0x3a8a6d7f ;  /* 0x3a8a6d7f00127802 */ /* 0x004fe20000000f00 */
[----:B------:R-:W-:Y:S02]  /*1efe0*/  IMAD.MOV.U32 R19, RZ, RZ, -0x46470bc4 ;  /* 0xb9b8f43cff137424 */ /* 0x000fe400078e00ff */
[----:B------:R2:W-:Y:S01]  /*1eff0*/  STL.64 [R1+0x1160], R20 ;  /* 0x0011601401007387 */ /* 0x0005e20000100a00 */
[----:B0-----:R-:W-:Y:S01]  /*1f000*/  HFMA2.MMA R12, -RZ, RZ, 0.045440673828125, 4296 ;  /* 0x29d16c32ff0c7435 */ /* 0x001fe200000001ff */
[----:B------:R-:W-:Y:S02]  /*1f010*/  MOV R13, 0x389de2c9 ;  /* 0x389de2c9000d7802 */ /* 0x000fe40000000f00 */
[----:B------:R0:W-:Y:S01]  /*1f020*/  STL.64 [R1+0x1168], R10 ;  /* 0x0011680a01007387 */ /* 0x0001e20000100a00 */
[----:B-1----:R-:W-:Y:S01]  /*1f030*/  HFMA2.MMA R22, -RZ, RZ, 1.3876953125, 0.000747203826904296875 ;  /* 0x3d8d121fff167435 */ /* 0x002fe200000001ff */
[----:B------:R-:W-:-:S02]  /*1f040*/  MOV R23, 0x326ef93b ;  /* 0x326ef93b00177802 */ /* 0x000fc40000000f00 */
[----:B------:R1:W-:Y:S01]  /*1f050*/  STL.64 [R1+0x11c0], R14 ;  /* 0x0011c00e01007387 */ /* 0x0003e20000100a00 */
[----:B--2---:R-:W-:Y:S01]  /*1f060*/  MOV R20, 0xb205ddc4 ;  /* 0xb205ddc400147802 */ /* 0x004fe20000000f00 */
[----:B------:R-:W-:Y:S02]  /*1f070*/  IMAD.MOV.U32 R21, RZ, RZ, 0x3cc6cd86 ;  /* 0x3cc6cd86ff157424 */ /* 0x000fe400078e00ff */
[----:B------:R2:W-:Y:S01]  /*1f080*/  STL.64 [R1+0x1100], R24 ;  /* 0x0011001801007387 */ /* 0x0005e20000100a00 */
[----:B0-----:R-:W-:-:S03]  /*1f090*/  HFMA2.MMA R11, -RZ, RZ, -0.84912109375, -587 ;  /* 0xbacbe096ff0b7435 */ /* 0x001fc600000001ff */
[----:B------:R0:W-:Y:S01]  /*1f0a0*/  STL.64 [R1+0x11b0], R18 ;  /* 0x0011b01201007387 */ /* 0x0001e20000100a00 */
[----:B------:R-:W-:Y:S01]  /*1f0b0*/  IMAD.MOV.U32 R10, RZ, RZ, 0x2e596624 ;  /* 0x2e596624ff0a7424 */ /* 0x000fe200078e00ff */
[----:B-1----:R-:W-:Y:S02]  /*1f0c0*/  HFMA2.MMA R14, -RZ, RZ, 1.4541015625, -0.0060577392578125 ;  /* 0x3dd19e34ff0e7435 */ /* 0x002fe400000001ff */
[----:B------:R1:W-:Y:S01]  /*1f0d0*/  STL.64 [R1+0x11d0], R16 ;  /* 0x0011d01001007387 */ /* 0x0003e20000100a00 */
[----:B------:R-:W-:Y:S02]  /*1f0e0*/  MOV R15, 0x3067cdc6 ;  /* 0x3067cdc6000f7802 */ /* 0x000fe40000000f00 */
[----:B--2---:R-:W-:Y:S01]  /*1f0f0*/  MOV R24, 0xb8a31a12 ;  /* 0xb8a31a1200187802 */ /* 0x004fe20000000f00 */
[----:B------:R-:W-:Y:S01]  /*1f100*/  IMAD.MOV.U32 R25, RZ, RZ, 0x3852efff ;  /* 0x3852efffff197424 */ /* 0x000fe200078e00ff */
[----:B------:R2:W-:Y:S01]  /*1f110*/  STL.64 [R1+0x1198], R20 ;  /* 0x0011981401007387 */ /* 0x0005e20000100a00 */
[----:B0-----:R-:W-:Y:S01]  /*1f120*/  HFMA2.MMA R18, -RZ, RZ, -2.0703125, -772.5 ;  /* 0xc024e209ff127435 */ /* 0x001fe200000001ff */
[----:B------:R-:W-:-:S02]  /*1f130*/  MOV R19, 0x40148713 ;  /* 0x4014871300137802 */ /* 0x000fc40000000f00 */
[----:B------:R0:W-:Y:S01]  /*1f140*/  STL.64 [R1+0x11b8], R12 ;  /* 0x0011b80c01007387 */ /* 0x0001e20000100a00 */
[----:B-1----:R-:W-:Y:S01]  /*1f150*/  HFMA2.MMA R17, -RZ, RZ, 1.16015625, 771.5 ;  /* 0x3ca46207ff117435 */ /* 0x002fe200000001ff */
[----:B------:R-:W-:Y:S02]  /*1f160*/  IMAD.MOV.U32 R16, RZ, RZ, -0x431aa357 ;  /* 0xbce55ca9ff107424 */ /* 0x000fe400078e00ff */
[----:B------:R1:W-:Y:S01]  /*1f170*/  STL.64 [R1+0x1128], R22 ;  /* 0x0011281601007387 */ /* 0x0003e20000100a00 */
[----:B--2---:R-:W-:Y:S01]  /*1f180*/  HFMA2.MMA R21, -RZ, RZ, -2.576171875, 24.15625 ;  /* 0xc1274e0aff157435 */ /* 0x004fe200000001ff */
[----:B------:R-:W-:Y:S02]  /*1f190*/  IMAD.MOV.U32 R20, RZ, RZ, 0x4113bbe2 ;  /* 0x4113bbe2ff147424 */ /* 0x000fe400078e00ff */
[----:B------:R2:W-:Y:S01]  /*1f1a0*/  STL.64 [R1+0x1150], R24 ;  /* 0x0011501801007387 */ /* 0x0005e20000100a00 */
[----:B0-----:R-:W-:Y:S01]  /*1f1b0*/  MOV R12, 0x3eadf3d5 ;  /* 0x3eadf3d5000c7802 */ /* 0x001fe20000000f00 */
[----:B------:R-:W-:-:S02]  /*1f1c0*/  IMAD.MOV.U32 R13, RZ, RZ, -0x417730e2 ;  /* 0xbe88cf1eff0d7424 */ /* 0x000fc400078e00ff */
[----:B------:R0:W-:Y:S01]  /*1f1d0*/  STL.64 [R1+0x11a8], R10 ;  /* 0x0011a80a01007387 */ /* 0x0001e20000100a00 */
[----:B-1----:R-:W-:Y:S01]  /*1f1e0*/  HFMA2.MMA R23, -RZ, RZ, 1.94140625, -55168 ;  /* 0x3fc4fabcff177435 */ /* 0x002fe200000001ff */
[----:B------:R-:W-:Y:S02]  /*1f1f0*/  IMAD.MOV.U32 R22, RZ, RZ, -0x4677a66d ;  /* 0xb9885993ff167424 */ /* 0x000fe400078e00ff */
[----:B------:R1:W-:Y:S01]  /*1f200*/  STL.64 [R1+0x1200], R14 ;  /* 0x0012000e01007387 */ /* 0x0003e20000100a00 */
[----:B--2---:R-:W-:-:S03]  /*1f210*/  HFMA2.MMA R24, -RZ, RZ, -1.1416015625, -6136 ;  /* 0xbc91edfeff187435 */ /* 0x004fc600000001ff */
[----:B------:R2:W-:Y:S01]  /*1f220*/  STL.64 [R1+0x11e8], R18 ;  /* 0x0011e81201007387 */ /* 0x0005e20000100a00 */
[----:B------:R-:W-:Y:S02]  /*1f230*/  MOV R25, 0x3bd19e34 ;  /* 0x3bd19e3400197802 */ /* 0x000fe40000000f00 */
[----:B0-----:R-:W-:Y:S01]  /*1f240*/  MOV R10, 0x40b05672 ;  /* 0x40b05672000a7802 */ /* 0x001fe20000000f00 */
[----:B------:R-:W-:Y:S01]  /*1f250*/  IMAD.MOV.U32 R11, RZ, RZ, 0x3749bc93 ;  /* 0x3749bc93ff0b7424 */ /* 0x000fe200078e00ff */
[----:B------:R0:W-:Y:S01]  /*1f260*/  STL.64 [R1+0x11f8], R12 ;  /* 0x0011f80c01007387 */ /* 0x0001e20000100a00 */
[----:B-1----:R-:W-:Y:S01]  /*1f270*/  HFMA2.MMA R15, -RZ, RZ, 3.0078125, 0.99951171875 ;  /* 0x42043bffff0f7435 */ /* 0x002fe200000001ff */
[----:B------:R-:W-:Y:S02]  /*1f280*/  IMAD.MOV.U32 R14, RZ, RZ, -0x3daece92 ;  /* 0xc251316eff0e7424 */ /* 0x000fe400078e00ff */
[----:B------:R1:W-:Y:S01]  /*1f290*/  STL.64 [R1+0x1208], R16 ;  /* 0x0012081001007387 */ /* 0x0003e20000100a00 */
[----:B--2---:R-:W-:Y:S01]  /*1f2a0*/  MOV R18, 0xb8a018c8 ;  /* 0xb8a018c800127802 */ /* 0x004fe20000000f00 */
[----:B------:R-:W-:-:S02]  /*1f2b0*/  IMAD.MOV.U32 R19, RZ, RZ, -0x3e77192e ;  /* 0xc188e6d2ff137424 */ /* 0x000fc400078e00ff */
[----:B------:R2:W-:Y:S01]  /*1f2c0*/  STL.64 [R1+0x11d8], R20 ;  /* 0x0011d81401007387 */ /* 0x0005e20000100a00 */
[----:B0-----:R-:W-:Y:S01]  /*1f2d0*/  HFMA2.MMA R12, -RZ, RZ, -1.8896484375, 26704 ;  /* 0xbf8f7685ff0c7435 */ /* 0x001fe200000001ff */
[----:B------:R-:W-:Y:S02]  /*1f2e0*/  MOV R13, 0x42148722 ;  /* 0x42148722000d7802 */ /* 0x000fe40000000f00 */
[----:B------:R0:W-:Y:S01]  /*1f2f0*/  STL.64 [R1+0x1178], R22 ;  /* 0x0011781601007387 */ /* 0x0001e20000100a00 */
[----:B-1----:R-:W-:Y:S01]  /*1f300*/  HFMA2.MMA R16, -RZ, RZ, 2.826171875, 0.0019626617431640625 ;  /* 0x41a71805ff107435 */ /* 0x002fe200000001ff */
[----:B------:R-:W-:Y:S02]  /*1f310*/  MOV R17, 0xc120bb34 ;  /* 0xc120bb3400117802 */ /* 0x000fe40000000f00 */
[----:B------:R1:W-:Y:S01]  /*1f320*/  STL.64 [R1+0x11e0], R10 ;  /* 0x0011e00a01007387 */ /* 0x0003e20000100a00 */
[----:B--2---:R-:W-:Y:S01]  /*1f330*/  MOV R20, 0xbbe7314b ;  /* 0xbbe7314b00147802 */ /* 0x004fe20000000f00 */
[----:B------:R-:W-:-:S02]  /*1f340*/  IMAD.MOV.U32 R21, RZ, RZ, 0x2c0887f7 ;  /* 0x2c0887f7ff157424 */ /* 0x000fc400078e00ff */
[----:B------:R2:W-:Y:S01]  /*1f350*/  STL.64 [R1+0x11a0], R24 ;  /* 0x0011a01801007387 */ /* 0x0005e20000100a00 */
[----:B0-----:R-:W-:Y:S01]  /*1f360*/  MOV R22, 0xc0d3cd74 ;  /* 0xc0d3cd7400167802 */ /* 0x001fe20000000f00 */
[----:B------:R-:W-:Y:S02]  /*1f370*/  IMAD.MOV.U32 R23, RZ, RZ, 0x41565e26 ;  /* 0x41565e26ff177424 */ /* 0x000fe400078e00ff */
[----:B------:R0:W-:Y:S01]  /*1f380*/  STL.64 [R1+0x1228], R18 ;  /* 0x0012281201007387 */ /* 0x0001e20000100a00 */
[----:B-1----:R-:W-:Y:S01]  /*1f390*/  HFMA2.MMA R11, -RZ, RZ, -0.09967041015625, -0.000908374786376953125 ;  /* 0xae619371ff0b7435 */ /* 0x002fe200000001ff */
[----:B------:R-:W-:Y:S02]  /*1f3a0*/  IMAD.MOV.U32 R10, RZ, RZ, 0x39bf9a7a ;  /* 0x39bf9a7aff0a7424 */ /* 0x000fe400078e00ff */
[----:B------:R1:W-:Y:S01]  /*1f3b0*/  STL.64 [R1+0x1238], R14 ;  /* 0x0012380e01007387 */ /* 0x0003e20000100a00 */
[----:B--2---:R-:W-:-:S03]  /*1f3c0*/  HFMA2.MMA R25, -RZ, RZ, -0.2454833984375, 0.384765625 ;  /* 0xb3db3628ff197435 */ /* 0x004fc600000001ff */
[----:B------:R2:W-:Y:S01]  /*1f3d0*/  STL.64 [R1+0x1210], R20 ;  /* 0x0012101401007387 */ /* 0x0005e20000100a00 */
[----:B------:R-:W-:Y:S01]  /*1f3e0*/  IMAD.MOV.U32 R24, RZ, RZ, -0x407f6a28 ;  /* 0xbf8095d8ff187424 */ /* 0x000fe200078e00ff */
[----:B0-----:R-:W-:Y:S02]  /*1f3f0*/  HFMA2.MMA R18, -RZ, RZ, 0.2374267578125, 1.6318359375 ;  /* 0x33993e87ff127435 */ /* 0x001fe400000001ff */
[----:B------:R0:W-:Y:S01]  /*1f400*/  STL.64 [R1+0x1230], R12 ;  /* 0x0012300c01007387 */ /* 0x0001e20000100a00 */
[----:B------:R-:W-:Y:S01]  /*1f410*/  MOV R19, 0xbee55ca9 ;  /* 0xbee55ca900137802 */ /* 0x000fe20000000f00 */
[----:B-1----:R-:W-:Y:S02]  /*1f420*/  HFMA2.MMA R14, -RZ, RZ, -1.185546875, -0.0413818359375 ;  /* 0xbcbea94cff0e7435 */ /* 0x002fe400000001ff */
[----:B------:R1:W-:Y:S01]  /*1f430*/  STL.64 [R1+0x1248], R16 ;  /* 0x0012481001007387 */ /* 0x0003e20000100a00 */
[----:B------:R-:W-:Y:S01]  /*1f440*/  MOV R15, 0x3c03ba34 ;  /* 0x3c03ba34000f7802 */ /* 0x000fe20000000f00 */
[----:B--2---:R-:W-:-:S02]  /*1f450*/  HFMA2.MMA R21, -RZ, RZ, 2.25390625, 28240 ;  /* 0x408276e5ff157435 */ /* 0x004fc400000001ff */
[----:B------:R2:W-:Y:S01]  /*1f460*/  STL.64 [R1+0x11c8], R22 ;  /* 0x0011c81601007387 */ /* 0x0005e20000100a00 */
[----:B------:R-:W-:Y:S01]  /*1f470*/  IMAD.MOV.U32 R20, RZ, RZ, -0x48b2aad3 ;  /* 0xb74d552dff147424 */ /* 0x000fe200078e00ff */
[----:B0-----:R-:W-:Y:S01]  /*1f480*/  MOV R12, 0xaf9f2cae ;  /* 0xaf9f2cae000c7802 */ /* 0x001fe20000000f00 */
[----:B------:R-:W-:Y:S01]  /*1f490*/  IMAD.MOV.U32 R13, RZ, RZ, 0x3d07aee5 ;  /* 0x3d07aee5ff0d7424 */ /* 0x000fe200078e00ff */
[----:B------:R0:W-:Y:S01]  /*1f4a0*/  STL.64 [R1+0x1220], R10 ;  /* 0x0012200a01007387 */ /* 0x0001e20000100a00 */
[----:B-1----:R-:W-:Y:S01]  /*1f4b0*/  HFMA2.MMA R17, -RZ, RZ, -0.8671875, 0.02020263671875 ;  /* 0xbaf0252cff117435 */ /* 0x002fe200000001ff */
[----:B------:R-:W-:Y:S02]  /*1f4c0*/  IMAD.MOV.U32 R16, RZ, RZ, -0x4f5e1faa ;  /* 0xb0a1e056ff107424 */ /* 0x000fe400078e00ff */
[----:B------:R1:W-:Y:S01]  /*1f4d0*/  STL.64 [R1+0x11f0], R24 ;  /* 0x0011f01801007387 */ /* 0x0003e20000100a00 */
[----:B--2---:R-:W-:Y:S01]  /*1f4e0*/  HFMA2.MMA R22, -RZ, RZ, 0.85595703125, 0.00191211700439453125 ;  /* 0x3ad917d5ff167435 */ /* 0x004fe200000001ff */
[----:B------:R-:W-:-:S02]  /*1f4f0*/  MOV R23, 0xba914409 ;  /* 0xba91440900177802 */ /* 0x000fc40000000f00 */
        /* <DEDUP_REMOVED lines=10> */
[----:B0-----:R-:W-:-:S03]  /*1f5a0*/  HFMA2.MMA R12, -RZ, RZ, -3.3125, -0.8974609375 ;  /* 0xc2a0bb2eff0c7435 */ /* 0x001fc600000001ff */
[----:B------:R0:W-:Y:S01]  /*1f5b0*/  STL.64 [R1+0x1280], R16 ;  /* 0x0012801001007387 */ /* 0x0001e20000100a00 */
[----:B------:R-:W-:Y:S01]  /*1f5c0*/  MOV R13, 0xb8ec22de ;  /* 0xb8ec22de000d7802 */ /* 0x000fe20000000f00 */
[----:B-1----:R-:W-:Y:S01]  /*1f5d0*/  HFMA2.MMA R15, -RZ, RZ, -3.046875, -118.1875 ;  /* 0xc218d763ff0f7435 */ /* 0x002fe200000001ff */
[----:B------:R-:W-:Y:S01]  /*1f5e0*/  IMAD.MOV.U32 R14, RZ, RZ, 0x4223149e ;  /* 0x4223149eff0e7424 */ /* 0x000fe200078e00ff */
[----:B------:R1:W-:Y:S01]  /*1f5f0*/  STL.64 [R1+0x1218], R22 ;  /* 0x0012181601007387 */ /* 0x0003e20000100a00 */
[----:B--2---:R-:W-:Y:S01]  /*1f600*/  MOV R20, 0x3a9eb4a8 ;  /* 0x3a9eb4a800147802 */ /* 0x004fe20000000f00 */
[----:B------:R-:W-:Y:S02]  /*1f610*/  IMAD.MOV.U32 R21, RZ, RZ, -0x463102eb ;  /* 0xb9cefd15ff157424 */ /* 0x000fe400078e00ff */
[----:B------:R2:W-:Y:S01]  /*1f620*/  STL.64 [R1+0x1258], R10 ;  /* 0x0012580a01007387 */ /* 0x0005e20000100a00 */
[----:B0-----:R-:W-:Y:S01]  /*1f630*/  HFMA2.MMA R16, -RZ, RZ, -2.390625, -0.15869140625 ;  /* 0xc0c8b114ff107435 */ /* 0x001fe200000001ff */
[----:B------:R-:W-:-:S02]  /*1f640*/  MOV R17, 0x40a3bda5 ;  /* 0x40a3bda500117802 */ /* 0x000fc40000000f00 */
[----:B------:R0:W-:Y:S01]  /*1f650*/  STL.64 [R1+0x1240], R24 ;  /* 0x0012401801007387 */ /* 0x0001e20000100a00 */
[----:B-1----:R-:W-:-:S03]  /*1f660*/  HFMA2.MMA R23, -RZ, RZ, -1.501953125, 0.0002357959747314453125 ;  /* 0xbe020bbaff177435 */ /* 0x002fc600000001ff */
[----:B------:R1:W-:Y:S01]  /*1f670*/  STL.64 [R1+0x12a0], R18 ;  /* 0x0012a01201007387 */ /* 0x0003e20000100a00 */
[----:B------:R-:W-:Y:S01]  /*1f680*/  IMAD.MOV.U32 R22, RZ, RZ, 0x3eaea827 ;  /* 0x3eaea827ff167424 */ /* 0x000fe200078e00ff */
[----:B--2---:R-:W-:Y:S01]  /*1f690*/  HFMA2.MMA R11, -RZ, RZ, 1.09375, 130.875 ;  /* 0x3c605817ff0b7435 */ /* 0x004fe200000001ff */
[----:B------:R-:W-:Y:S01]  /*1f6a0*/  IMAD.MOV.U32 R10, RZ, RZ, 0x430437bf ;  /* 0x430437bfff0a7424 */ /* 0x000fe200078e00ff */
[----:B------:R2:W-:Y:S01]  /*1f6b0*/  STL.64 [R1+0x1288], R20 ;  /* 0x0012881401007387 */ /* 0x0005e20000100a00 */
[----:B0-----:R-:W-:-:S03]  /*1f6c0*/  HFMA2.MMA R24, -RZ, RZ, 3.287109375, -7.8515625 ;  /* 0x4293c7daff187435 */ /* 0x001fc600000001ff */
[----:B------:R0:W-:Y:S01]  /*1f6d0*/  STL.64 [R1+0x12a8], R12 ;  /* 0x0012a80c01007387 */ /* 0x0001e20000100a00 */
[----:B------:R-:W-:Y:S01]  /*1f6e0*/  MOV R25, 0xc31ccd29 ;  /* 0xc31ccd2900197802 */ /* 0x000fe20000000f00 */
[----:B-1----:R-:W-:Y:S02]  /*1f6f0*/  HFMA2.MMA R18, -RZ, RZ, 1.53515625, -0.037109375 ;  /* 0x3e24a8c0ff127435 */ /* 0x002fe400000001ff */
[----:B------:R1:W-:Y:S01]  /*1f700*/  STL.64 [R1+0x12b0], R14 ;  /* 0x0012b00e01007387 */ /* 0x0003e20000100a00 */
[----:B------:R-:W-:Y:S01]  /*1f710*/  MOV R19, 0xb2d4762c ;  /* 0xb2d4762c00137802 */ /* 0x000fe20000000f00 */
[----:B--2---:R-:W-:Y:S02]  /*1f720*/  HFMA2.MMA R21, -RZ, RZ, -0.177001953125, 0.003421783447265625 ;  /* 0xb1aa1b02ff157435 */ /* 0x004fe400000001ff */
[----:B------:R2:W-:Y:S01]  /*1f730*/  STL.64 [R1+0x12c0], R16 ;  /* 0x0012c01001007387 */ /* 0x0005e20000100a00 */
[----:B------:R-:W-:Y:S01]  /*1f740*/  IMAD.MOV.U32 R20, RZ, RZ, -0x3ffdf446 ;  /* 0xc0020bbaff147424 */ /* 0x000fe200078e00ff */
[----:B0-----:R-:W-:Y:S01]  /*1f750*/  MOV R12, 0xbc1b3dcf ;  /* 0xbc1b3dcf000c7802 */ /* 0x001fe20000000f00 */
[----:B------:R-:W-:Y:S01]  /*1f760*/  IMAD.MOV.U32 R13, RZ, RZ, 0x36d76ab6 ;  /* 0x36d76ab6ff0d7424 */ /* 0x000fe200078e00ff */
[----:B------:R0:W-:Y:S01]  /*1f770*/  STL.64 [R1+0x1268], R22 ;  /* 0x0012681601007387 */ /* 0x0001e20000100a00 */
[----:B-1----:R-:W-:Y:S01]  /*1f780*/  HFMA2.MMA R14, -RZ, RZ, 0.88037109375, 3.943359375 ;  /* 0x3b0b43e3ff0e7435 */ /* 0x002fe200000001ff */
[----:B------:R-:W-:-:S02]  /*1f790*/  MOV R15, 0x43542b1a ;  /* 0x43542b1a000f7802 */ /* 0x000fc40000000f00 */
[----:B------:R1:W-:Y:S01]  /*1f7a0*/  STL.64 [R1+0x1298], R10 ;  /* 0x0012980a01007387 */ /* 0x0003e20000100a00 */
[----:B--2---:R-:W-:Y:S01]  /*1f7b0*/  IMAD.MOV.U32 R16, RZ, RZ, 0x4151b9cf ;  /* 0x4151b9cfff107424 */ /* 0x004fe200078e00ff */
[----:B------:R-:W-:Y:S02]  /*1f7c0*/  MOV R17, 0xc3f87dce ;  /* 0xc3f87dce00117802 */ /* 0x000fe40000000f00 */
[----:B------:R2:W-:Y:S01]  /*1f7d0*/  STL.64 [R1+0x1290], R24 ;  /* 0x0012901801007387 */ /* 0x0005e20000100a00 */
[----:B0-----:R-:W-:Y:S01]  /*1f7e0*/  MOV R22, 0x41898fd1 ;  /* 0x41898fd100167802 */ /* 0x001fe20000000f00 */
[----:B------:R-:W-:Y:S02]  /*1f7f0*/  IMAD.MOV.U32 R23, RZ, RZ, 0x357b0a41 ;  /* 0x357b0a41ff177424 */ /* 0x000fe400078e00ff */
[----:B------:R0:W-:Y:S01]  /*1f800*/  STL.64 [R1+0x12d8], R18 ;  /* 0x0012d81201007387 */ /* 0x0001e20000100a00 */
[----:B-1----:R-:W-:Y:S01]  /*1f810*/  MOV R10, 0x3f18a4c1 ;  /* 0x3f18a4c1000a7802 */ /* 0x002fe20000000f00 */
[----:B------:R-:W-:-:S02]  /*1f820*/  IMAD.MOV.U32 R11, RZ, RZ, -0x411d96f5 ;  /* 0xbee2690bff0b7424 */ /* 0x000fc400078e00ff */
[----:B------:R1:W-:Y:S01]  /*1f830*/  STL.64 [R1+0x12e8], R12 ;  /* 0x0012e80c01007387 */ /* 0x0003e20000100a00 */
[----:B--2---:R-:W-:-:S03]  /*1f840*/  HFMA2.MMA R25, -RZ, RZ, 1.22265625, 0.01502227783203125 ;  /* 0x3ce423b1ff197435 */ /* 0x004fc600000001ff */
[----:B------:R2:W-:Y:S01]  /*1f850*/  STL.64 [R1+0x12c8], R20 ;  /* 0x0012c81401007387 */ /* 0x0005e20000100a00 */
[----:B------:R-:W-:Y:S01]  /*1f860*/  IMAD.MOV.U32 R24, RZ, RZ, -0x42dae672 ;  /* 0xbd25198eff187424 */ /* 0x000fe200078e00ff */
[----:B0-----:R-:W-:Y:S02]  /*1f870*/  HFMA2.MMA R18, -RZ, RZ, 0.63427734375, 0.2242431640625 ;  /* 0x3913332dff127435 */ /* 0x001fe400000001ff */
[----:B------:R0:W-:Y:S01]  /*1f880*/  STL.64 [R1+0x12f0], R14 ;  /* 0x0012f00e01007387 */ /* 0x0001e20000100a00 */
[----:B------:R-:W-:Y:S01]  /*1f890*/  IMAD.MOV.U32 R19, RZ, RZ, -0x3d697b2d ;  /* 0xc29684d3ff137424 */ /* 0x000fe200078e00ff */
[----:B-1----:R-:W-:Y:S02]  /*1f8a0*/  HFMA2.MMA R13, -RZ, RZ, -2.943359375, -0.00110340118408203125 ;  /* 0xc1e39485ff0d7435 */ /* 0x002fe400000001ff */
[----:B------:R1:W-:Y:S01]  /*1f8b0*/  STL.64 [R1+0x12f8], R16 ;  /* 0x0012f81001007387 */ /* 0x0003e20000100a00 */
[----:B------:R-:W-:Y:S01]  /*1f8c0*/  MOV R12, 0x42850a16 ;  /* 0x42850a16000c7802 */ /* 0x000fe20000000f00 */
[----:B--2---:R-:W-:-:S02]  /*1f8d0*/  HFMA2.MMA R20, -RZ, RZ, 4.2109375, -23.28125 ;  /* 0x4436cdd2ff147435 */ /* 0x004fc400000001ff */
[----:B------:R2:W-:Y:S01]  /*1f8e0*/  STL.64 [R1+0x12b8], R22 ;  /* 0x0012b81601007387 */ /* 0x0005e20000100a00 */
[----:B------:R-:W-:Y:S02]  /*1f8f0*/  IMAD.MOV.U32 R21, RZ, RZ, -0x3c0eee4f ;  /* 0xc3f111b1ff157424 */ /* 0x000fe400078e00ff */
[----:B0-----:R-:W-:Y:S01]  /*1f900*/  IMAD.MOV.U32 R14, RZ, RZ, -0x4ab39f09 ;  /* 0xb54c60f7ff0e7424 */ /* 0x001fe200078e00ff */
[----:B------:R-:W-:Y:S01]  /*1f910*/  MOV R15, 0x4118a4c2 ;  /* 0x4118a4c2000f7802 */ /* 0x000fe20000000f00 */
[----:B------:R0:W-:Y:S01]  /*1f920*/  STL.64 [R1+0x12d0], R10 ;  /* 0x0012d00a01007387 */ /* 0x0001e20000100a00 */
[----:B-1----:R-:W-:Y:S01]  /*1f930*/  HFMA2.MMA R17, -RZ, RZ, -1.826171875, 508.5 ;  /* 0xbf4e5ff2ff117435 */ /* 0x002fe200000001ff */
[----:B------:R-:W-:Y:S02]  /*1f940*/  MOV R16, 0xb4fa3f50 ;  /* 0xb4fa3f5000107802 */ /* 0x000fe40000000f00 */
[----:B------:R1:W-:Y:S01]  /*1f950*/  STL.64 [R1+0x12e0], R24 ;  /* 0x0012e01801007387 */ /* 0x0003e20000100a00 */
[----:B--2---:R-:W-:Y:S01]  /*1f960*/  HFMA2.MMA R23, -RZ, RZ, 3.818359375, 0.00131893157958984375 ;  /* 0x43a31567ff177435 */ /* 0x004fe200000001ff */
[----:B------:R-:W-:-:S02]  /*1f970*/  MOV R22, 0xbcec1227 ;  /* 0xbcec122700167802 */ /* 0x000fc40000000f00 */
[----:B------:R2:W-:Y:S01]  /*1f980*/  STL.64 [R1+0x1318], R18 ;  /* 0x0013181201007387 */ /* 0x0005e20000100a00 */
[----:B0-----:R-:W-:Y:S01]  /*1f990*/  IMAD.MOV.U32 R10, RZ, RZ, -0x3c540da5 ;  /* 0xc3abf25bff0a7424 */ /* 0x001fe200078e00ff */
[----:B------:R-:W-:Y:S02]  /*1f9a0*/  MOV R11, 0x432bf3b2 ;  /* 0x432bf3b2000b7802 */ /* 0x000fe40000000f00 */
[----:B------:R0:W-:Y:S01]  /*1f9b0*/  STL.64 [R1+0x1320], R12 ;  /* 0x0013200c01007387 */ /* 0x0001e20000100a00 */
[----:B-1----:R-:W-:Y:S01]  /*1f9c0*/  HFMA2.MMA R24, -RZ, RZ, -2.46875, -0.0004642009735107421875 ;  /* 0xc0f08f9bff187435 */ /* 0x002fe200000001ff */
[----:B------:R-:W-:Y:S02]  /*1f9d0*/  IMAD.MOV.U32 R25, RZ, RZ, 0x40393dd8 ;  /* 0x40393dd8ff197424 */ /* 0x000fe400078e00ff */
[----:B------:R1:W-:Y:S01]  /*1f9e0*/  STL.64 [R1+0x1328], R14 ;  /* 0x0013280e01007387 */ /* 0x0003e20000100a00 */
[----:B--2---:R-:W-:Y:S01]  /*1f9f0*/  HFMA2.MMA R19, -RZ, RZ, 1.1162109375, -0.000296115875244140625 ;  /* 0x3c778cdaff137435 */ /* 0x004fe200000001ff */
[----:B------:R-:W-:-:S02]  /*1fa00*/  MOV R18, 0xbd07707a ;  /* 0xbd07707a00127802 */ /* 0x000fc40000000f00 */
[----:B------:R2:W-:Y:S01]  /*1fa10*/  STL.64 [R1+0x1300], R20 ;  /* 0x0013001401007387 */ /* 0x0005e20000100a00 */
[----:B0-----:R-:W-:-:S03]  /*1fa20*/  HFMA2.MMA R12, -RZ, RZ, -4.94140625, 0.0002281665802001953125 ;  /* 0xc4f10b7aff0c7435 */ /* 0x001fc600000001ff */
[----:B------:R0:W-:Y:S01]  /*1fa30*/  STL.64 [R1+0x1310], R10 ;  /* 0x0013100a01007387 */ /* 0x0001e20000100a00 */
[----:B------:R-:W-:Y:S01]  /*1fa40*/  IMAD.MOV.U32 R13, RZ, RZ, -0x41dceba2 ;  /* 0xbe23145eff0d7424 */ /* 0x000fe200078e00ff */
[----:B-1----:R-:W-:Y:S02]  /*1fa50*/  HFMA2.MMA R15, -RZ, RZ, -5.0859375, 16480 ;  /* 0xc5167406ff0f7435 */ /* 0x002fe400000001ff */
[----:B------:R1:W-:Y:S01]  /*1fa60*/  STL.64 [R1+0x1338], R16 ;  /* 0x0013381001007387 */ /* 0x0003e20000100a00 */
[----:B------:R-:W-:Y:S01]  /*1fa70*/  MOV R14, 0x44f49ff4 ;  /* 0x44f49ff4000e7802 */ /* 0x000fe20000000f00 */
[----:B--2---:R-:W-:Y:S01]  /*1fa80*/  IMAD.MOV.U32 R20, RZ, RZ, 0x3f15b76c ;  /* 0x3f15b76cff147424 */ /* 0x004fe200078e00ff */
[----:B------:R-:W-:Y:S01]  /*1fa90*/  MOV R21, 0xbe5574fd ;  /* 0xbe5574fd00157802 */ /* 0x000fe20000000f00 */
[----:B------:R2:W-:Y:S01]  /*1faa0*/  STL.64 [R1+0x1308], R22 ;  /* 0x0013081601007387 */ /* 0x0005e20000100a00 */
[----:B0-----:R-:W-:Y:S01]  /*1fab0*/  HFMA2.MMA R10, -RZ, RZ, 0.6376953125, -75.125 ;  /* 0x391ad4b2ff0a7435 */ /* 0x001fe200000001ff */
[----:B------:R-:W-:-:S02]  /*1fac0*/  IMAD.MOV.U32 R11, RZ, RZ, 0x3d50e5d5 ;  /* 0x3d50e5d5ff0b7424 */ /* 0x000fc400078e00ff */
[----:B------:R0:W-:Y:S01]  /*1fad0*/  STL.64 [R1+0x1330], R24 ;  /* 0x0013301801007387 */ /* 0x0001e20000100a00 */
[----:B-1----:R-:W-:Y:S01]  /*1fae0*/  IMAD.MOV.U32 R16, RZ, RZ, 0x44abf3ae ;  /* 0x44abf3aeff107424 */ /* 0x002fe200078e00ff */
[----:B------:R-:W-:Y:S02]  /*1faf0*/  MOV R17, 0x3aa95acb ;  /* 0x3aa95acb00117802 */ /* 0x000fe40000000f00 */
[----:B------:R1:W-:Y:S01]  /*1fb00*/  STL.64 [R1+0x1340], R20 ;  /* 0x0013401401007387 */ /* 0x0003e20000100a00 */
[----:B--2---:R-:W-:Y:S01]  /*1fb10*/  IMAD.MOV.U32 R22, RZ, RZ, -0x3b8899d4 ;  /* 0xc477662cff167424 */ /* 0x004fe200078e00ff */
[----:B------:R-:W-:Y:S02]  /*1fb20*/  MOV R23, 0x450908e3 ;  /* 0x450908e300177802 */ /* 0x000fe40000000f00 */
[----:B------:R2:W-:Y:S01]  /*1fb30*/  STL.64 [R1+0x1350], R18 ;  /* 0x0013501201007387 */ /* 0x0005e20000100a00 */
[----:B0-----:R-:W-:-:S03]  /*1fb40*/  HFMA2.MMA R25, -RZ, RZ, -0.447021484375, -0.000134944915771484375 ;  /* 0xb727886cff197435 */ /* 0x001fc600000001ff */
[----:B------:R0:W-:Y:S01]  /*1fb50*/  STL.64 [R1+0x1360], R12 ;  /* 0x0013600c01007387 */ /* 0x0001e20000100a00 */
[----:B------:R-:W-:Y:S01]  /*1fb60*/  MOV R24, 0xc3aaaf64 ;  /* 0xc3aaaf6400187802 */ /* 0x000fe20000000f00 */
[----:B-1----:R-:W-:Y:S02]  /*1fb70*/  HFMA2.MMA R20, -RZ, RZ, -4.234375, 0.0235443115234375 ;  /* 0xc43c2607ff147435 */ /* 0x002fe400000001ff */
[----:B------:R1:W-:Y:S01]  /*1fb80*/  STL.64 [R1+0x1368], R14 ;  /* 0x0013680e01007387 */ /* 0x0003e20000100a00 */
[----:B------:R-:W-:-:S03]  /*1fb90*/  IMAD.MOV.U32 R21, RZ, RZ, 0x4436edde ;  /* 0x4436eddeff157424 */ /* 0x000fc600078e00ff */
[----:B------:R3:W-:Y:S01]  /*1fba0*/  STL.64 [R1+0x1370], R16 ;  /* 0x0013701001007387 */ /* 0x0007e20000100a00 */
[----:B--2---:R-:W-:Y:S01]  /*1fbb0*/  HFMA2.MMA R18, -RZ, RZ, 3.111328125, 1.4609375 ;  /* 0x42393dd8ff127435 */ /* 0x004fe200000001ff */
[----:B------:R-:W-:Y:S01]  /*1fbc0*/  MOV R19, 0xb704f033 ;  /* 0xb704f03300137802 */ /* 0x000fe20000000f00 */
[----:B0-----:R-:W-:Y:S01]  /*1fbd0*/  HFMA2.MMA R12, -RZ, RZ, -2.703125, 0.06201171875 ;  /* 0xc1682bf0ff0c7435 */ /* 0x001fe200000001ff */
[----:B------:R0:W-:Y:S01]  /*1fbe0*/  STL.64 [R1+0x1348], R10 ;  /* 0x0013480a01007387 */ /* 0x0001e20000100a00 */
[----:B------:R-:W-:Y:S01]  /*1fbf0*/  IMAD.MOV.U32 R13, RZ, RZ, 0x4131c9d1 ;  /* 0x4131c9d1ff0d7424 */ /* 0x000fe200078e00ff */
[----:B-1----:R-:W-:Y:S02]  /*1fc00*/  HFMA2.MMA R15, -RZ, RZ, 0.91162109375, 0.447509765625 ;  /* 0x3b4b3729ff0f7435 */ /* 0x002fe400000001ff */
[----:B------:R1:W-:Y:S01]  /*1fc10*/  STL.64 [R1+0x1358], R22 ;  /* 0x0013581601007387 */ /* 0x0003e20000100a00 */
[----:B------:R-:W-:Y:S01]  /*1fc20*/  MOV R14, 0xc085691e ;  /* 0xc085691e000e7802 */ /* 0x000fe20000000f00 */
[----:B---3--:R-:W-:Y:S01]  /*1fc30*/  HFMA2.MMA R16, -RZ, RZ, 1.6806640625, -0.044036865234375 ;  /* 0x3eb9a9a3ff107435 */ /* 0x008fe200000001ff */
[----:B------:R-:W-:Y:S01]  /*1fc40*/  MOV R17, 0x3e6301dc ;  /* 0x3e6301dc00117802 */ /* 0x000fe20000000f00 */
[----:B------:R2:W-:Y:S01]  /*1fc50*/  STL.64 [R1+0x1378], R20 ;  /* 0x0013781401007387 */ /* 0x0005e20000100a00 */
[----:B0-----:R-:W-:Y:S01]  /*1fc60*/  MOV R10, 0x43059029 ;  /* 0x43059029000a7802 */ /* 0x001fe20000000f00 */
[----:B------:R-:W-:-:S02]  /*1fc70*/  IMAD.MOV.U32 R11, RZ, RZ, -0x3d1e795e ;  /* 0xc2e186a2ff0b7424 */ /* 0x000fc400078e00ff */
[----:B------:R2:W-:Y:S01]  /*1fc80*/  STL.64 [R1+0x1380], R24 ;  /* 0x0013801801007387 */ /* 0x0005e20000100a00 */
[----:B-1----:R-:W-:Y:S01]  /*1fc90*/  MOV R22, 0x3f8f9e02 ;  /* 0x3f8f9e0200167802 */ /* 0x002fe20000000f00 */
[----:B------:R-:W-:Y:S02]  /*1fca0*/  IMAD.MOV.U32 R23, RZ, RZ, -0x40bd4e50 ;  /* 0xbf42b1b0ff177424 */ /* 0x000fe400078e00ff */
        /* <DEDUP_REMOVED lines=41> */
.L_x_1460:
[----:B------:R-:W-:Y:S05]  /*1ff40*/  BSYNC B5 ;  /* 0x0000000000057941 */ /* 0x000fea0003800000 */
.L_x_1459:
[----:B------:R-:W-:-:S04]  /*1ff50*/  FADD.FTZ R11, -R36, R11 ;  /* 0x0000000b240b7221 */ /* 0x000fc80000010100 */
[----:B------:R-:W-:-:S06]  /*1ff60*/  FMUL.FTZ R11, R11, -2 ;  /* 0xc00000000b0b7820 */ /* 0x000fcc0000410000 */
[----:B------:R-:W0:Y:S02]  /*1ff70*/  MUFU.SQRT R11, R11 ;  /* 0x0000000b000b7308 */ /* 0x000e240000002000 */
[----:B0-----:R-:W-:Y:S01]  /*1ff80*/  FADD.FTZ R9, -R11, -RZ ;  /* 0x800000ff0b097221 */ /* 0x001fe20000010100 */
[----:B------:R-:W-:Y:S05]  /*1ff90*/  BRA `(.L_x_1458) ;  /* 0x0000022000007947 */ /* 0x000fea0003800000 */
.L_x_1457:
[----:B--2---:R-:W-:Y:S01]  /*1ffa0*/  FADD.FTZ.RZ R0, R36, 1 ;  /* 0x3f80000024007421 */ /* 0x004fe2000001c000 */
[----:B------:R-:W-:Y:S01]  /*1ffb0*/  MOV R10, 0x3e800000 ;  /* 0x3e800000000a7802 */ /* 0x000fe20000000f00 */
[----:B------:R-:W-:Y:S01]  /*1ffc0*/  BSSY B5, `(.L_x_1461) ;  /* 0x000001c000057945 */ /* 0x000fe20003800000 */
[----:B------:R-:W-:Y:S02]  /*1ffd0*/  MOV R13, 0x3d39bf78 ;  /* 0x3d39bf78000d7802 */ /* 0x000fe40000000f00 */
[----:B------:R-:W-:Y:S02]  /*1ffe0*/  IADD3 R0, R0, -0x3f400000, RZ ;  /* 0xc0c0000000007810 */ /* 0x000fe40007ffe0ff */
[----:B------:R-:W-:-:S02]  /*1fff0*/  ISETP.GE.U32.AND P0, PT, R36, 0x7f800000, PT ;  /* 0x7f8000002400780c */ /* 0x000fc40003f06070 */
        /* <DEDUP_REMOVED lines=24> */
.L_x_1462:
[----:B------:R-:W-:Y:S05]  /*20180*/  BSYNC B5 ;  /* 0x0000000000057941 */ /* 0x000fea0003800000 */
.L_x_1461:
[----:B------:R-:W-:-:S04]  /*20190*/  FADD.FTZ R9, -R36, R9 ;  /* 0x0000000924097221 */ /* 0x000fc80000010100 */
[----:B------:R-:W-:-:S06]  /*201a0*/  FMUL.FTZ R9, R9, -2 ;  /* 0xc000000009097820 */ /* 0x000fcc0000410000 */
[----:B------:R-:W0:Y:S02]  /*201b0*/  MUFU.SQRT R9, R9 ;  /* 0x0000000900097308 */ /* 0x000e240000002000 */
.L_x_1458:
[----:B------:R-:W-:Y:S05]  /*201c0*/  BSYNC B3 ;  /* 0x0000000000037941 */ /* 0x000fea0003800000 */
.L_x_1456:
[----:B--2---:R-:W-:Y:S01]  /*201d0*/  FMUL.FTZ R10, R5, 0.5 ;  /* 0x3f000000050a7820 */ /* 0x004fe20000410000 */
[----:B------:R-:W-:Y:S01]  /*201e0*/  MOV R17, 0x3a69a091 ;  /* 0x3a69a09100117802 */ /* 0x000fe20000000f00 */
[----:B------:R-:W-:Y:S01]  /*201f0*/  HFMA2.MMA R38, -RZ, RZ, 0, 0 ;  /* 0x00000000ff267435 */ /* 0x000fe200000001ff */
[----:B------:R-:W-:Y:S01]  /*20200*/  BSSY B3, `(.L_x_1463) ;  /* 0x000015d000037945 */ /* 0x000fe20003800000 */
[----:B------:R-:W1:Y:S01]  /*20210*/  MUFU.SQRT R0, R10 ;  /* 0x0000000a00007308 */ /* 0x000e620000002000 */
[----:B------:R-:W-:Y:S01]  /*20220*/  HFMA2.MMA R44, -RZ, RZ, 0, 0 ;  /* 0x00000000ff2c7435 */ /* 0x000fe200000001ff */
[----:B------:R-:W-:Y:S01]  /*20230*/  CS2R R18, SRZ ;  /* 0x0000000000127805 */ /* 0x000fe2000001ff00 */
[----:B------:R-:W-:Y:S01]  /*20240*/  CS2R R20, SRZ ;  /* 0x0000000000147805 */ /* 0x000fe2000001ff00 */
[----:B------:R-:W-:Y:S01]  /*20250*/  CS2R R22, SRZ ;  /* 0x0000000000167805 */ /* 0x000fe2000001ff00 */
[----:B------:R-:W-:Y:S01]  /*20260*/  CS2R R24, SRZ ;  /* 0x0000000000187805 */ /* 0x000fe2000001ff00 */
[----:B------:R-:W-:Y:S01]  /*20270*/  MOV R26, RZ ;  /* 0x000000ff001a7202 */ /* 0x000fe20000000f00 */
[----:B------:R-:W-:Y:S01]  /*20280*/  CS2R R28, SRZ ;  /* 0x00000000001c7805 */ /* 0x000fe2000001ff00 */
[----:B------:R-:W-:Y:S01]  /*20290*/  CS2R R32, SRZ ;  /* 0x0000000000207805 */ /* 0x000fe2000001ff00 */
[----:B------:R-:W-:Y:S01]  /*202a0*/  CS2R R34, SRZ ;  /* 0x0000000000227805 */ /* 0x000fe2000001ff00 */
[----:B------:R-:W-:Y:S01]  /*202b0*/  CS2R R36, SRZ ;  /* 0x0000000000247805 */ /* 0x000fe2000001ff00 */
[----:B------:R-:W-:Y:S01]  /*202c0*/  MOV R40, RZ ;  /* 0x000000ff00287202 */ /* 0x000fe20000000f00 */
[----:B------:R-:W-:-:S02]  /*202d0*/  IMAD.MOV.U32 R42, RZ, RZ, RZ ;  /* 0x000000ffff2a7224 */ /* 0x000fc400078e00ff */
[----:B01----:R-:W-:-:S04]  /*202e0*/  FMUL.FTZ R0, R0, R9 ;  /* 0x0000000900007220 */ /* 0x003fc80000410000 */
[C---:B------:R-:W-:Y:S01]  /*202f0*/  FADD.FTZ R12, |R0|.reuse, 4 ;  /* 0x40800000000c7421 */ /* 0x040fe20000010200 */
[C---:B------:R-:W-:Y:S01]  /*20300*/  FSETP.GEU.FTZ.AND P1, PT, R0.reuse, RZ, PT ;  /* 0x000000ff0000720b */ /* 0x040fe20003f3e000 */
        /* <DEDUP_REMOVED lines=9> */
[----:B------:R-:W-:-:S03]  /*203a0*/  HFMA2.MMA R12, -RZ, RZ, 3.4921875, 0 ;  /* 0x42fc0000ff0c7435 */ /* 0x000fc600000001ff */
[----:B------:R-:W0:Y:S01]  /*203b0*/  FRND.TRUNC R15, R15 ;  /* 0x0000000f000f7307 */ /* 0x000e22000020d000 */
[----:B------:R-:W-:Y:S01]  /*203c0*/  FFMA.FTZ R13, R14, R17, 0.0070457882247865200043 ;  /* 0x3be6e05b0e0d7423 */ /* 0x000fe20000010011 */
[----:B------:R-:W-:-:S03]  /*203d0*/  MOV R17, 0x40000000 ;  /* 0x4000000000117802 */ /* 0x000fc60000000f00 */
        /* <DEDUP_REMOVED lines=26> */
[----:B------:R-:W-:Y:S01]  /*20580*/  HFMA2.MMA R10, -RZ, RZ, 1.875, 0 ;  /* 0x3f800000ff0a7435 */ /* 0x000fe200000001ff */
[----:B------:R-:W-:Y:S02]  /*20590*/  FADD.FTZ R14, -R15, R14 ;  /* 0x0000000e0f0e7221 */ /* 0x000fe40000010100 */
[----:B------:R-:W-:-:S02]  /*205a0*/  IMAD.MOV.U32 R13, RZ, RZ, 0x7f800000 ;  /* 0x7f800000ff0d7424 */ /* 0x000fc400078e00ff */
[----:B-1----:R-:W-:Y:S02]  /*205b0*/  FMUL.FTZ R16, R16, R17 ;  /* 0x0000001110107220 */ /* 0x002fe40000410000 */
[----:B------:R-:W-:Y:S01]  /*205c0*/  FFMA.FTZ R14, R12, R14, R15 ;  /* 0x0000000e0c0e7223 */ /* 0x000fe2000001000f */
[----:B------:R-:W-:Y:S01]  /*205d0*/  MOV R12, RZ ;  /* 0x000000ff000c7202 */ /* 0x000fe20000000f00 */
[----:B------:R-:W-:Y:S02]  /*205e0*/  FFMA.FTZ R11, R16, R11, R16 ;  /* 0x0000000b100b7223 */ /* 0x000fe40000010010 */
[----:B------:R-:W-:Y:S02]  /*205f0*/  CS2R R16, SRZ ;  /* 0x0000000000107805 */ /* 0x000fe4000001ff00 */
[----:B------:R-:W-:Y:S01]  /*20600*/  FMUL.FTZ R27, R14, R11 ;  /* 0x0000000b0e1b7220 */ /* 0x000fe20000410000 */
[----:B------:R-:W-:Y:S01]  /*20610*/  HFMA2.MMA R11, -RZ, RZ, 0, 0 ;  /* 0x00000000ff0b7435 */ /* 0x000fe200000001ff */
[----:B------:R-:W-:-:S03]  /*20620*/  CS2R R14, SRZ ;  /* 0x00000000000e7805 */ /* 0x000fc6000001ff00 */
[----:B------:R-:W-:-:S05]  /*20630*/  FSEL R27, R27, RZ, !P0 ;  /* 0x000000ff1b1b7208 */ /* 0x000fca0004000000 */
[----:B------:R-:W-:Y:S02]  /*20640*/  @!P1 FADD.FTZ R27, -R27, 2 ;  /* 0x400000001b1b9421 */ /* 0x000fe40000010100 */
.L_x_1467:
        /* <DEDUP_REMOVED lines=266> */
.L_x_1465:
[----:B------:R-:W-:Y:S05]  /*216f0*/  BSYNC B5 ;  /* 0x0000000000057941 */ /* 0x000fea0003800000 */
.L_x_1464:
[----:B------:R-:W-:-:S05]  /*21700*/  FMUL.FTZ R39, R0, R10 ;  /* 0x0000000a00277220 */ /* 0x000fca0000410000 */
[----:B------:R-:W-:-:S13]  /*21710*/  FSETP.GT.FTZ.AND P0, PT, |R39|, R13, PT ;  /* 0x0000000d2700720b */ /* 0x000fda0003f14200 */
[----:B------:R-:W-:Y:S05]  /*21720*/  @P0 BRA `(.L_x_1466) ;  /* 0x000000a000000947 */ /* 0x000fea0003800000 */
[----:B------:R-:W-:Y:S02]  /*21730*/  FADD.FTZ R35, R35, R39 ;  /* 0x0000002723237221 */ /* 0x000fe40000010000 */
[----:B------:R-:W-:Y:S02]  /*21740*/  FADD.FTZ R13, |R39|, -RZ ;  /* 0x800000ff270d7221 */ /* 0x000fe40000010200 */
[----:B------:R-:W-:-:S05]  /*21750*/  FMUL.FTZ R0, |R35|, 5.9604644775390625e-08 ;  /* 0x3380000023007820 */ /* 0x000fca0000410200 */
[----:B------:R-:W-:-:S13]  /*21760*/  FSETP.GEU.FTZ.AND P0, PT, |R39|, R0, PT ;  /* 0x000000002700720b */ /* 0x000fda0003f1e200 */
[----:B------:R-:W-:Y:S05]  /*21770*/  @!P0 BRA `(.L_x_1466) ;  /* 0x0000005000008947 */ /* 0x000fea0003800000 */
[----:B------:R-:W-:Y:S01]  /*21780*/  IADD3 R11, R11, 0x1, RZ ;  /* 0x000000010b0b7810 */ /* 0x000fe20007ffe0ff */
[----:B------:R-:W-:-:S03]  /*21790*/  FMUL.FTZ R10, R7, R10 ;  /* 0x0000000a070a7220 */ /* 0x000fc60000410000 */
[----:B------:R-:W-:-:S13]  /*217a0*/  ISETP.GE.U32.AND P0, PT, R11, 0x19, PT ;  /* 0x000000190b00780c */ /* 0x000fda0003f06070 */
[----:B------:R-:W-:Y:S01]  /*217b0*/  @P0 CALL.REL.NOINC `(.L_x_1466) ;  /* 0x0000001000000944 */ /* 0x000fe20003c00000 */
[----:B------:R-:W-:Y:S05]  /*217c0*/  BRA `(.L_x_1467) ;  /* 0xffffee8000007947 */ /* 0x000fea000383ffff */
.L_x_1466:
[----:B------:R-:W-:Y:S05]  /*217d0*/  BSYNC B3 ;  /* 0x0000000000037941 */ /* 0x000fea0003800000 */
.L_x_1463:
        /* <DEDUP_REMOVED lines=61> */
.L_x_1469:
[----:B012---:R-:W-:Y:S05]  /*21bb0*/  BSYNC B3 ;  /* 0x0000000000037941 */ /* 0x007fea0003800000 */
.L_x_1468:
        /* <DEDUP_REMOVED lines=12> */
.L_x_1471:
[----:B------:R-:W-:Y:S05]  /*21c80*/  BSYNC B3 ;  /* 0x0000000000037941 */ /* 0x000fea0003800000 */
.L_x_1470:
        /* <DEDUP_REMOVED lines=22> */
.L_x_1473:
[----:B------:R-:W-:Y:S05]  /*21df0*/  BSYNC B5 ;  /* 0x0000000000057941 */ /* 0x000fea0003800000 */
.L_x_1472:
[----:B------:R-:W-:-:S04]  /*21e00*/  FMUL.FTZ R27, R27, 0.5 ;  /* 0x3f0000001b1b7820 */ /* 0x000fc80000410000 */
[----:B------:R-:W0:Y:S02]  /*21e10*/  F2F.F64.F32 R10, R27 ;  /* 0x0000001b000a7310 */ /* 0x000e240000201800 */
[----:B0-----:R-:W0:-:S06]  /*21e20*/  DADD R10, R10, R8 ;  /* 0x000000000a0a7229 */ /* 0x001e0c0000000008 */
[----:B0-----:R-:W0:Y:S01]  /*21e30*/  F2F.F32.F64 R0, R10 ;  /* 0x0000000a00007310 */ /* 0x001e220000301000 */
[----:B------:R-:W0:-:S14]  /*21e40*/  DSETP.GEU.AND P0, PT, |R10|, c[0x2][0x68], PT ;  /* 0x00801a000a00762a */ /* 0x000e1c0003f0e200 */
[----:B0-----:R-:W-:Y:S01]  /*21e50*/  @!P0 FMUL R0, R0, 1.175494350822287508e-38 ;  /* 0x0080000000008820 */ /* 0x001fe20000400000 */
[----:B------:R-:W-:Y:S05]  /*21e60*/  BRA `(.L_x_1313) ;  /* 0x00005c4000007947 */ /* 0x000fea0003800000 */
.L_x_1315:
[----:B------:R-:W-:Y:S01]  /*21e70*/  HFMA2.MMA R12, -RZ, RZ, -1.111328125, -0.7294921875 ;  /* 0xbc72b9d6ff0c7435 */ /* 0x000fe200000001ff */
[----:B------:R-:W-:Y:S01]  /*21e80*/  MOV R13, 0x3a97b426 ;  /* 0x3a97b426000d7802 */ /* 0x000fe20000000f00 */
[----:B------:R-:W-:Y:S01]  /*21e90*/  HFMA2.MMA R14, -RZ, RZ, 0.71484375, -7284 ;  /* 0x39b8ef1dff0e7435 */ /* 0x000fe200000001ff */
[----:B------:R-:W-:Y:S01]  /*21ea0*/  IMAD.MOV.U32 R15, RZ, RZ, -0x46c48fc8 ;  /* 0xb93b7038ff0f7424 */ /* 0x000fe200078e00ff */
[----:B------:R-:W-:Y:S01]  /*21eb0*/  MOV R10, 0xbeaaaaab ;  /* 0xbeaaaaab000a7802 */ /* 0x000fe20000000f00 */
[----:B------:R-:W-:Y:S01]  /*21ec0*/  IMAD.MOV.U32 R11, RZ, RZ, 0x3daaaaab ;  /* 0x3daaaaabff0b7424 */ /* 0x000fe200078e00ff */
[----:B------:R-:W-:Y:S01]  /*21ed0*/  HFMA2.MMA R17, -RZ, RZ, -0.37939453125, -0.044677734375 ;  /* 0xb612a9b8ff117435 */ /* 0x000fe200000001ff */
[----:B------:R0:W-:Y:S01]  /*21ee0*/  STL.64 [R1+0xa00], R12 ;  /* 0x000a000c01007387 */ /* 0x0001e20000100a00 */
[----:B------:R-:W-:Y:S01]  /*21ef0*/  MOV R16, 0x382462c5 ;  /* 0x382462c500107802 */ /* 0x000fe20000000f00 */
[----:B------:R-:W-:Y:S01]  /*21f00*/  IMAD.MOV.U32 R19, RZ, RZ, 0x355eb691 ;  /* 0x355eb691ff137424 */ /* 0x000fe200078e00ff */
[----:B------:R-:W-:Y:S01]  /*21f10*/  MOV R18, 0xb5f8d918 ;  /* 0xb5f8d91800127802 */ /* 0x000fe20000000f00 */
[----:B------:R1:W-:Y:S01]  /*21f20*/  STL.64 [R1+0xa08], R14 ;  /* 0x000a080e01007387 */ /* 0x0003e20000100a00 */
[----:B------:R-:W-:Y:S01]  /*21f30*/  HFMA2.MMA R20, -RZ, RZ, -0.264892578125, -0.12188720703125 ;  /* 0xb43dafcdff147435 */ /* 0x000fe200000001ff */
[----:B------:R-:W-:Y:S01]  /*21f40*/  MOV R21, 0x31e67ae7 ;  /* 0x31e67ae700157802 */ /* 0x000fe20000000f00 */
[----:B------:R-:W-:Y:S01]  /*21f50*/  HFMA2.MMA R22, -RZ, RZ, 0.193359375, 15.8359375 ;  /* 0x32304bebff167435 */ /* 0x000fe200000001ff */
[----:B------:R2:W-:Y:S01]  /*21f60*/  STL.64 [R1+0x9f8], R10 ;  /* 0x0009f80a01007387 */ /* 0x0005e20000100a00 */
[----:B------:R-:W-:Y:S01]  /*21f70*/  IMAD.MOV.U32 R23, RZ, RZ, -0x4e696f34 ;  /* 0xb19690ccff177424 */ /* 0x000fe200078e00ff */
[----:B------:R-:W-:Y:S01]  /*21f80*/  HFMA2.MMA R25, -RZ, RZ, -0.091796875, 4972 ;  /* 0xade06cdbff197435 */ /* 0x000fe200000001ff */
[----:B------:R-:W-:Y:S01]  /*21f90*/  MOV R24, 0x307b7337 ;  /* 0x307b733700187802 */ /* 0x000fe20000000f00 */
[----:B0-----:R-:W-:Y:S01]  /*21fa0*/  HFMA2.MMA R12, -RZ, RZ, -0.0732421875, -1336 ;  /* 0xacb0e538ff0c7435 */ /* 0x001fe200000001ff */
[----:B------:R-:W-:Y:S01]  /*21fb0*/  MOV R13, 0x29f7cc00 ;  /* 0x29f7cc00000d7802 */ /* 0x000fe20000000f00 */
[----:B------:R0:W-:Y:S01]  /*21fc0*/  STL.64 [R1+0xa10], R16 ;  /* 0x000a101001007387 */ /* 0x0001e20000100a00 */
[----:B------:R-:W-:Y:S01]  /*21fd0*/  MOV R0, 0x3ef9425d ;  /* 0x3ef9425d00007802 */ /* 0x000fe20000000f00 */
[----:B-1----:R-:W-:Y:S01]  /*21fe0*/  HFMA2.MMA R14, -RZ, RZ, 0.052642822265625, -33.84375 ;  /* 0x2abdd03bff0e7435 */ /* 0x002fe200000001ff */
[----:B------:R-:W-:Y:S01]  /*21ff0*/  IMAD.MOV.U32 R15, RZ, RZ, -0x55e33b21 ;  /* 0xaa1cc4dfff0f7424 */ /* 0x000fe200078e00ff */
[----:B------:R1:W-:Y:S01]  /*22000*/  STL.64 [R1+0xa18], R18 ;  /* 0x000a181201007387 */ /* 0x0003e20000100a00 */
[-C--:B------:R-:W-:Y:S01]  /*22010*/  FMUL.FTZ R26, R26, R7.reuse ;  /* 0x000000071a1a7220 */ /* 0x080fe20000410000 */
[----:B--2---:R-:W-:Y:S01]  /*22020*/  MOV R10, 0xae803854 ;  /* 0xae803854000a7802 */ /* 0x004fe20000000f00 */
[----:B------:R-:W-:Y:S01]  /*22030*/  IMAD.MOV.U32 R11, RZ, RZ, 0x2dd64a3b ;  /* 0x2dd64a3bff0b7424 */ /* 0x000fe200078e00ff */
[----:B------:R2:W-:Y:S01]  /*22040*/  STL.64 [R1+0xa40], R12 ;  /* 0x000a400c01007387 */ /* 0x0005e20000100a00 */
[----:B------:R-:W-:Y:S01]  /*22050*/  BSSY B3, `(.L_x_1474) ;  /* 0x00003da000037945 */ /* 0x000fe20003800000 */
[----:B------:R-:W-:Y:S01]  /*22060*/  FSETP.GT.FTZ.AND P0, PT, R26, 1, PT ;  /* 0x3f8000001a00780b */ /* 0x000fe20003f14000 */
[----:B------:R-:W-:Y:S01]  /*22070*/  FMUL.FTZ R36, R36, R7 ;  /* 0x0000000724247220 */ /* 0x000fe20000410000 */
[----:B------:R3:W-:Y:S01]  /*22080*/  STL.64 [R1+0xa48], R14 ;  /* 0x000a480e01007387 */ /* 0x0007e20000100a00 */
[----:B0-----:R-:W-:Y:S01]  /*22090*/  HFMA2.MMA R17, -RZ, RZ, -0.02374267578125, 0.0077667236328125 ;  /* 0xa6141ff4ff117435 */ /* 0x001fe200000001ff */
[----:B------:R-:W-:-:S02]  /*220a0*/  MOV R16, 0x2900827e ;  /* 0x2900827e00107802 */ /* 0x000fc40000000f00 */
[----:B-1----:R-:W-:Y:S01]  /*220b0*/  MOV R18, 0xa70e548a ;  /* 0xa70e548a00127802 */ /* 0x002fe20000000f00 */
[----:B------:R-:W-:Y:S01]  /*220c0*/  IMAD.MOV.U32 R19, RZ, RZ, -0x450d462a ;  /* 0xbaf2b9d6ff137424 */ /* 0x000fe200078e00ff */
[----:B------:R0:W-:Y:S01]  /*220d0*/  STL.64 [R1+0xa38], R10 ;  /* 0x000a380a01007387 */ /* 0x0001e20000100a00 */
[----:B--2---:R-:W-:Y:S01]  /*220e0*/  HFMA2.MMA R12, -RZ, RZ, 0.1756591796875, -0.0714111328125 ;  /* 0x319fac92ff0c7435 */ /* 0x004fe200000001ff */
[----:B------:R-:W-:Y:S02]  /*220f0*/  MOV R13, 0x34140796 ;  /* 0x34140796000d7802 */ /* 0x000fe40000000f00 */
[----:B------:R1:W-:Y:S01]  /*22100*/  STL.64 [R1+0xa58], R18 ;  /* 0x000a581201007387 */ /* 0x0003e20000100a00 */
[----:B---3--:R-:W-:Y:S01]  /*22110*/  HFMA2.MMA R14, -RZ, RZ, -0.2332763671875, 0.000720977783203125 ;  /* 0xb37711e8ff0e7435 */ /* 0x008fe200000001ff */
[----:B------:R-:W-:Y:S02]  /*22120*/  IMAD.MOV.U32 R15, RZ, RZ, 0x324d53d2 ;  /* 0x324d53d2ff0f7424 */ /* 0x000fe400078e00ff */
[----:B------:R2:W-:Y:S01]  /*22130*/  STL.64 [R1+0xa20], R20 ;  /* 0x000a201401007387 */ /* 0x0005e20000100a00 */
[----:B0-----:R-:W-:-:S03]  /*22140*/  HFMA2.MMA R10, -RZ, RZ, -0.81298828125, -12.9609375 ;  /* 0xba81ca7bff0a7435 */ /* 0x001fc600000001ff */
[----:B------:R0:W-:Y:S01]  /*22150*/  STL.64 [R1+0xa80], R12 ;  /* 0x000a800c01007387 */ /* 0x0001e20000100a00 */
[----:B------:R-:W-:Y:S01]  /*22160*/  IMAD.MOV.U32 R11, RZ, RZ, 0x3957c1a2 ;  /* 0x3957c1a2ff0b7424 */ /* 0x000fe200078e00ff */
[----:B-1----:R-:W-:Y:S02]  /*22170*/  MOV R18, 0x2fe4da1a ;  /* 0x2fe4da1a00127802 */ /* 0x002fe40000000f00 */
[----:B------:R1:W-:Y:S01]  /*22180*/  STL.64 [R1+0xa88], R14 ;  /* 0x000a880e01007387 */ /* 0x0003e20000100a00 */
[----:B------:R-:W-:Y:S01]  /*22190*/  IMAD.MOV.U32 R19, RZ, RZ, -0x5143ad7d ;  /* 0xaebc5283ff137424 */ /* 0x000fe200078e00ff */
[----:B--2---:R-:W-:Y:S02]  /*221a0*/  HFMA2.MMA R20, -RZ, RZ, -0.92333984375, -0.0003798007965087890625 ;  /* 0xbb638e39ff147435 */ /* 0x004fe400000001ff */
[----:B------:R2:W-:Y:S01]  /*221b0*/  STL.64 [R1+0xa50], R16 ;  /* 0x000a501001007387 */ /* 0x0005e20000100a00 */
[----:B------:R-:W-:Y:S02]  /*221c0*/  MOV R21, 0x3b2d602b ;  /* 0x3b2d602b00157802 */ /* 0x000fe40000000f00 */
[----:B0-----:R-:W-:Y:S01]  /*221d0*/  MOV R12, 0x28b6c54f ;  /* 0x28b6c54f000c7802 */ /* 0x001fe20000000f00 */
[----:B------:R-:W-:Y:S01]  /*221e0*/  IMAD.MOV.U32 R13, RZ, RZ, -0x586b27e4 ;  /* 0xa794d81cff0d7424 */ /* 0x000fe200078e00ff */
[----:B------:R0:W-:Y:S01]  /*221f0*/  STL.64 [R1+0xa68], R10 ;  /* 0x000a680a01007387 */ /* 0x0001e20000100a00 */
[----:B-1----:R-:W-:Y:S01]  /*22200*/  HFMA2.MMA R14, -RZ, RZ, 0.94091796875, 14608 ;  /* 0x3b877322ff0e7435 */ /* 0x002fe200000001ff */
[----:B------:R-:W-:-:S02]  /*22210*/  MOV R15, 0xbb2fb934 ;  /* 0xbb2fb934000f7802 */ /* 0x000fc40000000f00 */
[----:B------:R1:W-:Y:S01]  /*22220*/  STL.64 [R1+0xab8], R12 ;  /* 0x000ab80c01007387 */ /* 0x0003e20000100a00 */
[----:B--2---:R-:W-:Y:S01]  /*22230*/  HFMA2.MMA R17, -RZ, RZ, -0.141845703125, -0.201904296875 ;  /* 0xb08ab276ff117435 */ /* 0x004fe200000001ff */
[----:B------:R-:W-:Y:S02]  /*22240*/  MOV R16, 0xad9a4fde ;  /* 0xad9a4fde00107802 */ /* 0x000fe40000000f00 */
[----:B------:R2:W-:Y:S01]  /*22250*/  STL.64 [R1+0xa98], R18 ;  /* 0x000a981201007387 */ /* 0x0005e20000100a00 */
[----:B0-----:R-:W-:-:S03]  /*22260*/  HFMA2.MMA R10, -RZ, RZ, -0.0672607421875, 1944 ;  /* 0xac4e6798ff0a7435 */ /* 0x001fc600000001ff */
[----:B------:R0:W-:Y:S01]  /*22270*/  STL.64 [R1+0xac0], R14 ;  /* 0x000ac00e01007387 */ /* 0x0001e20000100a00 */
[----:B------:R-:W-:Y:S01]  /*22280*/  IMAD.MOV.U32 R11, RZ, RZ, 0x2b28cac0 ;  /* 0x2b28cac0ff0b7424 */ /* 0x000fe200078e00ff */
[----:B-1----:R-:W-:Y:S01]  /*22290*/  MOV R12, 0xb0bbe2c1 ;  /* 0xb0bbe2c1000c7802 */ /* 0x002fe20000000f00 */
[----:B------:R-:W-:Y:S01]  /*222a0*/  IMAD.MOV.U32 R13, RZ, RZ, 0x2b84b13c ;  /* 0x2b84b13cff0d7424 */ /* 0x000fe200078e00ff */
[----:B------:R1:W-:Y:S01]  /*222b0*/  STL.64 [R1+0xa60], R20 ;  /* 0x000a601401007387 */ /* 0x0003e20000100a00 */
[----:B--2---:R-:W-:Y:S01]  /*222c0*/  MOV R18, 0xb7561683 ;  /* 0xb756168300127802 */ /* 0x004fe20000000f00 */
[----:B------:R-:W-:Y:S02]  /*222d0*/  IMAD.MOV.U32 R19, RZ, RZ, 0x33130aa5 ;  /* 0x33130aa5ff137424 */ /* 0x000fe400078e00ff */
[----:B------:R2:W-:Y:S01]  /*222e0*/  STL.64 [R1+0xa90], R16 ;  /* 0x000a901001007387 */ /* 0x0005e20000100a00 */
[----:B0-----:R-:W-:Y:S01]  /*222f0*/  HFMA2.MMA R14, -RZ, RZ, 0.11016845703125, -0.00012719631195068359375 ;  /* 0x2f0d882bff0e7435 */ /* 0x001fe200000001ff */
[----:B------:R-:W-:-:S02]  /*22300*/  MOV R15, 0xae74bbc7 ;  /* 0xae74bbc7000f7802 */ /* 0x000fc40000000f00 */
[----:B------:R0:W-:Y:S01]  /*22310*/  STL.64 [R1+0xaf8], R12 ;  /* 0x000af80c01007387 */ /* 0x0001e20000100a00 */
[----:B-1----:R-:W-:Y:S01]  /*22320*/  HFMA2.MMA R20, -RZ, RZ, 0.043212890625, -0.006946563720703125 ;  /* 0x29889f1dff147435 */ /* 0x002fe200000001ff */
[----:B------:R-:W-:Y:S02]  /*22330*/  MOV R21, 0x2cfc020e ;  /* 0x2cfc020e00157802 */ /* 0x000fe40000000f00 */
[----:B------:R1:W-:Y:S01]  /*22340*/  STL.64 [R1+0xad8], R18 ;  /* 0x000ad81201007387 */ /* 0x0003e20000100a00 */
[----:B--2---:R-:W-:Y:S01]  /*22350*/  HFMA2.MMA R17, -RZ, RZ, 0.54541015625, -50144 ;  /* 0x385dfa1fff117435 */ /* 0x004fe200000001ff */
[----:B------:R-:W-:Y:S02]  /*22360*/  MOV R16, 0xb8e129f8 ;  /* 0xb8e129f800107802 */ /* 0x000fe40000000f00 */
[----:B------:R2:W-:Y:S01]  /*22370*/  STL.64 [R1+0xaa8], R10 ;  /* 0x000aa80a01007387 */ /* 0x0005e20000100a00 */
[----:B0-----:R-:W-:Y:S01]  /*22380*/  HFMA2.MMA R13, -RZ, RZ, -0.5771484375, -0.00124835968017578125 ;  /* 0xb89e951dff0d7435 */ /* 0x001fe200000001ff */
[----:B------:R-:W-:-:S02]  /*22390*/  MOV R12, 0x398c5cdb ;  /* 0x398c5cdb000c7802 */ /* 0x000fc40000000f00 */
[----:B------:R0:W-:Y:S01]  /*223a0*/  STL.64 [R1+0xb00], R14 ;  /* 0x000b000e01007387 */ /* 0x0001e20000100a00 */
[----:B-1----:R-:W-:Y:S01]  /*223b0*/  HFMA2.MMA R19, -RZ, RZ, 0.054779052734375, 0.87255859375 ;  /* 0x2b033afbff137435 */ /* 0x002fe200000001ff */
[----:B------:R-:W-:Y:S02]  /*223c0*/  MOV R18, 0xab99f9d0 ;  /* 0xab99f9d000127802 */ /* 0x000fe40000000f00 */
[----:B------:R1:W-:Y:S01]  /*223d0*/  STL.64 [R1+0xaa0], R20 ;  /* 0x000aa01401007387 */ /* 0x0003e20000100a00 */
[----:B--2---:R-:W-:Y:S01]  /*223e0*/  HFMA2.MMA R10, -RZ, RZ, 0.357421875, 0.06695556640625 ;  /* 0x35b82c49ff0a7435 */ /* 0x004fe200000001ff */
[----:B------:R-:W-:Y:S02]  /*223f0*/  MOV R11, 0xb5291658 ;  /* 0xb5291658000b7802 */ /* 0x000fe40000000f00 */
[----:B------:R2:W-:Y:S01]  /*22400*/  STL.64 [R1+0xad0], R16 ;  /* 0x000ad01001007387 */ /* 0x0005e20000100a00 */
[----:B0-----:R-:W-:Y:S01]  /*22410*/  MOV R14, 0xb480a951 ;  /* 0xb480a951000e7802 */ /* 0x001fe20000000f00 */
[----:B------:R-:W-:-:S02]  /*22420*/  IMAD.MOV.U32 R15, RZ, RZ, 0x3739efa3 ;  /* 0x3739efa3ff0f7424 */ /* 0x000fc400078e00ff */
[----:B------:R0:W-:Y:S01]  /*22430*/  STL.64 [R1+0xb30], R12 ;  /* 0x000b300c01007387 */ /* 0x0001e20000100a00 */
[----:B-1----:R-:W-:Y:S01]  /*22440*/  HFMA2.MMA R20, -RZ, RZ, 0.256103515625, 100.0625 ;  /* 0x34195641ff147435 */ /* 0x002fe200000001ff */
[----:B------:R-:W-:Y:S02]  /*22450*/  IMAD.MOV.U32 R21, RZ, RZ, -0x509eda18 ;  /* 0xaf6125e8ff157424 */ /* 0x000fe400078e00ff */
[----:B------:R1:W-:Y:S01]  /*22460*/  STL.64 [R1+0xb10], R18 ;  /* 0x000b101201007387 */ /* 0x0003e20000100a00 */
[----:B--2---:R-:W-:Y:S01]  /*22470*/  HFMA2.MMA R16, -RZ, RZ, 0.0831298828125, -0.1065673828125 ;  /* 0x2d52aed2ff107435 */ /* 0x004fe200000001ff */
[----:B------:R-:W-:Y:S02]  /*22480*/  IMAD.MOV.U32 R17, RZ, RZ, -0x5869cbf6 ;  /* 0xa796340aff117424 */ /* 0x000fe400078e00ff */
[----:B------:R2:W-:Y:S01]  /*22490*/  STL.64 [R1+0xae0], R10 ;  /* 0x000ae00a01007387 */ /* 0x0005e20000100a00 */
[----:B0-----:R-:W-:-:S03]  /*224a0*/  HFMA2.MMA R13, -RZ, RZ, -0.06402587890625, 7.30859375 ;  /* 0xac19474fff0d7435 */ /* 0x001fc600000001ff */
[----:B------:R0:W-:Y:S01]  /*224b0*/  STL.64 [R1+0xb38], R14 ;  /* 0x000b380e01007387 */ /* 0x0001e20000100a00 */
[----:B------:R-:W-:Y:S01]  /*224c0*/  MOV R12, 0x2d2c3ebd ;  /* 0x2d2c3ebd000c7802 */ /* 0x000fe20000000f00 */
[----:B-1----:R-:W-:Y:S01]  /*224d0*/  HFMA2.MMA R19, -RZ, RZ, -0.20751953125, 0.046112060546875 ;  /* 0xb2a429e7ff137435 */ /* 0x002fe200000001ff */
[----:B------:R-:W-:Y:S01]  /*224e0*/  MOV R18, 0x33adef47 ;  /* 0x33adef4700127802 */ /* 0x000fe20000000f00 */
[----:B------:R1:W-:Y:S01]  /*224f0*/  STL.64 [R1+0xae8], R20 ;  /* 0x000ae81401007387 */ /* 0x0003e20000100a00 */
[----:B--2---:R-:W-:Y:S01]  /*22500*/  HFMA2.MMA R10, -RZ, RZ, 0.032196044921875, -0.00194072723388671875 ;  /* 0x281f97f3ff0a7435 */ /* 0x004fe200000001ff */
[----:B------:R-:W-:Y:S02]  /*22510*/  MOV R11, 0x3a2a3eca ;  /* 0x3a2a3eca000b7802 */ /* 0x000fe40000000f00 */
[----:B------:R2:W-:Y:S01]  /*22520*/  STL.64 [R1+0xb08], R16 ;  /* 0x000b081001007387 */ /* 0x0005e20000100a00 */
[----:B0-----:R-:W-:Y:S01]  /*22530*/  MOV R14, 0x248f2a67 ;  /* 0x248f2a67000e7802 */ /* 0x001fe20000000f00 */
[----:B------:R-:W-:-:S02]  /*22540*/  IMAD.MOV.U32 R15, RZ, RZ, 0x2a6f79fa ;  /* 0x2a6f79faff0f7424 */ /* 0x000fc400078e00ff */
[----:B------:R0:W-:Y:S01]  /*22550*/  STL.64 [R1+0xb70], R12 ;  /* 0x000b700c01007387 */ /* 0x0001e20000100a00 */
[----:B-1----:R-:W-:-:S03]  /*22560*/  HFMA2.MMA R20, -RZ, RZ, 0.6796875, -0.00629425048828125 ;  /* 0x39709e72ff147435 */ /* 0x002fc600000001ff */
[----:B------:R1:W-:Y:S01]  /*22570*/  STL.64 [R1+0xb78], R14 ;  /* 0x000b780e01007387 */ /* 0x0003e20000100a00 */
[----:B------:R-:W-:Y:S01]  /*22580*/  IMAD.MOV.U32 R21, RZ, RZ, -0x460a0274 ;  /* 0xb9f5fd8cff157424 */ /* 0x000fe200078e00ff */
[----:B--2---:R-:W-:Y:S01]  /*22590*/  HFMA2.MMA R16, -RZ, RZ, -0.09307861328125, 0.000680446624755859375 ;  /* 0xadf51193ff107435 */ /* 0x004fe200000001ff */
[----:B------:R-:W-:Y:S01]  /*225a0*/  IMAD.MOV.U32 R17, RZ, RZ, -0x4bc9e918 ;  /* 0xb43616e8ff117424 */ /* 0x000fe200078e00ff */
[----:B------:R2:W-:Y:S01]  /*225b0*/  STL.64 [R1+0xb50], R18 ;  /* 0x000b501201007387 */ /* 0x0005e20000100a00 */
[----:B0-----:R-:W-:Y:S01]  /*225c0*/  HFMA2.MMA R12, -RZ, RZ, -0.367919921875, -0.00036716461181640625 ;  /* 0xb5e38e04ff0c7435 */ /* 0x001fe200000001ff */
[----:B------:R-:W-:Y:S02]  /*225d0*/  IMAD.MOV.U32 R13, RZ, RZ, 0x356f1bed ;  /* 0x356f1bedff0d7424 */ /* 0x000fe400078e00ff */
[----:B------:R0:W-:Y:S01]  /*225e0*/  STL.64 [R1+0xb20], R10 ;  /* 0x000b200a01007387 */ /* 0x0001e20000100a00 */
[----:B-1----:R-:W-:Y:S01]  /*225f0*/  HFMA2.MMA R15, -RZ, RZ, 0.0938720703125, 0.00019967555999755859375 ;  /* 0x2e020a8bff0f7435 */ /* 0x002fe200000001ff */
[----:B------:R-:W-:-:S02]  /*22600*/  MOV R14, 0xb47633b6 ;  /* 0xb47633b6000e7802 */ /* 0x000fc40000000f00 */
[----:B------:R1:W-:Y:S01]  /*22610*/  STL.64 [R1+0xb28], R20 ;  /* 0x000b281401007387 */ /* 0x0003e20000100a00 */
[----:B--2---:R-:W-:Y:S01]  /*22620*/  HFMA2.MMA R18, -RZ, RZ, -0.79736328125, -8896 ;  /* 0xba61f058ff127435 */ /* 0x004fe200000001ff */
[----:B------:R-:W-:Y:S02]  /*22630*/  IMAD.MOV.U32 R19, RZ, RZ, 0x3a4d87fb ;  /* 0x3a4d87fbff137424 */ /* 0x000fe400078e00ff */
[----:B------:R2:W-:Y:S01]  /*22640*/  STL.64 [R1+0xb48], R16 ;  /* 0x000b481001007387 */ /* 0x0005e20000100a00 */
[----:B0-----:R-:W-:Y:S01]  /*22650*/  MOV R10, 0x2c2861f8 ;  /* 0x2c2861f8000a7802 */ /* 0x001fe20000000f00 */
[----:B------:R-:W-:Y:S02]  /*22660*/  IMAD.MOV.U32 R11, RZ, RZ, 0x310db352 ;  /* 0x310db352ff0b7424 */ /* 0x000fe400078e00ff */
[----:B------:R0:W-:Y:S01]  /*22670*/  STL.64 [R1+0xba8], R12 ;  /* 0x000ba80c01007387 */ /* 0x0001e20000100a00 */
[----:B-1----:R-:W-:-:S03]  /*22680*/  HFMA2.MMA R20, -RZ, RZ, -0.140869140625, 9.405612945556640625e-05 ;  /* 0xb082062aff147435 */ /* 0x002fc600000001ff */
[----:B------:R1:W-:Y:S01]  /*22690*/  STL.64 [R1+0xb58], R10 ;  /* 0x000b580a01007387 */ /* 0x0003e20000100a00 */
[----:B------:R-:W-:Y:S01]  /*226a0*/  MOV R21, 0x2f6cd8aa ;  /* 0x2f6cd8aa00157802 */ /* 0x000fe20000000f00 */
[----:B--2---:R-:W-:Y:S02]  /*226b0*/  HFMA2.MMA R16, -RZ, RZ, -0.04547119140625, 4572 ;  /* 0xa9d26c77ff107435 */ /* 0x004fe400000001ff */
[----:B------:R2:W-:Y:S01]  /*226c0*/  STL.64 [R1+0xbb0], R14 ;  /* 0x000bb00e01007387 */ /* 0x0005e20000100a00 */
[----:B------:R-:W-:Y:S01]  /*226d0*/  MOV R17, 0x28b83af4 ;  /* 0x28b83af400117802 */ /* 0x000fe20000000f00 */
[----:B0-----:R-:W-:Y:S02]  /*226e0*/  HFMA2.MMA R12, -RZ, RZ, -0.042083740234375, 0.58984375 ;  /* 0xa96338b8ff0c7435 */ /* 0x001fe400000001ff */
[----:B------:R0:W-:Y:S01]  /*226f0*/  STL.64 [R1+0xb88], R18 ;  /* 0x000b881201007387 */ /* 0x0001e20000100a00 */
[----:B------:R-:W-:Y:S01]  /*22700*/  IMAD.MOV.U32 R13, RZ, RZ, -0x464f6baa ;  /* 0xb9b09456ff0d7424 */ /* 0x000fe200078e00ff */
[----:B-1----:R-:W-:Y:S01]  /*22710*/  MOV R10, 0x388b4846 ;  /* 0x388b4846000a7802 */ /* 0x002fe20000000f00 */
[----:B------:R-:W-:Y:S01]  /*22720*/  IMAD.MOV.U32 R11, RZ, RZ, -0x47d98e01 ;  /* 0xb82671ffff0b7424 */ /* 0x000fe200078e00ff */
[----:B------:R1:W-:Y:S01]  /*22730*/  STL.64 [R1+0xa28], R22 ;  /* 0x000a281601007387 */ /* 0x0003e20000100a00 */
[----:B--2---:R-:W-:Y:S01]  /*22740*/  HFMA2.MMA R15, -RZ, RZ, 0.69580078125, 465 ;  /* 0x39915f44ff0f7435 */ /* 0x004fe200000001ff */
[----:B------:R-:W-:-:S02]  /*22750*/  MOV R14, 0xb8923b02 ;  /* 0xb8923b02000e7802 */ /* 0x000fc40000000f00 */
[----:B------:R2:W-:Y:S01]  /*22760*/  STL.64 [R1+0xb60], R20 ;  /* 0x000b601401007387 */ /* 0x0005e20000100a00 */
[----:B0-----:R-:W-:Y:S01]  /*22770*/  HFMA2.MMA R18, -RZ, RZ, -0.12255859375, -0.0295562744140625 ;  /* 0xafd8a791ff127435 */ /* 0x001fe200000001ff */
[----:B------:R-:W-:Y:S02]  /*22780*/  IMAD.MOV.U32 R19, RZ, RZ, 0x2f4c88ee ;  /* 0x2f4c88eeff137424 */ /* 0x000fe400078e00ff */
[----:B------:R0:W-:Y:S01]  /*22790*/  STL.64 [R1+0xb80], R16 ;  /* 0x000b801001007387 */ /* 0x0001e20000100a00 */
[----:B-1----:R-:W-:Y:S01]  /*227a0*/  HFMA2.MMA R23, -RZ, RZ, -0.474365234375, -50.71875 ;  /* 0xb797d257ff177435 */ /* 0x002fe200000001ff */
[----:B------:R-:W-:Y:S02]  /*227b0*/  MOV R22, 0xb4d7c1a2 ;  /* 0xb4d7c1a200167802 */ /* 0x000fe40000000f00 */
[----:B------:R1:W-:Y:S01]  /*227c0*/  STL.64 [R1+0xb98], R10 ;  /* 0x000b980a01007387 */ /* 0x0003e20000100a00 */
[----:B--2---:R-:W-:-:S03]  /*227d0*/  HFMA2.MMA R20, -RZ, RZ, 0.45263671875, -204 ;  /* 0x373eda60ff147435 */ /* 0x004fc600000001ff */
[----:B------:R2:W-:Y:S01]  /*227e0*/  STL.64 [R1+0xbe8], R12 ;  /* 0x000be80c01007387 */ /* 0x0005e20000100a00 */
[----:B------:R-:W-:Y:S01]  /*227f0*/  MOV R21, 0x2f89d9e3 ;  /* 0x2f89d9e300157802 */ /* 0x000fe20000000f00 */
[----:B0-----:R-:W-:Y:S02]  /*22800*/  HFMA2.MMA R16, -RZ, RZ, 0.16943359375, -79.5625 ;  /* 0x316cd4f9ff107435 */ /* 0x001fe400000001ff */
[----:B------:R0:W-:Y:S01]  /*22810*/  STL.64 [R1+0xbf0], R14 ;  /* 0x000bf00e01007387 */ /* 0x0001e20000100a00 */
[----:B------:R-:W-:Y:S01]  /*22820*/  MOV R17, 0xaa819dd4 ;  /* 0xaa819dd400117802 */ /* 0x000fe20000000f00 */
[----:B-1----:R-:W-:Y:S02]  /*22830*/  HFMA2.MMA R11, -RZ, RZ, 0.0262451171875, 4.01953125 ;  /* 0x26b84405ff0b7435 */ /* 0x002fe400000001ff */
[----:B------:R1:W-:Y:S01]  /*22840*/  STL.64 [R1+0xbc8], R18 ;  /* 0x000bc81201007387 */ /* 0x0003e20000100a00 */
[----:B------:R-:W-:Y:S01]  /*22850*/  MOV R10, 0xae3f97d6 ;  /* 0xae3f97d6000a7802 */ /* 0x000fe20000000f00 */
[----:B--2---:R-:W-:-:S02]  /*22860*/  HFMA2.MMA R12, -RZ, RZ, -0.03619384765625, 0.00014913082122802734375 ;  /* 0xa8a208e3ff0c7435 */ /* 0x004fc400000001ff */
[----:B------:R2:W-:Y:S01]  /*22870*/  STL.64 [R1+0xa70], R22 ;  /* 0x000a701601007387 */ /* 0x0005e20000100a00 */
[----:B------:R-:W-:Y:S01]  /*22880*/  MOV R13, 0xb1d8ade0 ;  /* 0xb1d8ade0000d7802 */ /* 0x000fe20000000f00 */
[----:B0-----:R-:W-:Y:S01]  /*22890*/  HFMA2.MMA R14, -RZ, RZ, 0.1671142578125, 46.71875 ;  /* 0x315951d7ff0e7435 */ /* 0x001fe200000001ff */
[----:B------:R-:W-:Y:S01]  /*228a0*/  IMAD.MOV.U32 R15, RZ, RZ, -0x4fa87867 ;  /* 0xb0578799ff0f7424 */ /* 0x000fe200078e00ff */
[----:B------:R0:W-:Y:S01]  /*228b0*/  STL.64 [R1+0xba0], R20 ;  /* 0x000ba01401007387 */ /* 0x0001e20000100a00 */
[----:B-1----:R-:W-:Y:S01]  /*228c0*/  HFMA2.MMA R18, -RZ, RZ, 0.255859375, 442 ;  /* 0x34185ee8ff127435 */ /* 0x002fe200000001ff */
[----:B------:R-:W-:Y:S02]  /*228d0*/  MOV R19, 0xb76411fe ;  /* 0xb76411fe00137802 */ /* 0x000fe40000000f00 */
[----:B------:R1:W-:Y:S01]  /*228e0*/  STL.64 [R1+0xbc0], R16 ;  /* 0x000bc01001007387 */ /* 0x0003e20000100a00 */
[----:B--2---:R-:W-:Y:S01]  /*228f0*/  HFMA2.MMA R23, -RZ, RZ, -0.0419921875, 0.27197265625 ;  /* 0xa960345aff177435 */ /* 0x004fe200000001ff */
[----:B------:R-:W-:-:S02]  /*22900*/  MOV R22, 0xa579dbd3 ;  /* 0xa579dbd300167802 */ /* 0x000fc40000000f00 */
[----:B------:R2:W-:Y:S01]  /*22910*/  STL.64 [R1+0xbd0], R10 ;  /* 0x000bd00a01007387 */ /* 0x0005e20000100a00 */
[----:B0-----:R-:W-:Y:S01]  /*22920*/  MOV R20, 0x2ca4a32a ;  /* 0x2ca4a32a00147802 */ /* 0x001fe20000000f00 */
[----:B------:R-:W-:Y:S02]  /*22930*/  IMAD.MOV.U32 R21, RZ, RZ, -0x53e8c29e ;  /* 0xac173d62ff157424 */ /* 0x000fe400078e00ff */
[----:B------:R0:W-:Y:S01]  /*22940*/  STL.64 [R1+0xc20], R12 ;  /* 0x000c200c01007387 */ /* 0x0001e20000100a00 */
[----:B-1----:R-:W-:Y:S01]  /*22950*/  MOV R16, 0xb9510216 ;  /* 0xb951021600107802 */ /* 0x002fe20000000f00 */
[----:B------:R-:W-:Y:S02]  /*22960*/  IMAD.MOV.U32 R17, RZ, RZ, 0x388e8f4e ;  /* 0x388e8f4eff117424 */ /* 0x000fe400078e00ff */
[----:B------:R1:W-:Y:S01]  /*22970*/  STL.64 [R1+0xc28], R14 ;  /* 0x000c280e01007387 */ /* 0x0003e20000100a00 */
[----:B--2---:R-:W-:Y:S01]  /*22980*/  HFMA2.MMA R11, -RZ, RZ, 0.29541015625, 0.0001986026763916015625 ;  /* 0x34ba0a82ff0b7435 */ /* 0x004fe200000001ff */
[----:B------:R-:W-:-:S02]  /*22990*/  MOV R10, 0xafb2ce7f ;  /* 0xafb2ce7f000a7802 */ /* 0x000fc40000000f00 */
[----:B------:R2:W-:Y:S01]  /*229a0*/  STL.64 [R1+0xc00], R18 ;  /* 0x000c001201007387 */ /* 0x0005e20000100a00 */
[----:B0-----:R-:W-:-:S03]  /*229b0*/  HFMA2.MMA R12, -RZ, RZ, -0.58349609375, 4.41074371337890625e-06 ;  /* 0xb8ab004aff0c7435 */ /* 0x001fc600000001ff */
[----:B------:R0:W-:Y:S01]  /*229c0*/  STL.64 [R1+0xa30], R24 ;  /* 0x000a301801007387 */ /* 0x0001e20000100a00 */
[----:B------:R-:W-:Y:S01]  /*229d0*/  MOV R13, 0x386b5efc ;  /* 0x386b5efc000d7802 */ /* 0x000fe20000000f00 */
[----:B-1----:R-:W-:Y:S02]  /*229e0*/  HFMA2.MMA R14, -RZ, RZ, -0.474853515625, -2.73828125 ;  /* 0xb799c17aff0e7435 */ /* 0x002fe400000001ff */
[----:B------:R1:W-:Y:S01]  /*229f0*/  STL.64 [R1+0xab0], R22 ;  /* 0x000ab01601007387 */ /* 0x0003e20000100a00 */
[----:B------:R-:W-:Y:S01]  /*22a00*/  IMAD.MOV.U32 R15, RZ, RZ, -0x4eac5ede ;  /* 0xb153a122ff0f7424 */ /* 0x000fe200078e00ff */
[----:B--2---:R-:W-:Y:S02]  /*22a10*/  HFMA2.MMA R18, -RZ, RZ, -0.0162353515625, -507.25 ;  /* 0xa428dfedff127435 */ /* 0x004fe400000001ff */
[----:B------:R2:W-:Y:S01]  /*22a20*/  STL.64 [R1+0xbd8], R20 ;  /* 0x000bd81401007387 */ /* 0x0005e20000100a00 */
[----:B------:R-:W-:Y:S02]  /*22a30*/  MOV R19, 0xabaa6b58 ;  /* 0xabaa6b5800137802 */ /* 0x000fe40000000f00 */
[----:B0-----:R-:W-:Y:S01]  /*22a40*/  MOV R24, 0x370054e5 ;  /* 0x370054e500187802 */ /* 0x001fe20000000f00 */
[----:B------:R-:W-:Y:S01]  /*22a50*/  IMAD.MOV.U32 R25, RZ, RZ, -0x4a27a102 ;  /* 0xb5d85efeff197424 */ /* 0x000fe200078e00ff */
[----:B------:R0:W-:Y:S01]  /*22a60*/  STL.64 [R1+0xbf8], R16 ;  /* 0x000bf81001007387 */ /* 0x0001e20000100a00 */
[----:B-1----:R-:W-:Y:S01]  /*22a70*/  HFMA2.MMA R23, -RZ, RZ, 0.182373046875, 0.00010126829147338867188 ;  /* 0x31d606a3ff177435 */ /* 0x002fe200000001ff */
[----:B------:R-:W-:-:S02]  /*22a80*/  MOV R22, 0xb2721b9a ;  /* 0xb2721b9a00167802 */ /* 0x000fc40000000f00 */
[----:B------:R1:W-:Y:S01]  /*22a90*/  STL.64 [R1+0xc10], R10 ;  /* 0x000c100a01007387 */ /* 0x0003e20000100a00 */
[----:B--2---:R-:W-:Y:S01]  /*22aa0*/  MOV R20, 0xb446133e ;  /* 0xb446133e00147802 */ /* 0x004fe20000000f00 */
[----:B------:R-:W-:Y:S02]  /*22ab0*/  IMAD.MOV.U32 R21, RZ, RZ, 0x334f3181 ;  /* 0x334f3181ff157424 */ /* 0x000fe400078e00ff */
[----:B------:R2:W-:Y:S01]  /*22ac0*/  STL.64 [R1+0xa78], R24 ;  /* 0x000a781801007387 */ /* 0x0005e20000100a00 */
[----:B0-----:R-:W-:Y:S01]  /*22ad0*/  MOV R16, 0xae4680a9 ;  /* 0xae4680a900107802 */ /* 0x001fe20000000f00 */
[----:B------:R-:W-:Y:S02]  /*22ae0*/  IMAD.MOV.U32 R17, RZ, RZ, 0x2d3dfaf5 ;  /* 0x2d3dfaf5ff117424 */ /* 0x000fe400078e00ff */
[----:B------:R0:W-:Y:S01]  /*22af0*/  STL.64 [R1+0xc60], R12 ;  /* 0x000c600c01007387 */ /* 0x0001e20000100a00 */
[----:B-1----:R-:W-:-:S03]  /*22b00*/  HFMA2.MMA R10, -RZ, RZ, 0.055633544921875, -1554 ;  /* 0x2b1fe612ff0a7435 */ /* 0x002fc600000001ff */
[----:B------:R1:W-:Y:S01]  /*22b10*/  STL.64 [R1+0xc68], R14 ;  /* 0x000c680e01007387 */ /* 0x0003e20000100a00 */
[----:B------:R-:W-:Y:S01]  /*22b20*/  IMAD.MOV.U32 R11, RZ, RZ, -0x55ead275 ;  /* 0xaa152d8bff0b7424 */ /* 0x000fe200078e00ff */
[----:B--2---:R-:W-:Y:S02]  /*22b30*/  HFMA2.MMA R24, -RZ, RZ, 0.7861328125, 5.53125 ;  /* 0x3a4a4588ff187435 */ /* 0x004fe400000001ff */
[----:B------:R2:W-:Y:S01]  /*22b40*/  STL.64 [R1+0xc40], R18 ;  /* 0x000c401201007387 */ /* 0x0005e20000100a00 */
[----:B------:R-:W-:Y:S01]  /*22b50*/  IMAD.MOV.U32 R25, RZ, RZ, 0x3606d905 ;  /* 0x3606d905ff197424 */ /* 0x000fe200078e00ff */
[----:B0-----:R-:W-:Y:S01]  /*22b60*/  MOV R12, 0x2f6d7999 ;  /* 0x2f6d7999000c7802 */ /* 0x001fe20000000f00 */
[----:B------:R-:W-:Y:S01]  /*22b70*/  IMAD.MOV.U32 R13, RZ, RZ, -0x59a49046 ;  /* 0xa65b6fbaff0d7424 */ /* 0x000fe200078e00ff */
[----:B------:R0:W-:Y:S01]  /*22b80*/  STL.64 [R1+0xaf0], R22 ;  /* 0x000af01601007387 */ /* 0x0001e20000100a00 */
[----:B-1----:R-:W-:Y:S01]  /*22b90*/  HFMA2.MMA R14, -RZ, RZ, -0.0924072265625, 60.375 ;  /* 0xadea538cff0e7435 */ /* 0x002fe200000001ff */
[----:B------:R-:W-:-:S02]  /*22ba0*/  MOV R15, 0x2d65daaf ;  /* 0x2d65daaf000f7802 */ /* 0x000fc40000000f00 */
[----:B------:R1:W-:Y:S01]  /*22bb0*/  STL.64 [R1+0xc18], R20 ;  /* 0x000c181401007387 */ /* 0x0003e20000100a00 */
[----:B--2---:R-:W-:Y:S01]  /*22bc0*/  MOV R18, 0x351b6448 ;  /* 0x351b644800127802 */ /* 0x004fe20000000f00 */
[----:B------:R-:W-:Y:S02]  /*22bd0*/  IMAD.MOV.U32 R19, RZ, RZ, 0x2a83a738 ;  /* 0x2a83a738ff137424 */ /* 0x000fe400078e00ff */
[----:B------:R2:W-:Y:S01]  /*22be0*/  STL.64 [R1+0xc38], R16 ;  /* 0x000c381001007387 */ /* 0x0005e20000100a00 */
[----:B0-----:R-:W-:Y:S01]  /*22bf0*/  HFMA2.MMA R22, -RZ, RZ, -0.42138671875, 3826 ;  /* 0xb6be6b79ff167435 */ /* 0x001fe200000001ff */
[----:B------:R-:W-:Y:S02]  /*22c00*/  MOV R23, 0x35bf0101 ;  /* 0x35bf010100177802 */ /* 0x000fe40000000f00 */
[----:B------:R0:W-:Y:S01]  /*22c10*/  STL.64 [R1+0xc48], R10 ;  /* 0x000c480a01007387 */ /* 0x0001e20000100a00 */
[----:B-1----:R-:W-:Y:S01]  /*22c20*/  HFMA2.MMA R21, -RZ, RZ, -0.76318359375, 0.9521484375 ;  /* 0xba1b3b9eff157435 */ /* 0x002fe200000001ff */
[----:B------:R-:W-:-:S02]  /*22c30*/  MOV R20, 0x3a0b4779 ;  /* 0x3a0b477900147802 */ /* 0x000fc40000000f00 */
[----:B------:R1:W-:Y:S01]  /*22c40*/  STL.64 [R1+0xc98], R12 ;  /* 0x000c980c01007387 */ /* 0x0003e20000100a00 */
[----:B--2---:R-:W-:Y:S01]  /*22c50*/  HFMA2.MMA R17, -RZ, RZ, -0.376953125, 0.066162109375 ;  /* 0xb6082c3cff117435 */ /* 0x004fe200000001ff */
[----:B------:R-:W-:Y:S02]  /*22c60*/  MOV R16, 0x36688aea ;  /* 0x36688aea00107802 */ /* 0x000fe40000000f00 */
[----:B------:R2:W-:Y:S01]  /*22c70*/  STL.64 [R1+0xc78], R18 ;  /* 0x000c781201007387 */ /* 0x0005e20000100a00 */
[----:B0-----:R-:W-:-:S03]  /*22c80*/  HFMA2.MMA R10, -RZ, RZ, -0.1981201171875, -0.00011169910430908203125 ;  /* 0xb2578752ff0a7435 */ /* 0x001fc600000001ff */
[----:B------:R0:W-:Y:S01]  /*22c90*/  STL.64 [R1+0xac8], R24 ;  /* 0x000ac81801007387 */ /* 0x0001e20000100a00 */
[----:B------:R-:W-:Y:S01]  /*22ca0*/  IMAD.MOV.U32 R11, RZ, RZ, 0x29c2c5d5 ;  /* 0x29c2c5d5ff0b7424 */ /* 0x000fe200078e00ff */
        /* <DEDUP_REMOVED lines=9> */
[----:B-1----:R-:W-:-:S03]  /*22d40*/  HFMA2.MMA R14, -RZ, RZ, 0.321533203125, -0.00016295909881591796875 ;  /* 0x35258957ff0e7435 */ /* 0x002fc600000001ff */
[----:B------:R1:W-:Y:S01]  /*22d50*/  STL.64 [R1+0xc70], R16 ;  /* 0x000c701001007387 */ /* 0x0003e20000100a00 */
[----:B------:R-:W-:Y:S01]  /*22d60*/  MOV R15, 0xb43c94bc ;  /* 0xb43c94bc000f7802 */ /* 0x000fe20000000f00 */
[----:B--2---:R-:W-:Y:S02]  /*22d70*/  HFMA2.MMA R23, -RZ, RZ, -0.3603515625, 43744 ;  /* 0xb5c47957ff177435 */ /* 0x004fe400000001ff */
[----:B------:R2:W-:Y:S01]  /*22d80*/  STL.64 [R1+0xcd8], R12 ;  /* 0x000cd80c01007387 */ /* 0x0005e20000100a00 */
[----:B------:R-:W-:Y:S01]  /*22d90*/  MOV R22, 0xb99cccd4 ;  /* 0xb99cccd400167802 */ /* 0x000fe20000000f00 */
[----:B0-----:R-:W-:Y:S01]  /*22da0*/  HFMA2.MMA R21, -RZ, RZ, -0.1380615234375, -0.58349609375 ;  /* 0xb06bb8abff157435 */ /* 0x001fe200000001ff */
[----:B------:R-:W-:Y:S01]  /*22db0*/  MOV R20, 0x30e787cd ;  /* 0x30e787cd00147802 */ /* 0x000fe20000000f00 */
[----:B------:R0:W-:Y:S01]  /*22dc0*/  STL.64 [R1+0xcb8], R18 ;  /* 0x000cb81201007387 */ /* 0x0001e20000100a00 */
[----:B-1----:R-:W-:Y:S01]  /*22dd0*/  HFMA2.MMA R17, -RZ, RZ, 0.712890625, -0.0002586841583251953125 ;  /* 0x39b48c3dff117435 */ /* 0x002fe200000001ff */
[----:B------:R-:W-:-:S02]  /*22de0*/  MOV R16, 0x2acfbe8a ;  /* 0x2acfbe8a00107802 */ /* 0x000fc40000000f00 */
[----:B------:R1:W-:Y:S01]  /*22df0*/  STL.64 [R1+0xb18], R24 ;  /* 0x000b181801007387 */ /* 0x0003e20000100a00 */
[----:B--2---:R-:W-:Y:S01]  /*22e00*/  HFMA2.MMA R13, -RZ, RZ, 0.059326171875, -3744 ;  /* 0x2b98eb50ff0d7435 */ /* 0x004fe200000001ff */
[----:B------:R-:W-:Y:S02]  /*22e10*/  MOV R12, 0xac9aec38 ;  /* 0xac9aec38000c7802 */ /* 0x000fe40000000f00 */
[----:B------:R2:W-:Y:S01]  /*22e20*/  STL.64 [R1+0xc88], R10 ;  /* 0x000c880a01007387 */ /* 0x0005e20000100a00 */
[----:B0-----:R-:W-:-:S03]  /*22e30*/  HFMA2.MMA R19, -RZ, RZ, 0.1724853515625, -0.00099945068359375 ;  /* 0x31859418ff137435 */ /* 0x001fc600000001ff */
[----:B------:R0:W-:Y:S01]  /*22e40*/  STL.64 [R1+0xce0], R14 ;  /* 0x000ce00e01007387 */ /* 0x0001e20000100a00 */
[----:B------:R-:W-:Y:S01]  /*22e50*/  MOV R18, 0xb27a7446 ;  /* 0xb27a744600127802 */ /* 0x000fe20000000f00 */
[----:B-1----:R-:W-:Y:S01]  /*22e60*/  HFMA2.MMA R24, -RZ, RZ, -0.03497314453125, 0.13037109375 ;  /* 0xa87a302cff187435 */ /* 0x002fe200000001ff */
[----:B------:R-:W-:Y:S01]  /*22e70*/  IMAD.MOV.U32 R25, RZ, RZ, -0x523f6961 ;  /* 0xadc0969fff197424 */ /* 0x000fe200078e00ff */
[----:B------:R1:W-:Y:S01]  /*22e80*/  STL.64 [R1+0xb90], R22 ;  /* 0x000b901601007387 */ /* 0x0003e20000100a00 */
[----:B--2---:R-:W-:Y:S01]  /*22e90*/  HFMA2.MMA R10, -RZ, RZ, 0.69677734375, 30128 ;  /* 0x3993775bff0a7435 */ /* 0x004fe200000001ff */
[----:B------:R-:W-:Y:S02]  /*22ea0*/  MOV R11, 0xb8e63214 ;  /* 0xb8e63214000b7802 */ /* 0x000fe40000000f00 */
[----:B------:R2:W-:Y:S01]  /*22eb0*/  STL.64 [R1+0xc90], R20 ;  /* 0x000c901401007387 */ /* 0x0005e20000100a00 */
[----:B0-----:R-:W-:Y:S01]  /*22ec0*/  MOV R14, 0xba2b14da ;  /* 0xba2b14da000e7802 */ /* 0x001fe20000000f00 */
[----:B------:R-:W-:-:S02]  /*22ed0*/  IMAD.MOV.U32 R15, RZ, RZ, 0x3a5c11ce ;  /* 0x3a5c11ceff0f7424 */ /* 0x000fc400078e00ff */
[----:B------:R0:W-:Y:S01]  /*22ee0*/  STL.64 [R1+0xcb0], R16 ;  /* 0x000cb01001007387 */ /* 0x0001e20000100a00 */
[----:B-1----:R-:W-:-:S03]  /*22ef0*/  HFMA2.MMA R22, -RZ, RZ, 0.05499267578125, 0.060516357421875 ;  /* 0x2b0a2bbfff167435 */ /* 0x002fc600000001ff */
[----:B------:R1:W-:Y:S01]  /*22f00*/  STL.64 [R1+0xd10], R12 ;  /* 0x000d100c01007387 */ /* 0x0003e20000100a00 */
[----:B------:R-:W-:Y:S01]  /*22f10*/  MOV R23, 0xa2e9da4e ;  /* 0xa2e9da4e00177802 */ /* 0x000fe20000000f00 */
[----:B--2---:R-:W-:Y:S01]  /*22f20*/  HFMA2.MMA R20, -RZ, RZ, -0.251953125, -24.875 ;  /* 0xb408ce38ff147435 */ /* 0x004fe200000001ff */
[----:B------:R-:W-:Y:S01]  /*22f30*/  IMAD.MOV.U32 R21, RZ, RZ, 0x37e8bcc2 ;  /* 0x37e8bcc2ff157424 */ /* 0x000fe200078e00ff */
[----:B------:R2:W-:Y:S01]  /*22f40*/  STL.64 [R1+0xcf0], R18 ;  /* 0x000cf01201007387 */ /* 0x0005e20000100a00 */
[----:B0-----:R-:W-:Y:S01]  /*22f50*/  HFMA2.MMA R16, -RZ, RZ, -0.06024169921875, -0.0026683807373046875 ;  /* 0xabb69977ff107435 */ /* 0x001fe200000001ff */
[----:B------:R-:W-:Y:S02]  /*22f60*/  IMAD.MOV.U32 R17, RZ, RZ, 0x32e788fe ;  /* 0x32e788feff117424 */ /* 0x000fe400078e00ff */
[----:B------:R0:W-:Y:S01]  /*22f70*/  STL.64 [R1+0xb68], R24 ;  /* 0x000b681801007387 */ /* 0x0001e20000100a00 */
[----:B-1----:R-:W-:Y:S01]  /*22f80*/  HFMA2.MMA R13, -RZ, RZ, 0.024383544921875, 0.05047607421875 ;  /* 0x263e2a76ff0d7435 */ /* 0x002fe200000001ff */
[----:B------:R-:W-:-:S02]  /*22f90*/  MOV R12, 0x33859412 ;  /* 0x33859412000c7802 */ /* 0x000fc40000000f00 */
[----:B------:R1:W-:Y:S01]  /*22fa0*/  STL.64 [R1+0xcc0], R10 ;  /* 0x000cc00a01007387 */ /* 0x0003e20000100a00 */
[----:B--2---:R-:W-:-:S03]  /*22fb0*/  HFMA2.MMA R19, -RZ, RZ, 0.17529296875, -0.0038089752197265625 ;  /* 0x319c9bcdff137435 */ /* 0x004fc600000001ff */
[----:B------:R2:W-:Y:S01]  /*22fc0*/  STL.64 [R1+0xd18], R14 ;  /* 0x000d180e01007387 */ /* 0x0005e20000100a00 */
[----:B------:R-:W-:Y:S02]  /*22fd0*/  MOV R18, 0x384231bf ;  /* 0x384231bf00127802 */ /* 0x000fe40000000f00 */
[----:B0-----:R-:W-:Y:S01]  /*22fe0*/  MOV R24, 0x32f7f4a2 ;  /* 0x32f7f4a200187802 */ /* 0x001fe20000000f00 */
[----:B------:R-:W-:Y:S01]  /*22ff0*/  IMAD.MOV.U32 R25, RZ, RZ, -0x4d8c38de ;  /* 0xb273c722ff197424 */ /* 0x000fe200078e00ff */
[----:B------:R0:W-:Y:S01]  /*23000*/  STL.64 [R1+0xbe0], R22 ;  /* 0x000be01601007387 */ /* 0x0001e20000100a00 */
[----:B-1----:R-:W-:Y:S01]  /*23010*/  HFMA2.MMA R10, -RZ, RZ, 0.1185302734375, -120.3125 ;  /* 0x2f96d785ff0a7435 */ /* 0x002fe200000001ff */
[----:B------:R-:W-:Y:S02]  /*23020*/  MOV R11, 0xae99d6d5 ;  /* 0xae99d6d5000b7802 */ /* 0x000fe40000000f00 */
[----:B------:R1:W-:Y:S01]  /*23030*/  STL.64 [R1+0xcc8], R20 ;  /* 0x000cc81401007387 */ /* 0x0003e20000100a00 */
[----:B--2---:R-:W-:Y:S01]  /*23040*/  MOV R14, 0xb224c2f7 ;  /* 0xb224c2f7000e7802 */ /* 0x004fe20000000f00 */
[----:B------:R-:W-:-:S02]  /*23050*/  IMAD.MOV.U32 R15, RZ, RZ, 0x31b31feb ;  /* 0x31b31febff0f7424 */ /* 0x000fc400078e00ff */
[----:B------:R2:W-:Y:S01]  /*23060*/  STL.64 [R1+0xce8], R16 ;  /* 0x000ce81001007387 */ /* 0x0005e20000100a00 */
[----:B0-----:R-:W-:-:S03]  /*23070*/  HFMA2.MMA R23, -RZ, RZ, 0.10626220703125, -24.6875 ;  /* 0x2ecdce2cff177435 */ /* 0x001fc600000001ff */
[----:B------:R0:W-:Y:S01]  /*23080*/  STL.64 [R1+0xbb8], R24 ;  /* 0x000bb81801007387 */ /* 0x0001e20000100a00 */
[----:B------:R-:W-:Y:S01]  /*23090*/  MOV R22, 0x27bb1603 ;  /* 0x27bb160300167802 */ /* 0x000fe20000000f00 */
[----:B-1----:R-:W-:Y:S02]  /*230a0*/  HFMA2.MMA R20, -RZ, RZ, 0.0154876708984375, -809.5 ;  /* 0x23eee253ff147435 */ /* 0x002fe400000001ff */
[----:B------:R1:W-:Y:S01]  /*230b0*/  STL.64 [R1+0xd50], R12 ;  /* 0x000d500c01007387 */ /* 0x0003e20000100a00 */
[----:B------:R-:W-:Y:S01]  /*230c0*/  IMAD.MOV.U32 R21, RZ, RZ, 0x2d1bcefb ;  /* 0x2d1bcefbff157424 */ /* 0x000fe200078e00ff */
[----:B--2---:R-:W-:Y:S02]  /*230d0*/  HFMA2.MMA R16, -RZ, RZ, 0.6474609375, -0.000142574310302734375 ;  /* 0x392e88acff107435 */ /* 0x004fe400000001ff */
[----:B------:R2:W-:Y:S01]  /*230e0*/  STL.64 [R1+0xd58], R14 ;  /* 0x000d580e01007387 */ /* 0x0005e20000100a00 */
[----:B------:R-:W-:Y:S01]  /*230f0*/  IMAD.MOV.U32 R17, RZ, RZ, -0x46f9f482 ;  /* 0xb9060b7eff117424 */ /* 0x000fe200078e00ff */
[----:B0-----:R-:W-:-:S02]  /*23100*/  HFMA2.MMA R24, -RZ, RZ, 0.43896484375, -0.00010782480239868164062 ;  /* 0x37068711ff187435 */ /* 0x001fc400000001ff */
[----:B------:R0:W-:Y:S01]  /*23110*/  STL.64 [R1+0xd30], R18 ;  /* 0x000d301201007387 */ /* 0x0001e20000100a00 */
[----:B------:R-:W-:Y:S01]  /*23120*/  IMAD.MOV.U32 R25, RZ, RZ, -0x49e638a7 ;  /* 0xb619c759ff197424 */ /* 0x000fe200078e00ff */
[----:B-1----:R-:W-:Y:S02]  /*23130*/  HFMA2.MMA R12, -RZ, RZ, -0.76904296875, -30.296875 ;  /* 0xba27cf93ff0c7435 */ /* 0x002fe400000001ff */
[----:B------:R1:W-:Y:S01]  /*23140*/  STL.64 [R1+0xd00], R10 ;  /* 0x000d000a01007387 */ /* 0x0003e20000100a00 */
[----:B------:R-:W-:Y:S01]  /*23150*/  IMAD.MOV.U32 R13, RZ, RZ, 0x39917d90 ;  /* 0x39917d90ff0d7424 */ /* 0x000fe200078e00ff */
[----:B--2---:R-:W-:Y:S01]  /*23160*/  HFMA2.MMA R15, -RZ, RZ, -0.58642578125, -64.125 ;  /* 0xb8b1d402ff0f7435 */ /* 0x004fe200000001ff */
[----:B------:R-:W-:Y:S01]  /*23170*/  MOV R14, 0x3443638e ;  /* 0x3443638e000e7802 */ /* 0x000fe20000000f00 */
[----:B------:R2:W-:Y:S01]  /*23180*/  STL.64 [R1+0xc30], R22 ;  /* 0x000c301601007387 */ /* 0x0005e20000100a00 */
[----:B0-----:R-:W-:Y:S01]  /*23190*/  HFMA2.MMA R18, -RZ, RZ, 0.1146240234375, 1.1484375 ;  /* 0x2f563c98ff127435 */ /* 0x001fe200000001ff */
[----:B------:R-:W-:-:S02]  /*231a0*/  IMAD.MOV.U32 R19, RZ, RZ, -0x51214c70 ;  /* 0xaedeb390ff137424 */ /* 0x000fc400078e00ff */
[----:B------:R0:W-:Y:S01]  /*231b0*/  STL.64 [R1+0xd08], R20 ;  /* 0x000d081401007387 */ /* 0x0001e20000100a00 */
[----:B-1----:R-:W-:Y:S01]  /*231c0*/  MOV R10, 0xb731c258 ;  /* 0xb731c258000a7802 */ /* 0x002fe20000000f00 */
[----:B------:R-:W-:Y:S02]  /*231d0*/  IMAD.MOV.U32 R11, RZ, RZ, 0x36e39c79 ;  /* 0x36e39c79ff0b7424 */ /* 0x000fe400078e00ff */
[----:B------:R1:W-:Y:S01]  /*231e0*/  STL.64 [R1+0xd28], R16 ;  /* 0x000d281001007387 */ /* 0x0003e20000100a00 */
[----:B--2---:R-:W-:-:S03]  /*231f0*/  HFMA2.MMA R22, -RZ, RZ, -0.2418212890625, -0.00189113616943359375 ;  /* 0xb3bd97bfff167435 */ /* 0x004fc600000001ff */
[----:B------:R2:W-:Y:S01]  /*23200*/  STL.64 [R1+0xc08], R24 ;  /* 0x000c081801007387 */ /* 0x0005e20000100a00 */
[----:B------:R-:W-:Y:S01]  /*23210*/  MOV R23, 0x334bbc63 ;  /* 0x334bbc6300177802 */ /* 0x000fe20000000f00 */
[----:B0-----:R-:W-:Y:S02]  /*23220*/  HFMA2.MMA R20, -RZ, RZ, -0.378173828125, 7572 ;  /* 0xb60d6f65ff147435 */ /* 0x001fe400000001ff */
[----:B------:R0:W-:Y:S01]  /*23230*/  STL.64 [R1+0xd38], R10 ;  /* 0x000d380a01007387 */ /* 0x0001e20000100a00 */
[----:B------:R-:W-:Y:S01]  /*23240*/  MOV R21, 0xad9769e1 ;  /* 0xad9769e100157802 */ /* 0x000fe20000000f00 */
[----:B-1----:R-:W-:Y:S02]  /*23250*/  HFMA2.MMA R16, -RZ, RZ, -0.1484375, 18.125 ;  /* 0xb0c04c88ff107435 */ /* 0x002fe400000001ff */
[----:B------:R1:W-:Y:S01]  /*23260*/  STL.64 [R1+0xd88], R12 ;  /* 0x000d880c01007387 */ /* 0x0003e20000100a00 */
[----:B------:R-:W-:Y:S02]  /*23270*/  MOV R17, 0x261b2096 ;  /* 0x261b209600117802 */ /* 0x000fe40000000f00 */
[----:B--2---:R-:W-:Y:S01]  /*23280*/  MOV R24, 0x398e04a8 ;  /* 0x398e04a800187802 */ /* 0x004fe20000000f00 */
[----:B------:R2:W-:Y:S01]  /*23290*/  STL.64 [R1+0xd90], R14 ;  /* 0x000d900e01007387 */ /* 0x0005e20000100a00 */
[----:B------:R-:W-:Y:S01]  /*232a0*/  IMAD.MOV.U32 R25, RZ, RZ, 0x3554208f ;  /* 0x3554208fff197424 */ /* 0x000fe200078e00ff */
[----:B0-----:R-:W-:Y:S01]  /*232b0*/  MOV R10, 0xac6d4b31 ;  /* 0xac6d4b31000a7802 */ /* 0x001fe20000000f00 */
[----:B------:R-:W-:Y:S01]  /*232c0*/  IMAD.MOV.U32 R11, RZ, RZ, -0x45e39007 ;  /* 0xba1c6ff9ff0b7424 */ /* 0x000fe200078e00ff */
[----:B------:R0:W-:Y:S01]  /*232d0*/  STL.64 [R1+0xd68], R18 ;  /* 0x000d681201007387 */ /* 0x0001e20000100a00 */
[----:B-1----:R-:W-:Y:S01]  /*232e0*/  HFMA2.MMA R12, -RZ, RZ, -0.158447265625, 0.0228118896484375 ;  /* 0xb11225d7ff0c7435 */ /* 0x002fe200000001ff */
[----:B------:R-:W-:-:S02]  /*232f0*/  IMAD.MOV.U32 R13, RZ, RZ, 0x301db2a5 ;  /* 0x301db2a5ff0d7424 */ /* 0x000fc400078e00ff */
[----:B------:R1:W-:Y:S01]  /*23300*/  STL.64 [R1+0xc58], R24 ;  /* 0x000c581801007387 */ /* 0x0003e20000100a00 */
[----:B--2---:R-:W-:Y:S01]  /*23310*/  HFMA2.MMA R15, -RZ, RZ, -0.10455322265625, -36096 ;  /* 0xaeb1f868ff0f7435 */ /* 0x004fe200000001ff */
[----:B------:R-:W-:Y:S02]  /*23320*/  MOV R14, 0xa05eddbd ;  /* 0xa05eddbd000e7802 */ /* 0x000fe40000000f00 */
[----:B------:R2:W-:Y:S01]  /*23330*/  STL.64 [R1+0xc80], R22 ;  /* 0x000c801601007387 */ /* 0x0005e20000100a00 */
[----:B0-----:R-:W-:Y:S01]  /*23340*/  HFMA2.MMA R18, -RZ, RZ, -0.39013671875, -6.61328125 ;  /* 0xb63ec69dff127435 */ /* 0x001fe200000001ff */
[----:B------:R-:W-:Y:S02]  /*23350*/  IMAD.MOV.U32 R19, RZ, RZ, 0x3569c288 ;  /* 0x3569c288ff137424 */ /* 0x000fe400078e00ff */
[----:B------:R0:W-:Y:S01]  /*23360*/  STL.64 [R1+0xd40], R20 ;  /* 0x000d401401007387 */ /* 0x0001e20000100a00 */
[----:B-1----:R-:W-:Y:S01]  /*23370*/  HFMA2.MMA R24, -RZ, RZ, -0.06829833984375, -4.28125 ;  /* 0xac5fc448ff187435 */ /* 0x002fe200000001ff */
[----:B------:R-:W-:-:S02]  /*23380*/  IMAD.MOV.U32 R25, RZ, RZ, 0x22adcde9 ;  /* 0x22adcde9ff197424 */ /* 0x000fc400078e00ff */
[----:B------:R1:W-:Y:S01]  /*23390*/  STL.64 [R1+0xd60], R16 ;  /* 0x000d601001007387 */ /* 0x0003e20000100a00 */
[----:B--2---:R-:W-:Y:S01]  /*233a0*/  HFMA2.MMA R23, -RZ, RZ, 0.42236328125, 0.24755859375 ;  /* 0x36c233ecff177435 */ /* 0x004fe200000001ff */
[----:B------:R-:W-:Y:S02]  /*233b0*/  MOV R22, 0xb799348b ;  /* 0xb799348b00167802 */ /* 0x000fe40000000f00 */
[----:B------:R2:W-:Y:S01]  /*233c0*/  STL.64 [R1+0xd78], R10 ;  /* 0x000d780a01007387 */ /* 0x0005e20000100a00 */
[----:B0-----:R-:W-:-:S03]  /*233d0*/  HFMA2.MMA R20, -RZ, RZ, -0.57373046875, 0.0024356842041015625 ;  /* 0xb89718fdff147435 */ /* 0x001fc600000001ff */
[----:B------:R0:W-:Y:S01]  /*233e0*/  STL.64 [R1+0xdc8], R12 ;  /* 0x000dc80c01007387 */ /* 0x0001e20000100a00 */
[----:B------:R-:W-:Y:S01]  /*233f0*/  MOV R21, 0x3a31cb4e ;  /* 0x3a31cb4e00157802 */ /* 0x000fe20000000f00 */
[----:B-1----:R-:W-:Y:S02]  /*23400*/  HFMA2.MMA R16, -RZ, RZ, -0.1390380859375, -1.1861324310302734375e-05 ;  /* 0xb07380c7ff107435 */ /* 0x002fe400000001ff */
[----:B------:R1:W-:Y:S01]  /*23410*/  STL.64 [R1+0xdd0], R14 ;  /* 0x000dd00e01007387 */ /* 0x0003e20000100a00 */
[----:B------:R-:W-:Y:S01]  /*23420*/  MOV R17, 0x3697f31f ;  /* 0x3697f31f00117802 */ /* 0x000fe20000000f00 */
[----:B--2---:R-:W-:Y:S02]  /*23430*/  HFMA2.MMA R11, -RZ, RZ, -0.2587890625, -3.587890625 ;  /* 0xb424c32dff0b7435 */ /* 0x004fe400000001ff */
[----:B------:R2:W-:Y:S01]  /*23440*/  STL.64 [R1+0xda8], R18 ;  /* 0x000da81201007387 */ /* 0x0005e20000100a00 */
[----:B------:R-:W-:Y:S01]  /*23450*/  MOV R10, 0x2c81c80c ;  /* 0x2c81c80c000a7802 */ /* 0x000fe20000000f00 */
[----:B0-----:R-:W-:Y:S01]  /*23460*/  HFMA2.MMA R12, -RZ, RZ, 0.52978515625, -7944 ;  /* 0x383defc2ff0c7435 */ /* 0x001fe200000001ff */
[----:B------:R-:W-:Y:S01]  /*23470*/  MOV R13, 0xb803287c ;  /* 0xb803287c000d7802 */ /* 0x000fe20000000f00 */
[----:B------:R0:W-:Y:S01]  /*23480*/  STL.64 [R1+0xca8], R24 ;  /* 0x000ca81801007387 */ /* 0x0001e20000100a00 */
[----:B-1----:R-:W-:Y:S01]  /*23490*/  HFMA2.MMA R14, -RZ, RZ, 0.448974609375, 46.75 ;  /* 0x372f51d8ff0e7435 */ /* 0x002fe200000001ff */
[----:B------:R-:W-:-:S02]  /*234a0*/  IMAD.MOV.U32 R15, RZ, RZ, 0x2e550537 ;  /* 0x2e550537ff0f7424 */ /* 0x000fc400078e00ff */
[----:B------:R1:W-:Y:S01]  /*234b0*/  STL.64 [R1+0xcd0], R22 ;  /* 0x000cd01601007387 */ /* 0x0003e20000100a00 */
[----:B--2---:R-:W-:Y:S01]  /*234c0*/  HFMA2.MMA R18, -RZ, RZ, 0.8349609375, -0.0212860107421875 ;  /* 0x3aaea573ff127435 */ /* 0x004fe200000001ff */
[----:B------:R-:W-:Y:S02]  /*234d0*/  MOV R19, 0xbafaede5 ;  /* 0xbafaede500137802 */ /* 0x000fe40000000f00 */
[----:B------:R2:W-:Y:S04]  /*234e0*/  STL.64 [R1+0xd80], R20 ;  /* 0x000d801401007387 */ /* 0x0005e80000100a00 */
[----:B------:R3:W-:Y:S01]  /*234f0*/  STL.64 [R1+0xda0], R16 ;  /* 0x000da01001007387 */ /* 0x0007e20000100a00 */
[----:B0-----:R-:W-:Y:S01]  /*23500*/  MOV R24, 0xa432faca ;  /* 0xa432faca00187802 */ /* 0x001fe20000000f00 */
[----:B------:R-:W-:-:S02]  /*23510*/  IMAD.MOV.U32 R25, RZ, RZ, -0x4fed8b93 ;  /* 0xb012746dff197424 */ /* 0x000fc400078e00ff */
[----:B------:R0:W-:Y:S01]  /*23520*/  STL.64 [R1+0xdb0], R10 ;  /* 0x000db00a01007387 */ /* 0x0001e20000100a00 */
[----:B-1----:R-:W-:Y:S01]  /*23530*/  HFMA2.MMA R22, -RZ, RZ, -0.73681640625, -14.484375 ;  /* 0xb9e5cb3eff167435 */ /* 0x002fe200000001ff */
[----:B------:R-:W-:Y:S02]  /*23540*/  MOV R23, 0xb53b133b ;  /* 0xb53b133b00177802 */ /* 0x000fe40000000f00 */
[----:B--2---:R-:W-:Y:S01]  /*23550*/  MOV R20, 0x33be51ed ;  /* 0x33be51ed00147802 */ /* 0x004fe20000000f00 */
[----:B------:R-:W-:Y:S01]  /*23560*/  IMAD.MOV.U32 R21, RZ, RZ, -0x4d27aa03 ;  /* 0xb2d855fdff157424 */ /* 0x000fe200078e00ff */
[----:B------:R1:W-:Y:S01]  /*23570*/  STL.64 [R1+0xe00], R12 ;  /* 0x000e000c01007387 */ /* 0x0003e20000100a00 */
[----:B---3--:R-:W-:Y:S01]  /*23580*/  MOV R16, 0x2e3a66b4 ;  /* 0x2e3a66b400107802 */ /* 0x008fe20000000f00 */
[----:B------:R-:W-:Y:S02]  /*23590*/  IMAD.MOV.U32 R17, RZ, RZ, -0x52be7263 ;  /* 0xad418d9dff117424 */ /* 0x000fe400078e00ff */
[----:B------:R2:W-:Y:S01]  /*235a0*/  STL.64 [R1+0xe08], R14 ;  /* 0x000e080e01007387 */ /* 0x0005e20000100a00 */
[----:B0-----:R-:W-:Y:S01]  /*235b0*/  HFMA2.MMA R11, -RZ, RZ, 0.734375, 0.000367641448974609375 ;  /* 0x39e00e06ff0b7435 */ /* 0x001fe200000001ff */
[----:B------:R-:W-:-:S02]  /*235c0*/  MOV R10, 0xba055d4d ;  /* 0xba055d4d000a7802 */ /* 0x000fc40000000f00 */
[----:B------:R0:W-:Y:S01]  /*235d0*/  STL.64 [R1+0xde0], R18 ;  /* 0x000de01201007387 */ /* 0x0001e20000100a00 */
[----:B-1----:R-:W-:Y:S01]  /*235e0*/  HFMA2.MMA R12, -RZ, RZ, 0.09600830078125, -0.000927448272705078125 ;  /* 0x2e259399ff0c7435 */ /* 0x002fe200000001ff */
[----:B------:R-:W-:Y:S02]  /*235f0*/  MOV R13, 0x3acf0edd ;  /* 0x3acf0edd000d7802 */ /* 0x000fe40000000f00 */
[----:B------:R1:W-:Y:S01]  /*23600*/  STL.64 [R1+0xcf8], R24 ;  /* 0x000cf81801007387 */ /* 0x0003e20000100a00 */
[----:B--2---:R-:W-:Y:S01]  /*23610*/  HFMA2.MMA R14, -RZ, RZ, 0.6455078125, 2626 ;  /* 0x392a6921ff0e7435 */ /* 0x004fe200000001ff */
[----:B------:R-:W-:Y:S02]  /*23620*/  IMAD.MOV.U32 R15, RZ, RZ, -0x44f8c6dd ;  /* 0xbb073923ff0f7424 */ /* 0x000fe400078e00ff */
[----:B------:R2:W-:Y:S01]  /*23630*/  STL.64 [R1+0xdb8], R20 ;  /* 0x000db81401007387 */ /* 0x0005e20000100a00 */
[----:B0-----:R-:W-:Y:S01]  /*23640*/  HFMA2.MMA R18, -RZ, RZ, 0.237060546875, -0.01297760009765625 ;  /* 0x3396a2a5ff127435 */ /* 0x001fe200000001ff */
[----:B------:R-:W-:-:S02]  /*23650*/  MOV R19, 0xb32d8cee ;  /* 0xb32d8cee00137802 */ /* 0x000fc40000000f00 */
[----:B------:R0:W-:Y:S01]  /*23660*/  STL.64 [R1+0xdd8], R16 ;  /* 0x000dd81001007387 */ /* 0x0001e20000100a00 */
[----:B-1----:R-:W-:-:S03]  /*23670*/  HFMA2.MMA R24, -RZ, RZ, 0.29931640625, -0.001903533935546875 ;  /* 0x34ca97ccff187435 */ /* 0x002fc600000001ff */
[----:B------:R1:W-:Y:S01]  /*23680*/  STL.64 [R1+0xd20], R22 ;  /* 0x000d201601007387 */ /* 0x0003e20000100a00 */
[----:B------:R-:W-:Y:S01]  /*23690*/  IMAD.MOV.U32 R25, RZ, RZ, -0x4b95330e ;  /* 0xb46accf2ff197424 */ /* 0x000fe200078e00ff */
[----:B--2---:R-:W-:Y:S01]  /*236a0*/  MOV R20, 0xb930c724 ;  /* 0xb930c72400147802 */ /* 0x004fe20000000f00 */
[----:B------:R-:W-:Y:S01]  /*236b0*/  IMAD.MOV.U32 R21, RZ, RZ, -0x4df4530d ;  /* 0xb20bacf3ff157424 */ /* 0x000fe200078e00ff */
[----:B------:R2:W-:Y:S01]  /*236c0*/  STL.64 [R1+0xdf0], R10 ;  /* 0x000df00a01007387 */ /* 0x0005e20000100a00 */
[----:B0-----:R-:W-:Y:S01]  /*236d0*/  MOV R16, 0xb4d855fb ;  /* 0xb4d855fb00107802 */ /* 0x001fe20000000f00 */
[----:B------:R-:W-:Y:S02]  /*236e0*/  IMAD.MOV.U32 R17, RZ, RZ, -0x55ba340a ;  /* 0xaa45cbf6ff117424 */ /* 0x000fe400078e00ff */
[----:B------:R0:W-:Y:S01]  /*236f0*/  STL.64 [R1+0xe40], R12 ;  /* 0x000e400c01007387 */ /* 0x0001e20000100a00 */
[----:B-1----:R-:W-:-:S03]  /*23700*/  HFMA2.MMA R23, -RZ, RZ, -0.01314544677734375, -22.578125 ;  /* 0xa2bbcda5ff177435 */ /* 0x002fc600000001ff */
[----:B------:R1:W-:Y:S01]  /*23710*/  STL.64 [R1+0xe48], R14 ;  /* 0x000e480e01007387 */ /* 0x0003e20000100a00 */
[----:B------:R-:W-:Y:S01]  /*23720*/  MOV R22, 0x2de560f7 ;  /* 0x2de560f700167802 */ /* 0x000fe20000000f00 */
[----:B--2---:R-:W-:Y:S02]  /*23730*/  HFMA2.MMA R10, -RZ, RZ, 0.1959228515625, 0.00713348388671875 ;  /* 0x32451f4eff0a7435 */ /* 0x004fe400000001ff */
[----:B------:R2:W-:Y:S01]  /*23740*/  STL.64 [R1+0xe20], R18 ;  /* 0x000e201201007387 */ /* 0x0005e20000100a00 */
[----:B------:R-:W-:Y:S01]  /*23750*/  IMAD.MOV.U32 R11, RZ, RZ, 0x22924184 ;  /* 0x22924184ff0b7424 */ /* 0x000fe200078e00ff */
[----:B0-----:R-:W-:Y:S02]  /*23760*/  HFMA2.MMA R12, -RZ, RZ, -0.08209228515625, -10496 ;  /* 0xad41f120ff0c7435 */ /* 0x001fe400000001ff */
[----:B------:R0:W-:Y:S01]  /*23770*/  STL.64 [R1+0xdf8], R20 ;  /* 0x000df81401007387 */ /* 0x0001e20000100a00 */
[----:B------:R-:W-:Y:S01]  /*23780*/  IMAD.MOV.U32 R13, RZ, RZ, 0x3596a2b5 ;  /* 0x3596a2b5ff0d7424 */ /* 0x000fe200078e00ff */
[----:B-1----:R-:W-:-:S02]  /*23790*/  HFMA2.MMA R15, -RZ, RZ, 0.272705078125, -3.591796875 ;  /* 0x345dc32fff0f7435 */ /* 0x002fc400000001ff */
[----:B------:R1:W-:Y:S01]  /*237a0*/  STL.64 [R1+0xe18], R16 ;  /* 0x000e181001007387 */ /* 0x0003e20000100a00 */
[----:B------:R-:W-:Y:S01]  /*237b0*/  MOV R14, 0xb53865be ;  /* 0xb53865be000e7802 */ /* 0x000fe20000000f00 */
[----:B--2---:R-:W-:Y:S02]  /*237c0*/  HFMA2.MMA R18, -RZ, RZ, -0.30224609375, 7.60546875 ;  /* 0xb4d6479bff127435 */ /* 0x004fe400000001ff */
[----:B------:R2:W-:Y:S01]  /*237d0*/  STL.64 [R1+0xd48], R24 ;  /* 0x000d481801007387 */ /* 0x0005e20000100a00 */
[----:B------:R-:W-:Y:S01]  /*237e0*/  IMAD.MOV.U32 R19, RZ, RZ, 0x39bdf9d4 ;  /* 0x39bdf9d4ff137424 */ /* 0x000fe200078e00ff */
[----:B0-----:R-:W-:Y:S01]  /*237f0*/  HFMA2.MMA R21, -RZ, RZ, 0.1412353515625, -47648 ;  /* 0x3085f9d1ff157435 */ /* 0x001fe200000001ff */
[----:B------:R-:W-:Y:S01]  /*23800*/  MOV R20, 0xb0f4b58f ;  /* 0xb0f4b58f00147802 */ /* 0x000fe20000000f00 */
[----:B------:R0:W-:Y:S01]  /*23810*/  STL.64 [R1+0xd70], R22 ;  /* 0x000d701601007387 */ /* 0x0001e20000100a00 */
[----:B-1----:R-:W-:Y:S02]  /*23820*/  MOV R16, 0x3b0c2df0 ;  /* 0x3b0c2df000107802 */ /* 0x002fe40000000f00 */
[----:B------:R-:W-:Y:S01]  /*23830*/  MOV R17, 0xba847eb2 ;  /* 0xba847eb200117802 */ /* 0x000fe20000000f00 */
[----:B------:R1:W-:Y:S01]  /*23840*/  STL.64 [R1+0xe28], R10 ;  /* 0x000e280a01007387 */ /* 0x0003e20000100a00 */
[----:B--2---:R-:W-:Y:S01]  /*23850*/  MOV R24, 0x38800900 ;  /* 0x3880090000187802 */ /* 0x004fe20000000f00 */
[----:B------:R-:W-:-:S02]  /*23860*/  IMAD.MOV.U32 R25, RZ, RZ, -0x484f381a ;  /* 0xb7b0c7e6ff197424 */ /* 0x000fc400078e00ff */
[----:B------:R2:W-:Y:S01]  /*23870*/  STL.64 [R1+0xe50], R16 ;  /* 0x000e501001007387 */ /* 0x0005e20000100a00 */
[----:B0-----:R-:W-:-:S03]  /*23880*/  HFMA2.MMA R22, -RZ, RZ, -0.032958984375, 0.41845703125 ;  /* 0xa83836b2ff167435 */ /* 0x001fc600000001ff */
[----:B------:R0:W-:Y:S01]  /*23890*/  STL.64 [R1+0xe78], R12 ;  /* 0x000e780c01007387 */ /* 0x0001e20000100a00 */
[----:B------:R-:W-:Y:S02]  /*238a0*/  MOV R23, 0x3185e5e9 ;  /* 0x3185e5e900177802 */ /* 0x000fe40000000f00 */
[----:B-1----:R-:W-:Y:S01]  /*238b0*/  MOV R10, 0x3111c386 ;  /* 0x3111c386000a7802 */ /* 0x002fe20000000f00 */
[----:B------:R-:W-:Y:S01]  /*238c0*/  IMAD.MOV.U32 R11, RZ, RZ, -0x4827bf1f ;  /* 0xb7d840e1ff0b7424 */ /* 0x000fe200078e00ff */
[----:B------:R1:W-:Y:S01]  /*238d0*/  STL.64 [R1+0xe80], R14 ;  /* 0x000e800e01007387 */ /* 0x0003e20000100a00 */
[----:B--2---:R-:W-:Y:S01]  /*238e0*/  HFMA2.MMA R16, -RZ, RZ, 0.2088623046875, -126.1875 ;  /* 0x32afd7e3ff107435 */ /* 0x004fe200000001ff */
[----:B------:R-:W-:Y:S02]  /*238f0*/  MOV R17, 0xb1c79a09 ;  /* 0xb1c79a0900117802 */ /* 0x000fe40000000f00 */
[----:B------:R2:W-:Y:S01]  /*23900*/  STL.64 [R1+0xe58], R18 ;  /* 0x000e581201007387 */ /* 0x0005e20000100a00 */
[----:B0-----:R-:W-:Y:S01]  /*23910*/  HFMA2.MMA R12, -RZ, RZ, 0.8818359375, 52512 ;  /* 0x3b0e7a69ff0c7435 */ /* 0x001fe200000001ff */
[----:B------:R-:W-:-:S02]  /*23920*/  IMAD.MOV.U32 R13, RZ, RZ, -0x44fee425 ;  /* 0xbb011bdbff0d7424 */ /* 0x000fc400078e00ff */
[----:B------:R0:W-:Y:S01]  /*23930*/  STL.64 [R1+0xd98], R24 ;  /* 0x000d981801007387 */ /* 0x0001e20000100a00 */
[----:B-1----:R-:W-:-:S03]  /*23940*/  HFMA2.MMA R15, -RZ, RZ, 0.2078857421875, 0.0001523494720458984375 ;  /* 0x32a708feff0f7435 */ /* 0x002fc600000001ff */
[----:B------:R1:W-:Y:S01]  /*23950*/  STL.64 [R1+0xe30], R20 ;  /* 0x000e301401007387 */ /* 0x0003e20000100a00 */
[----:B------:R-:W-:Y:S01]  /*23960*/  MOV R14, 0x3a5b23f8 ;  /* 0x3a5b23f8000e7802 */ /* 0x000fe20000000f00 */
[----:B--2---:R-:W-:Y:S02]  /*23970*/  HFMA2.MMA R18, -RZ, RZ, -0.0199127197265625, -0.046417236328125 ;  /* 0xa519a9f1ff127435 */ /* 0x004fe400000001ff */
[----:B------:R2:W-:Y:S01]  /*23980*/  STL.64 [R1+0xe68], R10 ;  /* 0x000e680a01007387 */ /* 0x0005e20000100a00 */
[----:B------:R-:W-:Y:S01]  /*23990*/  IMAD.MOV.U32 R19, RZ, RZ, 0x30785d67 ;  /* 0x30785d67ff137424 */ /* 0x000fe200078e00ff */
[----:B0-----:R-:W-:Y:S01]  /*239a0*/  HFMA2.MMA R24, -RZ, RZ, 0.82080078125, 184 ;  /* 0x3a9159c0ff187435 */ /* 0x001fe200000001ff */
[----:B------:R-:W-:Y:S01]  /*239b0*/  IMAD.MOV.U32 R25, RZ, RZ, 0x35854f7b ;  /* 0x35854f7bff197424 */ /* 0x000fe200078e00ff */
[----:B------:R0:W-:Y:S01]  /*239c0*/  STL.64 [R1+0xdc0], R22 ;  /* 0x000dc01601007387 */ /* 0x0001e20000100a00 */
[----:B-1----:R-:W-:Y:S01]  /*239d0*/  HFMA2.MMA R20, -RZ, RZ, 0.47265625, -36224 ;  /* 0x3790f86cff147435 */ /* 0x002fe200000001ff */
[----:B------:R-:W-:-:S02]  /*239e0*/  MOV R21, 0xb6bd4b10 ;  /* 0xb6bd4b1000157802 */ /* 0x000fc40000000f00 */
[----:B------:R1:W-:Y:S01]  /*239f0*/  STL.64 [R1+0xe90], R16 ;  /* 0x000e901001007387 */ /* 0x0003e20000100a00 */
[----:B--2---:R-:W-:Y:S01]  /*23a00*/  HFMA2.MMA R11, -RZ, RZ, 0.110595703125, 0.9189453125 ;  /* 0x2f143b5aff0b7435 */ /* 0x004fe200000001ff */
[----:B------:R-:W-:Y:S02]  /*23a10*/  MOV R10, 0xb008560a ;  /* 0xb008560a000a7802 */ /* 0x000fe40000000f00 */
[----:B------:R2:W-:Y:S01]  /*23a20*/  STL.64 [R1+0xeb8], R12 ;  /* 0x000eb80c01007387 */ /* 0x0005e20000100a00 */
[----:B0-----:R-:W-:-:S03]  /*23a30*/  HFMA2.MMA R23, -RZ, RZ, 0.35595703125, 4912 ;  /* 0x35b26cccff177435 */ /* 0x001fc600000001ff */
[----:B------:R0:W-:Y:S01]  /*23a40*/  STL.64 [R1+0xec0], R14 ;  /* 0x000ec00e01007387 */ /* 0x0001e20000100a00 */
[----:B------:R-:W-:-:S03]  /*23a50*/  MOV R22, 0xb6102ac4 ;  /* 0xb6102ac400167802 */ /* 0x000fc60000000f00 */
[----:B------:R3:W-:Y:S01]  /*23a60*/  STL.64 [R1+0xe98], R18 ;  /* 0x000e981201007387 */ /* 0x0007e20000100a00 */
[----:B-1----:R-:W-:Y:S01]  /*23a70*/  MOV R16, 0xb9872882 ;  /* 0xb987288200107802 */ /* 0x002fe20000000f00 */
[----:B------:R-:W-:Y:S01]  /*23a80*/  IMAD.MOV.U32 R17, RZ, RZ, 0x3947558c ;  /* 0x3947558cff117424 */ /* 0x000fe200078e00ff */
[----:B--2---:R-:W-:Y:S01]  /*23a90*/  HFMA2.MMA R12, -RZ, RZ, -0.2491455078125, -8.285045623779296875e-06 ;  /* 0xb3f9808bff0c7435 */ /* 0x004fe200000001ff */
[----:B------:R1:W-:Y:S01]  /*23aa0*/  STL.64 [R1+0xde8], R24 ;  /* 0x000de81801007387 */ /* 0x0003e20000100a00 */
[----:B------:R-:W-:Y:S01]  /*23ab0*/  MOV R13, 0xa74af8f3 ;  /* 0xa74af8f3000d7802 */ /* 0x000fe20000000f00 */
[----:B0-----:R-:W-:Y:S02]  /*23ac0*/  HFMA2.MMA R14, -RZ, RZ, 0.208251953125, -2.10546875 ;  /* 0x32aac036ff0e7435 */ /* 0x001fe400000001ff */
[----:B------:R0:W-:Y:S01]  /*23ad0*/  STL.64 [R1+0xe70], R20 ;  /* 0x000e701401007387 */ /* 0x0001e20000100a00 */
[----:B------:R-:W-:Y:S01]  /*23ae0*/  IMAD.MOV.U32 R15, RZ, RZ, -0x4dbc0451 ;  /* 0xb243fbafff0f7424 */ /* 0x000fe200078e00ff */
[----:B---3--:R-:W-:-:S02]  /*23af0*/  HFMA2.MMA R18, -RZ, RZ, -0.56884765625, -35072 ;  /* 0xb88df848ff127435 */ /* 0x008fc400000001ff */
[----:B------:R2:W-:Y:S01]  /*23b00*/  STL.64 [R1+0xea0], R10 ;  /* 0x000ea00a01007387 */ /* 0x0005e20000100a00 */
[----:B------:R-:W-:Y:S02]  /*23b10*/  MOV R19, 0xaf1ec6c2 ;  /* 0xaf1ec6c200137802 */ /* 0x000fe40000000f00 */
[----:B-1----:R-:W-:Y:S01]  /*23b20*/  MOV R24, 0xaf912a36 ;  /* 0xaf912a3600187802 */ /* 0x002fe20000000f00 */
[----:B------:R-:W-:Y:S01]  /*23b30*/  IMAD.MOV.U32 R25, RZ, RZ, 0x22d5cb0c ;  /* 0x22d5cb0cff197424 */ /* 0x000fe200078e00ff */
[----:B------:R1:W-:Y:S01]  /*23b40*/  STL.64 [R1+0xe10], R22 ;  /* 0x000e101601007387 */ /* 0x0003e20000100a00 */
[----:B0-----:R-:W-:Y:S01]  /*23b50*/  MOV R20, 0xbb8572b5 ;  /* 0xbb8572b500147802 */ /* 0x001fe20000000f00 */
[----:B------:R-:W-:Y:S02]  /*23b60*/  IMAD.MOV.U32 R21, RZ, RZ, 0x3bd1d34d ;  /* 0x3bd1d34dff157424 */ /* 0x000fe400078e00ff */
[----:B------:R0:W-:Y:S01]  /*23b70*/  STL.64 [R1+0xec8], R16 ;  /* 0x000ec81001007387 */ /* 0x0001e20000100a00 */
[----:B--2---:R-:W-:Y:S01]  /*23b80*/  HFMA2.MMA R11, -RZ, RZ, 0.0576171875, -0.2314453125 ;  /* 0x2b60b368ff0b7435 */ /* 0x004fe200000001ff */
[----:B------:R-:W-:-:S02]  /*23b90*/  MOV R10, 0x365dc32f ;  /* 0x365dc32f000a7802 */ /* 0x000fc40000000f00 */
[----:B------:R2:W-:Y:S01]  /*23ba0*/  STL.64 [R1+0xe38], R24 ;  /* 0x000e381801007387 */ /* 0x0005e20000100a00 */
[----:B-1----:R-:W-:-:S03]  /*23bb0*/  HFMA2.MMA R23, -RZ, RZ, 0.60693359375, 0.017181396484375 ;  /* 0x38db2466ff177435 */ /* 0x002fc600000001ff */
[----:B------:R1:W-:Y:S01]  /*23bc0*/  STL.64 [R1+0xea8], R20 ;  /* 0x000ea81401007387 */ /* 0x0003e20000100a00 */
[----:B------:R-:W-:Y:S02]  /*23bd0*/  MOV R22, 0xb9938e1b ;  /* 0xb9938e1b00167802 */ /* 0x000fe40000000f00 */
[----:B0-----:R-:W-:Y:S01]  /*23be0*/  MOV R16, 0xb00a9a1c ;  /* 0xb00a9a1c00107802 */ /* 0x001fe20000000f00 */
[----:B------:R-:W-:Y:S01]  /*23bf0*/  IMAD.MOV.U32 R17, RZ, RZ, -0x443d1c1a ;  /* 0xbbc2e3e6ff117424 */ /* 0x000fe200078e00ff */
[----:B------:R0:W-:Y:S01]  /*23c00*/  STL.64 [R1+0xef0], R12 ;  /* 0x000ef00c01007387 */ /* 0x0001e20000100a00 */
[----:B--2---:R-:W-:Y:S01]  /*23c10*/  MOV R24, 0x29526277 ;  /* 0x2952627700187802 */ /* 0x004fe20000000f00 */
[----:B------:R-:W-:Y:S02]  /*23c20*/  IMAD.MOV.U32 R25, RZ, RZ, -0x4ce70e84 ;  /* 0xb318f17cff197424 */ /* 0x000fe400078e00ff */
[----:B------:R2:W-:Y:S01]  /*23c30*/  STL.64 [R1+0xef8], R14 ;  /* 0x000ef80e01007387 */ /* 0x0005e20000100a00 */
[----:B-1----:R-:W-:Y:S01]  /*23c40*/  MOV R20, 0xb52c0fab ;  /* 0xb52c0fab00147802 */ /* 0x002fe20000000f00 */
[----:B------:R-:W-:-:S02]  /*23c50*/  IMAD.MOV.U32 R21, RZ, RZ, 0x34d0d05d ;  /* 0x34d0d05dff157424 */ /* 0x000fc400078e00ff */
[----:B------:R1:W-:Y:S01]  /*23c60*/  STL.64 [R1+0xed0], R18 ;  /* 0x000ed01201007387 */ /* 0x0003e20000100a00 */
[----:B0-----:R-:W-:Y:S01]  /*23c70*/  HFMA2.MMA R12, -RZ, RZ, -0.1851806640625, 0.007030487060546875 ;  /* 0xb1ed1f33ff0c7435 */ /* 0x001fe200000001ff */
[----:B------:R-:W-:Y:S02]  /*23c80*/  MOV R13, 0x3945b5d9 ;  /* 0x3945b5d9000d7802 */ /* 0x000fe40000000f00 */
[----:B------:R0:W-:Y:S01]  /*23c90*/  STL.64 [R1+0xee0], R10 ;  /* 0x000ee00a01007387 */ /* 0x0001e20000100a00 */
[----:B--2---:R-:W-:Y:S01]  /*23ca0*/  HFMA2.MMA R14, -RZ, RZ, -0.630859375, 22560 ;  /* 0xb90c7582ff0e7435 */ /* 0x004fe200000001ff */
[----:B------:R-:W-:Y:S02]  /*23cb0*/  IMAD.MOV.U32 R15, RZ, RZ, 0x38420ab7 ;  /* 0x38420ab7ff0f7424 */ /* 0x000fe400078e00ff */
[----:B------:R2:W-:Y:S01]  /*23cc0*/  STL.64 [R1+0xf08], R16 ;  /* 0x000f081001007387 */ /* 0x0005e20000100a00 */
[----:B-1----:R-:W-:Y:S01]  /*23cd0*/  HFMA2.MMA R18, -RZ, RZ, -0.75634765625, -0.0028533935546875 ;  /* 0xba0d99d8ff127435 */ /* 0x002fe200000001ff */
[----:B------:R-:W-:-:S02]  /*23ce0*/  MOV R19, 0x3c10084d ;  /* 0x3c10084d00137802 */ /* 0x000fc40000000f00 */
[----:B------:R1:W-:Y:S01]  /*23cf0*/  STL.64 [R1+0xe60], R22 ;  /* 0x000e601601007387 */ /* 0x0003e20000100a00 */
[----:B0-----:R-:W-:-:S03]  /*23d00*/  HFMA2.MMA R10, -RZ, RZ, -1.0322265625, -2.9027462005615234375e-05 ;  /* 0xbc2181e7ff0a7435 */ /* 0x001fc600000001ff */
[----:B------:R0:W-:Y:S01]  /*23d10*/  STL.64 [R1+0xe88], R24 ;  /* 0x000e881801007387 */ /* 0x0001e20000100a00 */
[----:B------:R-:W-:Y:S01]  /*23d20*/  IMAD.MOV.U32 R11, RZ, RZ, 0x3ba44808 ;  /* 0x3ba44808ff0b7424 */ /* 0x000fe200078e00ff */
[----:B--2---:R-:W-:Y:S02]  /*23d30*/  HFMA2.MMA R17, -RZ, RZ, -0.4482421875, 0.000469684600830078125 ;  /* 0xb72c0fb2ff117435 */ /* 0x004fe400000001ff */
[----:B------:R2:W-:Y:S01]  /*23d40*/  STL.64 [R1+0xee8], R20 ;  /* 0x000ee81401007387 */ /* 0x0005e20000100a00 */
[----:B------:R-:W-:Y:S01]  /*23d50*/  MOV R16, 0x2e301289 ;  /* 0x2e30128900107802 */ /* 0x000fe20000000f00 */
[----:B-1----:R-:W-:Y:S02]  /*23d60*/  HFMA2.MMA R22, -RZ, RZ, -0.939453125, 3328 ;  /* 0xbb846a80ff167435 */ /* 0x002fe400000001ff */
[----:B------:R1:W-:Y:S01]  /*23d70*/  STL.64 [R1+0xf30], R12 ;  /* 0x000f300c01007387 */ /* 0x0003e20000100a00 */
[----:B------:R-:W-:Y:S01]  /*23d80*/  MOV R23, 0xb6128c3e ;  /* 0xb6128c3e00177802 */ /* 0x000fe20000000f00 */
[----:B0-----:R-:W-:-:S02]  /*23d90*/  HFMA2.MMA R24, -RZ, RZ, 0.469482421875, -25.453125 ;  /* 0x3783ce5dff187435 */ /* 0x001fc400000001ff */
[----:B------:R0:W-:Y:S01]  /*23da0*/  STL.64 [R1+0xf38], R14 ;  /* 0x000f380e01007387 */ /* 0x0001e20000100a00 */
[----:B------:R-:W-:Y:S01]  /*23db0*/  IMAD.MOV.U32 R25, RZ, RZ, -0x48d3209f ;  /* 0xb72cdf61ff197424 */ /* 0x000fe200078e00ff */
[----:B--2---:R-:W-:Y:S02]  /*23dc0*/  HFMA2.MMA R21, -RZ, RZ, -0.87841796875, 0.07373046875 ;  /* 0xbb072cb8ff157435 */ /* 0x004fe400000001ff */
[----:B------:R2:W-:Y:S01]  /*23dd0*/  STL.64 [R1+0xf10], R18 ;  /* 0x000f101201007387 */ /* 0x0005e20000100a00 */
[----:B------:R-:W-:Y:S02]  /*23de0*/  MOV R20, 0x35abe64f ;  /* 0x35abe64f00147802 */ /* 0x000fe40000000f00 */
[----:B-1----:R-:W-:Y:S01]  /*23df0*/  MOV R12, 0x31ee4973 ;  /* 0x31ee4973000c7802 */ /* 0x002fe20000000f00 */
[----:B------:R-:W-:Y:S01]  /*23e00*/  IMAD.MOV.U32 R13, RZ, RZ, -0x4ef8e330 ;  /* 0xb1071cd0ff0d7424 */ /* 0x000fe200078e00ff */
[----:B------:R1:W-:Y:S01]  /*23e10*/  STL.64 [R1+0xf18], R10 ;  /* 0x000f180a01007387 */ /* 0x0003e20000100a00 */
[----:B0-----:R-:W-:Y:S01]  /*23e20*/  HFMA2.MMA R14, -RZ, RZ, 1.138671875, -0.0004088878631591796875 ;  /* 0x3c8e8eb3ff0e7435 */ /* 0x001fe200000001ff */
[----:B------:R-:W-:-:S02]  /*23e30*/  MOV R15, 0xbcf1e474 ;  /* 0xbcf1e474000f7802 */ /* 0x000fc40000000f00 */
[----:B------:R0:W-:Y:S01]  /*23e40*/  STL.64 [R1+0xf40], R16 ;  /* 0x000f401001007387 */ /* 0x0001e20000100a00 */
[----:B--2---:R-:W-:Y:S01]  /*23e50*/  MOV R18, 0x36dddd64 ;  /* 0x36dddd6400127802 */ /* 0x004fe20000000f00 */
[----:B------:R-:W-:Y:S02]  /*23e60*/  IMAD.MOV.U32 R19, RZ, RZ, -0x49f3a7b4 ;  /* 0xb60c584cff137424 */ /* 0x000fe400078e00ff */
[----:B------:R2:W-:Y:S01]  /*23e70*/  STL.64 [R1+0xeb0], R22 ;  /* 0x000eb01601007387 */ /* 0x0005e20000100a00 */
[----:B-1----:R-:W-:-:S03]  /*23e80*/  HFMA2.MMA R10, -RZ, RZ, -0.28125, -0.005046844482421875 ;  /* 0xb4809d2bff0a7435 */ /* 0x002fc600000001ff */
[----:B------:R1:W-:Y:S01]  /*23e90*/  STL.64 [R1+0xed8], R24 ;  /* 0x000ed81801007387 */ /* 0x0003e20000100a00 */
[----:B------:R-:W-:Y:S01]  /*23ea0*/  IMAD.MOV.U32 R11, RZ, RZ, 0x3398dd34 ;  /* 0x3398dd34ff0b7424 */ /* 0x000fe200078e00ff */
[----:B0-----:R-:W-:Y:S02]  /*23eb0*/  HFMA2.MMA R17, -RZ, RZ, 1.06640625, 0.52685546875 ;  /* 0x3c443837ff117435 */ /* 0x001fe400000001ff */
[----:B------:R0:W-:Y:S01]  /*23ec0*/  STL.64 [R1+0xf20], R20 ;  /* 0x000f201401007387 */ /* 0x0001e20000100a00 */
[----:B------:R-:W-:Y:S01]  /*23ed0*/  MOV R16, 0xbc4ac247 ;  /* 0xbc4ac24700107802 */ /* 0x000fe20000000f00 */
[----:B--2---:R-:W-:Y:S02]  /*23ee0*/  HFMA2.MMA R23, -RZ, RZ, 0.007099151611328125, 0.256103515625 ;  /* 0x1f453419ff177435 */ /* 0x004fe400000001ff */
[----:B------:R2:W-:Y:S01]  /*23ef0*/  STL.64 [R1+0xf68], R12 ;  /* 0x000f680c01007387 */ /* 0x0005e20000100a00 */
[----:B------:R-:W-:Y:S02]  /*23f00*/  MOV R22, 0x315e5907 ;  /* 0x315e590700167802 */ /* 0x000fe40000000f00 */
[----:B-1----:R-:W-:Y:S01]  /*23f10*/  MOV R24, 0x3ae040b6 ;  /* 0x3ae040b600187802 */ /* 0x002fe20000000f00 */
[----:B------:R-:W-:Y:S01]  /*23f20*/  IMAD.MOV.U32 R25, RZ, RZ, -0x45ce8a72 ;  /* 0xba31758eff197424 */ /* 0x000fe200078e00ff */
[----:B------:R1:W-:Y:S01]  /*23f30*/  STL.64 [R1+0xf48], R18 ;  /* 0x000f481201007387 */ /* 0x0003e20000100a00 */
[----:B0-----:R-:W-:Y:S01]  /*23f40*/  HFMA2.MMA R21, -RZ, RZ, -0.1971435546875, -1835 ;  /* 0xb24fe72bff157435 */ /* 0x001fe200000001ff */
[----:B------:R-:W-:-:S02]  /*23f50*/  MOV R20, 0x2680a18f ;  /* 0x2680a18f00147802 */ /* 0x000fc40000000f00 */
[----:B------:R0:W-:Y:S01]  /*23f60*/  STL.64 [R1+0xf70], R14 ;  /* 0x000f700e01007387 */ /* 0x0001e20000100a00 */
[----:B--2---:R-:W-:Y:S01]  /*23f70*/  HFMA2.MMA R12, -RZ, RZ, -0.505859375, 137.5 ;  /* 0xb80c584cff0c7435 */ /* 0x004fe200000001ff */
[----:B------:R-:W-:Y:S02]  /*23f80*/  IMAD.MOV.U32 R13, RZ, RZ, -0x53846403 ;  /* 0xac7b9bfdff0d7424 */ /* 0x000fe400078e00ff */
[----:B------:R2:W-:Y:S01]  /*23f90*/  STL.64 [R1+0xf28], R24 ;  /* 0x000f281801007387 */ /* 0x0005e20000100a00 */
[----:B-1----:R-:W-:Y:S01]  /*23fa0*/  MOV R18, 0xbbb17561 ;  /* 0xbbb1756100127802 */ /* 0x002fe20000000f00 */
[----:B------:R-:W-:Y:S02]  /*23fb0*/  IMAD.MOV.U32 R19, RZ, RZ, -0x4c781577 ;  /* 0xb387ea89ff137424 */ /* 0x000fe400078e00ff */
[----:B------:R1:W-:Y:S01]  /*23fc0*/  STL.64 [R1+0xf58], R10 ;  /* 0x000f580a01007387 */ /* 0x0003e20000100a00 */
[----:B0-----:R-:W-:Y:S01]  /*23fd0*/  HFMA2.MMA R15, -RZ, RZ, -0.412109375, -0.82958984375 ;  /* 0xb698baa3ff0f7435 */ /* 0x001fe200000001ff */
[----:B------:R-:W-:-:S02]  /*23fe0*/  MOV R14, 0x36f01e4e ;  /* 0x36f01e4e000e7802 */ /* 0x000fc40000000f00 */
[----:B------:R0:W-:Y:S01]  /*23ff0*/  STL.64 [R1+0xf80], R16 ;  /* 0x000f801001007387 */ /* 0x0001e20000100a00 */
[----:B--2---:R-:W-:Y:S01]  /*24000*/  HFMA2.MMA R24, -RZ, RZ, 1.16015625, 0.452880859375 ;  /* 0x3ca4373fff187435 */ /* 0x004fe200000001ff */
[----:B------:R-:W-:Y:S02]  /*24010*/  IMAD.MOV.U32 R25, RZ, RZ, 0x36ebda3c ;  /* 0x36ebda3cff197424 */ /* 0x000fe400078e00ff */
[----:B------:R2:W-:Y:S01]  /*24020*/  STL.64 [R1+0xf88], R18 ;  /* 0x000f881201007387 */ /* 0x0005e20000100a00 */
[----:B-1----:R-:W-:-:S03]  /*24030*/  HFMA2.MMA R10, -RZ, RZ, 0.87060546875, 0.01421356201171875 ;  /* 0x3af72347ff0a7435 */ /* 0x002fc600000001ff */
[----:B------:R1:W-:Y:S01]  /*24040*/  STL.64 [R1+0xf00], R22 ;  /* 0x000f001601007387 */ /* 0x0003e20000100a00 */
[----:B------:R-:W-:Y:S02]  /*24050*/  MOV R11, 0xbac1218f ;  /* 0xbac1218f000b7802 */ /* 0x000fe40000000f00 */
[----:B0-----:R-:W-:Y:S01]  /*24060*/  MOV R16, 0x35bf1481 ;  /* 0x35bf148100107802 */ /* 0x001fe20000000f00 */
[----:B------:R-:W-:Y:S01]  /*24070*/  IMAD.MOV.U32 R17, RZ, RZ, 0x28a95d1c ;  /* 0x28a95d1cff117424 */ /* 0x000fe200078e00ff */
[----:B------:R0:W-:Y:S01]  /*24080*/  STL.64 [R1+0xf60], R20 ;  /* 0x000f601401007387 */ /* 0x0001e20000100a00 */
[----:B--2---:R-:W-:Y:S01]  /*24090*/  HFMA2.MMA R18, -RZ, RZ, -0.28466796875, -7092 ;  /* 0xb48eeeedff127435 */ /* 0x004fe200000001ff */
[----:B------:R-:W-:Y:S02]  /*240a0*/  MOV R19, 0x342b44cb ;  /* 0x342b44cb00137802 */ /* 0x000fe40000000f00 */
[----:B------:R2:W-:Y:S01]  /*240b0*/  STL.64 [R1+0xfa8], R12 ;  /* 0x000fa80c01007387 */ /* 0x0005e20000100a00 */
[----:B-1----:R-:W-:-:S03]  /*240c0*/  HFMA2.MMA R22, -RZ, RZ, -0.050140380859375, -1378 ;  /* 0xaa6be562ff167435 */ /* 0x002fc600000001ff */
[----:B------:R1:W-:Y:S01]  /*240d0*/  STL.64 [R1+0xfb0], R14 ;  /* 0x000fb00e01007387 */ /* 0x0003e20000100a00 */
[----:B------:R-:W-:Y:S01]  /*240e0*/  MOV R23, 0x34d57045 ;  /* 0x34d5704500177802 */ /* 0x000fe20000000f00 */
[----:B0-----:R-:W-:Y:S01]  /*240f0*/  HFMA2.MMA R20, -RZ, RZ, 0.75830078125, -0.00012302398681640625 ;  /* 0x3a118808ff147435 */ /* 0x001fe200000001ff */
[----:B------:R-:W-:Y:S01]  /*24100*/  IMAD.MOV.U32 R21, RZ, RZ, 0x30100e08 ;  /* 0x30100e08ff157424 */ /* 0x000fe200078e00ff */
[----:B------:R0:W-:Y:S01]  /*24110*/  STL.64 [R1+0xfb8], R16 ;  /* 0x000fb81001007387 */ /* 0x0001e20000100a00 */
[----:B--2---:R-:W-:Y:S01]  /*24120*/  HFMA2.MMA R12, -RZ, RZ, 1.3642578125, 3126 ;  /* 0x3d756a1bff0c7435 */ /* 0x004fe200000001ff */
[----:B------:R-:W-:Y:S02]  /*24130*/  MOV R13, 0xbd050d1d ;  /* 0xbd050d1d000d7802 */ /* 0x000fe40000000f00 */
[----:B------:R2:W-:Y:S01]  /*24140*/  STL.64 [R1+0xf78], R24 ;  /* 0x000f781801007387 */ /* 0x0005e20000100a00 */
[----:B-1----:R-:W-:Y:S01]  /*24150*/  HFMA2.MMA R14, -RZ, RZ, -0.421630859375, -45600 ;  /* 0xb6bff991ff0e7435 */ /* 0x002fe200000001ff */
[----:B------:R-:W-:-:S02]  /*24160*/  IMAD.MOV.U32 R15, RZ, RZ, 0x3c772822 ;  /* 0x3c772822ff0f7424 */ /* 0x000fc400078e00ff */
[----:B------:R1:W-:Y:S01]  /*24170*/  STL.64 [R1+0xf90], R10 ;  /* 0x000f900a01007387 */ /* 0x0003e20000100a00 */
[----:B0-----:R-:W-:Y:S01]  /*24180*/  MOV R16, 0x3301fab9 ;  /* 0x3301fab900107802 */ /* 0x001fe20000000f00 */
[----:B------:R-:W-:Y:S02]  /*24190*/  IMAD.MOV.U32 R17, RZ, RZ, -0x451e2b3b ;  /* 0xbae1d4c5ff117424 */ /* 0x000fe400078e00ff */
[----:B------:R0:W-:Y:S01]  /*241a0*/  STL.64 [R1+0xfc0], R18 ;  /* 0x000fc01201007387 */ /* 0x0001e20000100a00 */
[----:B--2---:R-:W-:Y:S01]  /*241b0*/  HFMA2.MMA R24, -RZ, RZ, -0.227783203125, -0.056427001953125 ;  /* 0xb34aab39ff187435 */ /* 0x004fe200000001ff */
[----:B------:R-:W-:Y:S02]  /*241c0*/  IMAD.MOV.U32 R25, RZ, RZ, -0x5b69df18 ;  /* 0xa49620e8ff197424 */ /* 0x000fe400078e00ff */
[----:B------:R2:W-:Y:S01]  /*241d0*/  STL.64 [R1+0xf50], R22 ;  /* 0x000f501601007387 */ /* 0x0005e20000100a00 */
[----:B-1----:R-:W-:Y:S01]  /*241e0*/  HFMA2.MMA R11, -RZ, RZ, 1.2412109375, -20.046875 ;  /* 0x3cf7cd03ff0b7435 */ /* 0x002fe200000001ff */
[----:B------:R-:W-:-:S02]  /*241f0*/  MOV R10, 0x32091641 ;  /* 0x32091641000a7802 */ /* 0x000fc40000000f00 */
[----:B------:R1:W-:Y:S01]  /*24200*/  STL.64 [R1+0xf98], R20 ;  /* 0x000f981401007387 */ /* 0x0003e20000100a00 */
[----:B0-----:R-:W-:-:S03]  /*24210*/  HFMA2.MMA R19, -RZ, RZ, -0.74462890625, -0.0031642913818359375 ;  /* 0xb9f59a7bff137435 */ /* 0x001fc600000001ff */
[----:B------:R0:W-:Y:S01]  /*24220*/  STL.64 [R1+0xfe0], R12 ;  /* 0x000fe00c01007387 */ /* 0x0001e20000100a00 */
[----:B------:R-:W-:Y:S02]  /*24230*/  MOV R18, 0x3aa8ffa4 ;  /* 0x3aa8ffa400127802 */ /* 0x000fe40000000f00 */
[----:B--2---:R-:W-:Y:S01]  /*24240*/  MOV R22, 0xb9168dbb ;  /* 0xb9168dbb00167802 */ /* 0x004fe20000000f00 */
[----:B------:R2:W-:Y:S01]  /*24250*/  STL.64 [R1+0xfe8], R14 ;  /* 0x000fe80e01007387 */ /* 0x0005e20000100a00 */
[----:B------:R-:W-:Y:S02]  /*24260*/  MOV R23, 0x38cfff8d ;  /* 0x38cfff8d00177802 */ /* 0x000fe40000000f00 */
[----:B-1----:R-:W-:Y:S01]  /*24270*/  MOV R20, 0x3b22a4c0 ;  /* 0x3b22a4c000147802 */ /* 0x002fe20000000f00 */
[----:B------:R-:W-:Y:S01]  /*24280*/  IMAD.MOV.U32 R21, RZ, RZ, -0x42b37306 ;  /* 0xbd4c8cfaff157424 */ /* 0x000fe200078e00ff */
[----:B------:R1:W-:Y:S01]  /*24290*/  STL.64 [R1+0xff8], R16 ;  /* 0x000ff81001007387 */ /* 0x0003e20000100a00 */
[----:B0-----:R-:W-:Y:S01]  /*242a0*/  HFMA2.MMA R13, -RZ, RZ, -0.346435546875, 91.4375 ;  /* 0xb58b55b7ff0d7435 */ /* 0x001fe200000001ff */
[----:B------:R-:W-:-:S02]  /*242b0*/  MOV R12, 0x3660ca4a ;  /* 0x3660ca4a000c7802 */ /* 0x000fc40000000f00 */
[----:B------:R0:W-:Y:S01]  /*242c0*/  STL.64 [R1+0xfa0], R22 ;  /* 0x000fa01601007387 */ /* 0x0001e20000100a00 */
[----:B--2---:R-:W-:Y:S01]  /*242d0*/  MOV R14, 0xa7ca1510 ;  /* 0xa7ca1510000e7802 */ /* 0x004fe20000000f00 */
[----:B------:R-:W-:Y:S02]  /*242e0*/  IMAD.MOV.U32 R15, RZ, RZ, 0x344da161 ;  /* 0x344da161ff0f7424 */ /* 0x000fe400078e00ff */
[----:B------:R2:W-:Y:S01]  /*242f0*/  STL.64 [R1+0xfc8], R24 ;  /* 0x000fc81801007387 */ /* 0x0005e20000100a00 */
[----:B-1----:R-:W-:Y:S01]  /*24300*/  HFMA2.MMA R16, -RZ, RZ, -0.2486572265625, 0.320556640625 ;  /* 0xb3f53521ff107435 */ /* 0x002fe200000001ff */
[----:B------:R-:W-:Y:S02]  /*24310*/  MOV R17, 0x33108b6f ;  /* 0x33108b6f00117802 */ /* 0x000fe40000000f00 */
[----:B------:R1:W-:Y:S01]  /*24320*/  STL.64 [R1+0xfd0], R10 ;  /* 0x000fd00a01007387 */ /* 0x0003e20000100a00 */
[----:B0-----:R-:W-:-:S03]  /*24330*/  HFMA2.MMA R23, -RZ, RZ, 0.96337890625, -2856 ;  /* 0x3bb5e994ff177435 */ /* 0x001fc600000001ff */
[----:B------:R0:W-:Y:S01]  /*24340*/  STL.64 [R1+0xfd8], R20 ;  /* 0x000fd81401007387 */ /* 0x0001e20000100a00 */
[----:B------:R-:W-:Y:S01]  /*24350*/  MOV R22, 0xbc594606 ;  /* 0xbc59460600167802 */ /* 0x000fe20000000f00 */
[----:B--2---:R-:W-:Y:S02]  /*24360*/  HFMA2.MMA R24, -RZ, RZ, 0.059295654296875, -7.9333782196044921875e-05 ;  /* 0x2b978533ff187435 */ /* 0x004fe400000001ff */
[----:B------:R2:W-:Y:S01]  /*24370*/  STL.64 [R1+0x1000], R18 ;  /* 0x0010001201007387 */ /* 0x0005e20000100a00 */
[----:B------:R-:W-:Y:S01]  /*24380*/  IMAD.MOV.U32 R25, RZ, RZ, -0x494d5557 ;  /* 0xb6b2aaa9ff197424 */ /* 0x000fe200078e00ff */
[----:B-1----:R-:W-:Y:S01]  /*24390*/  MOV R10, 0xaf493d3d ;  /* 0xaf493d3d000a7802 */ /* 0x002fe20000000f00 */
[----:B------:R-:W-:Y:S01]  /*243a0*/  IMAD.MOV.U32 R11, RZ, RZ, 0x38f01e51 ;  /* 0x38f01e51ff0b7424 */ /* 0x000fe200078e00ff */
[----:B------:R1:W-:Y:S01]  /*243b0*/  STL.64 [R1+0x1020], R12 ;  /* 0x0010200c01007387 */ /* 0x0003e20000100a00 */
[----:B0-----:R-:W-:Y:S01]  /*243c0*/  HFMA2.MMA R20, -RZ, RZ, -0.5791015625, 6.30078125 ;  /* 0xb8a2464dff147435 */ /* 0x001fe200000001ff */
[----:B------:R-:W-:-:S02]  /*243d0*/  MOV R21, 0x37d6f710 ;  /* 0x37d6f71000157802 */ /* 0x000fc40000000f00 */
[----:B------:R0:W-:Y:S01]  /*243e0*/  STL.64 [R1+0x1028], R14 ;  /* 0x0010280e01007387 */ /* 0x0001e20000100a00 */
[----:B--2---:R-:W-:Y:S01]  /*243f0*/  HFMA2.MMA R18, -RZ, RZ, -1.447265625, -232.375 ;  /* 0xbdcadb43ff127435 */ /* 0x004fe200000001ff */
[----:B------:R-:W-:Y:S02]  /*24400*/  IMAD.MOV.U32 R19, RZ, RZ, 0x3e37d95d ;  /* 0x3e37d95dff137424 */ /* 0x000fe400078e00ff */
[----:B------:R2:W-:Y:S01]  /*24410*/  STL.64 [R1+0x1030], R16 ;  /* 0x0010301001007387 */ /* 0x0005e20000100a00 */
[----:B-1----:R-:W-:Y:S01]  /*24420*/  HFMA2.MMA R12, -RZ, RZ, 1.3017578125, -2804 ;  /* 0x3d35e97aff0c7435 */ /* 0x002fe200000001ff */
[----:B------:R-:W-:Y:S02]  /*24430*/  MOV R13, 0x3495237e ;  /* 0x3495237e000d7802 */ /* 0x000fe40000000f00 */
[----:B------:R1:W-:Y:S01]  /*24440*/  STL.64 [R1+0x1008], R10 ;  /* 0x0010080a01007387 */ /* 0x0003e20000100a00 */
[----:B0-----:R-:W-:Y:S01]  /*24450*/  HFMA2.MMA R14, -RZ, RZ, -1.1376953125, 0.0194244384765625 ;  /* 0xbc8d24f9ff0e7435 */ /* 0x001fe200000001ff */
[----:B------:R-:W-:-:S02]  /*24460*/  IMAD.MOV.U32 R15, RZ, RZ, 0x3c685f80 ;  /* 0x3c685f80ff0f7424 */ /* 0x000fc400078e00ff */
[----:B------:R0:W-:Y:S01]  /*24470*/  STL.64 [R1+0xff0], R22 ;  /* 0x000ff01601007387 */ /* 0x0001e20000100a00 */
[----:B--2---:R-:W-:Y:S01]  /*24480*/  HFMA2.MMA R16, -RZ, RZ, 0.7294921875, -28928 ;  /* 0x39d6f710ff107435 */ /* 0x004fe200000001ff */
[----:B------:R-:W-:Y:S02]  /*24490*/  MOV R17, 0x2da18c1b ;  /* 0x2da18c1b00117802 */ /* 0x000fe40000000f00 */
[----:B------:R2:W-:Y:S01]  /*244a0*/  STL.64 [R1+0x1010], R20 ;  /* 0x0010101401007387 */ /* 0x0005e20000100a00 */
[----:B-1----:R-:W-:Y:S01]  /*244b0*/  MOV R10, 0x3db95da4 ;  /* 0x3db95da4000a7802 */ /* 0x002fe20000000f00 */
[----:B------:R-:W-:Y:S02]  /*244c0*/  IMAD.MOV.U32 R11, RZ, RZ, -0x4241e2f6 ;  /* 0xbdbe1d0aff0b7424 */ /* 0x000fe400078e00ff */
[----:B------:R1:W-:Y:S01]  /*244d0*/  STL.64 [R1+0x1018], R24 ;  /* 0x0010181801007387 */ /* 0x0003e20000100a00 */
[----:B0-----:R-:W-:Y:S01]  /*244e0*/  HFMA2.MMA R23, -RZ, RZ, -0.501953125, 0.00012767314910888671875 ;  /* 0xb804082fff177435 */ /* 0x001fe200000001ff */
[----:B------:R-:W-:-:S02]  /*244f0*/  MOV R22, 0xbe050379 ;  /* 0xbe05037900167802 */ /* 0x000fc40000000f00 */
[----:B------:R0:W-:Y:S01]  /*24500*/  STL.64 [R1+0x1038], R18 ;  /* 0x0010381201007387 */ /* 0x0001e20000100a00 */
[----:B--2---:R-:W-:Y:S01]  /*24510*/  HFMA2.MMA R21, -RZ, RZ, -0.16064453125, -0.025848388671875 ;  /* 0xb124a69eff157435 */ /* 0x004fe200000001ff */
[----:B------:R-:W-:Y:S02]  /*24520*/  MOV R20, 0xbbb833db ;  /* 0xbbb833db00147802 */ /* 0x000fe40000000f00 */
[----:B------:R2:W-:Y:S04]  /*24530*/  STL.64 [R1+0x1050], R12 ;  /* 0x0010500c01007387 */ /* 0x0005e80000100a00 */
[----:B------:R3:W-:Y:S01]  /*24540*/  STL.64 [R1+0x1058], R14 ;  /* 0x0010580e01007387 */ /* 0x0007e20000100a00 */
[----:B-1----:R-:W-:Y:S01]  /*24550*/  MOV R24, 0x3ad21a87 ;  /* 0x3ad21a8700187802 */ /* 0x002fe20000000f00 */
[----:B------:R-:W-:-:S02]  /*24560*/  IMAD.MOV.U32 R25, RZ, RZ, -0x4567de18 ;  /* 0xba9821e8ff197424 */ /* 0x000fc400078e00ff */
[----:B------:R1:W-:Y:S01]  /*24570*/  STL.64 [R1+0x1048], R10 ;  /* 0x0010480a01007387 */ /* 0x0003e20000100a00 */
[----:B0-----:R-:W-:Y:S01]  /*24580*/  HFMA2.MMA R18, -RZ, RZ, -0.47998046875, 0.055816650390625 ;  /* 0xb7ae2b25ff127435 */ /* 0x001fe200000001ff */
[----:B------:R-:W-:Y:S01]  /*24590*/  MOV R19, 0xaa04ec8a ;  /* 0xaa04ec8a00137802 */ /* 0x000fe20000000f00 */
[----:B--2---:R-:W-:Y:S01]  /*245a0*/  HFMA2.MMA R13, -RZ, RZ, 0.0241241455078125, 20.375 ;  /* 0x262d4d18ff0d7435 */ /* 0x004fe200000001ff */
[----:B------:R0:W-:Y:S01]  /*245b0*/  STL.64 [R1+0x1070], R16 ;  /* 0x0010701001007387 */ /* 0x0001e20000100a00 */
[----:B------:R-:W-:Y:S02]  /*245c0*/  MOV R12, 0x3558d126 ;  /* 0x3558d126000c7802 */ /* 0x000fe40000000f00 */
[----:B---3--:R-:W-:Y:S01]  /*245d0*/  MOV R14, 0xb41e28cb ;  /* 0xb41e28cb000e7802 */ /* 0x008fe20000000f00 */
[----:B------:R-:W-:Y:S01]  /*245e0*/  IMAD.MOV.U32 R15, RZ, RZ, -0x41b34182 ;  /* 0xbe4cbe7eff0f7424 */ /* 0x000fe200078e00ff */
[----:B------:R2:W-:Y:S01]  /*245f0*/  STL.64 [R1+0x1060], R20 ;  /* 0x0010601401007387 */ /* 0x0005e20000100a00 */
[----:B-1----:R-:W-:Y:S01]  /*24600*/  MOV R10, 0xb8c8fffe ;  /* 0xb8c8fffe000a7802 */ /* 0x002fe20000000f00 */
[----:B------:R-:W-:-:S02]  /*24610*/  IMAD.MOV.U32 R11, RZ, RZ, 0x3885781c ;  /* 0x3885781cff0b7424 */ /* 0x000fc400078e00ff */
[----:B------:R1:W-:Y:S01]  /*24620*/  STL.64 [R1+0x1098], R14 ;  /* 0x0010980e01007387 */ /* 0x0003e20000100a00 */
[----:B0-----:R-:W-:Y:S01]  /*24630*/  HFMA2.MMA R16, -RZ, RZ, -1.115234375, -0.0924072265625 ;  /* 0xbc76adeaff107435 */ /* 0x001fe200000001ff */
[----:B------:R-:W-:Y:S02]  /*24640*/  MOV R17, 0x3ebaba46 ;  /* 0x3ebaba4600117802 */ /* 0x000fe40000000f00 */
[----:B------:R0:W-:Y:S01]  /*24650*/  STL.64 [R1+0x1078], R10 ;  /* 0x0010780a01007387 */ /* 0x0001e20000100a00 */
[----:B--2---:R-:W-:-:S03]  /*24660*/  HFMA2.MMA R20, -RZ, RZ, -1.7314453125, -1.8837890625 ;  /* 0xbeedbf89ff147435 */ /* 0x004fc600000001ff */
[----:B------:R2:W-:Y:S01]  /*24670*/  STL.64 [R1+0x1090], R12 ;  /* 0x0010900c01007387 */ /* 0x0005e20000100a00 */
[----:B------:R-:W-:Y:S01]  /*24680*/  IMAD.MOV.U32 R21, RZ, RZ, 0x3e8866ce ;  /* 0x3e8866ceff157424 */ /* 0x000fe200078e00ff */
[----:B-1----:R-:W-:Y:S01]  /*24690*/  HFMA2.MMA R15, -RZ, RZ, -0.84814453125, 0 ;  /* 0xbac90000ff0f7435 */ /* 0x002fe200000001ff */
[----:B------:R-:W-:Y:S01]  /*246a0*/  MOV R14, 0x3091fe30 ;  /* 0x3091fe30000e7802 */ /* 0x000fe20000000f00 */
[----:B------:R1:W-:Y:S01]  /*246b0*/  STL.64 [R1+0x1080], R18 ;  /* 0x0010801201007387 */ /* 0x0003e20000100a00 */
[----:B0-----:R-:W-:Y:S01]  /*246c0*/  MOV R10, 0x3e02b5d2 ;  /* 0x3e02b5d2000a7802 */ /* 0x001fe20000000f00 */
[----:B------:R-:W-:Y:S02]  /*246d0*/  IMAD.MOV.U32 R11, RZ, RZ, -0x4299bf87 ;  /* 0xbd664079ff0b7424 */ /* 0x000fe400078e00ff */
[----:B------:R0:W-:Y:S01]  /*246e0*/  STL.64 [R1+0x10a0], R16 ;  /* 0x0010a01001007387 */ /* 0x0001e20000100a00 */
[----:B--2---:R-:W-:Y:S01]  /*246f0*/  HFMA2.MMA R12, -RZ, RZ, -1.1162109375, 0.44384765625 ;  /* 0xbc77371aff0c7435 */ /* 0x004fe200000001ff */
[----:B------:R-:W-:-:S02]  /*24700*/  IMAD.MOV.U32 R13, RZ, RZ, 0x3bbc182a ;  /* 0x3bbc182aff0d7424 */ /* 0x000fc400078e00ff */
[----:B------:R2:W-:Y:S01]  /*24710*/  STL.64 [R1+0x10b8], R10 ;  /* 0x0010b80a01007387 */ /* 0x0005e20000100a00 */
[----:B-1----:R-:W-:Y:S01]  /*24720*/  HFMA2.MMA R18, -RZ, RZ, -0.2646484375, 1.5615234375 ;  /* 0xb43c3e3fff127435 */ /* 0x002fe200000001ff */
[----:B------:R-:W-:Y:S02]  /*24730*/  MOV R19, 0x3c9d93f6 ;  /* 0x3c9d93f600137802 */ /* 0x000fe40000000f00 */
[----:B------:R1:W-:Y:S01]  /*24740*/  STL.64 [R1+0x10d0], R14 ;  /* 0x0010d00e01007387 */ /* 0x0003e20000100a00 */
[----:B0-----:R-:W-:Y:S01]  /*24750*/  HFMA2.MMA R16, -RZ, RZ, -0.07666015625, -43.65625 ;  /* 0xace8d175ff107435 */ /* 0x001fe200000001ff */
[----:B------:R-:W-:Y:S02]  /*24760*/  MOV R17, 0x38b0b6af ;  /* 0x38b0b6af00117802 */ /* 0x000fe40000000f00 */
[----:B------:R0:W-:Y:S01]  /*24770*/  STL.64 [R1+0x10a8], R20 ;  /* 0x0010a81401007387 */ /* 0x0001e20000100a00 */
[----:B--2---:R-:W-:Y:S01]  /*24780*/  HFMA2.MMA R11, -RZ, RZ, -0.401611328125, 1.2978515625 ;  /* 0xb66d3d31ff0b7435 */ /* 0x004fe200000001ff */
[----:B------:R-:W-:-:S02]  /*24790*/  MOV R10, 0x292edd8c ;  /* 0x292edd8c000a7802 */ /* 0x000fc40000000f00 */
[----:B------:R2:W-:Y:S01]  /*247a0*/  STL.64 [R1+0x10c8], R12 ;  /* 0x0010c80c01007387 */ /* 0x0005e20000100a00 */
[----:B-1----:R-:W-:Y:S01]  /*247b0*/  HFMA2.MMA R15, -RZ, RZ, 1.84765625, -1.5029296875 ;  /* 0x3f64be03ff0f7435 */ /* 0x002fe200000001ff */
[----:B------:R-:W-:Y:S02]  /*247c0*/  MOV R14, 0xbf53b9e1 ;  /* 0xbf53b9e1000e7802 */ /* 0x000fe40000000f00 */
[----:B------:R1:W-:Y:S01]  /*247d0*/  STL.64 [R1+0x10c0], R18 ;  /* 0x0010c01201007387 */ /* 0x0003e20000100a00 */
[----:B0-----:R-:W-:-:S03]  /*247e0*/  HFMA2.MMA R20, -RZ, RZ, -0.55029296875, 44.96875 ;  /* 0xb867519fff147435 */ /* 0x001fc600000001ff */
[----:B------:R0:W-:Y:S01]  /*247f0*/  STL.64 [R1+0x10e0], R16 ;  /* 0x0010e01001007387 */ /* 0x0001e20000100a00 */
[----:B------:R-:W-:Y:S01]  /*24800*/  IMAD.MOV.U32 R21, RZ, RZ, 0x37950fca ;  /* 0x37950fcaff157424 */ /* 0x000fe200078e00ff */
[----:B--2---:R-:W-:Y:S01]  /*24810*/  HFMA2.MMA R12, -RZ, RZ, 1.8828125, 479.75 ;  /* 0x3f885f7fff0c7435 */ /* 0x004fe200000001ff */
[----:B------:R-:W-:Y:S01]  /*24820*/  IMAD.MOV.U32 R13, RZ, RZ, 0x3944bb29 ;  /* 0x3944bb29ff0d7424 */ /* 0x000fe200078e00ff */
[----:B------:R2:W-:Y:S01]  /*24830*/  STL.64 [R1+0x10f0], R10 ;  /* 0x0010f00a01007387 */ /* 0x0005e20000100a00 */
[----:B-1----:R-:W-:Y:S01]  /*24840*/  MOV R18, 0x3612bd37 ;  /* 0x3612bd3700127802 */ /* 0x002fe20000000f00 */
[----:B------:R-:W-:Y:S02]  /*24850*/  IMAD.MOV.U32 R19, RZ, RZ, -0x4acca68f ;  /* 0xb5335971ff137424 */ /* 0x000fe400078e00ff */
[----:B------:R1:W-:Y:S01]  /*24860*/  STL.64 [R1+0x1110], R14 ;  /* 0x0011100e01007387 */ /* 0x0003e20000100a00 */
[----:B0-----:R-:W-:Y:S01]  /*24870*/  MOV R16, 0xbee64065 ;  /* 0xbee6406500107802 */ /* 0x001fe20000000f00 */
[----:B------:R-:W-:-:S02]  /*24880*/  IMAD.MOV.U32 R17, RZ, RZ, -0x4a27cf64 ;  /* 0xb5d8309cff117424 */ /* 0x000fc400078e00ff */
[----:B------:R0:W-:Y:S01]  /*24890*/  STL.64 [R1+0x10e8], R20 ;  /* 0x0010e81401007387 */ /* 0x0001e20000100a00 */
[----:B--2---:R-:W-:-:S03]  /*248a0*/  HFMA2.MMA R11, -RZ, RZ, 1.12890625, -13600 ;  /* 0x3c84f2a4ff0b7435 */ /* 0x004fc600000001ff */
[----:B------:R2:W-:Y:S01]  /*248b0*/  STL.64 [R1+0x10f8], R18 ;  /* 0x0010f81201007387 */ /* 0x0005e20000100a00 */
[----:B------:R-:W-:Y:S01]  /*248c0*/  MOV R10, 0xbcafe000 ;  /* 0xbcafe000000a7802 */ /* 0x000fe20000000f00 */
[----:B-1----:R-:W-:Y:S02]  /*248d0*/  HFMA2.MMA R14, -RZ, RZ, 0.7158203125, 61.875 ;  /* 0x39ba53bcff0e7435 */ /* 0x002fe400000001ff */
[----:B------:R1:W-:Y:S01]  /*248e0*/  STL.64 [R1+0x1108], R12 ;  /* 0x0011080c01007387 */ /* 0x0003e20000100a00 */
[----:B------:R-:W-:Y:S01]  /*248f0*/  IMAD.MOV.U32 R15, RZ, RZ, 0x2b65fa2b ;  /* 0x2b65fa2bff0f7424 */ /* 0x000fe200078e00ff */
[----:B0-----:R-:W-:Y:S02]  /*24900*/  HFMA2.MMA R20, -RZ, RZ, 1.56640625, -40512 ;  /* 0x3e44f8f2ff147435 */ /* 0x001fe400000001ff */
[----:B------:R0:W-:Y:S01]  /*24910*/  STL.64 [R1+0x1118], R16 ;  /* 0x0011181001007387 */ /* 0x0001e20000100a00 */
[----:B------:R-:W-:Y:S02]  /*24920*/  MOV R21, 0xbe29f5e1 ;  /* 0xbe29f5e100157802 */ /* 0x000fe40000000f00 */
[----:B--2---:R-:W-:Y:S01]  /*24930*/  MOV R18, 0xbbc3f089 ;  /* 0xbbc3f08900127802 */ /* 0x004fe20000000f00 */
[----:B------:R-:W-:Y:S01]  /*24940*/  IMAD.MOV.U32 R19, RZ, RZ, -0x5107c933 ;  /* 0xaef836cdff137424 */ /* 0x000fe200078e00ff */
[----:B------:R2:W-:Y:S01]  /*24950*/  STL.64 [R1+0x1068], R24 ;  /* 0x0010681801007387 */ /* 0x0005e20000100a00 */
[----:B-1----:R-:W-:Y:S01]  /*24960*/  HFMA2.MMA R12, -RZ, RZ, 0.8466796875, -22.078125 ;  /* 0x3ac6cd85ff0c7435 */ /* 0x002fe200000001ff */
[----:B------:R-:W-:-:S02]  /*24970*/  MOV R13, 0xba895876 ;  /* 0xba895876000d7802 */ /* 0x000fc40000000f00 */
[----:B------:R1:W-:Y:S01]  /*24980*/  STL.64 [R1+0x1040], R22 ;  /* 0x0010401601007387 */ /* 0x0003e20000100a00 */
[----:B0-----:R-:W-:Y:S01]  /*24990*/  MOV R16, 0xb7868315 ;  /* 0xb786831500107802 */ /* 0x001fe20000000f00 */
[----:B------:R-:W-:Y:S02]  /*249a0*/  IMAD.MOV.U32 R17, RZ, RZ, 0x2860a0bf ;  /* 0x2860a0bfff117424 */ /* 0x000fe400078e00ff */
[----:B------:R0:W-:Y:S01]  /*249b0*/  STL.64 [R1+0x1130], R10 ;  /* 0x0011300a01007387 */ /* 0x0001e20000100a00 */
[----:B--2---:R-:W-:Y:S01]  /*249c0*/  HFMA2.MMA R25, -RZ, RZ, -1.5126953125, 0.0266265869140625 ;  /* 0xbe0d26d1ff197435 */ /* 0x004fe200000001ff */
[----:B------:R-:W-:Y:S02]  /*249d0*/  MOV R24, 0x380ec44f ;  /* 0x380ec44f00187802 */ /* 0x000fe40000000f00 */
[----:B------:R2:W-:Y:S01]  /*249e0*/  STL.64 [R1+0x1138], R18 ;  /* 0x0011381201007387 */ /* 0x0005e20000100a00 */
[----:B-1----:R-:W-:-:S03]  /*249f0*/  HFMA2.MMA R22, -RZ, RZ, 0.409423828125, 444.75 ;  /* 0x368d5ef3ff167435 */ /* 0x002fc600000001ff */
[----:B------:R1:W-:Y:S01]  /*24a00*/  STL.64 [R1+0x1148], R14 ;  /* 0x0011480e01007387 */ /* 0x0003e20000100a00 */
[----:B------:R-:W-:Y:S01]  /*24a10*/  IMAD.MOV.U32 R23, RZ, RZ, -0x49cfc1d0 ;  /* 0xb6303e30ff177424 */ /* 0x000fe200078e00ff */
[----:B0-----:R-:W-:Y:S02]  /*24a20*/  HFMA2.MMA R10, -RZ, RZ, 1.482421875, -0.1220703125 ;  /* 0x3deeafd0ff0a7435 */ /* 0x001fe400000001ff */
[----:B------:R0:W-:Y:S01]  /*24a30*/  STL.64 [R1+0x1158], R16 ;  /* 0x0011581001007387 */ /* 0x0001e20000100a00 */
[----:B------:R-:W-:Y:S01]  /*24a40*/  IMAD.MOV.U32 R11, RZ, RZ, -0x3faaf44c ;  /* 0xc0550bb4ff0b7424 */ /* 0x000fe200078e00ff */
[----:B--2---:R-:W-:Y:S02]  /*24a50*/  HFMA2.MMA R19, -RZ, RZ, -2.0859375, -0.033233642578125 ;  /* 0xc02ca841ff137435 */ /* 0x004fe400000001ff */
[----:B------:R2:W-:Y:S01]  /*24a60*/  STL.64 [R1+0x1120], R20 ;  /* 0x0011201401007387 */ /* 0x0005e20000100a00 */
[----:B------:R-:W-:Y:S01]  /*24a70*/  MOV R18, 0x408f03f4 ;  /* 0x408f03f400127802 */ /* 0x000fe20000000f00 */
[----:B-1----:R-:W-:-:S02]  /*24a80*/  HFMA2.MMA R14, -RZ, RZ, 0.355224609375, -8.9824199676513671875e-05 ;  /* 0x35af85e3ff0e7435 */ /* 0x002fc400000001ff */
[----:B------:R1:W-:Y:S01]  /*24a90*/  STL.64 [R1+0x1140], R12 ;  /* 0x0011400c01007387 */ /* 0x0003e20000100a00 */
[----:B------:R-:W-:Y:S01]  /*24aa0*/  IMAD.MOV.U32 R15, RZ, RZ, -0x417c17f8 ;  /* 0xbe83e808ff0f7424 */ /* 0x000fe200078e00ff */
[----:B0-----:R-:W-:Y:S01]  /*24ab0*/  HFMA2.MMA R17, -RZ, RZ, -1.4169921875, 13232 ;  /* 0xbdab7276ff117435 */ /* 0x001fe200000001ff */
[----:B------:R-:W-:Y:S01]  /*24ac0*/  MOV R16, 0x3e580a4b ;  /* 0x3e580a4b00107802 */ /* 0x000fe20000000f00 */
[----:B------:R0:W-:Y:S01]  /*24ad0*/  STL.64 [R1+0x10b0], R24 ;  /* 0x0010b01801007387 */ /* 0x0001e20000100a00 */
[----:B--2---:R-:W-:Y:S01]  /*24ae0*/  HFMA2.MMA R20, -RZ, RZ, 0.39501953125, -5.6684017181396484375e-05 ;  /* 0x365283b7ff147435 */ /* 0x004fe200000001ff */
[----:B------:R-:W-:Y:S02]  /*24af0*/  MOV R21, 0x3fd55cd1 ;  /* 0x3fd55cd100157802 */ /* 0x000fe40000000f00 */
[----:B------:R2:W-:Y:S01]  /*24b00*/  STL.64 [R1+0x1088], R22 ;  /* 0x0010881601007387 */ /* 0x0005e20000100a00 */
[----:B-1----:R-:W-:Y:S01]  /*24b10*/  HFMA2.MMA R12, -RZ, RZ, -1.9365234375, 0.294677734375 ;  /* 0xbfbf34b7ff0c7435 */ /* 0x002fe200000001ff */
[----:B------:R-:W-:-:S02]  /*24b20*/  MOV R13, 0x3f30567c ;  /* 0x3f30567c000d7802 */ /* 0x000fc40000000f00 */
[----:B------:R1:W-:Y:S01]  /*24b30*/  STL.64 [R1+0x1168], R10 ;  /* 0x0011680a01007387 */ /* 0x0003e20000100a00 */
[----:B0-----:R-:W-:Y:S01]  /*24b40*/  HFMA2.MMA R24, -RZ, RZ, 1.8056640625, 10992 ;  /* 0x3f39715eff187435 */ /* 0x001fe200000001ff */
[----:B------:R-:W-:Y:S02]  /*24b50*/  MOV R25, 0xbfb2268a ;  /* 0xbfb2268a00197802 */ /* 0x000fe40000000f00 */
[----:B------:R0:W-:Y:S01]  /*24b60*/  STL.64 [R1+0x1170], R18 ;  /* 0x0011701201007387 */ /* 0x0001e20000100a00 */
[----:B--2---:R-:W-:Y:S01]  /*24b70*/  MOV R22, 0x3a8dcf9e ;  /* 0x3a8dcf9e00167802 */ /* 0x004fe20000000f00 */
[----:B------:R-:W-:Y:S02]  /*24b80*/  IMAD.MOV.U32 R23, RZ, RZ, -0x463c0f77 ;  /* 0xb9c3f089ff177424 */ /* 0x000fe400078e00ff */
[----:B------:R2:W-:Y:S01]  /*24b90*/  STL.64 [R1+0x1188], R14 ;  /* 0x0011880e01007387 */ /* 0x0005e20000100a00 */
[----:B-1----:R-:W-:Y:S01]  /*24ba0*/  HFMA2.MMA R10, -RZ, RZ, 0.09918212890625, 1572 ;  /* 0x2e596624ff0a7435 */ /* 0x002fe200000001ff */
[----:B------:R-:W-:-:S02]  /*24bb0*/  IMAD.MOV.U32 R11, RZ, RZ, -0x45341f6a ;  /* 0xbacbe096ff0b7424 */ /* 0x000fc400078e00ff */
[----:B------:R1:W-:Y:S01]  /*24bc0*/  STL.64 [R1+0x1190], R16 ;  /* 0x0011901001007387 */ /* 0x0003e20000100a00 */
[----:B0-----:R-:W-:-:S03]  /*24bd0*/  HFMA2.MMA R19, -RZ, RZ, -0.71484375, -17344 ;  /* 0xb9b8f43cff137435 */ /* 0x001fc600000001ff */
[----:B------:R0:W-:Y:S01]  /*24be0*/  STL.64 [R1+0x1160], R20 ;  /* 0x0011601401007387 */ /* 0x0001e20000100a00 */
[----:B------:R-:W-:Y:S01]  /*24bf0*/  MOV R18, 0x3a8a6d7f ;  /* 0x3a8a6d7f00127802 */ /* 0x000fe20000000f00 */
[----:B--2---:R-:W-:Y:S02]  /*24c00*/  HFMA2.MMA R14, -RZ, RZ, -0.5361328125, 0.0038471221923828125 ;  /* 0xb84a1be1ff0e7435 */ /* 0x004fe400000001ff */
[----:B------:R2:W-:Y:S01]  /*24c10*/  STL.64 [R1+0x1180], R12 ;  /* 0x0011800c01007387 */ /* 0x0005e20000100a00 */
[----:B------:R-:W-:Y:S01]  /*24c20*/  MOV R15, 0x377f78a2 ;  /* 0x377f78a2000f7802 */ /* 0x000fe20000000f00 */
[----:B-1----:R-:W-:Y:S01]  /*24c30*/  HFMA2.MMA R17, -RZ, RZ, -0.841796875, 0.006031036376953125 ;  /* 0xbabc1e2dff117435 */ /* 0x002fe200000001ff */
[----:B------:R-:W-:Y:S01]  /*24c40*/  MOV R16, 0xc12ca12e ;  /* 0xc12ca12e00107802 */ /* 0x000fe20000000f00 */
[----:B------:R1:W-:Y:S01]  /*24c50*/  STL.64 [R1+0x10d8], R22 ;  /* 0x0010d81601007387 */ /* 0x0003e20000100a00 */
[----:B0-----:R-:W-:Y:S01]  /*24c60*/  MOV R20, 0xb205ddc4 ;  /* 0xb205ddc400147802 */ /* 0x001fe20000000f00 */
[----:B------:R-:W-:-:S02]  /*24c70*/  IMAD.MOV.U32 R21, RZ, RZ, 0x3cc6cd86 ;  /* 0x3cc6cd86ff157424 */ /* 0x000fc400078e00ff */
[----:B------:R0:W-:Y:S01]  /*24c80*/  STL.64 [R1+0x1100], R24 ;  /* 0x0011001801007387 */ /* 0x0001e20000100a00 */
[----:B--2---:R-:W-:Y:S01]  /*24c90*/  MOV R12, 0x29d16c32 ;  /* 0x29d16c32000c7802 */ /* 0x004fe20000000f00 */
[----:B------:R-:W-:Y:S02]  /*24ca0*/  IMAD.MOV.U32 R13, RZ, RZ, 0x389de2c9 ;  /* 0x389de2c9ff0d7424 */ /* 0x000fe400078e00ff */
[----:B------:R2:W-:Y:S01]  /*24cb0*/  STL.64 [R1+0x1198], R20 ;  /* 0x0011981401007387 */ /* 0x0005e20000100a00 */
[----:B-1----:R-:W-:Y:S01]  /*24cc0*/  HFMA2.MMA R22, -RZ, RZ, 1.3876953125, 0.000747203826904296875 ;  /* 0x3d8d121fff167435 */ /* 0x002fe200000001ff */
[----:B------:R-:W-:Y:S02]  /*24cd0*/  IMAD.MOV.U32 R23, RZ, RZ, 0x326ef93b ;  /* 0x326ef93bff177424 */ /* 0x000fe400078e00ff */
[----:B------:R1:W-:Y:S01]  /*24ce0*/  STL.64 [R1+0x11a8], R10 ;  /* 0x0011a80a01007387 */ /* 0x0003e20000100a00 */
[----:B0-----:R-:W-:Y:S01]  /*24cf0*/  HFMA2.MMA R25, -RZ, RZ, 0.5400390625, -8188 ;  /* 0x3852efffff197435 */ /* 0x001fe200000001ff */
[----:B------:R-:W-:-:S02]  /*24d00*/  MOV R24, 0xb8a31a12 ;  /* 0xb8a31a1200187802 */ /* 0x000fc40000000f00 */
[----:B------:R0:W-:Y:S01]  /*24d10*/  STL.64 [R1+0x11b0], R18 ;  /* 0x0011b01201007387 */ /* 0x0001e20000100a00 */
[----:B--2---:R-:W-:-:S03]  /*24d20*/  MOV R20, 0x4113bbe2 ;  /* 0x4113bbe200147802 */ /* 0x004fc60000000f00 */
[----:B------:R2:W-:Y:S01]  /*24d30*/  STL.64 [R1+0x11b8], R12 ;  /* 0x0011b80c01007387 */ /* 0x0005e20000100a00 */
[----:B------:R-:W-:-:S03]  /*24d40*/  IMAD.MOV.U32 R21, RZ, RZ, -0x3ed8b1f6 ;  /* 0xc1274e0aff157424 */ /* 0x000fc600078e00ff */
[----:B------:R3:W-:Y:S01]  /*24d50*/  STL.64 [R1+0x11c0], R14 ;  /* 0x0011c00e01007387 */ /* 0x0007e20000100a00 */
[----:B-1----:R-:W-:Y:S01]  /*24d60*/  HFMA2.MMA R10, -RZ, RZ, 2.34375, 103.125 ;  /* 0x40b05672ff0a7435 */ /* 0x002fe200000001ff */
[----:B------:R-:W-:Y:S02]  /*24d70*/  MOV R11, 0x3749bc93 ;  /* 0x3749bc93000b7802 */ /* 0x000fe40000000f00 */
[----:B------:R1:W-:Y:S01]  /*24d80*/  STL.64 [R1+0x11d0], R16 ;  /* 0x0011d01001007387 */ /* 0x0003e20000100a00 */
[----:B0-----:R-:W-:Y:S01]  /*24d90*/  HFMA2.MMA R18, -RZ, RZ, -2.0703125, -772.5 ;  /* 0xc024e209ff127435 */ /* 0x001fe200000001ff */
[----:B------:R-:W-:Y:S01]  /*24da0*/  IMAD.MOV.U32 R19, RZ, RZ, 0x40148713 ;  /* 0x40148713ff137424 */ /* 0x000fe200078e00ff */
[----:B--2---:R-:W-:Y:S01]  /*24db0*/  MOV R12, 0x3eadf3d5 ;  /* 0x3eadf3d5000c7802 */ /* 0x004fe20000000f00 */
[----:B------:R-:W-:Y:S01]  /*24dc0*/  IMAD.MOV.U32 R13, RZ, RZ, -0x417730e2 ;  /* 0xbe88cf1eff0d7424 */ /* 0x000fe200078e00ff */
[----:B------:R0:W-:Y:S01]  /*24dd0*/  STL.64 [R1+0x1128], R22 ;  /* 0x0011281601007387 */ /* 0x0001e20000100a00 */
[----:B---3--:R-:W-:Y:S01]  /*24de0*/  HFMA2.MMA R14, -RZ, RZ, 1.4541015625, -0.0060577392578125 ;  /* 0x3dd19e34ff0e7435 */ /* 0x008fe200000001ff */
[----:B------:R-:W-:-:S02]  /*24df0*/  MOV R15, 0x3067cdc6 ;  /* 0x3067cdc6000f7802 */ /* 0x000fc40000000f00 */
[----:B------:R2:W-:Y:S01]  /*24e00*/  STL.64 [R1+0x1150], R24 ;  /* 0x0011501801007387 */ /* 0x0005e20000100a00 */
[----:B-1----:R-:W-:Y:S01]  /*24e10*/  HFMA2.MMA R16, -RZ, RZ, -1.2236328125, 298.25 ;  /* 0xbce55ca9ff107435 */ /* 0x002fe200000001ff */
[----:B------:R-:W-:Y:S02]  /*24e20*/  IMAD.MOV.U32 R17, RZ, RZ, 0x3ca46207 ;  /* 0x3ca46207ff117424 */ /* 0x000fe400078e00ff */
[----:B------:R1:W-:Y:S01]  /*24e30*/  STL.64 [R1+0x11d8], R20 ;  /* 0x0011d81401007387 */ /* 0x0003e20000100a00 */
[----:B0-----:R-:W-:Y:S01]  /*24e40*/  MOV R22, 0xb9885993 ;  /* 0xb988599300167802 */ /* 0x001fe20000000f00 */
[----:B------:R-:W-:Y:S02]  /*24e50*/  IMAD.MOV.U32 R23, RZ, RZ, 0x3fc4fabc ;  /* 0x3fc4fabcff177424 */ /* 0x000fe400078e00ff */
[----:B------:R0:W-:Y:S01]  /*24e60*/  STL.64 [R1+0x11f8], R12 ;  /* 0x0011f80c01007387 */ /* 0x0001e20000100a00 */
[----:B--2---:R-:W-:Y:S01]  /*24e70*/  HFMA2.MMA R24, -RZ, RZ, -1.1416015625, -6136 ;  /* 0xbc91edfeff187435 */ /* 0x004fe200000001ff */
[----:B------:R-:W-:-:S02]  /*24e80*/  MOV R25, 0x3bd19e34 ;  /* 0x3bd19e3400197802 */ /* 0x000fc40000000f00 */
[----:B------:R2:W-:Y:S01]  /*24e90*/  STL.64 [R1+0x11e0], R10 ;  /* 0x0011e00a01007387 */ /* 0x0005e20000100a00 */
[----:B-1----:R-:W-:Y:S01]  /*24ea0*/  HFMA2.MMA R21, -RZ, RZ, 0.06298828125, -0.00012153387069702148438 ;  /* 0x2c0887f7ff157435 */ /* 0x002fe200000001ff */
[----:B------:R-:W-:Y:S02]  /*24eb0*/  MOV R20, 0xbbe7314b ;  /* 0xbbe7314b00147802 */ /* 0x000fe40000000f00 */
[----:B------:R1:W-:Y:S01]  /*24ec0*/  STL.64 [R1+0x11e8], R18 ;  /* 0x0011e81201007387 */ /* 0x0003e20000100a00 */
[----:B0-----:R-:W-:-:S03]  /*24ed0*/  HFMA2.MMA R13, -RZ, RZ, 3.0390625, -0.00010883808135986328125 ;  /* 0x42148722ff0d7435 */ /* 0x001fc600000001ff */
[----:B------:R0:W-:Y:S01]  /*24ee0*/  STL.64 [R1+0x1200], R14 ;  /* 0x0012000e01007387 */ /* 0x0001e20000100a00 */
[----:B------:R-:W-:Y:S01]  /*24ef0*/  MOV R12, 0xbf8f7685 ;  /* 0xbf8f7685000c7802 */ /* 0x000fe20000000f00 */
[----:B--2---:R-:W-:Y:S02]  /*24f00*/  HFMA2.MMA R10, -RZ, RZ, 0.71826171875, -0.003162384033203125 ;  /* 0x39bf9a7aff0a7435 */ /* 0x004fe400000001ff */
[----:B------:R2:W-:Y:S01]  /*24f10*/  STL.64 [R1+0x1208], R16 ;  /* 0x0012081001007387 */ /* 0x0005e20000100a00 */
[----:B------:R-:W-:Y:S01]  /*24f20*/  MOV R11, 0xae619371 ;  /* 0xae619371000b7802 */ /* 0x000fe20000000f00 */
[----:B-1----:R-:W-:Y:S02]  /*24f30*/  HFMA2.MMA R18, -RZ, RZ, -0.578125, 0.0023345947265625 ;  /* 0xb8a018c8ff127435 */ /* 0x002fe400000001ff */
[----:B------:R1:W-:Y:S01]  /*24f40*/  STL.64 [R1+0x1178], R22 ;  /* 0x0011781601007387 */ /* 0x0003e20000100a00 */
[----:B------:R-:W-:Y:S01]  /*24f50*/  IMAD.MOV.U32 R19, RZ, RZ, -0x3e77192e ;  /* 0xc188e6d2ff137424 */ /* 0x000fe200078e00ff */
[----:B0-----:R-:W-:Y:S01]  /*24f60*/  MOV R14, 0xc251316e ;  /* 0xc251316e000e7802 */ /* 0x001fe20000000f00 */
[----:B------:R-:W-:Y:S01]  /*24f70*/  IMAD.MOV.U32 R15, RZ, RZ, 0x42043bff ;  /* 0x42043bffff0f7424 */ /* 0x000fe200078e00ff */
[----:B------:R0:W-:Y:S01]  /*24f80*/  STL.64 [R1+0x11a0], R24 ;  /* 0x0011a01801007387 */ /* 0x0001e20000100a00 */
[----:B--2---:R-:W-:Y:S01]  /*24f90*/  HFMA2.MMA R16, -RZ, RZ, 2.826171875, 0.0019626617431640625 ;  /* 0x41a71805ff107435 */ /* 0x004fe200000001ff */
[----:B------:R-:W-:-:S02]  /*24fa0*/  IMAD.MOV.U32 R17, RZ, RZ, -0x3edf44cc ;  /* 0xc120bb34ff117424 */ /* 0x000fc400078e00ff */
[----:B------:R2:W-:Y:S01]  /*24fb0*/  STL.64 [R1+0x1210], R20 ;  /* 0x0012101401007387 */ /* 0x0005e20000100a00 */
[----:B-1----:R-:W-:Y:S01]  /*24fc0*/  HFMA2.MMA R22, -RZ, RZ, -2.412109375, -21.8125 ;  /* 0xc0d3cd74ff167435 */ /* 0x002fe200000001ff */
[----:B------:R-:W-:Y:S02]  /*24fd0*/  IMAD.MOV.U32 R23, RZ, RZ, 0x41565e26 ;  /* 0x41565e26ff177424 */ /* 0x000fe400078e00ff */
[----:B------:R1:W-:Y:S01]  /*24fe0*/  STL.64 [R1+0x1230], R12 ;  /* 0x0012300c01007387 */ /* 0x0003e20000100a00 */
[----:B0-----:R-:W-:-:S03]  /*24ff0*/  HFMA2.MMA R25, -RZ, RZ, -0.2454833984375, 0.384765625 ;  /* 0xb3db3628ff197435 */ /* 0x001fc600000001ff */
[----:B------:R0:W-:Y:S01]  /*25000*/  STL.64 [R1+0x1238], R14 ;  /* 0x0012380e01007387 */ /* 0x0001e20000100a00 */
[----:B------:R-:W-:Y:S01]  /*25010*/  MOV R24, 0xbf8095d8 ;  /* 0xbf8095d800187802 */ /* 0x000fe20000000f00 */
[----:B--2---:R-:W-:Y:S02]  /*25020*/  HFMA2.MMA R21, -RZ, RZ, 2.25390625, 28240 ;  /* 0x408276e5ff157435 */ /* 0x004fe400000001ff */
[----:B------:R2:W-:Y:S01]  /*25030*/  STL.64 [R1+0x1220], R10 ;  /* 0x0012200a01007387 */ /* 0x0005e20000100a00 */
[----:B------:R-:W-:Y:S01]  /*25040*/  MOV R20, 0xb74d552d ;  /* 0xb74d552d00147802 */ /* 0x000fe20000000f00 */
[----:B-1----:R-:W-:Y:S02]  /*25050*/  HFMA2.MMA R13, -RZ, RZ, 1.2568359375, -0.10772705078125 ;  /* 0x3d07aee5ff0d7435 */ /* 0x002fe400000001ff */
[----:B------:R1:W-:Y:S01]  /*25060*/  STL.64 [R1+0x1228], R18 ;  /* 0x0012281201007387 */ /* 0x0003e20000100a00 */
[----:B------:R-:W-:Y:S02]  /*25070*/  MOV R12, 0xaf9f2cae ;  /* 0xaf9f2cae000c7802 */ /* 0x000fe40000000f00 */
[----:B0-----:R-:W-:Y:S01]  /*25080*/  MOV R14, 0xbcbea94c ;  /* 0xbcbea94c000e7802 */ /* 0x001fe20000000f00 */
[----:B------:R-:W-:Y:S01]  /*25090*/  IMAD.MOV.U32 R15, RZ, RZ, 0x3c03ba34 ;  /* 0x3c03ba34ff0f7424 */ /* 0x000fe200078e00ff */
[----:B------:R0:W-:Y:S01]  /*250a0*/  STL.64 [R1+0x1248], R16 ;  /* 0x0012481001007387 */ /* 0x0001e20000100a00 */
[----:B--2---:R-:W-:Y:S01]  /*250b0*/  MOV R10, 0xc05e5091 ;  /* 0xc05e5091000a7802 */ /* 0x004fe20000000f00 */
[----:B------:R-:W-:-:S02]  /*250c0*/  IMAD.MOV.U32 R11, RZ, RZ, 0x3fb76a6c ;  /* 0x3fb76a6cff0b7424 */ /* 0x000fc400078e00ff */
[----:B------:R2:W-:Y:S01]  /*250d0*/  STL.64 [R1+0x11c8], R22 ;  /* 0x0011c81601007387 */ /* 0x0005e20000100a00 */
[----:B-1----:R-:W-:Y:S01]  /*250e0*/  HFMA2.MMA R18, -RZ, RZ, 0.2374267578125, 1.6318359375 ;  /* 0x33993e87ff127435 */ /* 0x002fe200000001ff */
[----:B------:R-:W-:Y:S02]  /*250f0*/  MOV R19, 0xbee55ca9 ;  /* 0xbee55ca900137802 */ /* 0x000fe40000000f00 */
[----:B------:R1:W-:Y:S01]  /*25100*/  STL.64 [R1+0x11f0], R24 ;  /* 0x0011f01801007387 */ /* 0x0003e20000100a00 */
[----:B0-----:R-:W-:Y:S01]  /*25110*/  HFMA2.MMA R16, -RZ, RZ, -0.1446533203125, -555 ;  /* 0xb0a1e056ff107435 */ /* 0x001fe200000001ff */
[----:B------:R-:W-:Y:S02]  /*25120*/  MOV R17, 0xbaf0252c ;  /* 0xbaf0252c00117802 */ /* 0x000fe40000000f00 */
[----:B------:R0:W-:Y:S01]  /*25130*/  STL.64 [R1+0x1278], R14 ;  /* 0x0012780e01007387 */ /* 0x0001e20000100a00 */
[----:B--2---:R-:W-:Y:S01]  /*25140*/  MOV R22, 0x3ad917d5 ;  /* 0x3ad917d500167802 */ /* 0x004fe20000000f00 */
[----:B------:R-:W-:-:S02]  /*25150*/  IMAD.MOV.U32 R23, RZ, RZ, -0x456ebbf7 ;  /* 0xba914409ff177424 */ /* 0x000fc400078e00ff */
[----:B------:R2:W-:Y:S01]  /*25160*/  STL.64 [R1+0x1250], R20 ;  /* 0x0012501401007387 */ /* 0x0005e20000100a00 */
[----:B-1----:R-:W-:Y:S01]  /*25170*/  HFMA2.MMA R24, -RZ, RZ, 0.8916015625, 40128 ;  /* 0x3b2278e6ff187435 */ /* 0x002fe200000001ff */
[----:B------:R-:W-:Y:S02]  /*25180*/  MOV R25, 0xc1a4e31c ;  /* 0xc1a4e31c00197802 */ /* 0x000fe40000000f00 */
[----:B------:R1:W-:Y:S01]  /*25190*/  STL.64 [R1+0x1258], R10 ;  /* 0x0012580a01007387 */ /* 0x0003e20000100a00 */
[----:B0-----:R-:W-:-:S03]  /*251a0*/  HFMA2.MMA R15, -RZ, RZ, -3.046875, -118.1875 ;  /* 0xc218d763ff0f7435 */ /* 0x001fc600000001ff */
[----:B------:R0:W-:Y:S01]  /*251b0*/  STL.64 [R1+0x1270], R12 ;  /* 0x0012700c01007387 */ /* 0x0001e20000100a00 */
[----:B------:R-:W-:Y:S01]  /*251c0*/  MOV R14, 0x4223149e ;  /* 0x4223149e000e7802 */ /* 0x000fe20000000f00 */
[----:B--2---:R-:W-:Y:S02]  /*251d0*/  HFMA2.MMA R20, -RZ, RZ, 0.8271484375, -0.291015625 ;  /* 0x3a9eb4a8ff147435 */ /* 0x004fe400000001ff */
[----:B------:R2:W-:Y:S01]  /*251e0*/  STL.64 [R1+0x1218], R22 ;  /* 0x0012181601007387 */ /* 0x0005e20000100a00 */
[----:B------:R-:W-:Y:S01]  /*251f0*/  IMAD.MOV.U32 R21, RZ, RZ, -0x463102eb ;  /* 0xb9cefd15ff157424 */ /* 0x000fe200078e00ff */
[----:B-1----:R-:W-:Y:S01]  /*25200*/  MOV R10, 0x430437bf ;  /* 0x430437bf000a7802 */ /* 0x002fe20000000f00 */
[----:B------:R-:W-:Y:S01]  /*25210*/  IMAD.MOV.U32 R11, RZ, RZ, 0x3c605817 ;  /* 0x3c605817ff0b7424 */ /* 0x000fe200078e00ff */
[----:B------:R1:W-:Y:S01]  /*25220*/  STL.64 [R1+0x1260], R18 ;  /* 0x0012601201007387 */ /* 0x0003e20000100a00 */
[----:B0-----:R-:W-:-:S03]  /*25230*/  HFMA2.MMA R12, -RZ, RZ, -3.3125, -0.8974609375 ;  /* 0xc2a0bb2eff0c7435 */ /* 0x001fc600000001ff */
[----:B------:R0:W-:Y:S01]  /*25240*/  STL.64 [R1+0x1280], R16 ;  /* 0x0012801001007387 */ /* 0x0001e20000100a00 */
[----:B------:R-:W-:Y:S01]  /*25250*/  IMAD.MOV.U32 R13, RZ, RZ, -0x4713dd22 ;  /* 0xb8ec22deff0d7424 */ /* 0x000fe200078e00ff */
[----:B--2---:R-:W-:Y:S01]  /*25260*/  HFMA2.MMA R22, -RZ, RZ, 1.669921875, -0.032440185546875 ;  /* 0x3eaea827ff167435 */ /* 0x004fe200000001ff */
[----:B------:R-:W-:Y:S01]  /*25270*/  IMAD.MOV.U32 R23, RZ, RZ, -0x41fdf446 ;  /* 0xbe020bbaff177424 */ /* 0x000fe200078e00ff */
[----:B------:R2:W-:Y:S01]  /*25280*/  STL.64 [R1+0x1240], R24 ;  /* 0x0012401801007387 */ /* 0x0005e20000100a00 */
[----:B-1----:R-:W-:Y:S01]  /*25290*/  HFMA2.MMA R18, -RZ, RZ, -3.482421875, 71.4375 ;  /* 0xc2f75477ff127435 */ /* 0x002fe200000001ff */
[----:B------:R-:W-:Y:S02]  /*252a0*/  MOV R19, 0x431234f7 ;  /* 0x431234f700137802 */ /* 0x000fe40000000f00 */
[----:B------:R1:W-:Y:S01]  /*252b0*/  STL.64 [R1+0x1298], R10 ;  /* 0x0012980a01007387 */ /* 0x0003e20000100a00 */
[----:B0-----:R-:W-:Y:S01]  /*252c0*/  HFMA2.MMA R16, -RZ, RZ, -2.390625, -0.15869140625 ;  /* 0xc0c8b114ff107435 */ /* 0x001fe200000001ff */
[----:B------:R-:W-:-:S02]  /*252d0*/  MOV R17, 0x40a3bda5 ;  /* 0x40a3bda500117802 */ /* 0x000fc40000000f00 */
[----:B------:R0:W-:Y:S01]  /*252e0*/  STL.64 [R1+0x12b0], R14 ;  /* 0x0012b00e01007387 */ /* 0x0001e20000100a00 */
[----:B--2---:R-:W-:-:S03]  /*252f0*/  HFMA2.MMA R25, -RZ, RZ, -3.5546875, -20.640625 ;  /* 0xc31ccd29ff197435 */ /* 0x004fc600000001ff */
[----:B------:R2:W-:Y:S01]  /*25300*/  STL.64 [R1+0x1288], R20 ;  /* 0x0012881401007387 */ /* 0x0005e20000100a00 */
[----:B------:R-:W-:Y:S01]  /*25310*/  MOV R24, 0x4293c7da ;  /* 0x4293c7da00187802 */ /* 0x000fe20000000f00 */
[----:B-1----:R-:W-:Y:S02]  /*25320*/  HFMA2.MMA R11, -RZ, RZ, -1.720703125, 2582 ;  /* 0xbee2690bff0b7435 */ /* 0x002fe400000001ff */
[----:B------:R1:W-:Y:S01]  /*25330*/  STL.64 [R1+0x12a8], R12 ;  /* 0x0012a80c01007387 */ /* 0x0003e20000100a00 */
[----:B------:R-:W-:Y:S01]  /*25340*/  MOV R10, 0x3f18a4c1 ;  /* 0x3f18a4c1000a7802 */ /* 0x000fe20000000f00 */
[----:B0-----:R-:W-:Y:S01]  /*25350*/  HFMA2.MMA R15, -RZ, RZ, 3.6640625, 0.05548095703125 ;  /* 0x43542b1aff0f7435 */ /* 0x001fe200000001ff */
[----:B------:R-:W-:Y:S01]  /*25360*/  MOV R14, 0x3b0b43e3 ;  /* 0x3b0b43e3000e7802 */ /* 0x000fe20000000f00 */
[----:B------:R0:W-:Y:S01]  /*25370*/  STL.64 [R1+0x1268], R22 ;  /* 0x0012681601007387 */ /* 0x0001e20000100a00 */
[----:B--2---:R-:W-:Y:S01]  /*25380*/  HFMA2.MMA R20, -RZ, RZ, -2.00390625, 0.0002357959747314453125 ;  /* 0xc0020bbaff147435 */ /* 0x004fe200000001ff */
[----:B------:R-:W-:-:S02]  /*25390*/  IMAD.MOV.U32 R21, RZ, RZ, -0x4e55e4fe ;  /* 0xb1aa1b02ff157424 */ /* 0x000fc400078e00ff */
[----:B------:R2:W-:Y:S01]  /*253a0*/  STL.64 [R1+0x12a0], R18 ;  /* 0x0012a01201007387 */ /* 0x0005e20000100a00 */
[----:B-1----:R-:W-:-:S03]  /*253b0*/  HFMA2.MMA R12, -RZ, RZ, -1.0263671875, 1.4521484375 ;  /* 0xbc1b3dcfff0c7435 */ /* 0x002fc600000001ff */
[----:B------:R1:W-:Y:S01]  /*253c0*/  STL.64 [R1+0x12c0], R16 ;  /* 0x0012c01001007387 */ /* 0x0003e20000100a00 */
[----:B------:R-:W-:Y:S01]  /*253d0*/  IMAD.MOV.U32 R13, RZ, RZ, 0x36d76ab6 ;  /* 0x36d76ab6ff0d7424 */ /* 0x000fe200078e00ff */
[----:B0-----:R-:W-:Y:S01]  /*253e0*/  MOV R22, 0x41898fd1 ;  /* 0x41898fd100167802 */ /* 0x001fe20000000f00 */
[----:B------:R-:W-:Y:S01]  /*253f0*/  IMAD.MOV.U32 R23, RZ, RZ, 0x357b0a41 ;  /* 0x357b0a41ff177424 */ /* 0x000fe200078e00ff */
[----:B------:R0:W-:Y:S01]  /*25400*/  STL.64 [R1+0x1290], R24 ;  /* 0x0012901801007387 */ /* 0x0001e20000100a00 */
[----:B--2---:R-:W-:Y:S01]  /*25410*/  MOV R18, 0x3e24a8c0 ;  /* 0x3e24a8c000127802 */ /* 0x004fe20000000f00 */
[----:B------:R-:W-:Y:S02]  /*25420*/  IMAD.MOV.U32 R19, RZ, RZ, -0x4d2b89d4 ;  /* 0xb2d4762cff137424 */ /* 0x000fe400078e00ff */
[----:B------:R2:W-:Y:S01]  /*25430*/  STL.64 [R1+0x12d0], R10 ;  /* 0x0012d00a01007387 */ /* 0x0005e20000100a00 */
[----:B-1----:R-:W-:Y:S01]  /*25440*/  MOV R16, 0x4151b9cf ;  /* 0x4151b9cf00107802 */ /* 0x002fe20000000f00 */
[----:B------:R-:W-:-:S02]  /*25450*/  IMAD.MOV.U32 R17, RZ, RZ, -0x3c078232 ;  /* 0xc3f87dceff117424 */ /* 0x000fc400078e00ff */
[----:B------:R1:W-:Y:S01]  /*25460*/  STL.64 [R1+0x12f0], R14 ;  /* 0x0012f00e01007387 */ /* 0x0003e20000100a00 */
[----:B0-----:R-:W-:-:S03]  /*25470*/  HFMA2.MMA R24, -RZ, RZ, -1.2861328125, 0.002712249755859375 ;  /* 0xbd25198eff187435 */ /* 0x001fc600000001ff */
[----:B------:R0:W-:Y:S01]  /*25480*/  STL.64 [R1+0x12b8], R22 ;  /* 0x0012b81601007387 */ /* 0x0001e20000100a00 */
[----:B------:R-:W-:Y:S01]  /*25490*/  MOV R25, 0x3ce423b1 ;  /* 0x3ce423b100197802 */ /* 0x000fe20000000f00 */
[----:B--2---:R-:W-:Y:S02]  /*254a0*/  HFMA2.MMA R11, -RZ, RZ, 3.583984375, -15760 ;  /* 0x432bf3b2ff0b7435 */ /* 0x004fe400000001ff */
[----:B------:R2:W-:Y:S01]  /*254b0*/  STL.64 [R1+0x12c8], R20 ;  /* 0x0012c81401007387 */ /* 0x0005e20000100a00 */
[----:B------:R-:W-:Y:S01]  /*254c0*/  MOV R10, 0xc3abf25b ;  /* 0xc3abf25b000a7802 */ /* 0x000fe20000000f00 */
[----:B-1----:R-:W-:Y:S02]  /*254d0*/  HFMA2.MMA R14, -RZ, RZ, -0.3310546875, 635.5 ;  /* 0xb54c60f7ff0e7435 */ /* 0x002fe400000001ff */
[----:B------:R1:W-:Y:S01]  /*254e0*/  STL.64 [R1+0x12d8], R18 ;  /* 0x0012d81201007387 */ /* 0x0003e20000100a00 */
[----:B------:R-:W-:-:S03]  /*254f0*/  IMAD.MOV.U32 R15, RZ, RZ, 0x4118a4c2 ;  /* 0x4118a4c2ff0f7424 */ /* 0x000fc600078e00ff */
[----:B------:R3:W-:Y:S01]  /*25500*/  STL.64 [R1+0x12e8], R12 ;  /* 0x0012e80c01007387 */ /* 0x0007e20000100a00 */
[----:B0-----:R-:W-:Y:S01]  /*25510*/  HFMA2.MMA R22, -RZ, RZ, -1.23046875, 0.000751018524169921875 ;  /* 0xbcec1227ff167435 */ /* 0x001fe200000001ff */
[----:B------:R-:W-:Y:S02]  /*25520*/  IMAD.MOV.U32 R23, RZ, RZ, 0x43a31567 ;  /* 0x43a31567ff177424 */ /* 0x000fe400078e00ff */
[----:B------:R0:W-:Y:S01]  /*25530*/  STL.64 [R1+0x12f8], R16 ;  /* 0x0012f81001007387 */ /* 0x0001e20000100a00 */
[----:B--2---:R-:W-:Y:S01]  /*25540*/  HFMA2.MMA R20, -RZ, RZ, 4.2109375, -23.28125 ;  /* 0x4436cdd2ff147435 */ /* 0x004fe200000001ff */
[----:B------:R-:W-:Y:S02]  /*25550*/  MOV R21, 0xc3f111b1 ;  /* 0xc3f111b100157802 */ /* 0x000fe40000000f00 */
[----:B-1----:R-:W-:Y:S01]  /*25560*/  MOV R18, 0x3913332d ;  /* 0x3913332d00127802 */ /* 0x002fe20000000f00 */
[----:B------:R-:W-:Y:S01]  /*25570*/  IMAD.MOV.U32 R19, RZ, RZ, -0x3d697b2d ;  /* 0xc29684d3ff137424 */ /* 0x000fe200078e00ff */
[----:B------:R1:W-:Y:S01]  /*25580*/  STL.64 [R1+0x12e0], R24 ;  /* 0x0012e01801007387 */ /* 0x0003e20000100a00 */
[----:B---3--:R-:W-:Y:S01]  /*25590*/  HFMA2.MMA R12, -RZ, RZ, 3.259765625, 0.0001857280731201171875 ;  /* 0x42850a16ff0c7435 */ /* 0x008fe200000001ff */
[----:B------:R-:W-:-:S02]  /*255a0*/  MOV R13, 0xc1e39485 ;  /* 0xc1e39485000d7802 */ /* 0x000fc40000000f00 */
[----:B------:R2:W-:Y:S01]  /*255b0*/  STL.64 [R1+0x1310], R10 ;  /* 0x0013100a01007387 */ /* 0x0005e20000100a00 */
[----:B0-----:R-:W-:Y:S01]  /*255c0*/  MOV R16, 0xb4fa3f50 ;  /* 0xb4fa3f5000107802 */ /* 0x001fe20000000f00 */
[----:B------:R-:W-:Y:S02]  /*255d0*/  IMAD.MOV.U32 R17, RZ, RZ, -0x40b1a00e ;  /* 0xbf4e5ff2ff117424 */ /* 0x000fe400078e00ff */
[----:B------:R0:W-:Y:S04]  /*255e0*/  STL.64 [R1+0x1318], R18 ;  /* 0x0013181201007387 */ /* 0x0001e80000100a00 */
[----:B------:R3:W-:Y:S01]  /*255f0*/  STL.64 [R1+0x1328], R14 ;  /* 0x0013280e01007387 */ /* 0x0007e20000100a00 */
[----:B-1----:R-:W-:Y:S01]  /*25600*/  HFMA2.MMA R25, -RZ, RZ, 2.111328125, 1.4609375 ;  /* 0x40393dd8ff197435 */ /* 0x002fe200000001ff */
[----:B------:R-:W-:-:S02]  /*25610*/  MOV R24, 0xc0f08f9b ;  /* 0xc0f08f9b00187802 */ /* 0x000fc40000000f00 */
[----:B------:R1:W-:Y:S01]  /*25620*/  STL.64 [R1+0x1338], R16 ;  /* 0x0013381001007387 */ /* 0x0003e20000100a00 */
[----:B--2---:R-:W-:Y:S01]  /*25630*/  HFMA2.MMA R10, -RZ, RZ, 0.6376953125, -75.125 ;  /* 0x391ad4b2ff0a7435 */ /* 0x004fe200000001ff */
[----:B------:R-:W-:Y:S01]  /*25640*/  IMAD.MOV.U32 R11, RZ, RZ, 0x3d50e5d5 ;  /* 0x3d50e5d5ff0b7424 */ /* 0x000fe200078e00ff */
[----:B0-----:R-:W-:Y:S01]  /*25650*/  HFMA2.MMA R19, -RZ, RZ, 1.1162109375, -0.000296115875244140625 ;  /* 0x3c778cdaff137435 */ /* 0x001fe200000001ff */
[----:B------:R0:W-:Y:S01]  /*25660*/  STL.64 [R1+0x1300], R20 ;  /* 0x0013001401007387 */ /* 0x0001e20000100a00 */
[----:B------:R-:W-:Y:S01]  /*25670*/  MOV R18, 0xbd07707a ;  /* 0xbd07707a00127802 */ /* 0x000fe20000000f00 */
[----:B---3--:R-:W-:Y:S02]  /*25680*/  HFMA2.MMA R14, -RZ, RZ, 4.953125, -0.0077667236328125 ;  /* 0x44f49ff4ff0e7435 */ /* 0x008fe400000001ff */
[----:B------:R2:W-:Y:S01]  /*25690*/  STL.64 [R1+0x1308], R22 ;  /* 0x0013081601007387 */ /* 0x0005e20000100a00 */
[----:B------:R-:W-:Y:S01]  /*256a0*/  IMAD.MOV.U32 R15, RZ, RZ, -0x3ae98bfa ;  /* 0xc5167406ff0f7424 */ /* 0x000fe200078e00ff */
[----:B-1----:R-:W-:-:S02]  /*256b0*/  HFMA2.MMA R17, -RZ, RZ, 0.83251953125, 217.375 ;  /* 0x3aa95acbff117435 */ /* 0x002fc400000001ff */
[----:B------:R1:W-:Y:S01]  /*256c0*/  STL.64 [R1+0x1320], R12 ;  /* 0x0013200c01007387 */ /* 0x0003e20000100a00 */
[----:B------:R-:W-:Y:S01]  /*256d0*/  MOV R16, 0x44abf3ae ;  /* 0x44abf3ae00107802 */ /* 0x000fe20000000f00 */
[----:B0-----:R-:W-:Y:S01]  /*256e0*/  HFMA2.MMA R20, -RZ, RZ, 1.7705078125, -0.4638671875 ;  /* 0x3f15b76cff147435 */ /* 0x001fe200000001ff */
[----:B------:R-:W-:Y:S01]  /*256f0*/  MOV R21, 0xbe5574fd ;  /* 0xbe5574fd00157802 */ /* 0x000fe20000000f00 */
[----:B------:R0:W-:Y:S01]  /*25700*/  STL.64 [R1+0x1330], R24 ;  /* 0x0013301801007387 */ /* 0x0001e20000100a00 */
[----:B--2---:R-:W-:Y:S01]  /*25710*/  MOV R22, 0xc477662c ;  /* 0xc477662c00167802 */ /* 0x004fe20000000f00 */
[----:B------:R-:W-:Y:S02]  /*25720*/  IMAD.MOV.U32 R23, RZ, RZ, 0x450908e3 ;  /* 0x450908e3ff177424 */ /* 0x000fe400078e00ff */
[----:B------:R2:W-:Y:S01]  /*25730*/  STL.64 [R1+0x1348], R10 ;  /* 0x0013480a01007387 */ /* 0x0005e20000100a00 */
[----:B-1----:R-:W-:Y:S01]  /*25740*/  HFMA2.MMA R12, -RZ, RZ, -4.94140625, 0.0002281665802001953125 ;  /* 0xc4f10b7aff0c7435 */ /* 0x002fe200000001ff */
[----:B------:R-:W-:-:S02]  /*25750*/  MOV R13, 0xbe23145e ;  /* 0xbe23145e000d7802 */ /* 0x000fc40000000f00 */
[----:B------:R1:W-:Y:S04]  /*25760*/  STL.64 [R1+0x1350], R18 ;  /* 0x0013501201007387 */ /* 0x0003e80000100a00 */
[----:B------:R3:W-:Y:S01]  /*25770*/  STL.64 [R1+0x1358], R22 ;  /* 0x0013581601007387 */ /* 0x0007e20000100a00 */
[----:B0-----:R-:W-:Y:S01]  /*25780*/  HFMA2.MMA R24, -RZ, RZ, -3.83203125, -0.115478515625 ;  /* 0xc3aaaf64ff187435 */ /* 0x001fe200000001ff */
[----:B------:R-:W-:Y:S02]  /*25790*/  MOV R25, 0xb727886c ;  /* 0xb727886c00197802 */ /* 0x000fe40000000f00 */
[----:B------:R0:W-:Y:S01]  /*257a0*/  STL.64 [R1+0x1368], R14 ;  /* 0x0013680e01007387 */ /* 0x0001e20000100a00 */
[----:B--2---:R-:W-:Y:S01]  /*257b0*/  HFMA2.MMA R10, -RZ, RZ, 3.509765625, -0.000507831573486328125 ;  /* 0x43059029ff0a7435 */ /* 0x004fe200000001ff */
[----:B------:R-:W-:-:S02]  /*257c0*/  IMAD.MOV.U32 R11, RZ, RZ, -0x3d1e795e ;  /* 0xc2e186a2ff0b7424 */ /* 0x000fc400078e00ff */
[----:B------:R2:W-:Y:S01]  /*257d0*/  STL.64 [R1+0x1370], R16 ;  /* 0x0013701001007387 */ /* 0x0005e20000100a00 */
[----:B-1----:R-:W-:Y:S01]  /*257e0*/  HFMA2.MMA R19, -RZ, RZ, -0.4384765625, -8600 ;  /* 0xb704f033ff137435 */ /* 0x002fe200000001ff */
[----:B------:R-:W-:Y:S01]  /*257f0*/  MOV R18, 0x42393dd8 ;  /* 0x42393dd800127802 */ /* 0x000fe20000000f00 */
[----:B---3--:R-:W-:Y:S01]  /*25800*/  HFMA2.MMA R22, -RZ, RZ, 1.8896484375, -0.00586700439453125 ;  /* 0x3f8f9e02ff167435 */ /* 0x008fe200000001ff */
[----:B------:R1:W-:Y:S01]  /*25810*/  STL.64 [R1+0x1340], R20 ;  /* 0x0013401401007387 */ /* 0x0003e20000100a00 */
[----:B------:R-:W-:Y:S01]  /*25820*/  IMAD.MOV.U32 R23, RZ, RZ, -0x40bd4e50 ;  /* 0xbf42b1b0ff177424 */ /* 0x000fe200078e00ff */
[----:B0-----:R-:W-:Y:S02]  /*25830*/  HFMA2.MMA R14, -RZ, RZ, -2.259765625, 2620 ;  /* 0xc085691eff0e7435 */ /* 0x001fe400000001ff */
[----:B------:R0:W-:Y:S01]  /*25840*/  STL.64 [R1+0x1360], R12 ;  /* 0x0013600c01007387 */ /* 0x0001e20000100a00 */
[----:B------:R-:W-:Y:S01]  /*25850*/  MOV R15, 0x3b4b3729 ;  /* 0x3b4b3729000f7802 */ /* 0x000fe20000000f00 */
[----:B--2---:R-:W-:Y:S01]  /*25860*/  HFMA2.MMA R17, -RZ, RZ, 1.5966796875, 2.83718109130859375e-05 ;  /* 0x3e6301dcff117435 */ /* 0x004fe200000001ff */
[----:B------:R-:W-:Y:S01]  /*25870*/  MOV R16, 0x3eb9a9a3 ;  /* 0x3eb9a9a300107802 */ /* 0x000fe20000000f00 */
[----:B------:R2:W-:Y:S01]  /*25880*/  STL.64 [R1+0x1380], R24 ;  /* 0x0013801801007387 */ /* 0x0005e20000100a00 */
[----:B-1----:R-:W-:Y:S01]  /*25890*/  MOV R20, 0xc43c2607 ;  /* 0xc43c260700147802 */ /* 0x002fe20000000f00 */
[----:B------:R-:W-:-:S02]  /*258a0*/  IMAD.MOV.U32 R21, RZ, RZ, 0x4436edde ;  /* 0x4436eddeff157424 */ /* 0x000fc400078e00ff */
        /* <DEDUP_REMOVED lines=15> */
[----:B------:R-:W-:Y:S01]  /*259a0*/  HFMA2.MMA R11, -RZ, RZ, 1.625, 0 ;  /* 0x3e800000ff0b7435 */ /* 0x000fe200000001ff */
[----:B------:R-:W-:Y:S01]  /*259b0*/  MOV R13, 0x3d39bf78 ;  /* 0x3d39bf78000d7802 */ /* 0x000fe20000000f00 */
[----:B------:R-:W-:Y:S01]  /*259c0*/  BSSY B4, `(.L_x_1477) ;  /* 0x000001b000047945 */ /* 0x000fe20003800000 */
[----:B------:R-:W-:Y:S02]  /*259d0*/  ISETP.GE.U32.AND P0, PT, R36, 0x7f800000, PT ;  /* 0x7f8000002400780c */ /* 0x000fe40003f06070 */
        /* <DEDUP_REMOVED lines=25> */
.L_x_1478:
[----:B------:R-:W-:Y:S05]  /*25b70*/  BSYNC B4 ;  /* 0x0000000000047941 */ /* 0x000fea0003800000 */
.L_x_1477:
[----:B------:R-:W-:-:S04]  /*25b80*/  FADD.FTZ R11, -R36, R11 ;  /* 0x0000000b240b7221 */ /* 0x000fc80000010100 */
[----:B------:R-:W-:-:S06]  /*25b90*/  FMUL.FTZ R11, R11, -2 ;  /* 0xc00000000b0b7820 */ /* 0x000fcc0000410000 */
[----:B------:R-:W0:Y:S02]  /*25ba0*/  MUFU.SQRT R11, R11 ;  /* 0x0000000b000b7308 */ /* 0x000e240000002000 */
[----:B0-----:R-:W-:Y:S01]  /*25bb0*/  FADD.FTZ R45, -R11, -RZ ;  /* 0x800000ff0b2d7221 */ /* 0x001fe20000010100 */
[----:B------:R-:W-:Y:S05]  /*25bc0*/  BRA `(.L_x_1476) ;  /* 0x0000022000007947 */ /* 0x000fea0003800000 */
.L_x_1475:
        /* <DEDUP_REMOVED lines=30> */
.L_x_1480:
[----:B------:R-:W-:Y:S05]  /*25db0*/  BSYNC B4 ;  /* 0x0000000000047941 */ /* 0x000fea0003800000 */
.L_x_1479:
[----:B------:R-:W-:-:S04]  /*25dc0*/  FADD.FTZ R9, -R36, R9 ;  /* 0x0000000924097221 */ /* 0x000fc80000010100 */
[----:B------:R-:W-:-:S04]  /*25dd0*/  FMUL.FTZ R9, R9, -2 ;  /* 0xc000000009097820 */ /* 0x000fc80000410000 */
[----:B------:R0:W1:Y:S03]  /*25de0*/  MUFU.SQRT R45, R9 ;  /* 0x00000009002d7308 */ /* 0x0000660000002000 */
.L_x_1476:
[----:B------:R-:W-:Y:S05]  /*25df0*/  BSYNC B3 ;  /* 0x0000000000037941 */ /* 0x000fea0003800000 */
.L_x_1474:
[----:B--2---:R-:W-:Y:S01]  /*25e00*/  FMUL.FTZ R14, R5, 0.5 ;  /* 0x3f000000050e7820 */ /* 0x004fe20000410000 */
[----:B------:R-:W-:Y:S01]  /*25e10*/  HFMA2.MMA R15, -RZ, RZ, 0.80126953125, -0.00891876220703125 ;  /* 0x3a69a091ff0f7435 */ /* 0x000fe200000001ff */
[----:B------:R-:W-:Y:S01]  /*25e20*/  BSSY B3, `(.L_x_1481) ;  /* 0x000015d000037945 */ /* 0x000fe20003800000 */
[----:B------:R-:W-:Y:S01]  /*25e30*/  HFMA2.MMA R28, -RZ, RZ, 0, 0 ;  /* 0x00000000ff1c7435 */ /* 0x000fe200000001ff */
[----:B------:R2:W3:Y:S01]  /*25e40*/  MUFU.SQRT R0, R14 ;  /* 0x0000000e00007308 */ /* 0x0004e20000002000 */
[----:B------:R-:W-:Y:S01]  /*25e50*/  HFMA2.MMA R35, -RZ, RZ, 0, 0 ;  /* 0x00000000ff237435 */ /* 0x000fe200000001ff */
[----:B------:R-:W-:Y:S01]  /*25e60*/  MOV R34, 0x3f800000 ;  /* 0x3f80000000227802 */ /* 0x000fe20000000f00 */
[----:B------:R-:W-:Y:S01]  /*25e70*/  CS2R R32, SRZ ;  /* 0x0000000000207805 */ /* 0x000fe2000001ff00 */
[----:B------:R-:W-:Y:S01]  /*25e80*/  MOV R29, 0x7f800000 ;  /* 0x7f800000001d7802 */ /* 0x000fe20000000f00 */
[----:B------:R-:W-:Y:S01]  /*25e90*/  CS2R R26, SRZ ;  /* 0x00000000001a7805 */ /* 0x000fe2000001ff00 */
[----:B------:R-:W-:Y:S01]  /*25ea0*/  CS2R R24, SRZ ;  /* 0x0000000000187805 */ /* 0x000fe2000001ff00 */
[----:B------:R-:W-:Y:S01]  /*25eb0*/  CS2R R22, SRZ ;  /* 0x0000000000167805 */ /* 0x000fe2000001ff00 */
[----:B------:R-:W-:Y:S01]  /*25ec0*/  CS2R R20, SRZ ;  /* 0x0000000000147805 */ /* 0x000fe2000001ff00 */
[----:B--2---:R-:W-:Y:S01]  /*25ed0*/  MOV R14, 0x42fc0000 ;  /* 0x42fc0000000e7802 */ /* 0x004fe20000000f00 */
[----:B------:R-:W-:Y:S01]  /*25ee0*/  CS2R R18, SRZ ;  /* 0x0000000000127805 */ /* 0x000fe2000001ff00 */
[----:B------:R-:W-:Y:S01]  /*25ef0*/  CS2R R36, SRZ ;  /* 0x0000000000247805 */ /* 0x000fe2000001ff00 */
[----:B------:R-:W-:Y:S01]  /*25f00*/  MOV R38, RZ ;  /* 0x000000ff00267202 */ /* 0x000fe20000000f00 */
[----:B-1-3--:R-:W-:-:S04]  /*25f10*/  FMUL.FTZ R0, R0, R45 ;  /* 0x0000002d00007220 */ /* 0x00afc80000410000 */
[C---:B------:R-:W-:Y:S01]  /*25f20*/  FADD.FTZ R10, |R0|.reuse, 4 ;  /* 0x40800000000a7421 */ /* 0x040fe20000010200 */
[C---:B------:R-:W-:Y:S01]  /*25f30*/  FSETP.GEU.FTZ.AND P1, PT, R0.reuse, RZ, PT ;  /* 0x000000ff0000720b */ /* 0x040fe20003f3e000 */
[----:B0-----:R-:W-:-:S04]  /*25f40*/  FADD.FTZ R9, |R0|, -4 ;  /* 0xc080000000097421 */ /* 0x001fc80000010200 */
        /* <DEDUP_REMOVED lines=9> */
[----:B------:R-:W-:Y:S01]  /*25fe0*/  FFMA.FTZ R11, R12, R15, 0.0070457882247865200043 ;  /* 0x3be6e05b0c0b7423 */ /* 0x000fe2000001000f */
[----:B------:R-:W-:-:S03]  /*25ff0*/  HFMA2.MMA R15, -RZ, RZ, 2, 0 ;  /* 0x40000000ff0f7435 */ /* 0x000fc600000001ff */
[----:B------:R-:W-:-:S04]  /*26000*/  FFMA.FTZ R11, R12, R11, -0.015866896137595176697 ;  /* 0xbc81fb4b0c0b7423 */ /* 0x000fc8000001000b */
[----:B------:R-:W-:-:S03]  /*26010*/  FFMA.FTZ R11, R12, R11, 0.036429625004529953003 ;  /* 0x3d15373b0c0b7423 */ /* 0x000fc6000001000b */
[----:B------:R-:W-:Y:S02]  /*26020*/  FFMA.FTZ R10, |R0|, R15, 1 ;  /* 0x3f800000000a7423 */ /* 0x000fe4000001020f */
[----:B------:R-:W-:Y:S01]  /*26030*/  FFMA.FTZ R11, R12, R11, -0.066643431782722473145 ;  /* 0xbd887c5a0c0b7423 */ /* 0x000fe2000001000b */
[----:B0-----:R-:W-:Y:S02]  /*26040*/  FSETP.GT.FTZ.AND P0, PT, |R13|, 126, PT ;  /* 0x42fc00000d00780b */ /* 0x001fe40003f14200 */
[----:B------:R-:W-:Y:S01]  /*26050*/  LOP3.LUT R14, R14, 0x80000000, R13, 0xb8, !PT ;  /* 0x800000000e0e7812 */ /* 0x000fe200078eb80d */
[----:B------:R-:W-:-:S03]  /*26060*/  FFMA.FTZ R11, R12, R11, 0.093814529478549957275 ;  /* 0x3dc021d50c0b7423 */ /* 0x000fc6000001000b */
[----:B------:R-:W-:Y:S01]  /*26070*/  FSEL R16, R14, R13, P0 ;  /* 0x0000000d0e107208 */ /* 0x000fe20000000000 */
[----:B------:R-:W-:Y:S01]  /*26080*/  FFMA.FTZ R11, R12, R11, -0.10099056363105773926 ;  /* 0xbdced4240c0b7423 */ /* 0x000fe2000001000b */
[----:B------:R0:W1:Y:S01]  /*26090*/  MUFU.RCP R14, R10 ;  /* 0x0000000a000e7308 */ /* 0x0000620000001000 */
[----:B------:R-:W-:Y:S02]  /*260a0*/  FSETP.GT.FTZ.AND P0, PT, |R0|, 10.05500030517578125, PT ;  /* 0x4120e1480000780b */ /* 0x000fe40003f14200 */
[----:B------:R-:W-:Y:S02]  /*260b0*/  FFMA.FTZ R13, R16, -0.69314718246459960938, -R9 ;  /* 0xbf317218100d7823 */ /* 0x000fe40000010809 */
[----:B------:R-:W-:Y:S02]  /*260c0*/  FFMA.FTZ R11, R12, R11, 0.06809400022029876709 ;  /* 0x3d8b74de0c0b7423 */ /* 0x000fe4000001000b */
[----:B------:R-:W-:Y:S02]  /*260d0*/  FFMA.FTZ R13, R16, 1.9046542121259335545e-09, R13 ;  /* 0x3102e308100d7823 */ /* 0x000fe4000001000d */
[----:B------:R-:W-:-:S02]  /*260e0*/  FFMA.FTZ R11, R12, R11, 0.015377387404441833496 ;  /* 0x3c7bf1700c0b7423 */ /* 0x000fc4000001000b */
[----:B------:R-:W-:Y:S02]  /*260f0*/  FMUL.FTZ R15, R13, 1.4426950216293334961 ;  /* 0x3fb8aa3b0d0f7820 */ /* 0x000fe40000410000 */
[----:B------:R-:W-:Y:S02]  /*26100*/  FFMA.FTZ R11, R12, R11, -0.1396210789680480957 ;  /* 0xbe0ef8d40c0b7423 */ /* 0x000fe4000001000b */
[----:B------:R-:W-:Y:S02]  /*26110*/  FADD.FTZ R16, R16, 12583039 ;  /* 0x4b40007f10107421 */ /* 0x000fe40000010000 */
[----:B------:R-:W2:Y:S01]  /*26120*/  MUFU.EX2 R15, R15 ;  /* 0x0000000f000f7308 */ /* 0x000ea20000000800 */
[----:B------:R-:W-:Y:S02]  /*26130*/  FFMA.FTZ R11, R12, R11, 1.232995152473449707 ;  /* 0x3f9dd2c90c0b7423 */ /* 0x000fe4000001000b */
[----:B0-----:R-:W-:Y:S02]  /*26140*/  FADD.FTZ R10, |R0|, -RZ ;  /* 0x800000ff000a7221 */ /* 0x001fe40000010200 */
[----:B-1----:R-:W-:-:S02]  /*26150*/  FMUL.FTZ R13, R11, R14 ;  /* 0x0000000e0b0d7220 */ /* 0x002fc40000410000 */
[----:B------:R-:W-:Y:S02]  /*26160*/  IMAD.SHL.U32 R16, R16, 0x800000, RZ ;  /* 0x0080000010107824 */ /* 0x000fe400078e00ff */
[C---:B------:R-:W-:Y:S02]  /*26170*/  FMUL.FTZ R12, R13.reuse, -2 ;  /* 0xc00000000d0c7820 */ /* 0x040fe40000410000 */
[C---:B------:R-:W-:Y:S02]  /*26180*/  FFMA.FTZ R9, |R0|.reuse, -R10, R9 ;  /* 0x8000000a00097223 */ /* 0x040fe40000010209 */
[----:B------:R-:W-:Y:S01]  /*26190*/  FFMA.FTZ R12, |R0|, R12, R11 ;  /* 0x0000000c000c7223 */ /* 0x000fe2000001020b */
[----:B------:R-:W-:Y:S01]  /*261a0*/  MOV R0, RZ ;  /* 0x000000ff00007202 */ /* 0x000fe20000000f00 */
[----:B------:R-:W-:Y:S01]  /*261b0*/  CS2R R10, SRZ ;  /* 0x00000000000a7805 */ /* 0x000fe2000001ff00 */
[----:B--2---:R-:W-:Y:S02]  /*261c0*/  FMUL.FTZ R16, R16, R15 ;  /* 0x0000000f10107220 */ /* 0x004fe40000410000 */
[----:B------:R-:W-:-:S02]  /*261d0*/  FADD.FTZ R12, -R13, R12 ;  /* 0x0000000c0d0c7221 */ /* 0x000fc40000010100 */
[----:B------:R-:W-:Y:S02]  /*261e0*/  FFMA.FTZ R9, R16, R9, R16 ;  /* 0x0000000910097223 */ /* 0x000fe40000010010 */
[----:B------:R-:W-:Y:S01]  /*261f0*/  FFMA.FTZ R12, R14, R12, R13 ;  /* 0x0000000c0e0c7223 */ /* 0x000fe2000001000d */
[----:B------:R-:W-:Y:S01]  /*26200*/  CS2R R16, SRZ ;  /* 0x0000000000107805 */ /* 0x000fe2000001ff00 */
[----:B------:R-:W-:Y:S02]  /*26210*/  CS2R R14, SRZ ;  /* 0x00000000000e7805 */ /* 0x000fe4000001ff00 */
[----:B------:R-:W-:Y:S02]  /*26220*/  FMUL.FTZ R44, R12, R9 ;  /* 0x000000090c2c7220 */ /* 0x000fe40000410000 */
[----:B------:R-:W-:Y:S01]  /*26230*/  CS2R R12, SRZ ;  /* 0x00000000000c7805 */ /* 0x000fe2000001ff00 */
[----:B------:R-:W-:Y:S02]  /*26240*/  IMAD.MOV.U32 R9, RZ, RZ, RZ ;  /* 0x000000ffff097224 */ /* 0x000fe400078e00ff */
[----:B------:R-:W-:-:S05]  /*26250*/  FSEL R44, R44, RZ, !P0 ;  /* 0x000000ff2c2c7208 */ /* 0x000fca0004000000 */
[----:B------:R-:W-:Y:S02]  /*26260*/  @!P1 FADD.FTZ R44, -R44, 2 ;  /* 0x400000002c2c9421 */ /* 0x000fe40000010100 */
.L_x_1485:
[----:B------:R-:W-:-:S05]  /*26270*/  IMAD R39, R33, 0x64, R8 ;  /* 0x0000006421277824 */ /* 0x000fca00078e0208 */
[----:B------:R-:W2:Y:S04]  /*26280*/  LDL R42, [R39+0x4] ;  /* 0x00000400272a7983 */ /* 0x000ea80000100800 */
[----:B------:R-:W3:Y:S01]  /*26290*/  LDL R40, [R39] ;  /* 0x0000000027287983 */ /* 0x000ee20000100800 */
[----:B------:R-:W-:Y:S01]  /*262a0*/  ISETP.GE.AND P0, PT, R38, 0x1, PT ;  /* 0x000000012600780c */ /* 0x000fe20003f06270 */
[----:B------:R-:W-:Y:S03]  /*262b0*/  BSSY B4, `(.L_x_1482) ;  /* 0x0000106000047945 */ /* 0x000fe60003800000 */
[----:B------:R-:W-:-:S05]  /*262c0*/  FSEL R35, R45, R35, !P0 ;  /* 0x000000232d237208 */ /* 0x000fca0004000000 */
[----:B--2---:R-:W-:Y:S01]  /*262d0*/  FMUL.FTZ R43, R35, R42 ;  /* 0x0000002a232b7220 */ /* 0x004fe20000410000 */
[----:B------:R-:W-:-:S03]  /*262e0*/  IADD3 R42, R38, 0x1, RZ ;  /* 0x00000001262a7810 */ /* 0x000fc60007ffe0ff */
[----:B------:R-:W-:Y:S02]  /*262f0*/  @P0 IMAD.MOV R42, RZ, RZ, R38 ;  /* 0x000000ffff2a0224 */ /* 0x000fe400078e0226 */
[----:B---3--:R-:W-:-:S03]  /*26300*/  FADD.FTZ R41, R43, R40 ;  /* 0x000000282b297221 */ /* 0x008fc60000010000 */
        /* <DEDUP_REMOVED lines=256> */
.L_x_1483:
[----:B------:R-:W-:Y:S05]  /*27310*/  BSYNC B4 ;  /* 0x0000000000047941 */ /* 0x000fea0003800000 */
.L_x_1482:
        /* <DEDUP_REMOVED lines=13> */
.L_x_1484:
[----:B------:R-:W-:Y:S05]  /*273f0*/  BSYNC B3 ;  /* 0x0000000000037941 */ /* 0x000fea0003800000 */
.L_x_1481:
        /* <DEDUP_REMOVED lines=58> */
[----:B------:R-:W-:Y:S02]  /*277a0*/  @!P0 LEA R13, R12, 0x3ff00000, 0x14 ;  /* 0x3ff000000c0d8811 */ /* 0x000fe400078ea0ff */
[----:B------:R-:W-:-:S06]  /*277b0*/  @!P0 MOV R12, RZ ;  /* 0x000000ff000c8202 */ /* 0x000fcc0000000f00 */
[----:B------:R0:W1:-:S06]  /*277c0*/  @!P0 DMUL R28, R32, R12 ;  /* 0x0000000c201c8228 */ /* 0x00004c0000000000 */
.L_x_1487:
[----:B012---:R-:W-:Y:S05]  /*277d0*/  BSYNC B3 ;  /* 0x0000000000037941 */ /* 0x007fea0003800000 */
.L_x_1486:
        /* <DEDUP_REMOVED lines=12> */
.L_x_1489:
[----:B------:R-:W-:Y:S05]  /*278a0*/  BSYNC B3 ;  /* 0x0000000000037941 */ /* 0x000fea0003800000 */
.L_x_1488:
        /* <DEDUP_REMOVED lines=17> */
[----:B------:R-:W-:Y:S02]  /*279c0*/  MOV R14, R22 ;  /* 0x00000016000e7202 */ /* 0x000fe40000000f00 */
[----:B------:R-:W-:Y:S02]  /*279d0*/  MOV R15, R23 ;  /* 0x00000017000f7202 */ /* 0x000fe40000000f00 */
[----:B------:R-:W-:Y:S02]  /*279e0*/  MOV R10, 0x27a00 ;  /* 0x00027a00000a7802 */ /* 0x000fe40000000f00 */
[----:B------:R-:W-:Y:S05]  /*279f0*/  CALL.REL.NOINC `($__internal_4_$__cuda_sm20_div_rn_f64_full) ;  /* 0x000000f000007944 */ /* 0x000fea0003c00000 */
[----:B------:R-:W-:Y:S02]  /*27a00*/  IMAD.MOV.U32 R8, RZ, RZ, R22 ;  /* 0x000000ffff087224 */ /* 0x000fe400078e0016 */
.L_x_1491:
[----:B------:R-:W-:Y:S05]  /*27a10*/  BSYNC B4 ;  /* 0x0000000000047941 */ /* 0x000fea0003800000 */
.L_x_1490:
[----:B------:R-:W-:-:S04]  /*27a20*/  FMUL.FTZ R44, R44, 0.5 ;  /* 0x3f0000002c2c7820 */ /* 0x000fc80000410000 */
[----:B------:R-:W0:Y:S02]  /*27a30*/  F2F.F64.F32 R10, R44 ;  /* 0x0000002c000a7310 */ /* 0x000e240000201800 */
[----:B0-----:R-:W0:-:S06]  /*27a40*/  DADD R10, R10, R8 ;  /* 0x000000000a0a7229 */ /* 0x001e0c0000000008 */
[----:B0-----:R-:W0:Y:S01]  /*27a50*/  F2F.F32.F64 R0, R10 ;  /* 0x0000000a00007310 */ /* 0x001e220000301000 */
[----:B------:R-:W0:-:S14]  /*27a60*/  DSETP.GEU.AND P0, PT, |R10|, c[0x2][0x68], PT ;  /* 0x00801a000a00762a */ /* 0x000e1c0003f0e200 */
[----:B0-----:R-:W-:Y:S01]  /*27a70*/  @!P0 FMUL R0, R0, 1.175494350822287508e-38 ;  /* 0x0080000000008820 */ /* 0x001fe20000400000 */
[----:B------:R-:W-:Y:S05]  /*27a80*/  BRA `(.L_x_1313) ;  /* 0x0000002000007947 */ /* 0x000fea0003800000 */
.L_x_1314:
[----:B------:R-:W-:-:S04]  /*27a90*/  FSETP.GT.FTZ.AND P0, PT, R26, RZ, PT ;  /* 0x000000ff1a00720b */ /* 0x000fc80003f14000 */
[----:B------:R-:W-:-:S04]  /*27aa0*/  FSEL R0, RZ, +QNAN , P0 ;  /* 0x7fc00000ff007808 */ /* 0x000fc80000000000 */
.L_x_1313:
[----:B------:R-:W-:Y:S05]  /*27ab0*/  BSYNC B2 ;  /* 0x0000000000027941 */ /* 0x000fea0003800000 */
.L_x_1312:
[----:B------:R-:W-:Y:S01]  /*27ac0*/  HFMA2.MMA R9, -RZ, RZ, 0, 0 ;  /* 0x00000000ff097435 */ /* 0x000fe200000001ff */
[----:B------:R-:W-:-:S05]  /*27ad0*/  MOV R8, R2 ;  /* 0x0000000200087202 */ /* 0x000fca0000000f00 */
[----:B------:R-:W-:Y:S05]  /*27ae0*/  RET.REL.NODEC R8 `(_ZN2at6native18elementwise_kernelILi128ELi2EZNS0_22gpu_kernel_impl_nocastIN48_GLOBAL__N__08322988_15_IGammaKernel_cu_cb51a28d10CalcIgammaIfEEEEvRNS_18TensorIteratorBaseERKT_EUliE_EEviT1_) ;  /* 0xfffd851008007950 */ /* 0x000fea0003c3ffff */
        .weak           $__internal_4_$__cuda_sm20_div_rn_f64_full
        .type           $__internal_4_$__cuda_sm20_div_rn_f64_full,@function
        .size           $__internal_4_$__cuda_sm20_div_rn_f64_full,($__internal_5_$__cuda_sm20_dsqrt_rn_f64_mediumpath_v1 - $__internal_4_$__cuda_sm20_div_rn_f64_full)
$__internal_4_$__cuda_sm20_div_rn_f64_full:
        /* <DEDUP_REMOVED lines=8> */
[----:B------:R-:W-:Y:S01]  /*27b70*/  LOP3.LUT R32, R15, 0x7ff00000, RZ, 0xc0, !PT ;  /* 0x7ff000000f207812 */ /* 0x000fe200078ec0ff */
[----:B------:R-:W0:Y:S01]  /*27b80*/  @!P0 DMUL R16, R14, 8.98846567431157953865e+307 ;  /* 0x7fe000000e108828 */ /* 0x000e220000000000 */
[----:B------:R-:W-:Y:S02]  /*27b90*/  MOV R22, 0x1 ;  /* 0x0000000100167802 */ /* 0x000fe40000000f00 */
[----:B------:R-:W-:Y:S02]  /*27ba0*/  ISETP.GE.U32.AND P2, PT, R7, R32, PT ;  /* 0x000000200700720c */ /* 0x000fe40003f46070 */
[----:B------:R-:W-:Y:S01]  /*27bb0*/  @!P3 LOP3.LUT R18, R15, 0x7ff00000, RZ, 0xc0, !PT ;  /* 0x7ff000000f12b812 */ /* 0x000fe200078ec0ff */
[----:B0-----:R-:W0:Y:S01]  /*27bc0*/  MUFU.RCP64H R23, R17 ;  /* 0x0000001100177308 */ /* 0x001e220000001800 */
[----:B------:R-:W-:Y:S02]  /*27bd0*/  SEL R19, R9, 0x63400000, !P2 ;  /* 0x6340000009137807 */ /* 0x000fe40005000000 */
[----:B------:R-:W-:-:S02]  /*27be0*/  @!P3 ISETP.GE.U32.AND P4, PT, R7, R18, PT ;  /* 0x000000120700b20c */ /* 0x000fc40003f86070 */
[--C-:B------:R-:W-:Y:S02]  /*27bf0*/  LOP3.LUT R19, R19, 0x800fffff, R13.reuse, 0xf8, !PT ;  /* 0x800fffff13137812 */ /* 0x100fe400078ef80d */
[----:B------:R-:W-:Y:S02]  /*27c00*/  @!P3 SEL R11, R9, 0x63400000, !P4 ;  /* 0x63400000090bb807 */ /* 0x000fe40006000000 */
[----:B------:R-:W-:Y:S02]  /*27c10*/  MOV R18, R12 ;  /* 0x0000000c00127202 */ /* 0x000fe40000000f00 */
[----:B------:R-:W-:Y:S02]  /*27c20*/  @!P3 LOP3.LUT R11, R11, 0x80000000, R13, 0xf8, !PT ;  /* 0x800000000b0bb812 */ /* 0x000fe400078ef80d */
[----:B------:R-:W-:Y:S02]  /*27c30*/  @!P3 MOV R28, RZ ;  /* 0x000000ff001cb202 */ /* 0x000fe40000000f00 */
[----:B------:R-:W-:Y:S01]  /*27c40*/  @!P3 LOP3.LUT R29, R11, 0x100000, RZ, 0xfc, !PT ;  /* 0x001000000b1db812 */ /* 0x000fe200078efcff */
[----:B0-----:R-:W0:Y:S01]  /*27c50*/  DFMA R24, R22, -R16, 1 ;  /* 0x3ff000001618742b */ /* 0x001e220000000810 */
[----:B------:R-:W-:Y:S01]  /*27c60*/  IMAD.MOV.U32 R11, RZ, RZ, R7 ;  /* 0x000000ffff0b7224 */ /* 0x000fe200078e0007 */
[----:B------:R-:W-:-:S03]  /*27c70*/  @!P0 LOP3.LUT R32, R17, 0x7ff00000, RZ, 0xc0, !PT ;  /* 0x7ff0000011208812 */ /* 0x000fc600078ec0ff */
[----:B------:R-:W-:Y:S01]  /*27c80*/  @!P3 DFMA R18, R18, 2, -R28 ;  /* 0x400000001212b82b */ /* 0x000fe2000000081c */
[----:B------:R-:W-:-:S03]  /*27c90*/  IADD3 R34, R32, -0x1, RZ ;  /* 0xffffffff20227810 */ /* 0x000fc60007ffe0ff */
[----:B0-----:R-:W0:-:S06]  /*27ca0*/  DFMA R24, R24, R24, R24 ;  /* 0x000000181818722b */ /* 0x001e0c0000000018 */
[----:B0-----:R-:W0:Y:S01]  /*27cb0*/  DFMA R22, R22, R24, R22 ;  /* 0x000000181616722b */ /* 0x001e220000000016 */
[----:B------:R-:W-:-:S04]  /*27cc0*/  @!P3 LOP3.LUT R11, R19, 0x7ff00000, RZ, 0xc0, !PT ;  /* 0x7ff00000130bb812 */ /* 0x000fc800078ec0ff */
[----:B------:R-:W-:Y:S01]  /*27cd0*/  IADD3 R28, R11, -0x1, RZ ;  /* 0xffffffff0b1c7810 */ /* 0x000fe20007ffe0ff */
[----:B0-----:R-:W0:-:S03]  /*27ce0*/  DFMA R24, R22, -R16, 1 ;  /* 0x3ff000001618742b */ /* 0x001e060000000810 */
[----:B------:R-:W-:-:S03]  /*27cf0*/  ISETP.GT.U32.AND P0, PT, R28, 0x7feffffe, PT ;  /* 0x7feffffe1c00780c */ /* 0x000fc60003f04070 */
[----:B0-----:R-:W0:Y:S01]  /*27d00*/  DFMA R22, R22, R24, R22 ;  /* 0x000000181616722b */ /* 0x001e220000000016 */
[----:B------:R-:W-:-:S05]  /*27d10*/  ISETP.GT.U32.OR P0, PT, R34, 0x7feffffe, P0 ;  /* 0x7feffffe2200780c */ /* 0x000fca0000704470 */
[----:B0-----:R-:W0:-:S06]  /*27d20*/  DMUL R24, R22, R18 ;  /* 0x0000001216187228 */ /* 0x001e0c0000000000 */
[----:B0-----:R-:W0:-:S06]  /*27d30*/  DFMA R28, R24, -R16, R18 ;  /* 0x80000010181c722b */ /* 0x001e0c0000000012 */
[----:B0-----:R0:W1:Y:S01]  /*27d40*/  DFMA R28, R22, R28, R24 ;  /* 0x0000001c161c722b */ /* 0x0010620000000018 */
[----:B------:R-:W-:Y:S05]  /*27d50*/  @P0 BRA `(.L_x_1493) ;  /* 0x000001c000000947 */ /* 0x000fea0003800000 */
[----:B------:R-:W-:-:S04]  /*27d60*/  LOP3.LUT R12, R15, 0x7ff00000, RZ, 0xc0, !PT ;  /* 0x7ff000000f0c7812 */ /* 0x000fc800078ec0ff */
[CC--:B------:R-:W-:Y:S02]  /*27d70*/  IADD3 R11, R7.reuse, -R12.reuse, RZ ;  /* 0x8000000c070b7210 */ /* 0x0c0fe40007ffe0ff */
[----:B------:R-:W-:Y:S02]  /*27d80*/  ISETP.GE.U32.AND P0, PT, R7, R12, PT ;  /* 0x0000000c0700720c */ /* 0x000fe40003f06070 */
[----:B------:R-:W-:Y:S02]  /*27d90*/  IMNMX R11, R11, -0x46a00000, !PT ;  /* 0xb96000000b0b7817 */ /* 0x000fe40007800200 */
[----:B------:R-:W-:Y:S02]  /*27da0*/  SEL R9, R9, 0x63400000, !P0 ;  /* 0x6340000009097807 */ /* 0x000fe40004000000 */
[----:B------:R-:W-:-:S04]  /*27db0*/  IMNMX R12, R11, 0x46a00000, PT ;  /* 0x46a000000b0c7817 */ /* 0x000fc80003800200 */
[----:B------:R-:W-:Y:S02]  /*27dc0*/  IADD3 R9, -R9, R12, RZ ;  /* 0x0000000c09097210 */ /* 0x000fe40007ffe1ff */
[----:B------:R-:W-:Y:S02]  /*27dd0*/  MOV R12, RZ ;  /* 0x000000ff000c7202 */ /* 0x000fe40000000f00 */
[----:B------:R-:W-:-:S06]  /*27de0*/  IADD3 R13, R9, 0x7fe00000, RZ ;  /* 0x7fe00000090d7810 */ /* 0x000fcc0007ffe0ff */
[----:B01----:R-:W0:-:S10]  /*27df0*/  DMUL R22, R28, R12 ;  /* 0x0000000c1c167228 */ /* 0x003e140000000000 */
[----:B0-----:R-:W-:-:S13]  /*27e00*/  FSETP.GTU.AND P0, PT, |R23|, 1.469367938527859385e-39, PT ;  /* 0x001000001700780b */ /* 0x001fda0003f0c200 */
[----:B------:R-:W-:Y:S05]  /*27e10*/  @P0 BRA `(.L_x_1494) ;  /* 0x0000025000000947 */ /* 0x000fea0003800000 */
[----:B------:R-:W0:-:S06]  /*27e20*/  DFMA R16, R28, -R16, R18 ;  /* 0x800000101c10722b */ /* 0x000e0c0000000012 */
[----:B0-----:R-:W-:-:S04]  /*27e30*/  IMAD.MOV.U32 R16, RZ, RZ, RZ ;  /* 0x000000ffff107224 */ /* 0x001fc800078e00ff */
[C---:B------:R-:W-:Y:S02]  /*27e40*/  FSETP.NEU.AND P0, PT, R17.reuse, RZ, PT ;  /* 0x000000ff1100720b */ /* 0x040fe40003f0d000 */
[----:B------:R-:W-:-:S04]  /*27e50*/  LOP3.LUT R14, R17, 0x80000000, R15, 0x48, !PT ;  /* 0x80000000110e7812 */ /* 0x000fc800078e480f */
[----:B------:R-:W-:-:S07]  /*27e60*/  LOP3.LUT R17, R14, R13, RZ, 0xfc, !PT ;  /* 0x0000000d0e117212 */ /* 0x000fce00078efcff */
[----:B------:R-:W-:Y:S05]  /*27e70*/  @!P0 BRA `(.L_x_1494) ;  /* 0x000001f000008947 */ /* 0x000fea0003800000 */
[C---:B------:R-:W-:Y:S02]  /*27e80*/  IADD3 R13, -R9.reuse, RZ, RZ ;  /* 0x000000ff090d7210 */ /* 0x040fe40007ffe1ff */
[----:B------:R-:W-:Y:S02]  /*27e90*/  MOV R12, RZ ;  /* 0x000000ff000c7202 */ /* 0x000fe40000000f00 */
[----:B------:R-:W-:-:S04]  /*27ea0*/  IADD3 R9, -R9, -0x43300000, RZ ;  /* 0xbcd0000009097810 */ /* 0x000fc80007ffe1ff */
[----:B------:R-:W0:-:S04]  /*27eb0*/  DFMA R12, R22, -R12, R28 ;  /* 0x8000000c160c722b */ /* 0x000e08000000001c */
[----:B------:R-:W1:-:S06]  /*27ec0*/  DMUL.RP R28, R28, R16 ;  /* 0x000000101c1c7228 */ /* 0x000e4c0000008000 */
[----:B0-----:R-:W-:-:S04]  /*27ed0*/  FSETP.NEU.AND P0, PT, |R13|, R9, PT ;  /* 0x000000090d00720b */ /* 0x001fc80003f0d200 */
[----:B-1----:R-:W-:Y:S02]  /*27ee0*/  LOP3.LUT R7, R29, R14, RZ, 0x3c, !PT ;  /* 0x0000000e1d077212 */ /* 0x002fe400078e3cff */
[----:B------:R-:W-:Y:S02]  /*27ef0*/  FSEL R22, R28, R22, !P0 ;  /* 0x000000161c167208 */ /* 0x000fe40004000000 */
[----:B------:R-:W-:Y:S01]  /*27f00*/  FSEL R23, R7, R23, !P0 ;  /* 0x0000001707177208 */ /* 0x000fe20004000000 */
[----:B------:R-:W-:Y:S05]  /*27f10*/  BRA `(.L_x_1494) ;  /* 0x0000015000007947 */ /* 0x000fea0003800000 */
.L_x_1493:
[----:B------:R-:W2:-:S14]  /*27f20*/  DSETP.NAN.AND P0, PT, R12, R12, PT ;  /* 0x0000000c0c00722a */ /* 0x000e9c0003f08000 */
[----:B--2---:R-:W-:Y:S05]  /*27f30*/  @P0 BRA `(.L_x_1495) ;  /* 0x0000011000000947 */ /* 0x004fea0003800000 */
[----:B------:R-:W2:-:S14]  /*27f40*/  DSETP.NAN.AND P0, PT, R14, R14, PT ;  /* 0x0000000e0e00722a */ /* 0x000e9c0003f08000 */
[----:B--2---:R-:W-:Y:S05]  /*27f50*/  @P0 BRA `(.L_x_1496) ;  /* 0x000000c000000947 */ /* 0x004fea0003800000 */
[----:B------:R-:W-:Y:S01]  /*27f60*/  ISETP.NE.AND P0, PT, R11, R32, PT ;  /* 0x000000200b00720c */ /* 0x000fe20003f05270 */
[----:B0-----:R-:W-:Y:S01]  /*27f70*/  IMAD.MOV.U32 R23, RZ, RZ, -0x80000 ;  /* 0xfff80000ff177424 */ /* 0x001fe200078e00ff */
[----:B------:R-:W-:-:S11]  /*27f80*/  MOV R22, 0x0 ;  /* 0x0000000000167802 */ /* 0x000fd60000000f00 */
[----:B------:R-:W-:Y:S05]  /*27f90*/  @!P0 BRA `(.L_x_1494) ;  /* 0x000000d000008947 */ /* 0x000fea0003800000 */
[----:B------:R-:W-:Y:S02]  /*27fa0*/  ISETP.NE.AND P0, PT, R11, 0x7ff00000, PT ;  /* 0x7ff000000b00780c */ /* 0x000fe40003f05270 */
[----:B------:R-:W-:Y:S02]  /*27fb0*/  LOP3.LUT R23, R13, 0x80000000, R15, 0x48, !PT ;  /* 0x800000000d177812 */ /* 0x000fe400078e480f */
[----:B------:R-:W-:-:S13]  /*27fc0*/  ISETP.EQ.OR P0, PT, R32, RZ, !P0 ;  /* 0x000000ff2000720c */ /* 0x000fda0004702670 */
[----:B------:R-:W-:Y:S02]  /*27fd0*/  @P0 LOP3.LUT R7, R23, 0x7ff00000, RZ, 0xfc, !PT ;  /* 0x7ff0000017070812 */ /* 0x000fe400078efcff */
[----:B------:R-:W-:Y:S02]  /*27fe0*/  @!P0 MOV R22, RZ ;  /* 0x000000ff00168202 */ /* 0x000fe40000000f00 */
[----:B------:R-:W-:Y:S02]  /*27ff0*/  @P0 MOV R22, RZ ;  /* 0x000000ff00160202 */ /* 0x000fe40000000f00 */
[----:B------:R-:W-:Y:S01]  /*28000*/  @P0 MOV R23, R7 ;  /* 0x0000000700170202 */ /* 0x000fe20000000f00 */
[----:B------:R-:W-:Y:S05]  /*28010*/  BRA `(.L_x_1494) ;  /* 0x0000005000007947 */ /* 0x000fea0003800000 */
.L_x_1496:
[----:B0-----:R-:W-:Y:S01]  /*28020*/  LOP3.LUT R23, R15, 0x80000, RZ, 0xfc, !PT ;  /* 0x000800000f177812 */ /* 0x001fe200078efcff */
[----:B------:R-:W-:Y:S01]  /*28030*/  IMAD.MOV.U32 R22, RZ, RZ, R14 ;  /* 0x000000ffff167224 */ /* 0x000fe200078e000e */
[----:B------:R-:W-:Y:S05]  /*28040*/  BRA `(.L_x_1494) ;  /* 0x0000002000007947 */ /* 0x000fea0003800000 */
.L_x_1495:
[----:B0-----:R-:W-:Y:S02]  /*28050*/  LOP3.LUT R23, R13, 0x80000, RZ, 0xfc, !PT ;  /* 0x000800000d177812 */ /* 0x001fe400078efcff */
[----:B------:R-:W-:-:S02]  /*28060*/  MOV R22, R12 ;  /* 0x0000000c00167202 */ /* 0x000fc40000000f00 */
.L_x_1494:
[----:B------:R-:W-:Y:S05]  /*28070*/  BSYNC B3 ;  /* 0x0000000000037941 */ /* 0x000fea0003800000 */
.L_x_1492:
[----:B------:R-:W-:Y:S01]  /*28080*/  HFMA2.MMA R11, -RZ, RZ, 0, 0 ;  /* 0x00000000ff0b7435 */ /* 0x000fe200000001ff */
[----:B------:R-:W-:-:S05]  /*28090*/  MOV R9, R23 ;  /* 0x0000001700097202 */ /* 0x000fca0000000f00 */
[----:B------:R-:W-:Y:S05]  /*280a0*/  RET.REL.NODEC R10 `(_ZN2at6native18elementwise_kernelILi128ELi2EZNS0_22gpu_kernel_impl_nocastIN48_GLOBAL__N__08322988_15_IGammaKernel_cu_cb51a28d10CalcIgammaIfEEEEvRNS_18TensorIteratorBaseERKT_EUliE_EEviT1_) ;  /* 0xfffd7f500a007950 */ /* 0x000fea0003c3ffff */
        .weak           $__internal_5_$__cuda_sm20_dsqrt_rn_f64_mediumpath_v1
        .type           $__internal_5_$__cuda_sm20_dsqrt_rn_f64_mediumpath_v1,@function
        .size           $__internal_5_$__cuda_sm20_dsqrt_rn_f64_mediumpath_v1,(.L_x_6695 - $__internal_5_$__cuda_sm20_dsqrt_rn_f64_mediumpath_v1)
$__internal_5_$__cuda_sm20_dsqrt_rn_f64_mediumpath_v1:
[----:B------:R-:W-:Y:S01]  /*280b0*/  ISETP.GE.U32.AND P0, PT, R11, -0x3400000, PT ;  /* 0xfcc000000b00780c */ /* 0x000fe20003f06070 */
[----:B------:R-:W-:Y:S01]  /*280c0*/  BSSY B5, `(.L_x_1497) ;  /* 0x0000026000057945 */ /* 0x000fe20003800000 */
[----:B------:R-:W-:Y:S01]  /*280d0*/  IMAD.MOV.U32 R11, RZ, RZ, R7 ;  /* 0x000000ffff0b7224 */ /* 0x000fe200078e0007 */
[----:B------:R-:W-:Y:S02]  /*280e0*/  MOV R9, R5 ;  /* 0x0000000500097202 */ /* 0x000fe40000000f00 */
[----:B------:R-:W-:-:S08]  /*280f0*/  MOV R16, R0 ;  /* 0x0000000000107202 */ /* 0x000fd00000000f00 */
        /* <DEDUP_REMOVED lines=9> */
.L_x_1498:
        /* <DEDUP_REMOVED lines=24> */
.L_x_1500:
[----:B------:R0:W1:-:S06]  /*28310*/  DADD R8, R10, R10 ;  /* 0x000000000a087229 */ /* 0x00004c000000000a */
.L_x_1499:
[----:B------:R-:W-:Y:S05]  /*28320*/  BSYNC B5 ;  /* 0x0000000000057941 */ /* 0x000fea0003800000 */
.L_x_1497:
[----:B------:R-:W-:Y:S01]  /*28330*/  HFMA2.MMA R15, -RZ, RZ, 0, 0 ;  /* 0x00000000ff0f7435 */ /* 0x000fe200000001ff */
[----:B-1----:R-:W-:Y:S02]  /*28340*/  MOV R22, R8 ;  /* 0x0000000800167202 */ /* 0x002fe40000000f00 */
[----:B------:R-:W-:-:S03]  /*28350*/  MOV R23, R9 ;  /* 0x0000000900177202 */ /* 0x000fc60000000f00 */
[----:B------:R-:W-:Y:S05]  /*28360*/  RET.REL.NODEC R14 `(_ZN2at6native18elementwise_kernelILi128ELi2EZNS0_22gpu_kernel_impl_nocastIN48_GLOBAL__N__08322988_15_IGammaKernel_cu_cb51a28d10CalcIgammaIfEEEEvRNS_18TensorIteratorBaseERKT_EUliE_EEviT1_) ;  /* 0xfffd7c900e007950 */ /* 0x000fea0003c3ffff */
.L_x_1501:
        /* <DEDUP_REMOVED lines=9> */
.L_x_6695:


//--------------------- .text._ZN2at6native27unrolled_elementwise_kernelIN48_GLOBAL__N__08322988_15_IGammaKernel_cu_cb51a28d10CalcIgammaIfEESt5arrayIPcLm3EELi4E23TrivialOffsetCalculatorILi2EjES8_ILi1EjENS0_6memory15LoadWithoutCastENSB_16StoreWithoutCastEEEviT_T0_T2_T3_T4_T5_ --------------------------
	.section	.text._ZN2at6native27unrolled_elementwise_kernelIN48_GLOBAL__N__08322988_15_IGammaKernel_cu_cb51a28d10CalcIgammaIfEESt5arrayIPcLm3EELi4E23TrivialOffsetCalculatorILi2EjES8_ILi1EjENS0_6memory15LoadWithoutCastENSB_16StoreWithoutCastEEEviT_T0_T2_T3_T4_T5_,"ax",@progbits
	.sectioninfo	@"SHI_REGISTERS=48"
	.align	128
.text._ZN2at6native27unrolled_elementwise_kernelIN48_GLOBAL__N__08322988_15_IGammaKernel_cu_cb51a28d10CalcIgammaIfEESt5arrayIPcLm3EELi4E23TrivialOffsetCalculatorILi2EjES8_ILi1EjENS0_6memory15LoadWithoutCastENSB_16StoreWithoutCastEEEviT_T0_T2_T3_T4_T5_:
        .type           _ZN2at6native27unrolled_elementwise_kernelIN48_GLOBAL__N__08322988_15_IGammaKernel_cu_cb51a28d10CalcIgammaIfEESt5arrayIPcLm3EELi4E23TrivialOffsetCalculatorILi2EjES8_ILi1EjENS0_6memory15LoadWithoutCastENSB_16StoreWithoutCastEEEviT_T0_T2_T3_T4_T5_,@function
        .size           _ZN2at6native27unrolled_elementwise_kernelIN48_GLOBAL__N__08322988_15_IGammaKernel_cu_cb51a28d10CalcIgammaIfEESt5arrayIPcLm3EELi4E23TrivialOffsetCalculatorILi2EjES8_ILi1EjENS0_6memory15LoadWithoutCastENSB_16StoreWithoutCastEEEviT_T0_T2_T3_T4_T5_,(.L_x_6696 - _ZN2at6native27unrolled_elementwise_kernelIN48_GLOBAL__N__08322988_15_IGammaKernel_cu_cb51a28d10CalcIgammaIfEESt5arrayIPcLm3EELi4E23TrivialOffsetCalculatorILi2EjES8_ILi1EjENS0_6memory15LoadWithoutCastENSB_16StoreWithoutCastEEEviT_T0_T2_T3_T4_T5_)
        .other          _ZN2at6native27unrolled_elementwise_kernelIN48_GLOBAL__N__08322988_15_IGammaKernel_cu_cb51a28d10CalcIgammaIfEESt5arrayIPcLm3EELi4E23TrivialOffsetCalculatorILi2EjES8_ILi1EjENS0_6memory15LoadWithoutCastENSB_16StoreWithoutCastEEEviT_T0_T2_T3_T4_T5_,@"STO_CUDA_ENTRY STV_DEFAULT"
_ZN2at6native27unrolled_elementwise_kernelIN48_GLOBAL__N__08322988_15_IGammaKernel_cu_cb51a28d10CalcIgammaIfEESt5arrayIPcLm3EELi4E23TrivialOffsetCalculatorILi2EjES8_ILi1EjENS0_6memory15LoadWithoutCastENSB_16StoreWithoutCastEEEviT_T0_T2_T3_T4_T5_:
[----:B------:R-:W-:Y:S02]  /*0000*/  MOV R1, c[0x0][0x28] ;  /* 0x00000a0000017a02 */ /* 0x000fe40000000f00 */
[----:B------:R-:W0:Y:S01]  /*0010*/  S2UR UR8, SR_CTAID.X ;  /* 0x00000000000879c3 */ /* 0x000e220000002500 */
[----:B------:R-:W1:Y:S01]  /*0020*/  S2R R0, SR_TID.X ;  /* 0x0000000000007919 */ /* 0x000e620000002100 */
[----:B------:R-:W-:Y:S01]  /*0030*/  UMOV UR4, 0xfffffe00 ;  /* 0xfffffe0000047882 */ /* 0x000fe20000000000 */
[----:B------:R-:W-:Y:S01]  /*0040*/  HFMA2.MMA R10, -RZ, RZ, 0, 0 ;  /* 0x00000000ff0a7435 */ /* 0x000fe200000001ff */
[----:B------:R-:W-:Y:S01]  /*0050*/  ULDC UR5, c[0x0][0x160] ;  /* 0x0000580000057ab9 */ /* 0x000fe20000000800 */
[----:B------:R-:W-:Y:S01]  /*0060*/  CS2R R12, SRZ ;  /* 0x00000000000c7805 */ /* 0x000fe2000001ff00 */
[----:B------:R-:W-:Y:S01]  /*0070*/  ULDC.64 UR6, c[0x0][0x118] ;  /* 0x0000460000067ab9 */ /* 0x000fe20000000a00 */
[----:B------:R-:W-:Y:S01]  /*0080*/  IADD3 R1, R1, -0x13f8, RZ ;  /* 0xffffec0801017810 */ /* 0x000fe20007ffe0ff */
[----:B0-----:R-:W-:Y:S01]  /*0090*/  UIMAD UR4, UR8, UR4, UR5 ;  /* 0x00000004080472a4 */ /* 0x001fe2000f8e0205 */
[----:B------:R-:W-:Y:S01]  /*00a0*/  MOV R3, UR8 ;  /* 0x0000000800037c02 */ /* 0x000fe20008000f00 */
[----:B------:R-:W-:-:S04]  /*00b0*/  IMAD.U32 R11, RZ, RZ, UR8 ;  /* 0x00000008ff0b7e24 */ /* 0x000fc8000f8e00ff */
[----:B-1----:R-:W-:-:S13]  /*00c0*/  ISETP.GE.AND P0, PT, R0, UR4, PT ;  /* 0x0000000400007c0c */ /* 0x002fda000bf06270 */
[----:B------:R-:W-:Y:S01]  /*00d0*/  @!P0 IMAD R4, R3, 0x200, R0 ;  /* 0x0000020003048824 */ /* 0x000fe200078e0200 */
[----:B------:R-:W-:Y:S01]  /*00e0*/  @!P0 IADD3 R0, R0, 0x80, RZ ;  /* 0x0000008000008810 */ /* 0x000fe20007ffe0ff */
[----:B------:R-:W-:-:S03]  /*00f0*/  @!P0 IMAD.MOV.U32 R5, RZ, RZ, 0x4 ;  /* 0x00000004ff058424 */ /* 0x000fc600078e00ff */
[----:B------:R-:W-:-:S13]  /*0100*/  ISETP.GE.AND P1, PT, R0, UR4, PT ;  /* 0x0000000400007c0c */ /* 0x000fda000bf26270 */
[----:B------:R-:W-:Y:S02]  /*0110*/  @!P1 LEA R8, R3, R0, 0x9 ;  /* 0x0000000003089211 */ /* 0x000fe400078e48ff */
[----:B------:R-:W-:Y:S02]  /*0120*/  @!P1 MOV R9, 0x4 ;  /* 0x0000000400099802 */ /* 0x000fe40000000f00 */
[----:B------:R-:W-:-:S03]  /*0130*/  @!P1 IADD3 R0, R0, 0x80, RZ ;  /* 0x0000008000009810 */ /* 0x000fc60007ffe0ff */
[----:B------:R-:W-:Y:S01]  /*0140*/  @!P1 IMAD.WIDE.U32 R6, R8, R9, c[0x0][0x170] ;  /* 0x00005c0008069625 */ /* 0x000fe200078e0009 */
[----:B------:R-:W-:-:S04]  /*0150*/  ISETP.GE.AND P3, PT, R0, UR4, PT ;  /* 0x0000000400007c0c */ /* 0x000fc8000bf66270 */
[----:B------:R0:W2:Y:S09]  /*0160*/  @!P1 LDG.E R10, [R6.64] ;  /* 0x00000006060a9981 */ /* 0x0000b2000c1e1900 */
[----:B------:R-:W-:Y:S01]  /*0170*/  @!P3 LEA R14, R3, R0, 0x9 ;  /* 0x00000000030eb211 */ /* 0x000fe200078e48ff */
[----:B------:R-:W-:Y:S01]  /*0180*/  @!P0 IMAD.WIDE.U32 R2, R4, R5, c[0x0][0x170] ;  /* 0x00005c0004028625 */ /* 0x000fe200078e0005 */
[----:B------:R-:W-:-:S03]  /*0190*/  @!P3 IADD3 R0, R0, 0x80, RZ ;  /* 0x000000800000b810 */ /* 0x000fc60007ffe0ff */
[----:B------:R-:W-:Y:S01]  /*01a0*/  @!P0 IMAD.WIDE.U32 R4, R4, R5, c[0x0][0x178] ;  /* 0x00005e0004048625 */ /* 0x000fe200078e0005 */
[----:B------:R-:W-:Y:S01]  /*01b0*/  ISETP.GE.AND P2, PT, R0, UR4, PT ;  /* 0x0000000400007c0c */ /* 0x000fe2000bf46270 */
[----:B------:R1:W5:Y:S02]  /*01c0*/  @!P0 LDG.E R12, [R2.64] ;  /* 0x00000006020c8981 */ /* 0x000364000c1e1900 */
[----:B------:R-:W-:Y:S01]  /*01d0*/  @!P3 IMAD.MOV.U32 R15, RZ, RZ, 0x4 ;  /* 0x00000004ff0fb424 */ /* 0x000fe200078e00ff */
[----:B------:R-:W-:Y:S01]  /*01e0*/  CS2R R34, SRZ ;  /* 0x0000000000227805 */ /* 0x000fe2000001ff00 */
[----:B------:R3:W5:Y:S01]  /*01f0*/  @!P0 LDG.E R13, [R4.64] ;  /* 0x00000006040d8981 */ /* 0x000762000c1e1900 */
[----:B------:R-:W-:Y:S01]  /*0200*/  CS2R R32, SRZ ;  /* 0x0000000000207805 */ /* 0x000fe2000001ff00 */
[----:B0-----:R-:W-:-:S05]  /*0210*/  @!P3 IMAD.WIDE.U32 R6, R14, R15, c[0x0][0x178] ;  /* 0x00005e000e06b625 */ /* 0x001fca00078e000f */
[----:B------:R0:W5:Y:S01]  /*0220*/  @!P3 LDG.E R33, [R6.64] ;  /* 0x000000060621b981 */ /* 0x000162000c1e1900 */
[----:B------:R-:W-:Y:S02]  /*0230*/  @!P2 LEA R0, R11, R0, 0x9 ;  /* 0x000000000b00a211 */ /* 0x000fe400078e48ff */
[----:B------:R-:W-:-:S05]  /*0240*/  @!P2 MOV R17, 0x4 ;  /* 0x000000040011a802 */ /* 0x000fca0000000f00 */
[----:B-1----:R-:W-:-:S04]  /*0250*/  @!P2 IMAD.WIDE.U32 R2, R0, R17, c[0x0][0x170] ;  /* 0x00005c000002a625 */ /* 0x002fc800078e0011 */
[----:B---3--:R-:W-:Y:S01]  /*0260*/  @!P2 IMAD.WIDE.U32 R4, R0, R17, c[0x0][0x178] ;  /* 0x00005e000004a625 */ /* 0x008fe200078e0011 */
[----:B------:R0:W5:Y:S04]  /*0270*/  @!P2 LDG.E R35, [R2.64] ;  /* 0x000000060223a981 */ /* 0x000168000c1e1900 */
[----:B------:R0:W5:Y:S04]  /*0280*/  @!P2 LDG.E R32, [R4.64] ;  /* 0x000000060420a981 */ /* 0x000168000c1e1900 */
[----:B--2---:R1:W-:Y:S02]  /*0290*/  STL [R1+0x13f0], R10 ;  /* 0x0013f00a01007387 */ /* 0x0043e40000100800 */
[----:B-1----:R-:W-:-:S05]  /*02a0*/  @!P3 IMAD.WIDE.U32 R10, R14, R15, c[0x0][0x170] ;  /* 0x00005c000e0ab625 */ /* 0x002fca00078e000f */
[----:B------:R0:W5:Y:S01]  /*02b0*/  @!P3 LDG.E R34, [R10.64] ;  /* 0x000000060a22b981 */ /* 0x000162000c1e1900 */
[----:B------:R-:W-:Y:S01]  /*02c0*/  HFMA2.MMA R36, -RZ, RZ, 0, 0 ;  /* 0x00000000ff247435 */ /* 0x000fe200000001ff */
[----:B------:R-:W-:Y:S01]  /*02d0*/  @!P1 IMAD.WIDE.U32 R8, R8, R9, c[0x0][0x178] ;  /* 0x00005e0008089625 */ /* 0x000fe200078e0009 */
[----:B------:R-:W-:-:S08]  /*02e0*/  ULDC.U8 UR5, c[0x0][0x164] ;  /* 0x0000590000057ab9 */ /* 0x000fd00000000000 */
[----:B------:R0:W5:Y:S01]  /*02f0*/  @!P1 LDG.E R36, [R8.64] ;  /* 0x0000000608249981 */ /* 0x000162000c1e1900 */
[----:B------:R-:W-:Y:S01]  /*0300*/  ISETP.NE.AND P1, PT, RZ, UR5, PT ;  /* 0x00000005ff007c0c */ /* 0x000fe2000bf25270 */
[----:B------:R-:W-:-:S12]  /*0310*/  BSSY B1, `(.L_x_1502) ;  /* 0x0000051000017945 */ /* 0x000fd80003800000 */
[----:B------:R-:W-:Y:S05]  /*0320*/  @!P1 BRA `(.L_x_1503) ;  /* 0x0000028000009947 */ /* 0x000fea0003800000 */
[----:B0-----:R-:W-:Y:S01]  /*0330*/  BSSY B3, `(.L_x_1504) ;  /* 0x0000007000037945 */ /* 0x001fe20003800000 */
[----:B------:R-:W-:Y:S05]  /*0340*/  @P0 BRA `(.L_x_1505) ;  /* 0x0000005000000947 */ /* 0x000fea0003800000 */
[----:B-----5:R-:W-:Y:S01]  /*0350*/  MOV R2, R12 ;  /* 0x0000000c00027202 */ /* 0x020fe20000000f00 */
[----:B------:R-:W-:Y:S01]  /*0360*/  IMAD.MOV.U32 R5, RZ, RZ, R13 ;  /* 0x000000ffff057224 */ /* 0x000fe200078e000d */
[----:B------:R-:W-:Y:S02]  /*0370*/  MOV R30, 0x390 ;  /* 0x00000390001e7802 */ /* 0x000fe40000000f00 */
[----:B------:R-:W-:Y:S05]  /*0380*/  CALL.REL.NOINC `($_ZN2at6native27unrolled_elementwise_kernelIN48_GLOBAL__N__08322988_15_IGammaKernel_cu_cb51a28d10CalcIgammaIfEESt5arrayIPcLm3EELi4E23TrivialOffsetCalculatorILi2EjES8_ILi1EjENS0_6memory15LoadWithoutCastENSB_16StoreWithoutCastEEEviT_T0_T2_T3_T4_T5_$_ZN46_INTERNAL_08322988_15_IGammaKernel_cu_cb51a28d48_GLOBAL__N__08322988_15_IGammaKernel_cu_cb51a28d12calc_igammacIfEET_S2_S2_) ;  /* 0x0000e23000007944 */ /* 0x000fea0003c00000 */
[----:B------:R2:W-:Y:S02]  /*0390*/  STL [R1+0x13f4], R0 ;  /* 0x0013f40001007387 */ /* 0x0005e40000100800 */
.L_x_1505:
[----:B------:R-:W-:Y:S05]  /*03a0*/  BSYNC B3 ;  /* 0x0000000000037941 */ /* 0x000fea0003800000 */
.L_x_1504:
[----:B--2---:R-:W2:Y:S01]  /*03b0*/  S2R R0, SR_TID.X ;  /* 0x0000000000007919 */ /* 0x004ea20000002100 */
[----:B------:R-:W-:Y:S01]  /*03c0*/  BSSY B3, `(.L_x_1506) ;  /* 0x0000009000037945 */ /* 0x000fe20003800000 */
[----:B--2---:R-:W-:-:S04]  /*03d0*/  IADD3 R0, R0, 0x80, RZ ;  /* 0x0000008000007810 */ /* 0x004fc80007ffe0ff */
[----:B------:R-:W-:-:S13]  /*03e0*/  ISETP.GE.AND P0, PT, R0, UR4, PT ;  /* 0x0000000400007c0c */ /* 0x000fda000bf06270 */
[----:B------:R-:W-:Y:S05]  /*03f0*/  @P0 BRA `(.L_x_1507) ;  /* 0x0000005000000947 */ /* 0x000fea0003800000 */
[----:B------:R2:W5:Y:S02]  /*0400*/  LDL.LU R2, [R1+0x13f0] ;  /* 0x0013f00001027983 */ /* 0x0005640000300800 */
[----:B-----5:R-:W-:Y:S02]  /*0410*/  MOV R5, R36 ;  /* 0x0000002400057202 */ /* 0x020fe40000000f00 */
[----:B------:R-:W-:Y:S02]  /*0420*/  MOV R30, 0x440 ;  /* 0x00000440001e7802 */ /* 0x000fe40000000f00 */
[----:B012---:R-:W-:Y:S05]  /*0430*/  CALL.REL.NOINC `($_ZN2at6native27unrolled_elementwise_kernelIN48_GLOBAL__N__08322988_15_IGammaKernel_cu_cb51a28d10CalcIgammaIfEESt5arrayIPcLm3EELi4E23TrivialOffsetCalculatorILi2EjES8_ILi1EjENS0_6memory15LoadWithoutCastENSB_16StoreWithoutCastEEEviT_T0_T2_T3_T4_T5_$_ZN46_INTERNAL_08322988_15_IGammaKernel_cu_cb51a28d48_GLOBAL__N__08322988_15_IGammaKernel_cu_cb51a28d12calc_igammacIfEET_S2_S2_) ;  /* 0x0000e18000007944 */ /* 0x007fea0003c00000 */
[----:B------:R-:W-:Y:S02]  /*0440*/  MOV R36, R0 ;  /* 0x0000000000247202 */ /* 0x000fe40000000f00 */
.L_x_1507:
[----:B------:R-:W-:Y:S05]  /*0450*/  BSYNC B3 ;  /* 0x0000000000037941 */ /* 0x000fea0003800000 */
.L_x_1506:
[----:B------:R-:W2:Y:S01]  /*0460*/  S2R R0, SR_TID.X ;  /* 0x0000000000007919 */ /* 0x000ea20000002100 */
[----:B------:R-:W-:Y:S01]  /*0470*/  BSSY B3, `(.L_x_1508) ;  /* 0x0000009000037945 */ /* 0x000fe20003800000 */
[----:B--2---:R-:W-:-:S04]  /*0480*/  IADD3 R0, R0, 0x100, RZ ;  /* 0x0000010000007810 */ /* 0x004fc80007ffe0ff */
[----:B------:R-:W-:-:S13]  /*0490*/  ISETP.GE.AND P0, PT, R0, UR4, PT ;  /* 0x0000000400007c0c */ /* 0x000fda000bf06270 */
[----:B------:R-:W-:Y:S05]  /*04a0*/  @P0 BRA `(.L_x_1509) ;  /* 0x0000005000000947 */ /* 0x000fea0003800000 */
[----:B-----5:R-:W-:Y:S01]  /*04b0*/  IMAD.MOV.U32 R2, RZ, RZ, R34 ;  /* 0x000000ffff027224 */ /* 0x020fe200078e0022 */
[----:B------:R-:W-:Y:S02]  /*04c0*/  MOV R5, R33 ;  /* 0x0000002100057202 */ /* 0x000fe40000000f00 */
[----:B------:R-:W-:Y:S02]  /*04d0*/  MOV R30, 0x4f0 ;  /* 0x000004f0001e7802 */ /* 0x000fe40000000f00 */
[----:B01----:R-:W-:Y:S05]  /*04e0*/  CALL.REL.NOINC `($_ZN2at6native27unrolled_elementwise_kernelIN48_GLOBAL__N__08322988_15_IGammaKernel_cu_cb51a28d10CalcIgammaIfEESt5arrayIPcLm3EELi4E23TrivialOffsetCalculatorILi2EjES8_ILi1EjENS0_6memory15LoadWithoutCastENSB_16StoreWithoutCastEEEviT_T0_T2_T3_T4_T5_$_ZN46_INTERNAL_08322988_15_IGammaKernel_cu_cb51a28d48_GLOBAL__N__08322988_15_IGammaKernel_cu_cb51a28d12calc_igammacIfEET_S2_S2_) ;  /* 0x0000e0d000007944 */ /* 0x003fea0003c00000 */
[----:B------:R-:W-:Y:S02]  /*04f0*/  MOV R33, R0 ;  /* 0x0000000000217202 */ /* 0x000fe40000000f00 */
.L_x_1509:
[----:B------:R-:W-:Y:S05]  /*0500*/  BSYNC B3 ;  /* 0x0000000000037941 */ /* 0x000fea0003800000 */
.L_x_1508:
[----:B------:R-:W2:Y:S02]  /*0510*/  S2R R0, SR_TID.X ;  /* 0x0000000000007919 */ /* 0x000ea40000002100 */
[----:B--2---:R-:W-:-:S04]  /*0520*/  IADD3 R0, R0, 0x180, RZ ;  /* 0x0000018000007810 */ /* 0x004fc80007ffe0ff */
[----:B------:R-:W-:-:S13]  /*0530*/  ISETP.GE.AND P0, PT, R0, UR4, PT ;  /* 0x0000000400007c0c */ /* 0x000fda000bf06270 */
[----:B------:R-:W-:Y:S05]  /*0540*/  @P0 BRA `(.L_x_1510) ;  /* 0x000002d000000947 */ /* 0x000fea0003800000 */
[----:B-----5:R-:W-:Y:S01]  /*0550*/  IMAD.MOV.U32 R2, RZ, RZ, R35 ;  /* 0x000000ffff027224 */ /* 0x020fe200078e0023 */
[----:B------:R-:W-:Y:S02]  /*0560*/  MOV R5, R32 ;  /* 0x0000002000057202 */ /* 0x000fe40000000f00 */
[----:B------:R-:W-:Y:S02]  /*0570*/  MOV R30, 0x590 ;  /* 0x00000590001e7802 */ /* 0x000fe40000000f00 */
[----:B01----:R-:W-:Y:S05]  /*0580*/  CALL.REL.NOINC `($_ZN2at6native27unrolled_elementwise_kernelIN48_GLOBAL__N__08322988_15_IGammaKernel_cu_cb51a28d10CalcIgammaIfEESt5arrayIPcLm3EELi4E23TrivialOffsetCalculatorILi2EjES8_ILi1EjENS0_6memory15LoadWithoutCastENSB_16StoreWithoutCastEEEviT_T0_T2_T3_T4_T5_$_ZN46_INTERNAL_08322988_15_IGammaKernel_cu_cb51a28d48_GLOBAL__N__08322988_15_IGammaKernel_cu_cb51a28d12calc_igammacIfEET_S2_S2_) ;  /* 0x0000e03000007944 */ /* 0x003fea0003c00000 */
[----:B-1----:R-:W-:Y:S01]  /*0590*/  MOV R7, R0 ;  /* 0x0000000000077202 */ /* 0x002fe20000000f00 */
[----:B------:R-:W-:Y:S05]  /*05a0*/  BRA `(.L_x_1510) ;  /* 0x0000027000007947 */ /* 0x000fea0003800000 */
.L_x_1503:
[----:B0-----:R-:W-:Y:S01]  /*05b0*/  BSSY B5, `(.L_x_1511) ;  /* 0x0000007000057945 */ /* 0x001fe20003800000 */
[----:B------:R-:W-:Y:S05]  /*05c0*/  @P0 BRA `(.L_x_1512) ;  /* 0x0000005000000947 */ /* 0x000fea0003800000 */
[----:B-----5:R-:W-:Y:S01]  /*05d0*/  IMAD.MOV.U32 R0, RZ, RZ, R12 ;  /* 0x000000ffff007224 */ /* 0x020fe200078e000c */
[----:B------:R-:W-:Y:S02]  /*05e0*/  MOV R5, R13 ;  /* 0x0000000d00057202 */ /* 0x000fe40000000f00 */
[----:B------:R-:W-:Y:S02]  /*05f0*/  MOV R31, 0x610 ;  /* 0x00000610001f7802 */ /* 0x000fe40000000f00 */
[----:B------:R-:W-:Y:S05]  /*0600*/  CALL.REL.NOINC `($_ZN2at6native27unrolled_elementwise_kernelIN48_GLOBAL__N__08322988_15_IGammaKernel_cu_cb51a28d10CalcIgammaIfEESt5arrayIPcLm3EELi4E23TrivialOffsetCalculatorILi2EjES8_ILi1EjENS0_6memory15LoadWithoutCastENSB_16StoreWithoutCastEEEviT_T0_T2_T3_T4_T5_$_ZN46_INTERNAL_08322988_15_IGammaKernel_cu_cb51a28d48_GLOBAL__N__08322988_15_IGammaKernel_cu_cb51a28d11calc_igammaIfEET_S2_S2_) ;  /* 0x0000043000007944 */ /* 0x000fea0003c00000 */
[----:B------:R0:W-:Y:S02]  /*0610*/  STL [R1+0x13f4], R4 ;  /* 0x0013f40401007387 */ /* 0x0001e40000100800 */
.L_x_1512:
[----:B------:R-:W-:Y:S05]  /*0620*/  BSYNC B5 ;  /* 0x0000000000057941 */ /* 0x000fea0003800000 */
.L_x_1511:
[----:B------:R-:W2:Y:S01]  /*0630*/  S2R R0, SR_TID.X ;  /* 0x0000000000007919 */ /* 0x000ea20000002100 */
[----:B------:R-:W-:Y:S01]  /*0640*/  BSSY B5, `(.L_x_1513) ;  /* 0x0000009000057945 */ /* 0x000fe20003800000 */
[----:B--2---:R-:W-:-:S04]  /*0650*/  IADD3 R0, R0, 0x80, RZ ;  /* 0x0000008000007810 */ /* 0x004fc80007ffe0ff */
[----:B------:R-:W-:-:S13]  /*0660*/  ISETP.GE.AND P0, PT, R0, UR4, PT ;  /* 0x0000000400007c0c */ /* 0x000fda000bf06270 */
[----:B------:R-:W-:Y:S05]  /*0670*/  @P0 BRA `(.L_x_1514) ;  /* 0x0000005000000947 */ /* 0x000fea0003800000 */
[----:B------:R2:W5:Y:S02]  /*0680*/  LDL.LU R0, [R1+0x13f0] ;  /* 0x0013f00001007983 */ /* 0x0005640000300800 */
[----:B-----5:R-:W-:Y:S02]  /*0690*/  MOV R5, R36 ;  /* 0x0000002400057202 */ /* 0x020fe40000000f00 */
[----:B------:R-:W-:Y:S02]  /*06a0*/  MOV R31, 0x6c0 ;  /* 0x000006c0001f7802 */ /* 0x000fe40000000f00 */
[----:B012---:R-:W-:Y:S05]  /*06b0*/  CALL.REL.NOINC `($_ZN2at6native27unrolled_elementwise_kernelIN48_GLOBAL__N__08322988_15_IGammaKernel_cu_cb51a28d10CalcIgammaIfEESt5arrayIPcLm3EELi4E23TrivialOffsetCalculatorILi2EjES8_ILi1EjENS0_6memory15LoadWithoutCastENSB_16StoreWithoutCastEEEviT_T0_T2_T3_T4_T5_$_ZN46_INTERNAL_08322988_15_IGammaKernel_cu_cb51a28d48_GLOBAL__N__08322988_15_IGammaKernel_cu_cb51a28d11calc_igammaIfEET_S2_S2_) ;  /* 0x0000038000007944 */ /* 0x007fea0003c00000 */
[----:B------:R-:W-:Y:S02]  /*06c0*/  IMAD.MOV.U32 R36, RZ, RZ, R4 ;  /* 0x000000ffff247224 */ /* 0x000fe400078e0004 */
.L_x_1514:
[----:B------:R-:W-:Y:S05]  /*06d0*/  BSYNC B5 ;  /* 0x0000000000057941 */ /* 0x000fea0003800000 */
.L_x_1513:
[----:B------:R-:W2:Y:S01]  /*06e0*/  S2R R0, SR_TID.X ;  /* 0x0000000000007919 */ /* 0x000ea20000002100 */
[----:B------:R-:W-:Y:S01]  /*06f0*/  BSSY B5, `(.L_x_1515) ;  /* 0x0000009000057945 */ /* 0x000fe20003800000 */
[----:B--2---:R-:W-:-:S04]  /*0700*/  IADD3 R0, R0, 0x100, RZ ;  /* 0x0000010000007810 */ /* 0x004fc80007ffe0ff */
[----:B------:R-:W-:-:S13]  /*0710*/  ISETP.GE.AND P0, PT, R0, UR4, PT ;  /* 0x0000000400007c0c */ /* 0x000fda000bf06270 */
[----:B------:R-:W-:Y:S05]  /*0720*/  @P0 BRA `(.L_x_1516) ;  /* 0x0000005000000947 */ /* 0x000fea0003800000 */
[----:B-----5:R-:W-:Y:S02]  /*0730*/  MOV R0, R34 ;  /* 0x0000002200007202 */ /* 0x020fe40000000f00 */
[----:B------:R-:W-:Y:S02]  /*0740*/  MOV R5, R33 ;  /* 0x0000002100057202 */ /* 0x000fe40000000f00 */
[----:B------:R-:W-:Y:S02]  /*0750*/  MOV R31, 0x770 ;  /* 0x00000770001f7802 */ /* 0x000fe40000000f00 */
[----:B01----:R-:W-:Y:S05]  /*0760*/  CALL.REL.NOINC `($_ZN2at6native27unrolled_elementwise_kernelIN48_GLOBAL__N__08322988_15_IGammaKernel_cu_cb51a28d10CalcIgammaIfEESt5arrayIPcLm3EELi4E23TrivialOffsetCalculatorILi2EjES8_ILi1EjENS0_6memory15LoadWithoutCastENSB_16StoreWithoutCastEEEviT_T0_T2_T3_T4_T5_$_ZN46_INTERNAL_08322988_15_IGammaKernel_cu_cb51a28d48_GLOBAL__N__08322988_15_IGammaKernel_cu_cb51a28d11calc_igammaIfEET_S2_S2_) ;  /* 0x000002d000007944 */ /* 0x003fea0003c00000 */
[----:B------:R-:W-:Y:S02]  /*0770*/  IMAD.MOV.U32 R33, RZ, RZ, R4 ;  /* 0x000000ffff217224 */ /* 0x000fe400078e0004 */
.L_x_1516:
[----:B------:R-:W-:Y:S05]  /*0780*/  BSYNC B5 ;  /* 0x0000000000057941 */ /* 0x000fea0003800000 */
.L_x_1515:
[----:B------:R-:W2:Y:S02]  /*0790*/  S2R R0, SR_TID.X ;  /* 0x0000000000007919 */ /* 0x000ea40000002100 */
[----:B--2---:R-:W-:-:S04]  /*07a0*/  IADD3 R0, R0, 0x180, RZ ;  /* 0x0000018000007810 */ /* 0x004fc80007ffe0ff */
[----:B------:R-:W-:-:S13]  /*07b0*/  ISETP.GE.AND P0, PT, R0, UR4, PT ;  /* 0x0000000400007c0c */ /* 0x000fda000bf06270 */
[----:B------:R-:W-:Y:S05]  /*07c0*/  @P0 BRA `(.L_x_1510) ;  /* 0x0000005000000947 */ /* 0x000fea0003800000 */
[----:B-----5:R-:W-:Y:S02]  /*07d0*/  MOV R0, R35 ;  /* 0x0000002300007202 */ /* 0x020fe40000000f00 */
[----:B------:R-:W-:Y:S02]  /*07e0*/  MOV R5, R32 ;  /* 0x0000002000057202 */ /* 0x000fe40000000f00 */
[----:B------:R-:W-:Y:S02]  /*07f0*/  MOV R31, 0x810 ;  /* 0x00000810001f7802 */ /* 0x000fe40000000f00 */
[----:B01----:R-:W-:Y:S05]  /*0800*/  CALL.REL.NOINC `($_ZN2at6native27unrolled_elementwise_kernelIN48_GLOBAL__N__08322988_15_IGammaKernel_cu_cb51a28d10CalcIgammaIfEESt5arrayIPcLm3EELi4E23TrivialOffsetCalculatorILi2EjES8_ILi1EjENS0_6memory15LoadWithoutCastENSB_16StoreWithoutCastEEEviT_T0_T2_T3_T4_T5_$_ZN46_INTERNAL_08322988_15_IGammaKernel_cu_cb51a28d48_GLOBAL__N__08322988_15_IGammaKernel_cu_cb51a28d11calc_igammaIfEET_S2_S2_) ;  /* 0x0000023000007944 */ /* 0x003fea0003c00000 */
[----:B-1----:R-:W-:Y:S02]  /*0810*/  IMAD.MOV.U32 R7, RZ, RZ, R4 ;  /* 0x000000ffff077224 */ /* 0x002fe400078e0004 */
.L_x_1510:
[----:B------:R-:W-:Y:S05]  /*0820*/  BSYNC B1 ;  /* 0x0000000000017941 */ /* 0x000fea0003800000 */
.L_x_1502:
[----:B0-----:R-:W2:Y:S01]  /*0830*/  LDL.LU R4, [R1+0x13f4] ;  /* 0x0013f40001047983 */ /* 0x001ea20000300800 */
[----:B------:R-:W-:Y:S01]  /*0840*/  MOV R3, UR8 ;  /* 0x0000000800037c02 */ /* 0x000fe20008000f00 */
[----:B------:R-:W-:Y:S02]  /*0850*/  BSSY B0, `(.L_x_1517) ;  /* 0x0000016000007945 */ /* 0x000fe40003800000 */
[----:B------:R-:W0:Y:S02]  /*0860*/  S2R R2, SR_TID.X ;  /* 0x0000000000027919 */ /* 0x000e240000002100 */
[----:B0-----:R-:W-:-:S02]  /*0870*/  ISETP.GE.AND P1, PT, R2, UR4, PT ;  /* 0x0000000402007c0c */ /* 0x001fc4000bf26270 */
[----:B------:R-:W-:-:S11]  /*0880*/  MOV R0, R2 ;  /* 0x0000000200007202 */ /* 0x000fd60000000f00 */
[----:B------:R-:W-:Y:S01]  /*0890*/  @!P1 IADD3 R0, R2, 0x80, RZ ;  /* 0x0000008002009810 */ /* 0x000fe20007ffe0ff */
[----:B------:R-:W-:Y:S01]  /*08a0*/  @!P1 IMAD R2, R3, 0x200, R2 ;  /* 0x0000020003029824 */ /* 0x000fe200078e0202 */
[----:B------:R-:W-:Y:S02]  /*08b0*/  @!P1 MOV R3, 0x4 ;  /* 0x0000000400039802 */ /* 0x000fe40000000f00 */
[----:B------:R-:W-:-:S03]  /*08c0*/  ISETP.GE.AND P0, PT, R0, UR4, PT ;  /* 0x0000000400007c0c */ /* 0x000fc6000bf06270 */
[----:B------:R-:W-:-:S05]  /*08d0*/  @!P1 IMAD.WIDE.U32 R2, R2, R3, c[0x0][0x168] ;  /* 0x00005a0002029625 */ /* 0x000fca00078e0003 */
[----:B--2---:R0:W-:Y:S05]  /*08e0*/  @!P1 STG.E [R2.64], R4 ;  /* 0x0000000402009986 */ /* 0x0041ea000c101906 */
[----:B------:R-:W-:Y:S05]  /*08f0*/  @P0 BRA `(.L_x_1518) ;  /* 0x000000b000000947 */ /* 0x000fea0003800000 */
[----:B0-----:R-:W-:Y:S01]  /*0900*/  MOV R3, UR8 ;  /* 0x0000000800037c02 */ /* 0x001fe20008000f00 */
[----:B------:R-:W-:-:S04]  /*0910*/  HFMA2.MMA R5, -RZ, RZ, 0, 2.384185791015625e-07 ;  /* 0x00000004ff057435 */ /* 0x000fc800000001ff */
[----:B------:R-:W-:Y:S01]  /*0920*/  IMAD R2, R3, 0x200, R0 ;  /* 0x0000020003027824 */ /* 0x000fe200078e0200 */
[----:B------:R-:W-:-:S04]  /*0930*/  IADD3 R0, R0, 0x80, RZ ;  /* 0x0000008000007810 */ /* 0x000fc80007ffe0ff */
[----:B------:R-:W-:-:S13]  /*0940*/  ISETP.GE.AND P0, PT, R0, UR4, PT ;  /* 0x0000000400007c0c */ /* 0x000fda000bf06270 */
[----:B------:R-:W-:Y:S01]  /*0950*/  @!P0 LEA R4, R3, R0, 0x9 ;  /* 0x0000000003048211 */ /* 0x000fe200078e48ff */
[----:B------:R-:W-:Y:S01]  /*0960*/  IMAD.WIDE.U32 R2, R2, R5, c[0x0][0x168] ;  /* 0x00005a0002027625 */ /* 0x000fe200078e0005 */
[----:B------:R-:W-:-:S03]  /*0970*/  @!P0 IADD3 R0, R0, 0x80, RZ ;  /* 0x0000008000008810 */ /* 0x000fc60007ffe0ff */
[----:B------:R-:W-:Y:S01]  /*0980*/  @!P0 IMAD.WIDE.U32 R4, R4, R5, c[0x0][0x168] ;  /* 0x00005a0004048625 */ /* 0x000fe200078e0005 */
[----:B-----5:R0:W-:Y:S04]  /*0990*/  STG.E [R2.64], R36 ;  /* 0x0000002402007986 */ /* 0x0201e8000c101906 */
[----:B------:R0:W-:Y:S02]  /*09a0*/  @!P0 STG.E [R4.64], R33 ;  /* 0x0000002104008986 */ /* 0x0001e4000c101906 */
.L_x_1518:
[----:B------:R-:W-:Y:S05]  /*09b0*/  BSYNC B0 ;  /* 0x0000000000007941 */ /* 0x000fea0003800000 */
.L_x_1517:
[----:B------:R-:W-:-:S13]  /*09c0*/  ISETP.GE.AND P0, PT, R0, UR4, PT ;  /* 0x0000000400007c0c */ /* 0x000fda000bf06270 */
[----:B------:R-:W-:Y:S05]  /*09d0*/  @P0 EXIT ;  /* 0x000000000000094d */ /* 0x000fea0003800000 */
[----:B0-----:R-:W-:Y:S01]  /*09e0*/  IMAD.U32 R5, RZ, RZ, UR8 ;  /* 0x00000008ff057e24 */ /* 0x001fe2000f8e00ff */
[----:B------:R-:W-:-:S04]  /*09f0*/  MOV R3, 0x4 ;  /* 0x0000000400037802 */ /* 0x000fc80000000f00 */
[----:B------:R-:W-:-:S05]  /*0a00*/  LEA R2, R5, R0, 0x9 ;  /* 0x0000000005027211 */ /* 0x000fca00078e48ff */
[----:B------:R-:W-:-:S05]  /*0a10*/  IMAD.WIDE.U32 R2, R2, R3, c[0x0][0x168] ;  /* 0x00005a0002027625 */ /* 0x000fca00078e0003 */
[----:B------:R-:W-:Y:S01]  /*0a20*/  STG.E [R2.64], R7 ;  /* 0x0000000702007986 */ /* 0x000fe2000c101906 */
[----:B------:R-:W-:Y:S05]  /*0a30*/  EXIT ;  /* 0x000000000000794d */ /* 0x000fea0003800000 */
        .type           $_ZN2at6native27unrolled_elementwise_kernelIN48_GLOBAL__N__08322988_15_IGammaKernel_cu_cb51a28d10CalcIgammaIfEESt5arrayIPcLm3EELi4E23TrivialOffsetCalculatorILi2EjES8_ILi1EjENS0_6memory15LoadWithoutCastENSB_16StoreWithoutCastEEEviT_T0_T2_T3_T4_T5_$_ZN46_INTERNAL_08322988_15_IGammaKernel_cu_cb51a28d48_GLOBAL__N__08322988_15_IGammaKernel_cu_cb51a28d11calc_igammaIfEET_S2_S2_,@function
        .size           $_ZN2at6native27unrolled_elementwise_kernelIN48_GLOBAL__N__08322988_15_IGammaKernel_cu_cb51a28d10CalcIgammaIfEESt5arrayIPcLm3EELi4E23TrivialOffsetCalculatorILi2EjES8_ILi1EjENS0_6memory15LoadWithoutCastENSB_16StoreWithoutCastEEEviT_T0_T2_T3_T4_T5_$_ZN46_INTERNAL_08322988_15_IGammaKernel_cu_cb51a28d48_GLOBAL__N__08322988_15_IGammaKernel_cu_cb51a28d11calc_igammaIfEET_S2_S2_,($_ZN2at6native27unrolled_elementwise_kernelIN48_GLOBAL__N__08322988_15_IGammaKernel_cu_cb51a28d10CalcIgammaIfEESt5arrayIPcLm3EELi4E23TrivialOffsetCalculatorILi2EjES8_ILi1EjENS0_6memory15LoadWithoutCastENSB_16StoreWithoutCastEEEviT_T0_T2_T3_T4_T5_$_ZN46_INTERNAL_08322988_15_IGammaKernel_cu_cb51a28d48_GLOBAL__N__08322988_15_IGammaKernel_cu_cb51a28d12calc_igammacIfEET_S2_S2_ - $_ZN2at6native27unrolled_elementwise_kernelIN48_GLOBAL__N__08322988_15_IGammaKernel_cu_cb51a28d10CalcIgammaIfEESt5arrayIPcLm3EELi4E23TrivialOffsetCalculatorILi2EjES8_ILi1EjENS0_6memory15LoadWithoutCastENSB_16StoreWithoutCastEEEviT_T0_T2_T3_T4_T5_$_ZN46_INTERNAL_08322988_15_IGammaKernel_cu_cb51a28d48_GLOBAL__N__08322988_15_IGammaKernel_cu_cb51a28d11calc_igammaIfEET_S2_S2_)
$_ZN2at6native27unrolled_elementwise_kernelIN48_GLOBAL__N__08322988_15_IGammaKernel_cu_cb51a28d10CalcIgammaIfEESt5arrayIPcLm3EELi4E23TrivialOffsetCalculatorILi2EjES8_ILi1EjENS0_6memory15LoadWithoutCastENSB_16StoreWithoutCastEEEviT_T0_T2_T3_T4_T5_$_ZN46_INTERNAL_08322988_15_IGammaKernel_cu_cb51a28d48_GLOBAL__N__08322988_15_IGammaKernel_cu_cb51a28d11calc_igammaIfEET_S2_S2_:
        /* <DEDUP_REMOVED lines=8> */
[----:B------:R-:W-:Y:S01]  /*0ac0*/  FSETP.NEU.FTZ.AND P0, PT, R5, RZ, PT ;  /* 0x000000ff0500720b */ /* 0x000fe20003f1d000 */
[----:B------:R-:W-:-:S12]  /*0ad0*/  HFMA2.MMA R4, -RZ, RZ, 0, 0 ;  /* 0x00000000ff047435 */ /* 0x000fd800000001ff */
[----:B------:R-:W-:Y:S05]  /*0ae0*/  @!P0 BRA `(.L_x_1520) ;  /* 0x0000da9000008947 */ /* 0x000fea0003800000 */
[----:B------:R-:W-:-:S13]  /*0af0*/  FSETP.NEU.FTZ.AND P0, PT, |R0|, +INF , PT ;  /* 0x7f8000000000780b */ /* 0x000fda0003f1d200 */
[----:B------:R-:W-:-:S04]  /*0b00*/  @!P0 FSETP.NEU.FTZ.AND P1, PT, |R5|, +INF , PT ;  /* 0x7f8000000500880b */ /* 0x000fc80003f3d200 */
[----:B------:R-:W-:Y:S01]  /*0b10*/  @!P0 FSEL R4, RZ, +QNAN , P1 ;  /* 0x7fc00000ff048808 */ /* 0x000fe20000800000 */
[----:B------:R-:W-:Y:S05]  /*0b20*/  @!P0 BRA `(.L_x_1520) ;  /* 0x0000da5000008947 */ /* 0x000fea0003800000 */
[----:B------:R-:W-:Y:S02]  /*0b30*/  FSETP.NEU.FTZ.AND P0, PT, |R5|, +INF , PT ;  /* 0x7f8000000500780b */ /* 0x000fe40003f1d200 */
[----:B------:R-:W-:-:S11]  /*0b40*/  MOV R4, 0x3f800000 ;  /* 0x3f80000000047802 */ /* 0x000fd60000000f00 */
        /* <DEDUP_REMOVED lines=10> */
[C---:B------:R-:W-:Y:S01]  /*0bf0*/  FSETP.GT.FTZ.AND P1, PT, R0.reuse, 200, PT ;  /* 0x434800000000780b */ /* 0x040fe20003f34000 */
[----:B------:R-:W-:-:S06]  /*0c00*/  FADD.FTZ R4, |R0|, -RZ ;  /* 0x800000ff00047221 */ /* 0x000fcc0000010200 */
[----:B0-----:R-:W0:Y:S02]  /*0c10*/  MUFU.RCP R2, R6 ;  /* 0x0000000600027308 */ /* 0x001e240000001000 */
[----:B0-----:R-:W-:-:S05]  /*0c20*/  FMUL.FTZ R2, R2, 4.5 ;  /* 0x4090000002027820 */ /* 0x001fca0000410000 */
[----:B------:R-:W-:Y:S01]  /*0c30*/  FSETP.GEU.FTZ.AND P0, PT, R7, R2, PT ;  /* 0x000000020700720b */ /* 0x000fe20003f1e000 */
[----:B------:R-:W-:-:S12]  /*0c40*/  IMAD.MOV.U32 R2, RZ, RZ, 0x3f800000 ;  /* 0x3f800000ff027424 */ /* 0x000fd800078e00ff */
        /* <DEDUP_REMOVED lines=29> */
[----:B------:R-:W-:Y:S01]  /*0e20*/  MOV R16, 0x4ca4b97f ;  /* 0x4ca4b97f00107802 */ /* 0x000fe20000000f00 */
[----:B------:R-:W-:Y:S01]  /*0e30*/  IMAD.MOV.U32 R25, RZ, RZ, 0x4b4b8b8f ;  /* 0x4b4b8b8fff197424 */ /* 0x000fe200078e00ff */
[----:B------:R-:W-:Y:S01]  /*0e40*/  MOV R20, 0x42840000 ;  /* 0x4284000000147802 */ /* 0x000fe20000000f00 */
[----:B0-----:R-:W-:Y:S01]  /*0e50*/  IMAD.MOV.U32 R10, RZ, RZ, 0x1 ;  /* 0x00000001ff0a7424 */ /* 0x001fe200078e00ff */
[----:B------:R0:W-:Y:S01]  /*0e60*/  STL.64 [R1+0x20], R14 ;  /* 0x0000200e01007387 */ /* 0x0001e20000100a00 */
[----:B------:R-:W-:Y:S01]  /*0e70*/  @P0 IMAD.MOV.U32 R10, RZ, RZ, -0x1 ;  /* 0xffffffffff0a0424 */ /* 0x000fe200078e00ff */
[----:B------:R-:W-:-:S02]  /*0e80*/  MOV R11, RZ ;  /* 0x000000ff000b7202 */ /* 0x000fc40000000f00 */
[C---:B-1----:R-:W-:Y:S01]  /*0e90*/  IADD3 R9, R1.reuse, 0x9c4, RZ ;  /* 0x000009c401097810 */ /* 0x042fe20007ffe0ff */
[----:B--2---:R-:W-:Y:S01]  /*0ea0*/  IMAD.SHL.U32 R2, R10, 0x4, RZ ;  /* 0x000000040a027824 */ /* 0x004fe200078e00ff */
[----:B------:R-:W-:Y:S01]  /*0eb0*/  @P0 IADD3 R9, R1, 0x9f4, RZ ;  /* 0x000009f401090810 */ /* 0x000fe20007ffe0ff */
[----:B------:R1:W-:Y:S01]  /*0ec0*/  STL.64 [R1+0x18], R12 ;  /* 0x0000180c01007387 */ /* 0x0003e20000100a00 */
[----:B------:R-:W-:Y:S02]  /*0ed0*/  @P0 MOV R11, 0xc ;  /* 0x0000000c000b0802 */ /* 0x000fe40000000f00 */
[----:B------:R-:W-:Y:S01]  /*0ee0*/  MOV R21, 0x44f0a000 ;  /* 0x44f0a00000157802 */ /* 0x000fe20000000f00 */
[----:B------:R2:W-:Y:S01]  /*0ef0*/  STL.64 [R1], R6 ;  /* 0x0000000601007387 */ /* 0x0005e20000100a00 */
[----:B0-----:R-:W-:Y:S01]  /*0f00*/  IMAD.IADD R15, R9, 0x1, R2 ;  /* 0x00000001090f7824 */ /* 0x001fe200078e0202 */
[----:B------:R-:W-:Y:S02]  /*0f10*/  MOV R23, 0x48ae85e0 ;  /* 0x48ae85e000177802 */ /* 0x000fe40000000f00 */
[----:B------:R-:W-:-:S02]  /*0f20*/  MOV R24, 0x4a20fbd8 ;  /* 0x4a20fbd800187802 */ /* 0x000fc40000000f00 */
[----:B------:R-:W-:Y:S01]  /*0f30*/  MOV R26, 0x4c2f75b4 ;  /* 0x4c2f75b4001a7802 */ /* 0x000fe20000000f00 */
[----:B------:R0:W-:Y:S01]  /*0f40*/  STL.64 [R1+0x28], R16 ;  /* 0x0000281001007387 */ /* 0x0001e20000100a00 */
[----:B-1----:R-:W-:Y:S02]  /*0f50*/  IADD3 R13, R15, R2, RZ ;  /* 0x000000020f0d7210 */ /* 0x002fe40007ffe0ff */
[----:B------:R-:W-:Y:S02]  /*0f60*/  MOV R27, 0x4cc8c38c ;  /* 0x4cc8c38c001b7802 */ /* 0x000fe40000000f00 */
[----:B------:R-:W-:Y:S02]  /*0f70*/  MOV R28, 0x4d0fed36 ;  /* 0x4d0fed36001c7802 */ /* 0x000fe40000000f00 */
[----:B------:R-:W-:Y:S02]  /*0f80*/  MOV R29, 0x4ce5eb4c ;  /* 0x4ce5eb4c001d7802 */ /* 0x000fe40000000f00 */
[----:B------:R-:W-:Y:S01]  /*0f90*/  MOV R12, 0x4c5914c6 ;  /* 0x4c5914c6000c7802 */ /* 0x000fe20000000f00 */
[----:B------:R-:W-:Y:S01]  /*0fa0*/  IMAD.IADD R10, R11, 0x1, R10 ;  /* 0x000000010b0a7824 */ /* 0x000fe200078e020a */
[----:B--2---:R-:W-:Y:S01]  /*0fb0*/  MOV R6, 0x4c184540 ;  /* 0x4c18454000067802 */ /* 0x004fe20000000f00 */
[----:B------:R-:W-:Y:S01]  /*0fc0*/  STL.64 [R1+0x9c8], R20 ;  /* 0x0009c81401007387 */ /* 0x000fe20000100a00 */
[----:B------:R-:W-:-:S02]  /*0fd0*/  MOV R7, RZ ;  /* 0x000000ff00077202 */ /* 0x000fc40000000f00 */
[----:B------:R-:W-:Y:S01]  /*0fe0*/  IADD3 R9, R13, R2, RZ ;  /* 0x000000020d097210 */ /* 0x000fe20007ffe0ff */
[----:B------:R1:W-:Y:S01]  /*0ff0*/  STL.64 [R1+0x9d0], R22 ;  /* 0x0009d01601007387 */ /* 0x0003e20000100a00 */
[----:B0-----:R-:W-:-:S03]  /*1000*/  LEA R17, R10, R1, 0x2 ;  /* 0x000000010a117211 */ /* 0x001fc600078e10ff */
[----:B------:R-:W-:Y:S01]  /*1010*/  STL.64 [R1+0x9d8], R24 ;  /* 0x0009d81801007387 */ /* 0x000fe20000100a00 */
[----:B------:R-:W-:-:S03]  /*1020*/  IMAD.IADD R11, R9, 0x1, R2 ;  /* 0x00000001090b7824 */ /* 0x000fc600078e0202 */
[----:B------:R-:W-:Y:S04]  /*1030*/  STL.64 [R1+0x9e0], R26 ;  /* 0x0009e01a01007387 */ /* 0x000fe80000100a00 */
[----:B------:R-:W-:Y:S04]  /*1040*/  STL.64 [R1+0x9e8], R28 ;  /* 0x0009e81c01007387 */ /* 0x000fe80000100a00 */
[----:B------:R0:W-:Y:S04]  /*1050*/  STL.64 [R1+0x9f0], R6 ;  /* 0x0009f00601007387 */ /* 0x0001e80000100a00 */
[----:B------:R2:W-:Y:S04]  /*1060*/  STL [R1+0x30], R12 ;  /* 0x0000300c01007387 */ /* 0x0005e80000100800 */
[----:B------:R3:W4:Y:S01]  /*1070*/  LDL R4, [R15] ;  /* 0x000000000f047983 */ /* 0x0007220000100800 */
[----:B-1----:R-:W-:-:S03]  /*1080*/  IADD3 R23, R11, R2, RZ ;  /* 0x000000020b177210 */ /* 0x002fc60007ffe0ff */
[----:B------:R1:W5:Y:S01]  /*1090*/  LDL R8, [R13] ;  /* 0x000000000d087983 */ /* 0x0003620000100800 */
[----:B0-----:R-:W-:-:S03]  /*10a0*/  IADD3 R7, R2, R17, RZ ;  /* 0x0000001102077210 */ /* 0x001fc60007ffe0ff */
[----:B------:R-:W5:Y:S01]  /*10b0*/  LDL R9, [R9] ;  /* 0x0000000009097983 */ /* 0x000f620000100800 */
[-C--:B---3--:R-:W-:Y:S01]  /*10c0*/  IADD3 R15, R23, R2.reuse, RZ ;  /* 0x00000002170f7210 */ /* 0x088fe20007ffe0ff */
[--C-:B------:R-:W-:Y:S02]  /*10d0*/  IMAD.IADD R37, R7, 0x1, R2.reuse ;  /* 0x0000000107257824 */ /* 0x100fe400078e0202 */
[----:B------:R0:W3:Y:S02]  /*10e0*/  LDL R30, [R11] ;  /* 0x000000000b1e7983 */ /* 0x0000e40000100800 */
[----:B------:R-:W-:Y:S02]  /*10f0*/  IMAD.IADD R29, R15, 0x1, R2 ;  /* 0x000000010f1d7824 */ /* 0x000fe400078e0202 */
[----:B------:R0:W3:Y:S01]  /*1100*/  LDL R40, [R17] ;  /* 0x0000000011287983 */ /* 0x0000e20000100800 */
[----:B------:R-:W-:-:S03]  /*1110*/  IADD3 R21, R37, R2, RZ ;  /* 0x0000000225157210 */ /* 0x000fc60007ffe0ff */
[----:B------:R0:W3:Y:S01]  /*1120*/  LDL R28, [R23] ;  /* 0x00000000171c7983 */ /* 0x0000e20000100800 */
[----:B------:R-:W-:-:S03]  /*1130*/  IADD3 R43, R21, R2, RZ ;  /* 0x00000002152b7210 */ /* 0x000fc60007ffe0ff */
[----:B------:R0:W3:Y:S01]  /*1140*/  LDL R38, [R7] ;  /* 0x0000000007267983 */ /* 0x0000e20000100800 */
[----:B------:R-:W-:-:S03]  /*1150*/  IADD3 R27, R29, R2, RZ ;  /* 0x000000021d1b7210 */ /* 0x000fc60007ffe0ff */
[----:B------:R0:W3:Y:S01]  /*1160*/  LDL R26, [R15] ;  /* 0x000000000f1a7983 */ /* 0x0000e20000100800 */
[----:B------:R-:W-:-:S03]  /*1170*/  IADD3 R25, R27, R2, RZ ;  /* 0x000000021b197210 */ /* 0x000fc60007ffe0ff */
[----:B------:R1:W3:Y:S01]  /*1180*/  LDL R24, [R37] ;  /* 0x0000000025187983 */ /* 0x0002e20000100800 */
[----:B------:R-:W-:-:S03]  /*1190*/  IMAD.IADD R41, R43, 0x1, R2 ;  /* 0x000000012b297824 */ /* 0x000fc600078e0202 */
[----:B------:R1:W3:Y:S01]  /*11a0*/  LDL R22, [R29] ;  /* 0x000000001d167983 */ /* 0x0002e20000100800 */
[----:B0-----:R-:W-:-:S03]  /*11b0*/  IMAD.IADD R23, R25, 0x1, R2 ;  /* 0x0000000119177824 */ /* 0x001fc600078e0202 */
[----:B------:R-:W3:Y:S01]  /*11c0*/  LDL R21, [R21] ;  /* 0x0000000015157983 */ /* 0x000ee20000100800 */
[----:B------:R-:W-:-:S03]  /*11d0*/  IADD3 R39, R41, R2, RZ ;  /* 0x0000000229277210 */ /* 0x000fc60007ffe0ff */
[----:B------:R0:W3:Y:S04]  /*11e0*/  LDL R20, [R27] ;  /* 0x000000001b147983 */ /* 0x0000e80000100800 */
[----:B------:R-:W3:Y:S01]  /*11f0*/  LDL R17, [R43] ;  /* 0x000000002b117983 */ /* 0x000ee20000100800 */
[-C--:B-1----:R-:W-:Y:S02]  /*1200*/  IADD3 R13, R23, R2.reuse, RZ ;  /* 0x00000002170d7210 */ /* 0x082fe40007ffe0ff */
[-C--:B------:R-:W-:Y:S01]  /*1210*/  IADD3 R37, R39, R2.reuse, RZ ;  /* 0x0000000227257210 */ /* 0x080fe20007ffe0ff */
[----:B------:R1:W3:Y:S04]  /*1220*/  LDL R16, [R25] ;  /* 0x0000000019107983 */ /* 0x0002e80000100800 */
[----:B------:R-:W3:Y:S01]  /*1230*/  LDL R15, [R41] ;  /* 0x00000000290f7983 */ /* 0x000ee20000100800 */
[----:B------:R-:W-:Y:S01]  /*1240*/  IADD3 R7, R37, R2, RZ ;  /* 0x0000000225077210 */ /* 0x000fe20007ffe0ff */
[----:B------:R-:W-:-:S02]  /*1250*/  IMAD.IADD R11, R13, 0x1, R2 ;  /* 0x000000010d0b7824 */ /* 0x000fc400078e0202 */
[----:B------:R0:W3:Y:S04]  /*1260*/  LDL R14, [R23] ;  /* 0x00000000170e7983 */ /* 0x0000e80000100800 */
[----:B--2---:R-:W2:Y:S01]  /*1270*/  LDL R12, [R39] ;  /* 0x00000000270c7983 */ /* 0x004ea20000100800 */
[----:B------:R-:W-:-:S03]  /*1280*/  IADD3 R29, R7, R2, RZ ;  /* 0x00000002071d7210 */ /* 0x000fc60007ffe0ff */
[----:B------:R-:W2:Y:S04]  /*1290*/  LDL R13, [R13] ;  /* 0x000000000d0d7983 */ /* 0x000ea80000100800 */
[----:B------:R-:W2:Y:S01]  /*12a0*/  LDL R6, [R37] ;  /* 0x0000000025067983 */ /* 0x000ea20000100800 */
[----:B0-----:R-:W-:-:S03]  /*12b0*/  IMAD.IADD R27, R29, 0x1, R2 ;  /* 0x000000011d1b7824 */ /* 0x001fc600078e0202 */
[----:B------:R-:W2:Y:S04]  /*12c0*/  LDL R11, [R11] ;  /* 0x000000000b0b7983 */ /* 0x000ea80000100800 */
[----:B------:R-:W2:Y:S01]  /*12d0*/  LDL R7, [R7] ;  /* 0x0000000007077983 */ /* 0x000ea20000100800 */
[----:B------:R-:W-:-:S03]  /*12e0*/  IADD3 R23, R27, R2, RZ ;  /* 0x000000021b177210 */ /* 0x000fc60007ffe0ff */
[----:B------:R-:W2:Y:S04]  /*12f0*/  LDL R10, [R29] ;  /* 0x000000001d0a7983 */ /* 0x000ea80000100800 */
[----:B------:R-:W2:Y:S04]  /*1300*/  LDL R2, [R27] ;  /* 0x000000001b027983 */ /* 0x000ea80000100800 */
[----:B------:R-:W2:Y:S01]  /*1310*/  LDL R23, [R23] ;  /* 0x0000000017177983 */ /* 0x000ea20000100800 */
[----:B-1----:R-:W-:Y:S01]  /*1320*/  MOV R25, R0 ;  /* 0x0000000000197202 */ /* 0x002fe20000000f00 */
        /* <DEDUP_REMOVED lines=8> */
[----:B---3--:R-:W-:Y:S02]  /*13b0*/  FFMA.FTZ R8, R8, R25, R30 ;  /* 0x0000001908087223 */ /* 0x008fe4000001001e */
[----:B------:R-:W-:Y:S02]  /*13c0*/  FFMA.FTZ R3, R25, R3, R40 ;  /* 0x0000000319037223 */ /* 0x000fe40000010028 */
[----:B0-----:R-:W-:Y:S02]  /*13d0*/  @P0 FMUL.FTZ R4, RZ, R4 ;  /* 0x00000004ff040220 */ /* 0x001fe40000410000 */
[-C--:B------:R-:W-:Y:S02]  /*13e0*/  FFMA.FTZ R8, R8, R25.reuse, R28 ;  /* 0x0000001908087223 */ /* 0x080fe4000001001c */
[-C--:B------:R-:W-:Y:S02]  /*13f0*/  FFMA.FTZ R3, R3, R25.reuse, R38 ;  /* 0x0000001903037223 */ /* 0x080fe40000010026 */
[----:B------:R-:W0:Y:S01]  /*1400*/  @P0 MUFU.EX2 R4, R4 ;  /* 0x0000000400040308 */ /* 0x000e220000000800 */
[----:B------:R-:W-:-:S02]  /*1410*/  FFMA.FTZ R8, R8, R25, R26 ;  /* 0x0000001908087223 */ /* 0x000fc4000001001a */
[-C--:B------:R-:W-:Y:S02]  /*1420*/  FFMA.FTZ R24, R3, R25.reuse, R24 ;  /* 0x0000001903187223 */ /* 0x080fe40000010018 */
[----:B------:R-:W-:Y:S02]  /*1430*/  FADD.FTZ R3, R0, 6.0246801376342773438 ;  /* 0x40c0ca2e00037421 */ /* 0x000fe40000010000 */
        /* <DEDUP_REMOVED lines=10> */
[-C--:B------:R-:W-:Y:S02]  /*14e0*/  FFMA.FTZ R8, R8, R25.reuse, R11 ;  /* 0x0000001908087223 */ /* 0x080fe4000001000b */
[-C--:B------:R-:W-:Y:S02]  /*14f0*/  FFMA.FTZ R6, R6, R25.reuse, R7 ;  /* 0x0000001906067223 */ /* 0x080fe40000010007 */
[----:B------:R-:W1:Y:S02]  /*1500*/  MUFU.RCP R7, R8 ;  /* 0x0000000800077308 */ /* 0x000e640000001000 */
[-C--:B------:R-:W-:Y:S02]  /*1510*/  FFMA.FTZ R6, R6, R25.reuse, R10 ;  /* 0x0000001906067223 */ /* 0x080fe4000001000a */
[----:B------:R-:W-:Y:S02]  /*1520*/  FADD.FTZ R10, R3, -0.5 ;  /* 0xbf000000030a7421 */ /* 0x000fe40000010000 */
[----:B------:R-:W-:-:S02]  /*1530*/  FFMA.FTZ R2, R6, R25, R2 ;  /* 0x0000001906027223 */ /* 0x000fc40000010002 */
[----:B------:R-:W-:Y:S02]  /*1540*/  FMUL.FTZ R6, R10, 0.36787945032119750977 ;  /* 0x3ebc5ab20a067820 */ /* 0x000fe40000410000 */
        /* <DEDUP_REMOVED lines=17> */
[----:B------:R-:W-:Y:S02]  /*1660*/  IMAD.MOV.U32 R15, RZ, RZ, 0x3d39bf78 ;  /* 0x3d39bf78ff0f7424 */ /* 0x000fe400078e00ff */
[----:B------:R-:W-:-:S02]  /*1670*/  FMUL.FTZ R12, R5, 1 ;  /* 0x3f800000050c7820 */ /* 0x000fc40000410000 */
[----:B0-----:R-:W-:-:S03]  /*1680*/  FMUL.FTZ R3, R3, R4 ;  /* 0x0000000403037220 */ /* 0x001fc60000410000 */
[----:B------:R-:W0:Y:S01]  /*1690*/  F2F.F64.F32 R18, R12 ;  /* 0x0000000c00127310 */ /* 0x000e220000201800 */
[C---:B------:R-:W-:Y:S01]  /*16a0*/  FADD.FTZ.RZ R4, R3.reuse, 1 ;  /* 0x3f80000003047421 */ /* 0x040fe2000001c000 */
[----:B------:R-:W-:-:S04]  /*16b0*/  ISETP.GE.U32.AND P0, PT, R3, 0x7f800000, PT ;  /* 0x7f8000000300780c */ /* 0x000fc80003f06070 */
[----:B------:R-:W-:Y:S02]  /*16c0*/  IADD3 R4, R4, -0x3f400000, RZ ;  /* 0xc0c0000004047810 */ /* 0x000fe40007ffe0ff */
[----:B-1----:R-:W1:Y:S02]  /*16d0*/  MUFU.RCP64H R9, R7 ;  /* 0x0000000700097308 */ /* 0x002e640000001800 */
[----:B------:R-:W-:-:S04]  /*16e0*/  LOP3.LUT R14, R4, 0xff800000, RZ, 0xc0, !PT ;  /* 0xff800000040e7812 */ /* 0x000fc800078ec0ff */
[----:B------:R-:W-:Y:S01]  /*16f0*/  IADD3 R10, -R14, 0x40800000, RZ ;  /* 0x408000000e0a7810 */ /* 0x000fe20007ffe1ff */
[----:B0-----:R-:W-:Y:S01]  /*1700*/  DMUL R18, R18, c[0x2][0x8] ;  /* 0x0080020012127a28 */ /* 0x001fe20000000000 */
[----:B------:R-:W-:Y:S02]  /*1710*/  IADD3 R4, R3, -R14, RZ ;  /* 0x8000000e03047210 */ /* 0x000fe40007ffe0ff */
[----:B------:R-:W0:Y:S01]  /*1720*/  I2F R14, R14 ;  /* 0x0000000e000e7306 */ /* 0x000e220000201400 */
        /* <DEDUP_REMOVED lines=25> */
[----:B------:R-:W-:-:S05]  /*18c0*/  @P0 MOV R8, 0x7f800000 ;  /* 0x7f80000000080802 */ /* 0x000fca0000000f00 */
[----:B------:R-:W-:-:S05]  /*18d0*/  @P0 FFMA.FTZ R4, R3, R8, +INF ;  /* 0x7f80000003040423 */ /* 0x000fca0000010008 */
[----:B------:R-:W-:Y:S02]  /*18e0*/  FSEL R4, R4, -RZ, P1 ;  /* 0x800000ff04047208 */ /* 0x000fe40000800000 */
.L_x_1529:
[----:B01----:R-:W-:Y:S05]  /*18f0*/  BSYNC B2 ;  /* 0x0000000000027941 */ /* 0x003fea0003800000 */
.L_x_1528:
        /* <DEDUP_REMOVED lines=8> */
[----:B0-----:R-:W-:Y:S02]  /*1980*/  MOV R4, R6 ;  /* 0x0000000600047202 */ /* 0x001fe40000000f00 */
[----:B------:R-:W-:Y:S02]  /*1990*/  MOV R3, 0x19b0 ;  /* 0x000019b000037802 */ /* 0x000fe40000000f00 */
[----:B-1----:R-:W-:Y:S05]  /*19a0*/  CALL.REL.NOINC `($__internal_6_$__cuda_sm20_div_rn_f64_full) ;  /* 0x0002481000007944 */ /* 0x002fea0003c00000 */
[----:B------:R-:W-:Y:S02]  /*19b0*/  IMAD.MOV.U32 R22, RZ, RZ, R4 ;  /* 0x000000ffff167224 */ /* 0x000fe400078e0004 */
.L_x_1531:
[----:B0-----:R-:W-:Y:S05]  /*19c0*/  BSYNC B4 ;  /* 0x0000000000047941 */ /* 0x001fea0003800000 */
.L_x_1530:
[----:B-1----:R-:W0:Y:S01]  /*19d0*/  DADD R8, R8, R22 ;  /* 0x0000000008087229 */ /* 0x002e220000000016 */
[----:B------:R-:W-:Y:S01]  /*19e0*/  MOV R6, 0x652b82fe ;  /* 0x652b82fe00067802 */ /* 0x000fe20000000f00 */
[----:B------:R-:W-:Y:S01]  /*19f0*/  HFMA2.MMA R7, -RZ, RZ, 1.9912109375, 0.00128841400146484375 ;  /* 0x3ff71547ff077435 */ /* 0x000fe200000001ff */
[----:B------:R-:W-:Y:S01]  /*1a00*/  IMAD.MOV.U32 R14, RZ, RZ, 0x69ce2bdf ;  /* 0x69ce2bdfff0e7424 */ /* 0x000fe200078e00ff */
[----:B------:R-:W-:Y:S01]  /*1a10*/  MOV R15, 0x3e5ade15 ;  /* 0x3e5ade15000f7802 */ /* 0x000fe20000000f00 */
[----:B------:R-:W-:Y:S01]  /*1a20*/  FMUL.FTZ R2, R2, 1 ;  /* 0x3f80000002027820 */ /* 0x000fe20000410000 */
[----:B------:R-:W-:Y:S02]  /*1a30*/  BSSY B2, `(.L_x_1532) ;  /* 0x0000021000027945 */ /* 0x000fe40003800000 */
[----:B0-----:R-:W0:-:S02]  /*1a40*/  DFMA R6, R8, R6, 6.75539944105574400000e+15 ;  /* 0x433800000806742b */ /* 0x001e040000000006 */
[----:B------:R-:W-:Y:S01]  /*1a50*/  FSETP.GEU.FTZ.AND P0, PT, |R9|, 4.1917929649353027344, PT ;  /* 0x4086232b0900780b */ /* 0x000fe20003f1e200 */
[----:B------:R-:W1:Y:S03]  /*1a60*/  F2F.F64.F32 R2, R2 ;  /* 0x0000000200027310 */ /* 0x000e660000201800 */
        /* <DEDUP_REMOVED lines=29> */
.L_x_1533:
[----:B-1----:R-:W-:Y:S05]  /*1c40*/  BSYNC B2 ;  /* 0x0000000000027941 */ /* 0x002fea0003800000 */
.L_x_1532:
[----:B------:R-:W1:-:S06]  /*1c50*/  DMUL R2, R2, R12 ;  /* 0x0000000c02027228 */ /* 0x000e4c0000000000 */
[----:B01----:R-:W0:Y:S01]  /*1c60*/  F2F.F32.F64 R7, R2 ;  /* 0x0000000200077310 */ /* 0x003e220000301000 */
[----:B------:R-:W0:-:S14]  /*1c70*/  DSETP.GEU.AND P0, PT, |R2|, c[0x2][0x68], PT ;  /* 0x00801a000200762a */ /* 0x000e1c0003f0e200 */
[----:B0-----:R-:W-:Y:S01]  /*1c80*/  @!P0 FMUL R7, R7, 1.175494350822287508e-38 ;  /* 0x0080000007078820 */ /* 0x001fe20000400000 */
[----:B------:R-:W-:Y:S05]  /*1c90*/  BRA `(.L_x_1534) ;  /* 0x00000e8000007947 */ /* 0x000fea0003800000 */
.L_x_1527:
        /* <DEDUP_REMOVED lines=10> */
.L_x_1526:
        /* <DEDUP_REMOVED lines=45> */
.L_x_1537:
        /* <DEDUP_REMOVED lines=13> */
.L_x_1536:
        /* <DEDUP_REMOVED lines=15> */
.L_x_1539:
        /* <DEDUP_REMOVED lines=16> */
.L_x_1540:
        /* <DEDUP_REMOVED lines=36> */
.L_x_1538:
[----:B------:R-:W-:Y:S05]  /*2510*/  BSYNC B2 ;  /* 0x0000000000027941 */ /* 0x000fea0003800000 */
.L_x_1535:
        /* <DEDUP_REMOVED lines=33> */
[----:B------:R-:W-:-:S04]  /*2730*/  HFMA2.MMA R9, -RZ, RZ, 1.5048828125, 33.21875 ;  /* 0x3e055027ff097435 */ /* 0x000fc800000001ff */
[----:B------:R-:W-:-:S13]  /*2740*/  FSETP.GEU.FTZ.AND P0, PT, R4, 1.175494350822287508e-38, PT ;  /* 0x008000000400780b */ /* 0x000fda0003f1e000 */
[----:B------:R-:W-:-:S05]  /*2750*/  @!P0 FMUL.FTZ R4, R4, 8388608 ;  /* 0x4b00000004048820 */ /* 0x000fca0000410000 */
        /* <DEDUP_REMOVED lines=25> */
.L_x_1543:
        /* <DEDUP_REMOVED lines=26> */
.L_x_1542:
[----:B------:R-:W-:Y:S05]  /*2a90*/  BSYNC B2 ;  /* 0x0000000000027941 */ /* 0x000fea0003800000 */
.L_x_1541:
        /* <DEDUP_REMOVED lines=8> */
.L_x_1534:
[----:B------:R-:W-:Y:S05]  /*2b20*/  BSYNC B0 ;  /* 0x0000000000007941 */ /* 0x000fea0003800000 */
.L_x_1525:
[----:B-1----:R-:W-:Y:S01]  /*2b30*/  FSETP.NEU.FTZ.AND P0, PT, R7, RZ, PT ;  /* 0x000000ff0700720b */ /* 0x002fe20003f1d000 */
[----:B------:R-:W-:-:S12]  /*2b40*/  IMAD.MOV.U32 R4, RZ, RZ, RZ ;  /* 0x000000ffff047224 */ /* 0x000fd800078e00ff */
[----:B------:R-:W-:Y:S05]  /*2b50*/  @!P0 BRA `(.L_x_1520) ;  /* 0x0000ba2000008947 */ /* 0x000fea0003800000 */
[----:B------:R-:W-:Y:S01]  /*2b60*/  HFMA2.MMA R3, -RZ, RZ, 1.875, 0 ;  /* 0x3f800000ff037435 */ /* 0x000fe200000001ff */
[----:B------:R-:W-:Y:S01]  /*2b70*/  BSSY B0, `(.L_x_1544) ;  /* 0x000000e000007945 */ /* 0x000fe20003800000 */
[----:B0-----:R-:W-:Y:S01]  /*2b80*/  MOV R2, RZ ;  /* 0x000000ff00027202 */ /* 0x001fe20000000f00 */
[----:B------:R-:W-:Y:S01]  /*2b90*/  IMAD.MOV.U32 R4, RZ, RZ, R0 ;  /* 0x000000ffff047224 */ /* 0x000fe200078e0000 */
[----:B------:R-:W-:-:S03]  /*2ba0*/  MOV R6, 0x3f800000 ;  /* 0x3f80000000067802 */ /* 0x000fc60000000f00 */
.L_x_1545:
        /* <DEDUP_REMOVED lines=11> */
.L_x_1544:
[----:B------:R-:W0:Y:S01]  /*2c60*/  MUFU.RCP R3, R0 ;  /* 0x0000000000037308 */ /* 0x000e220000001000 */
[----:B------:R-:W-:-:S04]  /*2c70*/  FMUL.FTZ R4, R6, R7 ;  /* 0x0000000706047220 */ /* 0x000fc80000410000 */
[----:B0-----:R-:W-:Y:S01]  /*2c80*/  FMUL.FTZ R4, R4, R3 ;  /* 0x0000000304047220 */ /* 0x001fe20000410000 */
[----:B------:R-:W-:Y:S05]  /*2c90*/  BRA `(.L_x_1520) ;  /* 0x0000b8e000007947 */ /* 0x000fea0003800000 */
.L_x_1524:
[----:B------:R-:W-:Y:S02]  /*2ca0*/  MOV R2, R0 ;  /* 0x0000000000027202 */ /* 0x000fe40000000f00 */
[----:B------:R-:W-:Y:S02]  /*2cb0*/  MOV R30, 0x2cd0 ;  /* 0x00002cd0001e7802 */ /* 0x000fe40000000f00 */
[----:B------:R-:W-:Y:S05]  /*2cc0*/  CALL.REL.NOINC `($_ZN2at6native27unrolled_elementwise_kernelIN48_GLOBAL__N__08322988_15_IGammaKernel_cu_cb51a28d10CalcIgammaIfEESt5arrayIPcLm3EELi4E23TrivialOffsetCalculatorILi2EjES8_ILi1EjENS0_6memory15LoadWithoutCastENSB_16StoreWithoutCastEEEviT_T0_T2_T3_T4_T5_$_ZN46_INTERNAL_08322988_15_IGammaKernel_cu_cb51a28d48_GLOBAL__N__08322988_15_IGammaKernel_cu_cb51a28d12calc_igammacIfEET_S2_S2_) ;  /* 0x0000b8f000007944 */ /* 0x000fea0003c00000 */
[----:B------:R-:W-:Y:S01]  /*2cd0*/  FADD.FTZ R4, -R0, 1 ;  /* 0x3f80000000047421 */ /* 0x000fe20000010100 */
[----:B------:R-:W-:Y:S05]  /*2ce0*/  BRA `(.L_x_1520) ;  /* 0x0000b89000007947 */ /* 0x000fea0003800000 */
.L_x_1523:
[----:B------:R-:W-:Y:S01]  /*2cf0*/  HFMA2.MMA R7, -RZ, RZ, 1.416015625, -0.052093505859375 ;  /* 0x3daaaaabff077435 */ /* 0x000fe200000001ff */
[----:B------:R-:W-:Y:S01]  /*2d00*/  MOV R8, 0xbc72b9d6 ;  /* 0xbc72b9d600087802 */ /* 0x000fe20000000f00 */
[----:B------:R-:W-:Y:S01]  /*2d10*/  IMAD.MOV.U32 R9, RZ, RZ, 0x3a97b426 ;  /* 0x3a97b426ff097424 */ /* 0x000fe200078e00ff */
[----:B------:R-:W-:Y:S01]  /*2d20*/  MOV R14, 0xb5f8d918 ;  /* 0xb5f8d918000e7802 */ /* 0x000fe20000000f00 */
[----:B------:R-:W-:Y:S01]  /*2d30*/  IMAD.MOV.U32 R6, RZ, RZ, -0x41555555 ;  /* 0xbeaaaaabff067424 */ /* 0x000fe200078e00ff */
[----:B------:R-:W-:Y:S01]  /*2d40*/  HFMA2.MMA R10, -RZ, RZ, 0.71484375, -7284 ;  /* 0x39b8ef1dff0a7435 */ /* 0x000fe200000001ff */
[----:B------:R-:W-:Y:S01]  /*2d50*/  IMAD.MOV.U32 R15, RZ, RZ, 0x355eb691 ;  /* 0x355eb691ff0f7424 */ /* 0x000fe200078e00ff */
[----:B------:R0:W-:Y:S01]  /*2d60*/  STL.64 [R1+0x8], R8 ;  /* 0x0000080801007387 */ /* 0x0001e20000100a00 */
[----:B------:R-:W-:Y:S01]  /*2d70*/  MOV R11, 0xb93b7038 ;  /* 0xb93b7038000b7802 */ /* 0x000fe20000000f00 */
[----:B------:R-:W-:Y:S01]  /*2d80*/  HFMA2.MMA R16, -RZ, RZ, -0.264892578125, -0.12188720703125 ;  /* 0xb43dafcdff107435 */ /* 0x000fe200000001ff */
[----:B------:R-:W-:Y:S01]  /*2d90*/  MOV R17, 0x31e67ae7 ;  /* 0x31e67ae700117802 */ /* 0x000fe20000000f00 */
[----:B------:R1:W-:Y:S01]  /*2da0*/  STL.64 [R1], R6 ;  /* 0x0000000601007387 */ /* 0x0003e20000100a00 */
[----:B------:R-:W-:Y:S01]  /*2db0*/  HFMA2.MMA R13, -RZ, RZ, -0.37939453125, -0.044677734375 ;  /* 0xb612a9b8ff0d7435 */ /* 0x000fe200000001ff */
[----:B------:R-:W-:Y:S01]  /*2dc0*/  IMAD.MOV.U32 R12, RZ, RZ, 0x382462c5 ;  /* 0x382462c5ff0c7424 */ /* 0x000fe200078e00ff */
[----:B------:R-:W-:Y:S01]  /*2dd0*/  HFMA2.MMA R21, -RZ, RZ, -0.174560546875, -0.0005855560302734375 ;  /* 0xb19690ccff157435 */ /* 0x000fe200000001ff */
[----:B------:R2:W-:Y:S01]  /*2de0*/  STL.64 [R1+0x20], R14 ;  /* 0x0000200e01007387 */ /* 0x0005e20000100a00 */
[----:B------:R-:W-:Y:S01]  /*2df0*/  IMAD.MOV.U32 R20, RZ, RZ, 0x32304beb ;  /* 0x32304bebff147424 */ /* 0x000fe200078e00ff */
[----:B------:R-:W-:Y:S01]  /*2e00*/  MOV R22, 0x307b7337 ;  /* 0x307b733700167802 */ /* 0x000fe20000000f00 */
[----:B------:R-:W-:Y:S01]  /*2e10*/  IMAD.MOV.U32 R23, RZ, RZ, -0x521f9325 ;  /* 0xade06cdbff177424 */ /* 0x000fe200078e00ff */
[----:B0-----:R-:W-:Y:S01]  /*2e20*/  HFMA2.MMA R9, -RZ, RZ, 0.046600341796875, -16 ;  /* 0x29f7cc00ff097435 */ /* 0x001fe200000001ff */
[----:B------:R-:W-:Y:S01]  /*2e30*/  IMAD.MOV.U32 R8, RZ, RZ, -0x534f1ac8 ;  /* 0xacb0e538ff087424 */ /* 0x000fe200078e00ff */
[----:B------:R0:W-:Y:S01]  /*2e40*/  STL.64 [R1+0x10], R10 ;  /* 0x0000100a01007387 */ /* 0x0001e20000100a00 */
[----:B------:R-:W-:Y:S01]  /*2e50*/  IMAD.MOV.U32 R4, RZ, RZ, 0x3ef9425d ;  /* 0x3ef9425dff047424 */ /* 0x000fe200078e00ff */
[----:B-1----:R-:W-:Y:S01]  /*2e60*/  HFMA2.MMA R6, -RZ, RZ, -0.1015625, 0.541015625 ;  /* 0xae803854ff067435 */ /* 0x002fe200000001ff */
[----:B------:R-:W-:Y:S01]  /*2e70*/  MOV R7, 0x2dd64a3b ;  /* 0x2dd64a3b00077802 */ /* 0x000fe20000000f00 */
[----:B------:R1:W-:Y:S01]  /*2e80*/  STL.64 [R1+0x28], R16 ;  /* 0x0000281001007387 */ /* 0x0003e20000100a00 */
[-C--:B------:R-:W-:Y:S01]  /*2e90*/  FMUL.FTZ R5, R5, R3.reuse ;  /* 0x0000000305057220 */ /* 0x080fe20000410000 */
[----:B--2---:R-:W-:Y:S01]  /*2ea0*/  HFMA2.MMA R15, -RZ, RZ, -0.8681640625, -0.7294921875 ;  /* 0xbaf2b9d6ff0f7435 */ /* 0x004fe200000001ff */
[----:B------:R-:W-:Y:S01]  /*2eb0*/  IMAD.MOV.U32 R14, RZ, RZ, -0x58f1ab76 ;  /* 0xa70e548aff0e7424 */ /* 0x000fe200078e00ff */
[----:B------:R2:W-:Y:S01]  /*2ec0*/  STL.64 [R1+0x48], R8 ;  /* 0x0000480801007387 */ /* 0x0005e20000100a00 */
[----:B------:R-:W-:Y:S01]  /*2ed0*/  BSSY B0, `(.L_x_1546) ;  /* 0x00003da000007945 */ /* 0x000fe20003800000 */
[----:B------:R-:W-:Y:S01]  /*2ee0*/  FSETP.GT.FTZ.AND P0, PT, R5, 1, PT ;  /* 0x3f8000000500780b */ /* 0x000fe20003f14000 */
[----:B------:R-:W-:Y:S01]  /*2ef0*/  FMUL.FTZ R2, R18, R3 ;  /* 0x0000000312027220 */ /* 0x000fe20000410000 */
[----:B0-----:R-:W-:Y:S01]  /*2f00*/  MOV R10, 0x2abdd03b ;  /* 0x2abdd03b000a7802 */ /* 0x001fe20000000f00 */
[----:B------:R-:W-:Y:S01]  /*2f10*/  IMAD.MOV.U32 R11, RZ, RZ, -0x55e33b21 ;  /* 0xaa1cc4dfff0b7424 */ /* 0x000fe200078e00ff */
[----:B------:R0:W-:Y:S01]  /*2f20*/  STL.64 [R1+0x18], R12 ;  /* 0x0000180c01007387 */ /* 0x0001e20000100a00 */
[----:B-1----:R-:W-:Y:S01]  /*2f30*/  MOV R16, 0xbb638e39 ;  /* 0xbb638e3900107802 */ /* 0x002fe20000000f00 */
[----:B------:R-:W-:-:S02]  /*2f40*/  IMAD.MOV.U32 R17, RZ, RZ, 0x3b2d602b ;  /* 0x3b2d602bff117424 */ /* 0x000fc400078e00ff */
[----:B------:R1:W-:Y:S01]  /*2f50*/  STL.64 [R1+0x40], R6 ;  /* 0x0000400601007387 */ /* 0x0003e20000100a00 */
[----:B--2---:R-:W-:Y:S01]  /*2f60*/  HFMA2.MMA R8, -RZ, RZ, 0.1756591796875, -0.0714111328125 ;  /* 0x319fac92ff087435 */ /* 0x004fe200000001ff */
[----:B------:R-:W-:Y:S02]  /*2f70*/  MOV R9, 0x34140796 ;  /* 0x3414079600097802 */ /* 0x000fe40000000f00 */
[----:B------:R2:W-:Y:S01]  /*2f80*/  STL.64 [R1+0x60], R14 ;  /* 0x0000600e01007387 */ /* 0x0005e20000100a00 */
[----:B0-----:R-:W-:-:S03]  /*2f90*/  HFMA2.MMA R12, -RZ, RZ, 0.0390625, -3.802776336669921875e-05 ;  /* 0x2900827eff0c7435 */ /* 0x001fc600000001ff */
[----:B------:R0:W-:Y:S01]  /*2fa0*/  STL.64 [R1+0x50], R10 ;  /* 0x0000500a01007387 */ /* 0x0001e20000100a00 */
[----:B------:R-:W-:Y:S01]  /*2fb0*/  MOV R13, 0xa6141ff4 ;  /* 0xa6141ff4000d7802 */ /* 0x000fe20000000f00 */
[----:B-1----:R-:W-:Y:S01]  /*2fc0*/  HFMA2.MMA R6, -RZ, RZ, -0.81298828125, -12.9609375 ;  /* 0xba81ca7bff067435 */ /* 0x002fe200000001ff */
[----:B------:R-:W-:Y:S01]  /*2fd0*/  MOV R7, 0x3957c1a2 ;  /* 0x3957c1a200077802 */ /* 0x000fe20000000f00 */
[----:B------:R1:W-:Y:S01]  /*2fe0*/  STL.64 [R1+0x68], R16 ;  /* 0x0000681001007387 */ /* 0x0003e20000100a00 */
[----:B--2---:R-:W-:Y:S01]  /*2ff0*/  HFMA2.MMA R14, -RZ, RZ, 0.123291015625, -195.25 ;  /* 0x2fe4da1aff0e7435 */ /* 0x004fe200000001ff */
[----:B------:R-:W-:Y:S02]  /*3000*/  MOV R15, 0xaebc5283 ;  /* 0xaebc5283000f7802 */ /* 0x000fe40000000f00 */
[----:B------:R2:W-:Y:S01]  /*3010*/  STL.64 [R1+0x88], R8 ;  /* 0x0000880801007387 */ /* 0x0005e20000100a00 */
[----:B0-----:R-:W-:Y:S01]  /*3020*/  HFMA2.MMA R11, -RZ, RZ, 0.1968994140625, 62.5625 ;  /* 0x324d53d2ff0b7435 */ /* 0x001fe200000001ff */
[----:B------:R-:W-:-:S02]  /*3030*/  IMAD.MOV.U32 R10, RZ, RZ, -0x4c88ee18 ;  /* 0xb37711e8ff0a7424 */ /* 0x000fc400078e00ff */
[----:B------:R0:W-:Y:S01]  /*3040*/  STL.64 [R1+0x58], R12 ;  /* 0x0000580c01007387 */ /* 0x0001e20000100a00 */
[----:B-1----:R-:W-:Y:S01]  /*3050*/  HFMA2.MMA R17, -RZ, RZ, 0.077880859375, 3.135204315185546875e-05 ;  /* 0x2cfc020eff117435 */ /* 0x002fe200000001ff */
[----:B------:R-:W-:Y:S02]  /*3060*/  IMAD.MOV.U32 R16, RZ, RZ, 0x29889f1d ;  /* 0x29889f1dff107424 */ /* 0x000fe400078e00ff */
[----:B------:R1:W-:Y:S01]  /*3070*/  STL.64 [R1+0x70], R6 ;  /* 0x0000700601007387 */ /* 0x0003e20000100a00 */
[----:B--2---:R-:W-:Y:S01]  /*3080*/  HFMA2.MMA R9, -RZ, RZ, -0.02960205078125, -131.5 ;  /* 0xa794d81cff097435 */ /* 0x004fe200000001ff */
        /* <DEDUP_REMOVED lines=14> */
[----:B-1----:R-:W-:-:S03]  /*3170*/  HFMA2.MMA R17, -RZ, RZ, -0.11529541015625, 0.0230712890625 ;  /* 0xaf6125e8ff117435 */ /* 0x002fc600000001ff */
[----:B------:R1:W-:Y:S01]  /*3180*/  STL.64 [R1+0xc0], R8 ;  /* 0x0000c00801007387 */ /* 0x0003e20000100a00 */
[----:B------:R-:W-:Y:S01]  /*3190*/  IMAD.MOV.U32 R16, RZ, RZ, 0x34195641 ;  /* 0x34195641ff107424 */ /* 0x000fe200078e00ff */
[----:B--2---:R-:W-:Y:S02]  /*31a0*/  HFMA2.MMA R13, -RZ, RZ, 0.54541015625, -50144 ;  /* 0x385dfa1fff0d7435 */ /* 0x004fe400000001ff */
[----:B------:R2:W-:Y:S01]  /*31b0*/  STL.64 [R1+0xe0], R14 ;  /* 0x0000e00e01007387 */ /* 0x0005e20000100a00 */
[----:B------:R-:W-:Y:S01]  /*31c0*/  IMAD.MOV.U32 R12, RZ, RZ, -0x471ed608 ;  /* 0xb8e129f8ff0c7424 */ /* 0x000fe200078e00ff */
[----:B0-----:R-:W-:Y:S02]  /*31d0*/  HFMA2.MMA R6, -RZ, RZ, 0.357421875, 0.06695556640625 ;  /* 0x35b82c49ff067435 */ /* 0x001fe400000001ff */
[----:B------:R0:W-:Y:S01]  /*31e0*/  STL.64 [R1+0xc8], R10 ;  /* 0x0000c80a01007387 */ /* 0x0001e20000100a00 */
[----:B------:R-:W-:Y:S01]  /*31f0*/  MOV R7, 0xb5291658 ;  /* 0xb529165800077802 */ /* 0x000fe20000000f00 */
[----:B-1----:R-:W-:Y:S01]  /*3200*/  HFMA2.MMA R8, -RZ, RZ, -0.1478271484375, -864.5 ;  /* 0xb0bbe2c1ff087435 */ /* 0x002fe200000001ff */
[----:B------:R-:W-:Y:S01]  /*3210*/  MOV R9, 0x2b84b13c ;  /* 0x2b84b13c00097802 */ /* 0x000fe20000000f00 */
[----:B------:R1:W-:Y:S01]  /*3220*/  STL.64 [R1+0xf0], R16 ;  /* 0x0000f01001007387 */ /* 0x0003e20000100a00 */
[----:B--2---:R-:W-:Y:S01]  /*3230*/  HFMA2.MMA R14, -RZ, RZ, -0.059356689453125, -47616 ;  /* 0xab99f9d0ff0e7435 */ /* 0x004fe200000001ff */
[----:B------:R-:W-:-:S02]  /*3240*/  MOV R15, 0x2b033afb ;  /* 0x2b033afb000f7802 */ /* 0x000fc40000000f00 */
[----:B------:R2:W-:Y:S01]  /*3250*/  STL.64 [R1+0xd8], R12 ;  /* 0x0000d80c01007387 */ /* 0x0005e20000100a00 */
[----:B0-----:R-:W-:Y:S01]  /*3260*/  HFMA2.MMA R11, -RZ, RZ, -0.100830078125, -0.97216796875 ;  /* 0xae74bbc7ff0b7435 */ /* 0x001fe200000001ff */
[----:B------:R-:W-:Y:S02]  /*3270*/  IMAD.MOV.U32 R10, RZ, RZ, 0x2f0d882b ;  /* 0x2f0d882bff0a7424 */ /* 0x000fe400078e00ff */
[----:B------:R0:W-:Y:S01]  /*3280*/  STL.64 [R1+0xe8], R6 ;  /* 0x0000e80601007387 */ /* 0x0001e20000100a00 */
[----:B-1----:R-:W-:-:S03]  /*3290*/  HFMA2.MMA R16, -RZ, RZ, 0.6796875, -0.00629425048828125 ;  /* 0x39709e72ff107435 */ /* 0x002fc600000001ff */
[----:B------:R1:W-:Y:S01]  /*32a0*/  STL.64 [R1+0x100], R8 ;  /* 0x0001000801007387 */ /* 0x0003e20000100a00 */
[----:B------:R-:W-:Y:S02]  /*32b0*/  MOV R17, 0xb9f5fd8c ;  /* 0xb9f5fd8c00117802 */ /* 0x000fe40000000f00 */
[----:B--2---:R-:W-:Y:S01]  /*32c0*/  MOV R12, 0x2d52aed2 ;  /* 0x2d52aed2000c7802 */ /* 0x004fe20000000f00 */
[----:B------:R-:W-:Y:S01]  /*32d0*/  IMAD.MOV.U32 R13, RZ, RZ, -0x5869cbf6 ;  /* 0xa796340aff0d7424 */ /* 0x000fe200078e00ff */
[----:B------:R2:W-:Y:S01]  /*32e0*/  STL.64 [R1+0x118], R14 ;  /* 0x0001180e01007387 */ /* 0x0005e20000100a00 */
[----:B0-----:R-:W-:Y:S01]  /*32f0*/  MOV R6, 0x281f97f3 ;  /* 0x281f97f300067802 */ /* 0x001fe20000000f00 */
[----:B------:R-:W-:Y:S02]  /*3300*/  IMAD.MOV.U32 R7, RZ, RZ, 0x3a2a3eca ;  /* 0x3a2a3ecaff077424 */ /* 0x000fe400078e00ff */
        /* <DEDUP_REMOVED lines=55> */
[----:B-1----:R-:W-:-:S02]  /*3680*/  HFMA2.MMA R21, -RZ, RZ, -0.474365234375, -50.71875 ;  /* 0xb797d257ff157435 */ /* 0x002fc400000001ff */
[----:B------:R1:W-:Y:S01]  /*3690*/  STL.64 [R1+0x1b0], R8 ;  /* 0x0001b00801007387 */ /* 0x0003e20000100a00 */
[----:B------:R-:W-:Y:S01]  /*36a0*/  IMAD.MOV.U32 R20, RZ, RZ, -0x4b283e5e ;  /* 0xb4d7c1a2ff147424 */ /* 0x000fe200078e00ff */
        /* <DEDUP_REMOVED lines=18> */
[----:B--2---:R-:W-:-:S03]  /*37d0*/  MOV R14, 0xa428dfed ;  /* 0xa428dfed000e7802 */ /* 0x004fc60000000f00 */
[----:B------:R2:W-:Y:S01]  /*37e0*/  STL.64 [R1+0x1f8], R10 ;  /* 0x0001f80a01007387 */ /* 0x0005e20000100a00 */
[----:B------:R-:W-:Y:S01]  /*37f0*/  IMAD.MOV.U32 R15, RZ, RZ, -0x545594a8 ;  /* 0xabaa6b58ff0f7424 */ /* 0x000fe200078e00ff */
[----:B0-----:R-:W-:Y:S02]  /*3800*/  HFMA2.MMA R20, -RZ, RZ, -0.0213775634765625, -250.375 ;  /* 0xa579dbd3ff147435 */ /* 0x001fe400000001ff */
[----:B------:R0:W-:Y:S01]  /*3810*/  STL.64 [R1+0x1f0], R8 ;  /* 0x0001f00801007387 */ /* 0x0001e20000100a00 */
[----:B------:R-:W-:Y:S01]  /*3820*/  MOV R21, 0xa960345a ;  /* 0xa960345a00157802 */ /* 0x000fe20000000f00 */
[----:B-1----:R-:W-:Y:S01]  /*3830*/  HFMA2.MMA R16, -RZ, RZ, -0.26708984375, 0.00088405609130859375 ;  /* 0xb446133eff107435 */ /* 0x002fe200000001ff */
[----:B------:R-:W-:Y:S01]  /*3840*/  MOV R17, 0x334f3181 ;  /* 0x334f318100117802 */ /* 0x000fe20000000f00 */
[----:B------:R1:W-:Y:S01]  /*3850*/  STL.64 [R1+0x80], R22 ;  /* 0x0000801601007387 */ /* 0x0003e20000100a00 */
[----:B--2---:R-:W-:Y:S01]  /*3860*/  MOV R10, 0x315951d7 ;  /* 0x315951d7000a7802 */ /* 0x004fe20000000f00 */
[----:B------:R-:W-:-:S02]  /*3870*/  IMAD.MOV.U32 R11, RZ, RZ, -0x4fa87867 ;  /* 0xb0578799ff0b7424 */ /* 0x000fc400078e00ff */
[----:B------:R2:W-:Y:S01]  /*3880*/  STL.64 [R1+0x200], R12 ;  /* 0x0002000c01007387 */ /* 0x0005e20000100a00 */
[----:B0-----:R-:W-:Y:S01]  /*3890*/  HFMA2.MMA R9, -RZ, RZ, -0.1826171875, -0.091796875 ;  /* 0xb1d8ade0ff097435 */ /* 0x001fe200000001ff */
[----:B------:R-:W-:Y:S02]  /*38a0*/  IMAD.MOV.U32 R8, RZ, RZ, -0x575df71d ;  /* 0xa8a208e3ff087424 */ /* 0x000fe400078e00ff */
[----:B------:R0:W-:Y:S01]  /*38b0*/  STL.64 [R1+0x218], R6 ;  /* 0x0002180601007387 */ /* 0x0001e20000100a00 */
[----:B-1----:R-:W-:-:S03]  /*38c0*/  HFMA2.MMA R22, -RZ, RZ, 0.7861328125, 5.53125 ;  /* 0x3a4a4588ff167435 */ /* 0x002fc600000001ff */
[----:B------:R1:W-:Y:S01]  /*38d0*/  STL.64 [R1+0x248], R14 ;  /* 0x0002480e01007387 */ /* 0x0003e20000100a00 */
[----:B------:R-:W-:Y:S01]  /*38e0*/  MOV R23, 0x3606d905 ;  /* 0x3606d90500177802 */ /* 0x000fe20000000f00 */
[----:B--2---:R-:W-:Y:S02]  /*38f0*/  HFMA2.MMA R13, -RZ, RZ, 0.08184814453125, -56992 ;  /* 0x2d3dfaf5ff0d7435 */ /* 0x004fe400000001ff */
[----:B------:R2:W-:Y:S01]  /*3900*/  STL.64 [R1+0x230], R10 ;  /* 0x0002300a01007387 */ /* 0x0005e20000100a00 */
[----:B------:R-:W-:Y:S01]  /*3910*/  IMAD.MOV.U32 R12, RZ, RZ, -0x51b97f57 ;  /* 0xae4680a9ff0c7424 */ /* 0x000fe200078e00ff */
[----:B0-----:R-:W-:Y:S01]  /*3920*/  HFMA2.MMA R6, -RZ, RZ, 0.055633544921875, -1554 ;  /* 0x2b1fe612ff067435 */ /* 0x001fe200000001ff */
[----:B------:R-:W-:Y:S01]  /*3930*/  MOV R7, 0xaa152d8b ;  /* 0xaa152d8b00077802 */ /* 0x000fe20000000f00 */
[----:B------:R0:W-:Y:S01]  /*3940*/  STL.64 [R1+0xb8], R20 ;  /* 0x0000b81401007387 */ /* 0x0001e20000100a00 */
[----:B-1----:R-:W-:-:S03]  /*3950*/  HFMA2.MMA R14, -RZ, RZ, 0.319091796875, 1096 ;  /* 0x351b6448ff0e7435 */ /* 0x002fc600000001ff */
[----:B------:R1:W-:Y:S01]  /*3960*/  STL.64 [R1+0x220], R16 ;  /* 0x0002201001007387 */ /* 0x0003e20000100a00 */
[----:B------:R-:W-:Y:S01]  /*3970*/  MOV R15, 0x2a83a738 ;  /* 0x2a83a738000f7802 */ /* 0x000fe20000000f00 */
[----:B--2---:R-:W-:Y:S01]  /*3980*/  HFMA2.MMA R11, -RZ, RZ, -0.1663818359375, -0.0100250244140625 ;  /* 0xb153a122ff0b7435 */ /* 0x004fe200000001ff */
[----:B------:R-:W-:Y:S01]  /*3990*/  IMAD.MOV.U32 R10, RZ, RZ, -0x48663e86 ;  /* 0xb799c17aff0a7424 */ /* 0x000fe200078e00ff */
[----:B------:R2:W-:Y:S01]  /*39a0*/  STL.64 [R1+0x228], R8 ;  /* 0x0002280801007387 */ /* 0x0005e20000100a00 */
[----:B0-----:R-:W-:Y:S01]  /*39b0*/  MOV R20, 0xb2721b9a ;  /* 0xb2721b9a00147802 */ /* 0x001fe20000000f00 */
[----:B------:R-:W-:Y:S02]  /*39c0*/  IMAD.MOV.U32 R21, RZ, RZ, 0x31d606a3 ;  /* 0x31d606a3ff157424 */ /* 0x000fe400078e00ff */
[----:B------:R0:W-:Y:S01]  /*39d0*/  STL.64 [R1+0xd0], R22 ;  /* 0x0000d01601007387 */ /* 0x0001e20000100a00 */
[----:B-1----:R-:W-:Y:S01]  /*39e0*/  HFMA2.MMA R17, -RZ, RZ, -0.76318359375, 0.9521484375 ;  /* 0xba1b3b9eff117435 */ /* 0x002fe200000001ff */
[----:B------:R-:W-:-:S02]  /*39f0*/  IMAD.MOV.U32 R16, RZ, RZ, 0x3a0b4779 ;  /* 0x3a0b4779ff107424 */ /* 0x000fc400078e00ff */
[----:B------:R1:W-:Y:S01]  /*3a00*/  STL.64 [R1+0x240], R12 ;  /* 0x0002400c01007387 */ /* 0x0003e20000100a00 */
[----:B--2---:R-:W-:-:S03]  /*3a10*/  HFMA2.MMA R8, -RZ, RZ, -0.58349609375, 4.41074371337890625e-06 ;  /* 0xb8ab004aff087435 */ /* 0x004fc600000001ff */
[----:B------:R2:W-:Y:S01]  /*3a20*/  STL.64 [R1+0x250], R6 ;  /* 0x0002500601007387 */ /* 0x0005e20000100a00 */
[----:B------:R-:W-:Y:S01]  /*3a30*/  MOV R9, 0x386b5efc ;  /* 0x386b5efc00097802 */ /* 0x000fe20000000f00 */
[----:B0-----:R-:W-:Y:S02]  /*3a40*/  HFMA2.MMA R23, -RZ, RZ, 0.0149993896484375, -0.005496978759765625 ;  /* 0x23ae9da1ff177435 */ /* 0x001fe400000001ff */
[----:B------:R0:W-:Y:S01]  /*3a50*/  STL.64 [R1+0x280], R14 ;  /* 0x0002800e01007387 */ /* 0x0001e20000100a00 */
        /* <DEDUP_REMOVED lines=8> */
[----:B------:R-:W-:Y:S02]  /*3ae0*/  IMAD.MOV.U32 R15, RZ, RZ, -0x4650663d ;  /* 0xb9af99c3ff0f7424 */ /* 0x000fe400078e00ff */
        /* <DEDUP_REMOVED lines=752> */
.L_x_1550:
[----:B------:R-:W-:Y:S05]  /*69f0*/  BSYNC B2 ;  /* 0x0000000000027941 */ /* 0x000fea0003800000 */
.L_x_1549:
[----:B------:R-:W-:-:S04]  /*6a00*/  FADD.FTZ R2, -R2, R7 ;  /* 0x0000000702027221 */ /* 0x000fc80000010100 */
[----:B------:R-:W-:-:S06]  /*6a10*/  FMUL.FTZ R2, R2, -2 ;  /* 0xc000000002027820 */ /* 0x000fcc0000410000 */
[----:B------:R-:W0:Y:S02]  /*6a20*/  MUFU.SQRT R2, R2 ;  /* 0x0000000200027308 */ /* 0x000e240000002000 */
[----:B0-----:R-:W-:Y:S01]  /*6a30*/  FADD.FTZ R5, -R2, -RZ ;  /* 0x800000ff02057221 */ /* 0x001fe20000010100 */
[----:B------:R-:W-:Y:S05]  /*6a40*/  BRA `(.L_x_1548) ;  /* 0x0000022000007947 */ /* 0x000fea0003800000 */
.L_x_1547:
        /* <DEDUP_REMOVED lines=30> */
.L_x_1552:
[----:B------:R-:W-:Y:S05]  /*6c30*/  BSYNC B2 ;  /* 0x0000000000027941 */ /* 0x000fea0003800000 */
.L_x_1551:
[----:B------:R-:W-:-:S04]  /*6c40*/  FADD.FTZ R2, -R2, R5 ;  /* 0x0000000502027221 */ /* 0x000fc80000010100 */
[----:B------:R-:W-:-:S04]  /*6c50*/  FMUL.FTZ R2, R2, -2 ;  /* 0xc000000002027820 */ /* 0x000fc80000410000 */
[----:B------:R0:W1:Y:S03]  /*6c60*/  MUFU.SQRT R5, R2 ;  /* 0x0000000200057308 */ /* 0x0000660000002000 */
.L_x_1548:
[----:B------:R-:W-:Y:S05]  /*6c70*/  BSYNC B0 ;  /* 0x0000000000007941 */ /* 0x000fea0003800000 */
.L_x_1546:
[----:B--2---:R-:W-:Y:S01]  /*6c80*/  FMUL.FTZ R6, R0, 0.5 ;  /* 0x3f00000000067820 */ /* 0x004fe20000410000 */
[----:B------:R-:W-:Y:S01]  /*6c90*/  MOV R13, 0x3a69a091 ;  /* 0x3a69a091000d7802 */ /* 0x000fe20000000f00 */
[----:B------:R-:W-:Y:S01]  /*6ca0*/  HFMA2.MMA R37, -RZ, RZ, 0, 0 ;  /* 0x00000000ff257435 */ /* 0x000fe200000001ff */
        /* <DEDUP_REMOVED lines=12> */
[----:B------:R-:W-:Y:S01]  /*6d70*/  MOV R41, RZ ;  /* 0x000000ff00297202 */ /* 0x000fe20000000f00 */
[----:B01----:R-:W-:-:S04]  /*6d80*/  FMUL.FTZ R2, R2, R5 ;  /* 0x0000000502027220 */ /* 0x003fc80000410000 */
[C---:B------:R-:W-:Y:S01]  /*6d90*/  FADD.FTZ R4, -R2.reuse, -RZ ;  /* 0x800000ff02047221 */ /* 0x040fe20000010100 */
[----:B------:R-:W-:-:S03]  /*6da0*/  FSETP.GT.FTZ.AND P1, PT, R2, RZ, PT ;  /* 0x000000ff0200720b */ /* 0x000fc60003f34000 */
        /* <DEDUP_REMOVED lines=44> */
[----:B------:R-:W-:Y:S01]  /*7070*/  FFMA.FTZ R10, R8, R10, R11 ;  /* 0x0000000a080a7223 */ /* 0x000fe2000001000b */
[----:B------:R-:W-:Y:S01]  /*7080*/  HFMA2.MMA R8, -RZ, RZ, 0, 0 ;  /* 0x00000000ff087435 */ /* 0x000fe200000001ff */
[----:B------:R-:W-:Y:S02]  /*7090*/  FFMA.FTZ R7, R12, R7, R12 ;  /* 0x000000070c077223 */ /* 0x000fe4000001000c */
[----:B------:R-:W-:Y:S02]  /*70a0*/  CS2R R12, SRZ ;  /* 0x00000000000c7805 */ /* 0x000fe4000001ff00 */
[----:B------:R-:W-:-:S02]  /*70b0*/  FMUL.FTZ R2, R10, R7 ;  /* 0x000000070a027220 */ /* 0x000fc40000410000 */
[----:B------:R-:W-:Y:S01]  /*70c0*/  IMAD.MOV.U32 R7, RZ, RZ, RZ ;  /* 0x000000ffff077224 */ /* 0x000fe200078e00ff */
[----:B------:R-:W-:Y:S02]  /*70d0*/  CS2R R10, SRZ ;  /* 0x00000000000a7805 */ /* 0x000fe4000001ff00 */
[----:B------:R-:W-:-:S05]  /*70e0*/  FSEL R2, R2, RZ, !P0 ;  /* 0x000000ff02027208 */ /* 0x000fca0004000000 */
[----:B------:R-:W-:Y:S02]  /*70f0*/  @P1 FADD.FTZ R2, -R2, 2 ;  /* 0x4000000002021421 */ /* 0x000fe40000010100 */
.L_x_1557:
        /* <DEDUP_REMOVED lines=266> */
.L_x_1555:
[----:B------:R-:W-:Y:S05]  /*81a0*/  BSYNC B2 ;  /* 0x0000000000027941 */ /* 0x000fea0003800000 */
.L_x_1554:
        /* <DEDUP_REMOVED lines=13> */
.L_x_1556:
[----:B------:R-:W-:Y:S05]  /*8280*/  BSYNC B0 ;  /* 0x0000000000007941 */ /* 0x000fea0003800000 */
.L_x_1553:
        /* <DEDUP_REMOVED lines=61> */
.L_x_1559:
[----:B012---:R-:W-:Y:S05]  /*8660*/  BSYNC B0 ;  /* 0x0000000000007941 */ /* 0x007fea0003800000 */
.L_x_1558:
        /* <DEDUP_REMOVED lines=11> */
[----:B01----:R-:W-:Y:S05]  /*8720*/  CALL.REL.NOINC `($__internal_7_$__cuda_sm20_dsqrt_rn_f64_mediumpath_v1) ;  /* 0x0001e0b000007944 */ /* 0x003fea0003c00000 */
.L_x_1561:
[----:B------:R-:W-:Y:S05]  /*8730*/  BSYNC B0 ;  /* 0x0000000000007941 */ /* 0x000fea0003800000 */
.L_x_1560:
[----:B------:R-:W2:Y:S01]  /*8740*/  MUFU.RCP64H R5, R9 ;  /* 0x0000000900057308 */ /* 0x000ea20000001800 */
[----:B------:R-:W-:Y:S01]  /*8750*/  MOV R4, 0x1 ;  /* 0x0000000100047802 */ /* 0x000fe20000000f00 */
[----:B------:R-:W-:Y:S01]  /*8760*/  BSSY B0, `(.L_x_1562) ;  /* 0x0000014000007945 */ /* 0x000fe20003800000 */
[----:B-1----:R-:W-:-:S04]  /*8770*/  FSETP.GEU.AND P1, PT, |R15|, 6.5827683646048100446e-37, PT ;  /* 0x036000000f00780b */ /* 0x002fc80003f2e200 */
[----:B--2---:R-:W1:-:S06]  /*8780*/  DFMA R6, R4, -R8, 1 ;  /* 0x3ff000000406742b */ /* 0x004e4c0000000808 */
[----:B-1----:R-:W1:-:S06]  /*8790*/  DFMA R6, R6, R6, R6 ;  /* 0x000000060606722b */ /* 0x002e4c0000000006 */
[----:B-1----:R-:W1:-:S06]  /*87a0*/  DFMA R6, R4, R6, R4 ;  /* 0x000000060406722b */ /* 0x002e4c0000000004 */
[----:B-1----:R-:W1:-:S06]  /*87b0*/  DFMA R4, R6, -R8, 1 ;  /* 0x3ff000000604742b */ /* 0x002e4c0000000808 */
[----:B-1----:R-:W1:-:S06]  /*87c0*/  DFMA R4, R6, R4, R6 ;  /* 0x000000040604722b */ /* 0x002e4c0000000006 */
[----:B-1----:R-:W1:-:S06]  /*87d0*/  DMUL R6, R14, R4 ;  /* 0x000000040e067228 */ /* 0x002e4c0000000000 */
[----:B-1----:R-:W1:-:S06]  /*87e0*/  DFMA R10, R6, -R8, R14 ;  /* 0x80000008060a722b */ /* 0x002e4c000000000e */
[----:B-1----:R-:W1:-:S10]  /*87f0*/  DFMA R4, R4, R10, R6 ;  /* 0x0000000a0404722b */ /* 0x002e540000000006 */
[----:B-1----:R-:W-:-:S05]  /*8800*/  FFMA R0, RZ, R9, R5 ;  /* 0x00000009ff007223 */ /* 0x002fca0000000005 */
[----:B------:R-:W-:-:S13]  /*8810*/  FSETP.GT.AND P0, PT, |R0|, 1.469367938527859385e-39, PT ;  /* 0x001000000000780b */ /* 0x000fda0003f04200 */
[----:B------:R-:W-:Y:S05]  /*8820*/  @P0 BRA P1, `(.L_x_1563) ;  /* 0x0000007000000947 */ /* 0x000fea0000800000 */
[----:B------:R-:W-:Y:S01]  /*8830*/  MOV R18, R14 ;  /* 0x0000000e00127202 */ /* 0x000fe20000000f00 */
[----:B------:R-:W-:Y:S01]  /*8840*/  IMAD.MOV.U32 R19, RZ, RZ, R15 ;  /* 0x000000ffff137224 */ /* 0x000fe200078e000f */
[----:B------:R-:W-:Y:S02]  /*8850*/  MOV R4, R8 ;  /* 0x0000000800047202 */ /* 0x000fe40000000f00 */
[----:B------:R-:W-:Y:S02]  /*8860*/  MOV R7, R9 ;  /* 0x0000000900077202 */ /* 0x000fe40000000f00 */
[----:B------:R-:W-:Y:S02]  /*8870*/  MOV R3, 0x8890 ;  /* 0x0000889000037802 */ /* 0x000fe40000000f00 */
[----:B0-----:R-:W-:Y:S05]  /*8880*/  CALL.REL.NOINC `($__internal_6_$__cuda_sm20_div_rn_f64_full) ;  /* 0x0001d93000007944 */ /* 0x001fea0003c00000 */
[----:B------:R-:W-:Y:S02]  /*8890*/  IMAD.MOV.U32 R5, RZ, RZ, R23 ;  /* 0x000000ffff057224 */ /* 0x000fe400078e0017 */
.L_x_1563:
[----:B------:R-:W-:Y:S05]  /*88a0*/  BSYNC B0 ;  /* 0x0000000000007941 */ /* 0x000fea0003800000 */
.L_x_1562:
[----:B------:R-:W-:-:S04]  /*88b0*/  FMUL.FTZ R0, R2, 0.5 ;  /* 0x3f00000002007820 */ /* 0x000fc80000410000 */
[----:B------:R-:W2:Y:S02]  /*88c0*/  F2F.F64.F32 R2, R0 ;  /* 0x0000000000027310 */ /* 0x000ea40000201800 */
[----:B--2---:R-:W2:-:S06]  /*88d0*/  DADD R2, R2, -R4 ;  /* 0x0000000002027229 */ /* 0x004e8c0000000804 */
[----:B--2---:R-:W2:Y:S01]  /*88e0*/  F2F.F32.F64 R4, R2 ;  /* 0x0000000200047310 */ /* 0x004ea20000301000 */
[----:B------:R-:W2:-:S14]  /*88f0*/  DSETP.GEU.AND P0, PT, |R2|, c[0x2][0x68], PT ;  /* 0x00801a000200762a */ /* 0x000e9c0003f0e200 */
[----:B--2---:R-:W-:Y:S01]  /*8900*/  @!P0 FMUL R4, R4, 1.175494350822287508e-38 ;  /* 0x0080000004048820 */ /* 0x004fe20000400000 */
[----:B------:R-:W-:Y:S05]  /*8910*/  BRA `(.L_x_1520) ;  /* 0x00005c6000007947 */ /* 0x000fea0003800000 */
.L_x_1522:
[----:B------:R-:W-:Y:S01]  /*8920*/  IMAD.MOV.U32 R8, RZ, RZ, -0x438d462a ;  /* 0xbc72b9d6ff087424 */ /* 0x000fe200078e00ff */
[----:B------:R-:W-:Y:S01]  /*8930*/  MOV R9, 0x3a97b426 ;  /* 0x3a97b42600097802 */ /* 0x000fe20000000f00 */
[----:B------:R-:W-:Y:S01]  /*8940*/  HFMA2.MMA R16, -RZ, RZ, -0.264892578125, -0.12188720703125 ;  /* 0xb43dafcdff107435 */ /* 0x000fe200000001ff */
[----:B------:R-:W-:Y:S01]  /*8950*/  IMAD.MOV.U32 R17, RZ, RZ, 0x31e67ae7 ;  /* 0x31e67ae7ff117424 */ /* 0x000fe200078e00ff */
[----:B------:R-:W-:Y:S01]  /*8960*/  HFMA2.MMA R10, -RZ, RZ, 0.71484375, -7284 ;  /* 0x39b8ef1dff0a7435 */ /* 0x000fe200000001ff */
[----:B------:R-:W-:Y:S01]  /*8970*/  IMAD.MOV.U32 R11, RZ, RZ, -0x46c48fc8 ;  /* 0xb93b7038ff0b7424 */ /* 0x000fe200078e00ff */
[----:B------:R0:W-:Y:S01]  /*8980*/  STL.64 [R1+0x8], R8 ;  /* 0x0000080801007387 */ /* 0x0001e20000100a00 */
[----:B------:R-:W-:Y:S01]  /*8990*/  HFMA2.MMA R13, -RZ, RZ, -0.37939453125, -0.044677734375 ;  /* 0xb612a9b8ff0d7435 */ /* 0x000fe200000001ff */
[----:B------:R-:W-:Y:S01]  /*89a0*/  MOV R12, 0x382462c5 ;  /* 0x382462c5000c7802 */ /* 0x000fe20000000f00 */
[----:B------:R-:W-:Y:S01]  /*89b0*/  IMAD.MOV.U32 R14, RZ, RZ, -0x4a0726e8 ;  /* 0xb5f8d918ff0e7424 */ /* 0x000fe200078e00ff */
[----:B------:R1:W-:Y:S01]  /*89c0*/  STL.64 [R1+0x28], R16 ;  /* 0x0000281001007387 */ /* 0x0003e20000100a00 */
[----:B------:R-:W-:Y:S01]  /*89d0*/  MOV R15, 0x355eb691 ;  /* 0x355eb691000f7802 */ /* 0x000fe20000000f00 */
[----:B------:R-:W-:Y:S01]  /*89e0*/  HFMA2.MMA R7, -RZ, RZ, 1.416015625, -0.052093505859375 ;  /* 0x3daaaaabff077435 */ /* 0x000fe200000001ff */
[----:B------:R-:W-:Y:S01]  /*89f0*/  MOV R6, 0xbeaaaaab ;  /* 0xbeaaaaab00067802 */ /* 0x000fe20000000f00 */
[----:B------:R2:W-:Y:S01]  /*8a00*/  STL.64 [R1+0x10], R10 ;  /* 0x0000100a01007387 */ /* 0x0005e20000100a00 */
[----:B------:R-:W-:Y:S01]  /*8a10*/  HFMA2.MMA R21, -RZ, RZ, -0.174560546875, -0.0005855560302734375 ;  /* 0xb19690ccff157435 */ /* 0x000fe200000001ff */
[----:B------:R-:W-:Y:S01]  /*8a20*/  MOV R20, 0x32304beb ;  /* 0x32304beb00147802 */ /* 0x000fe20000000f00 */
[----:B------:R-:W-:Y:S01]  /*8a30*/  IMAD.MOV.U32 R22, RZ, RZ, 0x307b7337 ;  /* 0x307b7337ff167424 */ /* 0x000fe200078e00ff */
[----:B0-----:R-:W-:Y:S01]  /*8a40*/  HFMA2.MMA R9, -RZ, RZ, 0.046600341796875, -16 ;  /* 0x29f7cc00ff097435 */ /* 0x001fe200000001ff */
[----:B------:R-:W-:Y:S01]  /*8a50*/  MOV R8, 0xacb0e538 ;  /* 0xacb0e53800087802 */ /* 0x000fe20000000f00 */
[----:B------:R0:W-:Y:S01]  /*8a60*/  STL.64 [R1+0x18], R12 ;  /* 0x0000180c01007387 */ /* 0x0001e20000100a00 */
[----:B------:R-:W-:Y:S01]  /*8a70*/  MOV R23, 0xade06cdb ;  /* 0xade06cdb00177802 */ /* 0x000fe20000000f00 */
[----:B-1----:R-:W-:Y:S01]  /*8a80*/  IMAD.MOV.U32 R16, RZ, RZ, -0x449c71c7 ;  /* 0xbb638e39ff107424 */ /* 0x002fe200078e00ff */
[----:B------:R-:W-:Y:S01]  /*8a90*/  MOV R17, 0x3b2d602b ;  /* 0x3b2d602b00117802 */ /* 0x000fe20000000f00 */
[----:B------:R1:W-:Y:S01]  /*8aa0*/  STL.64 [R1+0x20], R14 ;  /* 0x0000200e01007387 */ /* 0x0003e20000100a00 */
[----:B------:R-:W-:Y:S01]  /*8ab0*/  HFMA2.MMA R4, -RZ, RZ, 1.7431640625, 3.181640625 ;  /* 0x3ef9425dff047435 */ /* 0x000fe200000001ff */
[----:B--2---:R-:W-:Y:S01]  /*8ac0*/  IMAD.MOV.U32 R10, RZ, RZ, 0x2abdd03b ;  /* 0x2abdd03bff0a7424 */ /* 0x004fe200078e00ff */
[----:B------:R-:W-:Y:S01]  /*8ad0*/  MOV R11, 0xaa1cc4df ;  /* 0xaa1cc4df000b7802 */ /* 0x000fe20000000f00 */
[----:B------:R2:W-:Y:S01]  /*8ae0*/  STL.64 [R1+0x48], R8 ;  /* 0x0000480801007387 */ /* 0x0005e20000100a00 */
[-C--:B------:R-:W-:Y:S01]  /*8af0*/  FMUL.FTZ R5, R5, R3.reuse ;  /* 0x0000000305057220 */ /* 0x080fe20000410000 */
[----:B------:R-:W-:Y:S01]  /*8b00*/  BSSY B0, `(.L_x_1564) ;  /* 0x00003da000007945 */ /* 0x000fe20003800000 */
[----:B------:R-:W-:Y:S01]  /*8b10*/  FMUL.FTZ R2, R18, R3 ;  /* 0x0000000312027220 */ /* 0x000fe20000410000 */
[----:B------:R3:W-:Y:S01]  /*8b20*/  STL.64 [R1+0x68], R16 ;  /* 0x0000681001007387 */ /* 0x0007e20000100a00 */
[----:B0-----:R-:W-:Y:S01]  /*8b30*/  HFMA2.MMA R12, -RZ, RZ, 0.0390625, -3.802776336669921875e-05 ;  /* 0x2900827eff0c7435 */ /* 0x001fe200000001ff */
[----:B------:R-:W-:Y:S01]  /*8b40*/  IMAD.MOV.U32 R13, RZ, RZ, -0x59ebe00c ;  /* 0xa6141ff4ff0d7424 */ /* 0x000fe200078e00ff */
[----:B------:R-:W-:Y:S01]  /*8b50*/  FSETP.GT.FTZ.AND P0, PT, R5, 1, PT ;  /* 0x3f8000000500780b */ /* 0x000fe20003f14000 */
[----:B------:R0:W-:Y:S01]  /*8b60*/  STL.64 [R1+0x50], R10 ;  /* 0x0000500a01007387 */ /* 0x0001e20000100a00 */
[----:B-1----:R-:W-:Y:S01]  /*8b70*/  HFMA2.MMA R15, -RZ, RZ, -0.8681640625, -0.7294921875 ;  /* 0xbaf2b9d6ff0f7435 */ /* 0x002fe200000001ff */
[----:B------:R-:W-:Y:S01]  /*8b80*/  MOV R14, 0xa70e548a ;  /* 0xa70e548a000e7802 */ /* 0x000fe20000000f00 */
[----:B--2---:R-:W-:Y:S01]  /*8b90*/  HFMA2.MMA R8, -RZ, RZ, 0.1756591796875, -0.0714111328125 ;  /* 0x319fac92ff087435 */ /* 0x004fe200000001ff */
[----:B------:R-:W-:Y:S01]  /*8ba0*/  IMAD.MOV.U32 R9, RZ, RZ, 0x34140796 ;  /* 0x34140796ff097424 */ /* 0x000fe200078e00ff */
[----:B------:R1:W-:Y:S01]  /*8bb0*/  STL.64 [R1], R6 ;  /* 0x0000000601007387 */ /* 0x0003e20000100a00 */
[----:B---3--:R-:W-:Y:S01]  /*8bc0*/  HFMA2.MMA R17, -RZ, RZ, 0.077880859375, 3.135204315185546875e-05 ;  /* 0x2cfc020eff117435 */ /* 0x008fe200000001ff */
[----:B------:R-:W-:-:S02]  /*8bd0*/  MOV R16, 0x29889f1d ;  /* 0x29889f1d00107802 */ /* 0x000fc40000000f00 */
[----:B------:R2:W-:Y:S01]  /*8be0*/  STL.64 [R1+0x58], R12 ;  /* 0x0000580c01007387 */ /* 0x0005e20000100a00 */
[----:B0-----:R-:W-:Y:S01]  /*8bf0*/  HFMA2.MMA R11, -RZ, RZ, 0.1968994140625, 62.5625 ;  /* 0x324d53d2ff0b7435 */ /* 0x001fe200000001ff */
[----:B------:R-:W-:Y:S02]  /*8c00*/  MOV R10, 0xb37711e8 ;  /* 0xb37711e8000a7802 */ /* 0x000fe40000000f00 */
[----:B------:R0:W-:Y:S04]  /*8c10*/  STL.64 [R1+0x88], R8 ;  /* 0x0000880801007387 */ /* 0x0001e80000100a00 */
[----:B------:R3:W-:Y:S01]  /*8c20*/  STL.64 [R1+0xa8], R16 ;  /* 0x0000a81001007387 */ /* 0x0007e20000100a00 */
[----:B-1----:R-:W-:Y:S01]  /*8c30*/  HFMA2.MMA R6, -RZ, RZ, -0.1015625, 0.541015625 ;  /* 0xae803854ff067435 */ /* 0x002fe200000001ff */
[----:B------:R-:W-:-:S02]  /*8c40*/  IMAD.MOV.U32 R7, RZ, RZ, 0x2dd64a3b ;  /* 0x2dd64a3bff077424 */ /* 0x000fc400078e00ff */
[----:B------:R1:W-:Y:S01]  /*8c50*/  STL.64 [R1+0x90], R10 ;  /* 0x0000900a01007387 */ /* 0x0003e20000100a00 */
[----:B--2---:R-:W-:Y:S01]  /*8c60*/  IMAD.MOV.U32 R12, RZ, RZ, -0x5265b022 ;  /* 0xad9a4fdeff0c7424 */ /* 0x004fe200078e00ff */
[----:B------:R-:W-:Y:S01]  /*8c70*/  MOV R13, 0xb08ab276 ;  /* 0xb08ab276000d7802 */ /* 0x000fe20000000f00 */
[----:B0-----:R-:W-:Y:S01]  /*8c80*/  HFMA2.MMA R9, -RZ, RZ, -0.02960205078125, -131.5 ;  /* 0xa794d81cff097435 */ /* 0x001fe200000001ff */
[----:B------:R-:W-:Y:S01]  /*8c90*/  MOV R8, 0x28b6c54f ;  /* 0x28b6c54f00087802 */ /* 0x000fe20000000f00 */
[----:B------:R0:W-:Y:S01]  /*8ca0*/  STL.64 [R1+0x60], R14 ;  /* 0x0000600e01007387 */ /* 0x0001e20000100a00 */
[----:B---3--:R-:W-:Y:S01]  /*8cb0*/  HFMA2.MMA R17, -RZ, RZ, -0.11529541015625, 0.0230712890625 ;  /* 0xaf6125e8ff117435 */ /* 0x008fe200000001ff */
[----:B------:R-:W-:Y:S02]  /*8cc0*/  MOV R16, 0x34195641 ;  /* 0x3419564100107802 */ /* 0x000fe40000000f00 */
[----:B------:R2:W-:Y:S01]  /*8cd0*/  STL.64 [R1+0x40], R6 ;  /* 0x0000400601007387 */ /* 0x0005e20000100a00 */
[----:B-1----:R-:W-:Y:S01]  /*8ce0*/  IMAD.MOV.U32 R10, RZ, RZ, 0x3b877322 ;  /* 0x3b877322ff0a7424 */ /* 0x002fe200078e00ff */
[----:B------:R-:W-:-:S02]  /*8cf0*/  MOV R11, 0xbb2fb934 ;  /* 0xbb2fb934000b7802 */ /* 0x000fc40000000f00 */
[----:B------:R1:W-:Y:S01]  /*8d00*/  STL.64 [R1+0xc0], R8 ;  /* 0x0000c00801007387 */ /* 0x0003e20000100a00 */
[----:B0-----:R-:W-:Y:S01]  /*8d10*/  HFMA2.MMA R14, -RZ, RZ, 0.123291015625, -195.25 ;  /* 0x2fe4da1aff0e7435 */ /* 0x001fe200000001ff */
[----:B------:R-:W-:Y:S02]  /*8d20*/  IMAD.MOV.U32 R15, RZ, RZ, -0x5143ad7d ;  /* 0xaebc5283ff0f7424 */ /* 0x000fe400078e00ff */
[----:B------:R0:W-:Y:S01]  /*8d30*/  STL.64 [R1+0xf0], R16 ;  /* 0x0000f01001007387 */ /* 0x0001e20000100a00 */
[----:B--2---:R-:W-:Y:S01]  /*8d40*/  HFMA2.MMA R6, -RZ, RZ, -0.81298828125, -12.9609375 ;  /* 0xba81ca7bff067435 */ /* 0x004fe200000001ff */
[----:B------:R-:W-:Y:S02]  /*8d50*/  IMAD.MOV.U32 R7, RZ, RZ, 0x3957c1a2 ;  /* 0x3957c1a2ff077424 */ /* 0x000fe400078e00ff */
[----:B------:R2:W-:Y:S01]  /*8d60*/  STL.64 [R1+0x98], R12 ;  /* 0x0000980c01007387 */ /* 0x0005e20000100a00 */
[----:B-1----:R-:W-:Y:S01]  /*8d70*/  HFMA2.MMA R8, -RZ, RZ, -0.1478271484375, -864.5 ;  /* 0xb0bbe2c1ff087435 */ /* 0x002fe200000001ff */
[----:B------:R-:W-:-:S02]  /*8d80*/  IMAD.MOV.U32 R9, RZ, RZ, 0x2b84b13c ;  /* 0x2b84b13cff097424 */ /* 0x000fc400078e00ff */
[----:B------:R1:W-:Y:S01]  /*8d90*/  STL.64 [R1+0xc8], R10 ;  /* 0x0000c80a01007387 */ /* 0x0003e20000100a00 */
[----:B0-----:R-:W-:Y:S01]  /*8da0*/  HFMA2.MMA R16, -RZ, RZ, 0.6796875, -0.00629425048828125 ;  /* 0x39709e72ff107435 */ /* 0x001fe200000001ff */
[----:B------:R-:W-:Y:S02]  /*8db0*/  IMAD.MOV.U32 R17, RZ, RZ, -0x460a0274 ;  /* 0xb9f5fd8cff117424 */ /* 0x000fe400078e00ff */
[----:B------:R0:W-:Y:S01]  /*8dc0*/  STL.64 [R1+0x100], R8 ;  /* 0x0001000801007387 */ /* 0x0001e20000100a00 */
[----:B--2---:R-:W-:Y:S01]  /*8dd0*/  HFMA2.MMA R13, -RZ, RZ, 0.54541015625, -50144 ;  /* 0x385dfa1fff0d7435 */ /* 0x004fe200000001ff */
[----:B------:R-:W-:Y:S02]  /*8de0*/  MOV R12, 0xb8e129f8 ;  /* 0xb8e129f8000c7802 */ /* 0x000fe40000000f00 */
[----:B------:R2:W-:Y:S01]  /*8df0*/  STL.64 [R1+0xa0], R14 ;  /* 0x0000a00e01007387 */ /* 0x0005e20000100a00 */
[----:B-1----:R-:W-:Y:S01]  /*8e00*/  HFMA2.MMA R11, -RZ, RZ, -0.100830078125, -0.97216796875 ;  /* 0xae74bbc7ff0b7435 */ /* 0x002fe200000001ff */
[----:B------:R-:W-:-:S02]  /*8e10*/  MOV R10, 0x2f0d882b ;  /* 0x2f0d882b000a7802 */ /* 0x000fc40000000f00 */
[----:B------:R1:W-:Y:S01]  /*8e20*/  STL.64 [R1+0x70], R6 ;  /* 0x0000700601007387 */ /* 0x0003e20000100a00 */
[----:B0-----:R-:W-:Y:S01]  /*8e30*/  HFMA2.MMA R9, -RZ, RZ, -0.5771484375, -0.00124835968017578125 ;  /* 0xb89e951dff097435 */ /* 0x001fe200000001ff */
[----:B------:R-:W-:Y:S02]  /*8e40*/  MOV R8, 0x398c5cdb ;  /* 0x398c5cdb00087802 */ /* 0x000fe40000000f00 */
[----:B------:R0:W-:Y:S01]  /*8e50*/  STL.64 [R1+0x130], R16 ;  /* 0x0001301001007387 */ /* 0x0001e20000100a00 */
[----:B--2---:R-:W-:Y:S01]  /*8e60*/  IMAD.MOV.U32 R14, RZ, RZ, -0x48a9e97d ;  /* 0xb7561683ff0e7424 */ /* 0x004fe200078e00ff */
[----:B------:R-:W-:Y:S02]  /*8e70*/  MOV R15, 0x33130aa5 ;  /* 0x33130aa5000f7802 */ /* 0x000fe40000000f00 */
[----:B------:R2:W-:Y:S01]  /*8e80*/  STL.64 [R1+0xd8], R12 ;  /* 0x0000d80c01007387 */ /* 0x0005e20000100a00 */
[----:B-1----:R-:W-:Y:S01]  /*8e90*/  IMAD.MOV.U32 R6, RZ, RZ, -0x53b19868 ;  /* 0xac4e6798ff067424 */ /* 0x002fe200078e00ff */
[----:B------:R-:W-:-:S02]  /*8ea0*/  MOV R7, 0x2b28cac0 ;  /* 0x2b28cac000077802 */ /* 0x000fc40000000f00 */
[----:B------:R1:W-:Y:S01]  /*8eb0*/  STL.64 [R1+0x108], R10 ;  /* 0x0001080a01007387 */ /* 0x0003e20000100a00 */
[----:B0-----:R-:W-:-:S03]  /*8ec0*/  HFMA2.MMA R17, -RZ, RZ, 0.115966796875, -149.25 ;  /* 0x2f6cd8aaff117435 */ /* 0x001fc600000001ff */
[----:B------:R0:W-:Y:S01]  /*8ed0*/  STL.64 [R1+0xe0], R14 ;  /* 0x0000e00e01007387 */ /* 0x0001e20000100a00 */
[----:B------:R-:W-:Y:S01]  /*8ee0*/  MOV R16, 0xb082062a ;  /* 0xb082062a00107802 */ /* 0x000fe20000000f00 */
[----:B--2---:R-:W-:Y:S01]  /*8ef0*/  IMAD.MOV.U32 R12, RZ, RZ, 0x2d52aed2 ;  /* 0x2d52aed2ff0c7424 */ /* 0x004fe200078e00ff */
[----:B------:R-:W-:Y:S01]  /*8f00*/  MOV R13, 0xa796340a ;  /* 0xa796340a000d7802 */ /* 0x000fe20000000f00 */
[----:B------:R2:W-:Y:S01]  /*8f10*/  STL.64 [R1+0x138], R8 ;  /* 0x0001380801007387 */ /* 0x0005e20000100a00 */
[----:B-1----:R-:W-:Y:S01]  /*8f20*/  IMAD.MOV.U32 R10, RZ, RZ, -0x4b7f56af ;  /* 0xb480a951ff0a7424 */ /* 0x002fe200078e00ff */
[----:B------:R-:W-:Y:S02]  /*8f30*/  MOV R11, 0x3739efa3 ;  /* 0x3739efa3000b7802 */ /* 0x000fe40000000f00 */
[----:B------:R1:W-:Y:S01]  /*8f40*/  STL.64 [R1+0xb0], R6 ;  /* 0x0000b00601007387 */ /* 0x0003e20000100a00 */
[----:B0-----:R-:W-:Y:S01]  /*8f50*/  HFMA2.MMA R14, -RZ, RZ, -0.059356689453125, -47616 ;  /* 0xab99f9d0ff0e7435 */ /* 0x001fe200000001ff */
[----:B------:R-:W-:-:S02]  /*8f60*/  IMAD.MOV.U32 R15, RZ, RZ, 0x2b033afb ;  /* 0x2b033afbff0f7424 */ /* 0x000fc400078e00ff */
[----:B------:R0:W-:Y:S01]  /*8f70*/  STL.64 [R1+0x110], R12 ;  /* 0x0001100c01007387 */ /* 0x0001e20000100a00 */
[----:B--2---:R-:W-:Y:S01]  /*8f80*/  HFMA2.MMA R8, -RZ, RZ, 0.080810546875, 1.6845703125 ;  /* 0x2d2c3ebdff087435 */ /* 0x004fe200000001ff */
[----:B------:R-:W-:Y:S02]  /*8f90*/  IMAD.MOV.U32 R9, RZ, RZ, -0x53e6b8b1 ;  /* 0xac19474fff097424 */ /* 0x000fe400078e00ff */
[----:B------:R2:W-:Y:S01]  /*8fa0*/  STL.64 [R1+0x140], R10 ;  /* 0x0001400a01007387 */ /* 0x0005e20000100a00 */
[----:B-1----:R-:W-:Y:S01]  /*8fb0*/  HFMA2.MMA R6, -RZ, RZ, 0.357421875, 0.06695556640625 ;  /* 0x35b82c49ff067435 */ /* 0x002fe200000001ff */
[----:B------:R-:W-:Y:S02]  /*8fc0*/  IMAD.MOV.U32 R7, RZ, RZ, -0x4ad6e9a8 ;  /* 0xb5291658ff077424 */ /* 0x000fe400078e00ff */
[----:B------:R1:W-:Y:S01]  /*8fd0*/  STL.64 [R1+0x168], R16 ;  /* 0x0001681001007387 */ /* 0x0003e20000100a00 */
[----:B0-----:R-:W-:-:S03]  /*8fe0*/  HFMA2.MMA R13, -RZ, RZ, -0.26318359375, 0.00168609619140625 ;  /* 0xb43616e8ff0d7435 */ /* 0x001fc600000001ff */
[----:B------:R0:W-:Y:S01]  /*8ff0*/  STL.64 [R1+0x118], R14 ;  /* 0x0001180e01007387 */ /* 0x0001e20000100a00 */
[----:B------:R-:W-:Y:S01]  /*9000*/  MOV R12, 0xadf51193 ;  /* 0xadf51193000c7802 */ /* 0x000fe20000000f00 */
[----:B--2---:R-:W-:Y:S01]  /*9010*/  HFMA2.MMA R11, -RZ, RZ, 0.050262451171875, 48960 ;  /* 0x2a6f79faff0b7435 */ /* 0x004fe200000001ff */
[----:B------:R-:W-:Y:S01]  /*9020*/  MOV R10, 0x248f2a67 ;  /* 0x248f2a67000a7802 */ /* 0x000fe20000000f00 */
[----:B------:R2:W-:Y:S01]  /*9030*/  STL.64 [R1+0x178], R8 ;  /* 0x0001780801007387 */ /* 0x0005e20000100a00 */
[----:B-1----:R-:W-:Y:S01]  /*9040*/  HFMA2.MMA R16, -RZ, RZ, 0.45263671875, -204 ;  /* 0x373eda60ff107435 */ /* 0x002fe200000001ff */
[----:B------:R-:W-:Y:S02]  /*9050*/  IMAD.MOV.U32 R17, RZ, RZ, 0x2f89d9e3 ;  /* 0x2f89d9e3ff117424 */ /* 0x000fe400078e00ff */
[----:B------:R1:W-:Y:S01]  /*9060*/  STL.64 [R1+0xe8], R6 ;  /* 0x0000e80601007387 */ /* 0x0003e20000100a00 */
[----:B0-----:R-:W-:Y:S01]  /*9070*/  IMAD.MOV.U32 R14, RZ, RZ, 0x33adef47 ;  /* 0x33adef47ff0e7424 */ /* 0x001fe200078e00ff */
[----:B------:R-:W-:-:S02]  /*9080*/  MOV R15, 0xb2a429e7 ;  /* 0xb2a429e7000f7802 */ /* 0x000fc40000000f00 */
[----:B------:R0:W-:Y:S01]  /*9090*/  STL.64 [R1+0x150], R12 ;  /* 0x0001500c01007387 */ /* 0x0001e20000100a00 */
[----:B--2---:R-:W-:Y:S01]  /*90a0*/  HFMA2.MMA R9, -RZ, RZ, 0.339599609375, 0.0038700103759765625 ;  /* 0x356f1bedff097435 */ /* 0x004fe200000001ff */
[----:B------:R-:W-:Y:S02]  /*90b0*/  MOV R8, 0xb5e38e04 ;  /* 0xb5e38e0400087802 */ /* 0x000fe40000000f00 */
[----:B------:R2:W-:Y:S01]  /*90c0*/  STL.64 [R1+0x180], R10 ;  /* 0x0001800a01007387 */ /* 0x0005e20000100a00 */
[----:B-1----:R-:W-:Y:S01]  /*90d0*/  IMAD.MOV.U32 R6, RZ, RZ, 0x281f97f3 ;  /* 0x281f97f3ff067424 */ /* 0x002fe200078e00ff */
[----:B------:R-:W-:Y:S02]  /*90e0*/  MOV R7, 0x3a2a3eca ;  /* 0x3a2a3eca00077802 */ /* 0x000fe40000000f00 */
[----:B------:R1:W-:Y:S01]  /*90f0*/  STL.64 [R1+0x1a8], R16 ;  /* 0x0001a81001007387 */ /* 0x0003e20000100a00 */
[----:B0-----:R-:W-:Y:S01]  /*9100*/  IMAD.MOV.U32 R12, RZ, RZ, -0x562d9389 ;  /* 0xa9d26c77ff0c7424 */ /* 0x001fe200078e00ff */
[----:B------:R-:W-:-:S02]  /*9110*/  MOV R13, 0x28b83af4 ;  /* 0x28b83af4000d7802 */ /* 0x000fc40000000f00 */
[----:B------:R0:W-:Y:S01]  /*9120*/  STL.64 [R1+0x158], R14 ;  /* 0x0001580e01007387 */ /* 0x0001e20000100a00 */
[----:B--2---:R-:W-:Y:S01]  /*9130*/  IMAD.MOV.U32 R10, RZ, RZ, -0x4b89cc4a ;  /* 0xb47633b6ff0a7424 */ /* 0x004fe200078e00ff */
[----:B------:R-:W-:Y:S02]  /*9140*/  MOV R11, 0x2e020a8b ;  /* 0x2e020a8b000b7802 */ /* 0x000fe40000000f00 */
[----:B------:R2:W-:Y:S01]  /*9150*/  STL.64 [R1+0x128], R6 ;  /* 0x0001280601007387 */ /* 0x0005e20000100a00 */
[----:B-1----:R-:W-:Y:S01]  /*9160*/  HFMA2.MMA R17, -RZ, RZ, -0.06390380859375, 1.345703125 ;  /* 0xac173d62ff117435 */ /* 0x002fe200000001ff */
[----:B------:R-:W-:Y:S02]  /*9170*/  MOV R16, 0x2ca4a32a ;  /* 0x2ca4a32a00107802 */ /* 0x000fe40000000f00 */
[----:B------:R1:W-:Y:S01]  /*9180*/  STL.64 [R1+0x1b0], R8 ;  /* 0x0001b00801007387 */ /* 0x0003e20000100a00 */
[----:B0-----:R-:W-:Y:S01]  /*9190*/  HFMA2.MMA R14, -RZ, RZ, -0.79736328125, -8896 ;  /* 0xba61f058ff0e7435 */ /* 0x001fe200000001ff */
[----:B------:R-:W-:-:S02]  /*91a0*/  IMAD.MOV.U32 R15, RZ, RZ, 0x3a4d87fb ;  /* 0x3a4d87fbff0f7424 */ /* 0x000fc400078e00ff */
[----:B------:R0:W-:Y:S01]  /*91b0*/  STL.64 [R1+0x188], R12 ;  /* 0x0001880c01007387 */ /* 0x0001e20000100a00 */
[----:B--2---:R-:W-:-:S03]  /*91c0*/  HFMA2.MMA R6, -RZ, RZ, 0.06494140625, 764 ;  /* 0x2c2861f8ff067435 */ /* 0x004fc600000001ff */
[----:B------:R2:W-:Y:S01]  /*91d0*/  STL.64 [R1+0x1b8], R10 ;  /* 0x0001b80a01007387 */ /* 0x0005e20000100a00 */
[----:B------:R-:W-:Y:S01]  /*91e0*/  IMAD.MOV.U32 R7, RZ, RZ, 0x310db352 ;  /* 0x310db352ff077424 */ /* 0x000fe200078e00ff */
[----:B-1----:R-:W-:Y:S01]  /*91f0*/  HFMA2.MMA R8, -RZ, RZ, -0.042083740234375, 0.58984375 ;  /* 0xa96338b8ff087435 */ /* 0x002fe200000001ff */
[----:B------:R-:W-:Y:S01]  /*9200*/  IMAD.MOV.U32 R9, RZ, RZ, -0x464f6baa ;  /* 0xb9b09456ff097424 */ /* 0x000fe200078e00ff */
[----:B------:R1:W-:Y:S01]  /*9210*/  STL.64 [R1+0x1e0], R16 ;  /* 0x0001e01001007387 */ /* 0x0003e20000100a00 */
[----:B0-----:R-:W-:Y:S01]  /*9220*/  HFMA2.MMA R13, -RZ, RZ, -0.050811767578125, -0.0056915283203125 ;  /* 0xaa819dd4ff0d7435 */ /* 0x001fe200000001ff */
[----:B------:R-:W-:Y:S02]  /*9230*/  MOV R12, 0x316cd4f9 ;  /* 0x316cd4f9000c7802 */ /* 0x000fe40000000f00 */
[----:B------:R0:W-:Y:S01]  /*9240*/  STL.64 [R1+0x190], R14 ;  /* 0x0001900e01007387 */ /* 0x0001e20000100a00 */
[----:B--2---:R-:W-:Y:S01]  /*9250*/  HFMA2.MMA R11, -RZ, RZ, 0.69580078125, 465 ;  /* 0x39915f44ff0b7435 */ /* 0x004fe200000001ff */
[----:B------:R-:W-:-:S02]  /*9260*/  MOV R10, 0xb8923b02 ;  /* 0xb8923b02000a7802 */ /* 0x000fc40000000f00 */
[----:B------:R2:W-:Y:S01]  /*9270*/  STL.64 [R1+0x30], R20 ;  /* 0x0000301401007387 */ /* 0x0005e20000100a00 */
[----:B-1----:R-:W-:Y:S01]  /*9280*/  HFMA2.MMA R16, -RZ, RZ, -0.26708984375, 0.00088405609130859375 ;  /* 0xb446133eff107435 */ /* 0x002fe200000001ff */
[----:B------:R-:W-:Y:S02]  /*9290*/  IMAD.MOV.U32 R17, RZ, RZ, 0x334f3181 ;  /* 0x334f3181ff117424 */ /* 0x000fe400078e00ff */
[----:B------:R1:W-:Y:S01]  /*92a0*/  STL.64 [R1+0x38], R22 ;  /* 0x0000381601007387 */ /* 0x0003e20000100a00 */
[----:B0-----:R-:W-:Y:S01]  /*92b0*/  IMAD.MOV.U32 R14, RZ, RZ, -0x5027586f ;  /* 0xafd8a791ff0e7424 */ /* 0x001fe200078e00ff */
[----:B------:R-:W-:Y:S02]  /*92c0*/  MOV R15, 0x2f4c88ee ;  /* 0x2f4c88ee000f7802 */ /* 0x000fe40000000f00 */
[----:B------:R0:W-:Y:S01]  /*92d0*/  STL.64 [R1+0x160], R6 ;  /* 0x0001600601007387 */ /* 0x0001e20000100a00 */
[----:B--2---:R-:W-:-:S03]  /*92e0*/  HFMA2.MMA R21, -RZ, RZ, -0.474365234375, -50.71875 ;  /* 0xb797d257ff157435 */ /* 0x004fc600000001ff */
[----:B------:R2:W-:Y:S01]  /*92f0*/  STL.64 [R1+0x1f0], R8 ;  /* 0x0001f00801007387 */ /* 0x0005e20000100a00 */
[----:B------:R-:W-:Y:S01]  /*9300*/  MOV R20, 0xb4d7c1a2 ;  /* 0xb4d7c1a200147802 */ /* 0x000fe20000000f00 */
[----:B-1----:R-:W-:Y:S01]  /*9310*/  IMAD.MOV.U32 R22, RZ, RZ, 0x370054e5 ;  /* 0x370054e5ff167424 */ /* 0x002fe200078e00ff */
[----:B------:R-:W-:Y:S01]  /*9320*/  MOV R23, 0xb5d85efe ;  /* 0xb5d85efe00177802 */ /* 0x000fe20000000f00 */
[----:B------:R1:W-:Y:S01]  /*9330*/  STL.64 [R1+0x1c8], R12 ;  /* 0x0001c80c01007387 */ /* 0x0003e20000100a00 */
[----:B0-----:R-:W-:Y:S01]  /*9340*/  IMAD.MOV.U32 R6, RZ, RZ, 0x388b4846 ;  /* 0x388b4846ff067424 */ /* 0x001fe200078e00ff */
[----:B------:R-:W-:Y:S02]  /*9350*/  MOV R7, 0xb82671ff ;  /* 0xb82671ff00077802 */ /* 0x000fe40000000f00 */
[----:B------:R0:W-:Y:S01]  /*9360*/  STL.64 [R1+0x1f8], R10 ;  /* 0x0001f80a01007387 */ /* 0x0001e20000100a00 */
[----:B--2---:R-:W-:Y:S01]  /*9370*/  HFMA2.MMA R9, -RZ, RZ, -0.1826171875, -0.091796875 ;  /* 0xb1d8ade0ff097435 */ /* 0x004fe200000001ff */
[----:B------:R-:W-:-:S02]  /*9380*/  MOV R8, 0xa8a208e3 ;  /* 0xa8a208e300087802 */ /* 0x000fc40000000f00 */
[----:B------:R2:W-:Y:S01]  /*9390*/  STL.64 [R1+0x1d0], R14 ;  /* 0x0001d00e01007387 */ /* 0x0005e20000100a00 */
[----:B-1----:R-:W-:Y:S01]  /*93a0*/  IMAD.MOV.U32 R12, RZ, RZ, -0x46aefdea ;  /* 0xb9510216ff0c7424 */ /* 0x002fe200078e00ff */
[----:B------:R-:W-:Y:S02]  /*93b0*/  MOV R13, 0x388e8f4e ;  /* 0x388e8f4e000d7802 */ /* 0x000fe40000000f00 */
[----:B------:R1:W-:Y:S01]  /*93c0*/  STL.64 [R1+0x220], R16 ;  /* 0x0002201001007387 */ /* 0x0003e20000100a00 */
[----:B0-----:R-:W-:Y:S01]  /*93d0*/  IMAD.MOV.U32 R10, RZ, RZ, 0x315951d7 ;  /* 0x315951d7ff0a7424 */ /* 0x001fe200078e00ff */
[----:B------:R-:W-:Y:S02]  /*93e0*/  MOV R11, 0xb0578799 ;  /* 0xb0578799000b7802 */ /* 0x000fe40000000f00 */
[----:B------:R0:W-:Y:S01]  /*93f0*/  STL.64 [R1+0x78], R20 ;  /* 0x0000781401007387 */ /* 0x0001e20000100a00 */
[----:B--2---:R-:W-:Y:S01]  /*9400*/  HFMA2.MMA R14, -RZ, RZ, 0.255859375, 442 ;  /* 0x34185ee8ff0e7435 */ /* 0x004fe200000001ff */
[----:B------:R-:W-:-:S02]  /*9410*/  IMAD.MOV.U32 R15, RZ, RZ, -0x489bee02 ;  /* 0xb76411feff0f7424 */ /* 0x000fc400078e00ff */
[----:B------:R2:W-:Y:S01]  /*9420*/  STL.64 [R1+0x80], R22 ;  /* 0x0000801601007387 */ /* 0x0005e20000100a00 */
[----:B-1----:R-:W-:-:S03]  /*9430*/  HFMA2.MMA R17, -RZ, RZ, -0.76318359375, 0.9521484375 ;  /* 0xba1b3b9eff117435 */ /* 0x002fc600000001ff */
[----:B------:R1:W-:Y:S01]  /*9440*/  STL.64 [R1+0x1a0], R6 ;  /* 0x0001a00601007387 */ /* 0x0003e20000100a00 */
[----:B------:R-:W-:Y:S01]  /*9450*/  MOV R16, 0x3a0b4779 ;  /* 0x3a0b477900107802 */ /* 0x000fe20000000f00 */
[----:B0-----:R-:W-:Y:S02]  /*9460*/  HFMA2.MMA R20, -RZ, RZ, -0.0213775634765625, -250.375 ;  /* 0xa579dbd3ff147435 */ /* 0x001fe400000001ff */
[----:B------:R0:W-:Y:S01]  /*9470*/  STL.64 [R1+0x200], R12 ;  /* 0x0002000c01007387 */ /* 0x0001e20000100a00 */
[----:B------:R-:W-:Y:S01]  /*9480*/  IMAD.MOV.U32 R21, RZ, RZ, -0x569fcba6 ;  /* 0xa960345aff157424 */ /* 0x000fe200078e00ff */
[----:B--2---:R-:W-:Y:S02]  /*9490*/  HFMA2.MMA R22, -RZ, RZ, 0.7861328125, 5.53125 ;  /* 0x3a4a4588ff167435 */ /* 0x004fe400000001ff */
[----:B------:R2:W-:Y:S01]  /*94a0*/  STL.64 [R1+0x228], R8 ;  /* 0x0002280801007387 */ /* 0x0005e20000100a00 */
[----:B------:R-:W-:Y:S01]  /*94b0*/  IMAD.MOV.U32 R23, RZ, RZ, 0x3606d905 ;  /* 0x3606d905ff177424 */ /* 0x000fe200078e00ff */
[----:B-1----:R-:W-:-:S02]  /*94c0*/  HFMA2.MMA R6, -RZ, RZ, -0.09759521484375, -0.0019130706787109375 ;  /* 0xae3f97d6ff067435 */ /* 0x002fc400000001ff */
[----:B------:R1:W-:Y:S01]  /*94d0*/  STL.64 [R1+0x230], R10 ;  /* 0x0002300a01007387 */ /* 0x0003e20000100a00 */
[----:B------:R-:W-:Y:S01]  /*94e0*/  IMAD.MOV.U32 R7, RZ, RZ, 0x26b84405 ;  /* 0x26b84405ff077424 */ /* 0x000fe200078e00ff */
[----:B0-----:R-:W-:Y:S02]  /*94f0*/  HFMA2.MMA R13, -RZ, RZ, 0.08184814453125, -56992 ;  /* 0x2d3dfaf5ff0d7435 */ /* 0x001fe400000001ff */
[----:B------:R0:W-:Y:S01]  /*9500*/  STL.64 [R1+0x208], R14 ;  /* 0x0002080e01007387 */ /* 0x0001e20000100a00 */
[----:B------:R-:W-:Y:S01]  /*9510*/  MOV R12, 0xae4680a9 ;  /* 0xae4680a9000c7802 */ /* 0x000fe20000000f00 */
[----:B--2---:R-:W-:Y:S01]  /*9520*/  HFMA2.MMA R8, -RZ, RZ, -0.58349609375, 4.41074371337890625e-06 ;  /* 0xb8ab004aff087435 */ /* 0x004fe200000001ff */
[----:B------:R-:W-:Y:S01]  /*9530*/  IMAD.MOV.U32 R9, RZ, RZ, 0x386b5efc ;  /* 0x386b5efcff097424 */ /* 0x000fe200078e00ff */
[----:B------:R2:W-:Y:S01]  /*9540*/  STL.64 [R1+0x258], R16 ;  /* 0x0002581001007387 */ /* 0x0005e20000100a00 */
[----:B-1----:R-:W-:Y:S01]  /*9550*/  HFMA2.MMA R11, -RZ, RZ, -0.1663818359375, -0.0100250244140625 ;  /* 0xb153a122ff0b7435 */ /* 0x002fe200000001ff */
[----:B------:R-:W-:-:S02]  /*9560*/  MOV R10, 0xb799c17a ;  /* 0xb799c17a000a7802 */ /* 0x000fc40000000f00 */
[----:B------:R1:W-:Y:S01]  /*9570*/  STL.64 [R1+0xb8], R20 ;  /* 0x0000b81401007387 */ /* 0x0003e20000100a00 */
[----:B0-----:R-:W-:Y:S01]  /*9580*/  IMAD.MOV.U32 R14, RZ, RZ, -0x5bd72013 ;  /* 0xa428dfedff0e7424 */ /* 0x001fe200078e00ff */
[----:B------:R-:W-:Y:S02]  /*9590*/  MOV R15, 0xabaa6b58 ;  /* 0xabaa6b58000f7802 */ /* 0x000fe40000000f00 */
[----:B------:R0:W-:Y:S01]  /*95a0*/  STL.64 [R1+0xd0], R22 ;  /* 0x0000d01601007387 */ /* 0x0001e20000100a00 */
[----:B--2---:R-:W-:-:S03]  /*95b0*/  HFMA2.MMA R16, -RZ, RZ, 0.1531982421875, -0.00011903047561645507812 ;  /* 0x30e787cdff107435 */ /* 0x004fc600000001ff */
[----:B------:R2:W-:Y:S01]  /*95c0*/  STL.64 [R1+0x1d8], R6 ;  /* 0x0001d80601007387 */ /* 0x0005e20000100a00 */
[----:B------:R-:W-:Y:S02]  /*95d0*/  IMAD.MOV.U32 R17, RZ, RZ, -0x4f944755 ;  /* 0xb06bb8abff117424 */ /* 0x000fe400078e00ff */
[----:B-1----:R-:W-:Y:S01]  /*95e0*/  IMAD.MOV.U32 R20, RZ, RZ, -0x4d8de466 ;  /* 0xb2721b9aff147424 */ /* 0x002fe200078e00ff */
[----:B------:R-:W-:Y:S01]  /*95f0*/  MOV R21, 0x31d606a3 ;  /* 0x31d606a300157802 */ /* 0x000fe20000000f00 */
[----:B------:R1:W-:Y:S01]  /*9600*/  STL.64 [R1+0x240], R12 ;  /* 0x0002400c01007387 */ /* 0x0003e20000100a00 */
[----:B0-----:R-:W-:Y:S01]  /*9610*/  HFMA2.MMA R23, -RZ, RZ, 0.0149993896484375, -0.005496978759765625 ;  /* 0x23ae9da1ff177435 */ /* 0x001fe200000001ff */
[----:B------:R-:W-:Y:S02]  /*9620*/  MOV R22, 0xa9df0b0c ;  /* 0xa9df0b0c00167802 */ /* 0x000fe40000000f00 */
[----:B------:R0:W-:Y:S01]  /*9630*/  STL.64 [R1+0x268], R8 ;  /* 0x0002680801007387 */ /* 0x0001e20000100a00 */
[----:B--2---:R-:W-:Y:S01]  /*9640*/  IMAD.MOV.U32 R6, RZ, RZ, -0x504d3181 ;  /* 0xafb2ce7fff067424 */ /* 0x004fe200078e00ff */
[----:B------:R-:W-:-:S02]  /*9650*/  MOV R7, 0x34ba0a82 ;  /* 0x34ba0a8200077802 */ /* 0x000fc40000000f00 */
[----:B------:R2:W-:Y:S04]  /*9660*/  STL.64 [R1+0x270], R10 ;  /* 0x0002700a01007387 */ /* 0x0005e80000100a00 */
[----:B------:R3:W-:Y:S01]  /*9670*/  STL.64 [R1+0x248], R14 ;  /* 0x0002480e01007387 */ /* 0x0007e20000100a00 */
[----:B-1----:R-:W-:Y:S01]  /*9680*/  IMAD.MOV.U32 R12, RZ, RZ, 0x36688aea ;  /* 0x36688aeaff0c7424 */ /* 0x002fe200078e00ff */
[----:B------:R-:W-:Y:S01]  /*9690*/  MOV R13, 0xb6082c3c ;  /* 0xb6082c3c000d7802 */ /* 0x000fe20000000f00 */
[----:B0-----:R-:W-:Y:S01]  /*96a0*/  HFMA2.MMA R9, -RZ, RZ, -0.0248260498046875, 7912 ;  /* 0xa65b6fbaff097435 */ /* 0x001fe200000001ff */
[----:B------:R-:W-:Y:S01]  /*96b0*/  MOV R8, 0x2f6d7999 ;  /* 0x2f6d799900087802 */ /* 0x000fe20000000f00 */
[----:B------:R0:W-:Y:S01]  /*96c0*/  STL.64 [R1+0xf8], R20 ;  /* 0x0000f81401007387 */ /* 0x0001e20000100a00 */
[----:B--2---:R-:W-:Y:S01]  /*96d0*/  IMAD.MOV.U32 R10, RZ, RZ, -0x5215ac74 ;  /* 0xadea538cff0a7424 */ /* 0x004fe200078e00ff */
[----:B------:R-:W-:-:S02]  /*96e0*/  MOV R11, 0x2d65daaf ;  /* 0x2d65daaf000b7802 */ /* 0x000fc40000000f00 */
[----:B------:R1:W-:Y:S01]  /*96f0*/  STL.64 [R1+0x218], R6 ;  /* 0x0002180601007387 */ /* 0x0003e20000100a00 */
[----:B---3--:R-:W-:Y:S01]  /*9700*/  HFMA2.MMA R14, -RZ, RZ, 0.319091796875, 1096 ;  /* 0x351b6448ff0e7435 */ /* 0x008fe200000001ff */
[----:B------:R-:W-:Y:S02]  /*9710*/  IMAD.MOV.U32 R15, RZ, RZ, 0x2a83a738 ;  /* 0x2a83a738ff0f7424 */ /* 0x000fe400078e00ff */
[----:B------:R2:W-:Y:S01]  /*9720*/  STL.64 [R1+0x298], R16 ;  /* 0x0002981001007387 */ /* 0x0005e20000100a00 */
[----:B0-----:R-:W-:-:S03]  /*9730*/  HFMA2.MMA R20, -RZ, RZ, -0.42138671875, 3826 ;  /* 0xb6be6b79ff147435 */ /* 0x001fc600000001ff */
[----:B------:R0:W-:Y:S01]  /*9740*/  STL.64 [R1+0x120], R22 ;  /* 0x0001201601007387 */ /* 0x0001e20000100a00 */
[----:B------:R-:W-:Y:S01]  /*9750*/  IMAD.MOV.U32 R21, RZ, RZ, 0x35bf0101 ;  /* 0x35bf0101ff157424 */ /* 0x000fe200078e00ff */
[----:B-1----:R-:W-:Y:S02]  /*9760*/  HFMA2.MMA R6, -RZ, RZ, 0.055633544921875, -1554 ;  /* 0x2b1fe612ff067435 */ /* 0x002fe400000001ff */
[----:B------:R1:W-:Y:S01]  /*9770*/  STL.64 [R1+0x278], R12 ;  /* 0x0002780c01007387 */ /* 0x0003e20000100a00 */
[----:B------:R-:W-:Y:S01]  /*9780*/  IMAD.MOV.U32 R7, RZ, RZ, -0x55ead275 ;  /* 0xaa152d8bff077424 */ /* 0x000fe200078e00ff */
[----:B--2---:R-:W-:Y:S02]  /*9790*/  HFMA2.MMA R17, -RZ, RZ, 0.494140625, -1.189453125 ;  /* 0x37e8bcc2ff117435 */ /* 0x004fe400000001ff */
[----:B------:R2:W-:Y:S01]  /*97a0*/  STL.64 [R1+0x2a8], R10 ;  /* 0x0002a80a01007387 */ /* 0x0005e20000100a00 */
[----:B------:R-:W-:Y:S01]  /*97b0*/  MOV R16, 0xb408ce38 ;  /* 0xb408ce3800107802 */ /* 0x000fe20000000f00 */
[----:B0-----:R-:W-:Y:S01]  /*97c0*/  IMAD.MOV.U32 R22, RZ, RZ, -0x5785cfd4 ;  /* 0xa87a302cff167424 */ /* 0x001fe200078e00ff */
[----:B------:R-:W-:Y:S01]  /*97d0*/  MOV R23, 0xadc0969f ;  /* 0xadc0969f00177802 */ /* 0x000fe20000000f00 */
[----:B------:R0:W-:Y:S01]  /*97e0*/  STL.64 [R1+0x2a0], R8 ;  /* 0x0002a00801007387 */ /* 0x0001e20000100a00 */
[----:B-1----:R-:W-:Y:S01]  /*97f0*/  HFMA2.MMA R13, -RZ, RZ, 0.712890625, -0.0002586841583251953125 ;  /* 0x39b48c3dff0d7435 */ /* 0x002fe200000001ff */
[----:B------:R-:W-:-:S02]  /*9800*/  MOV R12, 0x2acfbe8a ;  /* 0x2acfbe8a000c7802 */ /* 0x000fc40000000f00 */
[----:B------:R1:W-:Y:S01]  /*9810*/  STL.64 [R1+0x280], R14 ;  /* 0x0002800e01007387 */ /* 0x0003e20000100a00 */
[----:B--2---:R-:W-:Y:S01]  /*9820*/  HFMA2.MMA R11, -RZ, RZ, -0.2646484375, -0.001155853271484375 ;  /* 0xb43c94bcff0b7435 */ /* 0x004fe200000001ff */
[----:B------:R-:W-:Y:S02]  /*9830*/  MOV R10, 0x35258957 ;  /* 0x35258957000a7802 */ /* 0x000fe40000000f00 */
[----:B------:R2:W-:Y:S01]  /*9840*/  STL.64 [R1+0x148], R20 ;  /* 0x0001481401007387 */ /* 0x0005e20000100a00 */
[----:B0-----:R-:W-:Y:S01]  /*9850*/  HFMA2.MMA R8, -RZ, RZ, 0.1258544921875, -2.712890625 ;  /* 0x3007c16dff087435 */ /* 0x001fe200000001ff */
[----:B------:R-:W-:Y:S02]  /*9860*/  IMAD.MOV.U32 R9, RZ, RZ, -0x4a71ca99 ;  /* 0xb58e3567ff097424 */ /* 0x000fe400078e00ff */
[----:B------:R0:W-:Y:S01]  /*9870*/  STL.64 [R1+0x170], R22 ;  /* 0x0001701601007387 */ /* 0x0001e20000100a00 */
[----:B-1----:R-:W-:Y:S01]  /*9880*/  IMAD.MOV.U32 R14, RZ, RZ, 0x3858ebaf ;  /* 0x3858ebafff0e7424 */ /* 0x002fe200078e00ff */
[----:B------:R-:W-:-:S02]  /*9890*/  MOV R15, 0xb9af99c3 ;  /* 0xb9af99c3000f7802 */ /* 0x000fc40000000f00 */
[----:B------:R1:W-:Y:S01]  /*98a0*/  STL.64 [R1+0x250], R6 ;  /* 0x0002500601007387 */ /* 0x0003e20000100a00 */
[----:B--2---:R-:W-:Y:S01]  /*98b0*/  HFMA2.MMA R21, -RZ, RZ, -0.3603515625, 43744 ;  /* 0xb5c47957ff157435 */ /* 0x004fe200000001ff */
[----:B------:R-:W-:Y:S02]  /*98c0*/  MOV R20, 0xb99cccd4 ;  /* 0xb99cccd400147802 */ /* 0x000fe40000000f00 */
[----:B------:R2:W-:Y:S01]  /*98d0*/  STL.64 [R1+0x2d0], R16 ;  /* 0x0002d01001007387 */ /* 0x0005e20000100a00 */
[----:B0-----:R-:W-:-:S03]  /*98e0*/  HFMA2.MMA R22, -RZ, RZ, 0.2176513671875, -18976 ;  /* 0x32f7f4a2ff167435 */ /* 0x001fc600000001ff */
[----:B------:R0:W-:Y:S01]  /*98f0*/  STL.64 [R1+0x2b8], R12 ;  /* 0x0002b80c01007387 */ /* 0x0001e20000100a00 */
[----:B------:R-:W-:Y:S02]  /*9900*/  IMAD.MOV.U32 R23, RZ, RZ, -0x4d8c38de ;  /* 0xb273c722ff177424 */ /* 0x000fe400078e00ff */
[----:B-1----:R-:W-:Y:S01]  /*9910*/  IMAD.MOV.U32 R6, RZ, RZ, -0x4da878ae ;  /* 0xb2578752ff067424 */ /* 0x002fe200078e00ff */
[----:B------:R-:W-:Y:S01]  /*9920*/  MOV R7, 0x29c2c5d5 ;  /* 0x29c2c5d500077802 */ /* 0x000fe20000000f00 */
[----:B------:R1:W-:Y:S01]  /*9930*/  STL.64 [R1+0x2e8], R10 ;  /* 0x0002e80a01007387 */ /* 0x0003e20000100a00 */
[----:B--2---:R-:W-:Y:S01]  /*9940*/  HFMA2.MMA R16, -RZ, RZ, 0.0154876708984375, -809.5 ;  /* 0x23eee253ff107435 */ /* 0x004fe200000001ff */
[----:B------:R-:W-:Y:S02]  /*9950*/  IMAD.MOV.U32 R17, RZ, RZ, 0x2d1bcefb ;  /* 0x2d1bcefbff117424 */ /* 0x000fe400078e00ff */
[----:B------:R2:W-:Y:S01]  /*9960*/  STL.64 [R1+0x2c0], R14 ;  /* 0x0002c00e01007387 */ /* 0x0005e20000100a00 */
[----:B0-----:R-:W-:Y:S01]  /*9970*/  IMAD.MOV.U32 R12, RZ, RZ, -0x54496689 ;  /* 0xabb69977ff0c7424 */ /* 0x001fe200078e00ff */
[----:B------:R-:W-:-:S02]  /*9980*/  MOV R13, 0x32e788fe ;  /* 0x32e788fe000d7802 */ /* 0x000fc40000000f00 */
[----:B------:R0:W-:Y:S01]  /*9990*/  STL.64 [R1+0x2e0], R8 ;  /* 0x0002e00801007387 */ /* 0x0001e20000100a00 */
[----:B-1----:R-:W-:Y:S01]  /*99a0*/  IMAD.MOV.U32 R10, RZ, RZ, -0x45d4eb26 ;  /* 0xba2b14daff0a7424 */ /* 0x002fe200078e00ff */
[----:B------:R-:W-:Y:S02]  /*99b0*/  MOV R11, 0x3a5c11ce ;  /* 0x3a5c11ce000b7802 */ /* 0x000fe40000000f00 */
[----:B------:R1:W-:Y:S01]  /*99c0*/  STL.64 [R1+0x290], R6 ;  /* 0x0002900601007387 */ /* 0x0003e20000100a00 */
[----:B--2---:R-:W-:Y:S01]  /*99d0*/  HFMA2.MMA R14, -RZ, RZ, -0.202392578125, 17504 ;  /* 0xb27a7446ff0e7435 */ /* 0x004fe200000001ff */
[----:B------:R-:W-:Y:S02]  /*99e0*/  IMAD.MOV.U32 R15, RZ, RZ, 0x31859418 ;  /* 0x31859418ff0f7424 */ /* 0x000fe400078e00ff */
[----:B------:R2:W-:Y:S01]  /*99f0*/  STL.64 [R1+0x198], R20 ;  /* 0x0001981401007387 */ /* 0x0005e20000100a00 */
[----:B0-----:R-:W-:Y:S01]  /*9a00*/  HFMA2.MMA R9, -RZ, RZ, 0.059326171875, -3744 ;  /* 0x2b98eb50ff097435 */ /* 0x001fe200000001ff */
[----:B------:R-:W-:-:S02]  /*9a10*/  MOV R8, 0xac9aec38 ;  /* 0xac9aec3800087802 */ /* 0x000fc40000000f00 */
[----:B------:R0:W-:Y:S01]  /*9a20*/  STL.64 [R1+0x1c0], R22 ;  /* 0x0001c01601007387 */ /* 0x0001e20000100a00 */
[----:B-1----:R-:W-:-:S03]  /*9a30*/  HFMA2.MMA R6, -RZ, RZ, 0.69677734375, 30128 ;  /* 0x3993775bff067435 */ /* 0x002fc600000001ff */
[----:B------:R1:W-:Y:S01]  /*9a40*/  STL.64 [R1+0x2f0], R12 ;  /* 0x0002f00c01007387 */ /* 0x0003e20000100a00 */
[----:B------:R-:W-:Y:S02]  /*9a50*/  IMAD.MOV.U32 R7, RZ, RZ, -0x4719cdec ;  /* 0xb8e63214ff077424 */ /* 0x000fe400078e00ff */
[----:B--2---:R-:W-:Y:S01]  /*9a60*/  IMAD.MOV.U32 R20, RZ, RZ, 0x2b0a2bbf ;  /* 0x2b0a2bbfff147424 */ /* 0x004fe200078e00ff */
[----:B------:R2:W-:Y:S01]  /*9a70*/  STL.64 [R1+0x310], R16 ;  /* 0x0003101001007387 */ /* 0x0005e20000100a00 */
[----:B------:R-:W-:-:S03]  /*9a80*/  MOV R21, 0xa2e9da4e ;  /* 0xa2e9da4e00157802 */ /* 0x000fc60000000f00 */
[----:B------:R3:W-:Y:S01]  /*9a90*/  STL.64 [R1+0x320], R10 ;  /* 0x0003200a01007387 */ /* 0x0007e20000100a00 */
[----:B0-----:R-:W-:Y:S01]  /*9aa0*/  HFMA2.MMA R23, -RZ, RZ, -0.381103515625, -7.34765625 ;  /* 0xb619c759ff177435 */ /* 0x001fe200000001ff */
[----:B------:R-:W-:Y:S01]  /*9ab0*/  MOV R22, 0x37068711 ;  /* 0x3706871100167802 */ /* 0x000fe20000000f00 */
[----:B-1----:R-:W-:Y:S01]  /*9ac0*/  HFMA2.MMA R13, -RZ, RZ, -0.6279296875, 0.0002286434173583984375 ;  /* 0xb9060b7eff0d7435 */ /* 0x002fe200000001ff */
[----:B------:R0:W-:Y:S01]  /*9ad0*/  STL.64 [R1+0x2f8], R14 ;  /* 0x0002f80e01007387 */ /* 0x0001e20000100a00 */
[----:B------:R-:W-:Y:S01]  /*9ae0*/  MOV R12, 0x392e88ac ;  /* 0x392e88ac000c7802 */ /* 0x000fe20000000f00 */
[----:B--2---:R-:W-:Y:S01]  /*9af0*/  HFMA2.MMA R17, -RZ, RZ, -0.08734130859375, 3010 ;  /* 0xad9769e1ff117435 */ /* 0x004fe200000001ff */
[----:B------:R-:W-:Y:S01]  /*9b00*/  MOV R16, 0xb60d6f65 ;  /* 0xb60d6f6500107802 */ /* 0x000fe20000000f00 */
[----:B------:R1:W-:Y:S01]  /*9b10*/  STL.64 [R1+0x318], R8 ;  /* 0x0003180801007387 */ /* 0x0003e20000100a00 */
[----:B---3--:R-:W-:Y:S01]  /*9b20*/  HFMA2.MMA R11, -RZ, RZ, 0.1781005859375, 0.007732391357421875 ;  /* 0x31b31febff0b7435 */ /* 0x008fe200000001ff */
[----:B------:R-:W-:-:S02]  /*9b30*/  MOV R10, 0xb224c2f7 ;  /* 0xb224c2f7000a7802 */ /* 0x000fc40000000f00 */
[----:B------:R2:W-:Y:S01]  /*9b40*/  STL.64 [R1+0x1e8], R20 ;  /* 0x0001e81401007387 */ /* 0x0005e20000100a00 */
[----:B0-----:R-:W-:Y:S01]  /*9b50*/  IMAD.MOV.U32 R14, RZ, RZ, 0x384231bf ;  /* 0x384231bfff0e7424 */ /* 0x001fe200078e00ff */
[----:B------:R-:W-:Y:S02]  /*9b60*/  MOV R15, 0x319c9bcd ;  /* 0x319c9bcd000f7802 */ /* 0x000fe40000000f00 */
[----:B------:R0:W-:Y:S01]  /*9b70*/  STL.64 [R1+0x2c8], R6 ;  /* 0x0002c80601007387 */ /* 0x0001e20000100a00 */
[----:B-1----:R-:W-:Y:S01]  /*9b80*/  HFMA2.MMA R8, -RZ, RZ, 0.2349853515625, -0.0009937286376953125 ;  /* 0x33859412ff087435 */ /* 0x002fe200000001ff */
[----:B------:R-:W-:Y:S02]  /*9b90*/  IMAD.MOV.U32 R9, RZ, RZ, 0x263e2a76 ;  /* 0x263e2a76ff097424 */ /* 0x000fe400078e00ff */
[----:B------:R1:W-:Y:S01]  /*9ba0*/  STL.64 [R1+0x210], R22 ;  /* 0x0002101601007387 */ /* 0x0003e20000100a00 */
[----:B--2---:R-:W-:Y:S01]  /*9bb0*/  HFMA2.MMA R20, -RZ, RZ, 0.0301971435546875, 0.00146770477294921875 ;  /* 0x27bb1603ff147435 */ /* 0x004fe200000001ff */
[----:B------:R-:W-:-:S02]  /*9bc0*/  IMAD.MOV.U32 R21, RZ, RZ, 0x2ecdce2c ;  /* 0x2ecdce2cff157424 */ /* 0x000fc400078e00ff */
[----:B------:R2:W-:Y:S01]  /*9bd0*/  STL.64 [R1+0x330], R12 ;  /* 0x0003300c01007387 */ /* 0x0005e20000100a00 */
[----:B0-----:R-:W-:Y:S01]  /*9be0*/  IMAD.MOV.U32 R6, RZ, RZ, 0x2f96d785 ;  /* 0x2f96d785ff067424 */ /* 0x001fe200078e00ff */
[----:B------:R-:W-:Y:S02]  /*9bf0*/  MOV R7, 0xae99d6d5 ;  /* 0xae99d6d500077802 */ /* 0x000fe40000000f00 */
[----:B------:R0:W-:Y:S01]  /*9c00*/  STL.64 [R1+0x348], R16 ;  /* 0x0003481001007387 */ /* 0x0001e20000100a00 */
[----:B-1----:R-:W-:-:S03]  /*9c10*/  IMAD.MOV.U32 R22, RZ, RZ, 0x398e04a8 ;  /* 0x398e04a8ff167424 */ /* 0x002fc600078e00ff */
[----:B------:R1:W-:Y:S01]  /*9c20*/  STL.64 [R1+0x360], R10 ;  /* 0x0003600a01007387 */ /* 0x0003e20000100a00 */
[----:B------:R-:W-:Y:S01]  /*9c30*/  MOV R23, 0x3554208f ;  /* 0x3554208f00177802 */ /* 0x000fe20000000f00 */
[----:B--2---:R-:W-:Y:S02]  /*9c40*/  IMAD.MOV.U32 R12, RZ, RZ, -0x4f3fb378 ;  /* 0xb0c04c88ff0c7424 */ /* 0x004fe400078e00ff */
[----:B------:R2:W-:Y:S01]  /*9c50*/  STL.64 [R1+0x338], R14 ;  /* 0x0003380e01007387 */ /* 0x0005e20000100a00 */
[----:B------:R-:W-:Y:S01]  /*9c60*/  MOV R13, 0x261b2096 ;  /* 0x261b2096000d7802 */ /* 0x000fe20000000f00 */
[----:B0-----:R-:W-:Y:S01]  /*9c70*/  HFMA2.MMA R16, -RZ, RZ, -0.57373046875, 0.0024356842041015625 ;  /* 0xb89718fdff107435 */ /* 0x001fe200000001ff */
[----:B------:R-:W-:Y:S01]  /*9c80*/  IMAD.MOV.U32 R17, RZ, RZ, 0x3a31cb4e ;  /* 0x3a31cb4eff117424 */ /* 0x000fe200078e00ff */
[----:B------:R0:W-:Y:S01]  /*9c90*/  STL.64 [R1+0x308], R6 ;  /* 0x0003080601007387 */ /* 0x0001e20000100a00 */
[----:B-1----:R-:W-:Y:S01]  /*9ca0*/  HFMA2.MMA R11, -RZ, RZ, -0.58642578125, -64.125 ;  /* 0xb8b1d402ff0b7435 */ /* 0x002fe200000001ff */
[----:B------:R-:W-:-:S02]  /*9cb0*/  IMAD.MOV.U32 R10, RZ, RZ, 0x3443638e ;  /* 0x3443638eff0a7424 */ /* 0x000fc400078e00ff */
[----:B------:R1:W-:Y:S01]  /*9cc0*/  STL.64 [R1+0x358], R8 ;  /* 0x0003580801007387 */ /* 0x0003e20000100a00 */
[----:B--2---:R-:W-:Y:S01]  /*9cd0*/  HFMA2.MMA R14, -RZ, RZ, 0.1146240234375, 1.1484375 ;  /* 0x2f563c98ff0e7435 */ /* 0x004fe200000001ff */
[----:B------:R-:W-:Y:S02]  /*9ce0*/  IMAD.MOV.U32 R15, RZ, RZ, -0x51214c70 ;  /* 0xaedeb390ff0f7424 */ /* 0x000fe400078e00ff */
[----:B------:R2:W-:Y:S01]  /*9cf0*/  STL.64 [R1+0x238], R20 ;  /* 0x0002381401007387 */ /* 0x0005e20000100a00 */
[----:B0-----:R-:W-:-:S03]  /*9d00*/  HFMA2.MMA R6, -RZ, RZ, -0.449462890625, -3.171875 ;  /* 0xb731c258ff067435 */ /* 0x001fc600000001ff */
[----:B------:R0:W-:Y:S01]  /*9d10*/  STL.64 [R1+0x260], R22 ;  /* 0x0002601601007387 */ /* 0x0001e20000100a00 */
[----:B------:R-:W-:Y:S01]  /*9d20*/  IMAD.MOV.U32 R7, RZ, RZ, 0x36e39c79 ;  /* 0x36e39c79ff077424 */ /* 0x000fe200078e00ff */
[----:B-1----:R-:W-:Y:S02]  /*9d30*/  MOV R8, 0xba27cf93 ;  /* 0xba27cf9300087802 */ /* 0x002fe40000000f00 */
[----:B------:R1:W-:Y:S01]  /*9d40*/  STL.64 [R1+0x368], R12 ;  /* 0x0003680c01007387 */ /* 0x0003e20000100a00 */
[----:B------:R-:W-:Y:S01]  /*9d50*/  MOV R9, 0x39917d90 ;  /* 0x39917d9000097802 */ /* 0x000fe20000000f00 */
[----:B--2---:R-:W-:Y:S02]  /*9d60*/  HFMA2.MMA R21, -RZ, RZ, 0.2279052734375, -1.0966796875 ;  /* 0x334bbc63ff157435 */ /* 0x004fe400000001ff */
[----:B------:R2:W-:Y:S01]  /*9d70*/  STL.64 [R1+0x388], R16 ;  /* 0x0003881001007387 */ /* 0x0005e20000100a00 */
[----:B------:R-:W-:Y:S01]  /*9d80*/  MOV R20, 0xb3bd97bf ;  /* 0xb3bd97bf00147802 */ /* 0x000fe20000000f00 */
[----:B0-----:R-:W-:-:S02]  /*9d90*/  HFMA2.MMA R22, -RZ, RZ, -0.06829833984375, -4.28125 ;  /* 0xac5fc448ff167435 */ /* 0x001fc400000001ff */
[----:B------:R0:W-:Y:S01]  /*9da0*/  STL.64 [R1+0x398], R10 ;  /* 0x0003980a01007387 */ /* 0x0001e20000100a00 */
[----:B------:R-:W-:Y:S01]  /*9db0*/  IMAD.MOV.U32 R23, RZ, RZ, 0x22adcde9 ;  /* 0x22adcde9ff177424 */ /* 0x000fe200078e00ff */
[----:B-1----:R-:W-:Y:S02]  /*9dc0*/  HFMA2.MMA R12, -RZ, RZ, -0.1390380859375, -1.1861324310302734375e-05 ;  /* 0xb07380c7ff0c7435 */ /* 0x002fe400000001ff */
[----:B------:R1:W-:Y:S01]  /*9dd0*/  STL.64 [R1+0x370], R14 ;  /* 0x0003700e01007387 */ /* 0x0003e20000100a00 */
[----:B------:R-:W-:Y:S01]  /*9de0*/  MOV R13, 0x3697f31f ;  /* 0x3697f31f000d7802 */ /* 0x000fe20000000f00 */
[----:B--2---:R-:W-:Y:S02]  /*9df0*/  HFMA2.MMA R16, -RZ, RZ, 0.241943359375, 47.40625 ;  /* 0x33be51edff107435 */ /* 0x004fe400000001ff */
[----:B------:R2:W-:Y:S01]  /*9e00*/  STL.64 [R1+0x390], R8 ;  /* 0x0003900801007387 */ /* 0x0005e20000100a00 */
[----:B------:R-:W-:Y:S01]  /*9e10*/  MOV R17, 0xb2d855fd ;  /* 0xb2d855fd00117802 */ /* 0x000fe20000000f00 */
[----:B0-----:R-:W-:Y:S01]  /*9e20*/  HFMA2.MMA R10, -RZ, RZ, -0.0085296630859375, -367.25 ;  /* 0xa05eddbdff0a7435 */ /* 0x001fe200000001ff */
[----:B------:R-:W-:Y:S01]  /*9e30*/  MOV R11, 0xaeb1f868 ;  /* 0xaeb1f868000b7802 */ /* 0x000fe20000000f00 */
[----:B------:R0:W-:Y:S01]  /*9e40*/  STL.64 [R1+0x340], R6 ;  /* 0x0003400601007387 */ /* 0x0001e20000100a00 */
[----:B-1----:R-:W-:Y:S01]  /*9e50*/  HFMA2.MMA R15, -RZ, RZ, 0.338134765625, -3.265625 ;  /* 0x3569c288ff0f7435 */ /* 0x002fe200000001ff */
[----:B------:R-:W-:-:S02]  /*9e60*/  IMAD.MOV.U32 R14, RZ, RZ, -0x49c13963 ;  /* 0xb63ec69dff0e7424 */ /* 0x000fc400078e00ff */
[----:B------:R1:W-:Y:S01]  /*9e70*/  STL.64 [R1+0x288], R20 ;  /* 0x0002881401007387 */ /* 0x0003e20000100a00 */
[----:B--2---:R-:W-:Y:S01]  /*9e80*/  MOV R8, 0xb11225d7 ;  /* 0xb11225d700087802 */ /* 0x004fe20000000f00 */
[----:B------:R-:W-:Y:S02]  /*9e90*/  IMAD.MOV.U32 R9, RZ, RZ, 0x301db2a5 ;  /* 0x301db2a5ff097424 */ /* 0x000fe400078e00ff */
[----:B------:R2:W-:Y:S01]  /*9ea0*/  STL.64 [R1+0x2b0], R22 ;  /* 0x0002b01601007387 */ /* 0x0005e20000100a00 */
[----:B0-----:R-:W-:Y:S01]  /*9eb0*/  IMAD.MOV.U32 R6, RZ, RZ, -0x5392b4cf ;  /* 0xac6d4b31ff067424 */ /* 0x001fe200078e00ff */
[----:B------:R-:W-:Y:S02]  /*9ec0*/  MOV R7, 0xba1c6ff9 ;  /* 0xba1c6ff900077802 */ /* 0x000fe40000000f00 */
[----:B------:R0:W-:Y:S01]  /*9ed0*/  STL.64 [R1+0x3a8], R12 ;  /* 0x0003a80c01007387 */ /* 0x0001e20000100a00 */
[----:B-1----:R-:W-:Y:S01]  /*9ee0*/  IMAD.MOV.U32 R20, RZ, RZ, -0x4866cb75 ;  /* 0xb799348bff147424 */ /* 0x002fe200078e00ff */
[----:B------:R-:W-:-:S02]  /*9ef0*/  MOV R21, 0x36c233ec ;  /* 0x36c233ec00157802 */ /* 0x000fc40000000f00 */
[----:B------:R1:W-:Y:S01]  /*9f00*/  STL.64 [R1+0x3c0], R16 ;  /* 0x0003c01001007387 */ /* 0x0003e20000100a00 */
[----:B--2---:R-:W-:Y:S01]  /*9f10*/  HFMA2.MMA R23, -RZ, RZ, -0.127197265625, 18128 ;  /* 0xb012746dff177435 */ /* 0x004fe200000001ff */
[----:B------:R-:W-:Y:S02]  /*9f20*/  MOV R22, 0xa432faca ;  /* 0xa432faca00167802 */ /* 0x000fe40000000f00 */
[----:B------:R2:W-:Y:S01]  /*9f30*/  STL.64 [R1+0x3d0], R8 ;  /* 0x0003d00801007387 */ /* 0x0005e20000100a00 */
[----:B0-----:R-:W-:-:S03]  /*9f40*/  HFMA2.MMA R13, -RZ, RZ, -0.08209228515625, -0.0003426074981689453125 ;  /* 0xad418d9dff0d7435 */ /* 0x001fc600000001ff */
[----:B------:R0:W-:Y:S01]  /*9f50*/  STL.64 [R1+0x3d8], R10 ;  /* 0x0003d80a01007387 */ /* 0x0001e20000100a00 */
[----:B------:R-:W-:Y:S01]  /*9f60*/  IMAD.MOV.U32 R12, RZ, RZ, 0x2e3a66b4 ;  /* 0x2e3a66b4ff0c7424 */ /* 0x000fe200078e00ff */
[----:B-1----:R-:W-:Y:S02]  /*9f70*/  MOV R16, 0xb930c724 ;  /* 0xb930c72400107802 */ /* 0x002fe40000000f00 */
[----:B------:R1:W-:Y:S01]  /*9f80*/  STL.64 [R1+0x3b0], R14 ;  /* 0x0003b00e01007387 */ /* 0x0003e20000100a00 */
[----:B------:R-:W-:Y:S01]  /*9f90*/  IMAD.MOV.U32 R17, RZ, RZ, -0x4df4530d ;  /* 0xb20bacf3ff117424 */ /* 0x000fe200078e00ff */
[----:B--2---:R-:W-:Y:S02]  /*9fa0*/  HFMA2.MMA R8, -RZ, RZ, 0.52978515625, -7944 ;  /* 0x383defc2ff087435 */ /* 0x004fe400000001ff */
[----:B------:R2:W-:Y:S01]  /*9fb0*/  STL.64 [R1+0x380], R6 ;  /* 0x0003800601007387 */ /* 0x0005e20000100a00 */
[----:B------:R-:W-:Y:S01]  /*9fc0*/  MOV R9, 0xb803287c ;  /* 0xb803287c00097802 */ /* 0x000fe20000000f00 */
[----:B0-----:R-:W-:Y:S01]  /*9fd0*/  HFMA2.MMA R11, -RZ, RZ, 0.09893798828125, 7.9572200775146484375e-05 ;  /* 0x2e550537ff0b7435 */ /* 0x001fe200000001ff */
[----:B------:R-:W-:Y:S01]  /*9fe0*/  IMAD.MOV.U32 R10, RZ, RZ, 0x372f51d8 ;  /* 0x372f51d8ff0a7424 */ /* 0x000fe200078e00ff */
[----:B------:R0:W-:Y:S01]  /*9ff0*/  STL.64 [R1+0x2d8], R20 ;  /* 0x0002d81401007387 */ /* 0x0001e20000100a00 */
[----:B-1----:R-:W-:Y:S01]  /*a000*/  MOV R14, 0x3aaea573 ;  /* 0x3aaea573000e7802 */ /* 0x002fe20000000f00 */
[----:B------:R-:W-:-:S02]  /*a010*/  IMAD.MOV.U32 R15, RZ, RZ, -0x4505121b ;  /* 0xbafaede5ff0f7424 */ /* 0x000fc400078e00ff */
[----:B------:R1:W-:Y:S01]  /*a020*/  STL.64 [R1+0x300], R22 ;  /* 0x0003001601007387 */ /* 0x0003e20000100a00 */
[----:B--2---:R-:W-:Y:S01]  /*a030*/  MOV R6, 0x2c81c80c ;  /* 0x2c81c80c00067802 */ /* 0x004fe20000000f00 */
[----:B------:R-:W-:Y:S02]  /*a040*/  IMAD.MOV.U32 R7, RZ, RZ, -0x4bdb3cd3 ;  /* 0xb424c32dff077424 */ /* 0x000fe400078e00ff */
[----:B------:R2:W-:Y:S01]  /*a050*/  STL.64 [R1+0x3e0], R12 ;  /* 0x0003e00c01007387 */ /* 0x0005e20000100a00 */
[----:B0-----:R-:W-:-:S03]  /*a060*/  HFMA2.MMA R20, -RZ, RZ, -0.73681640625, -14.484375 ;  /* 0xb9e5cb3eff147435 */ /* 0x001fc600000001ff */
[----:B------:R0:W-:Y:S01]  /*a070*/  STL.64 [R1+0x400], R16 ;  /* 0x0004001001007387 */ /* 0x0001e20000100a00 */
[----:B------:R-:W-:Y:S02]  /*a080*/  IMAD.MOV.U32 R21, RZ, RZ, -0x4ac4ecc5 ;  /* 0xb53b133bff157424 */ /* 0x000fe400078e00ff */
[----:B-1----:R-:W-:Y:S01]  /*a090*/  IMAD.MOV.U32 R22, RZ, RZ, 0x34ca97cc ;  /* 0x34ca97ccff167424 */ /* 0x002fe200078e00ff */
[----:B------:R-:W-:Y:S01]  /*a0a0*/  MOV R23, 0xb46accf2 ;  /* 0xb46accf200177802 */ /* 0x000fe20000000f00 */
[----:B------:R1:W-:Y:S01]  /*a0b0*/  STL.64 [R1+0x3e8], R14 ;  /* 0x0003e80e01007387 */ /* 0x0003e20000100a00 */
[----:B--2---:R-:W-:Y:S01]  /*a0c0*/  HFMA2.MMA R12, -RZ, RZ, -0.302734375, 95.6875 ;  /* 0xb4d855fbff0c7435 */ /* 0x004fe200000001ff */
[----:B------:R-:W-:Y:S02]  /*a0d0*/  MOV R13, 0xaa45cbf6 ;  /* 0xaa45cbf6000d7802 */ /* 0x000fe40000000f00 */
[----:B------:R2:W-:Y:S01]  /*a0e0*/  STL.64 [R1+0x3b8], R6 ;  /* 0x0003b80601007387 */ /* 0x0005e20000100a00 */
[----:B0-----:R-:W-:-:S03]  /*a0f0*/  HFMA2.MMA R16, -RZ, RZ, -0.15478515625, -0.347412109375 ;  /* 0xb0f4b58fff107435 */ /* 0x001fc600000001ff */
[----:B------:R0:W-:Y:S01]  /*a100*/  STL.64 [R1+0x408], R8 ;  /* 0x0004080801007387 */ /* 0x0001e20000100a00 */
[----:B------:R-:W-:Y:S01]  /*a110*/  MOV R17, 0x3085f9d1 ;  /* 0x3085f9d100117802 */ /* 0x000fe20000000f00 */
[----:B-1----:R-:W-:Y:S02]  /*a120*/  HFMA2.MMA R15, -RZ, RZ, -0.2242431640625, -0.000300884246826171875 ;  /* 0xb32d8ceeff0f7435 */ /* 0x002fe400000001ff */
[----:B------:R1:W-:Y:S01]  /*a130*/  STL.64 [R1+0x410], R10 ;  /* 0x0004100a01007387 */ /* 0x0003e20000100a00 */
[----:B------:R-:W-:Y:S01]  /*a140*/  IMAD.MOV.U32 R14, RZ, RZ, 0x3396a2a5 ;  /* 0x3396a2a5ff0e7424 */ /* 0x000fe200078e00ff */
[----:B--2---:R-:W-:Y:S01]  /*a150*/  HFMA2.MMA R7, -RZ, RZ, 0.734375, 0.000367641448974609375 ;  /* 0x39e00e06ff077435 */ /* 0x004fe200000001ff */
[----:B------:R-:W-:Y:S01]  /*a160*/  IMAD.MOV.U32 R6, RZ, RZ, -0x45faa2b3 ;  /* 0xba055d4dff067424 */ /* 0x000fe200078e00ff */
[----:B------:R2:W-:Y:S01]  /*a170*/  STL.64 [R1+0x328], R20 ;  /* 0x0003281401007387 */ /* 0x0005e20000100a00 */
[----:B0-----:R-:W-:Y:S01]  /*a180*/  MOV R8, 0x2e259399 ;  /* 0x2e25939900087802 */ /* 0x001fe20000000f00 */
[----:B------:R-:W-:-:S02]  /*a190*/  IMAD.MOV.U32 R9, RZ, RZ, 0x3acf0edd ;  /* 0x3acf0eddff097424 */ /* 0x000fc400078e00ff */
[----:B------:R0:W-:Y:S01]  /*a1a0*/  STL.64 [R1+0x350], R22 ;  /* 0x0003501601007387 */ /* 0x0001e20000100a00 */
[----:B-1----:R-:W-:Y:S01]  /*a1b0*/  HFMA2.MMA R10, -RZ, RZ, 0.6455078125, 2626 ;  /* 0x392a6921ff0a7435 */ /* 0x002fe200000001ff */
[----:B------:R-:W-:Y:S02]  /*a1c0*/  MOV R11, 0xbb073923 ;  /* 0xbb073923000b7802 */ /* 0x000fe40000000f00 */
[----:B------:R1:W-:Y:S01]  /*a1d0*/  STL.64 [R1+0x420], R12 ;  /* 0x0004200c01007387 */ /* 0x0003e20000100a00 */
[----:B--2---:R-:W-:-:S03]  /*a1e0*/  HFMA2.MMA R21, -RZ, RZ, -0.01314544677734375, -22.578125 ;  /* 0xa2bbcda5ff157435 */ /* 0x004fc600000001ff */
[----:B------:R2:W-:Y:S01]  /*a1f0*/  STL.64 [R1+0x438], R16 ;  /* 0x0004381001007387 */ /* 0x0005e20000100a00 */
[----:B------:R-:W-:Y:S02]  /*a200*/  MOV R20, 0x2de560f7 ;  /* 0x2de560f700147802 */ /* 0x000fe40000000f00 */
[----:B0-----:R-:W-:Y:S01]  /*a210*/  MOV R22, 0x38800900 ;  /* 0x3880090000167802 */ /* 0x001fe20000000f00 */
[----:B------:R-:W-:Y:S01]  /*a220*/  IMAD.MOV.U32 R23, RZ, RZ, -0x484f381a ;  /* 0xb7b0c7e6ff177424 */ /* 0x000fe200078e00ff */
[----:B------:R0:W-:Y:S01]  /*a230*/  STL.64 [R1+0x448], R8 ;  /* 0x0004480801007387 */ /* 0x0001e20000100a00 */
[----:B-1----:R-:W-:-:S03]  /*a240*/  IMAD.MOV.U32 R12, RZ, RZ, 0x3b0c2df0 ;  /* 0x3b0c2df0ff0c7424 */ /* 0x002fc600078e00ff */
[----:B------:R1:W-:Y:S01]  /*a250*/  STL.64 [R1+0x428], R14 ;  /* 0x0004280e01007387 */ /* 0x0003e20000100a00 */
[----:B------:R-:W-:Y:S01]  /*a260*/  MOV R13, 0xba847eb2 ;  /* 0xba847eb2000d7802 */ /* 0x000fe20000000f00 */
[----:B--2---:R-:W-:Y:S02]  /*a270*/  HFMA2.MMA R16, -RZ, RZ, 0.47265625, -36224 ;  /* 0x3790f86cff107435 */ /* 0x004fe400000001ff */
[----:B------:R2:W-:Y:S01]  /*a280*/  STL.64 [R1+0x3f8], R6 ;  /* 0x0003f80601007387 */ /* 0x0005e20000100a00 */
[----:B------:R-:W-:Y:S01]  /*a290*/  IMAD.MOV.U32 R17, RZ, RZ, -0x4942b4f0 ;  /* 0xb6bd4b10ff117424 */ /* 0x000fe200078e00ff */
[----:B0-----:R-:W-:Y:S02]  /*a2a0*/  HFMA2.MMA R9, -RZ, RZ, 0.34912109375, -0.01309967041015625 ;  /* 0x3596a2b5ff097435 */ /* 0x001fe400000001ff */
[----:B------:R0:W-:Y:S01]  /*a2b0*/  STL.64 [R1+0x450], R10 ;  /* 0x0004500a01007387 */ /* 0x0001e20000100a00 */
[----:B------:R-:W-:Y:S01]  /*a2c0*/  MOV R8, 0xad41f120 ;  /* 0xad41f12000087802 */ /* 0x000fe20000000f00 */
[----:B-1----:R-:W-:-:S02]  /*a2d0*/  HFMA2.MMA R14, -RZ, RZ, -0.30224609375, 7.60546875 ;  /* 0xb4d6479bff0e7435 */ /* 0x002fc400000001ff */
[----:B------:R1:W-:Y:S01]  /*a2e0*/  STL.64 [R1+0x3a0], R22 ;  /* 0x0003a01601007387 */ /* 0x0003e20000100a00 */
[----:B------:R-:W-:Y:S01]  /*a2f0*/  IMAD.MOV.U32 R15, RZ, RZ, 0x39bdf9d4 ;  /* 0x39bdf9d4ff0f7424 */ /* 0x000fe200078e00ff */
[----:B--2---:R-:W-:Y:S01]  /*a300*/  MOV R6, 0x32451f4e ;  /* 0x32451f4e00067802 */ /* 0x004fe20000000f00 */
[----:B------:R-:W-:Y:S01]  /*a310*/  IMAD.MOV.U32 R7, RZ, RZ, 0x22924184 ;  /* 0x22924184ff077424 */ /* 0x000fe200078e00ff */
[----:B------:R2:W-:Y:S01]  /*a320*/  STL.64 [R1+0x378], R20 ;  /* 0x0003781401007387 */ /* 0x0005e20000100a00 */
[----:B0-----:R-:W-:Y:S01]  /*a330*/  IMAD.MOV.U32 R10, RZ, RZ, -0x4ac79a42 ;  /* 0xb53865beff0a7424 */ /* 0x001fe200078e00ff */
[----:B------:R-:W-:Y:S02]  /*a340*/  MOV R11, 0x345dc32f ;  /* 0x345dc32f000b7802 */ /* 0x000fe40000000f00 */
[----:B------:R0:W-:Y:S01]  /*a350*/  STL.64 [R1+0x458], R12 ;  /* 0x0004580c01007387 */ /* 0x0001e20000100a00 */
[----:B-1----:R-:W-:Y:S01]  /*a360*/  HFMA2.MMA R22, -RZ, RZ, 0.82080078125, 184 ;  /* 0x3a9159c0ff167435 */ /* 0x002fe200000001ff */
[----:B------:R-:W-:-:S02]  /*a370*/  MOV R23, 0x35854f7b ;  /* 0x35854f7b00177802 */ /* 0x000fc40000000f00 */
[----:B------:R1:W-:Y:S01]  /*a380*/  STL.64 [R1+0x430], R6 ;  /* 0x0004300601007387 */ /* 0x0003e20000100a00 */
[----:B--2---:R-:W-:-:S03]  /*a390*/  HFMA2.MMA R21, -RZ, RZ, 0.1724853515625, -1513 ;  /* 0x3185e5e9ff157435 */ /* 0x004fc600000001ff */
[----:B------:R2:W-:Y:S01]  /*a3a0*/  STL.64 [R1+0x478], R16 ;  /* 0x0004781001007387 */ /* 0x0005e20000100a00 */
[----:B------:R-:W-:Y:S01]  /*a3b0*/  IMAD.MOV.U32 R20, RZ, RZ, -0x57c7c94e ;  /* 0xa83836b2ff147424 */ /* 0x000fe200078e00ff */
[----:B0-----:R-:W-:Y:S02]  /*a3c0*/  HFMA2.MMA R13, -RZ, RZ, -0.1805419921875, -0.0029468536376953125 ;  /* 0xb1c79a09ff0d7435 */ /* 0x001fe400000001ff */
[----:B------:R0:W-:Y:S01]  /*a3d0*/  STL.64 [R1+0x480], R8 ;  /* 0x0004800801007387 */ /* 0x0001e20000100a00 */
[----:B------:R-:W-:Y:S01]  /*a3e0*/  MOV R12, 0x32afd7e3 ;  /* 0x32afd7e3000c7802 */ /* 0x000fe20000000f00 */
[----:B-1----:R-:W-:Y:S02]  /*a3f0*/  IMAD.MOV.U32 R6, RZ, RZ, 0x3111c386 ;  /* 0x3111c386ff067424 */ /* 0x002fe400078e00ff */
[----:B------:R1:W-:Y:S01]  /*a400*/  STL.64 [R1+0x488], R10 ;  /* 0x0004880a01007387 */ /* 0x0003e20000100a00 */
[----:B------:R-:W-:Y:S01]  /*a410*/  MOV R7, 0xb7d840e1 ;  /* 0xb7d840e100077802 */ /* 0x000fe20000000f00 */
[----:B--2---:R-:W-:-:S02]  /*a420*/  HFMA2.MMA R17, -RZ, RZ, 0.97705078125, -58.40625 ;  /* 0x3bd1d34dff117435 */ /* 0x004fc400000001ff */
[----:B------:R2:W-:Y:S01]  /*a430*/  STL.64 [R1+0x460], R14 ;  /* 0x0004600e01007387 */ /* 0x0005e20000100a00 */
[----:B------:R-:W-:Y:S01]  /*a440*/  MOV R16, 0xbb8572b5 ;  /* 0xbb8572b500107802 */ /* 0x000fe20000000f00 */
[----:B0-----:R-:W-:Y:S01]  /*a450*/  HFMA2.MMA R8, -RZ, RZ, 0.8818359375, 52512 ;  /* 0x3b0e7a69ff087435 */ /* 0x001fe200000001ff */
[----:B------:R-:W-:Y:S01]  /*a460*/  IMAD.MOV.U32 R9, RZ, RZ, -0x44fee425 ;  /* 0xbb011bdbff097424 */ /* 0x000fe200078e00ff */
[----:B------:R0:W-:Y:S01]  /*a470*/  STL.64 [R1+0x3f0], R22 ;  /* 0x0003f01601007387 */ /* 0x0001e20000100a00 */
[----:B-1----:R-:W-:Y:S01]  /*a480*/  HFMA2.MMA R11, -RZ, RZ, 0.2078857421875, 0.0001523494720458984375 ;  /* 0x32a708feff0b7435 */ /* 0x002fe200000001ff */
[----:B------:R-:W-:Y:S02]  /*a490*/  MOV R10, 0x3a5b23f8 ;  /* 0x3a5b23f8000a7802 */ /* 0x000fe40000000f00 */
[----:B------:R1:W-:Y:S01]  /*a4a0*/  STL.64 [R1+0x3c8], R20 ;  /* 0x0003c81401007387 */ /* 0x0003e20000100a00 */
[----:B--2---:R-:W-:Y:S01]  /*a4b0*/  IMAD.MOV.U32 R14, RZ, RZ, -0x5ae6560f ;  /* 0xa519a9f1ff0e7424 */ /* 0x004fe200078e00ff */
[----:B------:R-:W-:-:S02]  /*a4c0*/  MOV R15, 0x30785d67 ;  /* 0x30785d67000f7802 */ /* 0x000fc40000000f00 */
[----:B------:R2:W-:Y:S01]  /*a4d0*/  STL.64 [R1+0x470], R6 ;  /* 0x0004700601007387 */ /* 0x0005e20000100a00 */
[----:B0-----:R-:W-:-:S03]  /*a4e0*/  HFMA2.MMA R23, -RZ, RZ, 0.01334381103515625, -14.09375 ;  /* 0x22d5cb0cff177435 */ /* 0x001fc600000001ff */
[----:B------:R0:W-:Y:S01]  /*a4f0*/  STL.64 [R1+0x498], R12 ;  /* 0x0004980c01007387 */ /* 0x0001e20000100a00 */
[----:B------:R-:W-:Y:S01]  /*a500*/  IMAD.MOV.U32 R22, RZ, RZ, -0x506ed5ca ;  /* 0xaf912a36ff167424 */ /* 0x000fe200078e00ff */
[----:B-1----:R-:W-:Y:S01]  /*a510*/  MOV R20, 0xb6102ac4 ;  /* 0xb6102ac400147802 */ /* 0x002fe20000000f00 */
[----:B------:R-:W-:Y:S01]  /*a520*/  IMAD.MOV.U32 R21, RZ, RZ, 0x35b26ccc ;  /* 0x35b26cccff157424 */ /* 0x000fe200078e00ff */
[----:B------:R1:W-:Y:S01]  /*a530*/  STL.64 [R1+0x4a0], R14 ;  /* 0x0004a00e01007387 */ /* 0x0003e20000100a00 */
[----:B--2---:R-:W-:Y:S01]  /*a540*/  HFMA2.MMA R6, -RZ, RZ, -0.1259765625, 96.625 ;  /* 0xb008560aff067435 */ /* 0x004fe200000001ff */
[----:B------:R-:W-:Y:S02]  /*a550*/  IMAD.MOV.U32 R7, RZ, RZ, 0x2f143b5a ;  /* 0x2f143b5aff077424 */ /* 0x000fe400078e00ff */
[----:B------:R2:W-:Y:S01]  /*a560*/  STL.64 [R1+0x4b0], R16 ;  /* 0x0004b01001007387 */ /* 0x0005e20000100a00 */
[----:B0-----:R-:W-:Y:S01]  /*a570*/  IMAD.MOV.U32 R12, RZ, RZ, -0x4678d77e ;  /* 0xb9872882ff0c7424 */ /* 0x001fe200078e00ff */
[----:B------:R-:W-:-:S02]  /*a580*/  MOV R13, 0x3947558c ;  /* 0x3947558c000d7802 */ /* 0x000fc40000000f00 */
[----:B------:R0:W-:Y:S01]  /*a590*/  STL.64 [R1+0x4c0], R8 ;  /* 0x0004c00801007387 */ /* 0x0001e20000100a00 */
[----:B-1----:R-:W-:-:S03]  /*a5a0*/  HFMA2.MMA R14, -RZ, RZ, -0.56884765625, -35072 ;  /* 0xb88df848ff0e7435 */ /* 0x002fc600000001ff */
[----:B------:R1:W-:Y:S01]  /*a5b0*/  STL.64 [R1+0x4c8], R10 ;  /* 0x0004c80a01007387 */ /* 0x0003e20000100a00 */
[----:B------:R-:W-:Y:S01]  /*a5c0*/  IMAD.MOV.U32 R15, RZ, RZ, -0x50e1393e ;  /* 0xaf1ec6c2ff0f7424 */ /* 0x000fe200078e00ff */
[----:B--2---:R-:W-:Y:S01]  /*a5d0*/  HFMA2.MMA R16, -RZ, RZ, -0.3232421875, 0.0004680156707763671875 ;  /* 0xb52c0fabff107435 */ /* 0x004fe200000001ff */
[----:B------:R-:W-:Y:S01]  /*a5e0*/  IMAD.MOV.U32 R17, RZ, RZ, 0x34d0d05d ;  /* 0x34d0d05dff117424 */ /* 0x000fe200078e00ff */
[----:B------:R2:W-:Y:S01]  /*a5f0*/  STL.64 [R1+0x418], R20 ;  /* 0x0004181401007387 */ /* 0x0005e20000100a00 */
[----:B0-----:R-:W-:Y:S01]  /*a600*/  HFMA2.MMA R9, -RZ, RZ, -0.028472900390625, -40544 ;  /* 0xa74af8f3ff097435 */ /* 0x001fe200000001ff */
[----:B------:R-:W-:Y:S02]  /*a610*/  MOV R8, 0xb3f9808b ;  /* 0xb3f9808b00087802 */ /* 0x000fe40000000f00 */
[----:B------:R0:W-:Y:S01]  /*a620*/  STL.64 [R1+0x440], R22 ;  /* 0x0004401601007387 */ /* 0x0001e20000100a00 */
[----:B-1----:R-:W-:Y:S01]  /*a630*/  IMAD.MOV.U32 R10, RZ, RZ, 0x32aac036 ;  /* 0x32aac036ff0a7424 */ /* 0x002fe200078e00ff */
[----:B------:R-:W-:-:S02]  /*a640*/  MOV R11, 0xb243fbaf ;  /* 0xb243fbaf000b7802 */ /* 0x000fc40000000f00 */
[----:B------:R1:W-:Y:S01]  /*a650*/  STL.64 [R1+0x4d0], R12 ;  /* 0x0004d00c01007387 */ /* 0x0003e20000100a00 */
[----:B--2---:R-:W-:-:S03]  /*a660*/  HFMA2.MMA R21, -RZ, RZ, 0.60693359375, 0.017181396484375 ;  /* 0x38db2466ff157435 */ /* 0x004fc600000001ff */
[----:B------:R2:W-:Y:S01]  /*a670*/  STL.64 [R1+0x4a8], R6 ;  /* 0x0004a80601007387 */ /* 0x0005e20000100a00 */
[----:B------:R-:W-:Y:S01]  /*a680*/  MOV R20, 0xb9938e1b ;  /* 0xb9938e1b00147802 */ /* 0x000fe20000000f00 */
[----:B0-----:R-:W-:Y:S02]  /*a690*/  HFMA2.MMA R22, -RZ, RZ, 0.04156494140625, 827.5 ;  /* 0x29526277ff167435 */ /* 0x001fe400000001ff */
[----:B------:R0:W-:Y:S01]  /*a6a0*/  STL.64 [R1+0x500], R10 ;  /* 0x0005000a01007387 */ /* 0x0001e20000100a00 */
[----:B------:R-:W-:Y:S01]  /*a6b0*/  IMAD.MOV.U32 R23, RZ, RZ, -0x4ce70e84 ;  /* 0xb318f17cff177424 */ /* 0x000fe200078e00ff */
[----:B-1----:R-:W-:Y:S02]  /*a6c0*/  HFMA2.MMA R13, -RZ, RZ, -0.9697265625, -1011 ;  /* 0xbbc2e3e6ff0d7435 */ /* 0x002fe400000001ff */
[----:B------:R1:W-:Y:S01]  /*a6d0*/  STL.64 [R1+0x4d8], R14 ;  /* 0x0004d80e01007387 */ /* 0x0003e20000100a00 */
[----:B------:R-:W-:Y:S01]  /*a6e0*/  MOV R12, 0xb00a9a1c ;  /* 0xb00a9a1c000c7802 */ /* 0x000fe20000000f00 */
[----:B--2---:R-:W-:Y:S01]  /*a6f0*/  IMAD.MOV.U32 R6, RZ, RZ, 0x365dc32f ;  /* 0x365dc32fff067424 */ /* 0x004fe200078e00ff */
[----:B------:R-:W-:Y:S01]  /*a700*/  MOV R7, 0x2b60b368 ;  /* 0x2b60b36800077802 */ /* 0x000fe20000000f00 */
[----:B------:R2:W-:Y:S01]  /*a710*/  STL.64 [R1+0x4f0], R16 ;  /* 0x0004f01001007387 */ /* 0x0005e20000100a00 */
[----:B0-----:R-:W-:-:S03]  /*a720*/  HFMA2.MMA R11, -RZ, RZ, 0.5322265625, 0.00020492076873779296875 ;  /* 0x38420ab7ff0b7435 */ /* 0x001fc600000001ff */
[----:B------:R0:W-:Y:S01]  /*a730*/  STL.64 [R1+0x4f8], R8 ;  /* 0x0004f80801007387 */ /* 0x0001e20000100a00 */
[----:B------:R-:W-:Y:S01]  /*a740*/  MOV R10, 0xb90c7582 ;  /* 0xb90c7582000a7802 */ /* 0x000fe20000000f00 */
[----:B-1----:R-:W-:Y:S01]  /*a750*/  IMAD.MOV.U32 R14, RZ, RZ, -0x45f26628 ;  /* 0xba0d99d8ff0e7424 */ /* 0x002fe200078e00ff */
[----:B------:R-:W-:Y:S01]  /*a760*/  MOV R15, 0x3c10084d ;  /* 0x3c10084d000f7802 */ /* 0x000fe20000000f00 */
[----:B------:R1:W-:Y:S01]  /*a770*/  STL.64 [R1+0x468], R20 ;  /* 0x0004681401007387 */ /* 0x0003e20000100a00 */
[----:B--2---:R-:W-:Y:S01]  /*a780*/  HFMA2.MMA R17, -RZ, RZ, -0.87841796875, 0.07373046875 ;  /* 0xbb072cb8ff117435 */ /* 0x004fe200000001ff */
[----:B------:R-:W-:Y:S02]  /*a790*/  MOV R16, 0x35abe64f ;  /* 0x35abe64f00107802 */ /* 0x000fe40000000f00 */
[----:B------:R2:W-:Y:S01]  /*a7a0*/  STL.64 [R1+0x490], R22 ;  /* 0x0004901601007387 */ /* 0x0005e20000100a00 */
[----:B0-----:R-:W-:Y:S01]  /*a7b0*/  HFMA2.MMA R8, -RZ, RZ, -0.1851806640625, 0.007030487060546875 ;  /* 0xb1ed1f33ff087435 */ /* 0x001fe200000001ff */
[----:B------:R-:W-:-:S02]  /*a7c0*/  IMAD.MOV.U32 R9, RZ, RZ, 0x3945b5d9 ;  /* 0x3945b5d9ff097424 */ /* 0x000fc400078e00ff */
[----:B------:R0:W-:Y:S01]  /*a7d0*/  STL.64 [R1+0x4e8], R6 ;  /* 0x0004e80601007387 */ /* 0x0001e20000100a00 */
[----:B-1----:R-:W-:-:S03]  /*a7e0*/  IMAD.MOV.U32 R20, RZ, RZ, -0x447b9580 ;  /* 0xbb846a80ff147424 */ /* 0x002fc600078e00ff */
[----:B------:R1:W-:Y:S01]  /*a7f0*/  STL.64 [R1+0x510], R12 ;  /* 0x0005100c01007387 */ /* 0x0003e20000100a00 */
[----:B------:R-:W-:Y:S01]  /*a800*/  MOV R21, 0xb6128c3e ;  /* 0xb6128c3e00157802 */ /* 0x000fe20000000f00 */
[----:B--2---:R-:W-:Y:S02]  /*a810*/  HFMA2.MMA R23, -RZ, RZ, -0.4482421875, -472.25 ;  /* 0xb72cdf61ff177435 */ /* 0x004fe400000001ff */
[----:B------:R2:W-:Y:S01]  /*a820*/  STL.64 [R1+0x518], R14 ;  /* 0x0005180e01007387 */ /* 0x0005e20000100a00 */
[----:B------:R-:W-:Y:S01]  /*a830*/  MOV R22, 0x3783ce5d ;  /* 0x3783ce5d00167802 */ /* 0x000fe20000000f00 */
[----:B0-----:R-:W-:Y:S02]  /*a840*/  HFMA2.MMA R6, -RZ, RZ, -1.0322265625, -2.9027462005615234375e-05 ;  /* 0xbc2181e7ff067435 */ /* 0x001fe400000001ff */
[----:B------:R0:W-:Y:S01]  /*a850*/  STL.64 [R1+0x540], R10 ;  /* 0x0005400a01007387 */ /* 0x0001e20000100a00 */
[----:B------:R-:W-:Y:S02]  /*a860*/  IMAD.MOV.U32 R7, RZ, RZ, 0x3ba44808 ;  /* 0x3ba44808ff077424 */ /* 0x000fe400078e00ff */
[----:B-1----:R-:W-:Y:S01]  /*a870*/  IMAD.MOV.U32 R12, RZ, RZ, 0x2e301289 ;  /* 0x2e301289ff0c7424 */ /* 0x002fe200078e00ff */
[----:B------:R-:W-:Y:S01]  /*a880*/  MOV R13, 0xb72c0fb2 ;  /* 0xb72c0fb2000d7802 */ /* 0x000fe20000000f00 */
[----:B------:R1:W-:Y:S01]  /*a890*/  STL.64 [R1+0x528], R16 ;  /* 0x0005281001007387 */ /* 0x0003e20000100a00 */
[----:B--2---:R-:W-:-:S03]  /*a8a0*/  HFMA2.MMA R14, -RZ, RZ, 0.428955078125, -345 ;  /* 0x36dddd64ff0e7435 */ /* 0x004fc600000001ff */
[----:B------:R2:W-:Y:S01]  /*a8b0*/  STL.64 [R1+0x538], R8 ;  /* 0x0005380801007387 */ /* 0x0005e20000100a00 */
[----:B------:R-:W-:Y:S02]  /*a8c0*/  IMAD.MOV.U32 R15, RZ, RZ, -0x49f3a7b4 ;  /* 0xb60c584cff0f7424 */ /* 0x000fe400078e00ff */
[----:B0-----:R-:W-:Y:S01]  /*a8d0*/  IMAD.MOV.U32 R10, RZ, RZ, 0x3c8e8eb3 ;  /* 0x3c8e8eb3ff0a7424 */ /* 0x001fe200078e00ff */
[----:B------:R-:W-:Y:S01]  /*a8e0*/  MOV R11, 0xbcf1e474 ;  /* 0xbcf1e474000b7802 */ /* 0x000fe20000000f00 */
[----:B------:R0:W-:Y:S01]  /*a8f0*/  STL.64 [R1+0x4b8], R20 ;  /* 0x0004b81401007387 */ /* 0x0001e20000100a00 */
[----:B-1----:R-:W-:-:S03]  /*a900*/  HFMA2.MMA R16, -RZ, RZ, 0.025390625, -0.01085662841796875 ;  /* 0x2680a18fff107435 */ /* 0x002fc600000001ff */
[----:B------:R1:W-:Y:S01]  /*a910*/  STL.64 [R1+0x548], R12 ;  /* 0x0005480c01007387 */ /* 0x0003e20000100a00 */
[----:B------:R-:W-:Y:S01]  /*a920*/  IMAD.MOV.U32 R17, RZ, RZ, -0x4db018d5 ;  /* 0xb24fe72bff117424 */ /* 0x000fe200078e00ff */
[----:B--2---:R-:W-:Y:S01]  /*a930*/  HFMA2.MMA R9, -RZ, RZ, -0.1571044921875, 0.00469970703125 ;  /* 0xb1071cd0ff097435 */ /* 0x004fe200000001ff */
[----:B------:R-:W-:Y:S01]  /*a940*/  MOV R8, 0x31ee4973 ;  /* 0x31ee497300087802 */ /* 0x000fe20000000f00 */
[----:B------:R2:W-:Y:S01]  /*a950*/  STL.64 [R1+0x4e0], R22 ;  /* 0x0004e01601007387 */ /* 0x0005e20000100a00 */
[----:B0-----:R-:W-:-:S03]  /*a960*/  HFMA2.MMA R20, -RZ, RZ, 0.167724609375, 160.875 ;  /* 0x315e5907ff147435 */ /* 0x001fc600000001ff */
[----:B------:R0:W-:Y:S01]  /*a970*/  STL.64 [R1+0x520], R6 ;  /* 0x0005200601007387 */ /* 0x0001e20000100a00 */
[----:B------:R-:W-:Y:S01]  /*a980*/  IMAD.MOV.U32 R21, RZ, RZ, 0x1f453419 ;  /* 0x1f453419ff157424 */ /* 0x000fe200078e00ff */
[----:B-1----:R-:W-:Y:S02]  /*a990*/  HFMA2.MMA R13, -RZ, RZ, 1.06640625, 0.52685546875 ;  /* 0x3c443837ff0d7435 */ /* 0x002fe400000001ff */
[----:B------:R1:W-:Y:S01]  /*a9a0*/  STL.64 [R1+0x578], R10 ;  /* 0x0005780a01007387 */ /* 0x0003e20000100a00 */
[----:B------:R-:W-:Y:S01]  /*a9b0*/  MOV R12, 0xbc4ac247 ;  /* 0xbc4ac247000c7802 */ /* 0x000fe20000000f00 */
[----:B--2---:R-:W-:Y:S01]  /*a9c0*/  IMAD.MOV.U32 R22, RZ, RZ, 0x3ae040b6 ;  /* 0x3ae040b6ff167424 */ /* 0x004fe200078e00ff */
[----:B------:R-:W-:Y:S01]  /*a9d0*/  MOV R23, 0xba31758e ;  /* 0xba31758e00177802 */ /* 0x000fe20000000f00 */
[----:B------:R2:W-:Y:S01]  /*a9e0*/  STL.64 [R1+0x550], R14 ;  /* 0x0005500e01007387 */ /* 0x0005e20000100a00 */
[----:B0-----:R-:W-:Y:S01]  /*a9f0*/  IMAD.MOV.U32 R6, RZ, RZ, -0x4b7f62d5 ;  /* 0xb4809d2bff067424 */ /* 0x001fe200078e00ff */
[----:B------:R-:W-:-:S02]  /*aa00*/  MOV R7, 0x3398dd34 ;  /* 0x3398dd3400077802 */ /* 0x000fc40000000f00 */
[----:B------:R0:W-:Y:S01]  /*aa10*/  STL.64 [R1+0x568], R16 ;  /* 0x0005681001007387 */ /* 0x0001e20000100a00 */
[----:B-1----:R-:W-:Y:S01]  /*aa20*/  HFMA2.MMA R11, -RZ, RZ, -0.412109375, -0.82958984375 ;  /* 0xb698baa3ff0b7435 */ /* 0x002fe200000001ff */
[----:B------:R-:W-:Y:S02]  /*aa30*/  MOV R10, 0x36f01e4e ;  /* 0x36f01e4e000a7802 */ /* 0x000fe40000000f00 */
[----:B------:R1:W-:Y:S01]  /*aa40*/  STL.64 [R1+0x570], R8 ;  /* 0x0005700801007387 */ /* 0x0003e20000100a00 */
[----:B--2---:R-:W-:Y:S01]  /*aa50*/  IMAD.MOV.U32 R14, RZ, RZ, -0x444e8a9f ;  /* 0xbbb17561ff0e7424 */ /* 0x004fe200078e00ff */
[----:B------:R-:W-:Y:S02]  /*aa60*/  MOV R15, 0xb387ea89 ;  /* 0xb387ea89000f7802 */ /* 0x000fe40000000f00 */
[----:B------:R2:W-:Y:S01]  /*aa70*/  STL.64 [R1+0x508], R20 ;  /* 0x0005081401007387 */ /* 0x0005e20000100a00 */
[----:B0-----:R-:W-:Y:S01]  /*aa80*/  HFMA2.MMA R17, -RZ, RZ, 0.126953125, 0.0003681182861328125 ;  /* 0x30100e08ff117435 */ /* 0x001fe200000001ff */
[----:B------:R-:W-:-:S02]  /*aa90*/  MOV R16, 0x3a118808 ;  /* 0x3a11880800107802 */ /* 0x000fc40000000f00 */
[----:B------:R0:W-:Y:S01]  /*aaa0*/  STL.64 [R1+0x530], R22 ;  /* 0x0005301601007387 */ /* 0x0001e20000100a00 */
[----:B-1----:R-:W-:Y:S01]  /*aab0*/  HFMA2.MMA R8, -RZ, RZ, -0.505859375, 137.5 ;  /* 0xb80c584cff087435 */ /* 0x002fe200000001ff */
[----:B------:R-:W-:Y:S02]  /*aac0*/  IMAD.MOV.U32 R9, RZ, RZ, -0x53846403 ;  /* 0xac7b9bfdff097424 */ /* 0x000fe400078e00ff */
[----:B------:R1:W-:Y:S04]  /*aad0*/  STL.64 [R1+0x560], R6 ;  /* 0x0005600601007387 */ /* 0x0003e80000100a00 */
[----:B------:R3:W-:Y:S01]  /*aae0*/  STL.64 [R1+0x588], R12 ;  /* 0x0005880c01007387 */ /* 0x0007e20000100a00 */
[----:B--2---:R-:W-:Y:S01]  /*aaf0*/  HFMA2.MMA R21, -RZ, RZ, 0.302001953125, 8744 ;  /* 0x34d57045ff157435 */ /* 0x004fe200000001ff */
[----:B------:R-:W-:Y:S01]  /*ab00*/  MOV R20, 0xaa6be562 ;  /* 0xaa6be56200147802 */ /* 0x000fe20000000f00 */
[----:B0-----:R-:W-:Y:S01]  /*ab10*/  HFMA2.MMA R22, -RZ, RZ, 1.16015625, 0.452880859375 ;  /* 0x3ca4373fff167435 */ /* 0x001fe200000001ff */
[----:B------:R0:W-:Y:S01]  /*ab20*/  STL.64 [R1+0x590], R14 ;  /* 0x0005900e01007387 */ /* 0x0001e20000100a00 */
[----:B------:R-:W-:Y:S01]  /*ab30*/  IMAD.MOV.U32 R23, RZ, RZ, 0x36ebda3c ;  /* 0x36ebda3cff177424 */ /* 0x000fe200078e00ff */
[----:B-1----:R-:W-:-:S02]  /*ab40*/  HFMA2.MMA R6, -RZ, RZ, 0.87060546875, 0.01421356201171875 ;  /* 0x3af72347ff067435 */ /* 0x002fc400000001ff */
[----:B------:R1:W-:Y:S01]  /*ab50*/  STL.64 [R1+0x5b8], R10 ;  /* 0x0005b80a01007387 */ /* 0x0003e20000100a00 */
[----:B------:R-:W-:Y:S02]  /*ab60*/  IMAD.MOV.U32 R7, RZ, RZ, -0x453ede71 ;  /* 0xbac1218fff077424 */ /* 0x000fe400078e00ff */
[----:B---3--:R-:W-:Y:S01]  /*ab70*/  IMAD.MOV.U32 R12, RZ, RZ, 0x35bf1481 ;  /* 0x35bf1481ff0c7424 */ /* 0x008fe200078e00ff */
[----:B------:R-:W-:Y:S01]  /*ab80*/  MOV R13, 0x28a95d1c ;  /* 0x28a95d1c000d7802 */ /* 0x000fe20000000f00 */
[----:B------:R2:W-:Y:S01]  /*ab90*/  STL.64 [R1+0x5a0], R16 ;  /* 0x0005a01001007387 */ /* 0x0005e20000100a00 */
[----:B0-----:R-:W-:Y:S01]  /*aba0*/  HFMA2.MMA R14, -RZ, RZ, -0.28466796875, -7092 ;  /* 0xb48eeeedff0e7435 */ /* 0x001fe200000001ff */
[----:B------:R-:W-:Y:S02]  /*abb0*/  IMAD.MOV.U32 R15, RZ, RZ, 0x342b44cb ;  /* 0x342b44cbff0f7424 */ /* 0x000fe400078e00ff */
[----:B------:R0:W-:Y:S01]  /*abc0*/  STL.64 [R1+0x5b0], R8 ;  /* 0x0005b00801007387 */ /* 0x0001e20000100a00 */
[----:B-1----:R-:W-:Y:S01]  /*abd0*/  IMAD.MOV.U32 R10, RZ, RZ, -0x4940066f ;  /* 0xb6bff991ff0a7424 */ /* 0x002fe200078e00ff */
[----:B------:R-:W-:-:S02]  /*abe0*/  MOV R11, 0x3c772822 ;  /* 0x3c772822000b7802 */ /* 0x000fc40000000f00 */
[----:B------:R1:W-:Y:S01]  /*abf0*/  STL.64 [R1+0x5c0], R12 ;  /* 0x0005c00c01007387 */ /* 0x0003e20000100a00 */
[----:B--2---:R-:W-:-:S03]  /*ac00*/  HFMA2.MMA R16, -RZ, RZ, 0.8916015625, -0.0185546875 ;  /* 0x3b22a4c0ff107435 */ /* 0x004fc600000001ff */
[----:B------:R2:W-:Y:S01]  /*ac10*/  STL.64 [R1+0x558], R20 ;  /* 0x0005581401007387 */ /* 0x0005e20000100a00 */
[----:B------:R-:W-:Y:S01]  /*ac20*/  IMAD.MOV.U32 R17, RZ, RZ, -0x42b37306 ;  /* 0xbd4c8cfaff117424 */ /* 0x000fe200078e00ff */
[----:B0-----:R-:W-:Y:S02]  /*ac30*/  HFMA2.MMA R9, -RZ, RZ, -1.2548828125, 0.0003120899200439453125 ;  /* 0xbd050d1dff097435 */ /* 0x001fe400000001ff */
[----:B------:R0:W-:Y:S01]  /*ac40*/  STL.64 [R1+0x580], R22 ;  /* 0x0005801601007387 */ /* 0x0001e20000100a00 */
[----:B------:R-:W-:Y:S01]  /*ac50*/  MOV R8, 0x3d756a1b ;  /* 0x3d756a1b00087802 */ /* 0x000fe20000000f00 */
[----:B-1----:R-:W-:Y:S02]  /*ac60*/  HFMA2.MMA R13, -RZ, RZ, -0.85986328125, -76.3125 ;  /* 0xbae1d4c5ff0d7435 */ /* 0x002fe400000001ff */
[----:B------:R1:W-:Y:S01]  /*ac70*/  STL.64 [R1+0x598], R6 ;  /* 0x0005980601007387 */ /* 0x0003e20000100a00 */
[----:B------:R-:W-:Y:S01]  /*ac80*/  MOV R12, 0x3301fab9 ;  /* 0x3301fab9000c7802 */ /* 0x000fe20000000f00 */
[----:B--2---:R-:W-:-:S02]  /*ac90*/  IMAD.MOV.U32 R20, RZ, RZ, -0x46e97245 ;  /* 0xb9168dbbff147424 */ /* 0x004fc400078e00ff */
[----:B------:R2:W-:Y:S01]  /*aca0*/  STL.64 [R1+0x5f0], R10 ;  /* 0x0005f00a01007387 */ /* 0x0005e20000100a00 */
[----:B------:R-:W-:Y:S01]  /*acb0*/  MOV R21, 0x38cfff8d ;  /* 0x38cfff8d00157802 */ /* 0x000fe20000000f00 */
[----:B0-----:R-:W-:Y:S02]  /*acc0*/  HFMA2.MMA R23, -RZ, RZ, -0.017913818359375, 0.00958251953125 ;  /* 0xa49620e8ff177435 */ /* 0x001fe400000001ff */
[----:B------:R0:W-:Y:S01]  /*acd0*/  STL.64 [R1+0x5c8], R14 ;  /* 0x0005c80e01007387 */ /* 0x0001e20000100a00 */
[----:B------:R-:W-:Y:S01]  /*ace0*/  MOV R22, 0xb34aab39 ;  /* 0xb34aab3900167802 */ /* 0x000fe20000000f00 */
[----:B-1----:R-:W-:Y:S01]  /*acf0*/  IMAD.MOV.U32 R6, RZ, RZ, 0x32091641 ;  /* 0x32091641ff067424 */ /* 0x002fe200078e00ff */
[----:B------:R-:W-:Y:S01]  /*ad00*/  MOV R7, 0x3cf7cd03 ;  /* 0x3cf7cd0300077802 */ /* 0x000fe20000000f00 */
[----:B------:R1:W-:Y:S01]  /*ad10*/  STL.64 [R1+0x5a8], R20 ;  /* 0x0005a81401007387 */ /* 0x0003e20000100a00 */
[----:B--2---:R-:W-:Y:S01]  /*ad20*/  HFMA2.MMA R11, -RZ, RZ, 0.268798828125, -0.01050567626953125 ;  /* 0x344da161ff0b7435 */ /* 0x004fe200000001ff */
[----:B------:R-:W-:-:S02]  /*ad30*/  MOV R10, 0xa7ca1510 ;  /* 0xa7ca1510000a7802 */ /* 0x000fc40000000f00 */
[----:B------:R2:W-:Y:S01]  /*ad40*/  STL.64 [R1+0x5d8], R6 ;  /* 0x0005d80601007387 */ /* 0x0005e20000100a00 */
[----:B0-----:R-:W-:Y:S01]  /*ad50*/  IMAD.MOV.U32 R14, RZ, RZ, 0x3aa8ffa4 ;  /* 0x3aa8ffa4ff0e7424 */ /* 0x001fe200078e00ff */
[----:B------:R-:W-:Y:S02]  /*ad60*/  MOV R15, 0xb9f59a7b ;  /* 0xb9f59a7b000f7802 */ /* 0x000fe40000000f00 */
[----:B------:R0:W-:Y:S01]  /*ad70*/  STL.64 [R1+0x5e0], R16 ;  /* 0x0005e01001007387 */ /* 0x0001e20000100a00 */
[----:B-1----:R-:W-:-:S03]  /*ad80*/  HFMA2.MMA R20, -RZ, RZ, -1.0869140625, 6.0234375 ;  /* 0xbc594606ff147435 */ /* 0x002fc600000001ff */
[----:B------:R1:W-:Y:S01]  /*ad90*/  STL.64 [R1+0x5e8], R8 ;  /* 0x0005e80801007387 */ /* 0x0003e20000100a00 */
[----:B------:R-:W-:Y:S01]  /*ada0*/  IMAD.MOV.U32 R21, RZ, RZ, 0x3bb5e994 ;  /* 0x3bb5e994ff157424 */ /* 0x000fe200078e00ff */
[----:B--2---:R-:W-:Y:S02]  /*adb0*/  HFMA2.MMA R6, -RZ, RZ, -0.11383056640625, 1.3095703125 ;  /* 0xaf493d3dff067435 */ /* 0x004fe400000001ff */
[----:B------:R2:W-:Y:S01]  /*adc0*/  STL.64 [R1+0x600], R12 ;  /* 0x0006000c01007387 */ /* 0x0005e20000100a00 */
[----:B------:R-:W-:-:S03]  /*add0*/  IMAD.MOV.U32 R7, RZ, RZ, 0x38f01e51 ;  /* 0x38f01e51ff077424 */ /* 0x000fc600078e00ff */
[----:B------:R3:W-:Y:S01]  /*ade0*/  STL.64 [R1+0x608], R14 ;  /* 0x0006080e01007387 */ /* 0x0007e20000100a00 */
[----:B0-----:R-:W-:Y:S01]  /*adf0*/  HFMA2.MMA R17, -RZ, RZ, 0.48974609375, -28928 ;  /* 0x37d6f710ff117435 */ /* 0x001fe200000001ff */
[----:B------:R-:W-:Y:S01]  /*ae00*/  MOV R16, 0xb8a2464d ;  /* 0xb8a2464d00107802 */ /* 0x000fe20000000f00 */
[----:B-1----:R-:W-:Y:S01]  /*ae10*/  HFMA2.MMA R8, -RZ, RZ, 0.3984375, -12.578125 ;  /* 0x3660ca4aff087435 */ /* 0x002fe200000001ff */
[----:B------:R0:W-:Y:S01]  /*ae20*/  STL.64 [R1+0x5d0], R22 ;  /* 0x0005d01601007387 */ /* 0x0001e20000100a00 */
[----:B------:R-:W-:Y:S02]  /*ae30*/  IMAD.MOV.U32 R9, RZ, RZ, -0x4a74aa49 ;  /* 0xb58b55b7ff097424 */ /* 0x000fe400078e00ff */
[----:B--2---:R-:W-:Y:S01]  /*ae40*/  IMAD.MOV.U32 R12, RZ, RZ, -0x4c0acadf ;  /* 0xb3f53521ff0c7424 */ /* 0x004fe200078e00ff */
[----:B------:R-:W-:Y:S01]  /*ae50*/  MOV R13, 0x33108b6f ;  /* 0x33108b6f000d7802 */ /* 0x000fe20000000f00 */
[----:B------:R1:W-:Y:S01]  /*ae60*/  STL.64 [R1+0x630], R10 ;  /* 0x0006300a01007387 */ /* 0x0003e20000100a00 */
[----:B---3--:R-:W-:Y:S01]  /*ae70*/  HFMA2.MMA R14, -RZ, RZ, -1.447265625, -232.375 ;  /* 0xbdcadb43ff0e7435 */ /* 0x008fe200000001ff */
[----:B------:R-:W-:-:S02]  /*ae80*/  IMAD.MOV.U32 R15, RZ, RZ, 0x3e37d95d ;  /* 0x3e37d95dff0f7424 */ /* 0x000fc400078e00ff */
[----:B------:R2:W-:Y:S01]  /*ae90*/  STL.64 [R1+0x638], R12 ;  /* 0x0006380c01007387 */ /* 0x0005e20000100a00 */
[----:B0-----:R-:W-:Y:S01]  /*aea0*/  IMAD.MOV.U32 R22, RZ, RZ, 0x2b978533 ;  /* 0x2b978533ff167424 */ /* 0x001fe200078e00ff */
[----:B------:R-:W-:Y:S02]  /*aeb0*/  MOV R23, 0xb6b2aaa9 ;  /* 0xb6b2aaa900177802 */ /* 0x000fe40000000f00 */
[----:B------:R0:W-:Y:S01]  /*aec0*/  STL.64 [R1+0x5f8], R20 ;  /* 0x0005f81401007387 */ /* 0x0001e20000100a00 */
[----:B-1----:R-:W-:Y:S01]  /*aed0*/  HFMA2.MMA R11, -RZ, RZ, 1.1015625, 480 ;  /* 0x3c685f80ff0b7435 */ /* 0x002fe200000001ff */
[----:B------:R-:W-:Y:S02]  /*aee0*/  MOV R10, 0xbc8d24f9 ;  /* 0xbc8d24f9000a7802 */ /* 0x000fe40000000f00 */
[----:B------:R1:W-:Y:S01]  /*aef0*/  STL.64 [R1+0x610], R6 ;  /* 0x0006100601007387 */ /* 0x0003e20000100a00 */
[----:B--2---:R-:W-:Y:S01]  /*af00*/  HFMA2.MMA R13, -RZ, RZ, 0.08795166015625, -0.0002505779266357421875 ;  /* 0x2da18c1bff0d7435 */ /* 0x004fe200000001ff */
[----:B------:R-:W-:-:S02]  /*af10*/  MOV R12, 0x39d6f710 ;  /* 0x39d6f710000c7802 */ /* 0x000fc40000000f00 */
[----:B------:R2:W-:Y:S01]  /*af20*/  STL.64 [R1+0x618], R16 ;  /* 0x0006181001007387 */ /* 0x0005e20000100a00 */
[----:B0-----:R-:W-:-:S03]  /*af30*/  HFMA2.MMA R21, -RZ, RZ, -0.501953125, 0.00012767314910888671875 ;  /* 0xb804082fff157435 */ /* 0x001fc600000001ff */
[----:B------:R0:W-:Y:S01]  /*af40*/  STL.64 [R1+0x620], R22 ;  /* 0x0006201601007387 */ /* 0x0001e20000100a00 */
[----:B------:R-:W-:-:S03]  /*af50*/  MOV R20, 0xbe050379 ;  /* 0xbe05037900147802 */ /* 0x000fc60000000f00 */
[----:B------:R3:W-:Y:S01]  /*af60*/  STL.64 [R1+0x628], R8 ;  /* 0x0006280801007387 */ /* 0x0007e20000100a00 */
[----:B-1----:R-:W-:Y:S01]  /*af70*/  IMAD.MOV.U32 R6, RZ, RZ, 0x3db95da4 ;  /* 0x3db95da4ff067424 */ /* 0x002fe200078e00ff */
[----:B------:R-:W-:Y:S02]  /*af80*/  MOV R7, 0xbdbe1d0a ;  /* 0xbdbe1d0a00077802 */ /* 0x000fe40000000f00 */
[----:B------:R1:W-:Y:S01]  /*af90*/  STL.64 [R1+0x640], R14 ;  /* 0x0006400e01007387 */ /* 0x0003e20000100a00 */
[----:B--2---:R-:W-:Y:S01]  /*afa0*/  IMAD.MOV.U32 R16, RZ, RZ, -0x4447cc25 ;  /* 0xbbb833dbff107424 */ /* 0x004fe200078e00ff */
[----:B------:R-:W-:Y:S02]  /*afb0*/  MOV R17, 0xb124a69e ;  /* 0xb124a69e00117802 */ /* 0x000fe40000000f00 */
[----:B------:R2:W-:Y:S01]  /*afc0*/  STL.64 [R1+0x660], R10 ;  /* 0x0006600a01007387 */ /* 0x0005e20000100a00 */
[----:B0-----:R-:W-:Y:S01]  /*afd0*/  HFMA2.MMA R22, -RZ, RZ, 0.8525390625, 0.0031871795654296875 ;  /* 0x3ad21a87ff167435 */ /* 0x001fe200000001ff */
[----:B------:R-:W-:-:S02]  /*afe0*/  IMAD.MOV.U32 R23, RZ, RZ, -0x4567de18 ;  /* 0xba9821e8ff177424 */ /* 0x000fc400078e00ff */
[----:B------:R0:W-:Y:S01]  /*aff0*/  STL.64 [R1+0x678], R12 ;  /* 0x0006780c01007387 */ /* 0x0001e20000100a00 */
[----:B---3--:R-:W-:Y:S01]  /*b000*/  HFMA2.MMA R8, -RZ, RZ, 1.3017578125, -2804 ;  /* 0x3d35e97aff087435 */ /* 0x008fe200000001ff */
[----:B------:R-:W-:Y:S02]  /*b010*/  IMAD.MOV.U32 R9, RZ, RZ, 0x3495237e ;  /* 0x3495237eff097424 */ /* 0x000fe400078e00ff */
[----:B------:R3:W-:Y:S01]  /*b020*/  STL.64 [R1+0x650], R6 ;  /* 0x0006500601007387 */ /* 0x0007e20000100a00 */
[----:B-1----:R-:W-:Y:S01]  /*b030*/  HFMA2.MMA R14, -RZ, RZ, -0.47998046875, 0.055816650390625 ;  /* 0xb7ae2b25ff0e7435 */ /* 0x002fe200000001ff */
[----:B------:R-:W-:Y:S01]  /*b040*/  IMAD.MOV.U32 R15, RZ, RZ, -0x55fb1376 ;  /* 0xaa04ec8aff0f7424 */ /* 0x000fe200078e00ff */
[----:B--2---:R-:W-:Y:S01]  /*b050*/  HFMA2.MMA R10, -RZ, RZ, -0.25732421875, 0.037445068359375 ;  /* 0xb41e28cbff0a7435 */ /* 0x004fe200000001ff */
[----:B------:R-:W-:Y:S01]  /*b060*/  IMAD.MOV.U32 R11, RZ, RZ, -0x41b34182 ;  /* 0xbe4cbe7eff0b7424 */ /* 0x000fe200078e00ff */
[----:B------:R1:W-:Y:S01]  /*b070*/  STL.64 [R1+0x658], R8 ;  /* 0x0006580801007387 */ /* 0x0003e20000100a00 */
[----:B0-----:R-:W-:Y:S01]  /*b080*/  HFMA2.MMA R13, -RZ, RZ, 1.681640625, -0.7841796875 ;  /* 0x3ebaba46ff0d7435 */ /* 0x001fe200000001ff */
[----:B------:R-:W-:-:S02]  /*b090*/  MOV R12, 0xbc76adea ;  /* 0xbc76adea000c7802 */ /* 0x000fc40000000f00 */
[----:B------:R0:W-:Y:S01]  /*b0a0*/  STL.64 [R1+0x668], R16 ;  /* 0x0006681001007387 */ /* 0x0001e20000100a00 */
[----:B---3--:R-:W-:Y:S01]  /*b0b0*/  IMAD.MOV.U32 R6, RZ, RZ, -0x47370002 ;  /* 0xb8c8fffeff067424 */ /* 0x008fe200078e00ff */
[----:B------:R-:W-:Y:S02]  /*b0c0*/  MOV R7, 0x3885781c ;  /* 0x3885781c00077802 */ /* 0x000fe40000000f00 */
[----:B------:R2:W-:Y:S04]  /*b0d0*/  STL.64 [R1+0x6a0], R10 ;  /* 0x0006a00a01007387 */ /* 0x0005e80000100a00 */
[----:B------:R3:W-:Y:S01]  /*b0e0*/  STL.64 [R1+0x6a8], R12 ;  /* 0x0006a80c01007387 */ /* 0x0007e20000100a00 */
[----:B-1----:R-:W-:Y:S01]  /*b0f0*/  IMAD.MOV.U32 R8, RZ, RZ, 0x3558d126 ;  /* 0x3558d126ff087424 */ /* 0x002fe200078e00ff */
[----:B------:R-:W-:-:S02]  /*b100*/  MOV R9, 0x262d4d18 ;  /* 0x262d4d1800097802 */ /* 0x000fc40000000f00 */
[----:B------:R1:W-:Y:S01]  /*b110*/  STL.64 [R1+0x680], R6 ;  /* 0x0006800601007387 */ /* 0x0003e20000100a00 */
[----:B0-----:R-:W-:Y:S01]  /*b120*/  IMAD.MOV.U32 R16, RZ, RZ, -0x41124077 ;  /* 0xbeedbf89ff107424 */ /* 0x001fe200078e00ff */
[----:B------:R-:W-:Y:S01]  /*b130*/  MOV R17, 0x3e8866ce ;  /* 0x3e8866ce00117802 */ /* 0x000fe20000000f00 */
[----:B--2---:R-:W-:Y:S01]  /*b140*/  HFMA2.MMA R11, -RZ, RZ, -0.84814453125, 0 ;  /* 0xbac90000ff0b7435 */ /* 0x004fe200000001ff */
[----:B------:R-:W-:Y:S01]  /*b150*/  MOV R10, 0x3091fe30 ;  /* 0x3091fe30000a7802 */ /* 0x000fe20000000f00 */
[----:B------:R0:W-:Y:S01]  /*b160*/  STL.64 [R1+0x688], R14 ;  /* 0x0006880e01007387 */ /* 0x0001e20000100a00 */
[----:B---3--:R-:W-:Y:S01]  /*b170*/  HFMA2.MMA R12, -RZ, RZ, -0.07666015625, -43.65625 ;  /* 0xace8d175ff0c7435 */ /* 0x008fe200000001ff */
[----:B------:R-:W-:Y:S02]  /*b180*/  IMAD.MOV.U32 R13, RZ, RZ, 0x38b0b6af ;  /* 0x38b0b6afff0d7424 */ /* 0x000fe400078e00ff */
[----:B------:R2:W-:Y:S01]  /*b190*/  STL.64 [R1+0x698], R8 ;  /* 0x0006980801007387 */ /* 0x0005e20000100a00 */
[----:B-1----:R-:W-:Y:S01]  /*b1a0*/  HFMA2.MMA R7, -RZ, RZ, -1.349609375, 2.236328125 ;  /* 0xbd664079ff077435 */ /* 0x002fe200000001ff */
[----:B------:R-:W-:-:S02]  /*b1b0*/  MOV R6, 0x3e02b5d2 ;  /* 0x3e02b5d200067802 */ /* 0x000fc40000000f00 */
[----:B------:R1:W-:Y:S01]  /*b1c0*/  STL.64 [R1+0x6d8], R10 ;  /* 0x0006d80a01007387 */ /* 0x0003e20000100a00 */
[----:B0-----:R-:W-:Y:S01]  /*b1d0*/  IMAD.MOV.U32 R14, RZ, RZ, -0x4bc3c1c1 ;  /* 0xb43c3e3fff0e7424 */ /* 0x001fe200078e00ff */
[----:B------:R-:W-:Y:S02]  /*b1e0*/  MOV R15, 0x3c9d93f6 ;  /* 0x3c9d93f6000f7802 */ /* 0x000fe40000000f00 */
[----:B------:R0:W-:Y:S01]  /*b1f0*/  STL.64 [R1+0x6e8], R12 ;  /* 0x0006e80c01007387 */ /* 0x0001e20000100a00 */
[----:B--2---:R-:W-:Y:S01]  /*b200*/  HFMA2.MMA R8, -RZ, RZ, -1.1162109375, 0.44384765625 ;  /* 0xbc77371aff087435 */ /* 0x004fe200000001ff */
[----:B------:R-:W-:Y:S02]  /*b210*/  IMAD.MOV.U32 R9, RZ, RZ, 0x3bbc182a ;  /* 0x3bbc182aff097424 */ /* 0x000fe400078e00ff */
[----:B------:R2:W-:Y:S01]  /*b220*/  STL.64 [R1+0x6b0], R16 ;  /* 0x0006b01001007387 */ /* 0x0005e20000100a00 */
[----:B-1----:R-:W-:Y:S01]  /*b230*/  HFMA2.MMA R10, -RZ, RZ, -1.8310546875, -0.73486328125 ;  /* 0xbf53b9e1ff0a7435 */ /* 0x002fe200000001ff */
[----:B------:R-:W-:-:S02]  /*b240*/  IMAD.MOV.U32 R11, RZ, RZ, 0x3f64be03 ;  /* 0x3f64be03ff0b7424 */ /* 0x000fc400078e00ff */
[----:B------:R1:W-:Y:S01]  /*b250*/  STL.64 [R1+0x6c0], R6 ;  /* 0x0006c00601007387 */ /* 0x0003e20000100a00 */
[----:B0-----:R-:W-:Y:S01]  /*b260*/  HFMA2.MMA R13, -RZ, RZ, -0.365234375, 0.14404296875 ;  /* 0xb5d8309cff0d7435 */ /* 0x001fe200000001ff */
[----:B------:R-:W-:Y:S02]  /*b270*/  MOV R12, 0xbee64065 ;  /* 0xbee64065000c7802 */ /* 0x000fe40000000f00 */
[----:B------:R0:W-:Y:S01]  /*b280*/  STL.64 [R1+0x6c8], R14 ;  /* 0x0006c80e01007387 */ /* 0x0001e20000100a00 */
[----:B--2---:R-:W-:Y:S01]  /*b290*/  HFMA2.MMA R17, -RZ, RZ, 0.473876953125, 0.000475406646728515625 ;  /* 0x37950fcaff117435 */ /* 0x004fe200000001ff */
[----:B------:R-:W-:Y:S02]  /*b2a0*/  MOV R16, 0xb867519f ;  /* 0xb867519f00107802 */ /* 0x000fe40000000f00 */
[----:B------:R2:W-:Y:S01]  /*b2b0*/  STL.64 [R1+0x718], R10 ;  /* 0x0007180a01007387 */ /* 0x0005e20000100a00 */
[----:B-1----:R-:W-:Y:S01]  /*b2c0*/  IMAD.MOV.U32 R6, RZ, RZ, 0x292edd8c ;  /* 0x292edd8cff067424 */ /* 0x002fe200078e00ff */
[----:B------:R-:W-:-:S02]  /*b2d0*/  MOV R7, 0xb66d3d31 ;  /* 0xb66d3d3100077802 */ /* 0x000fc40000000f00 */
[----:B------:R1:W-:Y:S01]  /*b2e0*/  STL.64 [R1+0x6d0], R8 ;  /* 0x0006d00801007387 */ /* 0x0003e20000100a00 */
[----:B0-----:R-:W-:Y:S01]  /*b2f0*/  HFMA2.MMA R14, -RZ, RZ, 0.37939453125, -1.3037109375 ;  /* 0x3612bd37ff0e7435 */ /* 0x001fe200000001ff */
[----:B------:R-:W-:Y:S02]  /*b300*/  IMAD.MOV.U32 R15, RZ, RZ, -0x4acca68f ;  /* 0xb5335971ff0f7424 */ /* 0x000fe400078e00ff */
[----:B------:R0:W-:Y:S01]  /*b310*/  STL.64 [R1+0x720], R12 ;  /* 0x0007200c01007387 */ /* 0x0001e20000100a00 */
[----:B--2---:R-:W-:Y:S01]  /*b320*/  HFMA2.MMA R11, -RZ, RZ, 0.057769775390625, -50528 ;  /* 0x2b65fa2bff0b7435 */ /* 0x004fe200000001ff */
[----:B------:R-:W-:Y:S02]  /*b330*/  MOV R10, 0x39ba53bc ;  /* 0x39ba53bc000a7802 */ /* 0x000fe40000000f00 */
[----:B------:R2:W-:Y:S01]  /*b340*/  STL.64 [R1+0x648], R20 ;  /* 0x0006481401007387 */ /* 0x0005e20000100a00 */
[----:B-1----:R-:W-:Y:S01]  /*b350*/  IMAD.MOV.U32 R8, RZ, RZ, 0x3f885f7f ;  /* 0x3f885f7fff087424 */ /* 0x002fe200078e00ff */
[----:B------:R-:W-:-:S02]  /*b360*/  MOV R9, 0x3944bb29 ;  /* 0x3944bb2900097802 */ /* 0x000fc40000000f00 */
[----:B------:R1:W-:Y:S01]  /*b370*/  STL.64 [R1+0x6f0], R16 ;  /* 0x0006f01001007387 */ /* 0x0003e20000100a00 */
[----:B0-----:R-:W-:-:S03]  /*b380*/  HFMA2.MMA R12, -RZ, RZ, -0.47021484375, -4.7028064727783203125e-05 ;  /* 0xb7868315ff0c7435 */ /* 0x001fc600000001ff */
[----:B------:R0:W-:Y:S01]  /*b390*/  STL.64 [R1+0x6f8], R6 ;  /* 0x0006f80601007387 */ /* 0x0001e20000100a00 */
[----:B------:R-:W-:Y:S01]  /*b3a0*/  IMAD.MOV.U32 R13, RZ, RZ, 0x2860a0bf ;  /* 0x2860a0bfff0d7424 */ /* 0x000fe200078e00ff */
[----:B--2---:R-:W-:Y:S02]  /*b3b0*/  HFMA2.MMA R21, -RZ, RZ, -0.38671875, 1.546875 ;  /* 0xb6303e30ff157435 */ /* 0x004fe400000001ff */
[----:B------:R2:W-:Y:S01]  /*b3c0*/  STL.64 [R1+0x700], R14 ;  /* 0x0007000e01007387 */ /* 0x0005e20000100a00 */
[----:B------:R-:W-:Y:S01]  /*b3d0*/  MOV R20, 0x368d5ef3 ;  /* 0x368d5ef300147802 */ /* 0x000fe20000000f00 */
[----:B-1----:R-:W-:Y:S01]  /*b3e0*/  IMAD.MOV.U32 R16, RZ, RZ, 0x3e44f8f2 ;  /* 0x3e44f8f2ff107424 */ /* 0x002fe200078e00ff */
[----:B------:R-:W-:Y:S01]  /*b3f0*/  MOV R17, 0xbe29f5e1 ;  /* 0xbe29f5e100117802 */ /* 0x000fe20000000f00 */
[----:B------:R1:W-:Y:S01]  /*b400*/  STL.64 [R1+0x750], R10 ;  /* 0x0007500a01007387 */ /* 0x0003e20000100a00 */
[----:B0-----:R-:W-:Y:S01]  /*b410*/  HFMA2.MMA R7, -RZ, RZ, 1.12890625, -13600 ;  /* 0x3c84f2a4ff077435 */ /* 0x001fe200000001ff */
[----:B------:R-:W-:-:S02]  /*b420*/  MOV R6, 0xbcafe000 ;  /* 0xbcafe00000067802 */ /* 0x000fc40000000f00 */
[----:B------:R0:W-:Y:S01]  /*b430*/  STL.64 [R1+0x710], R8 ;  /* 0x0007100801007387 */ /* 0x0001e20000100a00 */
[----:B--2---:R-:W-:Y:S01]  /*b440*/  IMAD.MOV.U32 R14, RZ, RZ, -0x443c0f77 ;  /* 0xbbc3f089ff0e7424 */ /* 0x004fe200078e00ff */
[----:B------:R-:W-:Y:S02]  /*b450*/  MOV R15, 0xaef836cd ;  /* 0xaef836cd000f7802 */ /* 0x000fe40000000f00 */
[----:B------:R2:W-:Y:S01]  /*b460*/  STL.64 [R1+0x670], R22 ;  /* 0x0006701601007387 */ /* 0x0005e20000100a00 */
[----:B-1----:R-:W-:Y:S01]  /*b470*/  HFMA2.MMA R10, -RZ, RZ, 0.355224609375, -8.9824199676513671875e-05 ;  /* 0x35af85e3ff0a7435 */ /* 0x002fe200000001ff */
[----:B------:R-:W-:Y:S02]  /*b480*/  IMAD.MOV.U32 R11, RZ, RZ, -0x417c17f8 ;  /* 0xbe83e808ff0b7424 */ /* 0x000fe400078e00ff */
[----:B------:R1:W-:Y:S01]  /*b490*/  STL.64 [R1+0x728], R16 ;  /* 0x0007281001007387 */ /* 0x0003e20000100a00 */
[----:B0-----:R-:W-:-:S03]  /*b4a0*/  HFMA2.MMA R8, -RZ, RZ, 0.8466796875, -22.078125 ;  /* 0x3ac6cd85ff087435 */ /* 0x001fc600000001ff */
[----:B------:R0:W-:Y:S01]  /*b4b0*/  STL.64 [R1+0x760], R12 ;  /* 0x0007600c01007387 */ /* 0x0001e20000100a00 */
[----:B------:R-:W-:Y:S01]  /*b4c0*/  IMAD.MOV.U32 R9, RZ, RZ, -0x4576a78a ;  /* 0xba895876ff097424 */ /* 0x000fe200078e00ff */
[----:B--2---:R-:W-:Y:S02]  /*b4d0*/  HFMA2.MMA R22, -RZ, RZ, 0.5068359375, -4.30859375 ;  /* 0x380ec44fff167435 */ /* 0x004fe400000001ff */
[----:B------:R2:W-:Y:S01]  /*b4e0*/  STL.64 [R1+0x690], R20 ;  /* 0x0006901401007387 */ /* 0x0005e20000100a00 */
[----:B------:R-:W-:Y:S01]  /*b4f0*/  IMAD.MOV.U32 R23, RZ, RZ, -0x41f2d92f ;  /* 0xbe0d26d1ff177424 */ /* 0x000fe200078e00ff */
[----:B-1----:R-:W-:Y:S02]  /*b500*/  HFMA2.MMA R17, -RZ, RZ, 1.9580078125, 308.25 ;  /* 0x3fd55cd1ff117435 */ /* 0x002fe400000001ff */
[----:B------:R1:W-:Y:S01]  /*b510*/  STL.64 [R1+0x738], R6 ;  /* 0x0007380601007387 */ /* 0x0003e20000100a00 */
[----:B------:R-:W-:Y:S01]  /*b520*/  MOV R16, 0x365283b7 ;  /* 0x365283b700107802 */ /* 0x000fe20000000f00 */
[----:B0-----:R-:W-:-:S02]  /*b530*/  HFMA2.MMA R13, -RZ, RZ, -1.4169921875, 13232 ;  /* 0xbdab7276ff0d7435 */ /* 0x001fc400000001ff */
[----:B------:R0:W-:Y:S01]  /*b540*/  STL.64 [R1+0x740], R14 ;  /* 0x0007400e01007387 */ /* 0x0001e20000100a00 */
[----:B------:R-:W-:Y:S01]  /*b550*/  MOV R12, 0x3e580a4b ;  /* 0x3e580a4b000c7802 */ /* 0x000fe20000000f00 */
[----:B--2---:R-:W-:Y:S01]  /*b560*/  IMAD.MOV.U32 R20, RZ, RZ, 0x3a8dcf9e ;  /* 0x3a8dcf9eff147424 */ /* 0x004fe200078e00ff */
[----:B------:R-:W-:Y:S01]  /*b570*/  MOV R21, 0xb9c3f089 ;  /* 0xb9c3f08900157802 */ /* 0x000fe20000000f00 */
[----:B------:R2:W-:Y:S01]  /*b580*/  STL.64 [R1+0x790], R10 ;  /* 0x0007900a01007387 */ /* 0x0005e20000100a00 */
[----:B-1----:R-:W-:Y:S01]  /*b590*/  IMAD.MOV.U32 R6, RZ, RZ, 0x3deeafd0 ;  /* 0x3deeafd0ff067424 */ /* 0x002fe200078e00ff */
[----:B------:R-:W-:Y:S02]  /*b5a0*/  MOV R7, 0xc0550bb4 ;  /* 0xc0550bb400077802 */ /* 0x000fe40000000f00 */
[----:B------:R1:W-:Y:S01]  /*b5b0*/  STL.64 [R1+0x748], R8 ;  /* 0x0007480801007387 */ /* 0x0003e20000100a00 */
[----:B0-----:R-:W-:Y:S01]  /*b5c0*/  HFMA2.MMA R14, -RZ, RZ, 2.279296875, 6.03199005126953125e-05 ;  /* 0x408f03f4ff0e7435 */ /* 0x001fe200000001ff */
[----:B------:R-:W-:-:S02]  /*b5d0*/  IMAD.MOV.U32 R15, RZ, RZ, -0x3fd357bf ;  /* 0xc02ca841ff0f7424 */ /* 0x000fc400078e00ff */
[----:B------:R0:W-:Y:S01]  /*b5e0*/  STL.64 [R1+0x6b8], R22 ;  /* 0x0006b81601007387 */ /* 0x0001e20000100a00 */
[----:B--2---:R-:W-:Y:S01]  /*b5f0*/  HFMA2.MMA R11, -RZ, RZ, 0.468505859375, 37952 ;  /* 0x377f78a2ff0b7435 */ /* 0x004fe200000001ff */
[----:B------:R-:W-:Y:S02]  /*b600*/  MOV R10, 0xb84a1be1 ;  /* 0xb84a1be1000a7802 */ /* 0x000fe40000000f00 */
[----:B------:R2:W-:Y:S01]  /*b610*/  STL.64 [R1+0x6e0], R20 ;  /* 0x0006e01401007387 */ /* 0x0005e20000100a00 */
[----:B-1----:R-:W-:Y:S01]  /*b620*/  IMAD.MOV.U32 R8, RZ, RZ, -0x4040cb49 ;  /* 0xbfbf34b7ff087424 */ /* 0x002fe200078e00ff */
[----:B------:R-:W-:Y:S02]  /*b630*/  MOV R9, 0x3f30567c ;  /* 0x3f30567c00097802 */ /* 0x000fe40000000f00 */
[----:B------:R1:W-:Y:S01]  /*b640*/  STL.64 [R1+0x768], R16 ;  /* 0x0007681001007387 */ /* 0x0003e20000100a00 */
[----:B0-----:R-:W-:Y:S01]  /*b650*/  HFMA2.MMA R23, -RZ, RZ, -1.923828125, 0.025543212890625 ;  /* 0xbfb2268aff177435 */ /* 0x001fe200000001ff */
[----:B------:R-:W-:-:S02]  /*b660*/  MOV R22, 0x3f39715e ;  /* 0x3f39715e00167802 */ /* 0x000fc40000000f00 */
[----:B------:R0:W-:Y:S01]  /*b670*/  STL.64 [R1+0x770], R6 ;  /* 0x0007700601007387 */ /* 0x0001e20000100a00 */
[----:B--2---:R-:W-:-:S03]  /*b680*/  HFMA2.MMA R20, -RZ, RZ, 1.3876953125, 0.000747203826904296875 ;  /* 0x3d8d121fff147435 */ /* 0x004fc600000001ff */
[----:B------:R2:W-:Y:S01]  /*b690*/  STL.64 [R1+0x798], R12 ;  /* 0x0007980c01007387 */ /* 0x0005e20000100a00 */
[----:B------:R-:W-:Y:S02]  /*b6a0*/  IMAD.MOV.U32 R21, RZ, RZ, 0x326ef93b ;  /* 0x326ef93bff157424 */ /* 0x000fe400078e00ff */
[----:B-1----:R-:W-:Y:S01]  /*b6b0*/  IMAD.MOV.U32 R16, RZ, RZ, -0x4dfa223c ;  /* 0xb205ddc4ff107424 */ /* 0x002fe200078e00ff */
[----:B------:R-:W-:Y:S01]  /*b6c0*/  MOV R17, 0x3cc6cd86 ;  /* 0x3cc6cd8600117802 */ /* 0x000fe20000000f00 */
[----:B------:R1:W-:Y:S01]  /*b6d0*/  STL.64 [R1+0x778], R14 ;  /* 0x0007780e01007387 */ /* 0x0003e20000100a00 */
[----:B0-----:R-:W-:Y:S01]  /*b6e0*/  HFMA2.MMA R7, -RZ, RZ, -0.84912109375, -587 ;  /* 0xbacbe096ff077435 */ /* 0x001fe200000001ff */
[----:B------:R-:W-:Y:S02]  /*b6f0*/  MOV R6, 0x2e596624 ;  /* 0x2e59662400067802 */ /* 0x000fe40000000f00 */
[----:B------:R0:W-:Y:S01]  /*b700*/  STL.64 [R1+0x788], R8 ;  /* 0x0007880801007387 */ /* 0x0001e20000100a00 */
[----:B--2---:R-:W-:Y:S01]  /*b710*/  HFMA2.MMA R12, -RZ, RZ, -2.5859375, -0.0101165771484375 ;  /* 0xc12ca12eff0c7435 */ /* 0x004fe200000001ff */
[----:B------:R-:W-:-:S02]  /*b720*/  IMAD.MOV.U32 R13, RZ, RZ, -0x4543e1d3 ;  /* 0xbabc1e2dff0d7424 */ /* 0x000fc400078e00ff */
[----:B------:R2:W-:Y:S01]  /*b730*/  STL.64 [R1+0x7c8], R10 ;  /* 0x0007c80a01007387 */ /* 0x0005e20000100a00 */
[----:B-1----:R-:W-:Y:S01]  /*b740*/  IMAD.MOV.U32 R14, RZ, RZ, 0x3a8a6d7f ;  /* 0x3a8a6d7fff0e7424 */ /* 0x002fe200078e00ff */
[----:B------:R-:W-:Y:S02]  /*b750*/  MOV R15, 0xb9b8f43c ;  /* 0xb9b8f43c000f7802 */ /* 0x000fe40000000f00 */
[----:B------:R1:W-:Y:S01]  /*b760*/  STL.64 [R1+0x7a0], R16 ;  /* 0x0007a01001007387 */ /* 0x0003e20000100a00 */
[----:B0-----:R-:W-:Y:S01]  /*b770*/  HFMA2.MMA R8, -RZ, RZ, 0.045440673828125, 4296 ;  /* 0x29d16c32ff087435 */ /* 0x001fe200000001ff */
[----:B------:R-:W-:Y:S02]  /*b780*/  IMAD.MOV.U32 R9, RZ, RZ, 0x389de2c9 ;  /* 0x389de2c9ff097424 */ /* 0x000fe400078e00ff */
[----:B------:R0:W-:Y:S01]  /*b790*/  STL.64 [R1+0x708], R22 ;  /* 0x0007081601007387 */ /* 0x0001e20000100a00 */
[----:B--2---:R-:W-:Y:S01]  /*b7a0*/  HFMA2.MMA R10, -RZ, RZ, 1.4541015625, -0.0060577392578125 ;  /* 0x3dd19e34ff0a7435 */ /* 0x004fe200000001ff */
[----:B------:R-:W-:-:S02]  /*b7b0*/  IMAD.MOV.U32 R11, RZ, RZ, 0x3067cdc6 ;  /* 0x3067cdc6ff0b7424 */ /* 0x000fc400078e00ff */
[----:B------:R2:W-:Y:S01]  /*b7c0*/  STL.64 [R1+0x730], R20 ;  /* 0x0007301401007387 */ /* 0x0005e20000100a00 */
[----:B-1----:R-:W-:-:S03]  /*b7d0*/  HFMA2.MMA R17, -RZ, RZ, -2.576171875, 24.15625 ;  /* 0xc1274e0aff117435 */ /* 0x002fc600000001ff */
[----:B------:R1:W-:Y:S01]  /*b7e0*/  STL.64 [R1+0x7b0], R6 ;  /* 0x0007b00601007387 */ /* 0x0003e20000100a00 */
[----:B------:R-:W-:Y:S01]  /*b7f0*/  MOV R16, 0x4113bbe2 ;  /* 0x4113bbe200107802 */ /* 0x000fe20000000f00 */
[----:B0-----:R-:W-:Y:S02]  /*b800*/  IMAD.MOV.U32 R22, RZ, RZ, -0x475ce5ee ;  /* 0xb8a31a12ff167424 */ /* 0x001fe400078e00ff */
[----:B------:R0:W-:Y:S01]  /*b810*/  STL.64 [R1+0x7b8], R14 ;  /* 0x0007b80e01007387 */ /* 0x0001e20000100a00 */
[----:B------:R-:W-:Y:S01]  /*b820*/  MOV R23, 0x3852efff ;  /* 0x3852efff00177802 */ /* 0x000fe20000000f00 */
[----:B--2---:R-:W-:Y:S02]  /*b830*/  HFMA2.MMA R21, -RZ, RZ, 1.94140625, -55168 ;  /* 0x3fc4fabcff157435 */ /* 0x004fe400000001ff */
[----:B------:R2:W-:Y:S01]  /*b840*/  STL.64 [R1+0x7d8], R12 ;  /* 0x0007d80c01007387 */ /* 0x0005e20000100a00 */
[----:B------:R-:W-:Y:S01]  /*b850*/  MOV R20, 0xb9885993 ;  /* 0xb988599300147802 */ /* 0x000fe20000000f00 */
[----:B-1----:R-:W-:Y:S01]  /*b860*/  IMAD.MOV.U32 R6, RZ, RZ, 0x40b05672 ;  /* 0x40b05672ff067424 */ /* 0x002fe200078e00ff */
[----:B------:R-:W-:Y:S01]  /*b870*/  MOV R7, 0x3749bc93 ;  /* 0x3749bc9300077802 */ /* 0x000fe20000000f00 */
[----:B------:R1:W-:Y:S01]  /*b880*/  STL.64 [R1+0x7c0], R8 ;  /* 0x0007c00801007387 */ /* 0x0003e20000100a00 */
[----:B0-----:R-:W-:Y:S01]  /*b890*/  HFMA2.MMA R14, -RZ, RZ, -2.0703125, -772.5 ;  /* 0xc024e209ff0e7435 */ /* 0x001fe200000001ff */
[----:B------:R-:W-:-:S02]  /*b8a0*/  IMAD.MOV.U32 R15, RZ, RZ, 0x40148713 ;  /* 0x40148713ff0f7424 */ /* 0x000fc400078e00ff */
[----:B------:R0:W-:Y:S01]  /*b8b0*/  STL.64 [R1+0x808], R10 ;  /* 0x0008080a01007387 */ /* 0x0001e20000100a00 */
[----:B--2---:R-:W-:Y:S01]  /*b8c0*/  HFMA2.MMA R13, -RZ, RZ, 1.16015625, 771.5 ;  /* 0x3ca46207ff0d7435 */ /* 0x004fe200000001ff */
[----:B------:R-:W-:Y:S02]  /*b8d0*/  MOV R12, 0xbce55ca9 ;  /* 0xbce55ca9000c7802 */ /* 0x000fe40000000f00 */
[----:B------:R2:W-:Y:S01]  /*b8e0*/  STL.64 [R1+0x758], R22 ;  /* 0x0007581601007387 */ /* 0x0005e20000100a00 */
[----:B-1----:R-:W-:Y:S01]  /*b8f0*/  IMAD.MOV.U32 R8, RZ, RZ, 0x3eadf3d5 ;  /* 0x3eadf3d5ff087424 */ /* 0x002fe200078e00ff */
[----:B------:R-:W-:Y:S02]  /*b900*/  MOV R9, 0xbe88cf1e ;  /* 0xbe88cf1e00097802 */ /* 0x000fe40000000f00 */
[----:B------:R1:W-:Y:S01]  /*b910*/  STL.64 [R1+0x7e0], R16 ;  /* 0x0007e01001007387 */ /* 0x0003e20000100a00 */
[----:B0-----:R-:W-:Y:S01]  /*b920*/  HFMA2.MMA R11, -RZ, RZ, 3.0078125, 0.99951171875 ;  /* 0x42043bffff0b7435 */ /* 0x001fe200000001ff */
[----:B------:R-:W-:-:S02]  /*b930*/  MOV R10, 0xc251316e ;  /* 0xc251316e000a7802 */ /* 0x000fc40000000f00 */
[----:B------:R0:W-:Y:S01]  /*b940*/  STL.64 [R1+0x7e8], R6 ;  /* 0x0007e80601007387 */ /* 0x0001e20000100a00 */
[----:B--2---:R-:W-:Y:S01]  /*b950*/  HFMA2.MMA R22, -RZ, RZ, -1.1416015625, -6136 ;  /* 0xbc91edfeff167435 */ /* 0x004fe200000001ff */
[----:B------:R-:W-:Y:S02]  /*b960*/  IMAD.MOV.U32 R23, RZ, RZ, 0x3bd19e34 ;  /* 0x3bd19e34ff177424 */ /* 0x000fe400078e00ff */
[----:B------:R2:W-:Y:S01]  /*b970*/  STL.64 [R1+0x780], R20 ;  /* 0x0007801401007387 */ /* 0x0005e20000100a00 */
[----:B-1----:R-:W-:Y:S01]  /*b980*/  IMAD.MOV.U32 R16, RZ, RZ, -0x4418ceb5 ;  /* 0xbbe7314bff107424 */ /* 0x002fe200078e00ff */
[----:B------:R-:W-:Y:S02]  /*b990*/  MOV R17, 0x2c0887f7 ;  /* 0x2c0887f700117802 */ /* 0x000fe40000000f00 */
[----:B------:R1:W-:Y:S01]  /*b9a0*/  STL.64 [R1+0x7f0], R14 ;  /* 0x0007f00e01007387 */ /* 0x0003e20000100a00 */
[----:B0-----:R-:W-:Y:S01]  /*b9b0*/  HFMA2.MMA R7, -RZ, RZ, -0.09967041015625, -0.000908374786376953125 ;  /* 0xae619371ff077435 */ /* 0x001fe200000001ff */
[----:B------:R-:W-:-:S02]  /*b9c0*/  MOV R6, 0x39bf9a7a ;  /* 0x39bf9a7a00067802 */ /* 0x000fc40000000f00 */
[----:B------:R0:W-:Y:S01]  /*b9d0*/  STL.64 [R1+0x810], R12 ;  /* 0x0008100c01007387 */ /* 0x0001e20000100a00 */
[----:B--2---:R-:W-:Y:S01]  /*b9e0*/  IMAD.MOV.U32 R20, RZ, RZ, -0x3f2c328c ;  /* 0xc0d3cd74ff147424 */ /* 0x004fe200078e00ff */
[----:B------:R-:W-:Y:S02]  /*b9f0*/  MOV R21, 0x41565e26 ;  /* 0x41565e2600157802 */ /* 0x000fe40000000f00 */
[----:B------:R2:W-:Y:S01]  /*ba00*/  STL.64 [R1+0x800], R8 ;  /* 0x0008000801007387 */ /* 0x0005e20000100a00 */
[----:B-1----:R-:W-:Y:S01]  /*ba10*/  IMAD.MOV.U32 R14, RZ, RZ, -0x475fe738 ;  /* 0xb8a018c8ff0e7424 */ /* 0x002fe200078e00ff */
[----:B------:R-:W-:Y:S02]  /*ba20*/  MOV R15, 0xc188e6d2 ;  /* 0xc188e6d2000f7802 */ /* 0x000fe40000000f00 */
[----:B------:R1:W-:Y:S01]  /*ba30*/  STL.64 [R1+0x818], R16 ;  /* 0x0008181001007387 */ /* 0x0003e20000100a00 */
[----:B0-----:R-:W-:Y:S01]  /*ba40*/  HFMA2.MMA R12, -RZ, RZ, 2.826171875, 0.0019626617431640625 ;  /* 0x41a71805ff0c7435 */ /* 0x001fe200000001ff */
[----:B------:R-:W-:-:S02]  /*ba50*/  IMAD.MOV.U32 R13, RZ, RZ, -0x3edf44cc ;  /* 0xc120bb34ff0d7424 */ /* 0x000fc400078e00ff */
[----:B------:R0:W-:Y:S01]  /*ba60*/  STL.64 [R1+0x840], R10 ;  /* 0x0008400a01007387 */ /* 0x0001e20000100a00 */
[----:B--2---:R-:W-:Y:S01]  /*ba70*/  HFMA2.MMA R8, -RZ, RZ, -1.8896484375, 26704 ;  /* 0xbf8f7685ff087435 */ /* 0x004fe200000001ff */
[----:B------:R-:W-:Y:S02]  /*ba80*/  IMAD.MOV.U32 R9, RZ, RZ, 0x42148722 ;  /* 0x42148722ff097424 */ /* 0x000fe400078e00ff */
[----:B------:R2:W-:Y:S01]  /*ba90*/  STL.64 [R1+0x7a8], R22 ;  /* 0x0007a81601007387 */ /* 0x0005e20000100a00 */
[----:B-1----:R-:W-:-:S03]  /*baa0*/  HFMA2.MMA R17, -RZ, RZ, 2.25390625, 28240 ;  /* 0x408276e5ff117435 */ /* 0x002fc600000001ff */
[----:B------:R1:W-:Y:S01]  /*bab0*/  STL.64 [R1+0x7d0], R20 ;  /* 0x0007d01401007387 */ /* 0x0003e20000100a00 */
[----:B------:R-:W-:Y:S01]  /*bac0*/  MOV R16, 0xb74d552d ;  /* 0xb74d552d00107802 */ /* 0x000fe20000000f00 */
[----:B0-----:R-:W-:Y:S02]  /*bad0*/  HFMA2.MMA R10, -RZ, RZ, -1.185546875, -0.0413818359375 ;  /* 0xbcbea94cff0a7435 */ /* 0x001fe400000001ff */
[----:B------:R0:W-:Y:S01]  /*bae0*/  STL.64 [R1+0x828], R6 ;  /* 0x0008280601007387 */ /* 0x0001e20000100a00 */
[----:B------:R-:W-:Y:S01]  /*baf0*/  IMAD.MOV.U32 R11, RZ, RZ, 0x3c03ba34 ;  /* 0x3c03ba34ff0b7424 */ /* 0x000fe200078e00ff */
[----:B--2---:R-:W-:Y:S02]  /*bb00*/  HFMA2.MMA R23, -RZ, RZ, -0.2454833984375, 0.384765625 ;  /* 0xb3db3628ff177435 */ /* 0x004fe400000001ff */
[----:B------:R2:W-:Y:S01]  /*bb10*/  STL.64 [R1+0x830], R14 ;  /* 0x0008300e01007387 */ /* 0x0005e20000100a00 */
[----:B------:R-:W-:Y:S01]  /*bb20*/  MOV R22, 0xbf8095d8 ;  /* 0xbf8095d800167802 */ /* 0x000fe20000000f00 */
[----:B-1----:R-:W-:-:S02]  /*bb30*/  HFMA2.MMA R20, -RZ, RZ, 0.85595703125, 0.00191211700439453125 ;  /* 0x3ad917d5ff147435 */ /* 0x002fc400000001ff */
[----:B------:R1:W-:Y:S01]  /*bb40*/  STL.64 [R1+0x850], R12 ;  /* 0x0008500c01007387 */ /* 0x0003e20000100a00 */
[----:B------:R-:W-:Y:S02]  /*bb50*/  IMAD.MOV.U32 R21, RZ, RZ, -0x456ebbf7 ;  /* 0xba914409ff157424 */ /* 0x000fe400078e00ff */
[----:B0-----:R-:W-:Y:S01]  /*bb60*/  IMAD.MOV.U32 R6, RZ, RZ, -0x3fa1af6f ;  /* 0xc05e5091ff067424 */ /* 0x001fe200078e00ff */
[----:B------:R-:W-:Y:S01]  /*bb70*/  MOV R7, 0x3fb76a6c ;  /* 0x3fb76a6c00077802 */ /* 0x000fe20000000f00 */
[----:B------:R0:W-:Y:S01]  /*bb80*/  STL.64 [R1+0x838], R8 ;  /* 0x0008380801007387 */ /* 0x0001e20000100a00 */
[----:B--2---:R-:W-:Y:S01]  /*bb90*/  HFMA2.MMA R14, -RZ, RZ, 0.2374267578125, 1.6318359375 ;  /* 0x33993e87ff0e7435 */ /* 0x004fe200000001ff */
[----:B------:R-:W-:Y:S02]  /*bba0*/  IMAD.MOV.U32 R15, RZ, RZ, -0x411aa357 ;  /* 0xbee55ca9ff0f7424 */ /* 0x000fe400078e00ff */
[----:B------:R2:W-:Y:S01]  /*bbb0*/  STL.64 [R1+0x858], R16 ;  /* 0x0008581001007387 */ /* 0x0005e20000100a00 */
[----:B-1----:R-:W-:Y:S01]  /*bbc0*/  HFMA2.MMA R13, -RZ, RZ, -0.8671875, 0.02020263671875 ;  /* 0xbaf0252cff0d7435 */ /* 0x002fe200000001ff */
        /* <DEDUP_REMOVED lines=8> */
[----:B-1----:R-:W-:-:S03]  /*bc50*/  HFMA2.MMA R7, -RZ, RZ, 1.09375, 130.875 ;  /* 0x3c605817ff077435 */ /* 0x002fc600000001ff */
[----:B------:R1:W-:Y:S01]  /*bc60*/  STL.64 [R1+0x820], R20 ;  /* 0x0008201401007387 */ /* 0x0003e20000100a00 */
[----:B------:R-:W-:Y:S01]  /*bc70*/  MOV R6, 0x430437bf ;  /* 0x430437bf00067802 */ /* 0x000fe20000000f00 */
[----:B0-----:R-:W-:Y:S02]  /*bc80*/  HFMA2.MMA R11, -RZ, RZ, -3.046875, -118.1875 ;  /* 0xc218d763ff0b7435 */ /* 0x001fe400000001ff */
[----:B------:R0:W-:Y:S01]  /*bc90*/  STL.64 [R1+0x868], R14 ;  /* 0x0008680e01007387 */ /* 0x0001e20000100a00 */
[----:B------:R-:W-:Y:S01]  /*bca0*/  MOV R10, 0x4223149e ;  /* 0x4223149e000a7802 */ /* 0x000fe20000000f00 */
[----:B--2---:R-:W-:Y:S01]  /*bcb0*/  IMAD.MOV.U32 R22, RZ, RZ, 0x3b2278e6 ;  /* 0x3b2278e6ff167424 */ /* 0x004fe200078e00ff */
[----:B------:R-:W-:Y:S01]  /*bcc0*/  MOV R23, 0xc1a4e31c ;  /* 0xc1a4e31c00177802 */ /* 0x000fe20000000f00 */
[----:B------:R2:W-:Y:S01]  /*bcd0*/  STL.64 [R1+0x878], R8 ;  /* 0x0008780801007387 */ /* 0x0005e20000100a00 */
[----:B-1----:R-:W-:Y:S01]  /*bce0*/  HFMA2.MMA R21, -RZ, RZ, -1.501953125, 0.0002357959747314453125 ;  /* 0xbe020bbaff157435 */ /* 0x002fe200000001ff */
[----:B------:R-:W-:-:S02]  /*bcf0*/  MOV R20, 0x3eaea827 ;  /* 0x3eaea82700147802 */ /* 0x000fc40000000f00 */
[----:B------:R1:W-:Y:S01]  /*bd00*/  STL.64 [R1+0x888], R12 ;  /* 0x0008880c01007387 */ /* 0x0003e20000100a00 */
[----:B0-----:R-:W-:Y:S01]  /*bd10*/  IMAD.MOV.U32 R14, RZ, RZ, -0x3d08ab89 ;  /* 0xc2f75477ff0e7424 */ /* 0x001fe200078e00ff */
[----:B------:R-:W-:Y:S02]  /*bd20*/  MOV R15, 0x431234f7 ;  /* 0x431234f7000f7802 */ /* 0x000fe40000000f00 */
[----:B------:R0:W-:Y:S01]  /*bd30*/  STL.64 [R1+0x890], R16 ;  /* 0x0008901001007387 */ /* 0x0001e20000100a00 */
[----:B--2---:R-:W-:Y:S01]  /*bd40*/  HFMA2.MMA R8, -RZ, RZ, -3.3125, -0.8974609375 ;  /* 0xc2a0bb2eff087435 */ /* 0x004fe200000001ff */
[----:B------:R-:W-:Y:S02]  /*bd50*/  IMAD.MOV.U32 R9, RZ, RZ, -0x4713dd22 ;  /* 0xb8ec22deff097424 */ /* 0x000fe400078e00ff */
[----:B------:R2:W-:Y:S01]  /*bd60*/  STL.64 [R1+0x848], R22 ;  /* 0x0008481601007387 */ /* 0x0005e20000100a00 */
[----:B-1----:R-:W-:Y:S01]  /*bd70*/  HFMA2.MMA R12, -RZ, RZ, -2.390625, -0.15869140625 ;  /* 0xc0c8b114ff0c7435 */ /* 0x002fe200000001ff */
[----:B------:R-:W-:-:S02]  /*bd80*/  IMAD.MOV.U32 R13, RZ, RZ, 0x40a3bda5 ;  /* 0x40a3bda5ff0d7424 */ /* 0x000fc400078e00ff */
[----:B------:R1:W-:Y:S01]  /*bd90*/  STL.64 [R1+0x8a0], R6 ;  /* 0x0008a00601007387 */ /* 0x0003e20000100a00 */
[----:B0-----:R-:W-:-:S03]  /*bda0*/  HFMA2.MMA R17, -RZ, RZ, -0.177001953125, 0.003421783447265625 ;  /* 0xb1aa1b02ff117435 */ /* 0x001fc600000001ff */
[----:B------:R0:W-:Y:S01]  /*bdb0*/  STL.64 [R1+0x8a8], R14 ;  /* 0x0008a80e01007387 */ /* 0x0001e20000100a00 */
[----:B------:R-:W-:-:S03]  /*bdc0*/  MOV R16, 0xc0020bba ;  /* 0xc0020bba00107802 */ /* 0x000fc60000000f00 */
[----:B------:R3:W-:Y:S01]  /*bdd0*/  STL.64 [R1+0x8b8], R10 ;  /* 0x0008b80a01007387 */ /* 0x0007e20000100a00 */
[----:B--2---:R-:W-:Y:S01]  /*bde0*/  HFMA2.MMA R22, -RZ, RZ, 3.287109375, -7.8515625 ;  /* 0x4293c7daff167435 */ /* 0x004fe200000001ff */
[----:B------:R-:W-:Y:S02]  /*bdf0*/  IMAD.MOV.U32 R23, RZ, RZ, -0x3ce332d7 ;  /* 0xc31ccd29ff177424 */ /* 0x000fe400078e00ff */
[----:B-1----:R-:W-:Y:S01]  /*be00*/  IMAD.MOV.U32 R6, RZ, RZ, 0x3f18a4c1 ;  /* 0x3f18a4c1ff067424 */ /* 0x002fe200078e00ff */
[----:B------:R-:W-:Y:S01]  /*be10*/  MOV R7, 0xbee2690b ;  /* 0xbee2690b00077802 */ /* 0x000fe20000000f00 */
[----:B------:R1:W-:Y:S01]  /*be20*/  STL.64 [R1+0x870], R20 ;  /* 0x0008701401007387 */ /* 0x0003e20000100a00 */
[----:B0-----:R-:W-:Y:S01]  /*be30*/  HFMA2.MMA R14, -RZ, RZ, 1.53515625, -0.037109375 ;  /* 0x3e24a8c0ff0e7435 */ /* 0x001fe200000001ff */
[----:B------:R-:W-:Y:S02]  /*be40*/  IMAD.MOV.U32 R15, RZ, RZ, -0x4d2b89d4 ;  /* 0xb2d4762cff0f7424 */ /* 0x000fe400078e00ff */
[----:B------:R0:W-:Y:S01]  /*be50*/  STL.64 [R1+0x8b0], R8 ;  /* 0x0008b00801007387 */ /* 0x0001e20000100a00 */
[----:B---3--:R-:W-:Y:S01]  /*be60*/  HFMA2.MMA R10, -RZ, RZ, 0.88037109375, 3.943359375 ;  /* 0x3b0b43e3ff0a7435 */ /* 0x008fe200000001ff */
[----:B------:R-:W-:-:S02]  /*be70*/  IMAD.MOV.U32 R11, RZ, RZ, 0x43542b1a ;  /* 0x43542b1aff0b7424 */ /* 0x000fc400078e00ff */
[----:B------:R2:W-:Y:S01]  /*be80*/  STL.64 [R1+0x8c8], R12 ;  /* 0x0008c80c01007387 */ /* 0x0005e20000100a00 */
[----:B-1----:R-:W-:Y:S01]  /*be90*/  IMAD.MOV.U32 R20, RZ, RZ, 0x41898fd1 ;  /* 0x41898fd1ff147424 */ /* 0x002fe200078e00ff */
[----:B------:R-:W-:Y:S02]  /*bea0*/  MOV R21, 0x357b0a41 ;  /* 0x357b0a4100157802 */ /* 0x000fe40000000f00 */
[----:B------:R1:W-:Y:S01]  /*beb0*/  STL.64 [R1+0x8d0], R16 ;  /* 0x0008d01001007387 */ /* 0x0003e20000100a00 */
[----:B0-----:R-:W-:Y:S01]  /*bec0*/  IMAD.MOV.U32 R8, RZ, RZ, -0x43e4c231 ;  /* 0xbc1b3dcfff087424 */ /* 0x001fe200078e00ff */
[----:B------:R-:W-:Y:S02]  /*bed0*/  MOV R9, 0x36d76ab6 ;  /* 0x36d76ab600097802 */ /* 0x000fe40000000f00 */
[----:B------:R0:W-:Y:S01]  /*bee0*/  STL.64 [R1+0x8d8], R6 ;  /* 0x0008d80601007387 */ /* 0x0001e20000100a00 */
[----:B--2---:R-:W-:Y:S02]  /*bef0*/  MOV R12, 0x4151b9cf ;  /* 0x4151b9cf000c7802 */ /* 0x004fe40000000f00 */
[----:B------:R-:W-:Y:S01]  /*bf00*/  MOV R13, 0xc3f87dce ;  /* 0xc3f87dce000d7802 */ /* 0x000fe20000000f00 */
[----:B------:R2:W-:Y:S01]  /*bf10*/  STL.64 [R1+0x898], R22 ;  /* 0x0008981601007387 */ /* 0x0005e20000100a00 */
[----:B-1----:R-:W-:-:S03]  /*bf20*/  HFMA2.MMA R17, -RZ, RZ, -3.970703125, 0.000694751739501953125 ;  /* 0xc3f111b1ff117435 */ /* 0x002fc600000001ff */
[----:B------:R1:W-:Y:S01]  /*bf30*/  STL.64 [R1+0x8c0], R20 ;  /* 0x0008c01401007387 */ /* 0x0003e20000100a00 */
[----:B------:R-:W-:Y:S01]  /*bf40*/  IMAD.MOV.U32 R16, RZ, RZ, 0x4436cdd2 ;  /* 0x4436cdd2ff107424 */ /* 0x000fe200078e00ff */
[----:B0-----:R-:W-:Y:S02]  /*bf50*/  HFMA2.MMA R6, -RZ, RZ, -3.833984375, -13016 ;  /* 0xc3abf25bff067435 */ /* 0x001fe400000001ff */
[----:B------:R0:W-:Y:S01]  /*bf60*/  STL.64 [R1+0x8e0], R14 ;  /* 0x0008e00e01007387 */ /* 0x0001e20000100a00 */
[----:B------:R-:W-:-:S03]  /*bf70*/  MOV R7, 0x432bf3b2 ;  /* 0x432bf3b200077802 */ /* 0x000fc60000000f00 */
[----:B------:R3:W-:Y:S01]  /*bf80*/  STL.64 [R1+0x8f8], R10 ;  /* 0x0008f80a01007387 */ /* 0x0007e20000100a00 */
[----:B--2---:R-:W-:Y:S01]  /*bf90*/  HFMA2.MMA R23, -RZ, RZ, 1.22265625, 0.01502227783203125 ;  /* 0x3ce423b1ff177435 */ /* 0x004fe200000001ff */
[----:B------:R-:W-:Y:S02]  /*bfa0*/  MOV R22, 0xbd25198e ;  /* 0xbd25198e00167802 */ /* 0x000fe40000000f00 */
[----:B-1----:R-:W-:Y:S01]  /*bfb0*/  MOV R20, 0xbcec1227 ;  /* 0xbcec122700147802 */ /* 0x002fe20000000f00 */
[----:B------:R-:W-:Y:S01]  /*bfc0*/  IMAD.MOV.U32 R21, RZ, RZ, 0x43a31567 ;  /* 0x43a31567ff157424 */ /* 0x000fe200078e00ff */
[----:B------:R1:W-:Y:S01]  /*bfd0*/  STL.64 [R1+0x8f0], R8 ;  /* 0x0008f00801007387 */ /* 0x0003e20000100a00 */
[----:B0-----:R-:W-:Y:S01]  /*bfe0*/  HFMA2.MMA R15, -RZ, RZ, -3.29296875, -7.3611736297607421875e-05 ;  /* 0xc29684d3ff0f7435 */ /* 0x001fe200000001ff */
[----:B------:R-:W-:Y:S02]  /*bff0*/  IMAD.MOV.U32 R14, RZ, RZ, 0x3913332d ;  /* 0x3913332dff0e7424 */ /* 0x000fe400078e00ff */
[----:B------:R0:W-:Y:S01]  /*c000*/  STL.64 [R1+0x900], R12 ;  /* 0x0009000c01007387 */ /* 0x0001e20000100a00 */
[----:B---3--:R-:W-:Y:S01]  /*c010*/  HFMA2.MMA R10, -RZ, RZ, -0.3310546875, 635.5 ;  /* 0xb54c60f7ff0a7435 */ /* 0x008fe200000001ff */
[----:B------:R-:W-:-:S02]  /*c020*/  MOV R11, 0x4118a4c2 ;  /* 0x4118a4c2000b7802 */ /* 0x000fc40000000f00 */
[----:B------:R2:W-:Y:S01]  /*c030*/  STL.64 [R1+0x908], R16 ;  /* 0x0009081001007387 */ /* 0x0005e20000100a00 */
[----:B-1----:R-:W-:Y:S01]  /*c040*/  MOV R8, 0x42850a16 ;  /* 0x42850a1600087802 */ /* 0x002fe20000000f00 */
[----:B------:R-:W-:Y:S02]  /*c050*/  IMAD.MOV.U32 R9, RZ, RZ, -0x3e1c6b7b ;  /* 0xc1e39485ff097424 */ /* 0x000fe400078e00ff */
[----:B------:R1:W-:Y:S01]  /*c060*/  STL.64 [R1+0x910], R20 ;  /* 0x0009101401007387 */ /* 0x0003e20000100a00 */
[----:B0-----:R-:W-:Y:S01]  /*c070*/  MOV R12, 0xb4fa3f50 ;  /* 0xb4fa3f50000c7802 */ /* 0x001fe20000000f00 */
[----:B------:R-:W-:Y:S02]  /*c080*/  IMAD.MOV.U32 R13, RZ, RZ, -0x40b1a00e ;  /* 0xbf4e5ff2ff0d7424 */ /* 0x000fe400078e00ff */
[----:B------:R0:W-:Y:S01]  /*c090*/  STL.64 [R1+0x918], R6 ;  /* 0x0009180601007387 */ /* 0x0001e20000100a00 */
[----:B--2---:R-:W-:Y:S01]  /*c0a0*/  HFMA2.MMA R16, -RZ, RZ, 1.7705078125, -0.4638671875 ;  /* 0x3f15b76cff107435 */ /* 0x004fe200000001ff */
[----:B------:R-:W-:-:S02]  /*c0b0*/  MOV R17, 0xbe5574fd ;  /* 0xbe5574fd00117802 */ /* 0x000fc40000000f00 */
[----:B------:R2:W-:Y:S01]  /*c0c0*/  STL.64 [R1+0x8e8], R22 ;  /* 0x0008e81601007387 */ /* 0x0005e20000100a00 */
[----:B-1----:R-:W-:-:S03]  /*c0d0*/  HFMA2.MMA R20, -RZ, RZ, -4.46484375, 1580 ;  /* 0xc477662cff147435 */ /* 0x002fc600000001ff */
[----:B------:R1:W-:Y:S01]  /*c0e0*/  STL.64 [R1+0x920], R14 ;  /* 0x0009200e01007387 */ /* 0x0003e20000100a00 */
[----:B------:R-:W-:Y:S01]  /*c0f0*/  MOV R21, 0x450908e3 ;  /* 0x450908e300157802 */ /* 0x000fe20000000f00 */
[----:B0-----:R-:W-:Y:S02]  /*c100*/  HFMA2.MMA R7, -RZ, RZ, 1.328125, -1493 ;  /* 0x3d50e5d5ff077435 */ /* 0x001fe400000001ff */
[----:B------:R0:W-:Y:S01]  /*c110*/  STL.64 [R1+0x928], R8 ;  /* 0x0009280801007387 */ /* 0x0001e20000100a00 */
[----:B------:R-:W-:Y:S01]  /*c120*/  IMAD.MOV.U32 R6, RZ, RZ, 0x391ad4b2 ;  /* 0x391ad4b2ff067424 */ /* 0x000fe200078e00ff */
[----:B--2---:R-:W-:Y:S02]  /*c130*/  HFMA2.MMA R23, -RZ, RZ, 2.111328125, 1.4609375 ;  /* 0x40393dd8ff177435 */ /* 0x004fe400000001ff */
[----:B------:R2:W-:Y:S01]  /*c140*/  STL.64 [R1+0x930], R10 ;  /* 0x0009300a01007387 */ /* 0x0005e20000100a00 */
[----:B------:R-:W-:-:S03]  /*c150*/  IMAD.MOV.U32 R22, RZ, RZ, -0x3f0f7065 ;  /* 0xc0f08f9bff167424 */ /* 0x000fc600078e00ff */
[----:B------:R3:W-:Y:S01]  /*c160*/  STL.64 [R1+0x940], R12 ;  /* 0x0009400c01007387 */ /* 0x0007e20000100a00 */
[----:B-1----:R-:W-:Y:S01]  /*c170*/  MOV R14, 0xbd07707a ;  /* 0xbd07707a000e7802 */ /* 0x002fe20000000f00 */
[----:B------:R-:W-:Y:S01]  /*c180*/  IMAD.MOV.U32 R15, RZ, RZ, 0x3c778cda ;  /* 0x3c778cdaff0f7424 */ /* 0x000fe200078e00ff */
[----:B0-----:R-:W-:Y:S01]  /*c190*/  HFMA2.MMA R9, -RZ, RZ, -1.5341796875, 0.0010662078857421875 ;  /* 0xbe23145eff097435 */ /* 0x001fe200000001ff */
[----:B------:R-:W-:Y:S01]  /*c1a0*/  IMAD.MOV.U32 R8, RZ, RZ, -0x3b0ef486 ;  /* 0xc4f10b7aff087424 */ /* 0x000fe200078e00ff */
[----:B------:R0:W-:Y:S01]  /*c1b0*/  STL.64 [R1+0x948], R16 ;  /* 0x0009481001007387 */ /* 0x0001e20000100a00 */
[----:B--2---:R-:W-:Y:S01]  /*c1c0*/  MOV R10, 0x44f49ff4 ;  /* 0x44f49ff4000a7802 */ /* 0x004fe20000000f00 */
[----:B------:R-:W-:Y:S02]  /*c1d0*/  IMAD.MOV.U32 R11, RZ, RZ, -0x3ae98bfa ;  /* 0xc5167406ff0b7424 */ /* 0x000fe400078e00ff */
[----:B------:R1:W-:Y:S01]  /*c1e0*/  STL.64 [R1+0x950], R6 ;  /* 0x0009500601007387 */ /* 0x0003e20000100a00 */
[----:B---3--:R-:W-:Y:S01]  /*c1f0*/  HFMA2.MMA R12, -RZ, RZ, 4.66796875, -15728 ;  /* 0x44abf3aeff0c7435 */ /* 0x008fe200000001ff */
[----:B------:R-:W-:-:S02]  /*c200*/  MOV R13, 0x3aa95acb ;  /* 0x3aa95acb000d7802 */ /* 0x000fc40000000f00 */
[----:B------:R2:W-:Y:S04]  /*c210*/  STL.64 [R1+0x958], R14 ;  /* 0x0009580e01007387 */ /* 0x0005e80000100a00 */
[----:B------:R3:W-:Y:S01]  /*c220*/  STL.64 [R1+0x960], R20 ;  /* 0x0009601401007387 */ /* 0x0007e20000100a00 */
[----:B0-----:R-:W-:Y:S01]  /*c230*/  HFMA2.MMA R17, -RZ, RZ, 4.2109375, -6008 ;  /* 0x4436eddeff117435 */ /* 0x001fe200000001ff */
[----:B------:R-:W-:Y:S02]  /*c240*/  IMAD.MOV.U32 R16, RZ, RZ, -0x3bc3d9f9 ;  /* 0xc43c2607ff107424 */ /* 0x000fe400078e00ff */
[----:B------:R0:W-:Y:S01]  /*c250*/  STL.64 [R1+0x970], R10 ;  /* 0x0009700a01007387 */ /* 0x0001e20000100a00 */
[----:B-1----:R-:W-:Y:S01]  /*c260*/  HFMA2.MMA R6, -RZ, RZ, 3.509765625, -0.000507831573486328125 ;  /* 0x43059029ff067435 */ /* 0x002fe200000001ff */
[----:B------:R-:W-:Y:S01]  /*c270*/  MOV R7, 0xc2e186a2 ;  /* 0xc2e186a200077802 */ /* 0x000fe20000000f00 */
[----:B--2---:R-:W-:Y:S01]  /*c280*/  HFMA2.MMA R15, -RZ, RZ, -0.4384765625, -8600 ;  /* 0xb704f033ff0f7435 */ /* 0x004fe200000001ff */
[----:B------:R1:W-:Y:S01]  /*c290*/  STL.64 [R1+0x938], R22 ;  /* 0x0009381601007387 */ /* 0x0003e20000100a00 */
[----:B------:R-:W-:Y:S01]  /*c2a0*/  IMAD.MOV.U32 R14, RZ, RZ, 0x42393dd8 ;  /* 0x42393dd8ff0e7424 */ /* 0x000fe200078e00ff */
[----:B---3--:R-:W-:-:S02]  /*c2b0*/  HFMA2.MMA R21, -RZ, RZ, -1.814453125, -0.177734375 ;  /* 0xbf42b1b0ff157435 */ /* 0x008fc400000001ff */
[----:B------:R2:W-:Y:S01]  /*c2c0*/  STL.64 [R1+0x968], R8 ;  /* 0x0009680801007387 */ /* 0x0005e20000100a00 */
[----:B------:R-:W-:Y:S01]  /*c2d0*/  IMAD.MOV.U32 R20, RZ, RZ, 0x3f8f9e02 ;  /* 0x3f8f9e02ff147424 */ /* 0x000fe200078e00ff */
[----:B0-----:R-:W-:Y:S02]  /*c2e0*/  HFMA2.MMA R10, -RZ, RZ, -2.259765625, 2620 ;  /* 0xc085691eff0a7435 */ /* 0x001fe400000001ff */
[----:B------:R0:W-:Y:S01]  /*c2f0*/  STL.64 [R1+0x978], R12 ;  /* 0x0009780c01007387 */ /* 0x0001e20000100a00 */
[----:B------:R-:W-:Y:S02]  /*c300*/  MOV R11, 0x3b4b3729 ;  /* 0x3b4b3729000b7802 */ /* 0x000fe40000000f00 */
        /* <DEDUP_REMOVED lines=19> */
[C---:B-1----:R-:W-:Y:S01]  /*c440*/  FADD.FTZ.RZ R4, R2.reuse, 1 ;  /* 0x3f80000002047421 */ /* 0x042fe2000001c000 */
        /* <DEDUP_REMOVED lines=29> */
.L_x_1568:
[----:B------:R-:W-:Y:S05]  /*c620*/  BSYNC B2 ;  /* 0x0000000000027941 */ /* 0x000fea0003800000 */
.L_x_1567:
[----:B------:R-:W-:-:S04]  /*c630*/  FADD.FTZ R2, -R2, R7 ;  /* 0x0000000702027221 */ /* 0x000fc80000010100 */
[----:B------:R-:W-:-:S06]  /*c640*/  FMUL.FTZ R2, R2, -2 ;  /* 0xc000000002027820 */ /* 0x000fcc0000410000 */
[----:B------:R-:W0:Y:S02]  /*c650*/  MUFU.SQRT R2, R2 ;  /* 0x0000000200027308 */ /* 0x000e240000002000 */
[----:B0-----:R-:W-:Y:S01]  /*c660*/  FADD.FTZ R5, -R2, -RZ ;  /* 0x800000ff02057221 */ /* 0x001fe20000010100 */
[----:B------:R-:W-:Y:S05]  /*c670*/  BRA `(.L_x_1566) ;  /* 0x0000022000007947 */ /* 0x000fea0003800000 */
.L_x_1565:
        /* <DEDUP_REMOVED lines=30> */
.L_x_1570:
[----:B------:R-:W-:Y:S05]  /*c860*/  BSYNC B2 ;  /* 0x0000000000027941 */ /* 0x000fea0003800000 */
.L_x_1569:
[----:B------:R-:W-:-:S04]  /*c870*/  FADD.FTZ R2, -R2, R5 ;  /* 0x0000000502027221 */ /* 0x000fc80000010100 */
[----:B------:R-:W-:-:S04]  /*c880*/  FMUL.FTZ R2, R2, -2 ;  /* 0xc000000002027820 */ /* 0x000fc80000410000 */
[----:B------:R0:W1:Y:S03]  /*c890*/  MUFU.SQRT R5, R2 ;  /* 0x0000000200057308 */ /* 0x0000660000002000 */
.L_x_1566:
[----:B------:R-:W-:Y:S05]  /*c8a0*/  BSYNC B0 ;  /* 0x0000000000007941 */ /* 0x000fea0003800000 */
.L_x_1564:
[----:B-1----:R-:W-:Y:S01]  /*c8b0*/  FMUL.FTZ R10, R0, 0.5 ;  /* 0x3f000000000a7820 */ /* 0x002fe20000410000 */
[----:B------:R-:W-:Y:S01]  /*c8c0*/  HFMA2.MMA R12, -RZ, RZ, 0.80126953125, -0.00891876220703125 ;  /* 0x3a69a091ff0c7435 */ /* 0x000fe200000001ff */
[----:B------:R-:W-:Y:S01]  /*c8d0*/  MOV R13, 0x40000000 ;  /* 0x40000000000d7802 */ /* 0x000fe20000000f00 */
[----:B------:R-:W-:Y:S01]  /*c8e0*/  HFMA2.MMA R30, -RZ, RZ, 0, 0 ;  /* 0x00000000ff1e7435 */ /* 0x000fe200000001ff */
[----:B0-----:R-:W0:Y:S01]  /*c8f0*/  MUFU.SQRT R2, R10 ;  /* 0x0000000a00027308 */ /* 0x001e220000002000 */
[----:B------:R-:W-:Y:S01]  /*c900*/  BSSY B0, `(.L_x_1571) ;  /* 0x000015b000007945 */ /* 0x000fe20003800000 */
        /* <DEDUP_REMOVED lines=8> */
[----:B------:R-:W-:Y:S01]  /*c990*/  MOV R37, RZ ;  /* 0x000000ff00257202 */ /* 0x000fe20000000f00 */
[----:B------:R-:W-:Y:S01]  /*c9a0*/  CS2R R38, SRZ ;  /* 0x0000000000267805 */ /* 0x000fe2000001ff00 */
[----:B------:R-:W-:-:S02]  /*c9b0*/  IMAD.MOV.U32 R41, RZ, RZ, RZ ;  /* 0x000000ffff297224 */ /* 0x000fc400078e00ff */
[----:B0-----:R-:W-:-:S04]  /*c9c0*/  FMUL.FTZ R2, R2, R5 ;  /* 0x0000000502027220 */ /* 0x001fc80000410000 */
[C---:B------:R-:W-:Y:S01]  /*c9d0*/  FADD.FTZ R4, -R2.reuse, -RZ ;  /* 0x800000ff02047221 */ /* 0x040fe20000010100 */
[----:B------:R-:W-:-:S03]  /*c9e0*/  FSETP.GT.FTZ.AND P1, PT, R2, RZ, PT ;  /* 0x000000ff0200720b */ /* 0x000fc60003f34000 */
[C---:B------:R-:W-:Y:S02]  /*c9f0*/  FADD.FTZ R8, |R4|.reuse, 4 ;  /* 0x4080000004087421 */ /* 0x040fe40000010200 */
[C---:B------:R-:W-:Y:S02]  /*ca00*/  FADD.FTZ R6, |R4|.reuse, -4 ;  /* 0xc080000004067421 */ /* 0x040fe40000010200 */
[----:B------:R0:W1:Y:S02]  /*ca10*/  MUFU.RCP R9, R8 ;  /* 0x0000000800097308 */ /* 0x0000640000001000 */
[----:B0-----:R-:W-:-:S06]  /*ca20*/  FFMA.FTZ R8, |R4|, R13, 1 ;  /* 0x3f80000004087423 */ /* 0x001fcc000001020d */
[----:B------:R-:W-:Y:S01]  /*ca30*/  MUFU.RCP R8, R8 ;  /* 0x0000000800087308 */ /* 0x000fe20000001000 */
[----:B-1----:R-:W-:-:S04]  /*ca40*/  FMUL.FTZ R6, R6, R9 ;  /* 0x0000000906067220 */ /* 0x002fc80000410000 */
[----:B------:R-:W-:-:S04]  /*ca50*/  FADD.FTZ R7, R6, 1 ;  /* 0x3f80000006077421 */ /* 0x000fc80000010000 */
[----:B------:R-:W-:Y:S02]  /*ca60*/  FFMA.FTZ R11, R7, -4, |R4| ;  /* 0xc0800000070b7823 */ /* 0x000fe40000010404 */
[C---:B------:R-:W-:Y:S02]  /*ca70*/  FMUL.FTZ R7, R4.reuse, R4 ;  /* 0x0000000404077220 */ /* 0x040fe40000410000 */
[----:B------:R-:W-:Y:S02]  /*ca80*/  FFMA.FTZ R11, |R4|, -R6, R11 ;  /* 0x80000006040b7223 */ /* 0x000fe4000001020b */
[----:B------:R-:W-:Y:S02]  /*ca90*/  FMUL.FTZ R10, R7, -1.4426950216293334961 ;  /* 0xbfb8aa3b070a7820 */ /* 0x000fe40000410000 */
[----:B------:R-:W-:Y:S02]  /*caa0*/  FFMA.FTZ R11, R9, R11, R6 ;  /* 0x0000000b090b7223 */ /* 0x000fe40000010006 */
[----:B------:R-:W-:-:S02]  /*cab0*/  IMAD.MOV.U32 R9, RZ, RZ, 0x42fc0000 ;  /* 0x42fc0000ff097424 */ /* 0x000fc400078e00ff */
[----:B------:R-:W0:Y:S01]  /*cac0*/  FRND.TRUNC R10, R10 ;  /* 0x0000000a000a7307 */ /* 0x000e22000020d000 */
[----:B------:R-:W-:-:S04]  /*cad0*/  FFMA.FTZ R6, R11, R12, 0.0070457882247865200043 ;  /* 0x3be6e05b0b067423 */ /* 0x000fc8000001000c */
        /* <DEDUP_REMOVED lines=8> */
[----:B------:R-:W-:Y:S01]  /*cb60*/  FSETP.GT.FTZ.AND P0, PT, |R4|, 10.05500030517578125, PT ;  /* 0x4120e1480400780b */ /* 0x000fe20003f14200 */
[C---:B------:R-:W-:Y:S02]  /*cb70*/  FFMA.FTZ R6, R11.reuse, R6, 0.06809400022029876709 ;  /* 0x3d8b74de0b067423 */ /* 0x040fe40000010006 */
[C---:B------:R-:W-:Y:S02]  /*cb80*/  FFMA.FTZ R9, R10.reuse, -0.69314718246459960938, -R7 ;  /* 0xbf3172180a097823 */ /* 0x040fe40000010807 */
[----:B------:R-:W-:Y:S02]  /*cb90*/  FFMA.FTZ R6, R11, R6, 0.015377387404441833496 ;  /* 0x3c7bf1700b067423 */ /* 0x000fe40000010006 */
[----:B------:R-:W-:-:S02]  /*cba0*/  FFMA.FTZ R9, R10, 1.9046542121259335545e-09, R9 ;  /* 0x3102e3080a097823 */ /* 0x000fc40000010009 */
[----:B------:R-:W-:Y:S02]  /*cbb0*/  FFMA.FTZ R6, R11, R6, -0.1396210789680480957 ;  /* 0xbe0ef8d40b067423 */ /* 0x000fe40000010006 */
[----:B------:R-:W-:Y:S02]  /*cbc0*/  FMUL.FTZ R12, R9, 1.4426950216293334961 ;  /* 0x3fb8aa3b090c7820 */ /* 0x000fe40000410000 */
[----:B------:R-:W-:Y:S02]  /*cbd0*/  FFMA.FTZ R11, R11, R6, 1.232995152473449707 ;  /* 0x3f9dd2c90b0b7423 */ /* 0x000fe40000010006 */
[----:B------:R-:W-:Y:S02]  /*cbe0*/  FADD.FTZ R13, R10, 12583039 ;  /* 0x4b40007f0a0d7421 */ /* 0x000fe40000010000 */
[----:B------:R-:W0:Y:S01]  /*cbf0*/  MUFU.EX2 R12, R12 ;  /* 0x0000000c000c7308 */ /* 0x000e220000000800 */
[----:B------:R-:W-:Y:S02]  /*cc00*/  FMUL.FTZ R9, R11, R8 ;  /* 0x000000080b097220 */ /* 0x000fe40000410000 */
[----:B------:R-:W-:Y:S01]  /*cc10*/  SHF.L.U32 R13, R13, 0x17, RZ ;  /* 0x000000170d0d7819 */ /* 0x000fe200000006ff */
[----:B------:R-:W-:-:S02]  /*cc20*/  FADD.FTZ R6, |R4|, -RZ ;  /* 0x800000ff04067221 */ /* 0x000fc40000010200 */
[----:B------:R-:W-:Y:S02]  /*cc30*/  FMUL.FTZ R10, R9, -2 ;  /* 0xc0000000090a7820 */ /* 0x000fe40000410000 */
[C---:B------:R-:W-:Y:S01]  /*cc40*/  FFMA.FTZ R6, |R4|.reuse, -R6, R7 ;  /* 0x8000000604067223 */ /* 0x040fe20000010207 */
[----:B------:R-:W-:Y:S01]  /*cc50*/  HFMA2.MMA R7, -RZ, RZ, 0, 0 ;  /* 0x00000000ff077435 */ /* 0x000fe200000001ff */
[----:B------:R-:W-:-:S04]  /*cc60*/  FFMA.FTZ R10, |R4|, R10, R11 ;  /* 0x0000000a040a7223 */ /* 0x000fc8000001020b */
[----:B------:R-:W-:Y:S02]  /*cc70*/  FADD.FTZ R10, -R9, R10 ;  /* 0x0000000a090a7221 */ /* 0x000fe40000010100 */
[----:B0-----:R-:W-:Y:S02]  /*cc80*/  FMUL.FTZ R13, R13, R12 ;  /* 0x0000000c0d0d7220 */ /* 0x001fe40000410000 */
[----:B------:R-:W-:Y:S01]  /*cc90*/  FFMA.FTZ R10, R8, R10, R9 ;  /* 0x0000000a080a7223 */ /* 0x000fe20000010009 */
[----:B------:R-:W-:Y:S01]  /*cca0*/  MOV R8, RZ ;  /* 0x000000ff00087202 */ /* 0x000fe20000000f00 */
[----:B------:R-:W-:Y:S02]  /*ccb0*/  FFMA.FTZ R13, R13, R6, R13 ;  /* 0x000000060d0d7223 */ /* 0x000fe4000001000d */
[----:B------:R-:W-:Y:S02]  /*ccc0*/  IMAD.MOV.U32 R6, RZ, RZ, 0x3f800000 ;  /* 0x3f800000ff067424 */ /* 0x000fe400078e00ff */
[----:B------:R-:W-:-:S02]  /*ccd0*/  FMUL.FTZ R2, R10, R13 ;  /* 0x0000000d0a027220 */ /* 0x000fc40000410000 */
[----:B------:R-:W-:Y:S01]  /*cce0*/  IMAD.MOV.U32 R9, RZ, RZ, 0x7f800000 ;  /* 0x7f800000ff097424 */ /* 0x000fe200078e00ff */
[----:B------:R-:W-:Y:S01]  /*ccf0*/  CS2R R10, SRZ ;  /* 0x00000000000a7805 */ /* 0x000fe2000001ff00 */
[----:B------:R-:W-:Y:S01]  /*cd00*/  CS2R R12, SRZ ;  /* 0x00000000000c7805 */ /* 0x000fe2000001ff00 */
[----:B------:R-:W-:-:S05]  /*cd10*/  FSEL R2, R2, RZ, !P0 ;  /* 0x000000ff02027208 */ /* 0x000fca0004000000 */
[----:B------:R-:W-:Y:S02]  /*cd20*/  @P1 FADD.FTZ R2, -R2, 2 ;  /* 0x4000000002021421 */ /* 0x000fe40000010100 */
.L_x_1575:
        /* <DEDUP_REMOVED lines=266> */
.L_x_1573:
[----:B------:R-:W-:Y:S05]  /*ddd0*/  BSYNC B2 ;  /* 0x0000000000027941 */ /* 0x000fea0003800000 */
.L_x_1572:
        /* <DEDUP_REMOVED lines=13> */
.L_x_1574:
[----:B------:R-:W-:Y:S05]  /*deb0*/  BSYNC B0 ;  /* 0x0000000000007941 */ /* 0x000fea0003800000 */
.L_x_1571:
        /* <DEDUP_REMOVED lines=61> */
.L_x_1577:
[----:B012---:R-:W-:Y:S05]  /*e290*/  BSYNC B0 ;  /* 0x0000000000007941 */ /* 0x007fea0003800000 */
.L_x_1576:
        /* <DEDUP_REMOVED lines=11> */
[----:B01----:R-:W-:Y:S05]  /*e350*/  CALL.REL.NOINC `($__internal_7_$__cuda_sm20_dsqrt_rn_f64_mediumpath_v1) ;  /* 0x0001848000007944 */ /* 0x003fea0003c00000 */
.L_x_1579:
[----:B------:R-:W-:Y:S05]  /*e360*/  BSYNC B0 ;  /* 0x0000000000007941 */ /* 0x000fea0003800000 */
.L_x_1578:
        /* <DEDUP_REMOVED lines=15> */
[----:B------:R-:W-:Y:S01]  /*e460*/  IMAD.MOV.U32 R18, RZ, RZ, R14 ;  /* 0x000000ffff127224 */ /* 0x000fe200078e000e */
[----:B------:R-:W-:Y:S01]  /*e470*/  MOV R19, R15 ;  /* 0x0000000f00137202 */ /* 0x000fe20000000f00 */
[----:B------:R-:W-:Y:S01]  /*e480*/  IMAD.MOV.U32 R7, RZ, RZ, R9 ;  /* 0x000000ffff077224 */ /* 0x000fe200078e0009 */
[----:B------:R-:W-:Y:S02]  /*e490*/  MOV R4, R8 ;  /* 0x0000000800047202 */ /* 0x000fe40000000f00 */
[----:B------:R-:W-:Y:S02]  /*e4a0*/  MOV R3, 0xe4c0 ;  /* 0x0000e4c000037802 */ /* 0x000fe40000000f00 */
[----:B0-----:R-:W-:Y:S05]  /*e4b0*/  CALL.REL.NOINC `($__internal_6_$__cuda_sm20_div_rn_f64_full) ;  /* 0x00017d0000007944 */ /* 0x001fea0003c00000 */
[----:B------:R-:W-:Y:S02]  /*e4c0*/  MOV R5, R23 ;  /* 0x0000001700057202 */ /* 0x000fe40000000f00 */
.L_x_1581:
[----:B------:R-:W-:Y:S05]  /*e4d0*/  BSYNC B0 ;  /* 0x0000000000007941 */ /* 0x000fea0003800000 */
.L_x_1580:
[----:B------:R-:W-:-:S04]  /*e4e0*/  FMUL.FTZ R0, R2, 0.5 ;  /* 0x3f00000002007820 */ /* 0x000fc80000410000 */
[----:B------:R-:W2:Y:S02]  /*e4f0*/  F2F.F64.F32 R2, R0 ;  /* 0x0000000000027310 */ /* 0x000ea40000201800 */
[----:B--2---:R-:W2:-:S06]  /*e500*/  DADD R2, R2, -R4 ;  /* 0x0000000002027229 */ /* 0x004e8c0000000804 */
[----:B--2---:R-:W2:Y:S01]  /*e510*/  F2F.F32.F64 R4, R2 ;  /* 0x0000000200047310 */ /* 0x004ea20000301000 */
[----:B------:R-:W2:-:S14]  /*e520*/  DSETP.GEU.AND P0, PT, |R2|, c[0x2][0x68], PT ;  /* 0x00801a000200762a */ /* 0x000e9c0003f0e200 */
[----:B--2---:R-:W-:Y:S01]  /*e530*/  @!P0 FMUL R4, R4, 1.175494350822287508e-38 ;  /* 0x0080000004048820 */ /* 0x004fe20000400000 */
[----:B------:R-:W-:Y:S05]  /*e540*/  BRA `(.L_x_1520) ;  /* 0x0000003000007947 */ /* 0x000fea0003800000 */
.L_x_1521:
[----:B------:R-:W-:Y:S02]  /*e550*/  FSETP.GT.FTZ.AND P0, PT, R5, RZ, PT ;  /* 0x000000ff0500720b */ /* 0x000fe40003f14000 */
[----:B------:R-:W-:-:S04]  /*e560*/  MOV R4, 0x3f800000 ;  /* 0x3f80000000047802 */ /* 0x000fc80000000f00 */
[----:B------:R-:W-:Y:S02]  /*e570*/  FSEL R4, R4, +QNAN , P0 ;  /* 0x7fc0000004047808 */ /* 0x000fe40000000000 */
.L_x_1520:
[----:B------:R-:W-:Y:S05]  /*e580*/  BSYNC B3 ;  /* 0x0000000000037941 */ /* 0x000fea0003800000 */
.L_x_1519:
[----:B------:R-:W-:Y:S01]  /*e590*/  HFMA2.MMA R3, -RZ, RZ, 0, 0 ;  /* 0x00000000ff037435 */ /* 0x000fe200000001ff */
[----:B0-----:R-:W-:-:S05]  /*e5a0*/  IMAD.MOV.U32 R2, RZ, RZ, R31 ;  /* 0x000000ffff027224 */ /* 0x001fca00078e001f */
[----:B------:R-:W-:Y:S05]  /*e5b0*/  RET.REL.NODEC R2 `(_ZN2at6native27unrolled_elementwise_kernelIN48_GLOBAL__N__08322988_15_IGammaKernel_cu_cb51a28d10CalcIgammaIfEESt5arrayIPcLm3EELi4E23TrivialOffsetCalculatorILi2EjES8_ILi1EjENS0_6memory15LoadWithoutCastENSB_16StoreWithoutCastEEEviT_T0_T2_T3_T4_T5_) ;  /* 0xffff1a4002007950 */ /* 0x000fea0003c3ffff */
        .type           $_ZN2at6native27unrolled_elementwise_kernelIN48_GLOBAL__N__08322988_15_IGammaKernel_cu_cb51a28d10CalcIgammaIfEESt5arrayIPcLm3EELi4E23TrivialOffsetCalculatorILi2EjES8_ILi1EjENS0_6memory15LoadWithoutCastENSB_16StoreWithoutCastEEEviT_T0_T2_T3_T4_T5_$_ZN46_INTERNAL_08322988_15_IGammaKernel_cu_cb51a28d48_GLOBAL__N__08322988_15_IGammaKernel_cu_cb51a28d12calc_igammacIfEET_S2_S2_,@function
        .size           $_ZN2at6native27unrolled_elementwise_kernelIN48_GLOBAL__N__08322988_15_IGammaKernel_cu_cb51a28d10CalcIgammaIfEESt5arrayIPcLm3EELi4E23TrivialOffsetCalculatorILi2EjES8_ILi1EjENS0_6memory15LoadWithoutCastENSB_16StoreWithoutCastEEEviT_T0_T2_T3_T4_T5_$_ZN46_INTERNAL_08322988_15_IGammaKernel_cu_cb51a28d48_GLOBAL__N__08322988_15_IGammaKernel_cu_cb51a28d12calc_igammacIfEET_S2_S2_,($__internal_6_$__cuda_sm20_div_rn_f64_full - $_ZN2at6native27unrolled_elementwise_kernelIN48_GLOBAL__N__08322988_15_IGammaKernel_cu_cb51a28d10CalcIgammaIfEESt5arrayIPcLm3EELi4E23TrivialOffsetCalculatorILi2EjES8_ILi1EjENS0_6memory15LoadWithoutCastENSB_16StoreWithoutCastEEEviT_T0_T2_T3_T4_T5_$_ZN46_INTERNAL_08322988_15_IGammaKernel_cu_cb51a28d48_GLOBAL__N__08322988_15_IGammaKernel_cu_cb51a28d12calc_igammacIfEET_S2_S2_)
$_ZN2at6native27unrolled_elementwise_kernelIN48_GLOBAL__N__08322988_15_IGammaKernel_cu_cb51a28d10CalcIgammaIfEESt5arrayIPcLm3EELi4E23TrivialOffsetCalculatorILi2EjES8_ILi1EjENS0_6memory15LoadWithoutCastENSB_16StoreWithoutCastEEEviT_T0_T2_T3_T4_T5_$_ZN46_INTERNAL_08322988_15_IGammaKernel_cu_cb51a28d48_GLOBAL__N__08322988_15_IGammaKernel_cu_cb51a28d12calc_igammacIfEET_S2_S2_:
        /* <DEDUP_REMOVED lines=17> */
[----:B------:R-:W-:Y:S02]  /*e6d0*/  FSETP.NEU.FTZ.AND P0, PT, R3, +INF , PT ;  /* 0x7f8000000300780b */ /* 0x000fe40003f1d000 */
[----:B------:R-:W-:-:S11]  /*e6e0*/  MOV R0, RZ ;  /* 0x000000ff00007202 */ /* 0x000fd60000000f00 */
        /* <DEDUP_REMOVED lines=10> */
[----:B------:R-:W-:Y:S01]  /*e790*/  FSETP.GT.FTZ.AND P0, PT, R2, 200, PT ;  /* 0x434800000200780b */ /* 0x000fe20003f14000 */
        /* <DEDUP_REMOVED lines=11> */
.L_x_1587:
[----:B------:R-:W-:Y:S05]  /*e850*/  BSYNC B4 ;  /* 0x0000000000047941 */ /* 0x000fea0003800000 */
.L_x_1586:
[----:B------:R-:W-:-:S06]  /*e860*/  FMUL.FTZ R20, R5, 1 ;  /* 0x3f80000005147820 */ /* 0x000fcc0000410000 */
[----:B------:R-:W0:Y:S02]  /*e870*/  F2F.F64.F32 R20, R20 ;  /* 0x0000001400147310 */ /* 0x000e240000201800 */
[----:B0-----:R-:W0:-:S14]  /*e880*/  DSETP.GT.AND P0, PT, R20, c[0x2][0x78], PT ;  /* 0x00801e001400762a */ /* 0x001e1c0003f04000 */
[----:B0-----:R-:W-:Y:S05]  /*e890*/  @P0 BRA `(.L_x_1589) ;  /* 0x00007f1000000947 */ /* 0x001fea0003800000 */
[----:B------:R-:W-:-:S13]  /*e8a0*/  FSETP.GTU.FTZ.AND P0, PT, R5, 0.5, PT ;  /* 0x3f0000000500780b */ /* 0x000fda0003f1c000 */
[----:B------:R-:W-:Y:S05]  /*e8b0*/  @P0 BRA `(.L_x_1590) ;  /* 0x0000402000000947 */ /* 0x000fea0003800000 */
[----:B------:R-:W0:Y:S01]  /*e8c0*/  MUFU.LG2 R10, R5 ;  /* 0x00000005000a7308 */ /* 0x000e220000000c00 */
[----:B------:R-:W-:Y:S01]  /*e8d0*/  IMAD.MOV.U32 R14, RZ, RZ, 0x1 ;  /* 0x00000001ff0e7424 */ /* 0x000fe200078e00ff */
        /* <DEDUP_REMOVED lines=16> */
[----:B------:R-:W-:Y:S01]  /*e9e0*/  MOV R4, R6 ;  /* 0x0000000600047202 */ /* 0x000fe20000000f00 */
[----:B------:R-:W-:Y:S01]  /*e9f0*/  IMAD.MOV.U32 R19, RZ, RZ, -0x40266667 ;  /* 0xbfd99999ff137424 */ /* 0x000fe200078e00ff */
[----:B------:R-:W-:Y:S02]  /*ea00*/  MOV R18, 0x9999999a ;  /* 0x9999999a00127802 */ /* 0x000fe40000000f00 */
[----:B------:R-:W-:Y:S02]  /*ea10*/  MOV R3, 0xea30 ;  /* 0x0000ea3000037802 */ /* 0x000fe40000000f00 */
[----:B------:R-:W-:Y:S05]  /*ea20*/  CALL.REL.NOINC `($__internal_6_$__cuda_sm20_div_rn_f64_full) ;  /* 0x0001779000007944 */ /* 0x000fea0003c00000 */
[----:B------:R-:W-:Y:S02]  /*ea30*/  MOV R22, R4 ;  /* 0x0000000400167202 */ /* 0x000fe40000000f00 */
.L_x_1592:
[----:B------:R-:W-:Y:S05]  /*ea40*/  BSYNC B4 ;  /* 0x0000000000047941 */ /* 0x000fea0003800000 */
.L_x_1591:
        /* <DEDUP_REMOVED lines=9> */
.L_x_1595:
        /* <DEDUP_REMOVED lines=14> */
.L_x_1594:
        /* <DEDUP_REMOVED lines=10> */
[----:B------:R-:W-:Y:S01]  /*ec60*/  MUFU.RCP R11, R4 ;  /* 0x00000004000b7308 */ /* 0x000fe20000001000 */
[----:B------:R-:W-:Y:S01]  /*ec70*/  HFMA2.MMA R13, -RZ, RZ, 0.78662109375, -1877 ;  /* 0x3a4be755ff0d7435 */ /* 0x000fe200000001ff */
[----:B------:R-:W-:-:S04]  /*ec80*/  FSEL R12, R5, R4, !P0 ;  /* 0x00000004050c7208 */ /* 0x000fc80004000000 */
[C---:B------:R-:W-:Y:S02]  /*ec90*/  IADD3 R5, R12.reuse, -0x3f2aaaab, RZ ;  /* 0xc0d555550c057810 */ /* 0x040fe40007ffe0ff */
[----:B------:R-:W-:Y:S02]  /*eca0*/  ISETP.GE.U32.AND P1, PT, R12, 0x7f800000, PT ;  /* 0x7f8000000c00780c */ /* 0x000fe40003f26070 */
[----:B------:R-:W-:-:S04]  /*ecb0*/  LOP3.LUT R6, R5, 0xff800000, RZ, 0xc0, !PT ;  /* 0xff80000005067812 */ /* 0x000fc800078ec0ff */
[C---:B------:R-:W-:Y:S02]  /*ecc0*/  IADD3 R5, R12.reuse, -R6, RZ ;  /* 0x800000060c057210 */ /* 0x040fe40007ffe0ff */
[----:B------:R-:W0:Y:S03]  /*ecd0*/  I2F R6, R6 ;  /* 0x0000000600067306 */ /* 0x000e260000201400 */
        /* <DEDUP_REMOVED lines=31> */
.L_x_1598:
        /* <DEDUP_REMOVED lines=13> */
.L_x_1597:
        /* <DEDUP_REMOVED lines=15> */
.L_x_1600:
        /* <DEDUP_REMOVED lines=16> */
.L_x_1601:
        /* <DEDUP_REMOVED lines=36> */
.L_x_1599:
[----:B------:R-:W-:Y:S05]  /*f3d0*/  BSYNC B2 ;  /* 0x0000000000027941 */ /* 0x000fea0003800000 */
.L_x_1596:
[----:B------:R-:W-:Y:S01]  /*f3e0*/  FSETP.GE.FTZ.AND P0, PT, R3, RZ, PT ;  /* 0x000000ff0300720b */ /* 0x000fe20003f16000 */
[----:B------:R-:W-:Y:S01]  /*f3f0*/  BSSY B2, `(.L_x_1602) ;  /* 0x0000056000027945 */ /* 0x000fe20003800000 */
[----:B------:R-:W-:-:S11]  /*f400*/  MOV R5, R6 ;  /* 0x0000000600057202 */ /* 0x000fd60000000f00 */
        /* <DEDUP_REMOVED lines=9> */
[----:B------:R-:W-:Y:S01]  /*f4a0*/  HFMA2.MMA R13, -RZ, RZ, 1.541015625, -0.052001953125 ;  /* 0x3e2aaaa8ff0d7435 */ /* 0x000fe200000001ff */
[----:B------:R-:W-:Y:S01]  /*f4b0*/  MOV R12, 0x3c0885e4 ;  /* 0x3c0885e4000c7802 */ /* 0x000fe20000000f00 */
        /* <DEDUP_REMOVED lines=9> */
[----:B------:R-:W-:Y:S02]  /*f550*/  @P1 IMAD.MOV.U32 R11, RZ, RZ, 0x37cbac00 ;  /* 0x37cbac00ff0b1424 */ /* 0x000fe400078e00ff */
        /* <DEDUP_REMOVED lines=37> */
.L_x_1604:
[----:B------:R-:W-:Y:S02]  /*f7b0*/  FSETP.GEU.FTZ.AND P0, PT, |R3|, 1.175494350822287508e-38, PT ;  /* 0x008000000300780b */ /* 0x000fe40003f1e200 */
[----:B------:R-:W-:Y:S02]  /*f7c0*/  MOV R8, 0x3e055027 ;  /* 0x3e05502700087802 */ /* 0x000fe40000000f00 */
        /* <DEDUP_REMOVED lines=24> */
.L_x_1603:
[----:B------:R-:W-:Y:S05]  /*f950*/  BSYNC B2 ;  /* 0x0000000000027941 */ /* 0x000fea0003800000 */
.L_x_1602:
        /* <DEDUP_REMOVED lines=29> */
[----:B------:R-:W-:Y:S02]  /*fb30*/  FFMA.FTZ R6, R6, R7, R6 ;  /* 0x0000000706067223 */ /* 0x000fe40000010006 */
[----:B------:R-:W-:-:S02]  /*fb40*/  IMAD.MOV.U32 R7, RZ, RZ, 0x3a4be755 ;  /* 0x3a4be755ff077424 */ /* 0x000fc400078e00ff */
[----:B------:R-:W-:Y:S02]  /*fb50*/  FFMA.FTZ R3, R3, 0.69314718246459960938, R6 ;  /* 0x3f31721803037823 */ /* 0x000fe40000010006 */
[----:B------:R-:W-:Y:S02]  /*fb60*/  @P1 FFMA.FTZ R3, R11, R12, +INF ;  /* 0x7f8000000b031423 */ /* 0x000fe4000001000c */
[----:B------:R-:W-:Y:S02]  /*fb70*/  FMUL.FTZ R4, R8, R8 ;  /* 0x0000000808047220 */ /* 0x000fe40000410000 */
        /* <DEDUP_REMOVED lines=11> */
.L_x_1607:
        /* <DEDUP_REMOVED lines=13> */
.L_x_1606:
        /* <DEDUP_REMOVED lines=15> */
.L_x_1609:
        /* <DEDUP_REMOVED lines=16> */
.L_x_1610:
        /* <DEDUP_REMOVED lines=36> */
.L_x_1608:
[----:B------:R-:W-:Y:S05]  /*10130*/  BSYNC B2 ;  /* 0x0000000000027941 */ /* 0x000fea0003800000 */
.L_x_1605:
        /* <DEDUP_REMOVED lines=16> */
[----:B------:R-:W2:Y:S01]  /*10240*/  FRND R7, R6 ;  /* 0x0000000600077307 */ /* 0x000ea20000201000 */
[----:B0-----:R-:W-:-:S02]  /*10250*/  LOP3.LUT P1, RZ, R14, 0x1, RZ, 0xc0, !PT ;  /* 0x000000010eff7812 */ /* 0x001fc4000782c0ff */
[----:B------:R-:W-:Y:S02]  /*10260*/  LOP3.LUT P0, RZ, R14, 0x2, RZ, 0xc0, !PT ;  /* 0x000000020eff7812 */ /* 0x000fe4000780c0ff */
[----:B------:R-:W-:Y:S01]  /*10270*/  FSEL R9, R9, 0.041666727513074874878, !P1 ;  /* 0x3d2aaabb09097808 */ /* 0x000fe20004800000 */
[----:B--2---:R-:W-:-:S04]  /*10280*/  FFMA.FTZ R7, -R7, 0.5, |R2| ;  /* 0x3f00000007077823 */ /* 0x004fc80000010502 */
        /* <DEDUP_REMOVED lines=40> */
.L_x_1613:
        /* <DEDUP_REMOVED lines=27> */
.L_x_1612:
[----:B------:R-:W-:Y:S05]  /*106c0*/  BSYNC B2 ;  /* 0x0000000000027941 */ /* 0x000fea0003800000 */
.L_x_1611:
        /* <DEDUP_REMOVED lines=31> */
.L_x_1593:
        /* <DEDUP_REMOVED lines=25> */
[----:B------:R-:W-:-:S02]  /*10a50*/  MOV R16, 0x42840000 ;  /* 0x4284000000107802 */ /* 0x000fc40000000f00 */
[----:B------:R-:W-:Y:S01]  /*10a60*/  MOV R22, 0x419c28d0 ;  /* 0x419c28d000167802 */ /* 0x000fe20000000f00 */
[----:B0-----:R-:W-:Y:S01]  /*10a70*/  IMAD.MOV.U32 R18, RZ, RZ, 0x1 ;  /* 0x00000001ff127424 */ /* 0x001fe200078e00ff */
[----:B------:R-:W-:Y:S01]  /*10a80*/  @P0 MOV R18, 0xffffffff ;  /* 0xffffffff00120802 */ /* 0x000fe20000000f00 */
[----:B------:R0:W-:Y:S01]  /*10a90*/  STL.64 [R1+0xa10], R10 ;  /* 0x000a100a01007387 */ /* 0x0001e20000100a00 */
[----:B------:R-:W-:Y:S01]  /*10aa0*/  MOV R23, 0x43e0f8e7 ;  /* 0x43e0f8e700177802 */ /* 0x000fe20000000f00 */
[----:B--2---:R-:W-:Y:S01]  /*10ab0*/  IMAD.MOV.U32 R13, RZ, RZ, 0x4cc8c38c ;  /* 0x4cc8c38cff0d7424 */ /* 0x004fe200078e00ff */
[----:B------:R-:W-:Y:S01]  /*10ac0*/  MOV R12, 0x4c2f75b4 ;  /* 0x4c2f75b4000c7802 */ /* 0x000fe20000000f00 */
[----:B------:R2:W-:Y:S01]  /*10ad0*/  STL.64 [R1+0x13c0], R16 ;  /* 0x0013c01001007387 */ /* 0x0005e20000100a00 */
[----:B------:R-:W-:Y:S02]  /*10ae0*/  SHF.L.U32 R0, R18, 0x2, RZ ;  /* 0x0000000212007819 */ /* 0x000fe400000006ff */
[----:B---3--:R-:W-:Y:S01]  /*10af0*/  MOV R6, 0x46ff3c00 ;  /* 0x46ff3c0000067802 */ /* 0x008fe20000000f00 */
[----:B------:R3:W-:Y:S01]  /*10b00*/  STL.64 [R1+0x13d8], R12 ;  /* 0x0013d80c01007387 */ /* 0x0007e20000100a00 */
[----:B------:R-:W-:-:S02]  /*10b10*/  MOV R7, 0x48ae85e0 ;  /* 0x48ae85e000077802 */ /* 0x000fc40000000f00 */
[----:B------:R-:W-:Y:S01]  /*10b20*/  MOV R15, 0x4cc5f8af ;  /* 0x4cc5f8af000f7802 */ /* 0x000fe20000000f00 */
[----:B0-----:R-:W-:Y:S01]  /*10b30*/  IMAD.MOV.U32 R10, RZ, RZ, 0x4a20fbd8 ;  /* 0x4a20fbd8ff0a7424 */ /* 0x001fe200078e00ff */
[----:B------:R-:W-:Y:S01]  /*10b40*/  MOV R11, 0x4b4b8b8f ;  /* 0x4b4b8b8f000b7802 */ /* 0x000fe20000000f00 */
[----:B------:R0:W-:Y:S01]  /*10b50*/  STL.64 [R1+0x13c8], R6 ;  /* 0x0013c80601007387 */ /* 0x0001e20000100a00 */
[----:B--2---:R-:W-:Y:S01]  /*10b60*/  MOV R16, 0x4c184540 ;  /* 0x4c18454000107802 */ /* 0x004fe20000000f00 */
[----:B------:R-:W-:Y:S02]  /*10b70*/  IMAD.MOV.U32 R17, RZ, RZ, RZ ;  /* 0x000000ffff117224 */ /* 0x000fe400078e00ff */
[----:B------:R2:W-:Y:S01]  /*10b80*/  STL.64 [R1+0x13d0], R10 ;  /* 0x0013d00a01007387 */ /* 0x0005e20000100a00 */
[----:B---3--:R-:W-:-:S03]  /*10b90*/  IADD3 R13, R9, R0, RZ ;  /* 0x00000000090d7210 */ /* 0x008fc60007ffe0ff */
[----:B------:R3:W-:Y:S01]  /*10ba0*/  STL.64 [R1+0xa00], R22 ;  /* 0x000a001601007387 */ /* 0x0007e20000100a00 */
[----:B0-----:R-:W-:Y:S01]  /*10bb0*/  MOV R7, RZ ;  /* 0x000000ff00077202 */ /* 0x001fe20000000f00 */
[----:B------:R-:W-:Y:S02]  /*10bc0*/  @P0 IMAD.MOV.U32 R7, RZ, RZ, 0xc ;  /* 0x0000000cff070424 */ /* 0x000fe400078e00ff */
[----:B------:R0:W-:Y:S01]  /*10bd0*/  STL.64 [R1+0xa20], R14 ;  /* 0x000a200e01007387 */ /* 0x0001e20000100a00 */
[----:B--2---:R-:W-:Y:S01]  /*10be0*/  IADD3 R11, R13, R0, RZ ;  /* 0x000000000d0b7210 */ /* 0x004fe20007ffe0ff */
[----:B------:R-:W-:Y:S01]  /*10bf0*/  IMAD.MOV.U32 R10, RZ, RZ, 0x3f800000 ;  /* 0x3f800000ff0a7424 */ /* 0x000fe200078e00ff */
[----:B------:R-:W-:Y:S01]  /*10c00*/  IADD3 R9, R7, R18, RZ ;  /* 0x0000001207097210 */ /* 0x000fe20007ffe0ff */
[----:B------:R2:W-:Y:S01]  /*10c10*/  STL.64 [R1+0x13e8], R16 ;  /* 0x0013e81001007387 */ /* 0x0005e20000100a00 */
[----:B---3--:R-:W-:Y:S01]  /*10c20*/  MOV R22, 0x4c5914c6 ;  /* 0x4c5914c600167802 */ /* 0x008fe20000000f00 */
[----:B------:R-:W-:-:S02]  /*10c30*/  IMAD.IADD R7, R11, 0x1, R0 ;  /* 0x000000010b077824 */ /* 0x000fc400078e0200 */
[----:B------:R-:W-:Y:S01]  /*10c40*/  STL [R1+0x13bc], R10 ;  /* 0x0013bc0a01007387 */ /* 0x000fe20000100800 */
[----:B0-----:R-:W-:-:S03]  /*10c50*/  MOV R14, 0x4d0fed36 ;  /* 0x4d0fed36000e7802 */ /* 0x001fc60000000f00 */
[----:B------:R-:W-:Y:S01]  /*10c60*/  STL [R1+0xa28], R22 ;  /* 0x000a281601007387 */ /* 0x000fe20000100800 */
[----:B------:R-:W-:Y:S02]  /*10c70*/  MOV R15, 0x4ce5eb4c ;  /* 0x4ce5eb4c000f7802 */ /* 0x000fe40000000f00 */
[----:B--2---:R-:W-:-:S03]  /*10c80*/  LEA R17, R9, R28, 0x2 ;  /* 0x0000001c09117211 */ /* 0x004fc600078e10ff */
[----:B------:R0:W-:Y:S01]  /*10c90*/  STL.64 [R1+0x13e0], R14 ;  /* 0x0013e00e01007387 */ /* 0x0001e20000100a00 */
[----:B------:R-:W-:-:S03]  /*10ca0*/  IADD3 R9, R7, R0, RZ ;  /* 0x0000000007097210 */ /* 0x000fc60007ffe0ff */
[----:B------:R2:W3:Y:S01]  /*10cb0*/  LDL R4, [R13] ;  /* 0x000000000d047983 */ /* 0x0004e20000100800 */
[----:B------:R-:W-:-:S03]  /*10cc0*/  IADD3 R19, R9, R0, RZ ;  /* 0x0000000009137210 */ /* 0x000fc60007ffe0ff */
[----:B------:R4:W5:Y:S01]  /*10cd0*/  LDL R6, [R11] ;  /* 0x000000000b067983 */ /* 0x0009620000100800 */
[----:B0-----:R-:W-:-:S03]  /*10ce0*/  IMAD.IADD R15, R0, 0x1, R17 ;  /* 0x00000001000f7824 */ /* 0x001fc600078e0211 */
[----:B------:R-:W5:Y:S01]  /*10cf0*/  LDL R7, [R7] ;  /* 0x0000000007077983 */ /* 0x000f620000100800 */
[----:B------:R-:W-:Y:S01]  /*10d00*/  IMAD.IADD R23, R19, 0x1, R0 ;  /* 0x0000000113177824 */ /* 0x000fe200078e0200 */
[-C--:B------:R-:W-:Y:S02]  /*10d10*/  IADD3 R41, R15, R0.reuse, RZ ;  /* 0x000000000f297210 */ /* 0x080fe40007ffe0ff */
[----:B------:R-:W5:Y:S02]  /*10d20*/  LDL R9, [R9] ;  /* 0x0000000009097983 */ /* 0x000f640000100800 */
[-C--:B------:R-:W-:Y:S02]  /*10d30*/  IADD3 R29, R23, R0.reuse, RZ ;  /* 0x00000000171d7210 */ /* 0x080fe40007ffe0ff */
[-C--:B------:R-:W-:Y:S01]  /*10d40*/  IADD3 R39, R41, R0.reuse, RZ ;  /* 0x0000000029277210 */ /* 0x080fe20007ffe0ff */
[----:B------:R-:W5:Y:S01]  /*10d50*/  LDL R17, [R17] ;  /* 0x0000000011117983 */ /* 0x000f620000100800 */
[----:B----4-:R-:W-:-:S03]  /*10d60*/  IADD3 R11, R29, R0, RZ ;  /* 0x000000001d0b7210 */ /* 0x010fc60007ffe0ff */
[----:B------:R-:W4:Y:S01]  /*10d70*/  LDL R19, [R19] ;  /* 0x0000000013137983 */ /* 0x000f220000100800 */
[----:B------:R-:W-:-:S03]  /*10d80*/  IMAD.IADD R37, R39, 0x1, R0 ;  /* 0x0000000127257824 */ /* 0x000fc600078e0200 */
[----:B------:R0:W4:Y:S01]  /*10d90*/  LDL R25, [R15] ;  /* 0x000000000f197983 */ /* 0x0001220000100800 */
[----:B-1----:R-:W-:-:S03]  /*10da0*/  IMAD.IADD R27, R11, 0x1, R0 ;  /* 0x000000010b1b7824 */ /* 0x002fc600078e0200 */
[----:B------:R-:W4:Y:S01]  /*10db0*/  LDL R23, [R23] ;  /* 0x0000000017177983 */ /* 0x000f220000100800 */
[----:B------:R-:W-:-:S03]  /*10dc0*/  IADD3 R45, R37, R0, RZ ;  /* 0x00000000252d7210 */ /* 0x000fc60007ffe0ff */
[----:B------:R1:W4:Y:S04]  /*10dd0*/  LDL R22, [R41] ;  /* 0x0000000029167983 */ /* 0x0003280000100800 */
[----:B------:R0:W4:Y:S01]  /*10de0*/  LDL R44, [R29] ;  /* 0x000000001d2c7983 */ /* 0x0001220000100800 */
[----:B------:R-:W-:-:S03]  /*10df0*/  IADD3 R43, R45, R0, RZ ;  /* 0x000000002d2b7210 */ /* 0x000fc60007ffe0ff */
[----:B------:R0:W4:Y:S01]  /*10e00*/  LDL R42, [R39] ;  /* 0x00000000272a7983 */ /* 0x0001220000100800 */
[----:B--2---:R-:W-:-:S03]  /*10e10*/  IADD3 R13, R27, R0, RZ ;  /* 0x000000001b0d7210 */ /* 0x004fc60007ffe0ff */
[----:B------:R2:W4:Y:S01]  /*10e20*/  LDL R40, [R11] ;  /* 0x000000000b287983 */ /* 0x0005220000100800 */
[----:B-1----:R-:W-:-:S03]  /*10e30*/  IADD3 R41, R43, R0, RZ ;  /* 0x000000002b297210 */ /* 0x002fc60007ffe0ff */
[----:B------:R1:W4:Y:S01]  /*10e40*/  LDL R38, [R37] ;  /* 0x0000000025267983 */ /* 0x0003220000100800 */
[----:B0-----:R-:W-:-:S03]  /*10e50*/  IMAD.IADD R15, R13, 0x1, R0 ;  /* 0x000000010d0f7824 */ /* 0x001fc600078e0200 */
[----:B------:R0:W4:Y:S04]  /*10e60*/  LDL R28, [R27] ;  /* 0x000000001b1c7983 */ /* 0x0001280000100800 */
[----:B------:R-:W4:Y:S01]  /*10e70*/  LDL R26, [R45] ;  /* 0x000000002d1a7983 */ /* 0x000f220000100800 */
[----:B------:R-:W-:Y:S01]  /*10e80*/  IMAD.IADD R39, R41, 0x1, R0 ;  /* 0x0000000129277824 */ /* 0x000fe200078e0200 */
[-C--:B------:R-:W-:Y:S02]  /*10e90*/  IADD3 R14, R15, R0.reuse, RZ ;  /* 0x000000000f0e7210 */ /* 0x080fe40007ffe0ff */
[----:B------:R0:W4:Y:S04]  /*10ea0*/  LDL R24, [R13] ;  /* 0x000000000d187983 */ /* 0x0001280000100800 */
[----:B------:R-:W4:Y:S01]  /*10eb0*/  LDL R16, [R43] ;  /* 0x000000002b107983 */ /* 0x000f220000100800 */
[----:B-1----:R-:W-:-:S03]  /*10ec0*/  IADD3 R37, R39, R0, RZ ;  /* 0x0000000027257210 */ /* 0x002fc60007ffe0ff */
[----:B------:R1:W4:Y:S04]  /*10ed0*/  LDL R18, [R15] ;  /* 0x000000000f127983 */ /* 0x0003280000100800 */
[----:B--2---:R-:W2:Y:S01]  /*10ee0*/  LDL R11, [R41] ;  /* 0x00000000290b7983 */ /* 0x004ea20000100800 */
[----:B------:R-:W-:-:S03]  /*10ef0*/  IADD3 R29, R37, R0, RZ ;  /* 0x00000000251d7210 */ /* 0x000fc60007ffe0ff */
[----:B------:R-:W2:Y:S04]  /*10f00*/  LDL R14, [R14] ;  /* 0x000000000e0e7983 */ /* 0x000ea80000100800 */
[----:B------:R-:W2:Y:S01]  /*10f10*/  LDL R12, [R39] ;  /* 0x00000000270c7983 */ /* 0x000ea20000100800 */
[----:B0-----:R-:W-:-:S03]  /*10f20*/  IMAD.IADD R13, R29, 0x1, R0 ;  /* 0x000000011d0d7824 */ /* 0x001fc600078e0200 */
[----:B------:R-:W2:Y:S04]  /*10f30*/  LDL R10, [R37] ;  /* 0x00000000250a7983 */ /* 0x000ea80000100800 */
[----:B------:R-:W2:Y:S04]  /*10f40*/  LDL R0, [R29] ;  /* 0x000000001d007983 */ /* 0x000ea80000100800 */
[----:B------:R-:W2:Y:S01]  /*10f50*/  LDL R13, [R13] ;  /* 0x000000000d0d7983 */ /* 0x000ea20000100800 */
[----:B-1----:R-:W-:Y:S02]  /*10f60*/  MOV R15, R2 ;  /* 0x00000002000f7202 */ /* 0x002fe40000000f00 */
[----:B------:R-:W-:-:S04]  /*10f70*/  FSET.BF.LEU.FTZ.AND R27, |R2|, 1, PT ;  /* 0x3f800000021b780a */ /* 0x000fc8000381b200 */
[----:B------:R-:W3:Y:S02]  /*10f80*/  @P0 MUFU.RCP R15, R2 ;  /* 0x00000002000f0308 */ /* 0x000ee40000001000 */
[----:B---3--:R-:W-:-:S04]  /*10f90*/  FFMA.FTZ R4, R27, R15, R4 ;  /* 0x0000000f1b047223 */ /* 0x008fc80000010004 */
[-C--:B-----5:R-:W-:Y:S01]  /*10fa0*/  FFMA.FTZ R6, R4, R15.reuse, R6 ;  /* 0x0000000f04067223 */ /* 0x0a0fe20000010006 */
[----:B------:R-:W-:Y:S01]  /*10fb0*/  MOV R4, 0x3bc6a26b ;  /* 0x3bc6a26b00047802 */ /* 0x000fe20000000f00 */
[----:B------:R-:W-:Y:S02]  /*10fc0*/  @P0 IMAD.MOV.U32 R4, RZ, RZ, 0x4c5914c6 ;  /* 0x4c5914c6ff040424 */ /* 0x000fe400078e00ff */
[----:B------:R-:W-:-:S04]  /*10fd0*/  FFMA.FTZ R6, R6, R15, R7 ;  /* 0x0000000f06067223 */ /* 0x000fc80000010007 */
[-C--:B------:R-:W-:Y:S02]  /*10fe0*/  FFMA.FTZ R6, R6, R15.reuse, R9 ;  /* 0x0000000f06067223 */ /* 0x080fe40000010009 */
[----:B------:R-:W-:Y:S02]  /*10ff0*/  FFMA.FTZ R4, R15, R4, R17 ;  /* 0x000000040f047223 */ /* 0x000fe40000010011 */
[-C--:B----4-:R-:W-:Y:S02]  /*11000*/  FFMA.FTZ R6, R6, R15.reuse, R19 ;  /* 0x0000000f06067223 */ /* 0x090fe40000010013 */
[-C--:B------:R-:W-:Y:S02]  /*11010*/  FFMA.FTZ R25, R4, R15.reuse, R25 ;  /* 0x0000000f04197223 */ /* 0x080fe40000010019 */
[----:B------:R-:W0:Y:S01]  /*11020*/  @P0 MUFU.LG2 R4, R2 ;  /* 0x0000000200040308 */ /* 0x000e220000000c00 */
[-C--:B------:R-:W-:Y:S02]  /*11030*/  FFMA.FTZ R6, R6, R15.reuse, R23 ;  /* 0x0000000f06067223 */ /* 0x080fe40000010017 */
[----:B------:R-:W-:-:S02]  /*11040*/  FFMA.FTZ R22, R25, R15, R22 ;  /* 0x0000000f19167223 */ /* 0x000fc40000010016 */
[-C--:B------:R-:W-:Y:S02]  /*11050*/  FFMA.FTZ R6, R6, R15.reuse, R44 ;  /* 0x0000000f06067223 */ /* 0x080fe4000001002c */
[-C--:B------:R-:W-:Y:S02]  /*11060*/  FFMA.FTZ R22, R22, R15.reuse, R42 ;  /* 0x0000000f16167223 */ /* 0x080fe4000001002a */
[----:B0-----:R-:W-:Y:S02]  /*11070*/  @P0 FMUL.FTZ R7, RZ, R4 ;  /* 0x00000004ff070220 */ /* 0x001fe40000410000 */
[-C--:B------:R-:W-:Y:S02]  /*11080*/  FFMA.FTZ R6, R6, R15.reuse, R40 ;  /* 0x0000000f06067223 */ /* 0x080fe40000010028 */
[----:B------:R-:W-:Y:S02]  /*11090*/  FADD.FTZ R4, R2, 6.0246801376342773438 ;  /* 0x40c0ca2e02047421 */ /* 0x000fe40000010000 */
[-C--:B------:R-:W-:Y:S01]  /*110a0*/  FFMA.FTZ R22, R22, R15.reuse, R38 ;  /* 0x0000000f16167223 */ /* 0x080fe20000010026 */
        /* <DEDUP_REMOVED lines=28> */
[----:B------:R-:W-:Y:S01]  /*11270*/  DMUL R18, R20, c[0x2][0x8] ;  /* 0x0080020014127a28 */ /* 0x000fe20000000000 */
[----:B------:R-:W-:Y:S01]  /*11280*/  BSSY B2, `(.L_x_1617) ;  /* 0x0000029000027945 */ /* 0x000fe20003800000 */
[----:B------:R-:W-:Y:S01]  /*11290*/  FADD.FTZ R3, R8, 0.5 ;  /* 0x3f00000008037421 */ /* 0x000fe20000010000 */
[----:B------:R-:W1:Y:S01]  /*112a0*/  F2F.F64.F32 R6, R6 ;  /* 0x0000000600067310 */ /* 0x000e620000201800 */
[----:B------:R-:W-:Y:S02]  /*112b0*/  HFMA2.MMA R8, -RZ, RZ, 0, 5.9604644775390625e-08 ;  /* 0x00000001ff087435 */ /* 0x000fe400000001ff */
        /* <DEDUP_REMOVED lines=37> */
.L_x_1618:
[----:B0-2---:R-:W-:Y:S05]  /*11510*/  BSYNC B2 ;  /* 0x0000000000027941 */ /* 0x005fea0003800000 */
.L_x_1617:
        /* <DEDUP_REMOVED lines=8> */
[----:B0-----:R-:W-:Y:S01]  /*115a0*/  IMAD.MOV.U32 R4, RZ, RZ, R6 ;  /* 0x000000ffff047224 */ /* 0x001fe200078e0006 */
[----:B------:R-:W-:Y:S02]  /*115b0*/  MOV R3, 0x115d0 ;  /* 0x000115d000037802 */ /* 0x000fe40000000f00 */
[----:B-1----:R-:W-:Y:S05]  /*115c0*/  CALL.REL.NOINC `($__internal_6_$__cuda_sm20_div_rn_f64_full) ;  /* 0x00014bf000007944 */ /* 0x002fea0003c00000 */
[----:B------:R-:W-:Y:S02]  /*115d0*/  MOV R22, R4 ;  /* 0x0000000400167202 */ /* 0x000fe40000000f00 */
.L_x_1620:
[----:B0-----:R-:W-:Y:S05]  /*115e0*/  BSYNC B6 ;  /* 0x0000000000067941 */ /* 0x001fea0003800000 */
.L_x_1619:
[----:B-1----:R-:W0:Y:S01]  /*115f0*/  DADD R8, R8, R22 ;  /* 0x0000000008087229 */ /* 0x002e220000000016 */
[----:B------:R-:W-:Y:S01]  /*11600*/  MOV R6, 0x652b82fe ;  /* 0x652b82fe00067802 */ /* 0x000fe20000000f00 */
[----:B------:R-:W-:Y:S01]  /*11610*/  IMAD.MOV.U32 R7, RZ, RZ, 0x3ff71547 ;  /* 0x3ff71547ff077424 */ /* 0x000fe200078e00ff */
[----:B------:R-:W-:Y:S01]  /*11620*/  MOV R14, 0x69ce2bdf ;  /* 0x69ce2bdf000e7802 */ /* 0x000fe20000000f00 */
[----:B------:R-:W-:Y:S01]  /*11630*/  HFMA2.MMA R15, -RZ, RZ, 1.587890625, -389.25 ;  /* 0x3e5ade15ff0f7435 */ /* 0x000fe200000001ff */
[----:B------:R-:W-:Y:S03]  /*11640*/  BSSY B2, `(.L_x_1621) ;  /* 0x0000022000027945 */ /* 0x000fe60003800000 */
[----:B0-----:R-:W0:Y:S02]  /*11650*/  DFMA R6, R8, R6, 6.75539944105574400000e+15 ;  /* 0x433800000806742b */ /* 0x001e240000000006 */
[----:B------:R-:W-:-:S04]  /*11660*/  FSETP.GEU.FTZ.AND P0, PT, |R9|, 4.1917929649353027344, PT ;  /* 0x4086232b0900780b */ /* 0x000fc80003f1e200 */
        /* <DEDUP_REMOVED lines=26> */
[----:B------:R-:W-:Y:S01]  /*11810*/  @!P0 IADD3 R6, R6, -R3, RZ ;  /* 0x8000000306068210 */ /* 0x000fe20007ffe0ff */
[----:B------:R-:W-:-:S03]  /*11820*/  @!P0 IMAD R15, R3, 0x100000, R15 ;  /* 0x00100000030f8824 */ /* 0x000fc600078e020f */
[----:B------:R-:W-:Y:S02]  /*11830*/  @!P0 LEA R7, R6, 0x3ff00000, 0x14 ;  /* 0x3ff0000006078811 */ /* 0x000fe400078ea0ff */
[----:B------:R-:W-:-:S06]  /*11840*/  @!P0 MOV R6, RZ ;  /* 0x000000ff00068202 */ /* 0x000fcc0000000f00 */
[----:B------:R1:W2:-:S06]  /*11850*/  @!P0 DMUL R12, R14, R6 ;  /* 0x000000060e0c8228 */ /* 0x00028c0000000000 */
.L_x_1622:
[----:B------:R-:W-:Y:S05]  /*11860*/  BSYNC B2 ;  /* 0x0000000000027941 */ /* 0x000fea0003800000 */
.L_x_1621:
[----:B0-2---:R-:W0:-:S06]  /*11870*/  DMUL R10, R10, R12 ;  /* 0x0000000c0a0a7228 */ /* 0x005e0c0000000000 */
[----:B0-----:R-:W0:Y:S01]  /*11880*/  F2F.F32.F64 R0, R10 ;  /* 0x0000000a00007310 */ /* 0x001e220000301000 */
[----:B------:R-:W0:-:S14]  /*11890*/  DSETP.GEU.AND P0, PT, |R10|, c[0x2][0x68], PT ;  /* 0x00801a000a00762a */ /* 0x000e1c0003f0e200 */
[----:B0-----:R-:W-:Y:S01]  /*118a0*/  @!P0 FMUL R0, R0, 1.175494350822287508e-38 ;  /* 0x0080000000008820 */ /* 0x001fe20000400000 */
[----:B------:R-:W-:Y:S05]  /*118b0*/  BRA `(.L_x_1623) ;  /* 0x00000e7000007947 */ /* 0x000fea0003800000 */
.L_x_1616:
        /* <DEDUP_REMOVED lines=10> */
.L_x_1615:
        /* <DEDUP_REMOVED lines=45> */
.L_x_1626:
        /* <DEDUP_REMOVED lines=13> */
.L_x_1625:
        /* <DEDUP_REMOVED lines=15> */
.L_x_1628:
        /* <DEDUP_REMOVED lines=16> */
.L_x_1629:
        /* <DEDUP_REMOVED lines=36> */
.L_x_1627:
[----:B------:R-:W-:Y:S05]  /*12130*/  BSYNC B2 ;  /* 0x0000000000027941 */ /* 0x000fea0003800000 */
.L_x_1624:
        /* <DEDUP_REMOVED lines=15> */
[----:B------:R-:W2:Y:S01]  /*12230*/  FRND R7, R6 ;  /* 0x0000000600077307 */ /* 0x000ea20000201000 */
[----:B0-----:R-:W-:-:S02]  /*12240*/  LOP3.LUT P1, RZ, R13, 0x1, RZ, 0xc0, !PT ;  /* 0x000000010dff7812 */ /* 0x001fc4000782c0ff */
[----:B------:R-:W-:Y:S02]  /*12250*/  LOP3.LUT P0, RZ, R13, 0x2, RZ, 0xc0, !PT ;  /* 0x000000020dff7812 */ /* 0x000fe4000780c0ff */
[----:B------:R-:W-:Y:S01]  /*12260*/  FSEL R9, -R9, -0.4999999701976776123, !P1 ;  /* 0xbeffffff09097808 */ /* 0x000fe20004800100 */
[----:B--2---:R-:W-:-:S04]  /*12270*/  FFMA.FTZ R7, -R7, 0.5, |R2| ;  /* 0x3f00000007077823 */ /* 0x004fc80000010502 */
        /* <DEDUP_REMOVED lines=41> */
.L_x_1632:
[C---:B------:R-:W-:Y:S01]  /*12510*/  FMUL.FTZ R4, |R2|.reuse, 8388608 ;  /* 0x4b00000002047820 */ /* 0x040fe20000410200 */
[----:B------:R-:W-:Y:S02]  /*12520*/  FSETP.GEU.FTZ.AND P0, PT, |R2|, 1.175494350822287508e-38, PT ;  /* 0x008000000200780b */ /* 0x000fe40003f1e200 */
[----:B------:R-:W-:Y:S02]  /*12530*/  MOV R7, 0x3e055027 ;  /* 0x3e05502700077802 */ /* 0x000fe40000000f00 */
        /* <DEDUP_REMOVED lines=24> */
.L_x_1631:
[----:B------:R-:W-:Y:S05]  /*126c0*/  BSYNC B2 ;  /* 0x0000000000027941 */ /* 0x000fea0003800000 */
.L_x_1630:
[----:B------:R-:W-:-:S04]  /*126d0*/  FFMA.FTZ R3, R2, R10, -R5 ;  /* 0x0000000a02037223 */ /* 0x000fc80000010805 */
[----:B------:R-:W-:Y:S02]  /*126e0*/  FADD.FTZ R3, R3, -R0 ;  /* 0x8000000003037221 */ /* 0x000fe40000010000 */
[----:B------:R-:W-:-:S03]  /*126f0*/  IMAD.MOV.U32 R0, RZ, RZ, RZ ;  /* 0x000000ffff007224 */ /* 0x000fc600078e00ff */
[----:B------:R-:W-:-:S13]  /*12700*/  FSETP.GEU.FTZ.AND P0, PT, R3, -88.72283935546875, PT ;  /* 0xc2b172180300780b */ /* 0x000fda0003f1e000 */
[----:B------:R-:W-:-:S04]  /*12710*/  @P0 FMUL.FTZ R3, R3, 1.4426950216293334961 ;  /* 0x3fb8aa3b03030820 */ /* 0x000fc80000410000 */
[----:B------:R0:W2:Y:S03]  /*12720*/  @P0 MUFU.EX2 R0, R3 ;  /* 0x0000000300000308 */ /* 0x0000a60000000800 */
.L_x_1623:
[----:B------:R-:W-:Y:S05]  /*12730*/  BSYNC B4 ;  /* 0x0000000000047941 */ /* 0x000fea0003800000 */
.L_x_1614:
[----:B--2---:R-:W-:Y:S01]  /*12740*/  FSETP.NEU.FTZ.AND P0, PT, R0, RZ, PT ;  /* 0x000000ff0000720b */ /* 0x004fe20003f1d000 */
[----:B------:R-:W-:Y:S01]  /*12750*/  BSSY B2, `(.L_x_1633) ;  /* 0x0000016000027945 */ /* 0x000fe20003800000 */
[----:B0-----:R-:W-:-:S11]  /*12760*/  HFMA2.MMA R3, -RZ, RZ, 0, 0 ;  /* 0x00000000ff037435 */ /* 0x001fd600000001ff */
[----:B------:R-:W-:Y:S05]  /*12770*/  @!P0 BRA `(.L_x_1634) ;  /* 0x0000013000008947 */ /* 0x000fea0003800000 */
[----:B------:R-:W-:Y:S01]  /*12780*/  BSSY B4, `(.L_x_1635) ;  /* 0x000000f000047945 */ /* 0x000fe20003800000 */
[----:B------:R-:W-:Y:S01]  /*12790*/  MOV R3, RZ ;  /* 0x000000ff00037202 */ /* 0x000fe20000000f00 */
[----:B------:R-:W-:Y:S01]  /*127a0*/  IMAD.MOV.U32 R4, RZ, RZ, 0x3f800000 ;  /* 0x3f800000ff047424 */ /* 0x000fe200078e00ff */
[----:B-1----:R-:W-:Y:S02]  /*127b0*/  MOV R6, R2 ;  /* 0x0000000200067202 */ /* 0x002fe40000000f00 */
[----:B------:R-:W-:-:S03]  /*127c0*/  MOV R7, 0x3f800000 ;  /* 0x3f80000000077802 */ /* 0x000fc60000000f00 */
.L_x_1636:
        /* <DEDUP_REMOVED lines=11> */
.L_x_1635:
[----:B------:R-:W0:Y:S01]  /*12880*/  MUFU.RCP R3, R2 ;  /* 0x0000000200037308 */ /* 0x000e220000001000 */
[----:B------:R-:W-:-:S04]  /*12890*/  FMUL.FTZ R0, R7, R0 ;  /* 0x0000000007007220 */ /* 0x000fc80000410000 */
[----:B0-----:R-:W-:-:S03]  /*128a0*/  FMUL.FTZ R3, R0, R3 ;  /* 0x0000000300037220 */ /* 0x001fc60000410000 */
.L_x_1634:
[----:B------:R-:W-:Y:S05]  /*128b0*/  BSYNC B2 ;  /* 0x0000000000027941 */ /* 0x000fea0003800000 */
.L_x_1633:
[----:B------:R-:W-:Y:S01]  /*128c0*/  FADD.FTZ R0, -R3, 1 ;  /* 0x3f80000003007421 */ /* 0x000fe20000010100 */
[----:B------:R-:W-:Y:S05]  /*128d0*/  BRA `(.L_x_1583) ;  /* 0x000138a000007947 */ /* 0x000fea0003800000 */
.L_x_1590:
        /* <DEDUP_REMOVED lines=10> */
.L_x_1639:
        /* <DEDUP_REMOVED lines=14> */
.L_x_1638:
        /* <DEDUP_REMOVED lines=39> */
[C---:B------:R-:W-:Y:S01]  /*12cd0*/  FADD.FTZ R7, |R3|.reuse, -0.5 ;  /* 0xbf00000003077421 */ /* 0x040fe20000010200 */
        /* <DEDUP_REMOVED lines=9> */
.L_x_1642:
        /* <DEDUP_REMOVED lines=13> */
.L_x_1641:
        /* <DEDUP_REMOVED lines=15> */
.L_x_1644:
        /* <DEDUP_REMOVED lines=16> */
.L_x_1645:
        /* <DEDUP_REMOVED lines=36> */
.L_x_1643:
[----:B------:R-:W-:Y:S05]  /*13270*/  BSYNC B2 ;  /* 0x0000000000027941 */ /* 0x000fea0003800000 */
.L_x_1640:
        /* <DEDUP_REMOVED lines=61> */
.L_x_1648:
        /* <DEDUP_REMOVED lines=26> */
.L_x_1647:
[----:B------:R-:W-:Y:S05]  /*137f0*/  BSYNC B2 ;  /* 0x0000000000027941 */ /* 0x000fea0003800000 */
.L_x_1646:
        /* <DEDUP_REMOVED lines=17> */
[----:B------:R-:W-:Y:S02]  /*13910*/  @P0 IMAD.MOV.U32 R13, RZ, RZ, 0x7f800000 ;  /* 0x7f800000ff0d0424 */ /* 0x000fe400078e00ff */
        /* <DEDUP_REMOVED lines=12> */
[----:B------:R-:W-:-:S03]  /*139e0*/  MOV R6, 0x3a4be755 ;  /* 0x3a4be75500067802 */ /* 0x000fc60000000f00 */
[----:B------:R-:W-:Y:S02]  /*139f0*/  FFMA.FTZ R4, R4, 0.69314718246459960938, R11 ;  /* 0x3f31721804047823 */ /* 0x000fe4000001000b */
[C---:B------:R-:W-:Y:S01]  /*13a00*/  @P0 FFMA.FTZ R4, R8.reuse, R13, +INF ;  /* 0x7f80000008040423 */ /* 0x040fe2000001000d */
[----:B------:R-:W-:Y:S01]  /*13a10*/  FSETP.NEU.FTZ.AND P0, PT, R8, RZ, PT ;  /* 0x000000ff0800720b */ /* 0x000fe20003f1d000 */
        /* <DEDUP_REMOVED lines=11> */
.L_x_1651:
        /* <DEDUP_REMOVED lines=13> */
.L_x_1650:
        /* <DEDUP_REMOVED lines=15> */
.L_x_1653:
        /* <DEDUP_REMOVED lines=16> */
.L_x_1654:
        /* <DEDUP_REMOVED lines=36> */
.L_x_1652:
[----:B------:R-:W-:Y:S05]  /*13fd0*/  BSYNC B2 ;  /* 0x0000000000027941 */ /* 0x000fea0003800000 */
.L_x_1649:
        /* <DEDUP_REMOVED lines=11> */
[----:B------:R-:W-:Y:S02]  /*14090*/  FADD.FTZ R8, |R2|, |R2| ;  /* 0x4000000202087221 */ /* 0x000fe40000010200 */
[----:B------:R-:W-:Y:S02]  /*140a0*/  IMAD.MOV.U32 R11, RZ, RZ, 0x3e2aaaa8 ;  /* 0x3e2aaaa8ff0b7424 */ /* 0x000fe400078e00ff */
[----:B------:R-:W0:Y:S01]  /*140b0*/  F2I.NTZ R14, R8 ;  /* 0x00000008000e7305 */ /* 0x000e220000203100 */
[----:B------:R-:W-:-:S07]  /*140c0*/  IMAD.MOV.U32 R6, RZ, RZ, -0x46b2bead ;  /* 0xb94d4153ff067424 */ /* 0x000fce00078e00ff */
[----:B------:R-:W1:Y:S01]  /*140d0*/  FRND R9, R8 ;  /* 0x0000000800097307 */ /* 0x000e620000201000 */
[C---:B0-----:R-:W-:Y:S02]  /*140e0*/  LOP3.LUT P1, RZ, R14.reuse, 0x1, RZ, 0xc0, !PT ;  /* 0x000000010eff7812 */ /* 0x041fe4000782c0ff */
[----:B------:R-:W-:Y:S02]  /*140f0*/  LOP3.LUT P0, RZ, R14, 0x2, RZ, 0xc0, !PT ;  /* 0x000000020eff7812 */ /* 0x000fe4000780c0ff */
[----:B------:R-:W-:Y:S01]  /*14100*/  FSEL R11, -R11, -0.4999999701976776123, !P1 ;  /* 0xbeffffff0b0b7808 */ /* 0x000fe20004800100 */
[----:B-1----:R-:W-:-:S04]  /*14110*/  FFMA.FTZ R9, -R9, 0.5, |R2| ;  /* 0x3f00000009097823 */ /* 0x002fc80000010502 */
[----:B------:R-:W-:Y:S01]  /*14120*/  FMUL.FTZ R10, R9, 3.1415927410125732422 ;  /* 0x40490fdb090a7820 */ /* 0x000fe20000410000 */
[----:B------:R-:W-:-:S03]  /*14130*/  HFMA2.MMA R9, -RZ, RZ, 1.0078125, -8.98838043212890625e-05 ;  /* 0x3c0885e4ff097435 */ /* 0x000fc600000001ff */
[----:B------:R-:W-:Y:S01]  /*14140*/  @P1 MOV R12, 0x37cbac00 ;  /* 0x37cbac00000c1802 */ /* 0x000fe20000000f00 */
[C---:B------:R-:W-:Y:S01]  /*14150*/  FMUL.FTZ R13, R10.reuse, R10 ;  /* 0x0000000a0a0d7220 */ /* 0x040fe20000410000 */
[----:B------:R-:W-:-:S03]  /*14160*/  FSEL R8, R10, 1, !P1 ;  /* 0x3f8000000a087808 */ /* 0x000fc60004800000 */
[----:B------:R-:W-:Y:S02]  /*14170*/  @P1 FFMA.FTZ R6, R13, R12, -0.0013887860113754868507 ;  /* 0xbab607ed0d061423 */ /* 0x000fe4000001000c */
        /* <DEDUP_REMOVED lines=35> */
.L_x_1657:
[C---:B------:R-:W-:Y:S01]  /*143b0*/  FMUL.FTZ R4, |R2|.reuse, 8388608 ;  /* 0x4b00000002047820 */ /* 0x040fe20000410200 */
[----:B------:R-:W-:-:S04]  /*143c0*/  FSETP.GEU.FTZ.AND P0, PT, |R2|, 1.175494350822287508e-38, PT ;  /* 0x008000000200780b */ /* 0x000fc80003f1e200 */
[----:B------:R-:W-:Y:S02]  /*143d0*/  FSEL R10, R4, R9, !P0 ;  /* 0x00000009040a7208 */ /* 0x000fe40004000000 */
[----:B------:R-:W-:Y:S02]  /*143e0*/  MOV R9, 0x3e055027 ;  /* 0x3e05502700097802 */ /* 0x000fe40000000f00 */
[----:B------:R-:W-:Y:S02]  /*143f0*/  IADD3 R4, R10, -0x3f2aaaab, RZ ;  /* 0xc0d555550a047810 */ /* 0x000fe40007ffe0ff */
        /* <DEDUP_REMOVED lines=22> */
.L_x_1656:
[----:B------:R-:W-:Y:S05]  /*14560*/  BSYNC B2 ;  /* 0x0000000000027941 */ /* 0x000fea0003800000 */
.L_x_1655:
        /* <DEDUP_REMOVED lines=33> */
.L_x_1637:
        /* <DEDUP_REMOVED lines=14> */
[----:B------:R0:W-:Y:S01]  /*14860*/  STL [R1+0x13bc], R12 ;  /* 0x0013bc0c01007387 */ /* 0x0001e20000100800 */
[----:B------:R-:W-:Y:S01]  /*14870*/  IMAD.MOV.U32 R13, RZ, RZ, 0x4c255322 ;  /* 0x4c255322ff0d7424 */ /* 0x000fe200078e00ff */
[----:B------:R-:W-:Y:S01]  /*14880*/  IADD3 R19, R28, 0x9f4, RZ ;  /* 0x000009f41c137810 */ /* 0x000fe20007ffe0ff */
[----:B------:R-:W-:Y:S01]  /*14890*/  IMAD.MOV.U32 R16, RZ, RZ, 0x42840000 ;  /* 0x42840000ff107424 */ /* 0x000fe200078e00ff */
[----:B------:R1:W-:Y:S01]  /*148a0*/  STL.64 [R1+0xa00], R10 ;  /* 0x000a000a01007387 */ /* 0x0003e20000100a00 */
[----:B------:R-:W-:Y:S01]  /*148b0*/  MOV R9, 0x1 ;  /* 0x0000000100097802 */ /* 0x000fe20000000f00 */
[----:B------:R-:W-:Y:S01]  /*148c0*/  IMAD.MOV.U32 R18, RZ, RZ, 0x4c5914c6 ;  /* 0x4c5914c6ff127424 */ /* 0x000fe200078e00ff */
[----:B------:R-:W-:Y:S01]  /*148d0*/  SEL R19, R19, R0, P0 ;  /* 0x0000000013137207 */ /* 0x000fe20000000000 */
[----:B------:R2:W-:Y:S01]  /*148e0*/  STL.64 [R1+0x9f8], R6 ;  /* 0x0009f80601007387 */ /* 0x0005e20000100a00 */
[----:B------:R-:W-:-:S02]  /*148f0*/  @P0 MOV R9, 0xffffffff ;  /* 0xffffffff00090802 */ /* 0x000fc40000000f00 */
[----:B0-----:R-:W-:Y:S01]  /*14900*/  MOV R12, 0x4b5edd0a ;  /* 0x4b5edd0a000c7802 */ /* 0x001fe20000000f00 */
[----:B------:R-:W-:Y:S01]  /*14910*/  STL [R1+0xa28], R18 ;  /* 0x000a281201007387 */ /* 0x000fe20000100800 */
[----:B------:R-:W-:Y:S02]  /*14920*/  SHF.L.U32 R0, R9, 0x2, RZ ;  /* 0x0000000209007819 */ /* 0x000fe400000006ff */
[----:B------:R-:W-:Y:S01]  /*14930*/  MOV R17, 0x44f0a000 ;  /* 0x44f0a00000117802 */ /* 0x000fe20000000f00 */
[----:B-1----:R-:W-:Y:S01]  /*14940*/  IMAD.MOV.U32 R10, RZ, RZ, 0x4912f03a ;  /* 0x4912f03aff0a7424 */ /* 0x002fe200078e00ff */
[----:B------:R-:W-:Y:S01]  /*14950*/  MOV R11, 0x4a5481c1 ;  /* 0x4a5481c1000b7802 */ /* 0x000fe20000000f00 */
[----:B------:R0:W-:Y:S01]  /*14960*/  STL.64 [R1+0xa18], R12 ;  /* 0x000a180c01007387 */ /* 0x0001e20000100a00 */
[----:B------:R-:W-:Y:S02]  /*14970*/  MOV R14, 0x4ca4b97f ;  /* 0x4ca4b97f000e7802 */ /* 0x000fe40000000f00 */
[----:B--2---:R-:W-:Y:S01]  /*14980*/  MOV R6, 0x45d95fff ;  /* 0x45d95fff00067802 */ /* 0x004fe20000000f00 */
[----:B------:R1:W-:Y:S01]  /*14990*/  STL.64 [R1+0xa10], R10 ;  /* 0x000a100a01007387 */ /* 0x0003e20000100a00 */
[----:B------:R-:W-:-:S02]  /*149a0*/  MOV R7, 0x47946fa6 ;  /* 0x47946fa600077802 */ /* 0x000fc40000000f00 */
[----:B------:R-:W-:Y:S01]  /*149b0*/  MOV R15, 0x4cc5f8af ;  /* 0x4cc5f8af000f7802 */ /* 0x000fe20000000f00 */
[----:B------:R2:W-:Y:S01]  /*149c0*/  STL.64 [R1+0x13c0], R16 ;  /* 0x0013c01001007387 */ /* 0x0005e20000100a00 */
[----:B0-----:R-:W-:Y:S01]  /*149d0*/  IMAD.MOV.U32 R12, RZ, RZ, 0x4c2f75b4 ;  /* 0x4c2f75b4ff0c7424 */ /* 0x001fe200078e00ff */
[----:B------:R-:W-:Y:S02]  /*149e0*/  MOV R13, 0x4cc8c38c ;  /* 0x4cc8c38c000d7802 */ /* 0x000fe40000000f00 */
[----:B------:R0:W-:Y:S01]  /*149f0*/  STL.64 [R1+0xa08], R6 ;  /* 0x000a080601007387 */ /* 0x0001e20000100a00 */
[----:B-1----:R-:W-:Y:S02]  /*14a00*/  MOV R10, 0x4a20fbd8 ;  /* 0x4a20fbd8000a7802 */ /* 0x002fe40000000f00 */
[----:B------:R-:W-:Y:S01]  /*14a10*/  MOV R11, 0x4b4b8b8f ;  /* 0x4b4b8b8f000b7802 */ /* 0x000fe20000000f00 */
[----:B------:R1:W-:Y:S01]  /*14a20*/  STL.64 [R1+0x13d8], R12 ;  /* 0x0013d80c01007387 */ /* 0x0003e20000100a00 */
[----:B--2---:R-:W-:Y:S01]  /*14a30*/  IMAD.MOV.U32 R16, RZ, RZ, 0x4d0fed36 ;  /* 0x4d0fed36ff107424 */ /* 0x004fe200078e00ff */
[----:B------:R-:W-:-:S02]  /*14a40*/  MOV R17, 0x4ce5eb4c ;  /* 0x4ce5eb4c00117802 */ /* 0x000fc40000000f00 */
[----:B------:R2:W-:Y:S01]  /*14a50*/  STL.64 [R1+0x13d0], R10 ;  /* 0x0013d00a01007387 */ /* 0x0005e20000100a00 */
[----:B0-----:R-:W-:Y:S01]  /*14a60*/  MOV R6, 0x46ff3c00 ;  /* 0x46ff3c0000067802 */ /* 0x001fe20000000f00 */
[----:B------:R-:W-:Y:S02]  /*14a70*/  IMAD.MOV.U32 R7, RZ, RZ, 0x48ae85e0 ;  /* 0x48ae85e0ff077424 */ /* 0x000fe400078e00ff */
[----:B------:R0:W-:Y:S01]  /*14a80*/  STL.64 [R1+0xa20], R14 ;  /* 0x000a200e01007387 */ /* 0x0001e20000100a00 */
[----:B-1----:R-:W-:-:S03]  /*14a90*/  IADD3 R13, R19, R0, RZ ;  /* 0x00000000130d7210 */ /* 0x002fc60007ffe0ff */
[----:B------:R1:W-:Y:S01]  /*14aa0*/  STL.64 [R1+0x13c8], R6 ;  /* 0x0013c80601007387 */ /* 0x0003e20000100a00 */
[----:B--2---:R-:W-:Y:S01]  /*14ab0*/  MOV R10, RZ ;  /* 0x000000ff000a7202 */ /* 0x004fe20000000f00 */
[----:B------:R-:W-:Y:S02]  /*14ac0*/  @P0 IMAD.MOV.U32 R10, RZ, RZ, 0xc ;  /* 0x0000000cff0a0424 */ /* 0x000fe400078e00ff */
[----:B------:R2:W-:Y:S01]  /*14ad0*/  STL.64 [R1+0x13e0], R16 ;  /* 0x0013e01001007387 */ /* 0x0005e20000100a00 */
[----:B0-----:R-:W-:Y:S01]  /*14ae0*/  IMAD.MOV.U32 R14, RZ, RZ, 0x4c184540 ;  /* 0x4c184540ff0e7424 */ /* 0x001fe200078e00ff */
[----:B------:R-:W-:Y:S02]  /*14af0*/  MOV R15, RZ ;  /* 0x000000ff000f7202 */ /* 0x000fe40000000f00 */
[----:B-1----:R-:W-:Y:S02]  /*14b00*/  IADD3 R7, R13, R0, RZ ;  /* 0x000000000d077210 */ /* 0x002fe40007ffe0ff */
[----:B------:R-:W-:Y:S01]  /*14b10*/  IADD3 R11, R10, R9, RZ ;  /* 0x000000090a0b7210 */ /* 0x000fe20007ffe0ff */
[----:B------:R0:W-:Y:S02]  /*14b20*/  STL.64 [R1+0x13e8], R14 ;  /* 0x0013e80e01007387 */ /* 0x0001e40000100a00 */
[--C-:B------:R-:W-:Y:S01]  /*14b30*/  IMAD.IADD R9, R7, 0x1, R0.reuse ;  /* 0x0000000107097824 */ /* 0x100fe200078e0200 */
[----:B--2---:R-:W-:Y:S01]  /*14b40*/  LEA R17, R11, R28, 0x2 ;  /* 0x0000001c0b117211 */ /* 0x004fe200078e10ff */
[----:B------:R1:W2:Y:S03]  /*14b50*/  LDL R6, [R13] ;  /* 0x000000000d067983 */ /* 0x0002a60000100800 */
[-C--:B------:R-:W-:Y:S01]  /*14b60*/  IADD3 R11, R9, R0.reuse, RZ ;  /* 0x00000000090b7210 */ /* 0x080fe20007ffe0ff */
[----:B------:R-:W3:Y:S03]  /*14b70*/  LDL R7, [R7] ;  /* 0x0000000007077983 */ /* 0x000ee60000100800 */
[-C--:B------:R-:W-:Y:S01]  /*14b80*/  IADD3 R19, R11, R0.reuse, RZ ;  /* 0x000000000b137210 */ /* 0x080fe20007ffe0ff */
[----:B0-----:R-:W-:Y:S01]  /*14b90*/  IMAD.IADD R15, R0, 0x1, R17 ;  /* 0x00000001000f7824 */ /* 0x001fe200078e0211 */
[----:B------:R-:W4:Y:S03]  /*14ba0*/  LDL R9, [R9] ;  /* 0x0000000009097983 */ /* 0x000f260000100800 */
[----:B-1----:R-:W-:Y:S01]  /*14bb0*/  IMAD.IADD R13, R19, 0x1, R0 ;  /* 0x00000001130d7824 */ /* 0x002fe200078e0200 */
[----:B------:R-:W5:Y:S01]  /*14bc0*/  LDL R11, [R11] ;  /* 0x000000000b0b7983 */ /* 0x000f620000100800 */
[----:B------:R-:W-:-:S03]  /*14bd0*/  IADD3 R37, R15, R0, RZ ;  /* 0x000000000f257210 */ /* 0x000fc60007ffe0ff */
[-C--:B------:R-:W-:Y:S01]  /*14be0*/  IADD3 R27, R13, R0.reuse, RZ ;  /* 0x000000000d1b7210 */ /* 0x080fe20007ffe0ff */
[----:B------:R-:W5:Y:S01]  /*14bf0*/  LDL R17, [R17] ;  /* 0x0000000011117983 */ /* 0x000f620000100800 */
[----:B------:R-:W-:-:S03]  /*14c00*/  IADD3 R43, R37, R0, RZ ;  /* 0x00000000252b7210 */ /* 0x000fc60007ffe0ff */
[----:B------:R0:W5:Y:S01]  /*14c10*/  LDL R10, [R19] ;  /* 0x00000000130a7983 */ /* 0x0001620000100800 */
[----:B------:R-:W-:Y:S01]  /*14c20*/  IADD3 R25, R27, R0, RZ ;  /* 0x000000001b197210 */ /* 0x000fe20007ffe0ff */
[--C-:B------:R-:W-:Y:S02]  /*14c30*/  IMAD.IADD R41, R43, 0x1, R0.reuse ;  /* 0x000000012b297824 */ /* 0x100fe400078e0200 */
[----:B------:R1:W5:Y:S04]  /*14c40*/  LDL R40, [R15] ;  /* 0x000000000f287983 */ /* 0x0003680000100800 */
[----:B------:R0:W5:Y:S01]  /*14c50*/  LDL R38, [R13] ;  /* 0x000000000d267983 */ /* 0x0001620000100800 */
[----:B------:R-:W-:-:S03]  /*14c60*/  IMAD.IADD R23, R25, 0x1, R0 ;  /* 0x0000000119177824 */ /* 0x000fc600078e0200 */
[----:B------:R1:W5:Y:S01]  /*14c70*/  LDL R28, [R37] ;  /* 0x00000000251c7983 */ /* 0x0003620000100800 */
[----:B------:R-:W-:-:S03]  /*14c80*/  IADD3 R39, R41, R0, RZ ;  /* 0x0000000029277210 */ /* 0x000fc60007ffe0ff */
[----:B------:R-:W5:Y:S01]  /*14c90*/  LDL R27, [R27] ;  /* 0x000000001b1b7983 */ /* 0x000f620000100800 */
[----:B0-----:R-:W-:-:S03]  /*14ca0*/  IADD3 R19, R23, R0, RZ ;  /* 0x0000000017137210 */ /* 0x001fc60007ffe0ff */
[----:B------:R0:W5:Y:S01]  /*14cb0*/  LDL R26, [R43] ;  /* 0x000000002b1a7983 */ /* 0x0001620000100800 */
[----:B------:R-:W-:-:S03]  /*14cc0*/  IADD3 R29, R39, R0, RZ ;  /* 0x00000000271d7210 */ /* 0x000fc60007ffe0ff */
[----:B------:R-:W5:Y:S01]  /*14cd0*/  LDL R25, [R25] ;  /* 0x0000000019197983 */ /* 0x000f620000100800 */
[----:B-1----:R-:W-:-:S03]  /*14ce0*/  IMAD.IADD R37, R19, 0x1, R0 ;  /* 0x0000000113257824 */ /* 0x002fc600078e0200 */
[----:B------:R1:W5:Y:S01]  /*14cf0*/  LDL R24, [R41] ;  /* 0x0000000029187983 */ /* 0x0003620000100800 */
[----:B0-----:R-:W-:-:S03]  /*14d00*/  IADD3 R43, R29, R0, RZ ;  /* 0x000000001d2b7210 */ /* 0x001fc60007ffe0ff */
[----:B------:R-:W5:Y:S01]  /*14d10*/  LDL R23, [R23] ;  /* 0x0000000017177983 */ /* 0x000f620000100800 */
[----:B------:R-:W-:-:S03]  /*14d20*/  IADD3 R15, R37, R0, RZ ;  /* 0x00000000250f7210 */ /* 0x000fc60007ffe0ff */
[----:B------:R0:W5:Y:S01]  /*14d30*/  LDL R22, [R39] ;  /* 0x0000000027167983 */ /* 0x0001620000100800 */
[----:B------:R-:W-:-:S03]  /*14d40*/  IMAD.IADD R13, R43, 0x1, R0 ;  /* 0x000000012b0d7824 */ /* 0x000fc600078e0200 */
[----:B------:R-:W5:Y:S04]  /*14d50*/  LDL R19, [R19] ;  /* 0x0000000013137983 */ /* 0x000f680000100800 */
[----:B------:R0:W5:Y:S04]  /*14d60*/  LDL R16, [R29] ;  /* 0x000000001d107983 */ /* 0x0001680000100800 */
[----:B------:R0:W5:Y:S01]  /*14d70*/  LDL R18, [R37] ;  /* 0x0000000025127983 */ /* 0x0001620000100800 */
[----:B-1----:R-:W-:-:S03]  /*14d80*/  IADD3 R41, R13, R0, RZ ;  /* 0x000000000d297210 */ /* 0x002fc60007ffe0ff */
[----:B------:R-:W5:Y:S04]  /*14d90*/  LDL R12, [R43] ;  /* 0x000000002b0c7983 */ /* 0x000f680000100800 */
[----:B------:R-:W5:Y:S01]  /*14da0*/  LDL R15, [R15] ;  /* 0x000000000f0f7983 */ /* 0x000f620000100800 */
[----:B0-----:R-:W-:-:S03]  /*14db0*/  IADD3 R39, R41, R0, RZ ;  /* 0x0000000029277210 */ /* 0x001fc60007ffe0ff */
[----:B------:R-:W5:Y:S02]  /*14dc0*/  LDL R13, [R13] ;  /* 0x000000000d0d7983 */ /* 0x000f640000100800 */
[----:B------:R-:W-:Y:S02]  /*14dd0*/  IMAD.IADD R29, R39, 0x1, R0 ;  /* 0x00000001271d7824 */ /* 0x000fe400078e0200 */
[----:B------:R-:W5:Y:S04]  /*14de0*/  LDL R14, [R41] ;  /* 0x00000000290e7983 */ /* 0x000f680000100800 */
[----:B------:R-:W5:Y:S04]  /*14df0*/  LDL R0, [R39] ;  /* 0x0000000027007983 */ /* 0x000f680000100800 */
[----:B------:R-:W5:Y:S01]  /*14e00*/  LDL R29, [R29] ;  /* 0x000000001d1d7983 */ /* 0x000f620000100800 */
[----:B------:R-:W-:-:S02]  /*14e10*/  MOV R37, R2 ;  /* 0x0000000200257202 */ /* 0x000fc40000000f00 */
[----:B------:R-:W-:Y:S02]  /*14e20*/  @P0 MOV R37, R3 ;  /* 0x0000000300250202 */ /* 0x000fe40000000f00 */
[----:B------:R-:W-:-:S05]  /*14e30*/  FSET.BF.LEU.FTZ.AND R3, |R2|, 1, PT ;  /* 0x3f8000000203780a */ /* 0x000fca000381b200 */
[-C--:B--2---:R-:W-:Y:S02]  /*14e40*/  FFMA.FTZ R6, R3, R37.reuse, R6 ;  /* 0x0000002503067223 */ /* 0x084fe40000010006 */
[----:B------:R-:W0:Y:S02]  /*14e50*/  @P0 MUFU.LG2 R3, R2 ;  /* 0x0000000200030308 */ /* 0x000e240000000c00 */
[-C--:B---3--:R-:W-:Y:S02]  /*14e60*/  FFMA.FTZ R42, R6, R37.reuse, R7 ;  /* 0x00000025062a7223 */ /* 0x088fe40000010007 */
[----:B------:R-:W-:Y:S01]  /*14e70*/  IMAD.MOV.U32 R6, RZ, RZ, 0x3bc6a26b ;  /* 0x3bc6a26bff067424 */ /* 0x000fe200078e00ff */
[----:B------:R-:W-:Y:S01]  /*14e80*/  @P0 MOV R6, 0x4c5914c6 ;  /* 0x4c5914c600060802 */ /* 0x000fe20000000f00 */
[----:B----4-:R-:W-:-:S04]  /*14e90*/  FFMA.FTZ R42, R42, R37, R9 ;  /* 0x000000252a2a7223 */ /* 0x010fc80000010009 */
[----:B-----5:R-:W-:Y:S02]  /*14ea0*/  FFMA.FTZ R11, R42, R37, R11 ;  /* 0x000000252a0b7223 */ /* 0x020fe4000001000b */
[----:B------:R-:W-:Y:S02]  /*14eb0*/  FFMA.FTZ R6, R37, R6, R17 ;  /* 0x0000000625067223 */ /* 0x000fe40000010011 */
[----:B0-----:R-:W-:Y:S02]  /*14ec0*/  @P0 FMUL.FTZ R9, RZ, R3 ;  /* 0x00000003ff090220 */ /* 0x001fe40000410000 */
[-C--:B------:R-:W-:Y:S02]  /*14ed0*/  FFMA.FTZ R10, R11, R37.reuse, R10 ;  /* 0x000000250b0a7223 */ /* 0x080fe4000001000a */
[----:B------:R-:W-:Y:S02]  /*14ee0*/  FADD.FTZ R3, R2, 6.0246801376342773438 ;  /* 0x40c0ca2e02037421 */ /* 0x000fe40000010000 */
[----:B------:R-:W-:Y:S01]  /*14ef0*/  FFMA.FTZ R6, R6, R37, R40 ;  /* 0x0000002506067223 */ /* 0x000fe20000010028 */
[----:B------:R-:W0:Y:S01]  /*14f00*/  @P0 MUFU.EX2 R9, R9 ;  /* 0x0000000900090308 */ /* 0x000e220000000800 */
[----:B------:R-:W-:-:S02]  /*14f10*/  FADD.FTZ R11, R3, -0.5 ;  /* 0xbf000000030b7421 */ /* 0x000fc40000010000 */
        /* <DEDUP_REMOVED lines=13> */
[----:B------:R-:W-:-:S04]  /*14ff0*/  FFMA.FTZ R6, R6, R37, R13 ;  /* 0x0000002506067223 */ /* 0x000fc8000001000d */
[----:B------:R-:W1:Y:S01]  /*15000*/  MUFU.RCP R7, R7 ;  /* 0x0000000700077308 */ /* 0x000e620000001000 */
[----:B------:R-:W-:-:S04]  /*15010*/  FFMA.FTZ R6, R6, R37, R14 ;  /* 0x0000002506067223 */ /* 0x000fc8000001000e */
[-C--:B------:R-:W-:Y:S02]  /*15020*/  FFMA.FTZ R0, R6, R37.reuse, R0 ;  /* 0x0000002506007223 */ /* 0x080fe40000010000 */
[----:B------:R-:W-:Y:S02]  /*15030*/  FMUL.FTZ R6, R11, 0.36787945032119750977 ;  /* 0x3ebc5ab20b067820 */ /* 0x000fe40000410000 */
[----:B------:R-:W-:-:S04]  /*15040*/  FFMA.FTZ R10, R0, R37, R29 ;  /* 0x00000025000a7223 */ /* 0x000fc8000001001d */
[C---:B0-----:R-:W-:Y:S01]  /*15050*/  @P0 FMUL.FTZ R0, R10.reuse, R9 ;  /* 0x000000090a000220 */ /* 0x041fe20000410000 */
[----:B------:R-:W-:Y:S01]  /*15060*/  MUFU.SQRT R6, R6 ;  /* 0x0000000600067308 */ /* 0x000fe20000002000 */
        /* <DEDUP_REMOVED lines=14> */
[----:B------:R-:W1:Y:S03]  /*15150*/  F2F.F64.F32 R6, R6 ;  /* 0x0000000600067310 */ /* 0x000e660000201800 */
[----:B0-----:R-:W-:-:S02]  /*15160*/  FMUL.FTZ R3, R8, R3 ;  /* 0x0000000308037220 */ /* 0x001fc40000410000 */
[----:B------:R-:W-:Y:S02]  /*15170*/  IMAD.MOV.U32 R8, RZ, RZ, 0x1 ;  /* 0x00000001ff087424 */ /* 0x000fe400078e00ff */
        /* <DEDUP_REMOVED lines=36> */
.L_x_1662:
[----:B0-2---:R-:W-:Y:S05]  /*153c0*/  BSYNC B2 ;  /* 0x0000000000027941 */ /* 0x005fea0003800000 */
.L_x_1661:
        /* <DEDUP_REMOVED lines=11> */
[----:B------:R-:W-:Y:S02]  /*15480*/  MOV R22, R4 ;  /* 0x0000000400167202 */ /* 0x000fe40000000f00 */
.L_x_1664:
[----:B0-----:R-:W-:Y:S05]  /*15490*/  BSYNC B6 ;  /* 0x0000000000067941 */ /* 0x001fea0003800000 */
.L_x_1663:
[----:B-1----:R-:W0:Y:S01]  /*154a0*/  DADD R8, R8, R22 ;  /* 0x0000000008087229 */ /* 0x002e220000000016 */
[----:B------:R-:W-:Y:S01]  /*154b0*/  IMAD.MOV.U32 R6, RZ, RZ, 0x652b82fe ;  /* 0x652b82feff067424 */ /* 0x000fe200078e00ff */
[----:B------:R-:W-:Y:S01]  /*154c0*/  MOV R7, 0x3ff71547 ;  /* 0x3ff7154700077802 */ /* 0x000fe20000000f00 */
[----:B------:R-:W-:Y:S01]  /*154d0*/  IMAD.MOV.U32 R15, RZ, RZ, 0x3e5ade15 ;  /* 0x3e5ade15ff0f7424 */ /* 0x000fe200078e00ff */
[----:B------:R-:W-:Y:S01]  /*154e0*/  MOV R14, 0x69ce2bdf ;  /* 0x69ce2bdf000e7802 */ /* 0x000fe20000000f00 */
[----:B------:R-:W-:Y:S03]  /*154f0*/  BSSY B2, `(.L_x_1665) ;  /* 0x0000022000027945 */ /* 0x000fe60003800000 */
[----:B0-----:R-:W0:-:S02]  /*15500*/  DFMA R6, R8, R6, 6.75539944105574400000e+15 ;  /* 0x433800000806742b */ /* 0x001e040000000006 */
        /* <DEDUP_REMOVED lines=17> */
[----:B-1----:R-:W-:Y:S02]  /*15620*/  LEA R13, R6, R15, 0x14 ;  /* 0x0000000f060d7211 */ /* 0x002fe400078ea0ff */
        /* <DEDUP_REMOVED lines=11> */
[----:B------:R-:W-:Y:S02]  /*156e0*/  @!P0 LEA R7, R6, 0x3ff00000, 0x14 ;  /* 0x3ff0000006078811 */ /* 0x000fe400078ea0ff */
[----:B------:R-:W-:-:S06]  /*156f0*/  @!P0 MOV R6, RZ ;  /* 0x000000ff00068202 */ /* 0x000fcc0000000f00 */
[----:B------:R1:W2:-:S06]  /*15700*/  @!P0 DMUL R12, R14, R6 ;  /* 0x000000060e0c8228 */ /* 0x00028c0000000000 */
.L_x_1666:
[----:B------:R-:W-:Y:S05]  /*15710*/  BSYNC B2 ;  /* 0x0000000000027941 */ /* 0x000fea0003800000 */
.L_x_1665:
[----:B0-2---:R-:W0:-:S06]  /*15720*/  DMUL R10, R10, R12 ;  /* 0x0000000c0a0a7228 */ /* 0x005e0c0000000000 */
[----:B0-----:R-:W0:Y:S01]  /*15730*/  F2F.F32.F64 R0, R10 ;  /* 0x0000000a00007310 */ /* 0x001e220000301000 */
[----:B------:R-:W0:-:S14]  /*15740*/  DSETP.GEU.AND P0, PT, |R10|, c[0x2][0x68], PT ;  /* 0x00801a000a00762a */ /* 0x000e1c0003f0e200 */
[----:B0-----:R-:W-:Y:S01]  /*15750*/  @!P0 FMUL R0, R0, 1.175494350822287508e-38 ;  /* 0x0080000000008820 */ /* 0x001fe20000400000 */
[----:B------:R-:W-:Y:S05]  /*15760*/  BRA `(.L_x_1667) ;  /* 0x00000e9000007947 */ /* 0x000fea0003800000 */
.L_x_1660:
        /* <DEDUP_REMOVED lines=10> */
.L_x_1659:
        /* <DEDUP_REMOVED lines=45> */
.L_x_1670:
        /* <DEDUP_REMOVED lines=13> */
.L_x_1669:
        /* <DEDUP_REMOVED lines=15> */
.L_x_1672:
        /* <DEDUP_REMOVED lines=16> */
.L_x_1673:
        /* <DEDUP_REMOVED lines=36> */
.L_x_1671:
[----:B------:R-:W-:Y:S05]  /*15fe0*/  BSYNC B2 ;  /* 0x0000000000027941 */ /* 0x000fea0003800000 */
.L_x_1668:
        /* <DEDUP_REMOVED lines=61> */
.L_x_1676:
        /* <DEDUP_REMOVED lines=27> */
.L_x_1675:
[----:B------:R-:W-:Y:S05]  /*16570*/  BSYNC B2 ;  /* 0x0000000000027941 */ /* 0x000fea0003800000 */
.L_x_1674:
        /* <DEDUP_REMOVED lines=8> */
.L_x_1667:
[----:B------:R-:W-:Y:S05]  /*16600*/  BSYNC B4 ;  /* 0x0000000000047941 */ /* 0x000fea0003800000 */
.L_x_1658:
[----:B-1----:R-:W-:Y:S01]  /*16610*/  FSETP.NEU.FTZ.AND P0, PT, R0, RZ, PT ;  /* 0x000000ff0000720b */ /* 0x002fe20003f1d000 */
        /* <DEDUP_REMOVED lines=8> */
.L_x_1680:
        /* <DEDUP_REMOVED lines=11> */
.L_x_1679:
[----:B------:R-:W0:Y:S01]  /*16750*/  MUFU.RCP R3, R2 ;  /* 0x0000000200037308 */ /* 0x000e220000001000 */
[----:B------:R-:W-:-:S04]  /*16760*/  FMUL.FTZ R0, R7, R0 ;  /* 0x0000000007007220 */ /* 0x000fc80000410000 */
[----:B0-----:R-:W-:-:S03]  /*16770*/  FMUL.FTZ R3, R0, R3 ;  /* 0x0000000300037220 */ /* 0x001fc60000410000 */
.L_x_1678:
[----:B------:R-:W-:Y:S05]  /*16780*/  BSYNC B2 ;  /* 0x0000000000027941 */ /* 0x000fea0003800000 */
.L_x_1677:
[----:B------:R-:W-:Y:S01]  /*16790*/  FADD.FTZ R0, -R3, 1 ;  /* 0x3f80000003007421 */ /* 0x000fe20000010100 */
[----:B------:R-:W-:Y:S05]  /*167a0*/  BRA `(.L_x_1583) ;  /* 0x0000f9d000007947 */ /* 0x000fea0003800000 */
.L_x_1589:
        /* <DEDUP_REMOVED lines=24> */
[----:B0-----:R-:W-:Y:S01]  /*16930*/  IMAD.MOV.U32 R12, RZ, RZ, 0x4b5edd0a ;  /* 0x4b5edd0aff0c7424 */ /* 0x001fe200078e00ff */
[----:B------:R-:W-:-:S02]  /*16940*/  @P0 MOV R9, 0xffffffff ;  /* 0xffffffff00090802 */ /* 0x000fc40000000f00 */
[----:B------:R-:W-:Y:S02]  /*16950*/  SEL R19, R19, R0, P0 ;  /* 0x0000000013137207 */ /* 0x000fe40000000000 */
[----:B------:R0:W-:Y:S01]  /*16960*/  STL.64 [R1+0xa18], R12 ;  /* 0x000a180c01007387 */ /* 0x0001e20000100a00 */
[----:B-1----:R-:W-:Y:S01]  /*16970*/  MOV R10, 0x4912f03a ;  /* 0x4912f03a000a7802 */ /* 0x002fe20000000f00 */
[----:B------:R-:W-:Y:S01]  /*16980*/  IMAD.SHL.U32 R0, R9, 0x4, RZ ;  /* 0x0000000409007824 */ /* 0x000fe200078e00ff */
[----:B------:R-:W-:Y:S02]  /*16990*/  MOV R11, 0x4a5481c1 ;  /* 0x4a5481c1000b7802 */ /* 0x000fe40000000f00 */
[----:B--2---:R-:W-:Y:S01]  /*169a0*/  MOV R6, 0x45d95fff ;  /* 0x45d95fff00067802 */ /* 0x004fe20000000f00 */
[----:B------:R-:W-:Y:S01]  /*169b0*/  IMAD.MOV.U32 R7, RZ, RZ, 0x47946fa6 ;  /* 0x47946fa6ff077424 */ /* 0x000fe200078e00ff */
[----:B------:R-:W-:Y:S01]  /*169c0*/  MOV R17, 0x44f0a000 ;  /* 0x44f0a00000117802 */ /* 0x000fe20000000f00 */
[----:B------:R1:W-:Y:S01]  /*169d0*/  STL.64 [R1+0xa10], R10 ;  /* 0x000a100a01007387 */ /* 0x0003e20000100a00 */
[----:B------:R-:W-:-:S02]  /*169e0*/  MOV R14, 0x4ca4b97f ;  /* 0x4ca4b97f000e7802 */ /* 0x000fc40000000f00 */
[----:B------:R-:W-:Y:S01]  /*169f0*/  MOV R18, 0x4c5914c6 ;  /* 0x4c5914c600127802 */ /* 0x000fe20000000f00 */
[----:B------:R2:W-:Y:S01]  /*16a00*/  STL.64 [R1+0xa08], R6 ;  /* 0x000a080601007387 */ /* 0x0005e20000100a00 */
[----:B0-----:R-:W-:Y:S02]  /*16a10*/  MOV R12, 0x4c2f75b4 ;  /* 0x4c2f75b4000c7802 */ /* 0x001fe40000000f00 */
[----:B------:R-:W-:Y:S01]  /*16a20*/  MOV R13, 0x4cc8c38c ;  /* 0x4cc8c38c000d7802 */ /* 0x000fe20000000f00 */
[----:B------:R0:W-:Y:S01]  /*16a30*/  STL.64 [R1+0x13c0], R16 ;  /* 0x0013c01001007387 */ /* 0x0001e20000100a00 */
[----:B-1----:R-:W-:Y:S01]  /*16a40*/  MOV R10, 0x4a20fbd8 ;  /* 0x4a20fbd8000a7802 */ /* 0x002fe20000000f00 */
[----:B------:R-:W-:Y:S02]  /*16a50*/  IMAD.MOV.U32 R11, RZ, RZ, 0x4b4b8b8f ;  /* 0x4b4b8b8fff0b7424 */ /* 0x000fe400078e00ff */
[----:B------:R1:W-:Y:S01]  /*16a60*/  STL.64 [R1+0x13d8], R12 ;  /* 0x0013d80c01007387 */ /* 0x0003e20000100a00 */
[----:B--2---:R-:W-:Y:S01]  /*16a70*/  IMAD.MOV.U32 R6, RZ, RZ, 0x46ff3c00 ;  /* 0x46ff3c00ff067424 */ /* 0x004fe200078e00ff */
[----:B------:R-:W-:-:S02]  /*16a80*/  MOV R7, 0x48ae85e0 ;  /* 0x48ae85e000077802 */ /* 0x000fc40000000f00 */
[----:B------:R2:W-:Y:S01]  /*16a90*/  STL.64 [R1+0x13d0], R10 ;  /* 0x0013d00a01007387 */ /* 0x0005e20000100a00 */
[----:B0-----:R-:W-:Y:S01]  /*16aa0*/  MOV R16, 0x4d0fed36 ;  /* 0x4d0fed3600107802 */ /* 0x001fe20000000f00 */
[----:B------:R-:W-:Y:S02]  /*16ab0*/  IMAD.MOV.U32 R17, RZ, RZ, 0x4ce5eb4c ;  /* 0x4ce5eb4cff117424 */ /* 0x000fe400078e00ff */
[----:B------:R0:W-:Y:S01]  /*16ac0*/  STL.64 [R1+0x13c8], R6 ;  /* 0x0013c80601007387 */ /* 0x0001e20000100a00 */
[----:B-1----:R-:W-:-:S03]  /*16ad0*/  IMAD.IADD R13, R19, 0x1, R0 ;  /* 0x00000001130d7824 */ /* 0x002fc600078e0200 */
[----:B------:R1:W-:Y:S01]  /*16ae0*/  STL.64 [R1+0xa20], R14 ;  /* 0x000a200e01007387 */ /* 0x0003e20000100a00 */
[----:B--2---:R-:W-:-:S03]  /*16af0*/  MOV R10, RZ ;  /* 0x000000ff000a7202 */ /* 0x004fc60000000f00 */
[----:B------:R2:W-:Y:S01]  /*16b00*/  STL.64 [R1+0x13e0], R16 ;  /* 0x0013e01001007387 */ /* 0x0005e20000100a00 */
[----:B------:R-:W-:Y:S02]  /*16b10*/  @P0 MOV R10, 0xc ;  /* 0x0000000c000a0802 */ /* 0x000fe40000000f00 */
[-C--:B0-----:R-:W-:Y:S01]  /*16b20*/  IADD3 R7, R13, R0.reuse, RZ ;  /* 0x000000000d077210 */ /* 0x081fe20007ffe0ff */
[----:B------:R-:W-:Y:S02]  /*16b30*/  STL [R1+0xa28], R18 ;  /* 0x000a281201007387 */ /* 0x000fe40000100800 */
[----:B------:R-:W-:Y:S01]  /*16b40*/  IMAD.IADD R11, R10, 0x1, R9 ;  /* 0x000000010a0b7824 */ /* 0x000fe200078e0209 */
[----:B------:R-:W-:Y:S02]  /*16b50*/  IADD3 R9, R7, R0, RZ ;  /* 0x0000000007097210 */ /* 0x000fe40007ffe0ff */
[----:B-1----:R-:W-:Y:S02]  /*16b60*/  MOV R14, 0x4c184540 ;  /* 0x4c184540000e7802 */ /* 0x002fe40000000f00 */
[----:B------:R-:W-:-:S02]  /*16b70*/  MOV R15, RZ ;  /* 0x000000ff000f7202 */ /* 0x000fc40000000f00 */
[----:B--2---:R-:W-:Y:S01]  /*16b80*/  LEA R17, R11, R28, 0x2 ;  /* 0x0000001c0b117211 */ /* 0x004fe200078e10ff */
[----:B------:R-:W-:Y:S02]  /*16b90*/  IMAD.IADD R11, R9, 0x1, R0 ;  /* 0x00000001090b7824 */ /* 0x000fe400078e0200 */
[----:B------:R0:W-:Y:S04]  /*16ba0*/  STL.64 [R1+0x13e8], R14 ;  /* 0x0013e80e01007387 */ /* 0x0001e80000100a00 */
[----:B------:R1:W2:Y:S01]  /*16bb0*/  LDL R6, [R13] ;  /* 0x000000000d067983 */ /* 0x0002a20000100800 */
[----:B------:R-:W-:-:S03]  /*16bc0*/  IADD3 R19, R11, R0, RZ ;  /* 0x000000000b137210 */ /* 0x000fc60007ffe0ff */
[----:B------:R-:W3:Y:S01]  /*16bd0*/  LDL R7, [R7] ;  /* 0x0000000007077983 */ /* 0x000ee20000100800 */
[----:B0-----:R-:W-:-:S03]  /*16be0*/  IADD3 R15, R0, R17, RZ ;  /* 0x00000011000f7210 */ /* 0x001fc60007ffe0ff */
[----:B------:R-:W4:Y:S01]  /*16bf0*/  LDL R9, [R9] ;  /* 0x0000000009097983 */ /* 0x000f220000100800 */
[----:B-1----:R-:W-:-:S03]  /*16c00*/  IADD3 R13, R19, R0, RZ ;  /* 0x00000000130d7210 */ /* 0x002fc60007ffe0ff */
[----:B------:R-:W5:Y:S01]  /*16c10*/  LDL R11, [R11] ;  /* 0x000000000b0b7983 */ /* 0x000f620000100800 */
[--C-:B------:R-:W-:Y:S02]  /*16c20*/  IMAD.IADD R37, R15, 0x1, R0.reuse ;  /* 0x000000010f257824 */ /* 0x100fe400078e0200 */
[----:B------:R-:W-:Y:S01]  /*16c30*/  IMAD.IADD R27, R13, 0x1, R0 ;  /* 0x000000010d1b7824 */ /* 0x000fe200078e0200 */
[----:B------:R-:W5:Y:S02]  /*16c40*/  LDL R17, [R17] ;  /* 0x0000000011117983 */ /* 0x000f640000100800 */
[-C--:B------:R-:W-:Y:S02]  /*16c50*/  IADD3 R43, R37, R0.reuse, RZ ;  /* 0x00000000252b7210 */ /* 0x080fe40007ffe0ff */
[----:B------:R0:W5:Y:S01]  /*16c60*/  LDL R10, [R19] ;  /* 0x00000000130a7983 */ /* 0x0001620000100800 */
[----:B------:R-:W-:-:S03]  /*16c70*/  IADD3 R25, R27, R0, RZ ;  /* 0x000000001b197210 */ /* 0x000fc60007ffe0ff */
[----:B------:R1:W5:Y:S01]  /*16c80*/  LDL R40, [R15] ;  /* 0x000000000f287983 */ /* 0x0003620000100800 */
[----:B------:R-:W-:-:S03]  /*16c90*/  IADD3 R41, R43, R0, RZ ;  /* 0x000000002b297210 */ /* 0x000fc60007ffe0ff */
[----:B------:R0:W5:Y:S01]  /*16ca0*/  LDL R38, [R13] ;  /* 0x000000000d267983 */ /* 0x0001620000100800 */
[----:B------:R-:W-:-:S03]  /*16cb0*/  IADD3 R23, R25, R0, RZ ;  /* 0x0000000019177210 */ /* 0x000fc60007ffe0ff */
[----:B------:R1:W5:Y:S01]  /*16cc0*/  LDL R28, [R37] ;  /* 0x00000000251c7983 */ /* 0x0003620000100800 */
[----:B------:R-:W-:-:S03]  /*16cd0*/  IMAD.IADD R39, R41, 0x1, R0 ;  /* 0x0000000129277824 */ /* 0x000fc600078e0200 */
[----:B------:R-:W5:Y:S01]  /*16ce0*/  LDL R27, [R27] ;  /* 0x000000001b1b7983 */ /* 0x000f620000100800 */
[----:B0-----:R-:W-:-:S03]  /*16cf0*/  IMAD.IADD R19, R23, 0x1, R0 ;  /* 0x0000000117137824 */ /* 0x001fc600078e0200 */
[----:B------:R0:W5:Y:S01]  /*16d00*/  LDL R26, [R43] ;  /* 0x000000002b1a7983 */ /* 0x0001620000100800 */
[----:B------:R-:W-:-:S03]  /*16d10*/  IADD3 R29, R39, R0, RZ ;  /* 0x00000000271d7210 */ /* 0x000fc60007ffe0ff */
[----:B------:R-:W5:Y:S01]  /*16d20*/  LDL R25, [R25] ;  /* 0x0000000019197983 */ /* 0x000f620000100800 */
[----:B-1----:R-:W-:-:S03]  /*16d30*/  IADD3 R37, R19, R0, RZ ;  /* 0x0000000013257210 */ /* 0x002fc60007ffe0ff */
[----:B------:R1:W5:Y:S01]  /*16d40*/  LDL R24, [R41] ;  /* 0x0000000029187983 */ /* 0x0003620000100800 */
[----:B0-----:R-:W-:-:S03]  /*16d50*/  IADD3 R43, R29, R0, RZ ;  /* 0x000000001d2b7210 */ /* 0x001fc60007ffe0ff */
[----:B------:R-:W5:Y:S01]  /*16d60*/  LDL R23, [R23] ;  /* 0x0000000017177983 */ /* 0x000f620000100800 */
[----:B------:R-:W-:-:S03]  /*16d70*/  IMAD.IADD R15, R37, 0x1, R0 ;  /* 0x00000001250f7824 */ /* 0x000fc600078e0200 */
[----:B------:R0:W5:Y:S01]  /*16d80*/  LDL R22, [R39] ;  /* 0x0000000027167983 */ /* 0x0001620000100800 */
[----:B------:R-:W-:-:S03]  /*16d90*/  IADD3 R13, R43, R0, RZ ;  /* 0x000000002b0d7210 */ /* 0x000fc60007ffe0ff */
[----:B------:R-:W5:Y:S04]  /*16da0*/  LDL R19, [R19] ;  /* 0x0000000013137983 */ /* 0x000f680000100800 */
[----:B------:R0:W5:Y:S01]  /*16db0*/  LDL R16, [R29] ;  /* 0x000000001d107983 */ /* 0x0001620000100800 */
[----:B-1----:R-:W-:-:S03]  /*16dc0*/  IADD3 R41, R13, R0, RZ ;  /* 0x000000000d297210 */ /* 0x002fc60007ffe0ff */
[----:B------:R1:W5:Y:S04]  /*16dd0*/  LDL R18, [R37] ;  /* 0x0000000025127983 */ /* 0x0003680000100800 */
[----:B------:R-:W5:Y:S04]  /*16de0*/  LDL R12, [R43] ;  /* 0x000000002b0c7983 */ /* 0x000f680000100800 */
[----:B------:R-:W5:Y:S01]  /*16df0*/  LDL R15, [R15] ;  /* 0x000000000f0f7983 */ /* 0x000f620000100800 */
[----:B0-----:R-:W-:-:S03]  /*16e00*/  IMAD.IADD R39, R41, 0x1, R0 ;  /* 0x0000000129277824 */ /* 0x001fc600078e0200 */
[----:B------:R-:W5:Y:S02]  /*16e10*/  LDL R13, [R13] ;  /* 0x000000000d0d7983 */ /* 0x000f640000100800 */
[----:B------:R-:W-:Y:S02]  /*16e20*/  IADD3 R29, R39, R0, RZ ;  /* 0x00000000271d7210 */ /* 0x000fe40007ffe0ff */
[----:B------:R-:W5:Y:S04]  /*16e30*/  LDL R14, [R41] ;  /* 0x00000000290e7983 */ /* 0x000f680000100800 */
[----:B------:R-:W5:Y:S04]  /*16e40*/  LDL R0, [R39] ;  /* 0x0000000027007983 */ /* 0x000f680000100800 */
[----:B------:R-:W5:Y:S01]  /*16e50*/  LDL R29, [R29] ;  /* 0x000000001d1d7983 */ /* 0x000f620000100800 */
[----:B-1----:R-:W-:Y:S01]  /*16e60*/  MOV R37, R2 ;  /* 0x0000000200257202 */ /* 0x002fe20000000f00 */
[----:B------:R-:W-:Y:S01]  /*16e70*/  @P0 IMAD.MOV.U32 R37, RZ, RZ, R3 ;  /* 0x000000ffff250224 */ /* 0x000fe200078e0003 */
[----:B------:R-:W-:-:S05]  /*16e80*/  FSET.BF.LEU.FTZ.AND R3, |R2|, 1, PT ;  /* 0x3f8000000203780a */ /* 0x000fca000381b200 */
[-C--:B--2---:R-:W-:Y:S02]  /*16e90*/  FFMA.FTZ R6, R3, R37.reuse, R6 ;  /* 0x0000002503067223 */ /* 0x084fe40000010006 */
[----:B------:R-:W0:Y:S02]  /*16ea0*/  @P0 MUFU.LG2 R3, R2 ;  /* 0x0000000200030308 */ /* 0x000e240000000c00 */
[-C--:B---3--:R-:W-:Y:S01]  /*16eb0*/  FFMA.FTZ R42, R6, R37.reuse, R7 ;  /* 0x00000025062a7223 */ /* 0x088fe20000010007 */
[----:B------:R-:W-:Y:S02]  /*16ec0*/  MOV R6, 0x3bc6a26b ;  /* 0x3bc6a26b00067802 */ /* 0x000fe40000000f00 */
        /* <DEDUP_REMOVED lines=39> */
[----:B------:R-:W-:Y:S01]  /*17140*/  DMUL R18, R20, c[0x2][0x8] ;  /* 0x0080020014127a28 */ /* 0x000fe20000000000 */
[----:B------:R-:W-:Y:S01]  /*17150*/  FADD.FTZ R8, R8, -6.0246801376342773438 ;  /* 0xc0c0ca2e08087421 */ /* 0x000fe20000010000 */
[----:B------:R-:W-:Y:S01]  /*17160*/  BSSY B2, `(.L_x_1685) ;  /* 0x000002b000027945 */ /* 0x000fe20003800000 */
[----:B------:R-:W-:Y:S02]  /*17170*/  IMAD.MOV.U32 R13, RZ, RZ, 0x3e800000 ;  /* 0x3e800000ff0d7424 */ /* 0x000fe400078e00ff */
[----:B------:R-:W-:Y:S01]  /*17180*/  FADD.FTZ R8, R8, 0.5 ;  /* 0x3f00000008087421 */ /* 0x000fe20000010000 */
[----:B------:R-:W1:Y:S01]  /*17190*/  F2F.F64.F32 R6, R6 ;  /* 0x0000000600067310 */ /* 0x000e620000201800 */
[----:B------:R-:W-:Y:S02]  /*171a0*/  IMAD.MOV.U32 R15, RZ, RZ, 0x3d39bf78 ;  /* 0x3d39bf78ff0f7424 */ /* 0x000fe400078e00ff */
[----:B0-----:R-:W-:Y:S01]  /*171b0*/  FMUL.FTZ R3, R8, R3 ;  /* 0x0000000308037220 */ /* 0x001fe20000410000 */
[----:B------:R-:W-:-:S03]  /*171c0*/  MOV R8, 0x1 ;  /* 0x0000000100087802 */ /* 0x000fc60000000f00 */
        /* <DEDUP_REMOVED lines=36> */
.L_x_1686:
[----:B0-2---:R-:W-:Y:S05]  /*17410*/  BSYNC B2 ;  /* 0x0000000000027941 */ /* 0x005fea0003800000 */
.L_x_1685:
        /* <DEDUP_REMOVED lines=12> */
.L_x_1688:
[----:B0-----:R-:W-:Y:S05]  /*174e0*/  BSYNC B6 ;  /* 0x0000000000067941 */ /* 0x001fea0003800000 */
.L_x_1687:
[----:B-1----:R-:W0:Y:S01]  /*174f0*/  DADD R8, R8, R22 ;  /* 0x0000000008087229 */ /* 0x002e220000000016 */
[----:B------:R-:W-:Y:S01]  /*17500*/  MOV R6, 0x652b82fe ;  /* 0x652b82fe00067802 */ /* 0x000fe20000000f00 */
[----:B------:R-:W-:Y:S01]  /*17510*/  HFMA2.MMA R7, -RZ, RZ, 1.9912109375, 0.00128841400146484375 ;  /* 0x3ff71547ff077435 */ /* 0x000fe200000001ff */
        /* <DEDUP_REMOVED lines=31> */
[----:B------:R-:W-:Y:S02]  /*17710*/  @!P0 IADD3 R6, R6, -R3, RZ ;  /* 0x8000000306068210 */ /* 0x000fe40007ffe0ff */
[----:B------:R-:W-:Y:S02]  /*17720*/  @!P0 LEA R15, R3, R15, 0x14 ;  /* 0x0000000f030f8211 */ /* 0x000fe400078ea0ff */
[----:B------:R-:W-:Y:S01]  /*17730*/  @!P0 LEA R7, R6, 0x3ff00000, 0x14 ;  /* 0x3ff0000006078811 */ /* 0x000fe200078ea0ff */
[----:B------:R-:W-:-:S06]  /*17740*/  @!P0 IMAD.MOV.U32 R6, RZ, RZ, RZ ;  /* 0x000000ffff068224 */ /* 0x000fcc00078e00ff */
[----:B------:R1:W2:-:S06]  /*17750*/  @!P0 DMUL R12, R14, R6 ;  /* 0x000000060e0c8228 */ /* 0x00028c0000000000 */
.L_x_1690:
[----:B------:R-:W-:Y:S05]  /*17760*/  BSYNC B2 ;  /* 0x0000000000027941 */ /* 0x000fea0003800000 */
.L_x_1689:
[----:B0-2---:R-:W0:-:S06]  /*17770*/  DMUL R10, R10, R12 ;  /* 0x0000000c0a0a7228 */ /* 0x005e0c0000000000 */
[----:B01----:R-:W0:Y:S01]  /*17780*/  F2F.F32.F64 R7, R10 ;  /* 0x0000000a00077310 */ /* 0x003e220000301000 */
[----:B------:R-:W0:-:S14]  /*17790*/  DSETP.GEU.AND P0, PT, |R10|, c[0x2][0x68], PT ;  /* 0x00801a000a00762a */ /* 0x000e1c0003f0e200 */
[----:B0-----:R-:W-:Y:S01]  /*177a0*/  @!P0 FMUL R7, R7, 1.175494350822287508e-38 ;  /* 0x0080000007078820 */ /* 0x001fe20000400000 */
[----:B------:R-:W-:Y:S05]  /*177b0*/  BRA `(.L_x_1691) ;  /* 0x00000e9000007947 */ /* 0x000fea0003800000 */
.L_x_1684:
        /* <DEDUP_REMOVED lines=10> */
.L_x_1683:
        /* <DEDUP_REMOVED lines=45> */
.L_x_1694:
        /* <DEDUP_REMOVED lines=13> */
.L_x_1693:
        /* <DEDUP_REMOVED lines=15> */
.L_x_1696:
        /* <DEDUP_REMOVED lines=16> */
.L_x_1697:
        /* <DEDUP_REMOVED lines=36> */
.L_x_1695:
[----:B------:R-:W-:Y:S05]  /*18030*/  BSYNC B2 ;  /* 0x0000000000027941 */ /* 0x000fea0003800000 */
.L_x_1692:
        /* <DEDUP_REMOVED lines=61> */
.L_x_1700:
[C---:B------:R-:W-:Y:S01]  /*18410*/  FMUL.FTZ R4, |R2|.reuse, 8388608 ;  /* 0x4b00000002047820 */ /* 0x040fe20000410200 */
[----:B------:R-:W-:Y:S02]  /*18420*/  FSETP.GEU.FTZ.AND P0, PT, |R2|, 1.175494350822287508e-38, PT ;  /* 0x008000000200780b */ /* 0x000fe40003f1e200 */
[----:B------:R-:W-:Y:S02]  /*18430*/  MOV R7, 0x3e055027 ;  /* 0x3e05502700077802 */ /* 0x000fe40000000f00 */
[----:B------:R-:W-:-:S04]  /*18440*/  FSEL R9, R4, R9, !P0 ;  /* 0x0000000904097208 */ /* 0x000fc80004000000 */
[----:B------:R-:W-:-:S04]  /*18450*/  IADD3 R3, R9, -0x3f2aaaab, RZ ;  /* 0xc0d5555509037810 */ /* 0x000fc80007ffe0ff */
[----:B------:R-:W-:-:S05]  /*18460*/  LOP3.LUT R3, R3, 0xff800000, RZ, 0xc0, !PT ;  /* 0xff80000003037812 */ /* 0x000fca00078ec0ff */
[C---:B------:R-:W-:Y:S02]  /*18470*/  IMAD.IADD R4, R9.reuse, 0x1, -R3 ;  /* 0x0000000109047824 */ /* 0x040fe400078e0a03 */
        /* <DEDUP_REMOVED lines=20> */
.L_x_1699:
[----:B------:R-:W-:Y:S05]  /*185c0*/  BSYNC B2 ;  /* 0x0000000000027941 */ /* 0x000fea0003800000 */
.L_x_1698:
        /* <DEDUP_REMOVED lines=8> */
.L_x_1691:
[----:B------:R-:W-:Y:S05]  /*18650*/  BSYNC B4 ;  /* 0x0000000000047941 */ /* 0x000fea0003800000 */
.L_x_1682:
[----:B-1----:R-:W-:Y:S01]  /*18660*/  FSETP.NEU.FTZ.AND P0, PT, R7, RZ, PT ;  /* 0x000000ff0700720b */ /* 0x002fe20003f1d000 */
[----:B0-----:R-:W-:-:S12]  /*18670*/  IMAD.MOV.U32 R0, RZ, RZ, RZ ;  /* 0x000000ffff007224 */ /* 0x001fd800078e00ff */
[----:B------:R-:W-:Y:S05]  /*18680*/  @!P0 BRA `(.L_x_1583) ;  /* 0x0000daf000008947 */ /* 0x000fea0003800000 */
[----:B------:R-:W-:Y:S01]  /*18690*/  FADD.FTZ R2, -R2, 1 ;  /* 0x3f80000002027421 */ /* 0x000fe20000010100 */
[----:B------:R-:W-:Y:S01]  /*186a0*/  HFMA2.MMA R6, -RZ, RZ, 0, 0 ;  /* 0x00000000ff067435 */ /* 0x000fe200000001ff */
[C---:B------:R-:W-:Y:S01]  /*186b0*/  FADD.FTZ R9, R5.reuse, 1 ;  /* 0x3f80000005097421 */ /* 0x040fe20000010000 */
[----:B------:R-:W-:Y:S01]  /*186c0*/  BSSY B2, `(.L_x_1701) ;  /* 0x0000026000027945 */ /* 0x000fe20003800000 */
[----:B------:R-:W-:Y:S01]  /*186d0*/  FADD.FTZ R0, R5, R2 ;  /* 0x0000000205007221 */ /* 0x000fe20000010000 */
[----:B------:R-:W-:Y:S01]  /*186e0*/  MOV R11, RZ ;  /* 0x000000ff000b7202 */ /* 0x000fe20000000f00 */
[----:B------:R-:W-:Y:S02]  /*186f0*/  IMAD.MOV.U32 R8, RZ, RZ, 0x3f800000 ;  /* 0x3f800000ff087424 */ /* 0x000fe400078e00ff */
[----:B------:R-:W-:-:S04]  /*18700*/  FADD.FTZ R0, R0, 1 ;  /* 0x3f80000000007421 */ /* 0x000fc80000010000 */
[----:B------:R-:W-:-:S04]  /*18710*/  FMUL.FTZ R3, R5, R0 ;  /* 0x0000000005037220 */ /* 0x000fc80000410000 */
[----:B------:R-:W0:Y:S02]  /*18720*/  MUFU.RCP R4, R3 ;  /* 0x0000000300047308 */ /* 0x000e240000001000 */
[----:B0-----:R-:W-:-:S06]  /*18730*/  FMUL.FTZ R4, R9, R4 ;  /* 0x0000000409047220 */ /* 0x001fcc0000410000 */
.L_x_1702:
        /* <DEDUP_REMOVED lines=20> */
[----:B------:R-:W-:Y:S01]  /*18880*/  @P1 FADD.FTZ R8, R4, -R13 ;  /* 0x8000000d04081221 */ /* 0x000fe20000010000 */
[----:B------:R-:W-:-:S03]  /*18890*/  @P1 MOV R4, R13 ;  /* 0x0000000d00041202 */ /* 0x000fc60000000f00 */
[----:B0-----:R-:W-:-:S04]  /*188a0*/  @P1 FMUL.FTZ R8, R8, R15 ;  /* 0x0000000f08081220 */ /* 0x001fc80000410000 */
[----:B------:R-:W-:Y:S01]  /*188b0*/  @P1 FADD.FTZ R5, |R8|, -RZ ;  /* 0x800000ff08051221 */ /* 0x000fe20000010200 */
[----:B------:R-:W-:Y:S01]  /*188c0*/  MOV R8, R9 ;  /* 0x0000000900087202 */ /* 0x000fe20000000f00 */
[----:B------:R-:W-:-:S03]  /*188d0*/  IMAD.MOV.U32 R9, RZ, RZ, R10 ;  /* 0x000000ffff097224 */ /* 0x000fc600078e000a */
[----:B------:R-:W-:Y:S01]  /*188e0*/  FSETP.GTU.FTZ.AND P0, PT, R5, 5.9604644775390625e-08, PT ;  /* 0x338000000500780b */ /* 0x000fe20003f1c000 */
[----:B------:R-:W-:Y:S01]  /*188f0*/  IMAD.MOV.U32 R5, RZ, RZ, R3 ;  /* 0x000000ffff057224 */ /* 0x000fe200078e0003 */
[----:B------:R-:W-:-:S11]  /*18900*/  MOV R3, R12 ;  /* 0x0000000c00037202 */ /* 0x000fd60000000f00 */
[----:B------:R-:W-:Y:S05]  /*18910*/  @P0 BRA P3, `(.L_x_1702) ;  /* 0xfffffe2000000947 */ /* 0x000fea000183ffff */
[----:B------:R-:W-:Y:S05]  /*18920*/  BSYNC B2 ;  /* 0x0000000000027941 */ /* 0x000fea0003800000 */
.L_x_1701:
[----:B------:R-:W-:Y:S01]  /*18930*/  FMUL.FTZ R0, R4, R7 ;  /* 0x0000000704007220 */ /* 0x000fe20000410000 */
[----:B------:R-:W-:Y:S05]  /*18940*/  BRA `(.L_x_1583) ;  /* 0x0000d83000007947 */ /* 0x000fea0003800000 */
.L_x_1681:
        /* <DEDUP_REMOVED lines=15> */
[----:B------:R-:W-:Y:S01]  /*18a40*/  MOV R16, 0x4ca4b97f ;  /* 0x4ca4b97f00107802 */ /* 0x000fe20000000f00 */
[----:B------:R-:W-:Y:S01]  /*18a50*/  @P0 IMAD.MOV.U32 R9, RZ, RZ, -0x1 ;  /* 0xffffffffff090424 */ /* 0x000fe200078e00ff */
[----:B------:R2:W-:Y:S01]  /*18a60*/  STL.64 [R1+0x9f8], R10 ;  /* 0x0009f80a01007387 */ /* 0x0005e20000100a00 */
[----:B------:R-:W-:-:S02]  /*18a70*/  @P0 IADD3 R0, R28, 0x9f4, RZ ;  /* 0x000009f41c000810 */ /* 0x000fc40007ffe0ff */
[----:B0-----:R-:W-:Y:S01]  /*18a80*/  MOV R12, 0x4912f03a ;  /* 0x4912f03a000c7802 */ /* 0x001fe20000000f00 */
[----:B------:R0:W-:Y:S01]  /*18a90*/  STL.64 [R1+0xa18], R14 ;  /* 0x000a180e01007387 */ /* 0x0001e20000100a00 */
[----:B------:R-:W-:Y:S02]  /*18aa0*/  MOV R18, 0x4d0fed36 ;  /* 0x4d0fed3600127802 */ /* 0x000fe40000000f00 */
[----:B-1----:R-:W-:Y:S01]  /*18ab0*/  MOV R6, 0x42840000 ;  /* 0x4284000000067802 */ /* 0x002fe20000000f00 */
[----:B------:R1:W-:Y:S01]  /*18ac0*/  STL.64 [R1+0xa10], R12 ;  /* 0x000a100c01007387 */ /* 0x0003e20000100a00 */
[----:B------:R-:W-:Y:S02]  /*18ad0*/  MOV R7, 0x44f0a000 ;  /* 0x44f0a00000077802 */ /* 0x000fe40000000f00 */
[----:B------:R-:W-:Y:S01]  /*18ae0*/  MOV R19, 0x4ce5eb4c ;  /* 0x4ce5eb4c00137802 */ /* 0x000fe20000000f00 */
[----:B--2---:R-:W-:Y:S01]  /*18af0*/  IMAD.MOV.U32 R11, RZ, RZ, 0x47946fa6 ;  /* 0x47946fa6ff0b7424 */ /* 0x004fe200078e00ff */
[----:B------:R-:W-:Y:S01]  /*18b00*/  MOV R10, 0x45d95fff ;  /* 0x45d95fff000a7802 */ /* 0x000fe20000000f00 */
[----:B------:R2:W-:Y:S01]  /*18b10*/  STL.64 [R1+0x13c0], R6 ;  /* 0x0013c00601007387 */ /* 0x0005e20000100a00 */
[----:B------:R-:W-:-:S02]  /*18b20*/  MOV R22, 0x4c5914c6 ;  /* 0x4c5914c600167802 */ /* 0x000fc40000000f00 */
[----:B0-----:R-:W-:Y:S01]  /*18b30*/  MOV R14, 0x4c2f75b4 ;  /* 0x4c2f75b4000e7802 */ /* 0x001fe20000000f00 */
[----:B------:R0:W-:Y:S01]  /*18b40*/  STL.64 [R1+0xa08], R10 ;  /* 0x000a080a01007387 */ /* 0x0001e20000100a00 */
[----:B------:R-:W-:Y:S01]  /*18b50*/  MOV R15, 0x4cc8c38c ;  /* 0x4cc8c38c000f7802 */ /* 0x000fe20000000f00 */
[----:B-1----:R-:W-:Y:S01]  /*18b60*/  IMAD.MOV.U32 R13, RZ, RZ, 0x4b4b8b8f ;  /* 0x4b4b8b8fff0d7424 */ /* 0x002fe200078e00ff */
[----:B------:R-:W-:Y:S01]  /*18b70*/  MOV R12, 0x4a20fbd8 ;  /* 0x4a20fbd8000c7802 */ /* 0x000fe20000000f00 */
[----:B------:R1:W-:Y:S01]  /*18b80*/  STL.64 [R1+0xa20], R16 ;  /* 0x000a201001007387 */ /* 0x0003e20000100a00 */
[----:B--2---:R-:W-:-:S03]  /*18b90*/  IMAD.SHL.U32 R7, R9, 0x4, RZ ;  /* 0x0000000409077824 */ /* 0x004fc600078e00ff */
[----:B------:R2:W-:Y:S01]  /*18ba0*/  STL.64 [R1+0x13d0], R12 ;  /* 0x0013d00c01007387 */ /* 0x0005e20000100a00 */
[----:B0-----:R-:W-:Y:S01]  /*18bb0*/  IMAD.MOV.U32 R10, RZ, RZ, 0x46ff3c00 ;  /* 0x46ff3c00ff0a7424 */ /* 0x001fe200078e00ff */
[----:B------:R-:W-:Y:S01]  /*18bc0*/  MOV R11, 0x48ae85e0 ;  /* 0x48ae85e0000b7802 */ /* 0x000fe20000000f00 */
[----:B------:R-:W-:Y:S01]  /*18bd0*/  IMAD.IADD R0, R0, 0x1, R7 ;  /* 0x0000000100007824 */ /* 0x000fe200078e0207 */
[----:B------:R-:W-:Y:S01]  /*18be0*/  STL.64 [R1+0x13d8], R14 ;  /* 0x0013d80e01007387 */ /* 0x000fe20000100a00 */
[----:B-1----:R-:W-:Y:S02]  /*18bf0*/  MOV R16, 0x4c184540 ;  /* 0x4c18454000107802 */ /* 0x002fe40000000f00 */
[----:B------:R-:W-:Y:S01]  /*18c00*/  MOV R17, RZ ;  /* 0x000000ff00117202 */ /* 0x000fe20000000f00 */
[----:B------:R0:W-:Y:S01]  /*18c10*/  STL.64 [R1+0x13c8], R10 ;  /* 0x0013c80a01007387 */ /* 0x0001e20000100a00 */
[----:B------:R-:W-:-:S03]  /*18c20*/  IADD3 R6, R0, R7, RZ ;  /* 0x0000000700067210 */ /* 0x000fc60007ffe0ff */
[----:B------:R-:W-:Y:S01]  /*18c30*/  STL.64 [R1+0x13e0], R18 ;  /* 0x0013e01201007387 */ /* 0x000fe20000100a00 */
[----:B--2---:R-:W-:-:S03]  /*18c40*/  IADD3 R12, R6, R7, RZ ;  /* 0x00000007060c7210 */ /* 0x004fc60007ffe0ff */
[----:B------:R1:W-:Y:S01]  /*18c50*/  STL.64 [R1+0x13e8], R16 ;  /* 0x0013e81001007387 */ /* 0x0003e20000100a00 */
[----:B0-----:R-:W-:-:S03]  /*18c60*/  MOV R10, RZ ;  /* 0x000000ff000a7202 */ /* 0x001fc60000000f00 */
[----:B------:R0:W-:Y:S01]  /*18c70*/  STL [R1+0xa28], R22 ;  /* 0x000a281601007387 */ /* 0x0001e20000100800 */
[----:B------:R-:W-:-:S03]  /*18c80*/  @P0 MOV R10, 0xc ;  /* 0x0000000c000a0802 */ /* 0x000fc60000000f00 */
[----:B------:R-:W2:Y:S02]  /*18c90*/  LDL R0, [R0] ;  /* 0x0000000000007983 */ /* 0x000ea40000100800 */
[----:B------:R-:W-:Y:S02]  /*18ca0*/  IMAD.IADD R9, R10, 0x1, R9 ;  /* 0x000000010a097824 */ /* 0x000fe400078e0209 */
[----:B------:R-:W-:Y:S01]  /*18cb0*/  IMAD.IADD R10, R12, 0x1, R7 ;  /* 0x000000010c0a7824 */ /* 0x000fe200078e0207 */
[----:B------:R-:W3:Y:S02]  /*18cc0*/  LDL R6, [R6] ;  /* 0x0000000006067983 */ /* 0x000ee40000100800 */
[----:B------:R-:W-:Y:S02]  /*18cd0*/  LEA R28, R9, R28, 0x2 ;  /* 0x0000001c091c7211 */ /* 0x000fe400078e10ff */
[----:B-1----:R-:W-:Y:S01]  /*18ce0*/  IADD3 R16, R10, R7, RZ ;  /* 0x000000070a107210 */ /* 0x002fe20007ffe0ff */
[----:B------:R1:W4:Y:S01]  /*18cf0*/  LDL R9, [R12] ;  /* 0x000000000c097983 */ /* 0x0003220000100800 */
[----:B------:R-:W-:-:S02]  /*18d00*/  IADD3 R14, R7, R28, RZ ;  /* 0x0000001c070e7210 */ /* 0x000fc40007ffe0ff */
[-C--:B------:R-:W-:Y:S01]  /*18d10*/  IADD3 R38, R16, R7.reuse, RZ ;  /* 0x0000000710267210 */ /* 0x080fe20007ffe0ff */
[----:B------:R-:W5:Y:S02]  /*18d20*/  LDL R10, [R10] ;  /* 0x000000000a0a7983 */ /* 0x000f640000100800 */
        /* <DEDUP_REMOVED lines=8> */
[----:B------:R-:W5:Y:S01]  /*18db0*/  LDL R38, [R38] ;  /* 0x0000000026267983 */ /* 0x000f620000100800 */
[----:B0-----:R-:W-:-:S03]  /*18dc0*/  IADD3 R22, R24, R7, RZ ;  /* 0x0000000718167210 */ /* 0x001fc60007ffe0ff */
[----:B------:R0:W5:Y:S01]  /*18dd0*/  LDL R27, [R42] ;  /* 0x000000002a1b7983 */ /* 0x0001620000100800 */
[----:B------:R-:W-:-:S03]  /*18de0*/  IMAD.IADD R44, R23, 0x1, R7 ;  /* 0x00000001172c7824 */ /* 0x000fc600078e0207 */
[----:B------:R-:W5:Y:S01]  /*18df0*/  LDL R26, [R26] ;  /* 0x000000001a1a7983 */ /* 0x000f620000100800 */
[----:B------:R-:W-:-:S03]  /*18e00*/  IMAD.IADD R18, R22, 0x1, R7 ;  /* 0x0000000116127824 */ /* 0x000fc600078e0207 */
[----:B------:R-:W5:Y:S01]  /*18e10*/  LDL R25, [R25] ;  /* 0x0000000019197983 */ /* 0x000f620000100800 */
[----:B------:R-:W-:-:S03]  /*18e20*/  IADD3 R29, R44, R7, RZ ;  /* 0x000000072c1d7210 */ /* 0x000fc60007ffe0ff */
[----:B------:R-:W5:Y:S01]  /*18e30*/  LDL R24, [R24] ;  /* 0x0000000018187983 */ /* 0x000f620000100800 */
[----:B0-----:R-:W-:-:S03]  /*18e40*/  IADD3 R42, R18, R7, RZ ;  /* 0x00000007122a7210 */ /* 0x001fc60007ffe0ff */
[----:B------:R-:W5:Y:S01]  /*18e50*/  LDL R23, [R23] ;  /* 0x0000000017177983 */ /* 0x000f620000100800 */
[----:B-1----:R-:W-:-:S03]  /*18e60*/  IADD3 R12, R29, R7, RZ ;  /* 0x000000071d0c7210 */ /* 0x002fc60007ffe0ff */
[----:B------:R-:W5:Y:S01]  /*18e70*/  LDL R22, [R22] ;  /* 0x0000000016167983 */ /* 0x000f620000100800 */
[----:B------:R-:W-:-:S03]  /*18e80*/  IMAD.IADD R15, R42, 0x1, R7 ;  /* 0x000000012a0f7824 */ /* 0x000fc600078e0207 */
[----:B------:R0:W5:Y:S01]  /*18e90*/  LDL R19, [R44] ;  /* 0x000000002c137983 */ /* 0x0001620000100800 */
[----:B------:R-:W-:-:S03]  /*18ea0*/  IADD3 R13, R12, R7, RZ ;  /* 0x000000070c0d7210 */ /* 0x000fc60007ffe0ff */
[----:B------:R-:W5:Y:S04]  /*18eb0*/  LDL R18, [R18] ;  /* 0x0000000012127983 */ /* 0x000f680000100800 */
[----:B------:R1:W5:Y:S01]  /*18ec0*/  LDL R16, [R29] ;  /* 0x000000001d107983 */ /* 0x0003620000100800 */
[----:B------:R-:W-:-:S03]  /*18ed0*/  IADD3 R14, R13, R7, RZ ;  /* 0x000000070d0e7210 */ /* 0x000fc60007ffe0ff */
[----:B------:R-:W5:Y:S04]  /*18ee0*/  LDL R17, [R42] ;  /* 0x000000002a117983 */ /* 0x000f680000100800 */
[----:B------:R-:W5:Y:S04]  /*18ef0*/  LDL R12, [R12] ;  /* 0x000000000c0c7983 */ /* 0x000f680000100800 */
[----:B------:R-:W5:Y:S01]  /*18f00*/  LDL R15, [R15] ;  /* 0x000000000f0f7983 */ /* 0x000f620000100800 */
[----:B0-----:R-:W-:-:S03]  /*18f10*/  IMAD.IADD R44, R14, 0x1, R7 ;  /* 0x000000010e2c7824 */ /* 0x001fc600078e0207 */
[----:B------:R-:W5:Y:S02]  /*18f20*/  LDL R13, [R13] ;  /* 0x000000000d0d7983 */ /* 0x000f640000100800 */
[----:B-1----:R-:W-:Y:S02]  /*18f30*/  IADD3 R29, R44, R7, RZ ;  /* 0x000000072c1d7210 */ /* 0x002fe40007ffe0ff */
[----:B------:R-:W5:Y:S04]  /*18f40*/  LDL R14, [R14] ;  /* 0x000000000e0e7983 */ /* 0x000f680000100800 */
[----:B------:R-:W5:Y:S04]  /*18f50*/  LDL R7, [R44] ;  /* 0x000000002c077983 */ /* 0x000f680000100800 */
[----:B------:R-:W5:Y:S01]  /*18f60*/  LDL R29, [R29] ;  /* 0x000000001d1d7983 */ /* 0x000f620000100800 */
[----:B------:R-:W-:Y:S01]  /*18f70*/  MOV R37, R2 ;  /* 0x0000000200257202 */ /* 0x000fe20000000f00 */
[----:B------:R-:W-:Y:S01]  /*18f80*/  @P0 IMAD.MOV.U32 R37, RZ, RZ, R3 ;  /* 0x000000ffff250224 */ /* 0x000fe200078e0003 */
[----:B------:R-:W-:-:S05]  /*18f90*/  FSET.BF.LEU.FTZ.AND R3, |R2|, 1, PT ;  /* 0x3f8000000203780a */ /* 0x000fca000381b200 */
[----:B--2---:R-:W-:-:S04]  /*18fa0*/  FFMA.FTZ R0, R3, R37, R0 ;  /* 0x0000002503007223 */ /* 0x004fc80000010000 */
[-C--:B---3--:R-:W-:Y:S01]  /*18fb0*/  FFMA.FTZ R6, R0, R37.reuse, R6 ;  /* 0x0000002500067223 */ /* 0x088fe20000010006 */
[----:B------:R-:W-:Y:S02]  /*18fc0*/  MOV R0, 0x3bc6a26b ;  /* 0x3bc6a26b00007802 */ /* 0x000fe40000000f00 */
[----:B------:R-:W-:Y:S01]  /*18fd0*/  @P0 MOV R0, 0x4c5914c6 ;  /* 0x4c5914c600000802 */ /* 0x000fe20000000f00 */
[----:B----4-:R-:W-:-:S04]  /*18fe0*/  FFMA.FTZ R6, R6, R37, R9 ;  /* 0x0000002506067223 */ /* 0x010fc80000010009 */
[-C--:B-----5:R-:W-:Y:S02]  /*18ff0*/  FFMA.FTZ R6, R6, R37.reuse, R10 ;  /* 0x0000002506067223 */ /* 0x0a0fe4000001000a */
[----:B------:R-:W-:Y:S02]  /*19000*/  FFMA.FTZ R0, R37, R0, R28 ;  /* 0x0000000025007223 */ /* 0x000fe4000001001c */
[-C--:B------:R-:W-:Y:S02]  /*19010*/  FFMA.FTZ R6, R6, R37.reuse, R11 ;  /* 0x0000002506067223 */ /* 0x080fe4000001000b */
        /* <DEDUP_REMOVED lines=80> */
.L_x_1707:
[----:B0-2---:R-:W-:Y:S05]  /*19520*/  BSYNC B2 ;  /* 0x0000000000027941 */ /* 0x005fea0003800000 */
.L_x_1706:
        /* <DEDUP_REMOVED lines=12> */
.L_x_1709:
[----:B0-----:R-:W-:Y:S05]  /*195f0*/  BSYNC B6 ;  /* 0x0000000000067941 */ /* 0x001fea0003800000 */
.L_x_1708:
        /* <DEDUP_REMOVED lines=39> */
.L_x_1711:
[----:B------:R-:W-:Y:S05]  /*19870*/  BSYNC B2 ;  /* 0x0000000000027941 */ /* 0x000fea0003800000 */
.L_x_1710:
[----:B0-2---:R-:W0:-:S06]  /*19880*/  DMUL R10, R10, R12 ;  /* 0x0000000c0a0a7228 */ /* 0x005e0c0000000000 */
[----:B0-----:R-:W0:Y:S01]  /*19890*/  F2F.F32.F64 R0, R10 ;  /* 0x0000000a00007310 */ /* 0x001e220000301000 */
[----:B------:R-:W0:-:S14]  /*198a0*/  DSETP.GEU.AND P0, PT, |R10|, c[0x2][0x68], PT ;  /* 0x00801a000a00762a */ /* 0x000e1c0003f0e200 */
[----:B0-----:R-:W-:Y:S01]  /*198b0*/  @!P0 FMUL R0, R0, 1.175494350822287508e-38 ;  /* 0x0080000000008820 */ /* 0x001fe20000400000 */
[----:B------:R-:W-:Y:S05]  /*198c0*/  BRA `(.L_x_1712) ;  /* 0x00000e8000007947 */ /* 0x000fea0003800000 */
.L_x_1705:
        /* <DEDUP_REMOVED lines=10> */
.L_x_1704:
        /* <DEDUP_REMOVED lines=45> */
.L_x_1715:
        /* <DEDUP_REMOVED lines=13> */
.L_x_1714:
        /* <DEDUP_REMOVED lines=15> */
.L_x_1717:
        /* <DEDUP_REMOVED lines=16> */
.L_x_1718:
        /* <DEDUP_REMOVED lines=36> */
.L_x_1716:
[----:B------:R-:W-:Y:S05]  /*1a140*/  BSYNC B2 ;  /* 0x0000000000027941 */ /* 0x000fea0003800000 */
.L_x_1713:
        /* <DEDUP_REMOVED lines=61> */
.L_x_1721:
        /* <DEDUP_REMOVED lines=26> */
.L_x_1720:
[----:B------:R-:W-:Y:S05]  /*1a6c0*/  BSYNC B2 ;  /* 0x0000000000027941 */ /* 0x000fea0003800000 */
.L_x_1719:
        /* <DEDUP_REMOVED lines=8> */
.L_x_1712:
[----:B------:R-:W-:Y:S05]  /*1a750*/  BSYNC B4 ;  /* 0x0000000000047941 */ /* 0x000fea0003800000 */
.L_x_1703:
        /* <DEDUP_REMOVED lines=9> */
.L_x_1725:
        /* <DEDUP_REMOVED lines=11> */
.L_x_1724:
[----:B------:R-:W0:Y:S01]  /*1a8a0*/  MUFU.RCP R3, R2 ;  /* 0x0000000200037308 */ /* 0x000e220000001000 */
[----:B------:R-:W-:-:S04]  /*1a8b0*/  FMUL.FTZ R0, R7, R0 ;  /* 0x0000000007007220 */ /* 0x000fc80000410000 */
[----:B0-----:R-:W-:-:S03]  /*1a8c0*/  FMUL.FTZ R3, R0, R3 ;  /* 0x0000000300037220 */ /* 0x001fc60000410000 */
.L_x_1723:
[----:B------:R-:W-:Y:S05]  /*1a8d0*/  BSYNC B2 ;  /* 0x0000000000027941 */ /* 0x000fea0003800000 */
.L_x_1722:
[----:B------:R-:W-:Y:S01]  /*1a8e0*/  FADD.FTZ R0, -R3, 1 ;  /* 0x3f80000003007421 */ /* 0x000fe20000010100 */
[----:B------:R-:W-:Y:S05]  /*1a8f0*/  BRA `(.L_x_1583) ;  /* 0x0000b88000007947 */ /* 0x000fea0003800000 */
.L_x_1588:
[----:B------:R-:W-:Y:S01]  /*1a900*/  IMAD.MOV.U32 R12, RZ, RZ, 0x39b8ef1d ;  /* 0x39b8ef1dff0c7424 */ /* 0x000fe200078e00ff */
[----:B------:R-:W-:Y:S01]  /*1a910*/  MOV R13, 0xb93b7038 ;  /* 0xb93b7038000d7802 */ /* 0x000fe20000000f00 */
[----:B------:R-:W-:Y:S01]  /*1a920*/  HFMA2.MMA R14, -RZ, RZ, 0.517578125, 866.5 ;  /* 0x382462c5ff0e7435 */ /* 0x000fe200000001ff */
[----:B------:R-:W-:Y:S01]  /*1a930*/  IMAD.MOV.U32 R15, RZ, RZ, -0x49ed5648 ;  /* 0xb612a9b8ff0f7424 */ /* 0x000fe200078e00ff */
[----:B------:R-:W-:Y:S01]  /*1a940*/  HFMA2.MMA R6, -RZ, RZ, -1.666015625, -0.052093505859375 ;  /* 0xbeaaaaabff067435 */ /* 0x000fe200000001ff */
[----:B------:R-:W-:Y:S01]  /*1a950*/  IMAD.MOV.U32 R7, RZ, RZ, 0x3daaaaab ;  /* 0x3daaaaabff077424 */ /* 0x000fe200078e00ff */
[----:B------:R0:W-:Y:S01]  /*1a960*/  STL.64 [R1+0xa08], R12 ;  /* 0x000a080c01007387 */ /* 0x0001e20000100a00 */
[----:B------:R-:W-:Y:S01]  /*1a970*/  HFMA2.MMA R17, -RZ, RZ, 0.33544921875, -0.410400390625 ;  /* 0x355eb691ff117435 */ /* 0x000fe200000001ff */
[----:B------:R-:W-:Y:S01]  /*1a980*/  MOV R16, 0xb5f8d918 ;  /* 0xb5f8d91800107802 */ /* 0x000fe20000000f00 */
        /* <DEDUP_REMOVED lines=11> */
[----:B------:R0:W-:Y:S01]  /*1aa40*/  STL.64 [R1+0xa18], R16 ;  /* 0x000a181001007387 */ /* 0x0001e20000100a00 */
[----:B------:R-:W-:Y:S01]  /*1aa50*/  IMAD.MOV.U32 R21, RZ, RZ, -0x4e696f34 ;  /* 0xb19690ccff157424 */ /* 0x000fe200078e00ff */
[----:B-1----:R-:W-:Y:S01]  /*1aa60*/  MOV R15, 0xa6141ff4 ;  /* 0xa6141ff4000f7802 */ /* 0x002fe20000000f00 */
[----:B------:R-:W-:Y:S01]  /*1aa70*/  IMAD.MOV.U32 R14, RZ, RZ, 0x2900827e ;  /* 0x2900827eff0e7424 */ /* 0x000fe200078e00ff */
[----:B------:R1:W-:Y:S01]  /*1aa80*/  STL.64 [R1+0xa00], R10 ;  /* 0x000a000a01007387 */ /* 0x0003e20000100a00 */
[----:B------:R-:W-:Y:S01]  /*1aa90*/  HFMA2.MMA R25, -RZ, RZ, -1.435546875, 0.00492095947265625 ;  /* 0xbdbe1d0aff197435 */ /* 0x000fe200000001ff */
[----:B--2---:R-:W-:Y:S01]  /*1aaa0*/  IMAD.MOV.U32 R6, RZ, RZ, -0x517fc7ac ;  /* 0xae803854ff067424 */ /* 0x004fe200078e00ff */
[----:B------:R-:W-:Y:S01]  /*1aab0*/  MOV R7, 0x2dd64a3b ;  /* 0x2dd64a3b00077802 */ /* 0x000fe20000000f00 */
[----:B------:R2:W-:Y:S01]  /*1aac0*/  STL.64 [R1+0xa48], R12 ;  /* 0x000a480c01007387 */ /* 0x0005e20000100a00 */
[----:B------:R-:W-:Y:S01]  /*1aad0*/  MOV R24, 0x3db95da4 ;  /* 0x3db95da400187802 */ /* 0x000fe20000000f00 */
[-C--:B------:R-:W-:Y:S01]  /*1aae0*/  FMUL.FTZ R5, R5, R3.reuse ;  /* 0x0000000305057220 */ /* 0x080fe20000410000 */
[----:B------:R-:W-:Y:S01]  /*1aaf0*/  MOV R0, 0x3ef9425d ;  /* 0x3ef9425d00007802 */ /* 0x000fe20000000f00 */
[----:B------:R3:W-:Y:S01]  /*1ab00*/  STL.64 [R1+0xa50], R14 ;  /* 0x000a500e01007387 */ /* 0x0007e20000100a00 */
[----:B0-----:R-:W-:Y:S01]  /*1ab10*/  HFMA2.MMA R16, -RZ, RZ, -0.027557373046875, 72.625 ;  /* 0xa70e548aff107435 */ /* 0x001fe200000001ff */
[----:B------:R-:W-:Y:S01]  /*1ab20*/  IMAD.MOV.U32 R17, RZ, RZ, -0x450d462a ;  /* 0xbaf2b9d6ff117424 */ /* 0x000fe200078e00ff */
[----:B------:R-:W-:Y:S01]  /*1ab30*/  FSETP.GT.FTZ.AND P0, PT, R5, 1, PT ;  /* 0x3f8000000500780b */ /* 0x000fe20003f14000 */
[----:B------:R0:W-:Y:S01]  /*1ab40*/  STL.64 [R1+0xa38], R6 ;  /* 0x000a380601007387 */ /* 0x0001e20000100a00 */
[----:B-1----:R-:W-:Y:S01]  /*1ab50*/  HFMA2.MMA R10, -RZ, RZ, -0.0732421875, -1336 ;  /* 0xacb0e538ff0a7435 */ /* 0x002fe200000001ff */
[----:B------:R-:W-:Y:S01]  /*1ab60*/  IMAD.MOV.U32 R11, RZ, RZ, 0x29f7cc00 ;  /* 0x29f7cc00ff0b7424 */ /* 0x000fe200078e00ff */
[----:B------:R-:W-:Y:S01]  /*1ab70*/  BSSY B2, `(.L_x_1726) ;  /* 0x00003d1000027945 */ /* 0x000fe20003800000 */
[----:B--2---:R-:W-:Y:S01]  /*1ab80*/  HFMA2.MMA R12, -RZ, RZ, -0.2332763671875, 0.000720977783203125 ;  /* 0xb37711e8ff0c7435 */ /* 0x004fe200000001ff */
[----:B------:R-:W-:Y:S01]  /*1ab90*/  IMAD.MOV.U32 R13, RZ, RZ, 0x324d53d2 ;  /* 0x324d53d2ff0d7424 */ /* 0x000fe200078e00ff */
[----:B------:R1:W-:Y:S01]  /*1aba0*/  STL.64 [R1+0xa58], R16 ;  /* 0x000a581001007387 */ /* 0x0003e20000100a00 */
[----:B------:R-:W-:Y:S01]  /*1abb0*/  FMUL.FTZ R8, R8, R3 ;  /* 0x0000000308087220 */ /* 0x000fe20000410000 */
[----:B---3--:R-:W-:Y:S01]  /*1abc0*/  HFMA2.MMA R15, -RZ, RZ, -0.141845703125, -0.201904296875 ;  /* 0xb08ab276ff0f7435 */ /* 0x008fe200000001ff */
[----:B------:R-:W-:Y:S01]  /*1abd0*/  MOV R14, 0xad9a4fde ;  /* 0xad9a4fde000e7802 */ /* 0x000fe20000000f00 */
[----:B------:R2:W-:Y:S01]  /*1abe0*/  STL.64 [R1+0xa20], R18 ;  /* 0x000a201201007387 */ /* 0x0005e20000100a00 */
[----:B0-----:R-:W-:Y:S01]  /*1abf0*/  IMAD.MOV.U32 R6, RZ, RZ, -0x457e3585 ;  /* 0xba81ca7bff067424 */ /* 0x001fe200078e00ff */
[----:B------:R-:W-:-:S02]  /*1ac00*/  MOV R7, 0x3957c1a2 ;  /* 0x3957c1a200077802 */ /* 0x000fc40000000f00 */
[----:B------:R0:W-:Y:S04]  /*1ac10*/  STL.64 [R1+0xa88], R12 ;  /* 0x000a880c01007387 */ /* 0x0001e80000100a00 */
[----:B------:R3:W-:Y:S01]  /*1ac20*/  STL.64 [R1+0xa90], R14 ;  /* 0x000a900e01007387 */ /* 0x0007e20000100a00 */
[----:B-1----:R-:W-:Y:S01]  /*1ac30*/  IMAD.MOV.U32 R16, RZ, RZ, 0x2fe4da1a ;  /* 0x2fe4da1aff107424 */ /* 0x002fe200078e00ff */
[----:B------:R-:W-:Y:S01]  /*1ac40*/  MOV R17, 0xaebc5283 ;  /* 0xaebc528300117802 */ /* 0x000fe20000000f00 */
[----:B--2---:R-:W-:Y:S01]  /*1ac50*/  HFMA2.MMA R19, -RZ, RZ, 0.89697265625, 533.5 ;  /* 0x3b2d602bff137435 */ /* 0x004fe200000001ff */
[----:B------:R1:W-:Y:S01]  /*1ac60*/  STL.64 [R1+0xa68], R6 ;  /* 0x000a680601007387 */ /* 0x0003e20000100a00 */
[----:B------:R-:W-:Y:S01]  /*1ac70*/  MOV R18, 0xbb638e39 ;  /* 0xbb638e3900127802 */ /* 0x000fe20000000f00 */
[----:B0-----:R-:W-:Y:S01]  /*1ac80*/  HFMA2.MMA R13, -RZ, RZ, -0.89794921875, -0.650390625 ;  /* 0xbb2fb934ff0d7435 */ /* 0x001fe200000001ff */
[----:B------:R-:W-:Y:S01]  /*1ac90*/  MOV R12, 0x3b877322 ;  /* 0x3b877322000c7802 */ /* 0x000fe20000000f00 */
[----:B------:R0:W-:Y:S01]  /*1aca0*/  STL.64 [R1+0xa98], R16 ;  /* 0x000a981001007387 */ /* 0x0001e20000100a00 */
[----:B---3--:R-:W-:Y:S01]  /*1acb0*/  HFMA2.MMA R14, -RZ, RZ, -0.60986328125, 0.046630859375 ;  /* 0xb8e129f8ff0e7435 */ /* 0x008fe200000001ff */
[----:B------:R-:W-:-:S02]  /*1acc0*/  IMAD.MOV.U32 R15, RZ, RZ, 0x385dfa1f ;  /* 0x385dfa1fff0f7424 */ /* 0x000fc400078e00ff */
[----:B------:R2:W-:Y:S01]  /*1acd0*/  STL.64 [R1+0xa40], R10 ;  /* 0x000a400a01007387 */ /* 0x0005e20000100a00 */
[----:B-1----:R-:W-:-:S03]  /*1ace0*/  HFMA2.MMA R7, -RZ, RZ, 0.055908203125, -13.5 ;  /* 0x2b28cac0ff077435 */ /* 0x002fc600000001ff */
[----:B------:R1:W-:Y:S01]  /*1acf0*/  STL.64 [R1+0xac0], R12 ;  /* 0x000ac00c01007387 */ /* 0x0003e20000100a00 */
[----:B------:R-:W-:Y:S01]  /*1ad00*/  MOV R6, 0xac4e6798 ;  /* 0xac4e679800067802 */ /* 0x000fe20000000f00 */
[----:B0-----:R-:W-:Y:S02]  /*1ad10*/  HFMA2.MMA R17, -RZ, RZ, 0.2210693359375, 0.00020277500152587890625 ;  /* 0x33130aa5ff117435 */ /* 0x001fe400000001ff */
[----:B------:R0:W-:Y:S01]  /*1ad20*/  STL.64 [R1+0xad0], R14 ;  /* 0x000ad00e01007387 */ /* 0x0001e20000100a00 */
[----:B------:R-:W-:Y:S01]  /*1ad30*/  MOV R16, 0xb7561683 ;  /* 0xb756168300107802 */ /* 0x000fe20000000f00 */
[----:B--2---:R-:W-:Y:S02]  /*1ad40*/  IMAD.MOV.U32 R10, RZ, RZ, 0x319fac92 ;  /* 0x319fac92ff0a7424 */ /* 0x004fe400078e00ff */
[----:B------:R2:W-:Y:S01]  /*1ad50*/  STL.64 [R1+0xa60], R18 ;  /* 0x000a601201007387 */ /* 0x0005e20000100a00 */
[----:B------:R-:W-:Y:S01]  /*1ad60*/  MOV R11, 0x34140796 ;  /* 0x34140796000b7802 */ /* 0x000fe20000000f00 */
[----:B-1----:R-:W-:Y:S01]  /*1ad70*/  HFMA2.MMA R12, -RZ, RZ, 0.11016845703125, -0.00012719631195068359375 ;  /* 0x2f0d882bff0c7435 */ /* 0x002fe200000001ff */
[----:B------:R-:W-:Y:S01]  /*1ad80*/  IMAD.MOV.U32 R13, RZ, RZ, -0x518b4439 ;  /* 0xae74bbc7ff0d7424 */ /* 0x000fe200078e00ff */
[----:B------:R1:W-:Y:S01]  /*1ad90*/  STL.64 [R1+0xaa8], R6 ;  /* 0x000aa80601007387 */ /* 0x0003e20000100a00 */
[----:B0-----:R-:W-:Y:S01]  /*1ada0*/  HFMA2.MMA R15, -RZ, RZ, -0.029632568359375, 0.25244140625 ;  /* 0xa796340aff0f7435 */ /* 0x001fe200000001ff */
[----:B------:R-:W-:-:S03]  /*1adb0*/  MOV R14, 0x2d52aed2 ;  /* 0x2d52aed2000e7802 */ /* 0x000fc60000000f00 */
[----:B------:R0:W-:Y:S01]  /*1adc0*/  STL.64 [R1+0xb00], R12 ;  /* 0x000b000c01007387 */ /* 0x0001e20000100a00 */
[----:B--2---:R-:W-:Y:S01]  /*1add0*/  HFMA2.MMA R18, -RZ, RZ, 0.043212890625, -0.006946563720703125 ;  /* 0x29889f1dff127435 */ /* 0x004fe200000001ff */
[----:B------:R-:W-:Y:S02]  /*1ade0*/  IMAD.MOV.U32 R19, RZ, RZ, 0x2cfc020e ;  /* 0x2cfc020eff137424 */ /* 0x000fe400078e00ff */
[----:B------:R2:W-:Y:S01]  /*1adf0*/  STL.64 [R1+0xad8], R16 ;  /* 0x000ad81001007387 */ /* 0x0005e20000100a00 */
[----:B-1----:R-:W-:Y:S01]  /*1ae00*/  IMAD.MOV.U32 R6, RZ, RZ, 0x35b82c49 ;  /* 0x35b82c49ff067424 */ /* 0x002fe200078e00ff */
[----:B------:R-:W-:Y:S02]  /*1ae10*/  MOV R7, 0xb5291658 ;  /* 0xb529165800077802 */ /* 0x000fe40000000f00 */
[----:B------:R1:W-:Y:S01]  /*1ae20*/  STL.64 [R1+0xa80], R10 ;  /* 0x000a800a01007387 */ /* 0x0003e20000100a00 */
[----:B0-----:R-:W-:Y:S01]  /*1ae30*/  HFMA2.MMA R13, -RZ, RZ, 0.451416015625, -7820 ;  /* 0x3739efa3ff0d7435 */ /* 0x001fe200000001ff */
[----:B------:R-:W-:-:S02]  /*1ae40*/  MOV R12, 0xb480a951 ;  /* 0xb480a951000c7802 */ /* 0x000fc40000000f00 */
[----:B------:R0:W-:Y:S01]  /*1ae50*/  STL.64 [R1+0xb08], R14 ;  /* 0x000b080e01007387 */ /* 0x0001e20000100a00 */
[----:B--2---:R-:W-:Y:S01]  /*1ae60*/  IMAD.MOV.U32 R16, RZ, RZ, -0x54660630 ;  /* 0xab99f9d0ff107424 */ /* 0x004fe200078e00ff */
[----:B------:R-:W-:Y:S02]  /*1ae70*/  MOV R17, 0x2b033afb ;  /* 0x2b033afb00117802 */ /* 0x000fe40000000f00 */
[----:B------:R2:W-:Y:S01]  /*1ae80*/  STL.64 [R1+0xaa0], R18 ;  /* 0x000aa01201007387 */ /* 0x0005e20000100a00 */
[----:B-1----:R-:W-:-:S03]  /*1ae90*/  HFMA2.MMA R10, -RZ, RZ, 0.03680419921875, -5.30859375 ;  /* 0x28b6c54fff0a7435 */ /* 0x002fc600000001ff */
[----:B------:R1:W-:Y:S01]  /*1aea0*/  STL.64 [R1+0xae0], R6 ;  /* 0x000ae00601007387 */ /* 0x0003e20000100a00 */
[----:B------:R-:W-:Y:S01]  /*1aeb0*/  IMAD.MOV.U32 R11, RZ, RZ, -0x586b27e4 ;  /* 0xa794d81cff0b7424 */ /* 0x000fe200078e00ff */
[----:B0-----:R-:W-:Y:S01]  /*1aec0*/  HFMA2.MMA R14, -RZ, RZ, -0.09307861328125, 0.000680446624755859375 ;  /* 0xadf51193ff0e7435 */ /* 0x001fe200000001ff */
[----:B------:R-:W-:Y:S01]  /*1aed0*/  IMAD.MOV.U32 R15, RZ, RZ, -0x4bc9e918 ;  /* 0xb43616e8ff0f7424 */ /* 0x000fe200078e00ff */
[----:B------:R0:W-:Y:S01]  /*1aee0*/  STL.64 [R1+0xb38], R12 ;  /* 0x000b380c01007387 */ /* 0x0001e20000100a00 */
[----:B--2---:R-:W-:Y:S01]  /*1aef0*/  HFMA2.MMA R18, -RZ, RZ, 0.256103515625, 100.0625 ;  /* 0x34195641ff127435 */ /* 0x004fe200000001ff */
[----:B------:R-:W-:Y:S02]  /*1af00*/  IMAD.MOV.U32 R19, RZ, RZ, -0x509eda18 ;  /* 0xaf6125e8ff137424 */ /* 0x000fe400078e00ff */
[----:B------:R2:W-:Y:S01]  /*1af10*/  STL.64 [R1+0xb10], R16 ;  /* 0x000b101001007387 */ /* 0x0005e20000100a00 */
[----:B-1----:R-:W-:Y:S01]  /*1af20*/  HFMA2.MMA R7, -RZ, RZ, 0.7705078125, 1.697265625 ;  /* 0x3a2a3ecaff077435 */ /* 0x002fe200000001ff */
[----:B------:R-:W-:-:S02]  /*1af30*/  MOV R6, 0x281f97f3 ;  /* 0x281f97f300067802 */ /* 0x000fc40000000f00 */
[----:B------:R1:W-:Y:S01]  /*1af40*/  STL.64 [R1+0xab8], R10 ;  /* 0x000ab80a01007387 */ /* 0x0003e20000100a00 */
[----:B0-----:R-:W-:Y:S01]  /*1af50*/  HFMA2.MMA R12, -RZ, RZ, 0.0178070068359375, 0.050018310546875 ;  /* 0x248f2a67ff0c7435 */ /* 0x001fe200000001ff */
[----:B------:R-:W-:Y:S02]  /*1af60*/  IMAD.MOV.U32 R13, RZ, RZ, 0x2a6f79fa ;  /* 0x2a6f79faff0d7424 */ /* 0x000fe400078e00ff */
[----:B------:R0:W-:Y:S01]  /*1af70*/  STL.64 [R1+0xb48], R14 ;  /* 0x000b480e01007387 */ /* 0x0001e20000100a00 */
[----:B--2---:R-:W-:Y:S01]  /*1af80*/  HFMA2.MMA R17, -RZ, RZ, -0.20751953125, 0.046112060546875 ;  /* 0xb2a429e7ff117435 */ /* 0x004fe200000001ff */
[----:B------:R-:W-:Y:S02]  /*1af90*/  MOV R16, 0x33adef47 ;  /* 0x33adef4700107802 */ /* 0x000fe40000000f00 */
[----:B------:R2:W-:Y:S01]  /*1afa0*/  STL.64 [R1+0xae8], R18 ;  /* 0x000ae81201007387 */ /* 0x0005e20000100a00 */
[----:B-1----:R-:W-:Y:S01]  /*1afb0*/  IMAD.MOV.U32 R10, RZ, RZ, -0x4f441d3f ;  /* 0xb0bbe2c1ff0a7424 */ /* 0x002fe200078e00ff */
[----:B------:R-:W-:-:S02]  /*1afc0*/  MOV R11, 0x2b84b13c ;  /* 0x2b84b13c000b7802 */ /* 0x000fc40000000f00 */
[----:B------:R1:W-:Y:S01]  /*1afd0*/  STL.64 [R1+0xb20], R6 ;  /* 0x000b200601007387 */ /* 0x0003e20000100a00 */
[----:B0-----:R-:W-:Y:S01]  /*1afe0*/  HFMA2.MMA R15, -RZ, RZ, 0.036865234375, 0.869140625 ;  /* 0x28b83af4ff0f7435 */ /* 0x001fe200000001ff */
[----:B------:R-:W-:Y:S02]  /*1aff0*/  MOV R14, 0xa9d26c77 ;  /* 0xa9d26c77000e7802 */ /* 0x000fe40000000f00 */
[----:B------:R0:W-:Y:S01]  /*1b000*/  STL.64 [R1+0xb78], R12 ;  /* 0x000b780c01007387 */ /* 0x0001e20000100a00 */
[----:B--2---:R-:W-:Y:S01]  /*1b010*/  IMAD.MOV.U32 R18, RZ, RZ, 0x39709e72 ;  /* 0x39709e72ff127424 */ /* 0x004fe200078e00ff */
[----:B------:R-:W-:Y:S02]  /*1b020*/  MOV R19, 0xb9f5fd8c ;  /* 0xb9f5fd8c00137802 */ /* 0x000fe40000000f00 */
[----:B------:R2:W-:Y:S01]  /*1b030*/  STL.64 [R1+0xb50], R16 ;  /* 0x000b501001007387 */ /* 0x0005e20000100a00 */
[----:B-1----:R-:W-:Y:S01]  /*1b040*/  IMAD.MOV.U32 R6, RZ, RZ, 0x2c2861f8 ;  /* 0x2c2861f8ff067424 */ /* 0x002fe200078e00ff */
[----:B------:R-:W-:-:S02]  /*1b050*/  MOV R7, 0x310db352 ;  /* 0x310db35200077802 */ /* 0x000fc40000000f00 */
[----:B------:R1:W-:Y:S01]  /*1b060*/  STL.64 [R1+0xaf8], R10 ;  /* 0x000af80a01007387 */ /* 0x0003e20000100a00 */
[----:B0-----:R-:W-:Y:S01]  /*1b070*/  HFMA2.MMA R13, -RZ, RZ, 0.0938720703125, 0.00019967555999755859375 ;  /* 0x2e020a8bff0d7435 */ /* 0x001fe200000001ff */
[----:B------:R-:W-:Y:S02]  /*1b080*/  MOV R12, 0xb47633b6 ;  /* 0xb47633b6000c7802 */ /* 0x000fe40000000f00 */
[----:B------:R0:W-:Y:S01]  /*1b090*/  STL.64 [R1+0xb28], R18 ;  /* 0x000b281201007387 */ /* 0x0001e20000100a00 */
[----:B--2---:R-:W-:Y:S01]  /*1b0a0*/  IMAD.MOV.U32 R16, RZ, RZ, -0x459e0fa8 ;  /* 0xba61f058ff107424 */ /* 0x004fe200078e00ff */
[----:B------:R-:W-:Y:S02]  /*1b0b0*/  MOV R17, 0x3a4d87fb ;  /* 0x3a4d87fb00117802 */ /* 0x000fe40000000f00 */
[----:B------:R2:W-:Y:S01]  /*1b0c0*/  STL.64 [R1+0xb58], R6 ;  /* 0x000b580601007387 */ /* 0x0005e20000100a00 */
[----:B-1----:R-:W-:Y:S01]  /*1b0d0*/  HFMA2.MMA R10, -RZ, RZ, 0.693359375, 310.75 ;  /* 0x398c5cdbff0a7435 */ /* 0x002fe200000001ff */
[----:B------:R-:W-:-:S02]  /*1b0e0*/  IMAD.MOV.U32 R11, RZ, RZ, -0x47616ae3 ;  /* 0xb89e951dff0b7424 */ /* 0x000fc400078e00ff */
[----:B------:R1:W-:Y:S01]  /*1b0f0*/  STL.64 [R1+0xb80], R14 ;  /* 0x000b800e01007387 */ /* 0x0003e20000100a00 */
[----:B0-----:R-:W-:Y:S01]  /*1b100*/  HFMA2.MMA R18, -RZ, RZ, -0.140869140625, 9.405612945556640625e-05 ;  /* 0xb082062aff127435 */ /* 0x001fe200000001ff */
[----:B------:R-:W-:Y:S02]  /*1b110*/  IMAD.MOV.U32 R19, RZ, RZ, 0x2f6cd8aa ;  /* 0x2f6cd8aaff137424 */ /* 0x000fe400078e00ff */
[----:B------:R0:W-:Y:S01]  /*1b120*/  STL.64 [R1+0xb88], R16 ;  /* 0x000b881001007387 */ /* 0x0001e20000100a00 */
[----:B--2---:R-:W-:Y:S01]  /*1b130*/  HFMA2.MMA R7, -RZ, RZ, -0.5185546875, 12280 ;  /* 0xb82671ffff077435 */ /* 0x004fe200000001ff */
[----:B------:R-:W-:Y:S02]  /*1b140*/  MOV R6, 0x388b4846 ;  /* 0x388b484600067802 */ /* 0x000fe40000000f00 */
[----:B------:R2:W-:Y:S01]  /*1b150*/  STL.64 [R1+0xbb0], R12 ;  /* 0x000bb00c01007387 */ /* 0x0005e20000100a00 */
[----:B-1----:R-:W-:Y:S01]  /*1b160*/  HFMA2.MMA R14, -RZ, RZ, 0.16943359375, -79.5625 ;  /* 0x316cd4f9ff0e7435 */ /* 0x002fe200000001ff */
[----:B------:R-:W-:-:S02]  /*1b170*/  IMAD.MOV.U32 R15, RZ, RZ, -0x557e622c ;  /* 0xaa819dd4ff0f7424 */ /* 0x000fc400078e00ff */
[----:B------:R1:W-:Y:S01]  /*1b180*/  STL.64 [R1+0xb30], R10 ;  /* 0x000b300a01007387 */ /* 0x0003e20000100a00 */
[----:B0-----:R-:W-:Y:S01]  /*1b190*/  HFMA2.MMA R17, -RZ, RZ, 0.114013671875, -0.0001504421234130859375 ;  /* 0x2f4c88eeff117435 */ /* 0x001fe200000001ff */
        /* <DEDUP_REMOVED lines=11> */
[----:B--2---:R-:W-:Y:S01]  /*1b250*/  IMAD.MOV.U32 R6, RZ, RZ, -0x51c0682a ;  /* 0xae3f97d6ff067424 */ /* 0x004fe200078e00ff */
[----:B------:R-:W-:Y:S02]  /*1b260*/  MOV R7, 0x26b84405 ;  /* 0x26b8440500077802 */ /* 0x000fe40000000f00 */
[----:B------:R2:W-:Y:S01]  /*1b270*/  STL.64 [R1+0xbc8], R16 ;  /* 0x000bc81001007387 */ /* 0x0005e20000100a00 */
[----:B-1----:R-:W-:Y:S01]  /*1b280*/  HFMA2.MMA R15, -RZ, RZ, 0.5693359375, -0.000445842742919921875 ;  /* 0x388e8f4eff0f7435 */ /* 0x002fe200000001ff */
[----:B------:R-:W-:-:S02]  /*1b290*/  MOV R14, 0xb9510216 ;  /* 0xb9510216000e7802 */ /* 0x000fc40000000f00 */
[----:B------:R1:W-:Y:S01]  /*1b2a0*/  STL.64 [R1+0xa28], R20 ;  /* 0x000a281401007387 */ /* 0x0003e20000100a00 */
[----:B0-----:R-:W-:-:S03]  /*1b2b0*/  HFMA2.MMA R23, -RZ, RZ, -0.365234375, 447.5 ;  /* 0xb5d85efeff177435 */ /* 0x001fc600000001ff */
[----:B------:R0:W-:Y:S01]  /*1b2c0*/  STL.64 [R1+0xb70], R10 ;  /* 0x000b700a01007387 */ /* 0x0001e20000100a00 */
[----:B------:R-:W-:Y:S01]  /*1b2d0*/  MOV R22, 0x370054e5 ;  /* 0x370054e500167802 */ /* 0x000fe20000000f00 */
[----:B--2---:R-:W-:Y:S02]  /*1b2e0*/  IMAD.MOV.U32 R16, RZ, RZ, 0x34185ee8 ;  /* 0x34185ee8ff107424 */ /* 0x004fe400078e00ff */
[----:B------:R2:W-:Y:S01]  /*1b2f0*/  STL.64 [R1+0xbf0], R12 ;  /* 0x000bf00c01007387 */ /* 0x0005e20000100a00 */
[----:B------:R-:W-:Y:S01]  /*1b300*/  MOV R17, 0xb76411fe ;  /* 0xb76411fe00117802 */ /* 0x000fe20000000f00 */
[----:B-1----:R-:W-:Y:S02]  /*1b310*/  HFMA2.MMA R20, -RZ, RZ, -0.302490234375, -2.81640625 ;  /* 0xb4d7c1a2ff147435 */ /* 0x002fe400000001ff */
[----:B------:R1:W-:Y:S01]  /*1b320*/  STL.64 [R1+0xba0], R18 ;  /* 0x000ba01201007387 */ /* 0x0003e20000100a00 */
[----:B------:R-:W-:Y:S01]  /*1b330*/  IMAD.MOV.U32 R21, RZ, RZ, -0x48682da9 ;  /* 0xb797d257ff157424 */ /* 0x000fe200078e00ff */
[----:B0-----:R-:W-:-:S02]  /*1b340*/  HFMA2.MMA R10, -RZ, RZ, -0.367919921875, -0.00036716461181640625 ;  /* 0xb5e38e04ff0a7435 */ /* 0x001fc400000001ff */
[----:B------:R0:W-:Y:S01]  /*1b350*/  STL.64 [R1+0xbd0], R6 ;  /* 0x000bd00601007387 */ /* 0x0001e20000100a00 */
[----:B------:R-:W-:Y:S01]  /*1b360*/  IMAD.MOV.U32 R11, RZ, RZ, 0x356f1bed ;  /* 0x356f1bedff0b7424 */ /* 0x000fe200078e00ff */
[----:B--2---:R-:W-:Y:S01]  /*1b370*/  HFMA2.MMA R13, -RZ, RZ, -0.1356201171875, -0.00011593103408813476562 ;  /* 0xb0578799ff0d7435 */ /* 0x004fe200000001ff */
[----:B------:R-:W-:Y:S01]  /*1b380*/  MOV R12, 0x315951d7 ;  /* 0x315951d7000c7802 */ /* 0x000fe20000000f00 */
[----:B------:R2:W-:Y:S01]  /*1b390*/  STL.64 [R1+0xbf8], R14 ;  /* 0x000bf80e01007387 */ /* 0x0005e20000100a00 */
[----:B-1----:R-:W-:Y:S01]  /*1b3a0*/  HFMA2.MMA R18, -RZ, RZ, 0.072509765625, -0.0139923095703125 ;  /* 0x2ca4a32aff127435 */ /* 0x002fe200000001ff */
[----:B------:R-:W-:Y:S02]  /*1b3b0*/  IMAD.MOV.U32 R19, RZ, RZ, -0x53e8c29e ;  /* 0xac173d62ff137424 */ /* 0x000fe400078e00ff */
[----:B------:R1:W-:Y:S01]  /*1b3c0*/  STL.64 [R1+0xc00], R16 ;  /* 0x000c001001007387 */ /* 0x0003e20000100a00 */
[----:B0-----:R-:W-:Y:S01]  /*1b3d0*/  HFMA2.MMA R7, -RZ, RZ, 0.29541015625, 0.0001986026763916015625 ;  /* 0x34ba0a82ff077435 */ /* 0x001fe200000001ff */
[----:B------:R-:W-:-:S02]  /*1b3e0*/  MOV R6, 0xafb2ce7f ;  /* 0xafb2ce7f00067802 */ /* 0x000fc40000000f00 */
[----:B------:R0:W-:Y:S01]  /*1b3f0*/  STL.64 [R1+0xa78], R22 ;  /* 0x000a781601007387 */ /* 0x0001e20000100a00 */
[----:B--2---:R-:W-:Y:S01]  /*1b400*/  HFMA2.MMA R14, -RZ, RZ, -0.0980224609375, -1.0073184967041015625e-05 ;  /* 0xae4680a9ff0e7435 */ /* 0x004fe200000001ff */
[----:B------:R-:W-:Y:S02]  /*1b410*/  IMAD.MOV.U32 R15, RZ, RZ, 0x2d3dfaf5 ;  /* 0x2d3dfaf5ff0f7424 */ /* 0x000fe400078e00ff */
[----:B------:R2:W-:Y:S01]  /*1b420*/  STL.64 [R1+0xa70], R20 ;  /* 0x000a701401007387 */ /* 0x0005e20000100a00 */
[----:B-1----:R-:W-:Y:S01]  /*1b430*/  HFMA2.MMA R17, -RZ, RZ, -0.05987548828125, 3760 ;  /* 0xabaa6b58ff117435 */ /* 0x002fe200000001ff */
[----:B------:R-:W-:Y:S02]  /*1b440*/  MOV R16, 0xa428dfed ;  /* 0xa428dfed00107802 */ /* 0x000fe40000000f00 */
[----:B------:R1:W-:Y:S01]  /*1b450*/  STL.64 [R1+0xba8], R10 ;  /* 0x000ba80a01007387 */ /* 0x0003e20000100a00 */
[----:B0-----:R-:W-:Y:S01]  /*1b460*/  IMAD.MOV.U32 R22, RZ, RZ, 0x3a4a4588 ;  /* 0x3a4a4588ff167424 */ /* 0x001fe200078e00ff */
        /* <DEDUP_REMOVED lines=8> */
[----:B0-----:R-:W-:Y:S01]  /*1b4f0*/  HFMA2.MMA R12, -RZ, RZ, -0.474853515625, -2.73828125 ;  /* 0xb799c17aff0c7435 */ /* 0x001fe200000001ff */
[----:B------:R-:W-:-:S02]  /*1b500*/  IMAD.MOV.U32 R13, RZ, RZ, -0x4eac5ede ;  /* 0xb153a122ff0d7424 */ /* 0x000fc400078e00ff */
[----:B------:R0:W-:Y:S01]  /*1b510*/  STL.64 [R1+0xac8], R22 ;  /* 0x000ac81601007387 */ /* 0x0001e20000100a00 */
[----:B--2---:R-:W-:Y:S01]  /*1b520*/  IMAD.MOV.U32 R18, RZ, RZ, -0x4bb9ecc2 ;  /* 0xb446133eff127424 */ /* 0x004fe200078e00ff */
[----:B------:R-:W-:Y:S02]  /*1b530*/  MOV R19, 0x334f3181 ;  /* 0x334f318100137802 */ /* 0x000fe40000000f00 */
[----:B------:R2:W-:Y:S01]  /*1b540*/  STL.64 [R1+0xc38], R14 ;  /* 0x000c380e01007387 */ /* 0x0005e20000100a00 */
[----:B-1----:R-:W-:Y:S01]  /*1b550*/  IMAD.MOV.U32 R6, RZ, RZ, 0x2b1fe612 ;  /* 0x2b1fe612ff067424 */ /* 0x002fe200078e00ff */
[----:B------:R-:W-:Y:S02]  /*1b560*/  MOV R7, 0xaa152d8b ;  /* 0xaa152d8b00077802 */ /* 0x000fe40000000f00 */
[----:B------:R1:W-:Y:S01]  /*1b570*/  STL.64 [R1+0xc40], R16 ;  /* 0x000c401001007387 */ /* 0x0003e20000100a00 */
[----:B0-----:R-:W-:-:S03]  /*1b580*/  HFMA2.MMA R22, -RZ, RZ, -0.045867919921875, 0.000215053558349609375 ;  /* 0xa9df0b0cff167435 */ /* 0x001fc600000001ff */
[----:B------:R0:W-:Y:S01]  /*1b590*/  STL.64 [R1+0xab0], R20 ;  /* 0x000ab01401007387 */ /* 0x0001e20000100a00 */
[----:B------:R-:W-:Y:S01]  /*1b5a0*/  IMAD.MOV.U32 R23, RZ, RZ, 0x23ae9da1 ;  /* 0x23ae9da1ff177424 */ /* 0x000fe200078e00ff */
[----:B--2---:R-:W-:Y:S02]  /*1b5b0*/  HFMA2.MMA R15, -RZ, RZ, -0.376953125, 0.066162109375 ;  /* 0xb6082c3cff0f7435 */ /* 0x004fe400000001ff */
[----:B------:R2:W-:Y:S01]  /*1b5c0*/  STL.64 [R1+0xbe8], R10 ;  /* 0x000be80a01007387 */ /* 0x0005e20000100a00 */
[----:B------:R-:W-:Y:S01]  /*1b5d0*/  MOV R14, 0x36688aea ;  /* 0x36688aea000e7802 */ /* 0x000fe20000000f00 */
[----:B-1----:R-:W-:Y:S01]  /*1b5e0*/  IMAD.MOV.U32 R16, RZ, RZ, 0x351b6448 ;  /* 0x351b6448ff107424 */ /* 0x002fe200078e00ff */
[----:B------:R-:W-:Y:S01]  /*1b5f0*/  MOV R17, 0x2a83a738 ;  /* 0x2a83a73800117802 */ /* 0x000fe20000000f00 */
[----:B------:R1:W-:Y:S01]  /*1b600*/  STL.64 [R1+0xc18], R18 ;  /* 0x000c181201007387 */ /* 0x0003e20000100a00 */
[----:B0-----:R-:W-:Y:S01]  /*1b610*/  HFMA2.MMA R21, -RZ, RZ, 0.182373046875, 0.00010126829147338867188 ;  /* 0x31d606a3ff157435 */ /* 0x001fe200000001ff */
[----:B------:R-:W-:-:S02]  /*1b620*/  MOV R20, 0xb2721b9a ;  /* 0xb2721b9a00147802 */ /* 0x000fc40000000f00 */
[----:B------:R0:W-:Y:S01]  /*1b630*/  STL.64 [R1+0xc48], R6 ;  /* 0x000c480601007387 */ /* 0x0001e20000100a00 */
[----:B--2---:R-:W-:-:S03]  /*1b640*/  HFMA2.MMA R10, -RZ, RZ, -0.03619384765625, 0.00014913082122802734375 ;  /* 0xa8a208e3ff0a7435 */ /* 0x004fc600000001ff */
[----:B------:R2:W-:Y:S01]  /*1b650*/  STL.64 [R1+0xc68], R12 ;  /* 0x000c680c01007387 */ /* 0x0005e20000100a00 */
[----:B------:R-:W-:Y:S01]  /*1b660*/  IMAD.MOV.U32 R11, RZ, RZ, -0x4e275220 ;  /* 0xb1d8ade0ff0b7424 */ /* 0x000fe200078e00ff */
[----:B-1----:R-:W-:Y:S01]  /*1b670*/  HFMA2.MMA R18, -RZ, RZ, 0.75537109375, 7.47265625 ;  /* 0x3a0b4779ff127435 */ /* 0x002fe200000001ff */
[----:B------:R-:W-:Y:S01]  /*1b680*/  IMAD.MOV.U32 R19, RZ, RZ, -0x45e4c462 ;  /* 0xba1b3b9eff137424 */ /* 0x000fe200078e00ff */
[----:B------:R1:W-:Y:S01]  /*1b690*/  STL.64 [R1+0xc78], R16 ;  /* 0x000c781001007387 */ /* 0x0003e20000100a00 */
[----:B0-----:R-:W-:Y:S01]  /*1b6a0*/  HFMA2.MMA R7, -RZ, RZ, 0.04498291015625, -5.83203125 ;  /* 0x29c2c5d5ff077435 */ /* 0x001fe200000001ff */
[----:B------:R-:W-:Y:S02]  /*1b6b0*/  MOV R6, 0xb2578752 ;  /* 0xb257875200067802 */ /* 0x000fe40000000f00 */
[----:B------:R0:W-:Y:S01]  /*1b6c0*/  STL.64 [R1+0xb18], R22 ;  /* 0x000b181601007387 */ /* 0x0001e20000100a00 */
[----:B--2---:R-:W-:Y:S01]  /*1b6d0*/  HFMA2.MMA R13, -RZ, RZ, 0.08428955078125, -213.875 ;  /* 0x2d65daafff0d7435 */ /* 0x004fe200000001ff */
[----:B------:R-:W-:-:S02]  /*1b6e0*/  MOV R12, 0xadea538c ;  /* 0xadea538c000c7802 */ /* 0x000fc40000000f00 */
[----:B------:R2:W-:Y:S01]  /*1b6f0*/  STL.64 [R1+0xc70], R14 ;  /* 0x000c700e01007387 */ /* 0x0005e20000100a00 */
[----:B-1----:R-:W-:-:S03]  /*1b700*/  HFMA2.MMA R17, -RZ, RZ, -0.71044921875, -0.0028133392333984375 ;  /* 0xb9af99c3ff117435 */ /* 0x002fc600000001ff */
[----:B------:R1:W-:Y:S01]  /*1b710*/  STL.64 [R1+0xaf0], R20 ;  /* 0x000af01401007387 */ /* 0x0003e20000100a00 */
[----:B------:R-:W-:Y:S01]  /*1b720*/  MOV R16, 0x3858ebaf ;  /* 0x3858ebaf00107802 */ /* 0x000fe20000000f00 */
[----:B0-----:R-:W-:Y:S02]  /*1b730*/  HFMA2.MMA R23, -RZ, RZ, -0.08984375, -0.00161647796630859375 ;  /* 0xadc0969fff177435 */ /* 0x001fe400000001ff */
[----:B------:R0:W-:Y:S01]  /*1b740*/  STL.64 [R1+0xc20], R10 ;  /* 0x000c200a01007387 */ /* 0x0001e20000100a00 */
[----:B------:R-:W-:Y:S01]  /*1b750*/  MOV R22, 0xa87a302c ;  /* 0xa87a302c00167802 */ /* 0x000fe20000000f00 */
[----:B--2---:R-:W-:Y:S01]  /*1b760*/  HFMA2.MMA R14, -RZ, RZ, 0.053192138671875, -1.634765625 ;  /* 0x2acfbe8aff0e7435 */ /* 0x004fe200000001ff */
[----:B------:R-:W-:Y:S01]  /*1b770*/  IMAD.MOV.U32 R15, RZ, RZ, 0x39b48c3d ;  /* 0x39b48c3dff0f7424 */ /* 0x000fe200078e00ff */
[----:B------:R2:W-:Y:S01]  /*1b780*/  STL.64 [R1+0xc50], R18 ;  /* 0x000c501201007387 */ /* 0x0005e20000100a00 */
[----:B-1----:R-:W-:Y:S01]  /*1b790*/  IMAD.MOV.U32 R20, RZ, RZ, -0x49419487 ;  /* 0xb6be6b79ff147424 */ /* 0x002fe200078e00ff */
        /* <DEDUP_REMOVED lines=11> */
[----:B0-----:R-:W-:Y:S01]  /*1b850*/  HFMA2.MMA R12, -RZ, RZ, 0.321533203125, -0.00016295909881591796875 ;  /* 0x35258957ff0c7435 */ /* 0x001fe200000001ff */
[----:B------:R-:W-:Y:S02]  /*1b860*/  IMAD.MOV.U32 R13, RZ, RZ, -0x4bc36b44 ;  /* 0xb43c94bcff0d7424 */ /* 0x000fe400078e00ff */
[----:B------:R0:W-:Y:S01]  /*1b870*/  STL.64 [R1+0xb68], R22 ;  /* 0x000b681601007387 */ /* 0x0001e20000100a00 */
[----:B--2---:R-:W-:-:S03]  /*1b880*/  IMAD.MOV.U32 R16, RZ, RZ, -0x4d858bba ;  /* 0xb27a7446ff107424 */ /* 0x004fc600078e00ff */
[----:B------:R2:W-:Y:S01]  /*1b890*/  STL.64 [R1+0xc60], R10 ;  /* 0x000c600a01007387 */ /* 0x0005e20000100a00 */
[----:B------:R-:W-:-:S03]  /*1b8a0*/  MOV R17, 0x31859418 ;  /* 0x3185941800117802 */ /* 0x000fc60000000f00 */
[----:B------:R3:W-:Y:S01]  /*1b8b0*/  STL.64 [R1+0xcb0], R14 ;  /* 0x000cb00e01007387 */ /* 0x0007e20000100a00 */
[----:B-1----:R-:W-:Y:S01]  /*1b8c0*/  HFMA2.MMA R20, -RZ, RZ, -0.701171875, -19.3125 ;  /* 0xb99cccd4ff147435 */ /* 0x002fe200000001ff */
[----:B------:R-:W-:Y:S02]  /*1b8d0*/  IMAD.MOV.U32 R21, RZ, RZ, -0x4a3b86a9 ;  /* 0xb5c47957ff157424 */ /* 0x000fe400078e00ff */
[----:B0-----:R-:W-:Y:S01]  /*1b8e0*/  IMAD.MOV.U32 R22, RZ, RZ, 0x32f7f4a2 ;  /* 0x32f7f4a2ff167424 */ /* 0x001fe200078e00ff */
[----:B------:R-:W-:Y:S01]  /*1b8f0*/  MOV R23, 0xb273c722 ;  /* 0xb273c72200177802 */ /* 0x000fe20000000f00 */
[----:B------:R0:W-:Y:S01]  /*1b900*/  STL.64 [R1+0xc90], R18 ;  /* 0x000c901201007387 */ /* 0x0001e20000100a00 */
[----:B--2---:R-:W-:Y:S01]  /*1b910*/  HFMA2.MMA R10, -RZ, RZ, 0.11602783203125, 45856 ;  /* 0x2f6d7999ff0a7435 */ /* 0x004fe200000001ff */
[----:B------:R-:W-:Y:S02]  /*1b920*/  IMAD.MOV.U32 R11, RZ, RZ, -0x59a49046 ;  /* 0xa65b6fbaff0b7424 */ /* 0x000fe400078e00ff */
[----:B------:R1:W-:Y:S01]  /*1b930*/  STL.64 [R1+0xcc0], R6 ;  /* 0x000cc00601007387 */ /* 0x0003e20000100a00 */
[----:B---3--:R-:W-:Y:S01]  /*1b940*/  HFMA2.MMA R15, -RZ, RZ, 0.2156982421875, -0.0001523494720458984375 ;  /* 0x32e788feff0f7435 */ /* 0x008fe200000001ff */
[----:B------:R-:W-:-:S02]  /*1b950*/  MOV R14, 0xabb69977 ;  /* 0xabb69977000e7802 */ /* 0x000fc40000000f00 */
[----:B------:R2:W-:Y:S01]  /*1b960*/  STL.64 [R1+0xce0], R12 ;  /* 0x000ce00c01007387 */ /* 0x0005e20000100a00 */
[----:B0-----:R-:W-:Y:S01]  /*1b970*/  HFMA2.MMA R18, -RZ, RZ, -0.251953125, -24.875 ;  /* 0xb408ce38ff127435 */ /* 0x001fe200000001ff */
[----:B------:R-:W-:Y:S02]  /*1b980*/  IMAD.MOV.U32 R19, RZ, RZ, 0x37e8bcc2 ;  /* 0x37e8bcc2ff137424 */ /* 0x000fe400078e00ff */
[----:B------:R0:W-:Y:S01]  /*1b990*/  STL.64 [R1+0xcf0], R16 ;  /* 0x000cf01001007387 */ /* 0x0001e20000100a00 */
[----:B-1----:R-:W-:Y:S01]  /*1b9a0*/  HFMA2.MMA R7, -RZ, RZ, -0.10308837890625, -109.3125 ;  /* 0xae99d6d5ff077435 */ /* 0x002fe200000001ff */
[----:B------:R-:W-:Y:S02]  /*1b9b0*/  MOV R6, 0x2f96d785 ;  /* 0x2f96d78500067802 */ /* 0x000fe40000000f00 */
[----:B------:R1:W-:Y:S01]  /*1b9c0*/  STL.64 [R1+0xbb8], R22 ;  /* 0x000bb81601007387 */ /* 0x0003e20000100a00 */
[----:B--2---:R-:W-:Y:S01]  /*1b9d0*/  HFMA2.MMA R13, -RZ, RZ, 0.794921875, 0.00070858001708984375 ;  /* 0x3a5c11ceff0d7435 */ /* 0x004fe200000001ff */
[----:B------:R-:W-:-:S02]  /*1b9e0*/  MOV R12, 0xba2b14da ;  /* 0xba2b14da000c7802 */ /* 0x000fc40000000f00 */
[----:B------:R2:W-:Y:S01]  /*1b9f0*/  STL.64 [R1+0xb90], R20 ;  /* 0x000b901401007387 */ /* 0x0005e20000100a00 */
[----:B0-----:R-:W-:-:S03]  /*1ba00*/  HFMA2.MMA R17, -RZ, RZ, 0.17529296875, -0.0038089752197265625 ;  /* 0x319c9bcdff117435 */ /* 0x001fc600000001ff */
[----:B------:R0:W-:Y:S01]  /*1ba10*/  STL.64 [R1+0xc98], R10 ;  /* 0x000c980a01007387 */ /* 0x0001e20000100a00 */
[----:B------:R-:W-:Y:S01]  /*1ba20*/  MOV R16, 0x384231bf ;  /* 0x384231bf00107802 */ /* 0x000fe20000000f00 */
[----:B-1----:R-:W-:Y:S02]  /*1ba30*/  HFMA2.MMA R22, -RZ, RZ, 0.43896484375, -0.00010782480239868164062 ;  /* 0x37068711ff167435 */ /* 0x002fe400000001ff */
[----:B------:R1:W-:Y:S01]  /*1ba40*/  STL.64 [R1+0xce8], R14 ;  /* 0x000ce80e01007387 */ /* 0x0003e20000100a00 */
[----:B------:R-:W-:Y:S01]  /*1ba50*/  IMAD.MOV.U32 R23, RZ, RZ, -0x49e638a7 ;  /* 0xb619c759ff177424 */ /* 0x000fe200078e00ff */
[----:B--2---:R-:W-:Y:S02]  /*1ba60*/  HFMA2.MMA R21, -RZ, RZ, -0.01349639892578125, -201.75 ;  /* 0xa2e9da4eff157435 */ /* 0x004fe400000001ff */
[----:B------:R2:W-:Y:S01]  /*1ba70*/  STL.64 [R1+0xcc8], R18 ;  /* 0x000cc81201007387 */ /* 0x0005e20000100a00 */
[----:B------:R-:W-:Y:S01]  /*1ba80*/  MOV R20, 0x2b0a2bbf ;  /* 0x2b0a2bbf00147802 */ /* 0x000fe20000000f00 */
[----:B0-----:R-:W-:Y:S01]  /*1ba90*/  IMAD.MOV.U32 R10, RZ, RZ, 0x3007c16d ;  /* 0x3007c16dff0a7424 */ /* 0x001fe200078e00ff */
[----:B------:R-:W-:Y:S01]  /*1baa0*/  MOV R11, 0xb58e3567 ;  /* 0xb58e3567000b7802 */ /* 0x000fe20000000f00 */
[----:B------:R0:W-:Y:S01]  /*1bab0*/  STL.64 [R1+0xd00], R6 ;  /* 0x000d000601007387 */ /* 0x0001e20000100a00 */
[----:B-1----:R-:W-:Y:S01]  /*1bac0*/  HFMA2.MMA R14, -RZ, RZ, 0.6474609375, -0.000142574310302734375 ;  /* 0x392e88acff0e7435 */ /* 0x002fe200000001ff */
[----:B------:R-:W-:-:S02]  /*1bad0*/  IMAD.MOV.U32 R15, RZ, RZ, -0x46f9f482 ;  /* 0xb9060b7eff0f7424 */ /* 0x000fc400078e00ff */
[----:B------:R1:W-:Y:S01]  /*1bae0*/  STL.64 [R1+0xd18], R12 ;  /* 0x000d180c01007387 */ /* 0x0003e20000100a00 */
[----:B--2---:R-:W-:Y:S01]  /*1baf0*/  IMAD.MOV.U32 R18, RZ, RZ, 0x23eee253 ;  /* 0x23eee253ff127424 */ /* 0x004fe200078e00ff */
[----:B------:R-:W-:Y:S02]  /*1bb00*/  MOV R19, 0x2d1bcefb ;  /* 0x2d1bcefb00137802 */ /* 0x000fe40000000f00 */
[----:B------:R2:W-:Y:S01]  /*1bb10*/  STL.64 [R1+0xd30], R16 ;  /* 0x000d301001007387 */ /* 0x0005e20000100a00 */
[----:B0-----:R-:W-:Y:S01]  /*1bb20*/  IMAD.MOV.U32 R6, RZ, RZ, -0x48ce3da8 ;  /* 0xb731c258ff067424 */ /* 0x001fe200078e00ff */
[----:B------:R-:W-:Y:S02]  /*1bb30*/  MOV R7, 0x36e39c79 ;  /* 0x36e39c7900077802 */ /* 0x000fe40000000f00 */
[----:B------:R0:W-:Y:S01]  /*1bb40*/  STL.64 [R1+0xc08], R22 ;  /* 0x000c081601007387 */ /* 0x0001e20000100a00 */
[----:B-1----:R-:W-:Y:S01]  /*1bb50*/  HFMA2.MMA R12, -RZ, RZ, -0.19189453125, -3.482421875 ;  /* 0xb224c2f7ff0c7435 */ /* 0x002fe200000001ff */
[----:B------:R-:W-:-:S02]  /*1bb60*/  IMAD.MOV.U32 R13, RZ, RZ, 0x31b31feb ;  /* 0x31b31febff0d7424 */ /* 0x000fc400078e00ff */
[----:B------:R1:W-:Y:S01]  /*1bb70*/  STL.64 [R1+0xcd8], R10 ;  /* 0x000cd80a01007387 */ /* 0x0003e20000100a00 */
[----:B--2---:R-:W-:Y:S01]  /*1bb80*/  IMAD.MOV.U32 R16, RZ, RZ, 0x2f563c98 ;  /* 0x2f563c98ff107424 */ /* 0x004fe200078e00ff */
[----:B------:R-:W-:Y:S02]  /*1bb90*/  MOV R17, 0xaedeb390 ;  /* 0xaedeb39000117802 */ /* 0x000fe40000000f00 */
[----:B------:R2:W-:Y:S01]  /*1bba0*/  STL.64 [R1+0xbe0], R20 ;  /* 0x000be01401007387 */ /* 0x0005e20000100a00 */
[----:B0-----:R-:W-:-:S03]  /*1bbb0*/  HFMA2.MMA R23, -RZ, RZ, 0.3330078125, 0.00890350341796875 ;  /* 0x3554208fff177435 */ /* 0x001fc600000001ff */
[----:B------:R0:W-:Y:S01]  /*1bbc0*/  STL.64 [R1+0xd08], R18 ;  /* 0x000d081201007387 */ /* 0x0001e20000100a00 */
[----:B------:R-:W-:Y:S01]  /*1bbd0*/  MOV R22, 0x398e04a8 ;  /* 0x398e04a800167802 */ /* 0x000fe20000000f00 */
[----:B-1----:R-:W-:Y:S02]  /*1bbe0*/  HFMA2.MMA R10, -RZ, RZ, -0.0718994140625, -4320 ;  /* 0xac9aec38ff0a7435 */ /* 0x002fe400000001ff */
[----:B------:R1:W-:Y:S01]  /*1bbf0*/  STL.64 [R1+0xd28], R14 ;  /* 0x000d280e01007387 */ /* 0x0003e20000100a00 */
[----:B------:R-:W-:Y:S02]  /*1bc00*/  IMAD.MOV.U32 R11, RZ, RZ, 0x2b98eb50 ;  /* 0x2b98eb50ff0b7424 */ /* 0x000fe400078e00ff */
[----:B--2---:R-:W-:Y:S01]  /*1bc10*/  IMAD.MOV.U32 R20, RZ, RZ, 0x27bb1603 ;  /* 0x27bb1603ff147424 */ /* 0x004fe200078e00ff */
[----:B------:R2:W-:Y:S01]  /*1bc20*/  STL.64 [R1+0xd38], R6 ;  /* 0x000d380601007387 */ /* 0x0005e20000100a00 */
[----:B------:R-:W-:Y:S01]  /*1bc30*/  MOV R21, 0x2ecdce2c ;  /* 0x2ecdce2c00157802 */ /* 0x000fe20000000f00 */
[----:B0-----:R-:W-:Y:S01]  /*1bc40*/  HFMA2.MMA R18, -RZ, RZ, -0.378173828125, 7572 ;  /* 0xb60d6f65ff127435 */ /* 0x001fe200000001ff */
[----:B------:R-:W-:Y:S01]  /*1bc50*/  IMAD.MOV.U32 R19, RZ, RZ, -0x5268961f ;  /* 0xad9769e1ff137424 */ /* 0x000fe200078e00ff */
[----:B------:R0:W-:Y:S01]  /*1bc60*/  STL.64 [R1+0xd68], R16 ;  /* 0x000d681001007387 */ /* 0x0001e20000100a00 */
[----:B-1----:R-:W-:Y:S01]  /*1bc70*/  HFMA2.MMA R15, -RZ, RZ, 0.0238494873046875, 0.0089569091796875 ;  /* 0x261b2096ff0f7435 */ /* 0x002fe200000001ff */
[----:B------:R-:W-:-:S02]  /*1bc80*/  MOV R14, 0xb0c04c88 ;  /* 0xb0c04c88000e7802 */ /* 0x000fc40000000f00 */
[----:B------:R1:W-:Y:S01]  /*1bc90*/  STL.64 [R1+0xd58], R12 ;  /* 0x000d580c01007387 */ /* 0x0003e20000100a00 */
[----:B--2---:R-:W-:Y:S01]  /*1bca0*/  HFMA2.MMA R7, -RZ, RZ, -0.763671875, 8164 ;  /* 0xba1c6ff9ff077435 */ /* 0x004fe200000001ff */
[----:B------:R-:W-:Y:S02]  /*1bcb0*/  MOV R6, 0xac6d4b31 ;  /* 0xac6d4b3100067802 */ /* 0x000fe40000000f00 */
[----:B------:R2:W-:Y:S01]  /*1bcc0*/  STL.64 [R1+0xc30], R20 ;  /* 0x000c301401007387 */ /* 0x0005e20000100a00 */
[----:B0-----:R-:W-:-:S03]  /*1bcd0*/  HFMA2.MMA R17, -RZ, RZ, 0.338134765625, -3.265625 ;  /* 0x3569c288ff117435 */ /* 0x001fc600000001ff */
[----:B------:R0:W-:Y:S01]  /*1bce0*/  STL.64 [R1+0xc58], R22 ;  /* 0x000c581601007387 */ /* 0x0001e20000100a00 */
[----:B------:R-:W-:Y:S01]  /*1bcf0*/  MOV R16, 0xb63ec69d ;  /* 0xb63ec69d00107802 */ /* 0x000fe20000000f00 */
[----:B-1----:R-:W-:Y:S02]  /*1bd00*/  HFMA2.MMA R13, -RZ, RZ, -0.58642578125, -64.125 ;  /* 0xb8b1d402ff0d7435 */ /* 0x002fe400000001ff */
[----:B------:R1:W-:Y:S01]  /*1bd10*/  STL.64 [R1+0xd10], R10 ;  /* 0x000d100a01007387 */ /* 0x0003e20000100a00 */
[----:B------:R-:W-:Y:S01]  /*1bd20*/  MOV R12, 0x3443638e ;  /* 0x3443638e000c7802 */ /* 0x000fe20000000f00 */
[----:B--2---:R-:W-:Y:S02]  /*1bd30*/  HFMA2.MMA R20, -RZ, RZ, -0.2418212890625, -0.00189113616943359375 ;  /* 0xb3bd97bfff147435 */ /* 0x004fe400000001ff */
[----:B------:R2:W-:Y:S01]  /*1bd40*/  STL.64 [R1+0xd40], R18 ;  /* 0x000d401201007387 */ /* 0x0005e20000100a00 */
[----:B------:R-:W-:Y:S02]  /*1bd50*/  IMAD.MOV.U32 R21, RZ, RZ, 0x334bbc63 ;  /* 0x334bbc63ff157424 */ /* 0x000fe400078e00ff */
[----:B0-----:R-:W-:Y:S01]  /*1bd60*/  IMAD.MOV.U32 R22, RZ, RZ, -0x53a03bb8 ;  /* 0xac5fc448ff167424 */ /* 0x001fe200078e00ff */
[----:B------:R-:W-:Y:S01]  /*1bd70*/  MOV R23, 0x22adcde9 ;  /* 0x22adcde900177802 */ /* 0x000fe20000000f00 */
[----:B------:R0:W-:Y:S01]  /*1bd80*/  STL.64 [R1+0xd60], R14 ;  /* 0x000d600e01007387 */ /* 0x0001e20000100a00 */
[----:B-1----:R-:W-:Y:S01]  /*1bd90*/  IMAD.MOV.U32 R10, RZ, RZ, 0x33859412 ;  /* 0x33859412ff0a7424 */ /* 0x002fe200078e00ff */
[----:B------:R-:W-:-:S02]  /*1bda0*/  MOV R11, 0x263e2a76 ;  /* 0x263e2a76000b7802 */ /* 0x000fc40000000f00 */
[----:B------:R1:W-:Y:S01]  /*1bdb0*/  STL.64 [R1+0xd78], R6 ;  /* 0x000d780601007387 */ /* 0x0003e20000100a00 */
[----:B--2---:R-:W-:Y:S01]  /*1bdc0*/  IMAD.MOV.U32 R18, RZ, RZ, -0x4768e703 ;  /* 0xb89718fdff127424 */ /* 0x004fe200078e00ff */
[----:B------:R-:W-:Y:S02]  /*1bdd0*/  MOV R19, 0x3a31cb4e ;  /* 0x3a31cb4e00137802 */ /* 0x000fe40000000f00 */
[----:B------:R2:W-:Y:S01]  /*1bde0*/  STL.64 [R1+0xda8], R16 ;  /* 0x000da81001007387 */ /* 0x0005e20000100a00 */
[----:B0-----:R-:W-:Y:S01]  /*1bdf0*/  HFMA2.MMA R14, -RZ, RZ, -0.1390380859375, -1.1861324310302734375e-05 ;  /* 0xb07380c7ff0e7435 */ /* 0x001fe200000001ff */
        /* <DEDUP_REMOVED lines=8> */
[----:B0-----:R-:W-:-:S03]  /*1be80*/  HFMA2.MMA R22, -RZ, RZ, -0.016387939453125, -55616 ;  /* 0xa432facaff167435 */ /* 0x001fc600000001ff */
[----:B------:R0:W-:Y:S01]  /*1be90*/  STL.64 [R1+0xc80], R20 ;  /* 0x000c801401007387 */ /* 0x0001e20000100a00 */
[----:B------:R-:W-:Y:S01]  /*1bea0*/  IMAD.MOV.U32 R23, RZ, RZ, -0x4fed8b93 ;  /* 0xb012746dff177424 */ /* 0x000fe200078e00ff */
[----:B-1----:R-:W-:Y:S02]  /*1beb0*/  HFMA2.MMA R10, -RZ, RZ, -0.76904296875, -30.296875 ;  /* 0xba27cf93ff0a7435 */ /* 0x002fe400000001ff */
[----:B------:R1:W-:Y:S01]  /*1bec0*/  STL.64 [R1+0xd80], R18 ;  /* 0x000d801201007387 */ /* 0x0003e20000100a00 */
[----:B------:R-:W-:Y:S01]  /*1bed0*/  IMAD.MOV.U32 R11, RZ, RZ, 0x39917d90 ;  /* 0x39917d90ff0b7424 */ /* 0x000fe200078e00ff */
[----:B--2---:R-:W-:Y:S02]  /*1bee0*/  HFMA2.MMA R12, -RZ, RZ, -0.0085296630859375, -367.25 ;  /* 0xa05eddbdff0c7435 */ /* 0x004fe400000001ff */
[----:B------:R2:W-:Y:S01]  /*1bef0*/  STL.64 [R1+0xdb0], R6 ;  /* 0x000db00601007387 */ /* 0x0005e20000100a00 */
[----:B------:R-:W-:Y:S01]  /*1bf00*/  IMAD.MOV.U32 R13, RZ, RZ, -0x514e0798 ;  /* 0xaeb1f868ff0d7424 */ /* 0x000fe200078e00ff */
[----:B0-----:R-:W-:-:S02]  /*1bf10*/  HFMA2.MMA R21, -RZ, RZ, 0.42236328125, 0.24755859375 ;  /* 0x36c233ecff157435 */ /* 0x001fc400000001ff */
[----:B------:R0:W-:Y:S01]  /*1bf20*/  STL.64 [R1+0xda0], R14 ;  /* 0x000da00e01007387 */ /* 0x0001e20000100a00 */
[----:B------:R-:W-:Y:S01]  /*1bf30*/  MOV R20, 0xb799348b ;  /* 0xb799348b00147802 */ /* 0x000fe20000000f00 */
[----:B-1----:R-:W-:Y:S01]  /*1bf40*/  HFMA2.MMA R18, -RZ, RZ, 0.241943359375, 47.40625 ;  /* 0x33be51edff127435 */ /* 0x002fe200000001ff */
[----:B------:R-:W-:Y:S01]  /*1bf50*/  IMAD.MOV.U32 R19, RZ, RZ, -0x4d27aa03 ;  /* 0xb2d855fdff137424 */ /* 0x000fe200078e00ff */
[----:B------:R1:W-:Y:S01]  /*1bf60*/  STL.64 [R1+0xde0], R16 ;  /* 0x000de01001007387 */ /* 0x0003e20000100a00 */
[----:B--2---:R-:W-:Y:S01]  /*1bf70*/  HFMA2.MMA R7, -RZ, RZ, 0.734375, 0.000367641448974609375 ;  /* 0x39e00e06ff077435 */ /* 0x004fe200000001ff */
        /* <DEDUP_REMOVED lines=8> */
[----:B--2---:R-:W-:Y:S02]  /*1c000*/  HFMA2.MMA R23, -RZ, RZ, -0.27587890625, -19.78125 ;  /* 0xb46accf2ff177435 */ /* 0x004fe400000001ff */
[----:B------:R2:W-:Y:S01]  /*1c010*/  STL.64 [R1+0xcd0], R20 ;  /* 0x000cd01401007387 */ /* 0x0005e20000100a00 */
[----:B------:R-:W-:Y:S01]  /*1c020*/  MOV R22, 0x34ca97cc ;  /* 0x34ca97cc00167802 */ /* 0x000fe20000000f00 */
[----:B0-----:R-:W-:Y:S01]  /*1c030*/  IMAD.MOV.U32 R10, RZ, RZ, -0x4eedda29 ;  /* 0xb11225d7ff0a7424 */ /* 0x001fe200078e00ff */
[----:B------:R-:W-:Y:S01]  /*1c040*/  MOV R11, 0x301db2a5 ;  /* 0x301db2a5000b7802 */ /* 0x000fe20000000f00 */
[----:B------:R0:W-:Y:S01]  /*1c050*/  STL.64 [R1+0xdb8], R18 ;  /* 0x000db81201007387 */ /* 0x0001e20000100a00 */
[----:B-1----:R-:W-:Y:S01]  /*1c060*/  HFMA2.MMA R13, -RZ, RZ, 0.09893798828125, 7.9572200775146484375e-05 ;  /* 0x2e550537ff0d7435 */ /* 0x002fe200000001ff */
        /* <DEDUP_REMOVED lines=8> */
[----:B-1----:R-:W-:Y:S01]  /*1c0f0*/  IMAD.MOV.U32 R6, RZ, RZ, 0x32451f4e ;  /* 0x32451f4eff067424 */ /* 0x002fe200078e00ff */
[----:B------:R-:W-:-:S02]  /*1c100*/  MOV R7, 0x22924184 ;  /* 0x2292418400077802 */ /* 0x000fc40000000f00 */
[----:B------:R1:W-:Y:S01]  /*1c110*/  STL.64 [R1+0xdc8], R10 ;  /* 0x000dc80a01007387 */ /* 0x0003e20000100a00 */
[----:B--2---:R-:W-:Y:S01]  /*1c120*/  HFMA2.MMA R14, -RZ, RZ, -0.302734375, 95.6875 ;  /* 0xb4d855fbff0e7435 */ /* 0x004fe200000001ff */
[----:B------:R-:W-:Y:S02]  /*1c130*/  IMAD.MOV.U32 R15, RZ, RZ, -0x55ba340a ;  /* 0xaa45cbf6ff0f7424 */ /* 0x000fe400078e00ff */
[----:B------:R2:W-:Y:S01]  /*1c140*/  STL.64 [R1+0xd20], R20 ;  /* 0x000d201401007387 */ /* 0x0005e20000100a00 */
[----:B0-----:R-:W-:-:S03]  /*1c150*/  HFMA2.MMA R17, -RZ, RZ, 0.71728515625, -47744 ;  /* 0x39bdf9d4ff117435 */ /* 0x001fc600000001ff */
[----:B------:R0:W-:Y:S01]  /*1c160*/  STL.64 [R1+0xd48], R22 ;  /* 0x000d481601007387 */ /* 0x0001e20000100a00 */
[----:B------:R-:W-:Y:S01]  /*1c170*/  IMAD.MOV.U32 R16, RZ, RZ, -0x4b29b865 ;  /* 0xb4d6479bff107424 */ /* 0x000fe200078e00ff */
[----:B-1----:R-:W-:Y:S02]  /*1c180*/  HFMA2.MMA R10, -RZ, RZ, 0.52978515625, -7944 ;  /* 0x383defc2ff0a7435 */ /* 0x002fe400000001ff */
[----:B------:R1:W-:Y:S01]  /*1c190*/  STL.64 [R1+0xdf8], R18 ;  /* 0x000df81201007387 */ /* 0x0003e20000100a00 */
[----:B------:R-:W-:Y:S01]  /*1c1a0*/  IMAD.MOV.U32 R11, RZ, RZ, -0x47fcd784 ;  /* 0xb803287cff0b7424 */ /* 0x000fe200078e00ff */
[----:B--2---:R-:W-:Y:S02]  /*1c1b0*/  HFMA2.MMA R20, -RZ, RZ, 0.09210205078125, 635.5 ;  /* 0x2de560f7ff147435 */ /* 0x004fe400000001ff */
[----:B------:R2:W-:Y:S01]  /*1c1c0*/  STL.64 [R1+0xe08], R12 ;  /* 0x000e080c01007387 */ /* 0x0005e20000100a00 */
[----:B------:R-:W-:-:S03]  /*1c1d0*/  IMAD.MOV.U32 R21, RZ, RZ, -0x5d44325b ;  /* 0xa2bbcda5ff157424 */ /* 0x000fc600078e00ff */
[----:B------:R3:W-:Y:S01]  /*1c1e0*/  STL.64 [R1+0xe28], R6 ;  /* 0x000e280601007387 */ /* 0x0007e20000100a00 */
[----:B0-----:R-:W-:Y:S01]  /*1c1f0*/  IMAD.MOV.U32 R22, RZ, RZ, 0x38800900 ;  /* 0x38800900ff167424 */ /* 0x001fe200078e00ff */
[----:B------:R-:W-:Y:S01]  /*1c200*/  MOV R23, 0xb7b0c7e6 ;  /* 0xb7b0c7e600177802 */ /* 0x000fe20000000f00 */
[----:B-1----:R-:W-:Y:S01]  /*1c210*/  HFMA2.MMA R18, -RZ, RZ, -0.15478515625, -0.347412109375 ;  /* 0xb0f4b58fff127435 */ /* 0x002fe200000001ff */
[----:B------:R-:W-:Y:S01]  /*1c220*/  IMAD.MOV.U32 R19, RZ, RZ, 0x3085f9d1 ;  /* 0x3085f9d1ff137424 */ /* 0x000fe200078e00ff */
[----:B------:R0:W-:Y:S01]  /*1c230*/  STL.64 [R1+0xe18], R14 ;  /* 0x000e180e01007387 */ /* 0x0001e20000100a00 */
[----:B--2---:R-:W-:Y:S01]  /*1c240*/  HFMA2.MMA R12, -RZ, RZ, 0.6455078125, 2626 ;  /* 0x392a6921ff0c7435 */ /* 0x004fe200000001ff */
[----:B------:R-:W-:Y:S02]  /*1c250*/  IMAD.MOV.U32 R13, RZ, RZ, -0x44f8c6dd ;  /* 0xbb073923ff0d7424 */ /* 0x000fe400078e00ff */
[----:B------:R1:W-:Y:S01]  /*1c260*/  STL.64 [R1+0xe58], R16 ;  /* 0x000e581001007387 */ /* 0x0003e20000100a00 */
[----:B---3--:R-:W-:Y:S01]  /*1c270*/  HFMA2.MMA R6, -RZ, RZ, 0.1583251953125, -3.76171875 ;  /* 0x3111c386ff067435 */ /* 0x008fe200000001ff */
[----:B------:R-:W-:-:S02]  /*1c280*/  MOV R7, 0xb7d840e1 ;  /* 0xb7d840e100077802 */ /* 0x000fc40000000f00 */
[----:B------:R2:W-:Y:S01]  /*1c290*/  STL.64 [R1+0xd98], R22 ;  /* 0x000d981601007387 */ /* 0x0005e20000100a00 */
[----:B0-----:R-:W-:-:S03]  /*1c2a0*/  MOV R14, 0x3b0c2df0 ;  /* 0x3b0c2df0000e7802 */ /* 0x001fc60000000f00 */
[----:B------:R0:W-:Y:S01]  /*1c2b0*/  STL.64 [R1+0xe00], R10 ;  /* 0x000e000a01007387 */ /* 0x0001e20000100a00 */
[----:B------:R-:W-:Y:S01]  /*1c2c0*/  MOV R15, 0xba847eb2 ;  /* 0xba847eb2000f7802 */ /* 0x000fe20000000f00 */
[----:B-1----:R-:W-:Y:S02]  /*1c2d0*/  HFMA2.MMA R16, -RZ, RZ, -0.0199127197265625, -0.046417236328125 ;  /* 0xa519a9f1ff107435 */ /* 0x002fe400000001ff */
[----:B------:R1:W-:Y:S01]  /*1c2e0*/  STL.64 [R1+0xd70], R20 ;  /* 0x000d701401007387 */ /* 0x0003e20000100a00 */
[----:B------:R-:W-:Y:S01]  /*1c2f0*/  MOV R17, 0x30785d67 ;  /* 0x30785d6700117802 */ /* 0x000fe20000000f00 */
[----:B--2---:R-:W-:Y:S02]  /*1c300*/  HFMA2.MMA R22, -RZ, RZ, 0.82080078125, 184 ;  /* 0x3a9159c0ff167435 */ /* 0x004fe400000001ff */
[----:B------:R2:W-:Y:S01]  /*1c310*/  STL.64 [R1+0xe30], R18 ;  /* 0x000e301201007387 */ /* 0x0005e20000100a00 */
[----:B------:R-:W-:Y:S02]  /*1c320*/  IMAD.MOV.U32 R23, RZ, RZ, 0x35854f7b ;  /* 0x35854f7bff177424 */ /* 0x000fe400078e00ff */
[----:B0-----:R-:W-:Y:S01]  /*1c330*/  IMAD.MOV.U32 R10, RZ, RZ, 0x2e259399 ;  /* 0x2e259399ff0a7424 */ /* 0x001fe200078e00ff */
[----:B------:R-:W-:Y:S01]  /*1c340*/  MOV R11, 0x3acf0edd ;  /* 0x3acf0edd000b7802 */ /* 0x000fe20000000f00 */
[----:B------:R0:W-:Y:S01]  /*1c350*/  STL.64 [R1+0xe48], R12 ;  /* 0x000e480c01007387 */ /* 0x0001e20000100a00 */
[----:B-1----:R-:W-:Y:S01]  /*1c360*/  HFMA2.MMA R21, -RZ, RZ, 0.1724853515625, -1513 ;  /* 0x3185e5e9ff157435 */ /* 0x002fe200000001ff */
[----:B------:R-:W-:-:S02]  /*1c370*/  MOV R20, 0xa83836b2 ;  /* 0xa83836b200147802 */ /* 0x000fc40000000f00 */
[----:B------:R1:W-:Y:S01]  /*1c380*/  STL.64 [R1+0xe68], R6 ;  /* 0x000e680601007387 */ /* 0x0003e20000100a00 */
[----:B--2---:R-:W-:Y:S01]  /*1c390*/  HFMA2.MMA R19, -RZ, RZ, -0.421142578125, 14.125 ;  /* 0xb6bd4b10ff137435 */ /* 0x004fe200000001ff */
[----:B------:R-:W-:Y:S02]  /*1c3a0*/  IMAD.MOV.U32 R18, RZ, RZ, 0x3790f86c ;  /* 0x3790f86cff127424 */ /* 0x000fe400078e00ff */
[----:B------:R2:W-:Y:S01]  /*1c3b0*/  STL.64 [R1+0xe50], R14 ;  /* 0x000e500e01007387 */ /* 0x0005e20000100a00 */
[----:B0-----:R-:W-:Y:S01]  /*1c3c0*/  HFMA2.MMA R12, -RZ, RZ, -0.326171875, 1470 ;  /* 0xb53865beff0c7435 */ /* 0x001fe200000001ff */
[----:B------:R-:W-:Y:S02]  /*1c3d0*/  MOV R13, 0x345dc32f ;  /* 0x345dc32f000d7802 */ /* 0x000fe40000000f00 */
[----:B------:R0:W-:Y:S01]  /*1c3e0*/  STL.64 [R1+0xe40], R10 ;  /* 0x000e400a01007387 */ /* 0x0001e20000100a00 */
[----:B-1----:R-:W-:Y:S01]  /*1c3f0*/  HFMA2.MMA R7, -RZ, RZ, 0.110595703125, 0.9189453125 ;  /* 0x2f143b5aff077435 */ /* 0x002fe200000001ff */
        /* <DEDUP_REMOVED lines=8> */
[----:B-1----:R-:W-:Y:S01]  /*1c480*/  HFMA2.MMA R17, -RZ, RZ, -0.1112060546875, -6.7578125 ;  /* 0xaf1ec6c2ff117435 */ /* 0x002fe200000001ff */
[----:B------:R-:W-:-:S02]  /*1c490*/  IMAD.MOV.U32 R16, RZ, RZ, -0x477207b8 ;  /* 0xb88df848ff107424 */ /* 0x000fc400078e00ff */
[----:B------:R1:W-:Y:S01]  /*1c4a0*/  STL.64 [R1+0xe70], R18 ;  /* 0x000e701201007387 */ /* 0x0003e20000100a00 */
[----:B--2---:R-:W-:Y:S01]  /*1c4b0*/  HFMA2.MMA R23, -RZ, RZ, 0.01334381103515625, -14.09375 ;  /* 0x22d5cb0cff177435 */ /* 0x004fe200000001ff */
[----:B------:R-:W-:Y:S02]  /*1c4c0*/  MOV R22, 0xaf912a36 ;  /* 0xaf912a3600167802 */ /* 0x000fe40000000f00 */
[----:B------:R2:W-:Y:S04]  /*1c4d0*/  STL.64 [R1+0xe80], R12 ;  /* 0x000e800c01007387 */ /* 0x0005e80000100a00 */
[----:B------:R3:W-:Y:S01]  /*1c4e0*/  STL.64 [R1+0xe90], R14 ;  /* 0x000e900e01007387 */ /* 0x0007e20000100a00 */
[----:B0-----:R-:W-:Y:S01]  /*1c4f0*/  IMAD.MOV.U32 R20, RZ, RZ, -0x49efd53c ;  /* 0xb6102ac4ff147424 */ /* 0x001fe200078e00ff */
[----:B------:R-:W-:-:S02]  /*1c500*/  MOV R21, 0x35b26ccc ;  /* 0x35b26ccc00157802 */ /* 0x000fc40000000f00 */
[----:B------:R0:W-:Y:S01]  /*1c510*/  STL.64 [R1+0xea0], R6 ;  /* 0x000ea00601007387 */ /* 0x0001e20000100a00 */
[----:B-1----:R-:W-:Y:S01]  /*1c520*/  MOV R18, 0xbb8572b5 ;  /* 0xbb8572b500127802 */ /* 0x002fe20000000f00 */
[----:B------:R-:W-:Y:S01]  /*1c530*/  IMAD.MOV.U32 R19, RZ, RZ, 0x3bd1d34d ;  /* 0x3bd1d34dff137424 */ /* 0x000fe200078e00ff */
[----:B--2---:R-:W-:Y:S01]  /*1c540*/  MOV R12, 0x3a5b23f8 ;  /* 0x3a5b23f8000c7802 */ /* 0x004fe20000000f00 */
[----:B------:R-:W-:Y:S01]  /*1c550*/  IMAD.MOV.U32 R13, RZ, RZ, 0x32a708fe ;  /* 0x32a708feff0d7424 */ /* 0x000fe200078e00ff */
[----:B------:R1:W-:Y:S01]  /*1c560*/  STL.64 [R1+0xe78], R10 ;  /* 0x000e780a01007387 */ /* 0x0003e20000100a00 */
[----:B---3--:R-:W-:Y:S01]  /*1c570*/  HFMA2.MMA R14, -RZ, RZ, -0.69091796875, 0.03521728515625 ;  /* 0xb9872882ff0e7435 */ /* 0x008fe200000001ff */
[----:B------:R-:W-:Y:S02]  /*1c580*/  MOV R15, 0x3947558c ;  /* 0x3947558c000f7802 */ /* 0x000fe40000000f00 */
[----:B------:R2:W-:Y:S01]  /*1c590*/  STL.64 [R1+0xed0], R16 ;  /* 0x000ed01001007387 */ /* 0x0005e20000100a00 */
[----:B0-----:R-:W-:Y:S01]  /*1c5a0*/  HFMA2.MMA R6, -RZ, RZ, 0.397705078125, -3.591796875 ;  /* 0x365dc32fff067435 */ /* 0x001fe200000001ff */
[----:B------:R-:W-:-:S02]  /*1c5b0*/  MOV R7, 0x2b60b368 ;  /* 0x2b60b36800077802 */ /* 0x000fc40000000f00 */
[----:B------:R0:W-:Y:S01]  /*1c5c0*/  STL.64 [R1+0xe10], R20 ;  /* 0x000e101401007387 */ /* 0x0001e20000100a00 */
[----:B-1----:R-:W-:Y:S01]  /*1c5d0*/  HFMA2.MMA R11, -RZ, RZ, -0.87548828125, 0.0038356781005859375 ;  /* 0xbb011bdbff0b7435 */ /* 0x002fe200000001ff */
[----:B------:R-:W-:Y:S02]  /*1c5e0*/  IMAD.MOV.U32 R10, RZ, RZ, 0x3b0e7a69 ;  /* 0x3b0e7a69ff0a7424 */ /* 0x000fe400078e00ff */
[----:B------:R1:W-:Y:S01]  /*1c5f0*/  STL.64 [R1+0xe38], R22 ;  /* 0x000e381601007387 */ /* 0x0003e20000100a00 */
[----:B--2---:R-:W-:Y:S01]  /*1c600*/  HFMA2.MMA R16, -RZ, RZ, -0.75634765625, -0.0028533935546875 ;  /* 0xba0d99d8ff107435 */ /* 0x004fe200000001ff */
[----:B------:R-:W-:Y:S02]  /*1c610*/  MOV R17, 0x3c10084d ;  /* 0x3c10084d00117802 */ /* 0x000fe40000000f00 */
[----:B------:R2:W-:Y:S01]  /*1c620*/  STL.64 [R1+0xea8], R18 ;  /* 0x000ea81201007387 */ /* 0x0005e20000100a00 */
[----:B0-----:R-:W-:Y:S01]  /*1c630*/  MOV R20, 0xb9938e1b ;  /* 0xb9938e1b00147802 */ /* 0x001fe20000000f00 */
[----:B------:R-:W-:-:S02]  /*1c640*/  IMAD.MOV.U32 R21, RZ, RZ, 0x38db2466 ;  /* 0x38db2466ff157424 */ /* 0x000fc400078e00ff */
[----:B------:R0:W-:Y:S01]  /*1c650*/  STL.64 [R1+0xec0], R12 ;  /* 0x000ec00c01007387 */ /* 0x0001e20000100a00 */
[----:B-1----:R-:W-:-:S03]  /*1c660*/  HFMA2.MMA R23, -RZ, RZ, -0.2216796875, -11232 ;  /* 0xb318f17cff177435 */ /* 0x002fc600000001ff */
[----:B------:R1:W-:Y:S01]  /*1c670*/  STL.64 [R1+0xec8], R14 ;  /* 0x000ec80e01007387 */ /* 0x0003e20000100a00 */
[----:B------:R-:W-:Y:S01]  /*1c680*/  IMAD.MOV.U32 R22, RZ, RZ, 0x29526277 ;  /* 0x29526277ff167424 */ /* 0x000fe200078e00ff */
[----:B--2---:R-:W-:Y:S02]  /*1c690*/  HFMA2.MMA R19, -RZ, RZ, 0.30078125, -34.90625 ;  /* 0x34d0d05dff137435 */ /* 0x004fe400000001ff */
[----:B------:R2:W-:Y:S01]  /*1c6a0*/  STL.64 [R1+0xee0], R6 ;  /* 0x000ee00601007387 */ /* 0x0005e20000100a00 */
[----:B------:R-:W-:Y:S01]  /*1c6b0*/  IMAD.MOV.U32 R18, RZ, RZ, -0x4ad3f055 ;  /* 0xb52c0fabff127424 */ /* 0x000fe200078e00ff */
[----:B0-----:R-:W-:Y:S01]  /*1c6c0*/  HFMA2.MMA R12, -RZ, RZ, 0.208251953125, -2.10546875 ;  /* 0x32aac036ff0c7435 */ /* 0x001fe200000001ff */
[----:B------:R-:W-:Y:S01]  /*1c6d0*/  MOV R13, 0xb243fbaf ;  /* 0xb243fbaf000d7802 */ /* 0x000fe20000000f00 */
[----:B------:R0:W-:Y:S01]  /*1c6e0*/  STL.64 [R1+0xeb8], R10 ;  /* 0x000eb80a01007387 */ /* 0x0001e20000100a00 */
[----:B-1----:R-:W-:Y:S01]  /*1c6f0*/  MOV R14, 0xb00a9a1c ;  /* 0xb00a9a1c000e7802 */ /* 0x002fe20000000f00 */
[----:B------:R-:W-:-:S02]  /*1c700*/  IMAD.MOV.U32 R15, RZ, RZ, -0x443d1c1a ;  /* 0xbbc2e3e6ff0f7424 */ /* 0x000fc400078e00ff */
[----:B------:R1:W-:Y:S01]  /*1c710*/  STL.64 [R1+0xe60], R20 ;  /* 0x000e601401007387 */ /* 0x0003e20000100a00 */
[----:B--2---:R-:W-:Y:S01]  /*1c720*/  HFMA2.MMA R7, -RZ, RZ, 0.955078125, 8.0625 ;  /* 0x3ba44808ff077435 */ /* 0x004fe200000001ff */
[----:B------:R-:W-:Y:S02]  /*1c730*/  IMAD.MOV.U32 R6, RZ, RZ, -0x43de7e19 ;  /* 0xbc2181e7ff067424 */ /* 0x000fe400078e00ff */
[----:B------:R2:W-:Y:S01]  /*1c740*/  STL.64 [R1+0xf10], R16 ;  /* 0x000f101001007387 */ /* 0x0005e20000100a00 */
[----:B0-----:R-:W-:Y:S01]  /*1c750*/  MOV R10, 0xb3f9808b ;  /* 0xb3f9808b000a7802 */ /* 0x001fe20000000f00 */
[----:B------:R-:W-:Y:S02]  /*1c760*/  IMAD.MOV.U32 R11, RZ, RZ, -0x58b5070d ;  /* 0xa74af8f3ff0b7424 */ /* 0x000fe400078e00ff */
[----:B------:R0:W-:Y:S01]  /*1c770*/  STL.64 [R1+0xe88], R22 ;  /* 0x000e881601007387 */ /* 0x0001e20000100a00 */
[----:B-1----:R-:W-:-:S03]  /*1c780*/  HFMA2.MMA R20, -RZ, RZ, -0.939453125, 3328 ;  /* 0xbb846a80ff147435 */ /* 0x002fc600000001ff */
[----:B------:R1:W-:Y:S01]  /*1c790*/  STL.64 [R1+0xee8], R18 ;  /* 0x000ee81201007387 */ /* 0x0003e20000100a00 */
[----:B------:R-:W-:Y:S01]  /*1c7a0*/  MOV R21, 0xb6128c3e ;  /* 0xb6128c3e00157802 */ /* 0x000fe20000000f00 */
[----:B--2---:R-:W-:Y:S02]  /*1c7b0*/  HFMA2.MMA R17, -RZ, RZ, -0.3779296875, 137.5 ;  /* 0xb60c584cff117435 */ /* 0x004fe400000001ff */
[----:B------:R2:W-:Y:S01]  /*1c7c0*/  STL.64 [R1+0xef8], R12 ;  /* 0x000ef80c01007387 */ /* 0x0005e20000100a00 */
[----:B------:R-:W-:-:S03]  /*1c7d0*/  IMAD.MOV.U32 R16, RZ, RZ, 0x36dddd64 ;  /* 0x36dddd64ff107424 */ /* 0x000fc600078e00ff */
[----:B------:R3:W-:Y:S01]  /*1c7e0*/  STL.64 [R1+0xf08], R14 ;  /* 0x000f080e01007387 */ /* 0x0007e20000100a00 */
[----:B0-----:R-:W-:Y:S01]  /*1c7f0*/  MOV R22, 0x3783ce5d ;  /* 0x3783ce5d00167802 */ /* 0x001fe20000000f00 */
[----:B------:R-:W-:Y:S01]  /*1c800*/  IMAD.MOV.U32 R23, RZ, RZ, -0x48d3209f ;  /* 0xb72cdf61ff177424 */ /* 0x000fe200078e00ff */
[----:B-1----:R-:W-:Y:S01]  /*1c810*/  MOV R18, 0x35abe64f ;  /* 0x35abe64f00127802 */ /* 0x002fe20000000f00 */
[----:B------:R-:W-:Y:S01]  /*1c820*/  IMAD.MOV.U32 R19, RZ, RZ, -0x44f8d348 ;  /* 0xbb072cb8ff137424 */ /* 0x000fe200078e00ff */
[----:B------:R0:W-:Y:S01]  /*1c830*/  STL.64 [R1+0xef0], R10 ;  /* 0x000ef00a01007387 */ /* 0x0001e20000100a00 */
[----:B--2---:R-:W-:Y:S01]  /*1c840*/  MOV R12, 0xb90c7582 ;  /* 0xb90c7582000c7802 */ /* 0x004fe20000000f00 */
[----:B------:R-:W-:Y:S02]  /*1c850*/  IMAD.MOV.U32 R13, RZ, RZ, 0x38420ab7 ;  /* 0x38420ab7ff0d7424 */ /* 0x000fe400078e00ff */
[----:B------:R1:W-:Y:S01]  /*1c860*/  STL.64 [R1+0xf18], R6 ;  /* 0x000f180601007387 */ /* 0x0003e20000100a00 */
[----:B---3--:R-:W-:Y:S01]  /*1c870*/  HFMA2.MMA R14, -RZ, RZ, 0.0966796875, 0.000797748565673828125 ;  /* 0x2e301289ff0e7435 */ /* 0x008fe200000001ff */
[----:B------:R-:W-:-:S02]  /*1c880*/  MOV R15, 0xb72c0fb2 ;  /* 0xb72c0fb2000f7802 */ /* 0x000fc40000000f00 */
[----:B------:R2:W-:Y:S01]  /*1c890*/  STL.64 [R1+0xeb0], R20 ;  /* 0x000eb01401007387 */ /* 0x0005e20000100a00 */
[----:B0-----:R-:W-:Y:S01]  /*1c8a0*/  HFMA2.MMA R11, -RZ, RZ, 0.65869140625, -0.365478515625 ;  /* 0x3945b5d9ff0b7435 */ /* 0x001fe200000001ff */
[----:B------:R-:W-:Y:S02]  /*1c8b0*/  IMAD.MOV.U32 R10, RZ, RZ, -0x4e12e0cd ;  /* 0xb1ed1f33ff0a7424 */ /* 0x000fe400078e00ff */
[----:B------:R0:W-:Y:S01]  /*1c8c0*/  STL.64 [R1+0xed8], R22 ;  /* 0x000ed81601007387 */ /* 0x0001e20000100a00 */
[----:B-1----:R-:W-:Y:S01]  /*1c8d0*/  HFMA2.MMA R6, -RZ, RZ, -0.28125, -0.005046844482421875 ;  /* 0xb4809d2bff067435 */ /* 0x002fe200000001ff */
[----:B------:R-:W-:Y:S02]  /*1c8e0*/  MOV R7, 0x3398dd34 ;  /* 0x3398dd3400077802 */ /* 0x000fe40000000f00 */
[----:B------:R1:W-:Y:S01]  /*1c8f0*/  STL.64 [R1+0xf20], R18 ;  /* 0x000f201201007387 */ /* 0x0003e20000100a00 */
[----:B--2---:R-:W-:Y:S01]  /*1c900*/  HFMA2.MMA R21, -RZ, RZ, 0.007099151611328125, 0.256103515625 ;  /* 0x1f453419ff157435 */ /* 0x004fe200000001ff */
[----:B------:R-:W-:-:S02]  /*1c910*/  IMAD.MOV.U32 R20, RZ, RZ, 0x315e5907 ;  /* 0x315e5907ff147424 */ /* 0x000fc400078e00ff */
[----:B------:R2:W-:Y:S01]  /*1c920*/  STL.64 [R1+0xf38], R12 ;  /* 0x000f380c01007387 */ /* 0x0005e20000100a00 */
[----:B0-----:R-:W-:-:S03]  /*1c930*/  HFMA2.MMA R22, -RZ, RZ, 0.859375, 2.35546875 ;  /* 0x3ae040b6ff167435 */ /* 0x001fc600000001ff */
[----:B------:R0:W-:Y:S01]  /*1c940*/  STL.64 [R1+0xf48], R16 ;  /* 0x000f481001007387 */ /* 0x0001e20000100a00 */
[----:B------:R-:W-:Y:S01]  /*1c950*/  MOV R23, 0xba31758e ;  /* 0xba31758e00177802 */ /* 0x000fe20000000f00 */
[----:B-1----:R-:W-:Y:S02]  /*1c960*/  HFMA2.MMA R19, -RZ, RZ, -0.1971435546875, -1835 ;  /* 0xb24fe72bff137435 */ /* 0x002fe400000001ff */
[----:B------:R1:W-:Y:S01]  /*1c970*/  STL.64 [R1+0xf40], R14 ;  /* 0x000f400e01007387 */ /* 0x0003e20000100a00 */
[----:B------:R-:W-:Y:S01]  /*1c980*/  IMAD.MOV.U32 R18, RZ, RZ, 0x2680a18f ;  /* 0x2680a18fff127424 */ /* 0x000fe200078e00ff */
[----:B--2---:R-:W-:Y:S01]  /*1c990*/  HFMA2.MMA R12, -RZ, RZ, 1.138671875, -0.0004088878631591796875 ;  /* 0x3c8e8eb3ff0c7435 */ /* 0x004fe200000001ff */
[----:B------:R-:W-:Y:S01]  /*1c9a0*/  MOV R13, 0xbcf1e474 ;  /* 0xbcf1e474000d7802 */ /* 0x000fe20000000f00 */
[----:B------:R2:W-:Y:S01]  /*1c9b0*/  STL.64 [R1+0xf30], R10 ;  /* 0x000f300a01007387 */ /* 0x0005e20000100a00 */
[----:B0-----:R-:W-:-:S03]  /*1c9c0*/  HFMA2.MMA R16, -RZ, RZ, -0.96142578125, 22032 ;  /* 0xbbb17561ff107435 */ /* 0x001fc600000001ff */
        /* <DEDUP_REMOVED lines=8> */
[----:B0-----:R-:W-:Y:S01]  /*1ca50*/  HFMA2.MMA R7, -RZ, RZ, -0.84423828125, 0.01085662841796875 ;  /* 0xbac1218fff077435 */ /* 0x001fe200000001ff */
[----:B------:R-:W-:-:S02]  /*1ca60*/  IMAD.MOV.U32 R6, RZ, RZ, 0x3af72347 ;  /* 0x3af72347ff067424 */ /* 0x000fc400078e00ff */
[----:B------:R0:W-:Y:S01]  /*1ca70*/  STL.64 [R1+0xf60], R18 ;  /* 0x000f601201007387 */ /* 0x0001e20000100a00 */
[----:B-1----:R-:W-:-:S03]  /*1ca80*/  MOV R20, 0xaa6be562 ;  /* 0xaa6be56200147802 */ /* 0x002fc60000000f00 */
[----:B------:R1:W-:Y:S01]  /*1ca90*/  STL.64 [R1+0xf70], R12 ;  /* 0x000f700c01007387 */ /* 0x0003e20000100a00 */
[----:B------:R-:W-:-:S03]  /*1caa0*/  IMAD.MOV.U32 R21, RZ, RZ, 0x34d57045 ;  /* 0x34d57045ff157424 */ /* 0x000fc600078e00ff */
[----:B------:R3:W-:Y:S01]  /*1cab0*/  STL.64 [R1+0xf80], R14 ;  /* 0x000f800e01007387 */ /* 0x0007e20000100a00 */
[----:B--2---:R-:W-:Y:S01]  /*1cac0*/  HFMA2.MMA R23, -RZ, RZ, 0.432373046875, -199.5 ;  /* 0x36ebda3cff177435 */ /* 0x004fe200000001ff */
[----:B------:R-:W-:Y:S02]  /*1cad0*/  IMAD.MOV.U32 R22, RZ, RZ, 0x3ca4373f ;  /* 0x3ca4373fff167424 */ /* 0x000fe400078e00ff */
[----:B------:R2:W-:Y:S01]  /*1cae0*/  STL.64 [R1+0xf88], R16 ;  /* 0x000f881001007387 */ /* 0x0005e20000100a00 */
[----:B0-----:R-:W-:Y:S01]  /*1caf0*/  MOV R18, 0x3a118808 ;  /* 0x3a11880800127802 */ /* 0x001fe20000000f00 */
[----:B------:R-:W-:Y:S01]  /*1cb00*/  IMAD.MOV.U32 R19, RZ, RZ, 0x30100e08 ;  /* 0x30100e08ff137424 */ /* 0x000fe200078e00ff */
[----:B-1----:R-:W-:Y:S01]  /*1cb10*/  MOV R12, 0x36f01e4e ;  /* 0x36f01e4e000c7802 */ /* 0x002fe20000000f00 */
[----:B------:R-:W-:Y:S01]  /*1cb20*/  IMAD.MOV.U32 R13, RZ, RZ, -0x4967455d ;  /* 0xb698baa3ff0d7424 */ /* 0x000fe200078e00ff */
[----:B------:R0:W-:Y:S01]  /*1cb30*/  STL.64 [R1+0xf68], R10 ;  /* 0x000f680a01007387 */ /* 0x0001e20000100a00 */
[----:B---3--:R-:W-:Y:S01]  /*1cb40*/  HFMA2.MMA R14, -RZ, RZ, 0.359130859375, 0.00109958648681640625 ;  /* 0x35bf1481ff0e7435 */ /* 0x008fe200000001ff */
[----:B------:R-:W-:-:S02]  /*1cb50*/  MOV R15, 0x28a95d1c ;  /* 0x28a95d1c000f7802 */ /* 0x000fc40000000f00 */
[----:B------:R1:W-:Y:S01]  /*1cb60*/  STL.64 [R1+0xf90], R6 ;  /* 0x000f900601007387 */ /* 0x0003e20000100a00 */
[----:B--2---:R-:W-:Y:S01]  /*1cb70*/  HFMA2.MMA R17, -RZ, RZ, 0.260498046875, 4.79296875 ;  /* 0x342b44cbff117435 */ /* 0x004fe200000001ff */
[----:B------:R-:W-:Y:S02]  /*1cb80*/  IMAD.MOV.U32 R16, RZ, RZ, -0x4b711113 ;  /* 0xb48eeeedff107424 */ /* 0x000fe400078e00ff */
[----:B------:R2:W-:Y:S01]  /*1cb90*/  STL.64 [R1+0xf50], R20 ;  /* 0x000f501401007387 */ /* 0x0005e20000100a00 */
[----:B0-----:R-:W-:Y:S01]  /*1cba0*/  HFMA2.MMA R11, -RZ, RZ, -0.07000732421875, -0.0039005279541015625 ;  /* 0xac7b9bfdff0b7435 */ /* 0x001fe200000001ff */
[----:B------:R-:W-:Y:S02]  /*1cbb0*/  IMAD.MOV.U32 R10, RZ, RZ, -0x47f3a7b4 ;  /* 0xb80c584cff0a7424 */ /* 0x000fe400078e00ff */
[----:B------:R0:W-:Y:S01]  /*1cbc0*/  STL.64 [R1+0xf98], R18 ;  /* 0x000f981201007387 */ /* 0x0001e20000100a00 */
[----:B-1----:R-:W-:Y:S01]  /*1cbd0*/  HFMA2.MMA R6, -RZ, RZ, 0.1885986328125, 0.00152683258056640625 ;  /* 0x32091641ff067435 */ /* 0x002fe200000001ff */
[----:B------:R-:W-:-:S02]  /*1cbe0*/  MOV R7, 0x3cf7cd03 ;  /* 0x3cf7cd0300077802 */ /* 0x000fc40000000f00 */
[----:B------:R1:W-:Y:S01]  /*1cbf0*/  STL.64 [R1+0xfb0], R12 ;  /* 0x000fb00c01007387 */ /* 0x0003e20000100a00 */
[----:B--2---:R-:W-:Y:S01]  /*1cc00*/  HFMA2.MMA R20, -RZ, RZ, -0.6357421875, -0.0003497600555419921875 ;  /* 0xb9168dbbff147435 */ /* 0x004fe200000001ff */
[----:B------:R-:W-:Y:S02]  /*1cc10*/  MOV R21, 0x38cfff8d ;  /* 0x38cfff8d00157802 */ /* 0x000fe40000000f00 */
[----:B------:R2:W-:Y:S01]  /*1cc20*/  STL.64 [R1+0xf78], R22 ;  /* 0x000f781601007387 */ /* 0x0005e20000100a00 */
[----:B0-----:R-:W-:-:S03]  /*1cc30*/  HFMA2.MMA R19, -RZ, RZ, -1.32421875, -0.000303745269775390625 ;  /* 0xbd4c8cfaff137435 */ /* 0x001fc600000001ff */
[----:B------:R0:W-:Y:S01]  /*1cc40*/  STL.64 [R1+0xfb8], R14 ;  /* 0x000fb80e01007387 */ /* 0x0001e20000100a00 */
[----:B------:R-:W-:Y:S01]  /*1cc50*/  IMAD.MOV.U32 R18, RZ, RZ, 0x3b22a4c0 ;  /* 0x3b22a4c0ff127424 */ /* 0x000fe200078e00ff */
[----:B-1----:R-:W-:Y:S02]  /*1cc60*/  HFMA2.MMA R12, -RZ, RZ, -0.421630859375, -45600 ;  /* 0xb6bff991ff0c7435 */ /* 0x002fe400000001ff */
[----:B------:R1:W-:Y:S01]  /*1cc70*/  STL.64 [R1+0xfc0], R16 ;  /* 0x000fc01001007387 */ /* 0x0003e20000100a00 */
[----:B------:R-:W-:Y:S02]  /*1cc80*/  MOV R13, 0x3c772822 ;  /* 0x3c772822000d7802 */ /* 0x000fe40000000f00 */
[----:B--2---:R-:W-:Y:S01]  /*1cc90*/  MOV R22, 0xb34aab39 ;  /* 0xb34aab3900167802 */ /* 0x004fe20000000f00 */
[----:B------:R-:W-:Y:S01]  /*1cca0*/  IMAD.MOV.U32 R23, RZ, RZ, -0x5b69df18 ;  /* 0xa49620e8ff177424 */ /* 0x000fe200078e00ff */
[----:B------:R2:W-:Y:S01]  /*1ccb0*/  STL.64 [R1+0xfa8], R10 ;  /* 0x000fa80a01007387 */ /* 0x0005e20000100a00 */
[----:B0-----:R-:W-:Y:S01]  /*1ccc0*/  MOV R14, 0x3301fab9 ;  /* 0x3301fab9000e7802 */ /* 0x001fe20000000f00 */
[----:B------:R-:W-:-:S02]  /*1ccd0*/  IMAD.MOV.U32 R15, RZ, RZ, -0x451e2b3b ;  /* 0xbae1d4c5ff0f7424 */ /* 0x000fc400078e00ff */
[----:B------:R0:W-:Y:S01]  /*1cce0*/  STL.64 [R1+0xfd0], R6 ;  /* 0x000fd00601007387 */ /* 0x0001e20000100a00 */
[----:B-1----:R-:W-:Y:S01]  /*1ccf0*/  HFMA2.MMA R17, -RZ, RZ, -0.74462890625, -0.0031642913818359375 ;  /* 0xb9f59a7bff117435 */ /* 0x002fe200000001ff */
[----:B------:R-:W-:Y:S02]  /*1cd00*/  MOV R16, 0x3aa8ffa4 ;  /* 0x3aa8ffa400107802 */ /* 0x000fe40000000f00 */
[----:B------:R1:W-:Y:S01]  /*1cd10*/  STL.64 [R1+0xfa0], R20 ;  /* 0x000fa01401007387 */ /* 0x0003e20000100a00 */
[----:B--2---:R-:W-:Y:S01]  /*1cd20*/  MOV R10, 0x3d756a1b ;  /* 0x3d756a1b000a7802 */ /* 0x004fe20000000f00 */
[----:B------:R-:W-:Y:S02]  /*1cd30*/  IMAD.MOV.U32 R11, RZ, RZ, -0x42faf2e3 ;  /* 0xbd050d1dff0b7424 */ /* 0x000fe400078e00ff */
[----:B------:R2:W-:Y:S01]  /*1cd40*/  STL.64 [R1+0xfc8], R22 ;  /* 0x000fc81601007387 */ /* 0x0005e20000100a00 */
[----:B0-----:R-:W-:Y:S01]  /*1cd50*/  IMAD.MOV.U32 R6, RZ, RZ, -0x50b6c2c3 ;  /* 0xaf493d3dff067424 */ /* 0x001fe200078e00ff */
[----:B------:R-:W-:-:S02]  /*1cd60*/  MOV R7, 0x38f01e51 ;  /* 0x38f01e5100077802 */ /* 0x000fc40000000f00 */
[----:B------:R0:W-:Y:S01]  /*1cd70*/  STL.64 [R1+0xfd8], R18 ;  /* 0x000fd81201007387 */ /* 0x0001e20000100a00 */
[----:B-1----:R-:W-:Y:S01]  /*1cd80*/  HFMA2.MMA R21, -RZ, RZ, 0.96337890625, -2856 ;  /* 0x3bb5e994ff157435 */ /* 0x002fe200000001ff */
[----:B------:R-:W-:Y:S02]  /*1cd90*/  IMAD.MOV.U32 R20, RZ, RZ, -0x43a6b9fa ;  /* 0xbc594606ff147424 */ /* 0x000fe400078e00ff */
[----:B------:R1:W-:Y:S01]  /*1cda0*/  STL.64 [R1+0xfe8], R12 ;  /* 0x000fe80c01007387 */ /* 0x0003e20000100a00 */
[----:B--2---:R-:W-:-:S03]  /*1cdb0*/  HFMA2.MMA R23, -RZ, RZ, -0.41845703125, -0.052032470703125 ;  /* 0xb6b2aaa9ff177435 */ /* 0x004fc600000001ff */
[----:B------:R2:W-:Y:S01]  /*1cdc0*/  STL.64 [R1+0xff8], R14 ;  /* 0x000ff80e01007387 */ /* 0x0005e20000100a00 */
[----:B------:R-:W-:Y:S01]  /*1cdd0*/  MOV R22, 0x2b978533 ;  /* 0x2b97853300167802 */ /* 0x000fe20000000f00 */
[----:B0-----:R-:W-:Y:S02]  /*1cde0*/  HFMA2.MMA R18, -RZ, RZ, -0.5791015625, 6.30078125 ;  /* 0xb8a2464dff127435 */ /* 0x001fe400000001ff */
[----:B------:R0:W-:Y:S01]  /*1cdf0*/  STL.64 [R1+0xfe0], R10 ;  /* 0x000fe00a01007387 */ /* 0x0001e20000100a00 */
[----:B------:R-:W-:Y:S01]  /*1ce00*/  IMAD.MOV.U32 R19, RZ, RZ, 0x37d6f710 ;  /* 0x37d6f710ff137424 */ /* 0x000fe200078e00ff */
[----:B-1----:R-:W-:Y:S02]  /*1ce10*/  HFMA2.MMA R12, -RZ, RZ, -0.030426025390625, 0.0012359619140625 ;  /* 0xa7ca1510ff0c7435 */ /* 0x002fe400000001ff */
[----:B------:R1:W-:Y:S01]  /*1ce20*/  STL.64 [R1+0x1000], R16 ;  /* 0x0010001001007387 */ /* 0x0003e20000100a00 */
[----:B------:R-:W-:Y:S01]  /*1ce30*/  IMAD.MOV.U32 R13, RZ, RZ, 0x344da161 ;  /* 0x344da161ff0d7424 */ /* 0x000fe200078e00ff */
[----:B--2---:R-:W-:Y:S01]  /*1ce40*/  HFMA2.MMA R15, -RZ, RZ, 0.220703125, -0.00022685527801513671875 ;  /* 0x33108b6fff0f7435 */ /* 0x004fe200000001ff */
[----:B------:R-:W-:Y:S01]  /*1ce50*/  MOV R14, 0xb3f53521 ;  /* 0xb3f53521000e7802 */ /* 0x000fe20000000f00 */
[----:B------:R2:W-:Y:S01]  /*1ce60*/  STL.64 [R1+0x1008], R6 ;  /* 0x0010080601007387 */ /* 0x0005e20000100a00 */
[----:B0-----:R-:W-:Y:S01]  /*1ce70*/  IMAD.MOV.U32 R10, RZ, RZ, 0x3660ca4a ;  /* 0x3660ca4aff0a7424 */ /* 0x001fe200078e00ff */
        /* <DEDUP_REMOVED lines=8> */
[----:B0-----:R-:W-:-:S03]  /*1cf00*/  HFMA2.MMA R20, -RZ, RZ, -1.5048828125, 5.2988529205322265625e-05 ;  /* 0xbe050379ff147435 */ /* 0x001fc600000001ff */
[----:B------:R0:W-:Y:S01]  /*1cf10*/  STL.64 [R1+0x1020], R10 ;  /* 0x0010200a01007387 */ /* 0x0001e20000100a00 */
[----:B------:R-:W-:Y:S02]  /*1cf20*/  IMAD.MOV.U32 R21, RZ, RZ, -0x47fbf7d1 ;  /* 0xb804082fff157424 */ /* 0x000fe400078e00ff */
[----:B-1----:R-:W-:Y:S01]  /*1cf30*/  IMAD.MOV.U32 R18, RZ, RZ, 0x3ad21a87 ;  /* 0x3ad21a87ff127424 */ /* 0x002fe200078e00ff */
[----:B------:R1:W-:Y:S01]  /*1cf40*/  STL.64 [R1+0x1028], R12 ;  /* 0x0010280c01007387 */ /* 0x0003e20000100a00 */
[----:B------:R-:W-:-:S03]  /*1cf50*/  MOV R19, 0xba9821e8 ;  /* 0xba9821e800137802 */ /* 0x000fc60000000f00 */
[----:B------:R3:W-:Y:S01]  /*1cf60*/  STL.64 [R1+0x1030], R14 ;  /* 0x0010300e01007387 */ /* 0x0007e20000100a00 */
[----:B--2---:R-:W-:Y:S01]  /*1cf70*/  HFMA2.MMA R22, -RZ, RZ, 0.409423828125, 444.75 ;  /* 0x368d5ef3ff167435 */ /* 0x004fe200000001ff */
[----:B------:R-:W-:Y:S02]  /*1cf80*/  IMAD.MOV.U32 R23, RZ, RZ, -0x49cfc1d0 ;  /* 0xb6303e30ff177424 */ /* 0x000fe400078e00ff */
[----:B------:R2:W-:Y:S01]  /*1cf90*/  STL.64 [R1+0x1038], R16 ;  /* 0x0010381001007387 */ /* 0x0005e20000100a00 */
[----:B0-----:R-:W-:Y:S01]  /*1cfa0*/  HFMA2.MMA R10, -RZ, RZ, -1.1376953125, 0.0194244384765625 ;  /* 0xbc8d24f9ff0a7435 */ /* 0x001fe200000001ff */
[----:B------:R-:W-:Y:S02]  /*1cfb0*/  IMAD.MOV.U32 R11, RZ, RZ, 0x3c685f80 ;  /* 0x3c685f80ff0b7424 */ /* 0x000fe400078e00ff */
[----:B------:R0:W-:Y:S01]  /*1cfc0*/  STL.64 [R1+0x1050], R6 ;  /* 0x0010500601007387 */ /* 0x0001e20000100a00 */
[----:B-1----:R-:W-:Y:S01]  /*1cfd0*/  HFMA2.MMA R13, -RZ, RZ, -0.16064453125, -0.025848388671875 ;  /* 0xb124a69eff0d7435 */ /* 0x002fe200000001ff */
[----:B------:R-:W-:-:S02]  /*1cfe0*/  MOV R12, 0xbbb833db ;  /* 0xbbb833db000c7802 */ /* 0x000fc40000000f00 */
[----:B------:R1:W-:Y:S01]  /*1cff0*/  STL.64 [R1+0x1068], R18 ;  /* 0x0010681201007387 */ /* 0x0003e20000100a00 */
[----:B---3--:R-:W-:Y:S01]  /*1d000*/  HFMA2.MMA R14, -RZ, RZ, 0.7294921875, -28928 ;  /* 0x39d6f710ff0e7435 */ /* 0x008fe200000001ff */
[----:B------:R-:W-:Y:S02]  /*1d010*/  IMAD.MOV.U32 R15, RZ, RZ, 0x2da18c1b ;  /* 0x2da18c1bff0f7424 */ /* 0x000fe400078e00ff */
[----:B------:R3:W-:Y:S01]  /*1d020*/  STL.64 [R1+0x1060], R12 ;  /* 0x0010600c01007387 */ /* 0x0007e20000100a00 */
[----:B--2---:R-:W-:Y:S01]  /*1d030*/  HFMA2.MMA R17, -RZ, RZ, 0.56494140625, 33664 ;  /* 0x3885781cff117435 */ /* 0x004fe200000001ff */
[----:B------:R-:W-:Y:S01]  /*1d040*/  MOV R16, 0xb8c8fffe ;  /* 0xb8c8fffe00107802 */ /* 0x000fe20000000f00 */
[----:B0-----:R-:W-:Y:S01]  /*1d050*/  HFMA2.MMA R7, -RZ, RZ, 0.0241241455078125, 20.375 ;  /* 0x262d4d18ff077435 */ /* 0x001fe200000001ff */
[----:B------:R-:W-:Y:S01]  /*1d060*/  MOV R6, 0x3558d126 ;  /* 0x3558d12600067802 */ /* 0x000fe20000000f00 */
[----:B------:R0:W-:Y:S01]  /*1d070*/  STL.64 [R1+0x1058], R10 ;  /* 0x0010580a01007387 */ /* 0x0001e20000100a00 */
[----:B-1----:R-:W-:Y:S01]  /*1d080*/  IMAD.MOV.U32 R18, RZ, RZ, 0x380ec44f ;  /* 0x380ec44fff127424 */ /* 0x002fe200078e00ff */
[----:B------:R-:W-:-:S02]  /*1d090*/  MOV R19, 0xbe0d26d1 ;  /* 0xbe0d26d100137802 */ /* 0x000fc40000000f00 */
[----:B------:R1:W-:Y:S01]  /*1d0a0*/  STL.64 [R1+0x1070], R14 ;  /* 0x0010700e01007387 */ /* 0x0003e20000100a00 */
[----:B---3--:R-:W-:Y:S01]  /*1d0b0*/  HFMA2.MMA R12, -RZ, RZ, -1.115234375, -0.0924072265625 ;  /* 0xbc76adeaff0c7435 */ /* 0x008fe200000001ff */
[----:B------:R-:W-:Y:S02]  /*1d0c0*/  IMAD.MOV.U32 R13, RZ, RZ, 0x3ebaba46 ;  /* 0x3ebaba46ff0d7424 */ /* 0x000fe400078e00ff */
[----:B------:R2:W-:Y:S04]  /*1d0d0*/  STL.64 [R1+0x1090], R6 ;  /* 0x0010900601007387 */ /* 0x0005e80000100a00 */
[----:B------:R3:W-:Y:S01]  /*1d0e0*/  STL.64 [R1+0x10b0], R18 ;  /* 0x0010b01201007387 */ /* 0x0007e20000100a00 */
[----:B0-----:R-:W-:Y:S01]  /*1d0f0*/  IMAD.MOV.U32 R10, RZ, RZ, -0x4be1d735 ;  /* 0xb41e28cbff0a7424 */ /* 0x001fe200078e00ff */
[----:B------:R-:W-:-:S02]  /*1d100*/  MOV R11, 0xbe4cbe7e ;  /* 0xbe4cbe7e000b7802 */ /* 0x000fc40000000f00 */
[----:B------:R0:W-:Y:S01]  /*1d110*/  STL.64 [R1+0x1078], R16 ;  /* 0x0010781001007387 */ /* 0x0001e20000100a00 */
[----:B-1----:R-:W-:Y:S01]  /*1d120*/  HFMA2.MMA R15, -RZ, RZ, 1.6328125, 1742 ;  /* 0x3e8866ceff0f7435 */ /* 0x002fe200000001ff */
[----:B------:R-:W-:Y:S01]  /*1d130*/  MOV R14, 0xbeedbf89 ;  /* 0xbeedbf89000e7802 */ /* 0x000fe20000000f00 */
[----:B--2---:R-:W-:Y:S01]  /*1d140*/  IMAD.MOV.U32 R6, RZ, RZ, -0x4388c8e6 ;  /* 0xbc77371aff067424 */ /* 0x004fe200078e00ff */
[----:B------:R-:W-:Y:S01]  /*1d150*/  MOV R7, 0x3bbc182a ;  /* 0x3bbc182a00077802 */ /* 0x000fe20000000f00 */
[----:B------:R1:W-:Y:S01]  /*1d160*/  STL.64 [R1+0x10a0], R12 ;  /* 0x0010a00c01007387 */ /* 0x0003e20000100a00 */
[----:B---3--:R-:W-:Y:S01]  /*1d170*/  HFMA2.MMA R19, -RZ, RZ, -0.324951171875, 174.125 ;  /* 0xb5335971ff137435 */ /* 0x008fe200000001ff */
[----:B------:R-:W-:Y:S02]  /*1d180*/  IMAD.MOV.U32 R18, RZ, RZ, 0x3612bd37 ;  /* 0x3612bd37ff127424 */ /* 0x000fe400078e00ff */
[----:B------:R2:W-:Y:S01]  /*1d190*/  STL.64 [R1+0x10c8], R6 ;  /* 0x0010c80601007387 */ /* 0x0005e20000100a00 */
[----:B0-----:R-:W-:Y:S01]  /*1d1a0*/  HFMA2.MMA R16, -RZ, RZ, 1.501953125, -0.36376953125 ;  /* 0x3e02b5d2ff107435 */ /* 0x001fe200000001ff */
[----:B------:R-:W-:-:S02]  /*1d1b0*/  IMAD.MOV.U32 R17, RZ, RZ, -0x4299bf87 ;  /* 0xbd664079ff117424 */ /* 0x000fc400078e00ff */
[----:B------:R0:W-:Y:S01]  /*1d1c0*/  STL.64 [R1+0x1098], R10 ;  /* 0x0010980a01007387 */ /* 0x0001e20000100a00 */
[----:B-1----:R-:W-:Y:S01]  /*1d1d0*/  HFMA2.MMA R13, -RZ, RZ, 0.5859375, -0.417724609375 ;  /* 0x38b0b6afff0d7435 */ /* 0x002fe200000001ff */
[----:B------:R-:W-:Y:S02]  /*1d1e0*/  IMAD.MOV.U32 R12, RZ, RZ, -0x53172e8b ;  /* 0xace8d175ff0c7424 */ /* 0x000fe400078e00ff */
[----:B------:R1:W-:Y:S01]  /*1d1f0*/  STL.64 [R1+0x10f8], R18 ;  /* 0x0010f81201007387 */ /* 0x0003e20000100a00 */
[----:B--2---:R-:W-:Y:S01]  /*1d200*/  HFMA2.MMA R6, -RZ, RZ, 1.8828125, 479.75 ;  /* 0x3f885f7fff067435 */ /* 0x004fe200000001ff */
[----:B------:R-:W-:Y:S02]  /*1d210*/  MOV R7, 0x3944bb29 ;  /* 0x3944bb2900077802 */ /* 0x000fe40000000f00 */
[----:B------:R2:W-:Y:S01]  /*1d220*/  STL.64 [R1+0x10a8], R14 ;  /* 0x0010a80e01007387 */ /* 0x0005e20000100a00 */
[----:B0-----:R-:W-:Y:S01]  /*1d230*/  MOV R10, 0x3091fe30 ;  /* 0x3091fe30000a7802 */ /* 0x001fe20000000f00 */
[----:B------:R-:W-:-:S02]  /*1d240*/  IMAD.MOV.U32 R11, RZ, RZ, -0x45370000 ;  /* 0xbac90000ff0b7424 */ /* 0x000fc400078e00ff */
[----:B------:R0:W-:Y:S04]  /*1d250*/  STL.64 [R1+0x10b8], R16 ;  /* 0x0010b81001007387 */ /* 0x0001e80000100a00 */
[----:B------:R3:W-:Y:S01]  /*1d260*/  STL.64 [R1+0x1108], R6 ;  /* 0x0011080601007387 */ /* 0x0007e20000100a00 */
[----:B-1----:R-:W-:Y:S01]  /*1d270*/  HFMA2.MMA R18, -RZ, RZ, -0.97021484375, -9288 ;  /* 0xbbc3f089ff127435 */ /* 0x002fe200000001ff */
[----:B------:R-:W-:Y:S02]  /*1d280*/  MOV R19, 0xaef836cd ;  /* 0xaef836cd00137802 */ /* 0x000fe40000000f00 */
[----:B------:R1:W-:Y:S01]  /*1d290*/  STL.64 [R1+0x10d0], R10 ;  /* 0x0010d00a01007387 */ /* 0x0003e20000100a00 */
[----:B--2---:R-:W-:Y:S01]  /*1d2a0*/  MOV R14, 0xb867519f ;  /* 0xb867519f000e7802 */ /* 0x004fe20000000f00 */
[----:B------:R-:W-:-:S02]  /*1d2b0*/  IMAD.MOV.U32 R15, RZ, RZ, 0x37950fca ;  /* 0x37950fcaff0f7424 */ /* 0x000fc400078e00ff */
[----:B------:R2:W-:Y:S01]  /*1d2c0*/  STL.64 [R1+0x10e0], R12 ;  /* 0x0010e00c01007387 */ /* 0x0005e20000100a00 */
[----:B0-----:R-:W-:Y:S01]  /*1d2d0*/  HFMA2.MMA R16, -RZ, RZ, 0.04046630859375, -355 ;  /* 0x292edd8cff107435 */ /* 0x001fe200000001ff */
[----:B------:R-:W-:Y:S01]  /*1d2e0*/  MOV R17, 0xb66d3d31 ;  /* 0xb66d3d3100117802 */ /* 0x000fe20000000f00 */
[----:B---3--:R-:W-:Y:S01]  /*1d2f0*/  HFMA2.MMA R7, -RZ, RZ, -0.81689453125, 142.75 ;  /* 0xba895876ff077435 */ /* 0x008fe200000001ff */
[----:B------:R-:W-:Y:S01]  /*1d300*/  IMAD.MOV.U32 R6, RZ, RZ, 0x3ac6cd85 ;  /* 0x3ac6cd85ff067424 */ /* 0x000fe200078e00ff */
[----:B------:R0:W-:Y:S01]  /*1d310*/  STL.64 [R1+0x1040], R20 ;  /* 0x0010401401007387 */ /* 0x0001e20000100a00 */
[----:B-1----:R-:W-:Y:S01]  /*1d320*/  HFMA2.MMA R11, -RZ, RZ, 1.84765625, -1.5029296875 ;  /* 0x3f64be03ff0b7435 */ /* 0x002fe200000001ff */
[----:B------:R-:W-:Y:S02]  /*1d330*/  IMAD.MOV.U32 R10, RZ, RZ, -0x40ac461f ;  /* 0xbf53b9e1ff0a7424 */ /* 0x000fe400078e00ff */
[----:B------:R1:W-:Y:S01]  /*1d340*/  STL.64 [R1+0x1138], R18 ;  /* 0x0011381201007387 */ /* 0x0003e20000100a00 */
[----:B--2---:R-:W-:Y:S01]  /*1d350*/  MOV R12, 0xbee64065 ;  /* 0xbee64065000c7802 */ /* 0x004fe20000000f00 */
[----:B------:R-:W-:-:S02]  /*1d360*/  IMAD.MOV.U32 R13, RZ, RZ, -0x4a27cf64 ;  /* 0xb5d8309cff0d7424 */ /* 0x000fc400078e00ff */
[----:B------:R2:W-:Y:S01]  /*1d370*/  STL.64 [R1+0x1140], R6 ;  /* 0x0011400601007387 */ /* 0x0005e20000100a00 */
[----:B0-----:R-:W-:Y:S01]  /*1d380*/  IMAD.MOV.U32 R20, RZ, RZ, -0x4851d4db ;  /* 0xb7ae2b25ff147424 */ /* 0x001fe200078e00ff */
[----:B------:R-:W-:Y:S02]  /*1d390*/  MOV R21, 0xaa04ec8a ;  /* 0xaa04ec8a00157802 */ /* 0x000fe40000000f00 */
[----:B------:R0:W-:Y:S01]  /*1d3a0*/  STL.64 [R1+0x10e8], R14 ;  /* 0x0010e80e01007387 */ /* 0x0001e20000100a00 */
[----:B-1----:R-:W-:Y:S01]  /*1d3b0*/  HFMA2.MMA R19, -RZ, RZ, -2.0859375, -0.033233642578125 ;  /* 0xc02ca841ff137435 */ /* 0x002fe200000001ff */
[----:B------:R-:W-:Y:S02]  /*1d3c0*/  IMAD.MOV.U32 R18, RZ, RZ, 0x408f03f4 ;  /* 0x408f03f4ff127424 */ /* 0x000fe400078e00ff */
[----:B------:R1:W-:Y:S01]  /*1d3d0*/  STL.64 [R1+0x1118], R12 ;  /* 0x0011180c01007387 */ /* 0x0003e20000100a00 */
[----:B--2---:R-:W-:Y:S01]  /*1d3e0*/  HFMA2.MMA R6, -RZ, RZ, -1.9365234375, 0.294677734375 ;  /* 0xbfbf34b7ff067435 */ /* 0x004fe200000001ff */
[----:B------:R-:W-:-:S02]  /*1d3f0*/  MOV R7, 0x3f30567c ;  /* 0x3f30567c00077802 */ /* 0x000fc40000000f00 */
[----:B------:R2:W-:Y:S01]  /*1d400*/  STL.64 [R1+0x10f0], R16 ;  /* 0x0010f01001007387 */ /* 0x0005e20000100a00 */
[----:B0-----:R-:W-:-:S03]  /*1d410*/  HFMA2.MMA R14, -RZ, RZ, 1.56640625, -40512 ;  /* 0x3e44f8f2ff0e7435 */ /* 0x001fc600000001ff */
[----:B------:R0:W-:Y:S01]  /*1d420*/  STL.64 [R1+0x1110], R10 ;  /* 0x0011100a01007387 */ /* 0x0001e20000100a00 */
[----:B------:R-:W-:Y:S01]  /*1d430*/  MOV R15, 0xbe29f5e1 ;  /* 0xbe29f5e1000f7802 */ /* 0x000fe20000000f00 */
[----:B-1----:R-:W-:Y:S01]  /*1d440*/  HFMA2.MMA R13, -RZ, RZ, 0.0341796875, -0.00926971435546875 ;  /* 0x2860a0bfff0d7435 */ /* 0x002fe200000001ff */
        /* <DEDUP_REMOVED lines=8> */
[----:B-1----:R-:W-:-:S03]  /*1d4d0*/  HFMA2.MMA R21, -RZ, RZ, 1.1533203125, -0.00097179412841796875 ;  /* 0x3c9d93f6ff157435 */ /* 0x002fc600000001ff */
[----:B------:R1:W-:Y:S01]  /*1d4e0*/  STL.64 [R1+0x1180], R6 ;  /* 0x0011800601007387 */ /* 0x0003e20000100a00 */
[----:B------:R-:W-:Y:S01]  /*1d4f0*/  MOV R20, 0xb43c3e3f ;  /* 0xb43c3e3f00147802 */ /* 0x000fe20000000f00 */
[----:B--2---:R-:W-:Y:S01]  /*1d500*/  HFMA2.MMA R22, -RZ, RZ, 0.81884765625, -30.46875 ;  /* 0x3a8dcf9eff167435 */ /* 0x004fe200000001ff */
[----:B------:R-:W-:Y:S01]  /*1d510*/  MOV R23, 0xb9c3f089 ;  /* 0xb9c3f08900177802 */ /* 0x000fe20000000f00 */
[----:B------:R2:W-:Y:S01]  /*1d520*/  STL.64 [R1+0x1120], R14 ;  /* 0x0011200e01007387 */ /* 0x0005e20000100a00 */
[----:B0-----:R-:W-:-:S03]  /*1d530*/  HFMA2.MMA R18, -RZ, RZ, 0.8173828125, 5628 ;  /* 0x3a8a6d7fff127435 */ /* 0x001fc600000001ff */
[----:B------:R0:W-:Y:S01]  /*1d540*/  STL.64 [R1+0x1130], R16 ;  /* 0x0011301001007387 */ /* 0x0001e20000100a00 */
[----:B------:R-:W-:Y:S01]  /*1d550*/  MOV R19, 0xb9b8f43c ;  /* 0xb9b8f43c00137802 */ /* 0x000fe20000000f00 */
[----:B-1----:R-:W-:Y:S02]  /*1d560*/  HFMA2.MMA R7, -RZ, RZ, 0.57666015625, -868.5 ;  /* 0x389de2c9ff077435 */ /* 0x002fe400000001ff */
[----:B------:R1:W-:Y:S01]  /*1d570*/  STL.64 [R1+0x1148], R10 ;  /* 0x0011480a01007387 */ /* 0x0003e20000100a00 */
[----:B------:R-:W-:-:S03]  /*1d580*/  IMAD.MOV.U32 R6, RZ, RZ, 0x29d16c32 ;  /* 0x29d16c32ff067424 */ /* 0x000fc600078e00ff */
[----:B------:R3:W-:Y:S01]  /*1d590*/  STL.64 [R1+0x1158], R12 ;  /* 0x0011580c01007387 */ /* 0x0007e20000100a00 */
[----:B--2---:R-:W-:Y:S01]  /*1d5a0*/  MOV R14, 0x365283b7 ;  /* 0x365283b7000e7802 */ /* 0x004fe20000000f00 */
[----:B------:R-:W-:Y:S01]  /*1d5b0*/  IMAD.MOV.U32 R15, RZ, RZ, 0x3fd55cd1 ;  /* 0x3fd55cd1ff0f7424 */ /* 0x000fe200078e00ff */
[----:B0-----:R-:W-:Y:S01]  /*1d5c0*/  HFMA2.MMA R16, -RZ, RZ, 1.482421875, -0.1220703125 ;  /* 0x3deeafd0ff107435 */ /* 0x001fe200000001ff */
[----:B------:R-:W-:Y:S01]  /*1d5d0*/  MOV R17, 0xc0550bb4 ;  /* 0xc0550bb400117802 */ /* 0x000fe20000000f00 */
[----:B------:R0:W-:Y:S01]  /*1d5e0*/  STL.64 [R1+0x10c0], R20 ;  /* 0x0010c01401007387 */ /* 0x0001e20000100a00 */
[----:B-1----:R-:W-:Y:S01]  /*1d5f0*/  HFMA2.MMA R11, -RZ, RZ, -1.6279296875, -2064 ;  /* 0xbe83e808ff0b7435 */ /* 0x002fe200000001ff */
[----:B------:R-:W-:Y:S02]  /*1d600*/  IMAD.MOV.U32 R10, RZ, RZ, 0x35af85e3 ;  /* 0x35af85e3ff0a7424 */ /* 0x000fe400078e00ff */
[----:B------:R1:W-:Y:S01]  /*1d610*/  STL.64 [R1+0x10d8], R22 ;  /* 0x0010d81601007387 */ /* 0x0003e20000100a00 */
[----:B---3--:R-:W-:Y:S01]  /*1d620*/  MOV R12, 0x3e580a4b ;  /* 0x3e580a4b000c7802 */ /* 0x008fe20000000f00 */
[----:B------:R-:W-:-:S02]  /*1d630*/  IMAD.MOV.U32 R13, RZ, RZ, -0x42548d8a ;  /* 0xbdab7276ff0d7424 */ /* 0x000fc400078e00ff */
[----:B------:R2:W-:Y:S01]  /*1d640*/  STL.64 [R1+0x1160], R14 ;  /* 0x0011600e01007387 */ /* 0x0005e20000100a00 */
[----:B0-----:R-:W-:Y:S01]  /*1d650*/  MOV R20, 0x3f39715e ;  /* 0x3f39715e00147802 */ /* 0x001fe20000000f00 */
[----:B------:R-:W-:Y:S02]  /*1d660*/  IMAD.MOV.U32 R21, RZ, RZ, -0x404dd976 ;  /* 0xbfb2268aff157424 */ /* 0x000fe400078e00ff */
[----:B------:R0:W-:Y:S01]  /*1d670*/  STL.64 [R1+0x1190], R12 ;  /* 0x0011900c01007387 */ /* 0x0001e20000100a00 */
[----:B-1----:R-:W-:Y:S01]  /*1d680*/  HFMA2.MMA R23, -RZ, RZ, 0.200927734375, -42848 ;  /* 0x326ef93bff177435 */ /* 0x002fe200000001ff */
[----:B------:R-:W-:Y:S02]  /*1d690*/  IMAD.MOV.U32 R22, RZ, RZ, 0x3d8d121f ;  /* 0x3d8d121fff167424 */ /* 0x000fe400078e00ff */
[----:B------:R1:W-:Y:S01]  /*1d6a0*/  STL.64 [R1+0x11b0], R18 ;  /* 0x0011b01201007387 */ /* 0x0003e20000100a00 */
[----:B--2---:R-:W-:Y:S01]  /*1d6b0*/  HFMA2.MMA R14, -RZ, RZ, -0.1881103515625, -369 ;  /* 0xb205ddc4ff0e7435 */ /* 0x004fe200000001ff */
[----:B------:R-:W-:-:S02]  /*1d6c0*/  MOV R15, 0x3cc6cd86 ;  /* 0x3cc6cd86000f7802 */ /* 0x000fc40000000f00 */
[----:B------:R2:W-:Y:S01]  /*1d6d0*/  STL.64 [R1+0x11b8], R6 ;  /* 0x0011b80601007387 */ /* 0x0005e20000100a00 */
[----:B0-----:R-:W-:-:S03]  /*1d6e0*/  HFMA2.MMA R13, -RZ, RZ, -0.841796875, 0.006031036376953125 ;  /* 0xbabc1e2dff0d7435 */ /* 0x001fc600000001ff */
[----:B------:R0:W-:Y:S01]  /*1d6f0*/  STL.64 [R1+0x1168], R16 ;  /* 0x0011681001007387 */ /* 0x0001e20000100a00 */
[----:B------:R-:W-:Y:S01]  /*1d700*/  IMAD.MOV.U32 R12, RZ, RZ, -0x3ed35ed2 ;  /* 0xc12ca12eff0c7424 */ /* 0x000fe200078e00ff */
[----:B-1----:R-:W-:Y:S02]  /*1d710*/  HFMA2.MMA R19, -RZ, RZ, 2.0390625, -0.00010794401168823242188 ;  /* 0x40148713ff137435 */ /* 0x002fe400000001ff */
[----:B------:R1:W-:Y:S01]  /*1d720*/  STL.64 [R1+0x1188], R10 ;  /* 0x0011880a01007387 */ /* 0x0003e20000100a00 */
[----:B------:R-:W-:Y:S01]  /*1d730*/  IMAD.MOV.U32 R18, RZ, RZ, -0x3fdb1df7 ;  /* 0xc024e209ff127424 */ /* 0x000fe200078e00ff */
[----:B--2---:R-:W-:Y:S01]  /*1d740*/  HFMA2.MMA R6, -RZ, RZ, 1.6689453125, -16040 ;  /* 0x3eadf3d5ff067435 */ /* 0x004fe200000001ff */
[----:B------:R-:W-:Y:S01]  /*1d750*/  MOV R7, 0xbe88cf1e ;  /* 0xbe88cf1e00077802 */ /* 0x000fe20000000f00 */
[----:B------:R2:W-:Y:S01]  /*1d760*/  STL.64 [R1+0x1100], R20 ;  /* 0x0011001401007387 */ /* 0x0005e20000100a00 */
[----:B0-----:R-:W-:Y:S01]  /*1d770*/  MOV R16, 0x2e596624 ;  /* 0x2e59662400107802 */ /* 0x001fe20000000f00 */
[----:B------:R-:W-:-:S02]  /*1d780*/  IMAD.MOV.U32 R17, RZ, RZ, -0x45341f6a ;  /* 0xbacbe096ff117424 */ /* 0x000fc400078e00ff */
[----:B------:R0:W-:Y:S01]  /*1d790*/  STL.64 [R1+0x1128], R22 ;  /* 0x0011281601007387 */ /* 0x0001e20000100a00 */
[----:B-1----:R-:W-:Y:S01]  /*1d7a0*/  MOV R10, 0xb84a1be1 ;  /* 0xb84a1be1000a7802 */ /* 0x002fe20000000f00 */
[----:B------:R-:W-:Y:S02]  /*1d7b0*/  IMAD.MOV.U32 R11, RZ, RZ, 0x377f78a2 ;  /* 0x377f78a2ff0b7424 */ /* 0x000fe400078e00ff */
[----:B------:R1:W-:Y:S01]  /*1d7c0*/  STL.64 [R1+0x1198], R14 ;  /* 0x0011980e01007387 */ /* 0x0003e20000100a00 */
[----:B--2---:R-:W-:Y:S01]  /*1d7d0*/  HFMA2.MMA R20, -RZ, RZ, -0.57958984375, 0.002964019775390625 ;  /* 0xb8a31a12ff147435 */ /* 0x004fe200000001ff */
[----:B------:R-:W-:Y:S02]  /*1d7e0*/  MOV R21, 0x3852efff ;  /* 0x3852efff00157802 */ /* 0x000fe40000000f00 */
[----:B------:R2:W-:Y:S01]  /*1d7f0*/  STL.64 [R1+0x11a8], R16 ;  /* 0x0011a81001007387 */ /* 0x0005e20000100a00 */
[----:B0-----:R-:W-:Y:S01]  /*1d800*/  MOV R22, 0xb9885993 ;  /* 0xb988599300167802 */ /* 0x001fe20000000f00 */
[----:B------:R-:W-:-:S02]  /*1d810*/  IMAD.MOV.U32 R23, RZ, RZ, 0x3fc4fabc ;  /* 0x3fc4fabcff177424 */ /* 0x000fc400078e00ff */
[----:B------:R0:W-:Y:S01]  /*1d820*/  STL.64 [R1+0x11c0], R10 ;  /* 0x0011c00a01007387 */ /* 0x0001e20000100a00 */
[----:B-1----:R-:W-:Y:S01]  /*1d830*/  MOV R14, 0x4113bbe2 ;  /* 0x4113bbe2000e7802 */ /* 0x002fe20000000f00 */
[----:B------:R-:W-:Y:S02]  /*1d840*/  IMAD.MOV.U32 R15, RZ, RZ, -0x3ed8b1f6 ;  /* 0xc1274e0aff0f7424 */ /* 0x000fe400078e00ff */
[----:B------:R1:W-:Y:S01]  /*1d850*/  STL.64 [R1+0x11d0], R12 ;  /* 0x0011d00c01007387 */ /* 0x0003e20000100a00 */
[----:B--2---:R-:W-:-:S03]  /*1d860*/  HFMA2.MMA R16, -RZ, RZ, 2.34375, 103.125 ;  /* 0x40b05672ff107435 */ /* 0x004fc600000001ff */
[----:B------:R2:W-:Y:S01]  /*1d870*/  STL.64 [R1+0x11e8], R18 ;  /* 0x0011e81201007387 */ /* 0x0005e20000100a00 */
[----:B------:R-:W-:-:S03]  /*1d880*/  MOV R17, 0x3749bc93 ;  /* 0x3749bc9300117802 */ /* 0x000fc60000000f00 */
[----:B------:R3:W-:Y:S01]  /*1d890*/  STL.64 [R1+0x11f8], R6 ;  /* 0x0011f80601007387 */ /* 0x0007e20000100a00 */
[----:B0-----:R-:W-:Y:S01]  /*1d8a0*/  HFMA2.MMA R11, -RZ, RZ, 0.1375732421875, -23.09375 ;  /* 0x3067cdc6ff0b7435 */ /* 0x001fe200000001ff */
[----:B------:R-:W-:Y:S01]  /*1d8b0*/  IMAD.MOV.U32 R10, RZ, RZ, 0x3dd19e34 ;  /* 0x3dd19e34ff0a7424 */ /* 0x000fe200078e00ff */
[----:B-1----:R-:W-:Y:S01]  /*1d8c0*/  MOV R12, 0xbce55ca9 ;  /* 0xbce55ca9000c7802 */ /* 0x002fe20000000f00 */
        /* <DEDUP_REMOVED lines=181> */
[C---:B-1----:R-:W-:Y:S01]  /*1e420*/  FADD.FTZ.RZ R0, R8.reuse, 1 ;  /* 0x3f80000008007421 */ /* 0x042fe2000001c000 */
[----:B------:R-:W-:Y:S01]  /*1e430*/  HFMA2.MMA R7, -RZ, RZ, 1.625, 0 ;  /* 0x3e800000ff077435 */ /* 0x000fe200000001ff */
        /* <DEDUP_REMOVED lines=28> */
.L_x_1730:
[----:B------:R-:W-:Y:S05]  /*1e600*/  BSYNC B6 ;  /* 0x0000000000067941 */ /* 0x000fea0003800000 */
.L_x_1729:
[----:B------:R-:W-:-:S04]  /*1e610*/  FADD.FTZ R7, -R8, R7 ;  /* 0x0000000708077221 */ /* 0x000fc80000010100 */
[----:B------:R-:W-:-:S06]  /*1e620*/  FMUL.FTZ R7, R7, -2 ;  /* 0xc000000007077820 */ /* 0x000fcc0000410000 */
[----:B------:R-:W0:Y:S02]  /*1e630*/  MUFU.SQRT R7, R7 ;  /* 0x0000000700077308 */ /* 0x000e240000002000 */
[----:B0-----:R-:W-:Y:S01]  /*1e640*/  FADD.FTZ R5, -R7, -RZ ;  /* 0x800000ff07057221 */ /* 0x001fe20000010100 */
[----:B------:R-:W-:Y:S05]  /*1e650*/  BRA `(.L_x_1728) ;  /* 0x0000022000007947 */ /* 0x000fea0003800000 */
.L_x_1727:
[----:B-1----:R-:W-:Y:S01]  /*1e660*/  FADD.FTZ.RZ R0, R8, 1 ;  /* 0x3f80000008007421 */ /* 0x002fe2000001c000 */
[----:B------:R-:W-:Y:S01]  /*1e670*/  MOV R5, 0x3e800000 ;  /* 0x3e80000000057802 */ /* 0x000fe20000000f00 */
        /* <DEDUP_REMOVED lines=28> */
.L_x_1732:
[----:B------:R-:W-:Y:S05]  /*1e840*/  BSYNC B6 ;  /* 0x0000000000067941 */ /* 0x000fea0003800000 */
.L_x_1731:
[----:B------:R-:W-:-:S04]  /*1e850*/  FADD.FTZ R5, -R8, R5 ;  /* 0x0000000508057221 */ /* 0x000fc80000010100 */
[----:B------:R-:W-:-:S06]  /*1e860*/  FMUL.FTZ R5, R5, -2 ;  /* 0xc000000005057820 */ /* 0x000fcc0000410000 */
[----:B------:R-:W0:Y:S02]  /*1e870*/  MUFU.SQRT R5, R5 ;  /* 0x0000000500057308 */ /* 0x000e240000002000 */
.L_x_1728:
[----:B------:R-:W-:Y:S05]  /*1e880*/  BSYNC B2 ;  /* 0x0000000000027941 */ /* 0x000fea0003800000 */
.L_x_1726:
[----:B------:R-:W-:Y:S01]  /*1e890*/  FMUL.FTZ R4, R2, 0.5 ;  /* 0x3f00000002047820 */ /* 0x000fe20000410000 */
[----:B-1----:R-:W-:Y:S01]  /*1e8a0*/  MOV R13, 0x40000000 ;  /* 0x40000000000d7802 */ /* 0x002fe20000000f00 */
[----:B------:R-:W-:Y:S01]  /*1e8b0*/  HFMA2.MMA R29, -RZ, RZ, 0, 0 ;  /* 0x00000000ff1d7435 */ /* 0x000fe200000001ff */
[----:B------:R-:W-:Y:S01]  /*1e8c0*/  BSSY B2, `(.L_x_1733) ;  /* 0x000015d000027945 */ /* 0x000fe20003800000 */
[----:B------:R1:W2:Y:S01]  /*1e8d0*/  MUFU.SQRT R0, R4 ;  /* 0x0000000400007308 */ /* 0x0002a20000002000 */
        /* <DEDUP_REMOVED lines=9> */
[----:B-1----:R-:W-:Y:S01]  /*1e970*/  IMAD.MOV.U32 R4, RZ, RZ, 0x3a69a091 ;  /* 0x3a69a091ff047424 */ /* 0x002fe200078e00ff */
[----:B------:R-:W-:Y:S01]  /*1e980*/  CS2R R40, SRZ ;  /* 0x0000000000287805 */ /* 0x000fe2000001ff00 */
[----:B------:R-:W-:Y:S01]  /*1e990*/  MOV R43, RZ ;  /* 0x000000ff002b7202 */ /* 0x000fe20000000f00 */
[----:B0-2---:R-:W-:-:S04]  /*1e9a0*/  FMUL.FTZ R0, R0, R5 ;  /* 0x0000000500007220 */ /* 0x005fc80000410000 */
[C---:B------:R-:W-:Y:S01]  /*1e9b0*/  FADD.FTZ R8, |R0|.reuse, 4 ;  /* 0x4080000000087421 */ /* 0x040fe20000010200 */
[C---:B------:R-:W-:Y:S01]  /*1e9c0*/  FSETP.GEU.FTZ.AND P1, PT, R0.reuse, RZ, PT ;  /* 0x000000ff0000720b */ /* 0x040fe20003f3e000 */
[----:B------:R-:W-:Y:S02]  /*1e9d0*/  FADD.FTZ R6, |R0|, -4 ;  /* 0xc080000000067421 */ /* 0x000fe40000010200 */
[----:B------:R-:W0:Y:S02]  /*1e9e0*/  MUFU.RCP R9, R8 ;  /* 0x0000000800097308 */ /* 0x000e240000001000 */
[----:B0-----:R-:W-:-:S04]  /*1e9f0*/  FMUL.FTZ R6, R6, R9 ;  /* 0x0000000906067220 */ /* 0x001fc80000410000 */
[----:B------:R-:W-:-:S04]  /*1ea00*/  FADD.FTZ R7, R6, 1 ;  /* 0x3f80000006077421 */ /* 0x000fc80000010000 */
[----:B------:R-:W-:Y:S02]  /*1ea10*/  FFMA.FTZ R11, R7, -4, |R0| ;  /* 0xc0800000070b7823 */ /* 0x000fe40000010400 */
[C---:B------:R-:W-:Y:S02]  /*1ea20*/  FMUL.FTZ R7, R0.reuse, R0 ;  /* 0x0000000000077220 */ /* 0x040fe40000410000 */
[C---:B------:R-:W-:Y:S02]  /*1ea30*/  FFMA.FTZ R11, |R0|.reuse, -R6, R11 ;  /* 0x80000006000b7223 */ /* 0x040fe4000001020b */
[----:B------:R-:W-:Y:S02]  /*1ea40*/  FMUL.FTZ R10, R7, -1.4426950216293334961 ;  /* 0xbfb8aa3b070a7820 */ /* 0x000fe40000410000 */
[----:B------:R-:W-:Y:S01]  /*1ea50*/  FFMA.FTZ R11, R9, R11, R6 ;  /* 0x0000000b090b7223 */ /* 0x000fe20000010006 */
[----:B------:R-:W-:Y:S01]  /*1ea60*/  HFMA2.MMA R9, -RZ, RZ, 3.4921875, 0 ;  /* 0x42fc0000ff097435 */ /* 0x000fe200000001ff */
[----:B------:R-:W-:-:S02]  /*1ea70*/  FFMA.FTZ R6, |R0|, R13, 1 ;  /* 0x3f80000000067423 */ /* 0x000fc4000001020d */
[----:B------:R-:W0:Y:S01]  /*1ea80*/  FRND.TRUNC R10, R10 ;  /* 0x0000000a000a7307 */ /* 0x000e22000020d000 */
[----:B------:R-:W-:-:S04]  /*1ea90*/  FFMA.FTZ R4, R11, R4, 0.0070457882247865200043 ;  /* 0x3be6e05b0b047423 */ /* 0x000fc80000010004 */
[----:B------:R-:W-:-:S03]  /*1eaa0*/  FFMA.FTZ R4, R11, R4, -0.015866896137595176697 ;  /* 0xbc81fb4b0b047423 */ /* 0x000fc60000010004 */
[----:B------:R-:W1:Y:S01]  /*1eab0*/  MUFU.RCP R6, R6 ;  /* 0x0000000600067308 */ /* 0x000e620000001000 */
        /* <DEDUP_REMOVED lines=15> */
[----:B------:R-:W0:Y:S01]  /*1ebb0*/  MUFU.EX2 R13, R12 ;  /* 0x0000000c000d7308 */ /* 0x000e220000000800 */
[----:B------:R-:W-:Y:S02]  /*1ebc0*/  FADD.FTZ R10, R10, 12583039 ;  /* 0x4b40007f0a0a7421 */ /* 0x000fe40000010000 */
[----:B-1----:R-:W-:Y:S02]  /*1ebd0*/  FMUL.FTZ R9, R11, R6 ;  /* 0x000000060b097220 */ /* 0x002fe40000410000 */
[----:B------:R-:W-:-:S02]  /*1ebe0*/  FADD.FTZ R4, |R0|, -RZ ;  /* 0x800000ff00047221 */ /* 0x000fc40000010200 */
[C---:B------:R-:W-:Y:S02]  /*1ebf0*/  FMUL.FTZ R8, R9.reuse, -2 ;  /* 0xc000000009087820 */ /* 0x040fe40000410000 */
[----:B------:R-:W-:Y:S02]  /*1ec00*/  IMAD.SHL.U32 R10, R10, 0x800000, RZ ;  /* 0x008000000a0a7824 */ /* 0x000fe400078e00ff */
[C---:B------:R-:W-:Y:S02]  /*1ec10*/  FFMA.FTZ R8, |R0|.reuse, R8, R11 ;  /* 0x0000000800087223 */ /* 0x040fe4000001020b */
[----:B------:R-:W-:Y:S02]  /*1ec20*/  FFMA.FTZ R7, |R0|, -R4, R7 ;  /* 0x8000000400077223 */ /* 0x000fe40000010207 */
[----:B------:R-:W-:Y:S02]  /*1ec30*/  FADD.FTZ R8, -R9, R8 ;  /* 0x0000000809087221 */ /* 0x000fe40000010100 */
[----:B0-----:R-:W-:-:S02]  /*1ec40*/  FMUL.FTZ R10, R10, R13 ;  /* 0x0000000d0a0a7220 */ /* 0x001fc40000410000 */
[----:B------:R-:W-:Y:S01]  /*1ec50*/  FFMA.FTZ R8, R6, R8, R9 ;  /* 0x0000000806087223 */ /* 0x000fe20000010009 */
[----:B------:R-:W-:Y:S01]  /*1ec60*/  HFMA2.MMA R6, -RZ, RZ, 1.875, 0 ;  /* 0x3f800000ff067435 */ /* 0x000fe200000001ff */
[----:B------:R-:W-:Y:S01]  /*1ec70*/  FFMA.FTZ R7, R10, R7, R10 ;  /* 0x000000070a077223 */ /* 0x000fe2000001000a */
[----:B------:R-:W-:Y:S01]  /*1ec80*/  MOV R9, 0x7f800000 ;  /* 0x7f80000000097802 */ /* 0x000fe20000000f00 */
[----:B------:R-:W-:Y:S01]  /*1ec90*/  CS2R R10, SRZ ;  /* 0x00000000000a7805 */ /* 0x000fe2000001ff00 */
[----:B------:R-:W-:Y:S01]  /*1eca0*/  CS2R R12, SRZ ;  /* 0x00000000000c7805 */ /* 0x000fe2000001ff00 */
[----:B------:R-:W-:Y:S01]  /*1ecb0*/  FMUL.FTZ R0, R8, R7 ;  /* 0x0000000708007220 */ /* 0x000fe20000410000 */
[----:B------:R-:W-:Y:S01]  /*1ecc0*/  MOV R7, RZ ;  /* 0x000000ff00077202 */ /* 0x000fe20000000f00 */
[----:B------:R-:W-:-:S03]  /*1ecd0*/  IMAD.MOV.U32 R8, RZ, RZ, RZ ;  /* 0x000000ffff087224 */ /* 0x000fc600078e00ff */
[----:B------:R-:W-:-:S05]  /*1ece0*/  FSEL R0, R0, RZ, !P0 ;  /* 0x000000ff00007208 */ /* 0x000fca0004000000 */
[----:B------:R-:W-:Y:S02]  /*1ecf0*/  @!P1 FADD.FTZ R0, -R0, 2 ;  /* 0x4000000000009421 */ /* 0x000fe40000010100 */
.L_x_1737:
        /* <DEDUP_REMOVED lines=266> */
.L_x_1735:
[----:B------:R-:W-:Y:S05]  /*1fda0*/  BSYNC B6 ;  /* 0x0000000000067941 */ /* 0x000fea0003800000 */
.L_x_1734:
        /* <DEDUP_REMOVED lines=9> */
[----:B------:R-:W-:Y:S01]  /*1fe40*/  FMUL.FTZ R6, R3, R6 ;  /* 0x0000000603067220 */ /* 0x000fe20000410000 */
[----:B------:R-:W-:Y:S02]  /*1fe50*/  MOV R9, R4 ;  /* 0x0000000400097202 */ /* 0x000fe40000000f00 */
[----:B------:R-:W-:-:S13]  /*1fe60*/  ISETP.GE.U32.AND P0, PT, R8, 0x19, PT ;  /* 0x000000190800780c */ /* 0x000fda0003f06070 */
[----:B------:R-:W-:Y:S01]  /*1fe70*/  @P0 CALL.REL.NOINC `(.L_x_1736) ;  /* 0x0000001000000944 */ /* 0x000fe20003c00000 */
[----:B------:R-:W-:Y:S05]  /*1fe80*/  BRA `(.L_x_1737) ;  /* 0xffffee7000007947 */ /* 0x000fea000383ffff */
.L_x_1736:
[----:B------:R-:W-:Y:S05]  /*1fe90*/  BSYNC B2 ;  /* 0x0000000000027941 */ /* 0x000fea0003800000 */
.L_x_1733:
        /* <DEDUP_REMOVED lines=14> */
[----:B------:R-:W2:-:S04]  /*1ff80*/  DMUL R8, R8, c[0x2][0x70] ;  /* 0x00801c0008087a28 */ /* 0x000e880000000000 */
[----:B-1----:R-:W1:-:S03]  /*1ff90*/  DMUL R2, R2, R20 ;  /* 0x0000001402027228 */ /* 0x002e460000000000 */
[----:B--2---:R-:W2:Y:S03]  /*1ffa0*/  MUFU.RSQ64H R7, R9 ;  /* 0x0000000900077308 */ /* 0x004ea60000001c00 */
[----:B-1----:R-:W1:Y:S01]  /*1ffb0*/  DMUL R20, R20, R2 ;  /* 0x0000000214147228 */ /* 0x002e620000000000 */
[----:B------:R-:W-:-:S04]  /*1ffc0*/  IADD3 R6, R9, -0x3500000, RZ ;  /* 0xfcb0000009067810 */ /* 0x000fc80007ffe0ff */
[----:B------:R-:W-:Y:S01]  /*1ffd0*/  ISETP.GE.U32.AND P2, PT, R6, 0x7ca00000, PT ;  /* 0x7ca000000600780c */ /* 0x000fe20003f46070 */
[----:B-1----:R-:W1:-:S04]  /*1ffe0*/  DFMA R18, R20, R18, 6.75539944105574400000e+15 ;  /* 0x433800001412742b */ /* 0x002e480000000012 */
[----:B------:R-:W-:Y:S02]  /*1fff0*/  FSETP.GEU.FTZ.AND P0, PT, |R21|, 4.1917929649353027344, PT ;  /* 0x4086232b1500780b */ /* 0x000fe40003f1e200 */
[----:B-1----:R-:W1:-:S06]  /*20000*/  DADD R14, R18, -6.75539944105574400000e+15 ;  /* 0xc3380000120e7429 */ /* 0x002e4c0000000000 */
[----:B-1----:R-:W1:-:S06]  /*20010*/  DFMA R2, R14, c[0x2][0x10], R20 ;  /* 0x008004000e027a2b */ /* 0x002e4c0000000014 */
[----:B-1----:R-:W1:-:S06]  /*20020*/  DFMA R14, R14, c[0x2][0x18], R2 ;  /* 0x008006000e0e7a2b */ /* 0x002e4c0000000002 */
        /* <DEDUP_REMOVED lines=9> */
[----:B--2---:R-:W2:-:S04]  /*200c0*/  DFMA R16, R16, R4, R6 ;  /* 0x000000041010722b */ /* 0x004e880000000006 */
[----:B-1----:R-:W1:-:S04]  /*200d0*/  DFMA R2, R14, R2, c[0x2][0x48] ;  /* 0x008012000e02762b */ /* 0x002e480000000002 */
[----:B--2---:R-:W2:Y:S02]  /*200e0*/  DMUL R4, R8, R16 ;  /* 0x0000001008047228 */ /* 0x004ea40000000000 */
[----:B------:R-:W-:Y:S01]  /*200f0*/  IADD3 R13, R17, -0x100000, RZ ;  /* 0xfff00000110d7810 */ /* 0x000fe20007ffe0ff */
[----:B------:R-:W-:Y:S01]  /*20100*/  IMAD.MOV.U32 R12, RZ, RZ, R16 ;  /* 0x000000ffff0c7224 */ /* 0x000fe200078e0010 */
[----:B-1----:R-:W1:-:S04]  /*20110*/  DFMA R2, R14, R2, c[0x2][0x50] ;  /* 0x008014000e02762b */ /* 0x002e480000000002 */
[----:B--2---:R-:W-:-:S04]  /*20120*/  DFMA R10, R4, -R4, R8 ;  /* 0x80000004040a722b */ /* 0x004fc80000000008 */
[----:B-1----:R-:W1:-:S06]  /*20130*/  DFMA R2, R14, R2, c[0x2][0x58] ;  /* 0x008016000e02762b */ /* 0x002e4c0000000002 */
[----:B-1----:R-:W1:-:S06]  /*20140*/  DFMA R2, R14, R2, c[0x2][0x60] ;  /* 0x008018000e02762b */ /* 0x002e4c0000000002 */
[----:B-1----:R-:W1:-:S06]  /*20150*/  DFMA R2, R14, R2, 1 ;  /* 0x3ff000000e02742b */ /* 0x002e4c0000000002 */
[----:B-1----:R-:W1:-:S04]  /*20160*/  DFMA R14, R14, R2, 1 ;  /* 0x3ff000000e0e742b */ /* 0x002e480000000002 */
[----:B------:R2:W3:-:S06]  /*20170*/  DFMA R2, R10, R12, R4 ;  /* 0x0000000c0a02722b */ /* 0x0004cc0000000004 */
[----:B-1----:R-:W-:Y:S02]  /*20180*/  LEA R25, R18, R15, 0x14 ;  /* 0x0000000f12197211 */ /* 0x002fe400078ea0ff */
[----:B------:R-:W-:Y:S01]  /*20190*/  MOV R24, R14 ;  /* 0x0000000e00187202 */ /* 0x000fe20000000f00 */
[----:B------:R-:W-:Y:S05]  /*201a0*/  @!P0 BRA `(.L_x_1739) ;  /* 0x000000c000008947 */ /* 0x000fea0003800000 */
[----:B0-23--:R-:W-:Y:S01]  /*201b0*/  FSETP.GEU.FTZ.AND P0, PT, |R21|, 4.2275390625, PT ;  /* 0x408748001500780b */ /* 0x00dfe20003f1e200 */
        /* <DEDUP_REMOVED lines=11> */
.L_x_1739:
[----:B0-23--:R-:W-:Y:S05]  /*20270*/  BSYNC B2 ;  /* 0x0000000000027941 */ /* 0x00dfea0003800000 */
.L_x_1738:
[----:B------:R-:W-:Y:S01]  /*20280*/  BSSY B6, `(.L_x_1740) ;  /* 0x000000c000067945 */ /* 0x000fe20003800000 */
[----:B-1----:R0:W1:Y:S01]  /*20290*/  DMUL R22, R22, R24 ;  /* 0x0000001816167228 */ /* 0x0020620000000000 */
[----:B------:R-:W-:Y:S05]  /*202a0*/  @!P2 BRA `(.L_x_1741) ;  /* 0x000000900000a947 */ /* 0x000fea0003800000 */
[----:B------:R-:W-:Y:S01]  /*202b0*/  MOV R7, R10 ;  /* 0x0000000a00077202 */ /* 0x000fe20000000f00 */
[----:B------:R-:W-:Y:S01]  /*202c0*/  IMAD.MOV.U32 R12, RZ, RZ, R4 ;  /* 0x000000ffff0c7224 */ /* 0x000fe200078e0004 */
[----:B------:R-:W-:Y:S01]  /*202d0*/  MOV R10, R11 ;  /* 0x0000000b000a7202 */ /* 0x000fe20000000f00 */
[----:B------:R-:W-:Y:S01]  /*202e0*/  IMAD.MOV.U32 R3, RZ, RZ, R16 ;  /* 0x000000ffff037224 */ /* 0x000fe200078e0010 */
[----:B------:R-:W-:Y:S02]  /*202f0*/  MOV R11, R13 ;  /* 0x0000000d000b7202 */ /* 0x000fe40000000f00 */
[----:B------:R-:W-:Y:S02]  /*20300*/  MOV R4, 0x20320 ;  /* 0x0002032000047802 */ /* 0x000fe40000000f00 */
[----:B01----:R-:W-:Y:S05]  /*20310*/  CALL.REL.NOINC `($__internal_7_$__cuda_sm20_dsqrt_rn_f64_mediumpath_v1) ;  /* 0x000064c000007944 */ /* 0x003fea0003c00000 */
[----:B------:R-:W-:Y:S01]  /*20320*/  MOV R2, R8 ;  /* 0x0000000800027202 */ /* 0x000fe20000000f00 */
[----:B------:R-:W-:Y:S02]  /*20330*/  IMAD.MOV.U32 R3, RZ, RZ, R9 ;  /* 0x000000ffff037224 */ /* 0x000fe400078e0009 */
.L_x_1741:
[----:B------:R-:W-:Y:S05]  /*20340*/  BSYNC B6 ;  /* 0x0000000000067941 */ /* 0x000fea0003800000 */
.L_x_1740:
[----:B------:R-:W2:Y:S01]  /*20350*/  MUFU.RCP64H R5, R3 ;  /* 0x0000000300057308 */ /* 0x000ea20000001800 */
[----:B------:R-:W-:Y:S01]  /*20360*/  HFMA2.MMA R4, -RZ, RZ, 0, 5.9604644775390625e-08 ;  /* 0x00000001ff047435 */ /* 0x000fe200000001ff */
[----:B-1----:R-:W-:Y:S01]  /*20370*/  FSETP.GEU.AND P1, PT, |R23|, 6.5827683646048100446e-37, PT ;  /* 0x036000001700780b */ /* 0x002fe20003f2e200 */
[----:B------:R-:W-:Y:S04]  /*20380*/  BSSY B6, `(.L_x_1742) ;  /* 0x0000013000067945 */ /* 0x000fe80003800000 */
        /* <DEDUP_REMOVED lines=18> */
.L_x_1743:
[----:B------:R-:W-:Y:S05]  /*204b0*/  BSYNC B6 ;  /* 0x0000000000067941 */ /* 0x000fea0003800000 */
.L_x_1742:
[----:B------:R-:W-:-:S04]  /*204c0*/  FMUL.FTZ R6, R0, 0.5 ;  /* 0x3f00000000067820 */ /* 0x000fc80000410000 */
[----:B------:R-:W2:Y:S02]  /*204d0*/  F2F.F64.F32 R2, R6 ;  /* 0x0000000600027310 */ /* 0x000ea40000201800 */
[----:B--2---:R-:W2:-:S06]  /*204e0*/  DADD R2, R2, R4 ;  /* 0x0000000002027229 */ /* 0x004e8c0000000004 */
[----:B--2---:R-:W2:Y:S01]  /*204f0*/  F2F.F32.F64 R0, R2 ;  /* 0x0000000200007310 */ /* 0x004ea20000301000 */
[----:B------:R-:W2:-:S14]  /*20500*/  DSETP.GEU.AND P0, PT, |R2|, c[0x2][0x68], PT ;  /* 0x00801a000200762a */ /* 0x000e9c0003f0e200 */
[----:B--2---:R-:W-:Y:S01]  /*20510*/  @!P0 FMUL R0, R0, 1.175494350822287508e-38 ;  /* 0x0080000000008820 */ /* 0x004fe20000400000 */
[----:B------:R-:W-:Y:S05]  /*20520*/  BRA `(.L_x_1583) ;  /* 0x00005c5000007947 */ /* 0x000fea0003800000 */
.L_x_1585:
        /* <DEDUP_REMOVED lines=8> */
[----:B------:R-:W-:Y:S01]  /*205b0*/  IMAD.MOV.U32 R16, RZ, RZ, -0x4a0726e8 ;  /* 0xb5f8d918ff107424 */ /* 0x000fe200078e00ff */
[----:B------:R-:W-:Y:S01]  /*205c0*/  MOV R17, 0x355eb691 ;  /* 0x355eb69100117802 */ /* 0x000fe20000000f00 */
[----:B------:R1:W-:Y:S01]  /*205d0*/  STL.64 [R1+0xa20], R18 ;  /* 0x000a201201007387 */ /* 0x0003e20000100a00 */
[----:B------:R-:W-:Y:S01]  /*205e0*/  HFMA2.MMA R7, -RZ, RZ, 1.416015625, -0.052093505859375 ;  /* 0x3daaaaabff077435 */ /* 0x000fe200000001ff */
[----:B------:R-:W-:Y:S01]  /*205f0*/  MOV R14, 0x382462c5 ;  /* 0x382462c5000e7802 */ /* 0x000fe20000000f00 */
[----:B------:R-:W-:Y:S01]  /*20600*/  HFMA2.MMA R21, -RZ, RZ, -0.174560546875, -0.0005855560302734375 ;  /* 0xb19690ccff157435 */ /* 0x000fe200000001ff */
[----:B------:R-:W-:Y:S01]  /*20610*/  MOV R6, 0xbeaaaaab ;  /* 0xbeaaaaab00067802 */ /* 0x000fe20000000f00 */
[----:B------:R2:W-:Y:S01]  /*20620*/  STL.64 [R1+0xa08], R12 ;  /* 0x000a080c01007387 */ /* 0x0005e20000100a00 */
        /* <DEDUP_REMOVED lines=10> */
[----:B------:R-:W-:Y:S01]  /*206d0*/  IMAD.MOV.U32 R24, RZ, RZ, 0x3db95da4 ;  /* 0x3db95da4ff187424 */ /* 0x000fe200078e00ff */
[----:B--2---:R-:W-:Y:S01]  /*206e0*/  MOV R13, 0xaa1cc4df ;  /* 0xaa1cc4df000d7802 */ /* 0x004fe20000000f00 */
[----:B------:R2:W-:Y:S01]  /*206f0*/  STL.64 [R1+0xa40], R10 ;  /* 0x000a400a01007387 */ /* 0x0005e20000100a00 */
[----:B------:R-:W-:Y:S01]  /*20700*/  IMAD.MOV.U32 R12, RZ, RZ, 0x2abdd03b ;  /* 0x2abdd03bff0c7424 */ /* 0x000fe200078e00ff */
[----:B------:R-:W-:Y:S01]  /*20710*/  MOV R25, 0xbdbe1d0a ;  /* 0xbdbe1d0a00197802 */ /* 0x000fe20000000f00 */
[-C--:B------:R-:W-:Y:S01]  /*20720*/  FMUL.FTZ R5, R5, R3.reuse ;  /* 0x0000000305057220 */ /* 0x080fe20000410000 */
[----:B------:R3:W-:Y:S01]  /*20730*/  STL.64 [R1+0xa60], R18 ;  /* 0x000a601201007387 */ /* 0x0007e20000100a00 */
[----:B0-----:R-:W-:Y:S01]  /*20740*/  HFMA2.MMA R17, -RZ, RZ, -0.8681640625, -0.7294921875 ;  /* 0xbaf2b9d6ff117435 */ /* 0x001fe200000001ff */
[----:B------:R-:W-:Y:S01]  /*20750*/  MOV R16, 0xa70e548a ;  /* 0xa70e548a00107802 */ /* 0x000fe20000000f00 */
[----:B------:R-:W-:Y:S01]  /*20760*/  BSSY B2, `(.L_x_1744) ;  /* 0x00003d5000027945 */ /* 0x000fe20003800000 */
[----:B-1----:R-:W-:Y:S01]  /*20770*/  HFMA2.MMA R14, -RZ, RZ, 0.0390625, -3.802776336669921875e-05 ;  /* 0x2900827eff0e7435 */ /* 0x002fe200000001ff */
[----:B------:R0:W-:Y:S01]  /*20780*/  STL.64 [R1+0x9f8], R6 ;  /* 0x0009f80601007387 */ /* 0x0001e20000100a00 */
[----:B------:R-:W-:Y:S01]  /*20790*/  IMAD.MOV.U32 R15, RZ, RZ, -0x59ebe00c ;  /* 0xa6141ff4ff0f7424 */ /* 0x000fe200078e00ff */
[----:B------:R-:W-:Y:S01]  /*207a0*/  FSETP.GT.FTZ.AND P0, PT, R5, 1, PT ;  /* 0x3f8000000500780b */ /* 0x000fe20003f14000 */
[----:B--2---:R-:W-:Y:S01]  /*207b0*/  HFMA2.MMA R10, -RZ, RZ, 0.1756591796875, -0.0714111328125 ;  /* 0x319fac92ff0a7435 */ /* 0x004fe200000001ff */
[----:B------:R-:W-:Y:S01]  /*207c0*/  IMAD.MOV.U32 R11, RZ, RZ, 0x34140796 ;  /* 0x34140796ff0b7424 */ /* 0x000fe200078e00ff */
[----:B------:R1:W-:Y:S01]  /*207d0*/  STL.64 [R1+0xa48], R12 ;  /* 0x000a480c01007387 */ /* 0x0003e20000100a00 */
[----:B------:R-:W-:Y:S01]  /*207e0*/  FMUL.FTZ R8, R8, R3 ;  /* 0x0000000308087220 */ /* 0x000fe20000410000 */
[----:B---3--:R-:W-:Y:S01]  /*207f0*/  HFMA2.MMA R19, -RZ, RZ, 0.077880859375, 3.135204315185546875e-05 ;  /* 0x2cfc020eff137435 */ /* 0x008fe200000001ff */
[----:B------:R-:W-:Y:S01]  /*20800*/  MOV R18, 0x29889f1d ;  /* 0x29889f1d00127802 */ /* 0x000fe20000000f00 */
[----:B------:R2:W-:Y:S01]  /*20810*/  STL.64 [R1+0xa58], R16 ;  /* 0x000a581001007387 */ /* 0x0005e20000100a00 */
[----:B0-----:R-:W-:-:S03]  /*20820*/  HFMA2.MMA R6, -RZ, RZ, -0.1015625, 0.541015625 ;  /* 0xae803854ff067435 */ /* 0x001fc600000001ff */
[----:B------:R0:W-:Y:S01]  /*20830*/  STL.64 [R1+0xa80], R10 ;  /* 0x000a800a01007387 */ /* 0x0001e20000100a00 */
[----:B------:R-:W-:-:S03]  /*20840*/  IMAD.MOV.U32 R7, RZ, RZ, 0x2dd64a3b ;  /* 0x2dd64a3bff077424 */ /* 0x000fc600078e00ff */
[----:B------:R3:W-:Y:S01]  /*20850*/  STL.64 [R1+0xaa0], R18 ;  /* 0x000aa01201007387 */ /* 0x0007e20000100a00 */
[----:B-1----:R-:W-:Y:S01]  /*20860*/  HFMA2.MMA R13, -RZ, RZ, 0.1968994140625, 62.5625 ;  /* 0x324d53d2ff0d7435 */ /* 0x002fe200000001ff */
[----:B------:R-:W-:Y:S02]  /*20870*/  MOV R12, 0xb37711e8 ;  /* 0xb37711e8000c7802 */ /* 0x000fe40000000f00 */
[----:B------:R1:W-:Y:S01]  /*20880*/  STL.64 [R1+0xa50], R14 ;  /* 0x000a500e01007387 */ /* 0x0003e20000100a00 */
[----:B--2---:R-:W-:Y:S01]  /*20890*/  HFMA2.MMA R16, -RZ, RZ, 0.123291015625, -195.25 ;  /* 0x2fe4da1aff107435 */ /* 0x004fe200000001ff */
[----:B------:R-:W-:Y:S01]  /*208a0*/  IMAD.MOV.U32 R17, RZ, RZ, -0x5143ad7d ;  /* 0xaebc5283ff117424 */ /* 0x000fe200078e00ff */
[----:B0-----:R-:W-:Y:S01]  /*208b0*/  HFMA2.MMA R11, -RZ, RZ, -0.02960205078125, -131.5 ;  /* 0xa794d81cff0b7435 */ /* 0x001fe200000001ff */
[----:B------:R-:W-:Y:S01]  /*208c0*/  MOV R10, 0x28b6c54f ;  /* 0x28b6c54f000a7802 */ /* 0x000fe20000000f00 */
[----:B------:R0:W-:Y:S01]  /*208d0*/  STL.64 [R1+0xa38], R6 ;  /* 0x000a380601007387 */ /* 0x0001e20000100a00 */
[----:B---3--:R-:W-:Y:S01]  /*208e0*/  HFMA2.MMA R19, -RZ, RZ, -0.11529541015625, 0.0230712890625 ;  /* 0xaf6125e8ff137435 */ /* 0x008fe200000001ff */
[----:B------:R-:W-:-:S02]  /*208f0*/  MOV R18, 0x34195641 ;  /* 0x3419564100127802 */ /* 0x000fc40000000f00 */
[----:B------:R2:W-:Y:S01]  /*20900*/  STL.64 [R1+0xa88], R12 ;  /* 0x000a880c01007387 */ /* 0x0005e20000100a00 */
[----:B-1----:R-:W-:Y:S01]  /*20910*/  IMAD.MOV.U32 R14, RZ, RZ, -0x5265b022 ;  /* 0xad9a4fdeff0e7424 */ /* 0x002fe200078e00ff */
[----:B------:R-:W-:Y:S02]  /*20920*/  MOV R15, 0xb08ab276 ;  /* 0xb08ab276000f7802 */ /* 0x000fe40000000f00 */
[----:B------:R1:W-:Y:S04]  /*20930*/  STL.64 [R1+0xab8], R10 ;  /* 0x000ab80a01007387 */ /* 0x0003e80000100a00 */
[----:B------:R3:W-:Y:S01]  /*20940*/  STL.64 [R1+0xae8], R18 ;  /* 0x000ae81201007387 */ /* 0x0007e20000100a00 */
[----:B0-----:R-:W-:Y:S01]  /*20950*/  HFMA2.MMA R6, -RZ, RZ, -0.81298828125, -12.9609375 ;  /* 0xba81ca7bff067435 */ /* 0x001fe200000001ff */
[----:B------:R-:W-:-:S02]  /*20960*/  IMAD.MOV.U32 R7, RZ, RZ, 0x3957c1a2 ;  /* 0x3957c1a2ff077424 */ /* 0x000fc400078e00ff */
[----:B--2---:R-:W-:Y:S01]  /*20970*/  IMAD.MOV.U32 R12, RZ, RZ, 0x3b877322 ;  /* 0x3b877322ff0c7424 */ /* 0x004fe200078e00ff */
[----:B------:R-:W-:Y:S01]  /*20980*/  MOV R13, 0xbb2fb934 ;  /* 0xbb2fb934000d7802 */ /* 0x000fe20000000f00 */
[----:B------:R0:W-:Y:S01]  /*20990*/  STL.64 [R1+0xa90], R14 ;  /* 0x000a900e01007387 */ /* 0x0001e20000100a00 */
[----:B-1----:R-:W-:Y:S01]  /*209a0*/  HFMA2.MMA R10, -RZ, RZ, -0.1478271484375, -864.5 ;  /* 0xb0bbe2c1ff0a7435 */ /* 0x002fe200000001ff */
[----:B------:R-:W-:Y:S02]  /*209b0*/  IMAD.MOV.U32 R11, RZ, RZ, 0x2b84b13c ;  /* 0x2b84b13cff0b7424 */ /* 0x000fe400078e00ff */
[----:B------:R1:W-:Y:S01]  /*209c0*/  STL.64 [R1+0xa98], R16 ;  /* 0x000a981001007387 */ /* 0x0003e20000100a00 */
[----:B---3--:R-:W-:Y:S01]  /*209d0*/  HFMA2.MMA R18, -RZ, RZ, 0.6796875, -0.00629425048828125 ;  /* 0x39709e72ff127435 */ /* 0x008fe200000001ff */
[----:B------:R-:W-:Y:S02]  /*209e0*/  IMAD.MOV.U32 R19, RZ, RZ, -0x460a0274 ;  /* 0xb9f5fd8cff137424 */ /* 0x000fe400078e00ff */
[----:B------:R2:W-:Y:S04]  /*209f0*/  STL.64 [R1+0xa68], R6 ;  /* 0x000a680601007387 */ /* 0x0005e80000100a00 */
[----:B------:R3:W-:Y:S01]  /*20a00*/  STL.64 [R1+0xaf8], R10 ;  /* 0x000af80a01007387 */ /* 0x0007e20000100a00 */
[----:B0-----:R-:W-:Y:S01]  /*20a10*/  HFMA2.MMA R15, -RZ, RZ, 0.54541015625, -50144 ;  /* 0x385dfa1fff0f7435 */ /* 0x001fe200000001ff */
[----:B------:R-:W-:Y:S01]  /*20a20*/  MOV R14, 0xb8e129f8 ;  /* 0xb8e129f8000e7802 */ /* 0x000fe20000000f00 */
[----:B-1----:R-:W-:Y:S01]  /*20a30*/  IMAD.MOV.U32 R16, RZ, RZ, -0x48a9e97d ;  /* 0xb7561683ff107424 */ /* 0x002fe200078e00ff */
[----:B------:R-:W-:Y:S01]  /*20a40*/  MOV R17, 0x33130aa5 ;  /* 0x33130aa500117802 */ /* 0x000fe20000000f00 */
[----:B------:R0:W-:Y:S01]  /*20a50*/  STL.64 [R1+0xac0], R12 ;  /* 0x000ac00c01007387 */ /* 0x0001e20000100a00 */
[----:B--2---:R-:W-:Y:S01]  /*20a60*/  IMAD.MOV.U32 R6, RZ, RZ, -0x53b19868 ;  /* 0xac4e6798ff067424 */ /* 0x004fe200078e00ff */
[----:B------:R-:W-:-:S02]  /*20a70*/  MOV R7, 0x2b28cac0 ;  /* 0x2b28cac000077802 */ /* 0x000fc40000000f00 */
[----:B------:R1:W-:Y:S01]  /*20a80*/  STL.64 [R1+0xb28], R18 ;  /* 0x000b281201007387 */ /* 0x0003e20000100a00 */
[----:B---3--:R-:W-:Y:S01]  /*20a90*/  HFMA2.MMA R11, -RZ, RZ, -0.5771484375, -0.00124835968017578125 ;  /* 0xb89e951dff0b7435 */ /* 0x008fe200000001ff */
[----:B------:R-:W-:Y:S02]  /*20aa0*/  MOV R10, 0x398c5cdb ;  /* 0x398c5cdb000a7802 */ /* 0x000fe40000000f00 */
[----:B------:R2:W-:Y:S01]  /*20ab0*/  STL.64 [R1+0xad8], R16 ;  /* 0x000ad81001007387 */ /* 0x0005e20000100a00 */
[----:B0-----:R-:W-:-:S03]  /*20ac0*/  HFMA2.MMA R13, -RZ, RZ, -0.100830078125, -0.97216796875 ;  /* 0xae74bbc7ff0d7435 */ /* 0x001fc600000001ff */
[----:B------:R0:W-:Y:S01]  /*20ad0*/  STL.64 [R1+0xb30], R10 ;  /* 0x000b300a01007387 */ /* 0x0001e20000100a00 */
[----:B------:R-:W-:Y:S01]  /*20ae0*/  MOV R12, 0x2f0d882b ;  /* 0x2f0d882b000c7802 */ /* 0x000fe20000000f00 */
[----:B-1----:R-:W-:Y:S01]  /*20af0*/  HFMA2.MMA R19, -RZ, RZ, 0.115966796875, -149.25 ;  /* 0x2f6cd8aaff137435 */ /* 0x002fe200000001ff */
[----:B------:R-:W-:Y:S01]  /*20b00*/  MOV R18, 0xb082062a ;  /* 0xb082062a00127802 */ /* 0x000fe20000000f00 */
[----:B------:R1:W-:Y:S01]  /*20b10*/  STL.64 [R1+0xad0], R14 ;  /* 0x000ad00e01007387 */ /* 0x0003e20000100a00 */
[----:B--2---:R-:W-:Y:S01]  /*20b20*/  HFMA2.MMA R16, -RZ, RZ, -0.059356689453125, -47616 ;  /* 0xab99f9d0ff107435 */ /* 0x004fe200000001ff */
[----:B------:R-:W-:Y:S02]  /*20b30*/  IMAD.MOV.U32 R17, RZ, RZ, 0x2b033afb ;  /* 0x2b033afbff117424 */ /* 0x000fe400078e00ff */
[----:B------:R2:W-:Y:S01]  /*20b40*/  STL.64 [R1+0xaa8], R6 ;  /* 0x000aa80601007387 */ /* 0x0005e20000100a00 */
[----:B0-----:R-:W-:Y:S01]  /*20b50*/  HFMA2.MMA R10, -RZ, RZ, 0.080810546875, 1.6845703125 ;  /* 0x2d2c3ebdff0a7435 */ /* 0x001fe200000001ff */
[----:B------:R-:W-:-:S02]  /*20b60*/  IMAD.MOV.U32 R11, RZ, RZ, -0x53e6b8b1 ;  /* 0xac19474fff0b7424 */ /* 0x000fc400078e00ff */
[----:B------:R0:W-:Y:S01]  /*20b70*/  STL.64 [R1+0xb00], R12 ;  /* 0x000b000c01007387 */ /* 0x0001e20000100a00 */
[----:B-1----:R-:W-:Y:S01]  /*20b80*/  IMAD.MOV.U32 R14, RZ, RZ, 0x2d52aed2 ;  /* 0x2d52aed2ff0e7424 */ /* 0x002fe200078e00ff */
[----:B------:R-:W-:Y:S02]  /*20b90*/  MOV R15, 0xa796340a ;  /* 0xa796340a000f7802 */ /* 0x000fe40000000f00 */
[----:B------:R1:W-:Y:S01]  /*20ba0*/  STL.64 [R1+0xb70], R10 ;  /* 0x000b700a01007387 */ /* 0x0003e20000100a00 */
[----:B--2---:R-:W-:Y:S01]  /*20bb0*/  HFMA2.MMA R6, -RZ, RZ, 0.357421875, 0.06695556640625 ;  /* 0x35b82c49ff067435 */ /* 0x004fe200000001ff */
[----:B------:R-:W-:Y:S02]  /*20bc0*/  IMAD.MOV.U32 R7, RZ, RZ, -0x4ad6e9a8 ;  /* 0xb5291658ff077424 */ /* 0x000fe400078e00ff */
[----:B------:R2:W-:Y:S01]  /*20bd0*/  STL.64 [R1+0xb60], R18 ;  /* 0x000b601201007387 */ /* 0x0005e20000100a00 */
[----:B0-----:R-:W-:Y:S01]  /*20be0*/  IMAD.MOV.U32 R12, RZ, RZ, -0x4b7f56af ;  /* 0xb480a951ff0c7424 */ /* 0x001fe200078e00ff */
[----:B------:R-:W-:-:S02]  /*20bf0*/  MOV R13, 0x3739efa3 ;  /* 0x3739efa3000d7802 */ /* 0x000fc40000000f00 */
[----:B------:R0:W-:Y:S01]  /*20c00*/  STL.64 [R1+0xb08], R14 ;  /* 0x000b080e01007387 */ /* 0x0001e20000100a00 */
[----:B-1----:R-:W-:Y:S01]  /*20c10*/  HFMA2.MMA R11, -RZ, RZ, 0.339599609375, 0.0038700103759765625 ;  /* 0x356f1bedff0b7435 */ /* 0x002fe200000001ff */
[----:B------:R-:W-:Y:S02]  /*20c20*/  MOV R10, 0xb5e38e04 ;  /* 0xb5e38e04000a7802 */ /* 0x000fe40000000f00 */
[----:B------:R1:W-:Y:S01]  /*20c30*/  STL.64 [R1+0xb10], R16 ;  /* 0x000b101001007387 */ /* 0x0003e20000100a00 */
[----:B--2---:R-:W-:Y:S01]  /*20c40*/  HFMA2.MMA R18, -RZ, RZ, 0.45263671875, -204 ;  /* 0x373eda60ff127435 */ /* 0x004fe200000001ff */
[----:B------:R-:W-:Y:S02]  /*20c50*/  IMAD.MOV.U32 R19, RZ, RZ, 0x2f89d9e3 ;  /* 0x2f89d9e3ff137424 */ /* 0x000fe400078e00ff */
[----:B------:R2:W-:Y:S01]  /*20c60*/  STL.64 [R1+0xae0], R6 ;  /* 0x000ae00601007387 */ /* 0x0005e20000100a00 */
[----:B0-----:R-:W-:Y:S01]  /*20c70*/  HFMA2.MMA R15, -RZ, RZ, -0.26318359375, 0.00168609619140625 ;  /* 0xb43616e8ff0f7435 */ /* 0x001fe200000001ff */
        /* <DEDUP_REMOVED lines=8> */
[----:B0-----:R-:W-:-:S03]  /*20d00*/  HFMA2.MMA R13, -RZ, RZ, 0.050262451171875, 48960 ;  /* 0x2a6f79faff0d7435 */ /* 0x001fc600000001ff */
[----:B------:R0:W-:Y:S01]  /*20d10*/  STL.64 [R1+0xb50], R16 ;  /* 0x000b501001007387 */ /* 0x0001e20000100a00 */
[----:B------:R-:W-:Y:S01]  /*20d20*/  MOV R12, 0x248f2a67 ;  /* 0x248f2a67000c7802 */ /* 0x000fe20000000f00 */
[----:B-1----:R-:W-:Y:S01]  /*20d30*/  HFMA2.MMA R10, -RZ, RZ, -0.042083740234375, 0.58984375 ;  /* 0xa96338b8ff0a7435 */ /* 0x002fe200000001ff */
[----:B------:R-:W-:Y:S01]  /*20d40*/  IMAD.MOV.U32 R11, RZ, RZ, -0x464f6baa ;  /* 0xb9b09456ff0b7424 */ /* 0x000fe200078e00ff */
[----:B------:R1:W-:Y:S01]  /*20d50*/  STL.64 [R1+0xb48], R14 ;  /* 0x000b480e01007387 */ /* 0x0003e20000100a00 */
[----:B--2---:R-:W-:Y:S01]  /*20d60*/  HFMA2.MMA R19, -RZ, RZ, -0.06390380859375, 1.345703125 ;  /* 0xac173d62ff137435 */ /* 0x004fe200000001ff */
[----:B------:R-:W-:Y:S02]  /*20d70*/  MOV R18, 0x2ca4a32a ;  /* 0x2ca4a32a00127802 */ /* 0x000fe40000000f00 */
[----:B------:R2:W-:Y:S01]  /*20d80*/  STL.64 [R1+0xb20], R6 ;  /* 0x000b200601007387 */ /* 0x0005e20000100a00 */
[----:B0-----:R-:W-:Y:S01]  /*20d90*/  HFMA2.MMA R16, -RZ, RZ, -0.79736328125, -8896 ;  /* 0xba61f058ff107435 */ /* 0x001fe200000001ff */
[----:B------:R-:W-:-:S02]  /*20da0*/  IMAD.MOV.U32 R17, RZ, RZ, 0x3a4d87fb ;  /* 0x3a4d87fbff117424 */ /* 0x000fc400078e00ff */
[----:B------:R0:W-:Y:S01]  /*20db0*/  STL.64 [R1+0xb78], R12 ;  /* 0x000b780c01007387 */ /* 0x0001e20000100a00 */
[----:B-1----:R-:W-:Y:S01]  /*20dc0*/  IMAD.MOV.U32 R14, RZ, RZ, -0x562d9389 ;  /* 0xa9d26c77ff0e7424 */ /* 0x002fe200078e00ff */
[----:B------:R-:W-:Y:S02]  /*20dd0*/  MOV R15, 0x28b83af4 ;  /* 0x28b83af4000f7802 */ /* 0x000fe40000000f00 */
[----:B------:R1:W-:Y:S01]  /*20de0*/  STL.64 [R1+0xbe8], R10 ;  /* 0x000be80a01007387 */ /* 0x0003e20000100a00 */
[----:B--2---:R-:W-:Y:S01]  /*20df0*/  HFMA2.MMA R6, -RZ, RZ, 0.06494140625, 764 ;  /* 0x2c2861f8ff067435 */ /* 0x004fe200000001ff */
[----:B------:R-:W-:Y:S02]  /*20e00*/  IMAD.MOV.U32 R7, RZ, RZ, 0x310db352 ;  /* 0x310db352ff077424 */ /* 0x000fe400078e00ff */
[----:B------:R2:W-:Y:S01]  /*20e10*/  STL.64 [R1+0xb80], R14 ;  /* 0x000b800e01007387 */ /* 0x0005e20000100a00 */
[----:B0-----:R-:W-:Y:S01]  /*20e20*/  IMAD.MOV.U32 R12, RZ, RZ, -0x4b89cc4a ;  /* 0xb47633b6ff0c7424 */ /* 0x001fe200078e00ff */
[----:B------:R-:W-:-:S02]  /*20e30*/  MOV R13, 0x2e020a8b ;  /* 0x2e020a8b000d7802 */ /* 0x000fc40000000f00 */
[----:B------:R0:W-:Y:S01]  /*20e40*/  STL.64 [R1+0xbd8], R18 ;  /* 0x000bd81201007387 */ /* 0x0001e20000100a00 */
[----:B-1----:R-:W-:-:S03]  /*20e50*/  HFMA2.MMA R11, -RZ, RZ, -0.1826171875, -0.091796875 ;  /* 0xb1d8ade0ff0b7435 */ /* 0x002fc600000001ff */
[----:B------:R1:W-:Y:S01]  /*20e60*/  STL.64 [R1+0xb88], R16 ;  /* 0x000b881001007387 */ /* 0x0003e20000100a00 */
[----:B------:R-:W-:Y:S01]  /*20e70*/  MOV R10, 0xa8a208e3 ;  /* 0xa8a208e3000a7802 */ /* 0x000fe20000000f00 */
[----:B--2---:R-:W-:Y:S02]  /*20e80*/  HFMA2.MMA R15, -RZ, RZ, -0.050811767578125, -0.0056915283203125 ;  /* 0xaa819dd4ff0f7435 */ /* 0x004fe400000001ff */
[----:B------:R2:W-:Y:S01]  /*20e90*/  STL.64 [R1+0xa28], R20 ;  /* 0x000a281401007387 */ /* 0x0005e20000100a00 */
[----:B------:R-:W-:Y:S01]  /*20ea0*/  MOV R14, 0x316cd4f9 ;  /* 0x316cd4f9000e7802 */ /* 0x000fe20000000f00 */
[----:B0-----:R-:W-:Y:S01]  /*20eb0*/  HFMA2.MMA R18, -RZ, RZ, -0.26708984375, 0.00088405609130859375 ;  /* 0xb446133eff127435 */ /* 0x001fe200000001ff */
[----:B------:R-:W-:Y:S01]  /*20ec0*/  IMAD.MOV.U32 R19, RZ, RZ, 0x334f3181 ;  /* 0x334f3181ff137424 */ /* 0x000fe200078e00ff */
[----:B------:R0:W-:Y:S01]  /*20ed0*/  STL.64 [R1+0xa30], R22 ;  /* 0x000a301601007387 */ /* 0x0001e20000100a00 */
[----:B-1----:R-:W-:Y:S01]  /*20ee0*/  IMAD.MOV.U32 R16, RZ, RZ, -0x5027586f ;  /* 0xafd8a791ff107424 */ /* 0x002fe200078e00ff */
[----:B------:R-:W-:-:S02]  /*20ef0*/  MOV R17, 0x2f4c88ee ;  /* 0x2f4c88ee00117802 */ /* 0x000fc40000000f00 */
[----:B------:R1:W-:Y:S01]  /*20f00*/  STL.64 [R1+0xb58], R6 ;  /* 0x000b580601007387 */ /* 0x0003e20000100a00 */
[----:B--2---:R-:W-:Y:S01]  /*20f10*/  HFMA2.MMA R21, -RZ, RZ, -0.474365234375, -50.71875 ;  /* 0xb797d257ff157435 */ /* 0x004fe200000001ff */
        /* <DEDUP_REMOVED lines=8> */
[----:B--2---:R-:W-:Y:S01]  /*20fa0*/  HFMA2.MMA R13, -RZ, RZ, 0.69580078125, 465 ;  /* 0x39915f44ff0d7435 */ /* 0x004fe200000001ff */
[----:B------:R-:W-:Y:S02]  /*20fb0*/  MOV R12, 0xb8923b02 ;  /* 0xb8923b02000c7802 */ /* 0x000fe40000000f00 */
[----:B------:R2:W-:Y:S01]  /*20fc0*/  STL.64 [R1+0xbc0], R14 ;  /* 0x000bc00e01007387 */ /* 0x0005e20000100a00 */
[----:B0-----:R-:W-:-:S03]  /*20fd0*/  HFMA2.MMA R10, -RZ, RZ, -0.58349609375, 4.41074371337890625e-06 ;  /* 0xb8ab004aff0a7435 */ /* 0x001fc600000001ff */
[----:B------:R0:W-:Y:S01]  /*20fe0*/  STL.64 [R1+0xc18], R18 ;  /* 0x000c181201007387 */ /* 0x0001e20000100a00 */
[----:B------:R-:W-:Y:S01]  /*20ff0*/  IMAD.MOV.U32 R11, RZ, RZ, 0x386b5efc ;  /* 0x386b5efcff0b7424 */ /* 0x000fe200078e00ff */
[----:B-1----:R-:W-:Y:S02]  /*21000*/  HFMA2.MMA R16, -RZ, RZ, 0.255859375, 442 ;  /* 0x34185ee8ff107435 */ /* 0x002fe400000001ff */
[----:B------:R1:W-:Y:S01]  /*21010*/  STL.64 [R1+0xa70], R20 ;  /* 0x000a701401007387 */ /* 0x0003e20000100a00 */
[----:B------:R-:W-:Y:S02]  /*21020*/  IMAD.MOV.U32 R17, RZ, RZ, -0x489bee02 ;  /* 0xb76411feff117424 */ /* 0x000fe400078e00ff */
[----:B--2---:R-:W-:Y:S01]  /*21030*/  IMAD.MOV.U32 R14, RZ, RZ, -0x46aefdea ;  /* 0xb9510216ff0e7424 */ /* 0x004fe200078e00ff */
[----:B------:R-:W-:Y:S01]  /*21040*/  MOV R15, 0x388e8f4e ;  /* 0x388e8f4e000f7802 */ /* 0x000fe20000000f00 */
[----:B------:R2:W-:Y:S01]  /*21050*/  STL.64 [R1+0xa78], R22 ;  /* 0x000a781601007387 */ /* 0x0005e20000100a00 */
[----:B0-----:R-:W-:Y:S01]  /*21060*/  HFMA2.MMA R19, -RZ, RZ, -0.76318359375, 0.9521484375 ;  /* 0xba1b3b9eff137435 */ /* 0x001fe200000001ff */
[----:B------:R-:W-:-:S02]  /*21070*/  MOV R18, 0x3a0b4779 ;  /* 0x3a0b477900127802 */ /* 0x000fc40000000f00 */
[----:B------:R0:W-:Y:S01]  /*21080*/  STL.64 [R1+0xb98], R6 ;  /* 0x000b980601007387 */ /* 0x0001e20000100a00 */
[----:B-1----:R-:W-:-:S03]  /*21090*/  HFMA2.MMA R20, -RZ, RZ, -0.0213775634765625, -250.375 ;  /* 0xa579dbd3ff147435 */ /* 0x002fc600000001ff */
[----:B------:R1:W-:Y:S01]  /*210a0*/  STL.64 [R1+0xbf0], R12 ;  /* 0x000bf00c01007387 */ /* 0x0003e20000100a00 */
[----:B------:R-:W-:Y:S01]  /*210b0*/  IMAD.MOV.U32 R21, RZ, RZ, -0x569fcba6 ;  /* 0xa960345aff157424 */ /* 0x000fe200078e00ff */
[----:B--2---:R-:W-:Y:S01]  /*210c0*/  HFMA2.MMA R22, -RZ, RZ, 0.7861328125, 5.53125 ;  /* 0x3a4a4588ff167435 */ /* 0x004fe200000001ff */
[----:B------:R-:W-:Y:S01]  /*210d0*/  IMAD.MOV.U32 R23, RZ, RZ, 0x3606d905 ;  /* 0x3606d905ff177424 */ /* 0x000fe200078e00ff */
[----:B------:R2:W-:Y:S01]  /*210e0*/  STL.64 [R1+0xbf8], R14 ;  /* 0x000bf80e01007387 */ /* 0x0005e20000100a00 */
[----:B0-----:R-:W-:Y:S01]  /*210f0*/  HFMA2.MMA R6, -RZ, RZ, -0.09759521484375, -0.0019130706787109375 ;  /* 0xae3f97d6ff067435 */ /* 0x001fe200000001ff */
[----:B------:R-:W-:Y:S02]  /*21100*/  IMAD.MOV.U32 R7, RZ, RZ, 0x26b84405 ;  /* 0x26b84405ff077424 */ /* 0x000fe400078e00ff */
[----:B------:R0:W-:Y:S01]  /*21110*/  STL.64 [R1+0xc60], R10 ;  /* 0x000c600a01007387 */ /* 0x0001e20000100a00 */
[----:B-1----:R-:W-:Y:S01]  /*21120*/  IMAD.MOV.U32 R12, RZ, RZ, 0x315951d7 ;  /* 0x315951d7ff0c7424 */ /* 0x002fe200078e00ff */
[----:B------:R-:W-:-:S02]  /*21130*/  MOV R13, 0xb0578799 ;  /* 0xb0578799000d7802 */ /* 0x000fc40000000f00 */
[----:B------:R1:W-:Y:S01]  /*21140*/  STL.64 [R1+0xc00], R16 ;  /* 0x000c001001007387 */ /* 0x0003e20000100a00 */
[----:B--2---:R-:W-:-:S03]  /*21150*/  HFMA2.MMA R15, -RZ, RZ, 0.08184814453125, -56992 ;  /* 0x2d3dfaf5ff0f7435 */ /* 0x004fc600000001ff */
[----:B------:R2:W-:Y:S01]  /*21160*/  STL.64 [R1+0xc50], R18 ;  /* 0x000c501201007387 */ /* 0x0005e20000100a00 */
[----:B------:R-:W-:Y:S01]  /*21170*/  MOV R14, 0xae4680a9 ;  /* 0xae4680a9000e7802 */ /* 0x000fe20000000f00 */
[----:B0-----:R-:W-:Y:S01]  /*21180*/  HFMA2.MMA R11, -RZ, RZ, -0.0248260498046875, 7912 ;  /* 0xa65b6fbaff0b7435 */ /* 0x001fe200000001ff */
[----:B------:R-:W-:Y:S01]  /*21190*/  MOV R10, 0x2f6d7999 ;  /* 0x2f6d7999000a7802 */ /* 0x000fe20000000f00 */
[----:B------:R0:W-:Y:S01]  /*211a0*/  STL.64 [R1+0xab0], R20 ;  /* 0x000ab01401007387 */ /* 0x0001e20000100a00 */
[----:B-1----:R-:W-:Y:S01]  /*211b0*/  IMAD.MOV.U32 R16, RZ, RZ, -0x5bd72013 ;  /* 0xa428dfedff107424 */ /* 0x002fe200078e00ff */
[----:B------:R-:W-:Y:S02]  /*211c0*/  MOV R17, 0xabaa6b58 ;  /* 0xabaa6b5800117802 */ /* 0x000fe40000000f00 */
[----:B------:R1:W-:Y:S01]  /*211d0*/  STL.64 [R1+0xac8], R22 ;  /* 0x000ac81601007387 */ /* 0x0003e20000100a00 */
[----:B--2---:R-:W-:-:S03]  /*211e0*/  HFMA2.MMA R18, -RZ, RZ, 0.1531982421875, -0.00011903047561645507812 ;  /* 0x30e787cdff127435 */ /* 0x004fc600000001ff */
[----:B------:R2:W-:Y:S01]  /*211f0*/  STL.64 [R1+0xbd0], R6 ;  /* 0x000bd00601007387 */ /* 0x0005e20000100a00 */
[----:B------:R-:W-:-:S03]  /*21200*/  IMAD.MOV.U32 R19, RZ, RZ, -0x4f944755 ;  /* 0xb06bb8abff137424 */ /* 0x000fc600078e00ff */
[----:B------:R3:W-:Y:S01]  /*21210*/  STL.64 [R1+0xc28], R12 ;  /* 0x000c280c01007387 */ /* 0x0007e20000100a00 */
[----:B0-----:R-:W-:Y:S01]  /*21220*/  IMAD.MOV.U32 R20, RZ, RZ, -0x4d8de466 ;  /* 0xb2721b9aff147424 */ /* 0x001fe200078e00ff */
[----:B------:R-:W-:Y:S01]  /*21230*/  MOV R21, 0x31d606a3 ;  /* 0x31d606a300157802 */ /* 0x000fe20000000f00 */
[----:B-1----:R-:W-:Y:S01]  /*21240*/  HFMA2.MMA R23, -RZ, RZ, 0.0149993896484375, -0.005496978759765625 ;  /* 0x23ae9da1ff177435 */ /* 0x002fe200000001ff */
[----:B------:R-:W-:Y:S01]  /*21250*/  MOV R22, 0xa9df0b0c ;  /* 0xa9df0b0c00167802 */ /* 0x000fe20000000f00 */
[----:B------:R0:W-:Y:S01]  /*21260*/  STL.64 [R1+0xc40], R16 ;  /* 0x000c401001007387 */ /* 0x0001e20000100a00 */
[----:B--2---:R-:W-:Y:S01]  /*21270*/  IMAD.MOV.U32 R6, RZ, RZ, -0x504d3181 ;  /* 0xafb2ce7fff067424 */ /* 0x004fe200078e00ff */
[----:B------:R-:W-:Y:S02]  /*21280*/  MOV R7, 0x34ba0a82 ;  /* 0x34ba0a8200077802 */ /* 0x000fe40000000f00 */
[----:B------:R1:W-:Y:S01]  /*21290*/  STL.64 [R1+0xc38], R14 ;  /* 0x000c380e01007387 */ /* 0x0003e20000100a00 */
[----:B---3--:R-:W-:Y:S01]  /*212a0*/  HFMA2.MMA R13, -RZ, RZ, -0.1663818359375, -0.0100250244140625 ;  /* 0xb153a122ff0d7435 */ /* 0x008fe200000001ff */
[----:B------:R-:W-:-:S02]  /*212b0*/  MOV R12, 0xb799c17a ;  /* 0xb799c17a000c7802 */ /* 0x000fc40000000f00 */
[----:B------:R2:W-:Y:S01]  /*212c0*/  STL.64 [R1+0xc98], R10 ;  /* 0x000c980a01007387 */ /* 0x0005e20000100a00 */
[----:B0-----:R-:W-:-:S03]  /*212d0*/  HFMA2.MMA R16, -RZ, RZ, 0.319091796875, 1096 ;  /* 0x351b6448ff107435 */ /* 0x001fc600000001ff */
[----:B------:R0:W-:Y:S01]  /*212e0*/  STL.64 [R1+0xaf0], R20 ;  /* 0x000af01401007387 */ /* 0x0001e20000100a00 */
[----:B------:R-:W-:Y:S02]  /*212f0*/  IMAD.MOV.U32 R17, RZ, RZ, 0x2a83a738 ;  /* 0x2a83a738ff117424 */ /* 0x000fe400078e00ff */
[----:B-1----:R-:W-:Y:S01]  /*21300*/  IMAD.MOV.U32 R14, RZ, RZ, 0x36688aea ;  /* 0x36688aeaff0e7424 */ /* 0x002fe200078e00ff */
[----:B------:R-:W-:Y:S01]  /*21310*/  MOV R15, 0xb6082c3c ;  /* 0xb6082c3c000f7802 */ /* 0x000fe20000000f00 */
[----:B------:R1:W-:Y:S01]  /*21320*/  STL.64 [R1+0xc10], R6 ;  /* 0x000c100601007387 */ /* 0x0003e20000100a00 */
[----:B--2---:R-:W-:Y:S01]  /*21330*/  HFMA2.MMA R10, -RZ, RZ, 0.1258544921875, -2.712890625 ;  /* 0x3007c16dff0a7435 */ /* 0x004fe200000001ff */
[----:B------:R-:W-:Y:S02]  /*21340*/  IMAD.MOV.U32 R11, RZ, RZ, -0x4a71ca99 ;  /* 0xb58e3567ff0b7424 */ /* 0x000fe400078e00ff */
[----:B------:R2:W-:Y:S01]  /*21350*/  STL.64 [R1+0xc90], R18 ;  /* 0x000c901201007387 */ /* 0x0005e20000100a00 */
[----:B0-----:R-:W-:-:S03]  /*21360*/  HFMA2.MMA R20, -RZ, RZ, -0.42138671875, 3826 ;  /* 0xb6be6b79ff147435 */ /* 0x001fc600000001ff */
[----:B------:R0:W-:Y:S01]  /*21370*/  STL.64 [R1+0xb18], R22 ;  /* 0x000b181601007387 */ /* 0x0001e20000100a00 */
[----:B------:R-:W-:Y:S01]  /*21380*/  IMAD.MOV.U32 R21, RZ, RZ, 0x35bf0101 ;  /* 0x35bf0101ff157424 */ /* 0x000fe200078e00ff */
[----:B-1----:R-:W-:Y:S02]  /*21390*/  HFMA2.MMA R6, -RZ, RZ, 0.055633544921875, -1554 ;  /* 0x2b1fe612ff067435 */ /* 0x002fe400000001ff */
[----:B------:R1:W-:Y:S01]  /*213a0*/  STL.64 [R1+0xc68], R12 ;  /* 0x000c680c01007387 */ /* 0x0003e20000100a00 */
[----:B------:R-:W-:Y:S01]  /*213b0*/  IMAD.MOV.U32 R7, RZ, RZ, -0x55ead275 ;  /* 0xaa152d8bff077424 */ /* 0x000fe200078e00ff */
[----:B--2---:R-:W-:Y:S01]  /*213c0*/  HFMA2.MMA R19, -RZ, RZ, 0.494140625, -1.189453125 ;  /* 0x37e8bcc2ff137435 */ /* 0x004fe200000001ff */
        /* <DEDUP_REMOVED lines=8> */
[----:B--2---:R-:W-:Y:S01]  /*21450*/  HFMA2.MMA R15, -RZ, RZ, 0.712890625, -0.0002586841583251953125 ;  /* 0x39b48c3dff0f7435 */ /* 0x004fe200000001ff */
[----:B------:R-:W-:Y:S02]  /*21460*/  MOV R14, 0x2acfbe8a ;  /* 0x2acfbe8a000e7802 */ /* 0x000fe40000000f00 */
[----:B------:R2:W-:Y:S01]  /*21470*/  STL.64 [R1+0xb40], R20 ;  /* 0x000b401401007387 */ /* 0x0005e20000100a00 */
[----:B0-----:R-:W-:Y:S01]  /*21480*/  IMAD.MOV.U32 R16, RZ, RZ, 0x3858ebaf ;  /* 0x3858ebafff107424 */ /* 0x001fe200078e00ff */
[----:B------:R-:W-:-:S02]  /*21490*/  MOV R17, 0xb9af99c3 ;  /* 0xb9af99c300117802 */ /* 0x000fc40000000f00 */
[----:B------:R0:W-:Y:S01]  /*214a0*/  STL.64 [R1+0xb68], R22 ;  /* 0x000b681601007387 */ /* 0x0001e20000100a00 */
[----:B-1----:R-:W-:-:S03]  /*214b0*/  HFMA2.MMA R11, -RZ, RZ, 0.059326171875, -3744 ;  /* 0x2b98eb50ff0b7435 */ /* 0x002fc600000001ff */
[----:B------:R1:W-:Y:S01]  /*214c0*/  STL.64 [R1+0xc48], R6 ;  /* 0x000c480601007387 */ /* 0x0003e20000100a00 */
[----:B------:R-:W-:-:S03]  /*214d0*/  MOV R10, 0xac9aec38 ;  /* 0xac9aec38000a7802 */ /* 0x000fc60000000f00 */
[----:B------:R3:W-:Y:S01]  /*214e0*/  STL.64 [R1+0xca0], R12 ;  /* 0x000ca00c01007387 */ /* 0x0007e20000100a00 */
[----:B--2---:R-:W-:Y:S01]  /*214f0*/  HFMA2.MMA R21, -RZ, RZ, -0.3603515625, 43744 ;  /* 0xb5c47957ff157435 */ /* 0x004fe200000001ff */
[----:B------:R-:W-:Y:S02]  /*21500*/  MOV R20, 0xb99cccd4 ;  /* 0xb99cccd400147802 */ /* 0x000fe40000000f00 */
[----:B------:R2:W-:Y:S01]  /*21510*/  STL.64 [R1+0xcc8], R18 ;  /* 0x000cc81201007387 */ /* 0x0005e20000100a00 */
[----:B0-----:R-:W-:Y:S01]  /*21520*/  HFMA2.MMA R22, -RZ, RZ, 0.2176513671875, -18976 ;  /* 0x32f7f4a2ff167435 */ /* 0x001fe200000001ff */
[----:B------:R-:W-:Y:S02]  /*21530*/  IMAD.MOV.U32 R23, RZ, RZ, -0x4d8c38de ;  /* 0xb273c722ff177424 */ /* 0x000fe400078e00ff */
[----:B-1----:R-:W-:Y:S01]  /*21540*/  IMAD.MOV.U32 R6, RZ, RZ, -0x4da878ae ;  /* 0xb2578752ff067424 */ /* 0x002fe200078e00ff */
[----:B------:R-:W-:Y:S01]  /*21550*/  MOV R7, 0x29c2c5d5 ;  /* 0x29c2c5d500077802 */ /* 0x000fe20000000f00 */
[----:B------:R0:W-:Y:S01]  /*21560*/  STL.64 [R1+0xcb8], R16 ;  /* 0x000cb81001007387 */ /* 0x0001e20000100a00 */
[----:B---3--:R-:W-:Y:S01]  /*21570*/  HFMA2.MMA R13, -RZ, RZ, -0.2646484375, -0.001155853271484375 ;  /* 0xb43c94bcff0d7435 */ /* 0x008fe200000001ff */
[----:B------:R-:W-:-:S02]  /*21580*/  MOV R12, 0x35258957 ;  /* 0x35258957000c7802 */ /* 0x000fc40000000f00 */
[----:B------:R1:W-:Y:S01]  /*21590*/  STL.64 [R1+0xcb0], R14 ;  /* 0x000cb00e01007387 */ /* 0x0003e20000100a00 */
[----:B--2---:R-:W-:Y:S01]  /*215a0*/  HFMA2.MMA R18, -RZ, RZ, 0.0154876708984375, -809.5 ;  /* 0x23eee253ff127435 */ /* 0x004fe200000001ff */
[----:B------:R-:W-:Y:S02]  /*215b0*/  IMAD.MOV.U32 R19, RZ, RZ, 0x2d1bcefb ;  /* 0x2d1bcefbff137424 */ /* 0x000fe400078e00ff */
[----:B------:R2:W-:Y:S01]  /*215c0*/  STL.64 [R1+0xc88], R6 ;  /* 0x000c880601007387 */ /* 0x0005e20000100a00 */
[----:B0-----:R-:W-:Y:S01]  /*215d0*/  HFMA2.MMA R16, -RZ, RZ, -0.202392578125, 17504 ;  /* 0xb27a7446ff107435 */ /* 0x001fe200000001ff */
[----:B------:R-:W-:Y:S02]  /*215e0*/  IMAD.MOV.U32 R17, RZ, RZ, 0x31859418 ;  /* 0x31859418ff117424 */ /* 0x000fe400078e00ff */
[----:B------:R0:W-:Y:S01]  /*215f0*/  STL.64 [R1+0xd10], R10 ;  /* 0x000d100a01007387 */ /* 0x0001e20000100a00 */
[----:B-1----:R-:W-:Y:S01]  /*21600*/  IMAD.MOV.U32 R14, RZ, RZ, -0x54496689 ;  /* 0xabb69977ff0e7424 */ /* 0x002fe200078e00ff */
[----:B------:R-:W-:-:S02]  /*21610*/  MOV R15, 0x32e788fe ;  /* 0x32e788fe000f7802 */ /* 0x000fc40000000f00 */
[----:B------:R1:W-:Y:S01]  /*21620*/  STL.64 [R1+0xb90], R20 ;  /* 0x000b901401007387 */ /* 0x0003e20000100a00 */
[----:B--2---:R-:W-:Y:S01]  /*21630*/  HFMA2.MMA R6, -RZ, RZ, 0.69677734375, 30128 ;  /* 0x3993775bff067435 */ /* 0x004fe200000001ff */
[----:B------:R-:W-:Y:S02]  /*21640*/  IMAD.MOV.U32 R7, RZ, RZ, -0x4719cdec ;  /* 0xb8e63214ff077424 */ /* 0x000fe400078e00ff */
[----:B------:R2:W-:Y:S01]  /*21650*/  STL.64 [R1+0xbb8], R22 ;  /* 0x000bb81601007387 */ /* 0x0005e20000100a00 */
[----:B0-----:R-:W-:-:S03]  /*21660*/  HFMA2.MMA R10, -RZ, RZ, 0.2349853515625, -0.0009937286376953125 ;  /* 0x33859412ff0a7435 */ /* 0x001fc600000001ff */
[----:B------:R0:W-:Y:S01]  /*21670*/  STL.64 [R1+0xce0], R12 ;  /* 0x000ce00c01007387 */ /* 0x0001e20000100a00 */
[----:B------:R-:W-:Y:S02]  /*21680*/  IMAD.MOV.U32 R11, RZ, RZ, 0x263e2a76 ;  /* 0x263e2a76ff0b7424 */ /* 0x000fe400078e00ff */
[----:B-1----:R-:W-:Y:S01]  /*21690*/  IMAD.MOV.U32 R20, RZ, RZ, 0x2b0a2bbf ;  /* 0x2b0a2bbfff147424 */ /* 0x002fe200078e00ff */
[----:B------:R1:W-:Y:S01]  /*216a0*/  STL.64 [R1+0xd08], R18 ;  /* 0x000d081201007387 */ /* 0x0003e20000100a00 */
[----:B------:R-:W-:Y:S01]  /*216b0*/  MOV R21, 0xa2e9da4e ;  /* 0xa2e9da4e00157802 */ /* 0x000fe20000000f00 */
[----:B--2---:R-:W-:Y:S02]  /*216c0*/  HFMA2.MMA R23, -RZ, RZ, -0.381103515625, -7.34765625 ;  /* 0xb619c759ff177435 */ /* 0x004fe400000001ff */
[----:B------:R2:W-:Y:S01]  /*216d0*/  STL.64 [R1+0xce8], R14 ;  /* 0x000ce80e01007387 */ /* 0x0005e20000100a00 */
[----:B------:R-:W-:Y:S01]  /*216e0*/  MOV R22, 0x37068711 ;  /* 0x3706871100167802 */ /* 0x000fe20000000f00 */
[----:B0-----:R-:W-:Y:S01]  /*216f0*/  IMAD.MOV.U32 R12, RZ, RZ, -0x45d4eb26 ;  /* 0xba2b14daff0c7424 */ /* 0x001fe200078e00ff */
[----:B------:R-:W-:Y:S01]  /*21700*/  MOV R13, 0x3a5c11ce ;  /* 0x3a5c11ce000d7802 */ /* 0x000fe20000000f00 */
[----:B------:R0:W-:Y:S01]  /*21710*/  STL.64 [R1+0xcf0], R16 ;  /* 0x000cf01001007387 */ /* 0x0001e20000100a00 */
[----:B-1----:R-:W-:Y:S01]  /*21720*/  HFMA2.MMA R19, -RZ, RZ, -0.08734130859375, 3010 ;  /* 0xad9769e1ff137435 */ /* 0x002fe200000001ff */
[----:B------:R-:W-:-:S02]  /*21730*/  MOV R18, 0xb60d6f65 ;  /* 0xb60d6f6500127802 */ /* 0x000fc40000000f00 */
[----:B------:R1:W-:Y:S01]  /*21740*/  STL.64 [R1+0xbe0], R20 ;  /* 0x000be01401007387 */ /* 0x0003e20000100a00 */
[----:B--2---:R-:W-:Y:S01]  /*21750*/  HFMA2.MMA R15, -RZ, RZ, -0.6279296875, 0.0002286434173583984375 ;  /* 0xb9060b7eff0f7435 */ /* 0x004fe200000001ff */
[----:B------:R-:W-:Y:S02]  /*21760*/  MOV R14, 0x392e88ac ;  /* 0x392e88ac000e7802 */ /* 0x000fe40000000f00 */
[----:B------:R2:W-:Y:S01]  /*21770*/  STL.64 [R1+0xcc0], R6 ;  /* 0x000cc00601007387 */ /* 0x0005e20000100a00 */
[----:B0-----:R-:W-:Y:S01]  /*21780*/  IMAD.MOV.U32 R16, RZ, RZ, 0x384231bf ;  /* 0x384231bfff107424 */ /* 0x001fe200078e00ff */
[----:B------:R-:W-:Y:S02]  /*21790*/  MOV R17, 0x319c9bcd ;  /* 0x319c9bcd00117802 */ /* 0x000fe40000000f00 */
[----:B------:R0:W-:Y:S01]  /*217a0*/  STL.64 [R1+0xd18], R12 ;  /* 0x000d180c01007387 */ /* 0x0001e20000100a00 */
[----:B-1----:R-:W-:Y:S01]  /*217b0*/  HFMA2.MMA R20, -RZ, RZ, 0.0301971435546875, 0.00146770477294921875 ;  /* 0x27bb1603ff147435 */ /* 0x002fe200000001ff */
[----:B------:R-:W-:-:S02]  /*217c0*/  IMAD.MOV.U32 R21, RZ, RZ, 0x2ecdce2c ;  /* 0x2ecdce2cff157424 */ /* 0x000fc400078e00ff */
[----:B------:R1:W-:Y:S01]  /*217d0*/  STL.64 [R1+0xd50], R10 ;  /* 0x000d500a01007387 */ /* 0x0003e20000100a00 */
[----:B--2---:R-:W-:Y:S01]  /*217e0*/  IMAD.MOV.U32 R6, RZ, RZ, 0x2f96d785 ;  /* 0x2f96d785ff067424 */ /* 0x004fe200078e00ff */
[----:B------:R-:W-:Y:S02]  /*217f0*/  MOV R7, 0xae99d6d5 ;  /* 0xae99d6d500077802 */ /* 0x000fe40000000f00 */
[----:B------:R2:W-:Y:S01]  /*21800*/  STL.64 [R1+0xc08], R22 ;  /* 0x000c081601007387 */ /* 0x0005e20000100a00 */
[----:B0-----:R-:W-:-:S03]  /*21810*/  HFMA2.MMA R13, -RZ, RZ, 0.1781005859375, 0.007732391357421875 ;  /* 0x31b31febff0d7435 */ /* 0x001fc600000001ff */
[----:B------:R0:W-:Y:S01]  /*21820*/  STL.64 [R1+0xd40], R18 ;  /* 0x000d401201007387 */ /* 0x0001e20000100a00 */
[----:B------:R-:W-:Y:S02]  /*21830*/  MOV R12, 0xb224c2f7 ;  /* 0xb224c2f7000c7802 */ /* 0x000fe40000000f00 */
[----:B-1----:R-:W-:Y:S01]  /*21840*/  MOV R10, 0xba27cf93 ;  /* 0xba27cf93000a7802 */ /* 0x002fe20000000f00 */
[----:B------:R1:W-:Y:S01]  /*21850*/  STL.64 [R1+0xd30], R16 ;  /* 0x000d301001007387 */ /* 0x0003e20000100a00 */
[----:B------:R-:W-:Y:S01]  /*21860*/  MOV R11, 0x39917d90 ;  /* 0x39917d90000b7802 */ /* 0x000fe20000000f00 */
[----:B--2---:R-:W-:Y:S01]  /*21870*/  IMAD.MOV.U32 R22, RZ, RZ, 0x398e04a8 ;  /* 0x398e04a8ff167424 */ /* 0x004fe200078e00ff */
[----:B------:R-:W-:Y:S01]  /*21880*/  MOV R23, 0x3554208f ;  /* 0x3554208f00177802 */ /* 0x000fe20000000f00 */
[----:B------:R2:W-:Y:S01]  /*21890*/  STL.64 [R1+0xd28], R14 ;  /* 0x000d280e01007387 */ /* 0x0005e20000100a00 */
[----:B0-----:R-:W-:Y:S01]  /*218a0*/  HFMA2.MMA R18, -RZ, RZ, -0.57373046875, 0.0024356842041015625 ;  /* 0xb89718fdff127435 */ /* 0x001fe200000001ff */
[----:B------:R-:W-:-:S02]  /*218b0*/  IMAD.MOV.U32 R19, RZ, RZ, 0x3a31cb4e ;  /* 0x3a31cb4eff137424 */ /* 0x000fc400078e00ff */
[----:B------:R0:W-:Y:S01]  /*218c0*/  STL.64 [R1+0xd00], R6 ;  /* 0x000d000601007387 */ /* 0x0001e20000100a00 */
[----:B-1----:R-:W-:Y:S01]  /*218d0*/  HFMA2.MMA R16, -RZ, RZ, 0.1146240234375, 1.1484375 ;  /* 0x2f563c98ff107435 */ /* 0x002fe200000001ff */
[----:B------:R-:W-:Y:S02]  /*218e0*/  IMAD.MOV.U32 R17, RZ, RZ, -0x51214c70 ;  /* 0xaedeb390ff117424 */ /* 0x000fe400078e00ff */
[----:B------:R1:W-:Y:S01]  /*218f0*/  STL.64 [R1+0xd88], R10 ;  /* 0x000d880a01007387 */ /* 0x0003e20000100a00 */
[----:B--2---:R-:W-:Y:S01]  /*21900*/  IMAD.MOV.U32 R14, RZ, RZ, -0x4f3fb378 ;  /* 0xb0c04c88ff0e7424 */ /* 0x004fe200078e00ff */
[----:B------:R-:W-:Y:S02]  /*21910*/  MOV R15, 0x261b2096 ;  /* 0x261b2096000f7802 */ /* 0x000fe40000000f00 */
[----:B------:R2:W-:Y:S01]  /*21920*/  STL.64 [R1+0xc30], R20 ;  /* 0x000c301401007387 */ /* 0x0005e20000100a00 */
[----:B0-----:R-:W-:-:S03]  /*21930*/  HFMA2.MMA R6, -RZ, RZ, -0.449462890625, -3.171875 ;  /* 0xb731c258ff067435 */ /* 0x001fc600000001ff */
[----:B------:R0:W-:Y:S01]  /*21940*/  STL.64 [R1+0xc58], R22 ;  /* 0x000c581601007387 */ /* 0x0001e20000100a00 */
[----:B------:R-:W-:Y:S01]  /*21950*/  IMAD.MOV.U32 R7, RZ, RZ, 0x36e39c79 ;  /* 0x36e39c79ff077424 */ /* 0x000fe200078e00ff */
[----:B-1----:R-:W-:Y:S01]  /*21960*/  MOV R10, 0xb11225d7 ;  /* 0xb11225d7000a7802 */ /* 0x002fe20000000f00 */
[----:B------:R-:W-:Y:S01]  /*21970*/  IMAD.MOV.U32 R11, RZ, RZ, 0x301db2a5 ;  /* 0x301db2a5ff0b7424 */ /* 0x000fe200078e00ff */
[----:B------:R1:W-:Y:S01]  /*21980*/  STL.64 [R1+0xd58], R12 ;  /* 0x000d580c01007387 */ /* 0x0003e20000100a00 */
[----:B--2---:R-:W-:-:S03]  /*21990*/  HFMA2.MMA R21, -RZ, RZ, 0.2279052734375, -1.0966796875 ;  /* 0x334bbc63ff157435 */ /* 0x004fc600000001ff */
[----:B------:R2:W-:Y:S01]  /*219a0*/  STL.64 [R1+0xd60], R14 ;  /* 0x000d600e01007387 */ /* 0x0005e20000100a00 */
[----:B------:R-:W-:Y:S01]  /*219b0*/  MOV R20, 0xb3bd97bf ;  /* 0xb3bd97bf00147802 */ /* 0x000fe20000000f00 */
[----:B0-----:R-:W-:Y:S02]  /*219c0*/  HFMA2.MMA R22, -RZ, RZ, -0.06829833984375, -4.28125 ;  /* 0xac5fc448ff167435 */ /* 0x001fe400000001ff */
[----:B------:R0:W-:Y:S01]  /*219d0*/  STL.64 [R1+0xd80], R18 ;  /* 0x000d801201007387 */ /* 0x0001e20000100a00 */
[----:B------:R-:W-:Y:S01]  /*219e0*/  IMAD.MOV.U32 R23, RZ, RZ, 0x22adcde9 ;  /* 0x22adcde9ff177424 */ /* 0x000fe200078e00ff */
[----:B-1----:R-:W-:Y:S02]  /*219f0*/  HFMA2.MMA R13, -RZ, RZ, -0.58642578125, -64.125 ;  /* 0xb8b1d402ff0d7435 */ /* 0x002fe400000001ff */
[----:B------:R1:W-:Y:S01]  /*21a00*/  STL.64 [R1+0xd68], R16 ;  /* 0x000d681001007387 */ /* 0x0003e20000100a00 */
[----:B------:R-:W-:Y:S01]  /*21a10*/  IMAD.MOV.U32 R12, RZ, RZ, 0x3443638e ;  /* 0x3443638eff0c7424 */ /* 0x000fe200078e00ff */
[----:B--2---:R-:W-:-:S02]  /*21a20*/  HFMA2.MMA R14, -RZ, RZ, -0.1390380859375, -1.1861324310302734375e-05 ;  /* 0xb07380c7ff0e7435 */ /* 0x004fc400000001ff */
[----:B------:R2:W-:Y:S01]  /*21a30*/  STL.64 [R1+0xdc8], R10 ;  /* 0x000dc80a01007387 */ /* 0x0005e20000100a00 */
[----:B------:R-:W-:Y:S01]  /*21a40*/  MOV R15, 0x3697f31f ;  /* 0x3697f31f000f7802 */ /* 0x000fe20000000f00 */
[----:B0-----:R-:W-:Y:S01]  /*21a50*/  HFMA2.MMA R18, -RZ, RZ, 0.241943359375, 47.40625 ;  /* 0x33be51edff127435 */ /* 0x001fe200000001ff */
[----:B------:R-:W-:Y:S01]  /*21a60*/  MOV R19, 0xb2d855fd ;  /* 0xb2d855fd00137802 */ /* 0x000fe20000000f00 */
[----:B------:R0:W-:Y:S01]  /*21a70*/  STL.64 [R1+0xd38], R6 ;  /* 0x000d380601007387 */ /* 0x0001e20000100a00 */
[----:B-1----:R-:W-:Y:S01]  /*21a80*/  HFMA2.MMA R17, -RZ, RZ, 0.338134765625, -3.265625 ;  /* 0x3569c288ff117435 */ /* 0x002fe200000001ff */
[----:B------:R-:W-:Y:S02]  /*21a90*/  IMAD.MOV.U32 R16, RZ, RZ, -0x49c13963 ;  /* 0xb63ec69dff107424 */ /* 0x000fe400078e00ff */
[----:B------:R1:W-:Y:S01]  /*21aa0*/  STL.64 [R1+0xc80], R20 ;  /* 0x000c801401007387 */ /* 0x0003e20000100a00 */
[----:B--2---:R-:W-:Y:S01]  /*21ab0*/  HFMA2.MMA R10, -RZ, RZ, 0.52978515625, -7944 ;  /* 0x383defc2ff0a7435 */ /* 0x004fe200000001ff */
        /* <DEDUP_REMOVED lines=8> */
[----:B--2---:R-:W-:Y:S01]  /*21b40*/  HFMA2.MMA R23, -RZ, RZ, -0.127197265625, 18128 ;  /* 0xb012746dff177435 */ /* 0x004fe200000001ff */
[----:B------:R-:W-:-:S02]  /*21b50*/  MOV R22, 0xa432faca ;  /* 0xa432faca00167802 */ /* 0x000fc40000000f00 */
[----:B------:R2:W-:Y:S01]  /*21b60*/  STL.64 [R1+0xdb8], R18 ;  /* 0x000db81201007387 */ /* 0x0005e20000100a00 */
[----:B0-----:R-:W-:-:S03]  /*21b70*/  HFMA2.MMA R12, -RZ, RZ, -0.0085296630859375, -367.25 ;  /* 0xa05eddbdff0c7435 */ /* 0x001fc600000001ff */
[----:B------:R0:W-:Y:S01]  /*21b80*/  STL.64 [R1+0xda8], R16 ;  /* 0x000da81001007387 */ /* 0x0001e20000100a00 */
[----:B------:R-:W-:Y:S01]  /*21b90*/  MOV R13, 0xaeb1f868 ;  /* 0xaeb1f868000d7802 */ /* 0x000fe20000000f00 */
[----:B-1----:R-:W-:Y:S02]  /*21ba0*/  HFMA2.MMA R15, -RZ, RZ, -0.08209228515625, -0.0003426074981689453125 ;  /* 0xad418d9dff0f7435 */ /* 0x002fe400000001ff */
[----:B------:R1:W-:Y:S01]  /*21bb0*/  STL.64 [R1+0xd78], R6 ;  /* 0x000d780601007387 */ /* 0x0003e20000100a00 */
[----:B------:R-:W-:Y:S01]  /*21bc0*/  IMAD.MOV.U32 R14, RZ, RZ, 0x2e3a66b4 ;  /* 0x2e3a66b4ff0e7424 */ /* 0x000fe200078e00ff */
[----:B--2---:R-:W-:Y:S01]  /*21bd0*/  MOV R18, 0xb930c724 ;  /* 0xb930c72400127802 */ /* 0x004fe20000000f00 */
[----:B------:R-:W-:Y:S01]  /*21be0*/  IMAD.MOV.U32 R19, RZ, RZ, -0x4df4530d ;  /* 0xb20bacf3ff137424 */ /* 0x000fe200078e00ff */
        /* <DEDUP_REMOVED lines=10> */
[----:B0-----:R-:W-:Y:S01]  /*21c90*/  HFMA2.MMA R20, -RZ, RZ, -0.73681640625, -14.484375 ;  /* 0xb9e5cb3eff147435 */ /* 0x001fe200000001ff */
[----:B------:R-:W-:-:S02]  /*21ca0*/  IMAD.MOV.U32 R21, RZ, RZ, -0x4ac4ecc5 ;  /* 0xb53b133bff157424 */ /* 0x000fc400078e00ff */
[----:B------:R0:W-:Y:S01]  /*21cb0*/  STL.64 [R1+0xdf8], R18 ;  /* 0x000df81201007387 */ /* 0x0001e20000100a00 */
[----:B-1----:R-:W-:Y:S01]  /*21cc0*/  IMAD.MOV.U32 R22, RZ, RZ, 0x34ca97cc ;  /* 0x34ca97ccff167424 */ /* 0x002fe200078e00ff */
[----:B------:R-:W-:Y:S02]  /*21cd0*/  MOV R23, 0xb46accf2 ;  /* 0xb46accf200177802 */ /* 0x000fe40000000f00 */
[----:B------:R1:W-:Y:S01]  /*21ce0*/  STL.64 [R1+0xde0], R16 ;  /* 0x000de01001007387 */ /* 0x0003e20000100a00 */
[----:B--2---:R-:W-:-:S03]  /*21cf0*/  HFMA2.MMA R13, -RZ, RZ, 0.09893798828125, 7.9572200775146484375e-05 ;  /* 0x2e550537ff0d7435 */ /* 0x004fc600000001ff */
[----:B------:R2:W-:Y:S01]  /*21d00*/  STL.64 [R1+0xdb0], R6 ;  /* 0x000db00601007387 */ /* 0x0005e20000100a00 */
[----:B------:R-:W-:Y:S01]  /*21d10*/  IMAD.MOV.U32 R12, RZ, RZ, 0x372f51d8 ;  /* 0x372f51d8ff0c7424 */ /* 0x000fe200078e00ff */
[----:B0-----:R-:W-:Y:S02]  /*21d20*/  HFMA2.MMA R18, -RZ, RZ, -0.15478515625, -0.347412109375 ;  /* 0xb0f4b58fff127435 */ /* 0x001fe400000001ff */
        /* <DEDUP_REMOVED lines=8> */
[----:B0-----:R-:W-:Y:S01]  /*21db0*/  HFMA2.MMA R14, -RZ, RZ, -0.302734375, 95.6875 ;  /* 0xb4d855fbff0e7435 */ /* 0x001fe200000001ff */
[----:B------:R-:W-:-:S02]  /*21dc0*/  MOV R15, 0xaa45cbf6 ;  /* 0xaa45cbf6000f7802 */ /* 0x000fc40000000f00 */
[----:B------:R0:W-:Y:S01]  /*21dd0*/  STL.64 [R1+0xd48], R22 ;  /* 0x000d481601007387 */ /* 0x0001e20000100a00 */
[----:B-1----:R-:W-:Y:S01]  /*21de0*/  HFMA2.MMA R11, -RZ, RZ, 0.34912109375, -0.01309967041015625 ;  /* 0x3596a2b5ff0b7435 */ /* 0x002fe200000001ff */
        /* <DEDUP_REMOVED lines=8> */
[----:B-1----:R-:W-:-:S03]  /*21e70*/  HFMA2.MMA R12, -RZ, RZ, 0.6455078125, 2626 ;  /* 0x392a6921ff0c7435 */ /* 0x002fc600000001ff */
[----:B------:R1:W-:Y:S01]  /*21e80*/  STL.64 [R1+0xdf0], R6 ;  /* 0x000df00601007387 */ /* 0x0003e20000100a00 */
[----:B------:R-:W-:Y:S01]  /*21e90*/  MOV R13, 0xbb073923 ;  /* 0xbb073923000d7802 */ /* 0x000fe20000000f00 */
[----:B--2---:R-:W-:Y:S02]  /*21ea0*/  HFMA2.MMA R18, -RZ, RZ, 0.47265625, -36224 ;  /* 0x3790f86cff127435 */ /* 0x004fe400000001ff */
[----:B------:R2:W-:Y:S01]  /*21eb0*/  STL.64 [R1+0xe18], R14 ;  /* 0x000e180e01007387 */ /* 0x0005e20000100a00 */
[----:B------:R-:W-:Y:S01]  /*21ec0*/  IMAD.MOV.U32 R19, RZ, RZ, -0x4942b4f0 ;  /* 0xb6bd4b10ff137424 */ /* 0x000fe200078e00ff */
[----:B0-----:R-:W-:Y:S02]  /*21ed0*/  HFMA2.MMA R16, -RZ, RZ, -0.30224609375, 7.60546875 ;  /* 0xb4d6479bff107435 */ /* 0x001fe400000001ff */
[----:B------:R0:W-:Y:S01]  /*21ee0*/  STL.64 [R1+0xe78], R10 ;  /* 0x000e780a01007387 */ /* 0x0001e20000100a00 */
[----:B------:R-:W-:Y:S01]  /*21ef0*/  IMAD.MOV.U32 R17, RZ, RZ, 0x39bdf9d4 ;  /* 0x39bdf9d4ff117424 */ /* 0x000fe200078e00ff */
[----:B-1----:R-:W-:Y:S01]  /*21f00*/  MOV R6, 0x32451f4e ;  /* 0x32451f4e00067802 */ /* 0x002fe20000000f00 */
[----:B------:R-:W-:Y:S01]  /*21f10*/  IMAD.MOV.U32 R7, RZ, RZ, 0x22924184 ;  /* 0x22924184ff077424 */ /* 0x000fe200078e00ff */
[----:B------:R1:W-:Y:S01]  /*21f20*/  STL.64 [R1+0xd98], R22 ;  /* 0x000d981601007387 */ /* 0x0003e20000100a00 */
[----:B--2---:R-:W-:Y:S01]  /*21f30*/  IMAD.MOV.U32 R14, RZ, RZ, 0x3b0c2df0 ;  /* 0x3b0c2df0ff0e7424 */ /* 0x004fe200078e00ff */
[----:B------:R-:W-:-:S02]  /*21f40*/  MOV R15, 0xba847eb2 ;  /* 0xba847eb2000f7802 */ /* 0x000fc40000000f00 */
[----:B------:R2:W-:Y:S01]  /*21f50*/  STL.64 [R1+0xd70], R20 ;  /* 0x000d701401007387 */ /* 0x0005e20000100a00 */
[----:B0-----:R-:W-:Y:S01]  /*21f60*/  HFMA2.MMA R10, -RZ, RZ, 0.8818359375, 52512 ;  /* 0x3b0e7a69ff0a7435 */ /* 0x001fe200000001ff */
[----:B------:R-:W-:Y:S02]  /*21f70*/  IMAD.MOV.U32 R11, RZ, RZ, -0x44fee425 ;  /* 0xbb011bdbff0b7424 */ /* 0x000fe400078e00ff */
[----:B------:R0:W-:Y:S01]  /*21f80*/  STL.64 [R1+0xe28], R6 ;  /* 0x000e280601007387 */ /* 0x0001e20000100a00 */
[----:B-1----:R-:W-:Y:S01]  /*21f90*/  HFMA2.MMA R22, -RZ, RZ, 0.82080078125, 184 ;  /* 0x3a9159c0ff167435 */ /* 0x002fe200000001ff */
[----:B------:R-:W-:Y:S02]  /*21fa0*/  MOV R23, 0x35854f7b ;  /* 0x35854f7b00177802 */ /* 0x000fe40000000f00 */
[----:B------:R1:W-:Y:S01]  /*21fb0*/  STL.64 [R1+0xe48], R12 ;  /* 0x000e480c01007387 */ /* 0x0003e20000100a00 */
[----:B--2---:R-:W-:Y:S01]  /*21fc0*/  HFMA2.MMA R21, -RZ, RZ, 0.1724853515625, -1513 ;  /* 0x3185e5e9ff157435 */ /* 0x004fe200000001ff */
[----:B------:R-:W-:-:S02]  /*21fd0*/  IMAD.MOV.U32 R20, RZ, RZ, -0x57c7c94e ;  /* 0xa83836b2ff147424 */ /* 0x000fc400078e00ff */
[----:B------:R2:W-:Y:S01]  /*21fe0*/  STL.64 [R1+0xe50], R14 ;  /* 0x000e500e01007387 */ /* 0x0005e20000100a00 */
[----:B0-----:R-:W-:-:S03]  /*21ff0*/  IMAD.MOV.U32 R6, RZ, RZ, 0x3111c386 ;  /* 0x3111c386ff067424 */ /* 0x001fc600078e00ff */
[----:B------:R0:W-:Y:S01]  /*22000*/  STL.64 [R1+0xe70], R18 ;  /* 0x000e701201007387 */ /* 0x0001e20000100a00 */
[----:B------:R-:W-:-:S03]  /*22010*/  MOV R7, 0xb7d840e1 ;  /* 0xb7d840e100077802 */ /* 0x000fc60000000f00 */
[----:B------:R3:W-:Y:S01]  /*22020*/  STL.64 [R1+0xe58], R16 ;  /* 0x000e581001007387 */ /* 0x0007e20000100a00 */
[----:B-1----:R-:W-:Y:S01]  /*22030*/  IMAD.MOV.U32 R12, RZ, RZ, -0x4ac79a42 ;  /* 0xb53865beff0c7424 */ /* 0x002fe200078e00ff */
[----:B------:R-:W-:Y:S01]  /*22040*/  MOV R13, 0x345dc32f ;  /* 0x345dc32f000d7802 */ /* 0x000fe20000000f00 */
[----:B--2---:R-:W-:Y:S01]  /*22050*/  HFMA2.MMA R15, -RZ, RZ, -0.1805419921875, -0.0029468536376953125 ;  /* 0xb1c79a09ff0f7435 */ /* 0x004fe200000001ff */
[----:B------:R1:W-:Y:S01]  /*22060*/  STL.64 [R1+0xeb8], R10 ;  /* 0x000eb80a01007387 */ /* 0x0003e20000100a00 */
[----:B------:R-:W-:Y:S01]  /*22070*/  MOV R14, 0x32afd7e3 ;  /* 0x32afd7e3000e7802 */ /* 0x000fe20000000f00 */
[----:B0-----:R-:W-:Y:S01]  /*22080*/  HFMA2.MMA R19, -RZ, RZ, 0.97705078125, -58.40625 ;  /* 0x3bd1d34dff137435 */ /* 0x001fe200000001ff */
[----:B------:R-:W-:Y:S01]  /*22090*/  MOV R18, 0xbb8572b5 ;  /* 0xbb8572b500127802 */ /* 0x000fe20000000f00 */
[----:B------:R0:W-:Y:S01]  /*220a0*/  STL.64 [R1+0xde8], R22 ;  /* 0x000de81601007387 */ /* 0x0001e20000100a00 */
[----:B---3--:R-:W-:Y:S01]  /*220b0*/  IMAD.MOV.U32 R16, RZ, RZ, -0x5ae6560f ;  /* 0xa519a9f1ff107424 */ /* 0x008fe200078e00ff */
[----:B------:R-:W-:-:S02]  /*220c0*/  MOV R17, 0x30785d67 ;  /* 0x30785d6700117802 */ /* 0x000fc40000000f00 */
[----:B------:R2:W-:Y:S01]  /*220d0*/  STL.64 [R1+0xdc0], R20 ;  /* 0x000dc01401007387 */ /* 0x0005e20000100a00 */
[----:B-1----:R-:W-:Y:S01]  /*220e0*/  HFMA2.MMA R11, -RZ, RZ, -0.028472900390625, -40544 ;  /* 0xa74af8f3ff0b7435 */ /* 0x002fe200000001ff */
[----:B------:R-:W-:Y:S02]  /*220f0*/  MOV R10, 0xb3f9808b ;  /* 0xb3f9808b000a7802 */ /* 0x000fe40000000f00 */
[----:B------:R1:W-:Y:S01]  /*22100*/  STL.64 [R1+0xe68], R6 ;  /* 0x000e680601007387 */ /* 0x0003e20000100a00 */
[----:B0-----:R-:W-:-:S03]  /*22110*/  HFMA2.MMA R23, -RZ, RZ, 0.01334381103515625, -14.09375 ;  /* 0x22d5cb0cff177435 */ /* 0x001fc600000001ff */
[----:B------:R0:W-:Y:S01]  /*22120*/  STL.64 [R1+0xe80], R12 ;  /* 0x000e800c01007387 */ /* 0x0001e20000100a00 */
[----:B------:R-:W-:Y:S01]  /*22130*/  IMAD.MOV.U32 R22, RZ, RZ, -0x506ed5ca ;  /* 0xaf912a36ff167424 */ /* 0x000fe200078e00ff */
[----:B--2---:R-:W-:Y:S01]  /*22140*/  MOV R20, 0xb6102ac4 ;  /* 0xb6102ac400147802 */ /* 0x004fe20000000f00 */
[----:B------:R-:W-:Y:S01]  /*22150*/  IMAD.MOV.U32 R21, RZ, RZ, 0x35b26ccc ;  /* 0x35b26cccff157424 */ /* 0x000fe200078e00ff */
[----:B------:R2:W-:Y:S01]  /*22160*/  STL.64 [R1+0xe98], R16 ;  /* 0x000e981001007387 */ /* 0x0005e20000100a00 */
[----:B-1----:R-:W-:-:S03]  /*22170*/  HFMA2.MMA R6, -RZ, RZ, -0.1259765625, 96.625 ;  /* 0xb008560aff067435 */ /* 0x002fc600000001ff */
[----:B------:R1:W-:Y:S01]  /*22180*/  STL.64 [R1+0xe90], R14 ;  /* 0x000e900e01007387 */ /* 0x0003e20000100a00 */
[----:B------:R-:W-:Y:S01]  /*22190*/  IMAD.MOV.U32 R7, RZ, RZ, 0x2f143b5a ;  /* 0x2f143b5aff077424 */ /* 0x000fe200078e00ff */
[----:B0-----:R-:W-:Y:S02]  /*221a0*/  HFMA2.MMA R13, -RZ, RZ, 0.2078857421875, 0.0001523494720458984375 ;  /* 0x32a708feff0d7435 */ /* 0x001fe400000001ff */
[----:B------:R0:W-:Y:S01]  /*221b0*/  STL.64 [R1+0xea8], R18 ;  /* 0x000ea81201007387 */ /* 0x0001e20000100a00 */
[----:B------:R-:W-:Y:S01]  /*221c0*/  MOV R12, 0x3a5b23f8 ;  /* 0x3a5b23f8000c7802 */ /* 0x000fe20000000f00 */
[----:B--2---:R-:W-:Y:S01]  /*221d0*/  HFMA2.MMA R16, -RZ, RZ, -0.56884765625, -35072 ;  /* 0xb88df848ff107435 */ /* 0x004fe200000001ff */
[----:B------:R-:W-:Y:S01]  /*221e0*/  IMAD.MOV.U32 R17, RZ, RZ, -0x50e1393e ;  /* 0xaf1ec6c2ff117424 */ /* 0x000fe200078e00ff */
[----:B------:R2:W-:Y:S01]  /*221f0*/  STL.64 [R1+0xef0], R10 ;  /* 0x000ef00a01007387 */ /* 0x0005e20000100a00 */
[----:B-1----:R-:W-:Y:S01]  /*22200*/  IMAD.MOV.U32 R14, RZ, RZ, -0x4678d77e ;  /* 0xb9872882ff0e7424 */ /* 0x002fe200078e00ff */
[----:B------:R-:W-:-:S02]  /*22210*/  MOV R15, 0x3947558c ;  /* 0x3947558c000f7802 */ /* 0x000fc40000000f00 */
[----:B------:R1:W-:Y:S01]  /*22220*/  STL.64 [R1+0xe10], R20 ;  /* 0x000e101401007387 */ /* 0x0003e20000100a00 */
[----:B0-----:R-:W-:Y:S01]  /*22230*/  HFMA2.MMA R18, -RZ, RZ, -0.3232421875, 0.0004680156707763671875 ;  /* 0xb52c0fabff127435 */ /* 0x001fe200000001ff */
[----:B------:R-:W-:Y:S02]  /*22240*/  IMAD.MOV.U32 R19, RZ, RZ, 0x34d0d05d ;  /* 0x34d0d05dff137424 */ /* 0x000fe400078e00ff */
[----:B------:R0:W-:Y:S01]  /*22250*/  STL.64 [R1+0xe38], R22 ;  /* 0x000e381601007387 */ /* 0x0001e20000100a00 */
[----:B--2---:R-:W-:Y:S01]  /*22260*/  HFMA2.MMA R10, -RZ, RZ, -0.1851806640625, 0.007030487060546875 ;  /* 0xb1ed1f33ff0a7435 */ /* 0x004fe200000001ff */
[----:B------:R-:W-:Y:S02]  /*22270*/  IMAD.MOV.U32 R11, RZ, RZ, 0x3945b5d9 ;  /* 0x3945b5d9ff0b7424 */ /* 0x000fe400078e00ff */
[----:B------:R2:W-:Y:S01]  /*22280*/  STL.64 [R1+0xea0], R6 ;  /* 0x000ea00601007387 */ /* 0x0005e20000100a00 */
[----:B-1----:R-:W-:Y:S01]  /*22290*/  HFMA2.MMA R21, -RZ, RZ, 0.60693359375, 0.017181396484375 ;  /* 0x38db2466ff157435 */ /* 0x002fe200000001ff */
[----:B------:R-:W-:-:S02]  /*222a0*/  MOV R20, 0xb9938e1b ;  /* 0xb9938e1b00147802 */ /* 0x000fc40000000f00 */
[----:B------:R1:W-:Y:S01]  /*222b0*/  STL.64 [R1+0xec0], R12 ;  /* 0x000ec00c01007387 */ /* 0x0003e20000100a00 */
[----:B0-----:R-:W-:Y:S01]  /*222c0*/  HFMA2.MMA R22, -RZ, RZ, 0.04156494140625, 827.5 ;  /* 0x29526277ff167435 */ /* 0x001fe200000001ff */
[----:B------:R-:W-:Y:S02]  /*222d0*/  IMAD.MOV.U32 R23, RZ, RZ, -0x4ce70e84 ;  /* 0xb318f17cff177424 */ /* 0x000fe400078e00ff */
[----:B------:R0:W-:Y:S01]  /*222e0*/  STL.64 [R1+0xec8], R14 ;  /* 0x000ec80e01007387 */ /* 0x0001e20000100a00 */
[----:B--2---:R-:W-:Y:S01]  /*222f0*/  IMAD.MOV.U32 R6, RZ, RZ, 0x365dc32f ;  /* 0x365dc32fff067424 */ /* 0x004fe200078e00ff */
[----:B------:R-:W-:Y:S02]  /*22300*/  MOV R7, 0x2b60b368 ;  /* 0x2b60b36800077802 */ /* 0x000fe40000000f00 */
[----:B------:R2:W-:Y:S01]  /*22310*/  STL.64 [R1+0xed0], R16 ;  /* 0x000ed01001007387 */ /* 0x0005e20000100a00 */
[----:B-1----:R-:W-:Y:S01]  /*22320*/  IMAD.MOV.U32 R12, RZ, RZ, 0x32aac036 ;  /* 0x32aac036ff0c7424 */ /* 0x002fe200078e00ff */
[----:B------:R-:W-:-:S02]  /*22330*/  MOV R13, 0xb243fbaf ;  /* 0xb243fbaf000d7802 */ /* 0x000fc40000000f00 */
[----:B------:R1:W-:Y:S01]  /*22340*/  STL.64 [R1+0xee8], R18 ;  /* 0x000ee81201007387 */ /* 0x0003e20000100a00 */
[----:B0-----:R-:W-:Y:S01]  /*22350*/  HFMA2.MMA R15, -RZ, RZ, -0.9697265625, -1011 ;  /* 0xbbc2e3e6ff0f7435 */ /* 0x001fe200000001ff */
[----:B------:R-:W-:Y:S02]  /*22360*/  MOV R14, 0xb00a9a1c ;  /* 0xb00a9a1c000e7802 */ /* 0x000fe40000000f00 */
[----:B------:R0:W-:Y:S01]  /*22370*/  STL.64 [R1+0xf30], R10 ;  /* 0x000f300a01007387 */ /* 0x0001e20000100a00 */
[----:B--2---:R-:W-:Y:S01]  /*22380*/  IMAD.MOV.U32 R16, RZ, RZ, -0x45f26628 ;  /* 0xba0d99d8ff107424 */ /* 0x004fe200078e00ff */
[----:B------:R-:W-:Y:S02]  /*22390*/  MOV R17, 0x3c10084d ;  /* 0x3c10084d00117802 */ /* 0x000fe40000000f00 */
[----:B------:R2:W-:Y:S01]  /*223a0*/  STL.64 [R1+0xe60], R20 ;  /* 0x000e601401007387 */ /* 0x0005e20000100a00 */
[----:B-1----:R-:W-:Y:S01]  /*223b0*/  HFMA2.MMA R19, -RZ, RZ, -0.87841796875, 0.07373046875 ;  /* 0xbb072cb8ff137435 */ /* 0x002fe200000001ff */
[----:B------:R-:W-:-:S02]  /*223c0*/  MOV R18, 0x35abe64f ;  /* 0x35abe64f00127802 */ /* 0x000fc40000000f00 */
[----:B------:R1:W-:Y:S01]  /*223d0*/  STL.64 [R1+0xe88], R22 ;  /* 0x000e881601007387 */ /* 0x0003e20000100a00 */
[----:B0-----:R-:W-:Y:S01]  /*223e0*/  HFMA2.MMA R11, -RZ, RZ, -0.1571044921875, 0.00469970703125 ;  /* 0xb1071cd0ff0b7435 */ /* 0x001fe200000001ff */
[----:B------:R-:W-:Y:S02]  /*223f0*/  MOV R10, 0x31ee4973 ;  /* 0x31ee4973000a7802 */ /* 0x000fe40000000f00 */
[----:B------:R0:W-:Y:S04]  /*22400*/  STL.64 [R1+0xee0], R6 ;  /* 0x000ee00601007387 */ /* 0x0001e80000100a00 */
[----:B------:R3:W-:Y:S01]  /*22410*/  STL.64 [R1+0xef8], R12 ;  /* 0x000ef80c01007387 */ /* 0x0007e20000100a00 */
[----:B--2---:R-:W-:Y:S01]  /*22420*/  IMAD.MOV.U32 R20, RZ, RZ, -0x447b9580 ;  /* 0xbb846a80ff147424 */ /* 0x004fe200078e00ff */
[----:B------:R-:W-:Y:S01]  /*22430*/  MOV R21, 0xb6128c3e ;  /* 0xb6128c3e00157802 */ /* 0x000fe20000000f00 */
[----:B-1----:R-:W-:Y:S01]  /*22440*/  HFMA2.MMA R23, -RZ, RZ, -0.4482421875, -472.25 ;  /* 0xb72cdf61ff177435 */ /* 0x002fe200000001ff */
[----:B------:R1:W-:Y:S01]  /*22450*/  STL.64 [R1+0xf10], R16 ;  /* 0x000f101001007387 */ /* 0x0003e20000100a00 */
[----:B------:R-:W-:Y:S01]  /*22460*/  MOV R22, 0x3783ce5d ;  /* 0x3783ce5d00167802 */ /* 0x000fe20000000f00 */
[----:B0-----:R-:W-:-:S02]  /*22470*/  HFMA2.MMA R6, -RZ, RZ, -1.0322265625, -2.9027462005615234375e-05 ;  /* 0xbc2181e7ff067435 */ /* 0x001fc400000001ff */
[----:B------:R0:W-:Y:S01]  /*22480*/  STL.64 [R1+0xf08], R14 ;  /* 0x000f080e01007387 */ /* 0x0001e20000100a00 */
[----:B------:R-:W-:Y:S01]  /*22490*/  IMAD.MOV.U32 R7, RZ, RZ, 0x3ba44808 ;  /* 0x3ba44808ff077424 */ /* 0x000fe200078e00ff */
[----:B---3--:R-:W-:Y:S01]  /*224a0*/  HFMA2.MMA R13, -RZ, RZ, 0.5322265625, 0.00020492076873779296875 ;  /* 0x38420ab7ff0d7435 */ /* 0x008fe200000001ff */
[----:B------:R-:W-:Y:S01]  /*224b0*/  MOV R12, 0xb90c7582 ;  /* 0xb90c7582000c7802 */ /* 0x000fe20000000f00 */
[----:B------:R2:W-:Y:S01]  /*224c0*/  STL.64 [R1+0xf20], R18 ;  /* 0x000f201201007387 */ /* 0x0005e20000100a00 */
[----:B-1----:R-:W-:Y:S01]  /*224d0*/  HFMA2.MMA R16, -RZ, RZ, 0.428955078125, -345 ;  /* 0x36dddd64ff107435 */ /* 0x002fe200000001ff */
[----:B------:R-:W-:Y:S02]  /*224e0*/  IMAD.MOV.U32 R17, RZ, RZ, -0x49f3a7b4 ;  /* 0xb60c584cff117424 */ /* 0x000fe400078e00ff */
[----:B------:R1:W-:Y:S01]  /*224f0*/  STL.64 [R1+0xeb0], R20 ;  /* 0x000eb01401007387 */ /* 0x0003e20000100a00 */
[----:B0-----:R-:W-:Y:S01]  /*22500*/  IMAD.MOV.U32 R14, RZ, RZ, 0x2e301289 ;  /* 0x2e301289ff0e7424 */ /* 0x001fe200078e00ff */
[----:B------:R-:W-:-:S02]  /*22510*/  MOV R15, 0xb72c0fb2 ;  /* 0xb72c0fb2000f7802 */ /* 0x000fc40000000f00 */
[----:B------:R0:W-:Y:S01]  /*22520*/  STL.64 [R1+0xf68], R10 ;  /* 0x000f680a01007387 */ /* 0x0001e20000100a00 */
[----:B--2---:R-:W-:Y:S01]  /*22530*/  HFMA2.MMA R18, -RZ, RZ, 0.025390625, -0.01085662841796875 ;  /* 0x2680a18fff127435 */ /* 0x004fe200000001ff */
[----:B------:R-:W-:Y:S02]  /*22540*/  IMAD.MOV.U32 R19, RZ, RZ, -0x4db018d5 ;  /* 0xb24fe72bff137424 */ /* 0x000fe400078e00ff */
[----:B------:R2:W-:Y:S01]  /*22550*/  STL.64 [R1+0xed8], R22 ;  /* 0x000ed81601007387 */ /* 0x0005e20000100a00 */
[----:B-1----:R-:W-:-:S03]  /*22560*/  HFMA2.MMA R20, -RZ, RZ, 0.167724609375, 160.875 ;  /* 0x315e5907ff147435 */ /* 0x002fc600000001ff */
[----:B------:R1:W-:Y:S01]  /*22570*/  STL.64 [R1+0xf18], R6 ;  /* 0x000f180601007387 */ /* 0x0003e20000100a00 */
[----:B------:R-:W-:Y:S01]  /*22580*/  IMAD.MOV.U32 R21, RZ, RZ, 0x1f453419 ;  /* 0x1f453419ff157424 */ /* 0x000fe200078e00ff */
[----:B0-----:R-:W-:Y:S02]  /*22590*/  HFMA2.MMA R10, -RZ, RZ, -0.505859375, 137.5 ;  /* 0xb80c584cff0a7435 */ /* 0x001fe400000001ff */
[----:B------:R0:W-:Y:S01]  /*225a0*/  STL.64 [R1+0xf38], R12 ;  /* 0x000f380c01007387 */ /* 0x0001e20000100a00 */
[----:B------:R-:W-:-:S03]  /*225b0*/  IMAD.MOV.U32 R11, RZ, RZ, -0x53846403 ;  /* 0xac7b9bfdff0b7424 */ /* 0x000fc600078e00ff */
[----:B------:R3:W-:Y:S01]  /*225c0*/  STL.64 [R1+0xf40], R14 ;  /* 0x000f400e01007387 */ /* 0x0007e20000100a00 */
[----:B--2---:R-:W-:Y:S01]  /*225d0*/  IMAD.MOV.U32 R22, RZ, RZ, 0x3ae040b6 ;  /* 0x3ae040b6ff167424 */ /* 0x004fe200078e00ff */
[----:B------:R-:W-:Y:S01]  /*225e0*/  MOV R23, 0xba31758e ;  /* 0xba31758e00177802 */ /* 0x000fe20000000f00 */
[----:B-1----:R-:W-:Y:S01]  /*225f0*/  IMAD.MOV.U32 R6, RZ, RZ, -0x4b7f62d5 ;  /* 0xb4809d2bff067424 */ /* 0x002fe200078e00ff */
[----:B------:R-:W-:Y:S01]  /*22600*/  MOV R7, 0x3398dd34 ;  /* 0x3398dd3400077802 */ /* 0x000fe20000000f00 */
[----:B------:R1:W-:Y:S01]  /*22610*/  STL.64 [R1+0xf48], R16 ;  /* 0x000f481001007387 */ /* 0x0003e20000100a00 */
[----:B0-----:R-:W-:Y:S01]  /*22620*/  IMAD.MOV.U32 R12, RZ, RZ, 0x3c8e8eb3 ;  /* 0x3c8e8eb3ff0c7424 */ /* 0x001fe200078e00ff */
[----:B------:R-:W-:Y:S02]  /*22630*/  MOV R13, 0xbcf1e474 ;  /* 0xbcf1e474000d7802 */ /* 0x000fe40000000f00 */
[----:B------:R0:W-:Y:S01]  /*22640*/  STL.64 [R1+0xf60], R18 ;  /* 0x000f601201007387 */ /* 0x0001e20000100a00 */
[----:B---3--:R-:W-:Y:S01]  /*22650*/  HFMA2.MMA R15, -RZ, RZ, 1.06640625, 0.52685546875 ;  /* 0x3c443837ff0f7435 */ /* 0x008fe200000001ff */
[----:B------:R-:W-:-:S02]  /*22660*/  MOV R14, 0xbc4ac247 ;  /* 0xbc4ac247000e7802 */ /* 0x000fc40000000f00 */
[----:B------:R2:W-:Y:S01]  /*22670*/  STL.64 [R1+0xf00], R20 ;  /* 0x000f001401007387 */ /* 0x0005e20000100a00 */
[----:B-1----:R-:W-:Y:S01]  /*22680*/  IMAD.MOV.U32 R16, RZ, RZ, -0x444e8a9f ;  /* 0xbbb17561ff107424 */ /* 0x002fe200078e00ff */
[----:B------:R-:W-:Y:S02]  /*22690*/  MOV R17, 0xb387ea89 ;  /* 0xb387ea8900117802 */ /* 0x000fe40000000f00 */
[----:B------:R1:W-:Y:S01]  /*226a0*/  STL.64 [R1+0xf28], R22 ;  /* 0x000f281601007387 */ /* 0x0003e20000100a00 */
[----:B0-----:R-:W-:Y:S01]  /*226b0*/  HFMA2.MMA R19, -RZ, RZ, 0.126953125, 0.0003681182861328125 ;  /* 0x30100e08ff137435 */ /* 0x001fe200000001ff */
[----:B------:R-:W-:Y:S02]  /*226c0*/  MOV R18, 0x3a118808 ;  /* 0x3a11880800127802 */ /* 0x000fe40000000f00 */
[----:B------:R0:W-:Y:S01]  /*226d0*/  STL.64 [R1+0xf58], R6 ;  /* 0x000f580601007387 */ /* 0x0001e20000100a00 */
[----:B--2---:R-:W-:Y:S01]  /*226e0*/  HFMA2.MMA R21, -RZ, RZ, 0.302001953125, 8744 ;  /* 0x34d57045ff157435 */ /* 0x004fe200000001ff */
[----:B------:R-:W-:-:S02]  /*226f0*/  MOV R20, 0xaa6be562 ;  /* 0xaa6be56200147802 */ /* 0x000fc40000000f00 */
[----:B------:R2:W-:Y:S04]  /*22700*/  STL.64 [R1+0xf70], R12 ;  /* 0x000f700c01007387 */ /* 0x0005e80000100a00 */
[----:B------:R3:W-:Y:S01]  /*22710*/  STL.64 [R1+0xfa8], R10 ;  /* 0x000fa80a01007387 */ /* 0x0007e20000100a00 */
[----:B-1----:R-:W-:Y:S01]  /*22720*/  HFMA2.MMA R22, -RZ, RZ, 1.16015625, 0.452880859375 ;  /* 0x3ca4373fff167435 */ /* 0x002fe200000001ff */
[----:B------:R-:W-:Y:S02]  /*22730*/  IMAD.MOV.U32 R23, RZ, RZ, 0x36ebda3c ;  /* 0x36ebda3cff177424 */ /* 0x000fe400078e00ff */
[----:B------:R1:W-:Y:S01]  /*22740*/  STL.64 [R1+0xf88], R16 ;  /* 0x000f881001007387 */ /* 0x0003e20000100a00 */
[----:B0-----:R-:W-:Y:S01]  /*22750*/  HFMA2.MMA R6, -RZ, RZ, 0.87060546875, 0.01421356201171875 ;  /* 0x3af72347ff067435 */ /* 0x001fe200000001ff */
[----:B------:R-:W-:Y:S01]  /*22760*/  IMAD.MOV.U32 R7, RZ, RZ, -0x453ede71 ;  /* 0xbac1218fff077424 */ /* 0x000fe200078e00ff */
[----:B--2---:R-:W-:Y:S01]  /*22770*/  HFMA2.MMA R13, -RZ, RZ, -0.412109375, -0.82958984375 ;  /* 0xb698baa3ff0d7435 */ /* 0x004fe200000001ff */
[----:B------:R0:W-:Y:S01]  /*22780*/  STL.64 [R1+0xf80], R14 ;  /* 0x000f800e01007387 */ /* 0x0001e20000100a00 */
[----:B------:R-:W-:Y:S01]  /*22790*/  MOV R12, 0x36f01e4e ;  /* 0x36f01e4e000c7802 */ /* 0x000fe20000000f00 */
[----:B---3--:R-:W-:Y:S01]  /*227a0*/  HFMA2.MMA R11, -RZ, RZ, -1.2548828125, 0.0003120899200439453125 ;  /* 0xbd050d1dff0b7435 */ /* 0x008fe200000001ff */
[----:B------:R-:W-:Y:S01]  /*227b0*/  MOV R10, 0x3d756a1b ;  /* 0x3d756a1b000a7802 */ /* 0x000fe20000000f00 */
[----:B------:R2:W-:Y:S01]  /*227c0*/  STL.64 [R1+0xf98], R18 ;  /* 0x000f981201007387 */ /* 0x0005e20000100a00 */
[----:B-1----:R-:W-:Y:S01]  /*227d0*/  HFMA2.MMA R16, -RZ, RZ, -0.28466796875, -7092 ;  /* 0xb48eeeedff107435 */ /* 0x002fe200000001ff */
[----:B------:R-:W-:-:S02]  /*227e0*/  IMAD.MOV.U32 R17, RZ, RZ, 0x342b44cb ;  /* 0x342b44cbff117424 */ /* 0x000fc400078e00ff */
[----:B------:R1:W-:Y:S01]  /*227f0*/  STL.64 [R1+0xf50], R20 ;  /* 0x000f501401007387 */ /* 0x0003e20000100a00 */
[----:B0-----:R-:W-:Y:S01]  /*22800*/  IMAD.MOV.U32 R14, RZ, RZ, 0x35bf1481 ;  /* 0x35bf1481ff0e7424 */ /* 0x001fe200078e00ff */
[----:B------:R-:W-:Y:S02]  /*22810*/  MOV R15, 0x28a95d1c ;  /* 0x28a95d1c000f7802 */ /* 0x000fe40000000f00 */
[----:B------:R0:W-:Y:S01]  /*22820*/  STL.64 [R1+0xf78], R22 ;  /* 0x000f781601007387 */ /* 0x0001e20000100a00 */
[----:B--2---:R-:W-:-:S03]  /*22830*/  HFMA2.MMA R18, -RZ, RZ, 0.8916015625, -0.0185546875 ;  /* 0x3b22a4c0ff127435 */ /* 0x004fc600000001ff */
[----:B------:R2:W-:Y:S01]  /*22840*/  STL.64 [R1+0xf90], R6 ;  /* 0x000f900601007387 */ /* 0x0005e20000100a00 */
[----:B------:R-:W-:Y:S02]  /*22850*/  IMAD.MOV.U32 R19, RZ, RZ, -0x42b37306 ;  /* 0xbd4c8cfaff137424 */ /* 0x000fe400078e00ff */
[----:B-1----:R-:W-:Y:S01]  /*22860*/  IMAD.MOV.U32 R20, RZ, RZ, -0x46e97245 ;  /* 0xb9168dbbff147424 */ /* 0x002fe200078e00ff */
[----:B------:R1:W-:Y:S01]  /*22870*/  STL.64 [R1+0xfb0], R12 ;  /* 0x000fb00c01007387 */ /* 0x0003e20000100a00 */
[----:B------:R-:W-:-:S03]  /*22880*/  MOV R21, 0x38cfff8d ;  /* 0x38cfff8d00157802 */ /* 0x000fc60000000f00 */
[----:B------:R3:W-:Y:S01]  /*22890*/  STL.64 [R1+0xfb8], R14 ;  /* 0x000fb80e01007387 */ /* 0x0007e20000100a00 */
[----:B0-----:R-:W-:Y:S01]  /*228a0*/  HFMA2.MMA R23, -RZ, RZ, -0.017913818359375, 0.00958251953125 ;  /* 0xa49620e8ff177435 */ /* 0x001fe200000001ff */
[----:B------:R-:W-:Y:S02]  /*228b0*/  MOV R22, 0xb34aab39 ;  /* 0xb34aab3900167802 */ /* 0x000fe40000000f00 */
[----:B------:R0:W-:Y:S01]  /*228c0*/  STL.64 [R1+0xfe0], R10 ;  /* 0x000fe00a01007387 */ /* 0x0001e20000100a00 */
[----:B--2---:R-:W-:Y:S01]  /*228d0*/  IMAD.MOV.U32 R6, RZ, RZ, 0x32091641 ;  /* 0x32091641ff067424 */ /* 0x004fe200078e00ff */
[----:B------:R-:W-:Y:S02]  /*228e0*/  MOV R7, 0x3cf7cd03 ;  /* 0x3cf7cd0300077802 */ /* 0x000fe40000000f00 */
[----:B------:R2:W-:Y:S01]  /*228f0*/  STL.64 [R1+0xfc0], R16 ;  /* 0x000fc01001007387 */ /* 0x0005e20000100a00 */
[----:B-1----:R-:W-:Y:S01]  /*22900*/  IMAD.MOV.U32 R12, RZ, RZ, -0x4940066f ;  /* 0xb6bff991ff0c7424 */ /* 0x002fe200078e00ff */
[----:B------:R-:W-:Y:S01]  /*22910*/  MOV R13, 0x3c772822 ;  /* 0x3c772822000d7802 */ /* 0x000fe20000000f00 */
[----:B---3--:R-:W-:Y:S01]  /*22920*/  HFMA2.MMA R15, -RZ, RZ, -0.85986328125, -76.3125 ;  /* 0xbae1d4c5ff0f7435 */ /* 0x008fe200000001ff */
[----:B------:R-:W-:Y:S01]  /*22930*/  MOV R14, 0x3301fab9 ;  /* 0x3301fab9000e7802 */ /* 0x000fe20000000f00 */
[----:B------:R1:W-:Y:S01]  /*22940*/  STL.64 [R1+0xfa0], R20 ;  /* 0x000fa01401007387 */ /* 0x0003e20000100a00 */
[----:B0-----:R-:W-:Y:S01]  /*22950*/  HFMA2.MMA R10, -RZ, RZ, 0.3984375, -12.578125 ;  /* 0x3660ca4aff0a7435 */ /* 0x001fe200000001ff */
[----:B------:R-:W-:-:S02]  /*22960*/  IMAD.MOV.U32 R11, RZ, RZ, -0x4a74aa49 ;  /* 0xb58b55b7ff0b7424 */ /* 0x000fc400078e00ff */
[----:B------:R0:W-:Y:S01]  /*22970*/  STL.64 [R1+0xfd0], R6 ;  /* 0x000fd00601007387 */ /* 0x0001e20000100a00 */
[----:B--2---:R-:W-:Y:S01]  /*22980*/  IMAD.MOV.U32 R16, RZ, RZ, 0x3aa8ffa4 ;  /* 0x3aa8ffa4ff107424 */ /* 0x004fe200078e00ff */
[----:B------:R-:W-:Y:S02]  /*22990*/  MOV R17, 0xb9f59a7b ;  /* 0xb9f59a7b00117802 */ /* 0x000fe40000000f00 */
[----:B------:R2:W-:Y:S04]  /*229a0*/  STL.64 [R1+0xfd8], R18 ;  /* 0x000fd81201007387 */ /* 0x0005e80000100a00 */
[----:B------:R3:W-:Y:S01]  /*229b0*/  STL.64 [R1+0xfe8], R12 ;  /* 0x000fe80c01007387 */ /* 0x0007e20000100a00 */
[----:B-1----:R-:W-:Y:S01]  /*229c0*/  HFMA2.MMA R20, -RZ, RZ, -1.0869140625, 6.0234375 ;  /* 0xbc594606ff147435 */ /* 0x002fe200000001ff */
[----:B------:R-:W-:-:S02]  /*229d0*/  IMAD.MOV.U32 R21, RZ, RZ, 0x3bb5e994 ;  /* 0x3bb5e994ff157424 */ /* 0x000fc400078e00ff */
[----:B------:R1:W-:Y:S01]  /*229e0*/  STL.64 [R1+0x1000], R16 ;  /* 0x0010001001007387 */ /* 0x0003e20000100a00 */
[----:B0-----:R-:W-:Y:S01]  /*229f0*/  HFMA2.MMA R6, -RZ, RZ, -0.11383056640625, 1.3095703125 ;  /* 0xaf493d3dff067435 */ /* 0x001fe200000001ff */
[----:B------:R-:W-:Y:S01]  /*22a00*/  IMAD.MOV.U32 R7, RZ, RZ, 0x38f01e51 ;  /* 0x38f01e51ff077424 */ /* 0x000fe200078e00ff */
[----:B--2---:R-:W-:Y:S01]  /*22a10*/  HFMA2.MMA R19, -RZ, RZ, 0.48974609375, -28928 ;  /* 0x37d6f710ff137435 */ /* 0x004fe200000001ff */
[----:B------:R0:W-:Y:S01]  /*22a20*/  STL.64 [R1+0xfc8], R22 ;  /* 0x000fc81601007387 */ /* 0x0001e20000100a00 */
[----:B------:R-:W-:Y:S01]  /*22a30*/  MOV R18, 0xb8a2464d ;  /* 0xb8a2464d00127802 */ /* 0x000fe20000000f00 */
[----:B---3--:R-:W-:Y:S02]  /*22a40*/  HFMA2.MMA R13, -RZ, RZ, 0.268798828125, -0.01050567626953125 ;  /* 0x344da161ff0d7435 */ /* 0x008fe400000001ff */
[----:B------:R2:W-:Y:S01]  /*22a50*/  STL.64 [R1+0xff8], R14 ;  /* 0x000ff80e01007387 */ /* 0x0005e20000100a00 */
[----:B------:R-:W-:Y:S01]  /*22a60*/  MOV R12, 0xa7ca1510 ;  /* 0xa7ca1510000c7802 */ /* 0x000fe20000000f00 */
[----:B-1----:R-:W-:-:S02]  /*22a70*/  HFMA2.MMA R16, -RZ, RZ, -1.447265625, -232.375 ;  /* 0xbdcadb43ff107435 */ /* 0x002fc400000001ff */
[----:B------:R1:W-:Y:S01]  /*22a80*/  STL.64 [R1+0x1020], R10 ;  /* 0x0010200a01007387 */ /* 0x0003e20000100a00 */
[----:B------:R-:W-:Y:S02]  /*22a90*/  IMAD.MOV.U32 R17, RZ, RZ, 0x3e37d95d ;  /* 0x3e37d95dff117424 */ /* 0x000fe400078e00ff */
[----:B0-----:R-:W-:Y:S01]  /*22aa0*/  IMAD.MOV.U32 R22, RZ, RZ, 0x2b978533 ;  /* 0x2b978533ff167424 */ /* 0x001fe200078e00ff */
[----:B------:R-:W-:Y:S01]  /*22ab0*/  MOV R23, 0xb6b2aaa9 ;  /* 0xb6b2aaa900177802 */ /* 0x000fe20000000f00 */
[----:B------:R0:W-:Y:S01]  /*22ac0*/  STL.64 [R1+0xff0], R20 ;  /* 0x000ff01401007387 */ /* 0x0001e20000100a00 */
[----:B--2---:R-:W-:Y:S01]  /*22ad0*/  IMAD.MOV.U32 R14, RZ, RZ, -0x4c0acadf ;  /* 0xb3f53521ff0e7424 */ /* 0x004fe200078e00ff */
[----:B------:R-:W-:Y:S02]  /*22ae0*/  MOV R15, 0x33108b6f ;  /* 0x33108b6f000f7802 */ /* 0x000fe40000000f00 */
[----:B------:R2:W-:Y:S01]  /*22af0*/  STL.64 [R1+0x1008], R6 ;  /* 0x0010080601007387 */ /* 0x0005e20000100a00 */
[----:B-1----:R-:W-:Y:S01]  /*22b00*/  HFMA2.MMA R11, -RZ, RZ, 1.1015625, 480 ;  /* 0x3c685f80ff0b7435 */ /* 0x002fe200000001ff */
[----:B------:R-:W-:-:S02]  /*22b10*/  MOV R10, 0xbc8d24f9 ;  /* 0xbc8d24f9000a7802 */ /* 0x000fc40000000f00 */
[----:B------:R1:W-:Y:S04]  /*22b20*/  STL.64 [R1+0x1010], R18 ;  /* 0x0010101201007387 */ /* 0x0003e80000100a00 */
[----:B------:R3:W-:Y:S01]  /*22b30*/  STL.64 [R1+0x1018], R22 ;  /* 0x0010181601007387 */ /* 0x0007e20000100a00 */
[----:B0-----:R-:W-:Y:S01]  /*22b40*/  HFMA2.MMA R21, -RZ, RZ, -0.501953125, 0.00012767314910888671875 ;  /* 0xb804082fff157435 */ /* 0x001fe200000001ff */
[----:B------:R-:W-:Y:S02]  /*22b50*/  MOV R20, 0xbe050379 ;  /* 0xbe05037900147802 */ /* 0x000fe40000000f00 */
[----:B------:R0:W-:Y:S01]  /*22b60*/  STL.64 [R1+0x1028], R12 ;  /* 0x0010280c01007387 */ /* 0x0001e20000100a00 */
[----:B--2---:R-:W-:Y:S01]  /*22b70*/  HFMA2.MMA R6, -RZ, RZ, 1.3017578125, -2804 ;  /* 0x3d35e97aff067435 */ /* 0x004fe200000001ff */
[----:B------:R-:W-:-:S02]  /*22b80*/  IMAD.MOV.U32 R7, RZ, RZ, 0x3495237e ;  /* 0x3495237eff077424 */ /* 0x000fc400078e00ff */
[----:B------:R2:W-:Y:S01]  /*22b90*/  STL.64 [R1+0x1030], R14 ;  /* 0x0010300e01007387 */ /* 0x0005e20000100a00 */
[----:B-1----:R-:W-:Y:S01]  /*22ba0*/  HFMA2.MMA R18, -RZ, RZ, 0.8525390625, 0.0031871795654296875 ;  /* 0x3ad21a87ff127435 */ /* 0x002fe200000001ff */
[----:B------:R-:W-:Y:S02]  /*22bb0*/  IMAD.MOV.U32 R19, RZ, RZ, -0x4567de18 ;  /* 0xba9821e8ff137424 */ /* 0x000fe400078e00ff */
[----:B------:R1:W-:Y:S01]  /*22bc0*/  STL.64 [R1+0x1038], R16 ;  /* 0x0010381001007387 */ /* 0x0003e20000100a00 */
[----:B---3--:R-:W-:Y:S01]  /*22bd0*/  HFMA2.MMA R23, -RZ, RZ, -0.38671875, 1.546875 ;  /* 0xb6303e30ff177435 */ /* 0x008fe200000001ff */
[----:B------:R-:W-:Y:S01]  /*22be0*/  MOV R22, 0x368d5ef3 ;  /* 0x368d5ef300167802 */ /* 0x000fe20000000f00 */
[----:B0-----:R-:W-:Y:S01]  /*22bf0*/  IMAD.MOV.U32 R12, RZ, RZ, -0x4447cc25 ;  /* 0xbbb833dbff0c7424 */ /* 0x001fe200078e00ff */
[----:B------:R-:W-:Y:S01]  /*22c00*/  MOV R13, 0xb124a69e ;  /* 0xb124a69e000d7802 */ /* 0x000fe20000000f00 */
[----:B------:R0:W-:Y:S01]  /*22c10*/  STL.64 [R1+0x1058], R10 ;  /* 0x0010580a01007387 */ /* 0x0001e20000100a00 */
[----:B--2---:R-:W-:Y:S01]  /*22c20*/  HFMA2.MMA R15, -RZ, RZ, 0.08795166015625, -0.0002505779266357421875 ;  /* 0x2da18c1bff0f7435 */ /* 0x004fe200000001ff */
[----:B------:R-:W-:-:S02]  /*22c30*/  MOV R14, 0x39d6f710 ;  /* 0x39d6f710000e7802 */ /* 0x000fc40000000f00 */
[----:B------:R2:W-:Y:S01]  /*22c40*/  STL.64 [R1+0x1060], R12 ;  /* 0x0010600c01007387 */ /* 0x0005e20000100a00 */
[----:B-1----:R-:W-:Y:S01]  /*22c50*/  IMAD.MOV.U32 R16, RZ, RZ, -0x47370002 ;  /* 0xb8c8fffeff107424 */ /* 0x002fe200078e00ff */
[----:B------:R-:W-:Y:S02]  /*22c60*/  MOV R17, 0x3885781c ;  /* 0x3885781c00117802 */ /* 0x000fe40000000f00 */
[----:B------:R1:W-:Y:S01]  /*22c70*/  STL.64 [R1+0x1050], R6 ;  /* 0x0010500601007387 */ /* 0x0003e20000100a00 */
[----:B0-----:R-:W-:Y:S01]  /*22c80*/  HFMA2.MMA R10, -RZ, RZ, -0.25732421875, 0.037445068359375 ;  /* 0xb41e28cbff0a7435 */ /* 0x001fe200000001ff */
[----:B------:R-:W-:Y:S02]  /*22c90*/  IMAD.MOV.U32 R11, RZ, RZ, -0x41b34182 ;  /* 0xbe4cbe7eff0b7424 */ /* 0x000fe400078e00ff */
[----:B------:R0:W-:Y:S01]  /*22ca0*/  STL.64 [R1+0x1068], R18 ;  /* 0x0010681201007387 */ /* 0x0001e20000100a00 */
[----:B--2---:R-:W-:Y:S01]  /*22cb0*/  HFMA2.MMA R13, -RZ, RZ, 1.681640625, -0.7841796875 ;  /* 0x3ebaba46ff0d7435 */ /* 0x004fe200000001ff */
[----:B------:R-:W-:-:S02]  /*22cc0*/  MOV R12, 0xbc76adea ;  /* 0xbc76adea000c7802 */ /* 0x000fc40000000f00 */
[----:B------:R2:W-:Y:S01]  /*22cd0*/  STL.64 [R1+0x1070], R14 ;  /* 0x0010700e01007387 */ /* 0x0005e20000100a00 */
[----:B-1----:R-:W-:Y:S01]  /*22ce0*/  IMAD.MOV.U32 R6, RZ, RZ, 0x3558d126 ;  /* 0x3558d126ff067424 */ /* 0x002fe200078e00ff */
[----:B------:R-:W-:Y:S02]  /*22cf0*/  MOV R7, 0x262d4d18 ;  /* 0x262d4d1800077802 */ /* 0x000fe40000000f00 */
[----:B------:R1:W-:Y:S04]  /*22d00*/  STL.64 [R1+0x1098], R10 ;  /* 0x0010980a01007387 */ /* 0x0003e80000100a00 */
[----:B------:R3:W-:Y:S01]  /*22d10*/  STL.64 [R1+0x10a0], R12 ;  /* 0x0010a00c01007387 */ /* 0x0007e20000100a00 */
[----:B0-----:R-:W-:Y:S01]  /*22d20*/  HFMA2.MMA R18, -RZ, RZ, 0.5068359375, -4.30859375 ;  /* 0x380ec44fff127435 */ /* 0x001fe200000001ff */
[----:B------:R-:W-:-:S02]  /*22d30*/  IMAD.MOV.U32 R19, RZ, RZ, -0x41f2d92f ;  /* 0xbe0d26d1ff137424 */ /* 0x000fc400078e00ff */
[----:B------:R0:W-:Y:S01]  /*22d40*/  STL.64 [R1+0x1078], R16 ;  /* 0x0010781001007387 */ /* 0x0001e20000100a00 */
[----:B--2---:R-:W-:Y:S01]  /*22d50*/  IMAD.MOV.U32 R14, RZ, RZ, -0x41124077 ;  /* 0xbeedbf89ff0e7424 */ /* 0x004fe200078e00ff */
[----:B------:R-:W-:Y:S01]  /*22d60*/  MOV R15, 0x3e8866ce ;  /* 0x3e8866ce000f7802 */ /* 0x000fe20000000f00 */
[----:B-1----:R-:W-:Y:S01]  /*22d70*/  HFMA2.MMA R11, -RZ, RZ, -0.84814453125, 0 ;  /* 0xbac90000ff0b7435 */ /* 0x002fe200000001ff */
[----:B------:R-:W-:Y:S01]  /*22d80*/  MOV R10, 0x3091fe30 ;  /* 0x3091fe30000a7802 */ /* 0x000fe20000000f00 */
[----:B------:R1:W-:Y:S01]  /*22d90*/  STL.64 [R1+0x1090], R6 ;  /* 0x0010900601007387 */ /* 0x0003e20000100a00 */
[----:B---3--:R-:W-:Y:S01]  /*22da0*/  HFMA2.MMA R12, -RZ, RZ, -0.07666015625, -43.65625 ;  /* 0xace8d175ff0c7435 */ /* 0x008fe200000001ff */
[----:B------:R-:W-:Y:S02]  /*22db0*/  IMAD.MOV.U32 R13, RZ, RZ, 0x38b0b6af ;  /* 0x38b0b6afff0d7424 */ /* 0x000fe400078e00ff */
[----:B------:R2:W-:Y:S01]  /*22dc0*/  STL.64 [R1+0x10a8], R14 ;  /* 0x0010a80e01007387 */ /* 0x0005e20000100a00 */
[----:B0-----:R-:W-:Y:S01]  /*22dd0*/  HFMA2.MMA R17, -RZ, RZ, -1.349609375, 2.236328125 ;  /* 0xbd664079ff117435 */ /* 0x001fe200000001ff */
[----:B------:R-:W-:-:S02]  /*22de0*/  MOV R16, 0x3e02b5d2 ;  /* 0x3e02b5d200107802 */ /* 0x000fc40000000f00 */
[----:B------:R0:W-:Y:S04]  /*22df0*/  STL.64 [R1+0x10d0], R10 ;  /* 0x0010d00a01007387 */ /* 0x0001e80000100a00 */
[----:B------:R3:W-:Y:S01]  /*22e00*/  STL.64 [R1+0x10e0], R12 ;  /* 0x0010e00c01007387 */ /* 0x0007e20000100a00 */
[----:B-1----:R-:W-:Y:S01]  /*22e10*/  HFMA2.MMA R6, -RZ, RZ, -1.1162109375, 0.44384765625 ;  /* 0xbc77371aff067435 */ /* 0x002fe200000001ff */
[----:B------:R-:W-:Y:S01]  /*22e20*/  IMAD.MOV.U32 R7, RZ, RZ, 0x3bbc182a ;  /* 0x3bbc182aff077424 */ /* 0x000fe200078e00ff */
[----:B--2---:R-:W-:Y:S01]  /*22e30*/  HFMA2.MMA R15, -RZ, RZ, 0.473876953125, 0.000475406646728515625 ;  /* 0x37950fcaff0f7435 */ /* 0x004fe200000001ff */
[----:B------:R1:W-:Y:S01]  /*22e40*/  STL.64 [R1+0x10b0], R18 ;  /* 0x0010b01201007387 */ /* 0x0003e20000100a00 */
[----:B------:R-:W-:Y:S01]  /*22e50*/  MOV R14, 0xb867519f ;  /* 0xb867519f000e7802 */ /* 0x000fe20000000f00 */
[----:B0-----:R-:W-:Y:S01]  /*22e60*/  HFMA2.MMA R10, -RZ, RZ, -1.8310546875, -0.73486328125 ;  /* 0xbf53b9e1ff0a7435 */ /* 0x001fe200000001ff */
[----:B------:R-:W-:Y:S01]  /*22e70*/  IMAD.MOV.U32 R11, RZ, RZ, 0x3f64be03 ;  /* 0x3f64be03ff0b7424 */ /* 0x000fe200078e00ff */
[----:B------:R0:W-:Y:S01]  /*22e80*/  STL.64 [R1+0x10b8], R16 ;  /* 0x0010b81001007387 */ /* 0x0001e20000100a00 */
[----:B---3--:R-:W-:Y:S01]  /*22e90*/  HFMA2.MMA R13, -RZ, RZ, -0.365234375, 0.14404296875 ;  /* 0xb5d8309cff0d7435 */ /* 0x008fe200000001ff */
[----:B------:R-:W-:-:S02]  /*22ea0*/  MOV R12, 0xbee64065 ;  /* 0xbee64065000c7802 */ /* 0x000fc40000000f00 */
[----:B------:R2:W-:Y:S01]  /*22eb0*/  STL.64 [R1+0x10c8], R6 ;  /* 0x0010c80601007387 */ /* 0x0005e20000100a00 */
[----:B-1----:R-:W-:-:S03]  /*22ec0*/  HFMA2.MMA R18, -RZ, RZ, 0.37939453125, -1.3037109375 ;  /* 0x3612bd37ff127435 */ /* 0x002fc600000001ff */
[----:B------:R1:W-:Y:S01]  /*22ed0*/  STL.64 [R1+0x1110], R10 ;  /* 0x0011100a01007387 */ /* 0x0003e20000100a00 */
[----:B------:R-:W-:Y:S02]  /*22ee0*/  IMAD.MOV.U32 R19, RZ, RZ, -0x4acca68f ;  /* 0xb5335971ff137424 */ /* 0x000fe400078e00ff */
[----:B0-----:R-:W-:Y:S01]  /*22ef0*/  IMAD.MOV.U32 R16, RZ, RZ, 0x292edd8c ;  /* 0x292edd8cff107424 */ /* 0x001fe200078e00ff */
[----:B------:R-:W-:Y:S01]  /*22f00*/  MOV R17, 0xb66d3d31 ;  /* 0xb66d3d3100117802 */ /* 0x000fe20000000f00 */
[----:B------:R0:W-:Y:S01]  /*22f10*/  STL.64 [R1+0x1118], R12 ;  /* 0x0011180c01007387 */ /* 0x0001e20000100a00 */
[----:B--2---:R-:W-:Y:S01]  /*22f20*/  IMAD.MOV.U32 R6, RZ, RZ, 0x3f885f7f ;  /* 0x3f885f7fff067424 */ /* 0x004fe200078e00ff */
[----:B------:R-:W-:Y:S02]  /*22f30*/  MOV R7, 0x3944bb29 ;  /* 0x3944bb2900077802 */ /* 0x000fe40000000f00 */
[----:B------:R2:W-:Y:S01]  /*22f40*/  STL.64 [R1+0x1040], R20 ;  /* 0x0010401401007387 */ /* 0x0005e20000100a00 */
[----:B-1----:R-:W-:Y:S01]  /*22f50*/  HFMA2.MMA R11, -RZ, RZ, 0.057769775390625, -50528 ;  /* 0x2b65fa2bff0b7435 */ /* 0x002fe200000001ff */
[----:B------:R-:W-:-:S02]  /*22f60*/  MOV R10, 0x39ba53bc ;  /* 0x39ba53bc000a7802 */ /* 0x000fc40000000f00 */
[----:B------:R1:W-:Y:S01]  /*22f70*/  STL.64 [R1+0x10e8], R14 ;  /* 0x0010e80e01007387 */ /* 0x0003e20000100a00 */
[----:B0-----:R-:W-:-:S03]  /*22f80*/  HFMA2.MMA R12, -RZ, RZ, -0.47021484375, -4.7028064727783203125e-05 ;  /* 0xb7868315ff0c7435 */ /* 0x001fc600000001ff */
[----:B------:R0:W-:Y:S01]  /*22f90*/  STL.64 [R1+0x10f0], R16 ;  /* 0x0010f01001007387 */ /* 0x0001e20000100a00 */
[----:B------:R-:W-:Y:S01]  /*22fa0*/  IMAD.MOV.U32 R13, RZ, RZ, 0x2860a0bf ;  /* 0x2860a0bfff0d7424 */ /* 0x000fe200078e00ff */
[----:B--2---:R-:W-:Y:S02]  /*22fb0*/  HFMA2.MMA R20, -RZ, RZ, -0.47998046875, 0.055816650390625 ;  /* 0xb7ae2b25ff147435 */ /* 0x004fe400000001ff */
[----:B------:R2:W-:Y:S01]  /*22fc0*/  STL.64 [R1+0x10f8], R18 ;  /* 0x0010f81201007387 */ /* 0x0005e20000100a00 */
[----:B------:R-:W-:Y:S02]  /*22fd0*/  IMAD.MOV.U32 R21, RZ, RZ, -0x55fb1376 ;  /* 0xaa04ec8aff157424 */ /* 0x000fe400078e00ff */
        /* <DEDUP_REMOVED lines=12> */
[----:B0-----:R-:W-:Y:S01]  /*230a0*/  HFMA2.MMA R6, -RZ, RZ, 0.8466796875, -22.078125 ;  /* 0x3ac6cd85ff067435 */ /* 0x001fe200000001ff */
[----:B------:R-:W-:-:S02]  /*230b0*/  IMAD.MOV.U32 R7, RZ, RZ, -0x4576a78a ;  /* 0xba895876ff077424 */ /* 0x000fc400078e00ff */
[----:B------:R0:W-:Y:S01]  /*230c0*/  STL.64 [R1+0x1080], R20 ;  /* 0x0010801401007387 */ /* 0x0001e20000100a00 */
[----:B--2---:R-:W-:Y:S01]  /*230d0*/  HFMA2.MMA R15, -RZ, RZ, 1.9580078125, 308.25 ;  /* 0x3fd55cd1ff0f7435 */ /* 0x004fe200000001ff */
[----:B------:R-:W-:Y:S02]  /*230e0*/  MOV R14, 0x365283b7 ;  /* 0x365283b7000e7802 */ /* 0x000fe40000000f00 */
[----:B------:R2:W-:Y:S01]  /*230f0*/  STL.64 [R1+0x1088], R22 ;  /* 0x0010881601007387 */ /* 0x0005e20000100a00 */
[----:B-1----:R-:W-:-:S03]  /*23100*/  HFMA2.MMA R13, -RZ, RZ, -1.4169921875, 13232 ;  /* 0xbdab7276ff0d7435 */ /* 0x002fc600000001ff */
[----:B------:R1:W-:Y:S01]  /*23110*/  STL.64 [R1+0x1130], R16 ;  /* 0x0011301001007387 */ /* 0x0003e20000100a00 */
[----:B------:R-:W-:-:S03]  /*23120*/  MOV R12, 0x3e580a4b ;  /* 0x3e580a4b000c7802 */ /* 0x000fc60000000f00 */
        /* <DEDUP_REMOVED lines=9> */
[----:B---3--:R-:W-:Y:S01]  /*231c0*/  HFMA2.MMA R18, -RZ, RZ, 2.279296875, 6.03199005126953125e-05 ;  /* 0x408f03f4ff127435 */ /* 0x008fe200000001ff */
[----:B------:R-:W-:-:S02]  /*231d0*/  IMAD.MOV.U32 R19, RZ, RZ, -0x3fd357bf ;  /* 0xc02ca841ff137424 */ /* 0x000fc400078e00ff */
[----:B------:R2:W-:Y:S01]  /*231e0*/  STL.64 [R1+0x10c0], R20 ;  /* 0x0010c01401007387 */ /* 0x0005e20000100a00 */
[----:B0-----:R-:W-:Y:S01]  /*231f0*/  HFMA2.MMA R11, -RZ, RZ, 0.468505859375, 37952 ;  /* 0x377f78a2ff0b7435 */ /* 0x001fe200000001ff */
[----:B------:R-:W-:Y:S02]  /*23200*/  MOV R10, 0xb84a1be1 ;  /* 0xb84a1be1000a7802 */ /* 0x000fe40000000f00 */
[----:B------:R0:W-:Y:S01]  /*23210*/  STL.64 [R1+0x10d8], R22 ;  /* 0x0010d81601007387 */ /* 0x0001e20000100a00 */
[----:B-1----:R-:W-:Y:S01]  /*23220*/  IMAD.MOV.U32 R6, RZ, RZ, -0x4040cb49 ;  /* 0xbfbf34b7ff067424 */ /* 0x002fe200078e00ff */
[----:B------:R-:W-:Y:S02]  /*23230*/  MOV R7, 0x3f30567c ;  /* 0x3f30567c00077802 */ /* 0x000fe40000000f00 */
[----:B------:R1:W-:Y:S01]  /*23240*/  STL.64 [R1+0x1160], R14 ;  /* 0x0011600e01007387 */ /* 0x0003e20000100a00 */
[----:B--2---:R-:W-:Y:S01]  /*23250*/  HFMA2.MMA R21, -RZ, RZ, -1.923828125, 0.025543212890625 ;  /* 0xbfb2268aff157435 */ /* 0x004fe200000001ff */
[----:B------:R-:W-:-:S02]  /*23260*/  MOV R20, 0x3f39715e ;  /* 0x3f39715e00147802 */ /* 0x000fc40000000f00 */
[----:B------:R2:W-:Y:S04]  /*23270*/  STL.64 [R1+0x1168], R16 ;  /* 0x0011681001007387 */ /* 0x0005e80000100a00 */
[----:B------:R3:W-:Y:S01]  /*23280*/  STL.64 [R1+0x1190], R12 ;  /* 0x0011900c01007387 */ /* 0x0007e20000100a00 */
[----:B0-----:R-:W-:Y:S01]  /*23290*/  HFMA2.MMA R22, -RZ, RZ, 1.3876953125, 0.000747203826904296875 ;  /* 0x3d8d121fff167435 */ /* 0x001fe200000001ff */
[----:B------:R-:W-:Y:S02]  /*232a0*/  IMAD.MOV.U32 R23, RZ, RZ, 0x326ef93b ;  /* 0x326ef93bff177424 */ /* 0x000fe400078e00ff */
[----:B-1----:R-:W-:Y:S01]  /*232b0*/  IMAD.MOV.U32 R14, RZ, RZ, -0x4dfa223c ;  /* 0xb205ddc4ff0e7424 */ /* 0x002fe200078e00ff */
[----:B------:R-:W-:Y:S01]  /*232c0*/  MOV R15, 0x3cc6cd86 ;  /* 0x3cc6cd86000f7802 */ /* 0x000fe20000000f00 */
[----:B------:R0:W-:Y:S01]  /*232d0*/  STL.64 [R1+0x1170], R18 ;  /* 0x0011701201007387 */ /* 0x0001e20000100a00 */
[----:B--2---:R-:W-:Y:S01]  /*232e0*/  HFMA2.MMA R17, -RZ, RZ, -0.84912109375, -587 ;  /* 0xbacbe096ff117435 */ /* 0x004fe200000001ff */
[----:B------:R-:W-:-:S02]  /*232f0*/  MOV R16, 0x2e596624 ;  /* 0x2e59662400107802 */ /* 0x000fc40000000f00 */
[----:B------:R1:W-:Y:S01]  /*23300*/  STL.64 [R1+0x1180], R6 ;  /* 0x0011800601007387 */ /* 0x0003e20000100a00 */
[----:B---3--:R-:W-:Y:S01]  /*23310*/  HFMA2.MMA R12, -RZ, RZ, -2.5859375, -0.0101165771484375 ;  /* 0xc12ca12eff0c7435 */ /* 0x008fe200000001ff */
[----:B------:R-:W-:Y:S02]  /*23320*/  IMAD.MOV.U32 R13, RZ, RZ, -0x4543e1d3 ;  /* 0xbabc1e2dff0d7424 */ /* 0x000fe400078e00ff */
[----:B------:R2:W-:Y:S01]  /*23330*/  STL.64 [R1+0x11c0], R10 ;  /* 0x0011c00a01007387 */ /* 0x0005e20000100a00 */
[----:B0-----:R-:W-:Y:S01]  /*23340*/  IMAD.MOV.U32 R18, RZ, RZ, 0x3a8a6d7f ;  /* 0x3a8a6d7fff127424 */ /* 0x001fe200078e00ff */
[----:B------:R-:W-:Y:S02]  /*23350*/  MOV R19, 0xb9b8f43c ;  /* 0xb9b8f43c00137802 */ /* 0x000fe40000000f00 */
[----:B------:R0:W-:Y:S01]  /*23360*/  STL.64 [R1+0x1198], R14 ;  /* 0x0011980e01007387 */ /* 0x0001e20000100a00 */
[----:B-1----:R-:W-:Y:S01]  /*23370*/  HFMA2.MMA R6, -RZ, RZ, 0.045440673828125, 4296 ;  /* 0x29d16c32ff067435 */ /* 0x002fe200000001ff */
[----:B------:R-:W-:-:S02]  /*23380*/  IMAD.MOV.U32 R7, RZ, RZ, 0x389de2c9 ;  /* 0x389de2c9ff077424 */ /* 0x000fc400078e00ff */
[----:B------:R1:W-:Y:S01]  /*23390*/  STL.64 [R1+0x1100], R20 ;  /* 0x0011001401007387 */ /* 0x0003e20000100a00 */
[----:B--2---:R-:W-:Y:S01]  /*233a0*/  HFMA2.MMA R10, -RZ, RZ, 1.4541015625, -0.0060577392578125 ;  /* 0x3dd19e34ff0a7435 */ /* 0x004fe200000001ff */
[----:B------:R-:W-:Y:S02]  /*233b0*/  IMAD.MOV.U32 R11, RZ, RZ, 0x3067cdc6 ;  /* 0x3067cdc6ff0b7424 */ /* 0x000fe400078e00ff */
[----:B------:R2:W-:Y:S01]  /*233c0*/  STL.64 [R1+0x1128], R22 ;  /* 0x0011281601007387 */ /* 0x0005e20000100a00 */
[----:B0-----:R-:W-:-:S03]  /*233d0*/  HFMA2.MMA R15, -RZ, RZ, -2.576171875, 24.15625 ;  /* 0xc1274e0aff0f7435 */ /* 0x001fc600000001ff */
[----:B------:R0:W-:Y:S01]  /*233e0*/  STL.64 [R1+0x11a8], R16 ;  /* 0x0011a81001007387 */ /* 0x0001e20000100a00 */
[----:B------:R-:W-:Y:S01]  /*233f0*/  MOV R14, 0x4113bbe2 ;  /* 0x4113bbe2000e7802 */ /* 0x000fe20000000f00 */
[----:B-1----:R-:W-:Y:S02]  /*23400*/  IMAD.MOV.U32 R20, RZ, RZ, -0x475ce5ee ;  /* 0xb8a31a12ff147424 */ /* 0x002fe400078e00ff */
[----:B------:R1:W-:Y:S01]  /*23410*/  STL.64 [R1+0x11b0], R18 ;  /* 0x0011b01201007387 */ /* 0x0003e20000100a00 */
[----:B------:R-:W-:Y:S01]  /*23420*/  MOV R21, 0x3852efff ;  /* 0x3852efff00157802 */ /* 0x000fe20000000f00 */
[----:B--2---:R-:W-:Y:S02]  /*23430*/  HFMA2.MMA R23, -RZ, RZ, 1.94140625, -55168 ;  /* 0x3fc4fabcff177435 */ /* 0x004fe400000001ff */
[----:B------:R2:W-:Y:S01]  /*23440*/  STL.64 [R1+0x11d0], R12 ;  /* 0x0011d00c01007387 */ /* 0x0005e20000100a00 */
[----:B------:R-:W-:Y:S01]  /*23450*/  MOV R22, 0xb9885993 ;  /* 0xb988599300167802 */ /* 0x000fe20000000f00 */
[----:B0-----:R-:W-:Y:S01]  /*23460*/  IMAD.MOV.U32 R16, RZ, RZ, 0x40b05672 ;  /* 0x40b05672ff107424 */ /* 0x001fe200078e00ff */
[----:B------:R-:W-:Y:S01]  /*23470*/  MOV R17, 0x3749bc93 ;  /* 0x3749bc9300117802 */ /* 0x000fe20000000f00 */
[----:B------:R0:W-:Y:S01]  /*23480*/  STL.64 [R1+0x11b8], R6 ;  /* 0x0011b80601007387 */ /* 0x0001e20000100a00 */
[----:B-1----:R-:W-:Y:S01]  /*23490*/  HFMA2.MMA R18, -RZ, RZ, -2.0703125, -772.5 ;  /* 0xc024e209ff127435 */ /* 0x002fe200000001ff */
[----:B------:R-:W-:-:S02]  /*234a0*/  IMAD.MOV.U32 R19, RZ, RZ, 0x40148713 ;  /* 0x40148713ff137424 */ /* 0x000fc400078e00ff */
[----:B------:R1:W-:Y:S01]  /*234b0*/  STL.64 [R1+0x1200], R10 ;  /* 0x0012000a01007387 */ /* 0x0003e20000100a00 */
[----:B--2---:R-:W-:Y:S01]  /*234c0*/  HFMA2.MMA R13, -RZ, RZ, 1.16015625, 771.5 ;  /* 0x3ca46207ff0d7435 */ /* 0x004fe200000001ff */
[----:B------:R-:W-:Y:S02]  /*234d0*/  MOV R12, 0xbce55ca9 ;  /* 0xbce55ca9000c7802 */ /* 0x000fe40000000f00 */
[----:B------:R2:W-:Y:S01]  /*234e0*/  STL.64 [R1+0x1150], R20 ;  /* 0x0011501401007387 */ /* 0x0005e20000100a00 */
[----:B0-----:R-:W-:Y:S01]  /*234f0*/  IMAD.MOV.U32 R6, RZ, RZ, 0x3eadf3d5 ;  /* 0x3eadf3d5ff067424 */ /* 0x001fe200078e00ff */
[----:B------:R-:W-:Y:S02]  /*23500*/  MOV R7, 0xbe88cf1e ;  /* 0xbe88cf1e00077802 */ /* 0x000fe40000000f00 */
[----:B------:R0:W-:Y:S01]  /*23510*/  STL.64 [R1+0x11d8], R14 ;  /* 0x0011d80e01007387 */ /* 0x0001e20000100a00 */
[----:B-1----:R-:W-:Y:S01]  /*23520*/  HFMA2.MMA R11, -RZ, RZ, 3.0078125, 0.99951171875 ;  /* 0x42043bffff0b7435 */ /* 0x002fe200000001ff */
[----:B------:R-:W-:-:S02]  /*23530*/  MOV R10, 0xc251316e ;  /* 0xc251316e000a7802 */ /* 0x000fc40000000f00 */
[----:B------:R1:W-:Y:S01]  /*23540*/  STL.64 [R1+0x11e0], R16 ;  /* 0x0011e01001007387 */ /* 0x0003e20000100a00 */
[----:B--2---:R-:W-:Y:S01]  /*23550*/  HFMA2.MMA R20, -RZ, RZ, -1.1416015625, -6136 ;  /* 0xbc91edfeff147435 */ /* 0x004fe200000001ff */
[----:B------:R-:W-:Y:S02]  /*23560*/  IMAD.MOV.U32 R21, RZ, RZ, 0x3bd19e34 ;  /* 0x3bd19e34ff157424 */ /* 0x000fe400078e00ff */
[----:B------:R2:W-:Y:S01]  /*23570*/  STL.64 [R1+0x1178], R22 ;  /* 0x0011781601007387 */ /* 0x0005e20000100a00 */
[----:B0-----:R-:W-:Y:S01]  /*23580*/  IMAD.MOV.U32 R14, RZ, RZ, -0x4418ceb5 ;  /* 0xbbe7314bff0e7424 */ /* 0x001fe200078e00ff */
[----:B------:R-:W-:Y:S02]  /*23590*/  MOV R15, 0x2c0887f7 ;  /* 0x2c0887f7000f7802 */ /* 0x000fe40000000f00 */
[----:B------:R0:W-:Y:S01]  /*235a0*/  STL.64 [R1+0x11e8], R18 ;  /* 0x0011e81201007387 */ /* 0x0001e20000100a00 */
[----:B-1----:R-:W-:Y:S01]  /*235b0*/  HFMA2.MMA R17, -RZ, RZ, -0.09967041015625, -0.000908374786376953125 ;  /* 0xae619371ff117435 */ /* 0x002fe200000001ff */
        /* <DEDUP_REMOVED lines=8> */
[----:B-1----:R-:W-:Y:S01]  /*23640*/  HFMA2.MMA R12, -RZ, RZ, 2.826171875, 0.0019626617431640625 ;  /* 0x41a71805ff0c7435 */ /* 0x002fe200000001ff */
[----:B------:R-:W-:-:S02]  /*23650*/  IMAD.MOV.U32 R13, RZ, RZ, -0x3edf44cc ;  /* 0xc120bb34ff0d7424 */ /* 0x000fc400078e00ff */
[----:B------:R1:W-:Y:S01]  /*23660*/  STL.64 [R1+0x1238], R10 ;  /* 0x0012380a01007387 */ /* 0x0003e20000100a00 */
[----:B--2---:R-:W-:Y:S01]  /*23670*/  HFMA2.MMA R6, -RZ, RZ, -1.8896484375, 26704 ;  /* 0xbf8f7685ff067435 */ /* 0x004fe200000001ff */
[----:B------:R-:W-:Y:S02]  /*23680*/  IMAD.MOV.U32 R7, RZ, RZ, 0x42148722 ;  /* 0x42148722ff077424 */ /* 0x000fe400078e00ff */
[----:B------:R2:W-:Y:S01]  /*23690*/  STL.64 [R1+0x11a0], R20 ;  /* 0x0011a01401007387 */ /* 0x0005e20000100a00 */
[----:B0-----:R-:W-:-:S03]  /*236a0*/  HFMA2.MMA R15, -RZ, RZ, 2.25390625, 28240 ;  /* 0x408276e5ff0f7435 */ /* 0x001fc600000001ff */
[----:B------:R0:W-:Y:S01]  /*236b0*/  STL.64 [R1+0x11c8], R22 ;  /* 0x0011c81601007387 */ /* 0x0001e20000100a00 */
[----:B------:R-:W-:Y:S01]  /*236c0*/  MOV R14, 0xb74d552d ;  /* 0xb74d552d000e7802 */ /* 0x000fe20000000f00 */
[----:B-1----:R-:W-:Y:S02]  /*236d0*/  HFMA2.MMA R10, -RZ, RZ, -1.185546875, -0.0413818359375 ;  /* 0xbcbea94cff0a7435 */ /* 0x002fe400000001ff */
[----:B------:R1:W-:Y:S01]  /*236e0*/  STL.64 [R1+0x1220], R16 ;  /* 0x0012201001007387 */ /* 0x0003e20000100a00 */
[----:B------:R-:W-:Y:S01]  /*236f0*/  IMAD.MOV.U32 R11, RZ, RZ, 0x3c03ba34 ;  /* 0x3c03ba34ff0b7424 */ /* 0x000fe200078e00ff */
[----:B--2---:R-:W-:Y:S02]  /*23700*/  HFMA2.MMA R21, -RZ, RZ, -0.2454833984375, 0.384765625 ;  /* 0xb3db3628ff157435 */ /* 0x004fe400000001ff */
[----:B------:R2:W-:Y:S01]  /*23710*/  STL.64 [R1+0x1228], R18 ;  /* 0x0012281201007387 */ /* 0x0005e20000100a00 */
[----:B------:R-:W-:Y:S01]  /*23720*/  MOV R20, 0xbf8095d8 ;  /* 0xbf8095d800147802 */ /* 0x000fe20000000f00 */
[----:B0-----:R-:W-:-:S02]  /*23730*/  HFMA2.MMA R22, -RZ, RZ, 0.85595703125, 0.00191211700439453125 ;  /* 0x3ad917d5ff167435 */ /* 0x001fc400000001ff */
[----:B------:R0:W-:Y:S01]  /*23740*/  STL.64 [R1+0x1248], R12 ;  /* 0x0012480c01007387 */ /* 0x0001e20000100a00 */
[----:B------:R-:W-:Y:S02]  /*23750*/  IMAD.MOV.U32 R23, RZ, RZ, -0x456ebbf7 ;  /* 0xba914409ff177424 */ /* 0x000fe400078e00ff */
[----:B-1----:R-:W-:Y:S01]  /*23760*/  IMAD.MOV.U32 R16, RZ, RZ, -0x3fa1af6f ;  /* 0xc05e5091ff107424 */ /* 0x002fe200078e00ff */
[----:B------:R-:W-:Y:S01]  /*23770*/  MOV R17, 0x3fb76a6c ;  /* 0x3fb76a6c00117802 */ /* 0x000fe20000000f00 */
[----:B------:R1:W-:Y:S01]  /*23780*/  STL.64 [R1+0x1230], R6 ;  /* 0x0012300601007387 */ /* 0x0003e20000100a00 */
[----:B--2---:R-:W-:Y:S01]  /*23790*/  HFMA2.MMA R18, -RZ, RZ, 0.2374267578125, 1.6318359375 ;  /* 0x33993e87ff127435 */ /* 0x004fe200000001ff */
[----:B------:R-:W-:Y:S02]  /*237a0*/  IMAD.MOV.U32 R19, RZ, RZ, -0x411aa357 ;  /* 0xbee55ca9ff137424 */ /* 0x000fe400078e00ff */
[----:B------:R2:W-:Y:S01]  /*237b0*/  STL.64 [R1+0x1250], R14 ;  /* 0x0012500e01007387 */ /* 0x0005e20000100a00 */
[----:B0-----:R-:W-:Y:S01]  /*237c0*/  HFMA2.MMA R13, -RZ, RZ, -0.8671875, 0.02020263671875 ;  /* 0xbaf0252cff0d7435 */ /* 0x001fe200000001ff */
        /* <DEDUP_REMOVED lines=8> */
[----:B0-----:R-:W-:-:S03]  /*23850*/  HFMA2.MMA R17, -RZ, RZ, 1.09375, 130.875 ;  /* 0x3c605817ff117435 */ /* 0x001fc600000001ff */
[----:B------:R0:W-:Y:S01]  /*23860*/  STL.64 [R1+0x1218], R22 ;  /* 0x0012181601007387 */ /* 0x0001e20000100a00 */
[----:B------:R-:W-:Y:S01]  /*23870*/  MOV R16, 0x430437bf ;  /* 0x430437bf00107802 */ /* 0x000fe20000000f00 */
[----:B-1----:R-:W-:Y:S02]  /*23880*/  HFMA2.MMA R11, -RZ, RZ, -3.046875, -118.1875 ;  /* 0xc218d763ff0b7435 */ /* 0x002fe400000001ff */
[----:B------:R1:W-:Y:S01]  /*23890*/  STL.64 [R1+0x1260], R18 ;  /* 0x0012601201007387 */ /* 0x0003e20000100a00 */
[----:B------:R-:W-:Y:S01]  /*238a0*/  MOV R10, 0x4223149e ;  /* 0x4223149e000a7802 */ /* 0x000fe20000000f00 */
[----:B--2---:R-:W-:Y:S01]  /*238b0*/  IMAD.MOV.U32 R20, RZ, RZ, 0x3b2278e6 ;  /* 0x3b2278e6ff147424 */ /* 0x004fe200078e00ff */
[----:B------:R-:W-:Y:S01]  /*238c0*/  MOV R21, 0xc1a4e31c ;  /* 0xc1a4e31c00157802 */ /* 0x000fe20000000f00 */
[----:B------:R2:W-:Y:S01]  /*238d0*/  STL.64 [R1+0x1270], R6 ;  /* 0x0012700601007387 */ /* 0x0005e20000100a00 */
[----:B0-----:R-:W-:Y:S01]  /*238e0*/  HFMA2.MMA R23, -RZ, RZ, -1.501953125, 0.0002357959747314453125 ;  /* 0xbe020bbaff177435 */ /* 0x001fe200000001ff */
[----:B------:R-:W-:-:S02]  /*238f0*/  MOV R22, 0x3eaea827 ;  /* 0x3eaea82700167802 */ /* 0x000fc40000000f00 */
[----:B------:R0:W-:Y:S01]  /*23900*/  STL.64 [R1+0x1280], R12 ;  /* 0x0012800c01007387 */ /* 0x0001e20000100a00 */
[----:B-1----:R-:W-:Y:S01]  /*23910*/  IMAD.MOV.U32 R18, RZ, RZ, -0x3d08ab89 ;  /* 0xc2f75477ff127424 */ /* 0x002fe200078e00ff */
[----:B------:R-:W-:Y:S02]  /*23920*/  MOV R19, 0x431234f7 ;  /* 0x431234f700137802 */ /* 0x000fe40000000f00 */
[----:B------:R1:W-:Y:S01]  /*23930*/  STL.64 [R1+0x1288], R14 ;  /* 0x0012880e01007387 */ /* 0x0003e20000100a00 */
[----:B--2---:R-:W-:Y:S01]  /*23940*/  HFMA2.MMA R6, -RZ, RZ, -3.3125, -0.8974609375 ;  /* 0xc2a0bb2eff067435 */ /* 0x004fe200000001ff */
[----:B------:R-:W-:Y:S02]  /*23950*/  IMAD.MOV.U32 R7, RZ, RZ, -0x4713dd22 ;  /* 0xb8ec22deff077424 */ /* 0x000fe400078e00ff */
[----:B------:R2:W-:Y:S01]  /*23960*/  STL.64 [R1+0x1240], R20 ;  /* 0x0012401401007387 */ /* 0x0005e20000100a00 */
[----:B0-----:R-:W-:Y:S01]  /*23970*/  HFMA2.MMA R12, -RZ, RZ, -2.390625, -0.15869140625 ;  /* 0xc0c8b114ff0c7435 */ /* 0x001fe200000001ff */
[----:B------:R-:W-:-:S02]  /*23980*/  IMAD.MOV.U32 R13, RZ, RZ, 0x40a3bda5 ;  /* 0x40a3bda5ff0d7424 */ /* 0x000fc400078e00ff */
[----:B------:R0:W-:Y:S01]  /*23990*/  STL.64 [R1+0x1298], R16 ;  /* 0x0012981001007387 */ /* 0x0001e20000100a00 */
[----:B-1----:R-:W-:-:S03]  /*239a0*/  HFMA2.MMA R15, -RZ, RZ, -0.177001953125, 0.003421783447265625 ;  /* 0xb1aa1b02ff0f7435 */ /* 0x002fc600000001ff */
[----:B------:R1:W-:Y:S01]  /*239b0*/  STL.64 [R1+0x12a0], R18 ;  /* 0x0012a01201007387 */ /* 0x0003e20000100a00 */
[----:B------:R-:W-:-:S03]  /*239c0*/  MOV R14, 0xc0020bba ;  /* 0xc0020bba000e7802 */ /* 0x000fc60000000f00 */
[----:B------:R3:W-:Y:S01]  /*239d0*/  STL.64 [R1+0x12b0], R10 ;  /* 0x0012b00a01007387 */ /* 0x0007e20000100a00 */
[----:B--2---:R-:W-:Y:S01]  /*239e0*/  HFMA2.MMA R20, -RZ, RZ, 3.287109375, -7.8515625 ;  /* 0x4293c7daff147435 */ /* 0x004fe200000001ff */
[----:B------:R-:W-:Y:S02]  /*239f0*/  IMAD.MOV.U32 R21, RZ, RZ, -0x3ce332d7 ;  /* 0xc31ccd29ff157424 */ /* 0x000fe400078e00ff */
[----:B0-----:R-:W-:Y:S01]  /*23a00*/  IMAD.MOV.U32 R16, RZ, RZ, 0x3f18a4c1 ;  /* 0x3f18a4c1ff107424 */ /* 0x001fe200078e00ff */
[----:B------:R-:W-:Y:S01]  /*23a10*/  MOV R17, 0xbee2690b ;  /* 0xbee2690b00117802 */ /* 0x000fe20000000f00 */
[----:B------:R0:W-:Y:S01]  /*23a20*/  STL.64 [R1+0x1268], R22 ;  /* 0x0012681601007387 */ /* 0x0001e20000100a00 */
[----:B-1----:R-:W-:Y:S01]  /*23a30*/  HFMA2.MMA R18, -RZ, RZ, 1.53515625, -0.037109375 ;  /* 0x3e24a8c0ff127435 */ /* 0x002fe200000001ff */
[----:B------:R-:W-:Y:S02]  /*23a40*/  IMAD.MOV.U32 R19, RZ, RZ, -0x4d2b89d4 ;  /* 0xb2d4762cff137424 */ /* 0x000fe400078e00ff */
[----:B------:R1:W-:Y:S01]  /*23a50*/  STL.64 [R1+0x12a8], R6 ;  /* 0x0012a80601007387 */ /* 0x0003e20000100a00 */
[----:B---3--:R-:W-:Y:S01]  /*23a60*/  HFMA2.MMA R10, -RZ, RZ, 0.88037109375, 3.943359375 ;  /* 0x3b0b43e3ff0a7435 */ /* 0x008fe200000001ff */
[----:B------:R-:W-:-:S02]  /*23a70*/  IMAD.MOV.U32 R11, RZ, RZ, 0x43542b1a ;  /* 0x43542b1aff0b7424 */ /* 0x000fc400078e00ff */
[----:B------:R2:W-:Y:S01]  /*23a80*/  STL.64 [R1+0x12c0], R12 ;  /* 0x0012c00c01007387 */ /* 0x0005e20000100a00 */
[----:B0-----:R-:W-:Y:S01]  /*23a90*/  IMAD.MOV.U32 R22, RZ, RZ, 0x41898fd1 ;  /* 0x41898fd1ff167424 */ /* 0x001fe200078e00ff */
[----:B------:R-:W-:Y:S02]  /*23aa0*/  MOV R23, 0x357b0a41 ;  /* 0x357b0a4100177802 */ /* 0x000fe40000000f00 */
[----:B------:R0:W-:Y:S01]  /*23ab0*/  STL.64 [R1+0x12c8], R14 ;  /* 0x0012c80e01007387 */ /* 0x0001e20000100a00 */
[----:B-1----:R-:W-:Y:S01]  /*23ac0*/  IMAD.MOV.U32 R6, RZ, RZ, -0x43e4c231 ;  /* 0xbc1b3dcfff067424 */ /* 0x002fe200078e00ff */
[----:B------:R-:W-:Y:S02]  /*23ad0*/  MOV R7, 0x36d76ab6 ;  /* 0x36d76ab600077802 */ /* 0x000fe40000000f00 */
[----:B------:R1:W-:Y:S01]  /*23ae0*/  STL.64 [R1+0x12d0], R16 ;  /* 0x0012d01001007387 */ /* 0x0003e20000100a00 */
[----:B--2---:R-:W-:Y:S02]  /*23af0*/  MOV R12, 0x4151b9cf ;  /* 0x4151b9cf000c7802 */ /* 0x004fe40000000f00 */
[----:B------:R-:W-:Y:S01]  /*23b00*/  MOV R13, 0xc3f87dce ;  /* 0xc3f87dce000d7802 */ /* 0x000fe20000000f00 */
[----:B------:R2:W-:Y:S01]  /*23b10*/  STL.64 [R1+0x1290], R20 ;  /* 0x0012901401007387 */ /* 0x0005e20000100a00 */
[----:B0-----:R-:W-:-:S03]  /*23b20*/  HFMA2.MMA R15, -RZ, RZ, -3.970703125, 0.000694751739501953125 ;  /* 0xc3f111b1ff0f7435 */ /* 0x001fc600000001ff */
[----:B------:R0:W-:Y:S01]  /*23b30*/  STL.64 [R1+0x12b8], R22 ;  /* 0x0012b81601007387 */ /* 0x0001e20000100a00 */
[----:B------:R-:W-:Y:S01]  /*23b40*/  IMAD.MOV.U32 R14, RZ, RZ, 0x4436cdd2 ;  /* 0x4436cdd2ff0e7424 */ /* 0x000fe200078e00ff */
[----:B-1----:R-:W-:Y:S02]  /*23b50*/  HFMA2.MMA R16, -RZ, RZ, -3.833984375, -13016 ;  /* 0xc3abf25bff107435 */ /* 0x002fe400000001ff */
[----:B------:R1:W-:Y:S01]  /*23b60*/  STL.64 [R1+0x12d8], R18 ;  /* 0x0012d81201007387 */ /* 0x0003e20000100a00 */
[----:B------:R-:W-:-:S03]  /*23b70*/  MOV R17, 0x432bf3b2 ;  /* 0x432bf3b200117802 */ /* 0x000fc60000000f00 */
[----:B------:R3:W-:Y:S01]  /*23b80*/  STL.64 [R1+0x12f0], R10 ;  /* 0x0012f00a01007387 */ /* 0x0007e20000100a00 */
[----:B--2---:R-:W-:Y:S01]  /*23b90*/  HFMA2.MMA R21, -RZ, RZ, 1.22265625, 0.01502227783203125 ;  /* 0x3ce423b1ff157435 */ /* 0x004fe200000001ff */
[----:B------:R-:W-:Y:S02]  /*23ba0*/  MOV R20, 0xbd25198e ;  /* 0xbd25198e00147802 */ /* 0x000fe40000000f00 */
[----:B0-----:R-:W-:Y:S01]  /*23bb0*/  MOV R22, 0xbcec1227 ;  /* 0xbcec122700167802 */ /* 0x001fe20000000f00 */
[----:B------:R-:W-:Y:S01]  /*23bc0*/  IMAD.MOV.U32 R23, RZ, RZ, 0x43a31567 ;  /* 0x43a31567ff177424 */ /* 0x000fe200078e00ff */
[----:B------:R0:W-:Y:S01]  /*23bd0*/  STL.64 [R1+0x12e8], R6 ;  /* 0x0012e80601007387 */ /* 0x0001e20000100a00 */
[----:B-1----:R-:W-:Y:S01]  /*23be0*/  HFMA2.MMA R19, -RZ, RZ, -3.29296875, -7.3611736297607421875e-05 ;  /* 0xc29684d3ff137435 */ /* 0x002fe200000001ff */
[----:B------:R-:W-:Y:S02]  /*23bf0*/  IMAD.MOV.U32 R18, RZ, RZ, 0x3913332d ;  /* 0x3913332dff127424 */ /* 0x000fe400078e00ff */
[----:B------:R1:W-:Y:S01]  /*23c00*/  STL.64 [R1+0x12f8], R12 ;  /* 0x0012f80c01007387 */ /* 0x0003e20000100a00 */
[----:B---3--:R-:W-:Y:S01]  /*23c10*/  HFMA2.MMA R10, -RZ, RZ, -0.3310546875, 635.5 ;  /* 0xb54c60f7ff0a7435 */ /* 0x008fe200000001ff */
        /* <DEDUP_REMOVED lines=8> */
[----:B--2---:R-:W-:Y:S01]  /*23ca0*/  HFMA2.MMA R14, -RZ, RZ, 1.7705078125, -0.4638671875 ;  /* 0x3f15b76cff0e7435 */ /* 0x004fe200000001ff */
[----:B------:R-:W-:-:S02]  /*23cb0*/  MOV R15, 0xbe5574fd ;  /* 0xbe5574fd000f7802 */ /* 0x000fc40000000f00 */
[----:B------:R2:W-:Y:S01]  /*23cc0*/  STL.64 [R1+0x12e0], R20 ;  /* 0x0012e01401007387 */ /* 0x0005e20000100a00 */
[----:B0-----:R-:W-:-:S03]  /*23cd0*/  HFMA2.MMA R22, -RZ, RZ, -4.46484375, 1580 ;  /* 0xc477662cff167435 */ /* 0x001fc600000001ff */
[----:B------:R0:W-:Y:S01]  /*23ce0*/  STL.64 [R1+0x1318], R18 ;  /* 0x0013181201007387 */ /* 0x0001e20000100a00 */
[----:B------:R-:W-:Y:S01]  /*23cf0*/  MOV R23, 0x450908e3 ;  /* 0x450908e300177802 */ /* 0x000fe20000000f00 */
[----:B-1----:R-:W-:Y:S02]  /*23d00*/  HFMA2.MMA R17, -RZ, RZ, 1.328125, -1493 ;  /* 0x3d50e5d5ff117435 */ /* 0x002fe400000001ff */
[----:B------:R1:W-:Y:S01]  /*23d10*/  STL.64 [R1+0x1320], R6 ;  /* 0x0013200601007387 */ /* 0x0003e20000100a00 */
[----:B------:R-:W-:Y:S01]  /*23d20*/  IMAD.MOV.U32 R16, RZ, RZ, 0x391ad4b2 ;  /* 0x391ad4b2ff107424 */ /* 0x000fe200078e00ff */
[----:B--2---:R-:W-:Y:S02]  /*23d30*/  HFMA2.MMA R21, -RZ, RZ, 2.111328125, 1.4609375 ;  /* 0x40393dd8ff157435 */ /* 0x004fe400000001ff */
[----:B------:R2:W-:Y:S01]  /*23d40*/  STL.64 [R1+0x1328], R10 ;  /* 0x0013280a01007387 */ /* 0x0005e20000100a00 */
[----:B------:R-:W-:-:S03]  /*23d50*/  IMAD.MOV.U32 R20, RZ, RZ, -0x3f0f7065 ;  /* 0xc0f08f9bff147424 */ /* 0x000fc600078e00ff */
[----:B------:R3:W-:Y:S01]  /*23d60*/  STL.64 [R1+0x1338], R12 ;  /* 0x0013380c01007387 */ /* 0x0007e20000100a00 */
[----:B0-----:R-:W-:Y:S01]  /*23d70*/  MOV R18, 0xbd07707a ;  /* 0xbd07707a00127802 */ /* 0x001fe20000000f00 */
[----:B------:R-:W-:Y:S01]  /*23d80*/  IMAD.MOV.U32 R19, RZ, RZ, 0x3c778cda ;  /* 0x3c778cdaff137424 */ /* 0x000fe200078e00ff */
[----:B-1----:R-:W-:Y:S01]  /*23d90*/  HFMA2.MMA R7, -RZ, RZ, -1.5341796875, 0.0010662078857421875 ;  /* 0xbe23145eff077435 */ /* 0x002fe200000001ff */
        /* <DEDUP_REMOVED lines=73> */
.L_x_1748:
[----:B------:R-:W-:Y:S05]  /*24230*/  BSYNC B4 ;  /* 0x0000000000047941 */ /* 0x000fea0003800000 */
.L_x_1747:
[----:B------:R-:W-:-:S04]  /*24240*/  FADD.FTZ R7, -R8, R7 ;  /* 0x0000000708077221 */ /* 0x000fc80000010100 */
[----:B------:R-:W-:-:S06]  /*24250*/  FMUL.FTZ R7, R7, -2 ;  /* 0xc000000007077820 */ /* 0x000fcc0000410000 */
[----:B------:R-:W0:Y:S02]  /*24260*/  MUFU.SQRT R7, R7 ;  /* 0x0000000700077308 */ /* 0x000e240000002000 */
[----:B0-----:R-:W-:Y:S01]  /*24270*/  FADD.FTZ R5, -R7, -RZ ;  /* 0x800000ff07057221 */ /* 0x001fe20000010100 */
[----:B------:R-:W-:Y:S05]  /*24280*/  BRA `(.L_x_1746) ;  /* 0x0000022000007947 */ /* 0x000fea0003800000 */
.L_x_1745:
        /* <DEDUP_REMOVED lines=30> */
.L_x_1750:
[----:B------:R-:W-:Y:S05]  /*24470*/  BSYNC B4 ;  /* 0x0000000000047941 */ /* 0x000fea0003800000 */
.L_x_1749:
[----:B------:R-:W-:-:S04]  /*24480*/  FADD.FTZ R5, -R8, R5 ;  /* 0x0000000508057221 */ /* 0x000fc80000010100 */
[----:B------:R-:W-:-:S06]  /*24490*/  FMUL.FTZ R5, R5, -2 ;  /* 0xc000000005057820 */ /* 0x000fcc0000410000 */
[----:B------:R-:W0:Y:S02]  /*244a0*/  MUFU.SQRT R5, R5 ;  /* 0x0000000500057308 */ /* 0x000e240000002000 */
.L_x_1746:
[----:B------:R-:W-:Y:S05]  /*244b0*/  BSYNC B2 ;  /* 0x0000000000027941 */ /* 0x000fea0003800000 */
.L_x_1744:
[----:B-1----:R-:W-:Y:S01]  /*244c0*/  FMUL.FTZ R10, R2, 0.5 ;  /* 0x3f000000020a7820 */ /* 0x002fe20000410000 */
[----:B------:R-:W-:Y:S01]  /*244d0*/  MOV R13, 0x40000000 ;  /* 0x40000000000d7802 */ /* 0x000fe20000000f00 */
        /* <DEDUP_REMOVED lines=11> */
[----:B-1----:R-:W-:Y:S01]  /*24590*/  HFMA2.MMA R10, -RZ, RZ, 0.80126953125, -0.00891876220703125 ;  /* 0x3a69a091ff0a7435 */ /* 0x002fe200000001ff */
[----:B------:R-:W-:Y:S01]  /*245a0*/  CS2R R38, SRZ ;  /* 0x0000000000267805 */ /* 0x000fe2000001ff00 */
[----:B------:R-:W-:Y:S01]  /*245b0*/  CS2R R40, SRZ ;  /* 0x0000000000287805 */ /* 0x000fe2000001ff00 */
[----:B------:R-:W-:-:S02]  /*245c0*/  IMAD.MOV.U32 R43, RZ, RZ, RZ ;  /* 0x000000ffff2b7224 */ /* 0x000fc400078e00ff */
[----:B0-2---:R-:W-:-:S04]  /*245d0*/  FMUL.FTZ R0, R0, R5 ;  /* 0x0000000500007220 */ /* 0x005fc80000410000 */
[C---:B------:R-:W-:Y:S01]  /*245e0*/  FADD.FTZ R6, |R0|.reuse, 4 ;  /* 0x4080000000067421 */ /* 0x040fe20000010200 */
[C---:B------:R-:W-:Y:S01]  /*245f0*/  FSETP.GEU.FTZ.AND P1, PT, R0.reuse, RZ, PT ;  /* 0x000000ff0000720b */ /* 0x040fe20003f3e000 */
        /* <DEDUP_REMOVED lines=30> */
[----:B------:R0:W1:Y:S01]  /*247e0*/  MUFU.EX2 R13, R10 ;  /* 0x0000000a000d7308 */ /* 0x0000620000000800 */
[----:B------:R-:W-:Y:S02]  /*247f0*/  FADD.FTZ R12, R8, 12583039 ;  /* 0x4b40007f080c7421 */ /* 0x000fe40000010000 */
[----:B------:R-:W-:Y:S02]  /*24800*/  FMUL.FTZ R9, R11, R6 ;  /* 0x000000060b097220 */ /* 0x000fe40000410000 */
[----:B------:R-:W-:Y:S01]  /*24810*/  FADD.FTZ R4, |R0|, -RZ ;  /* 0x800000ff00047221 */ /* 0x000fe20000010200 */
[----:B------:R-:W-:Y:S01]  /*24820*/  SHF.L.U32 R12, R12, 0x17, RZ ;  /* 0x000000170c0c7819 */ /* 0x000fe200000006ff */
[----:B------:R-:W-:-:S02]  /*24830*/  FMUL.FTZ R8, R9, -2 ;  /* 0xc000000009087820 */ /* 0x000fc40000410000 */
[C---:B------:R-:W-:Y:S02]  /*24840*/  FFMA.FTZ R7, |R0|.reuse, -R4, R7 ;  /* 0x8000000400077223 */ /* 0x040fe40000010207 */
[----:B------:R-:W-:Y:S02]  /*24850*/  FFMA.FTZ R8, |R0|, R8, R11 ;  /* 0x0000000800087223 */ /* 0x000fe4000001020b */
[----:B0-----:R-:W-:Y:S02]  /*24860*/  CS2R R10, SRZ ;  /* 0x00000000000a7805 */ /* 0x001fe4000001ff00 */
[----:B------:R-:W-:Y:S02]  /*24870*/  FADD.FTZ R8, -R9, R8 ;  /* 0x0000000809087221 */ /* 0x000fe40000010100 */
[----:B-1----:R-:W-:Y:S02]  /*24880*/  FMUL.FTZ R12, R12, R13 ;  /* 0x0000000d0c0c7220 */ /* 0x002fe40000410000 */
[----:B------:R-:W-:-:S02]  /*24890*/  FFMA.FTZ R8, R6, R8, R9 ;  /* 0x0000000806087223 */ /* 0x000fc40000010009 */
[----:B------:R-:W-:Y:S02]  /*248a0*/  FFMA.FTZ R7, R12, R7, R12 ;  /* 0x000000070c077223 */ /* 0x000fe4000001000c */
[----:B------:R-:W-:Y:S01]  /*248b0*/  IMAD.MOV.U32 R6, RZ, RZ, 0x3f800000 ;  /* 0x3f800000ff067424 */ /* 0x000fe200078e00ff */
[----:B------:R-:W-:Y:S01]  /*248c0*/  CS2R R12, SRZ ;  /* 0x00000000000c7805 */ /* 0x000fe2000001ff00 */
[----:B------:R-:W-:Y:S01]  /*248d0*/  FMUL.FTZ R0, R8, R7 ;  /* 0x0000000708007220 */ /* 0x000fe20000410000 */
[----:B------:R-:W-:Y:S01]  /*248e0*/  HFMA2.MMA R7, -RZ, RZ, 0, 0 ;  /* 0x00000000ff077435 */ /* 0x000fe200000001ff */
[----:B------:R-:W-:Y:S01]  /*248f0*/  MOV R8, RZ ;  /* 0x000000ff00087202 */ /* 0x000fe20000000f00 */
[----:B------:R-:W-:Y:S02]  /*24900*/  IMAD.MOV.U32 R9, RZ, RZ, 0x7f800000 ;  /* 0x7f800000ff097424 */ /* 0x000fe400078e00ff */
[----:B------:R-:W-:-:S05]  /*24910*/  FSEL R0, R0, RZ, !P0 ;  /* 0x000000ff00007208 */ /* 0x000fca0004000000 */
[----:B------:R-:W-:Y:S02]  /*24920*/  @!P1 FADD.FTZ R0, -R0, 2 ;  /* 0x4000000000009421 */ /* 0x000fe40000010100 */
.L_x_1755:
        /* <DEDUP_REMOVED lines=266> */
.L_x_1753:
[----:B------:R-:W-:Y:S05]  /*259d0*/  BSYNC B4 ;  /* 0x0000000000047941 */ /* 0x000fea0003800000 */
.L_x_1752:
        /* <DEDUP_REMOVED lines=9> */
[----:B------:R-:W-:Y:S02]  /*25a70*/  FMUL.FTZ R6, R3, R6 ;  /* 0x0000000603067220 */ /* 0x000fe40000410000 */
[----:B------:R-:W-:Y:S01]  /*25a80*/  IMAD.MOV.U32 R9, RZ, RZ, R4 ;  /* 0x000000ffff097224 */ /* 0x000fe200078e0004 */
[----:B------:R-:W-:-:S13]  /*25a90*/  ISETP.GE.U32.AND P0, PT, R8, 0x19, PT ;  /* 0x000000190800780c */ /* 0x000fda0003f06070 */
[----:B------:R-:W-:Y:S01]  /*25aa0*/  @P0 CALL.REL.NOINC `(.L_x_1754) ;  /* 0x0000001000000944 */ /* 0x000fe20003c00000 */
[----:B------:R-:W-:Y:S05]  /*25ab0*/  BRA `(.L_x_1755) ;  /* 0xffffee7000007947 */ /* 0x000fea000383ffff */
.L_x_1754:
[----:B------:R-:W-:Y:S05]  /*25ac0*/  BSYNC B2 ;  /* 0x0000000000027941 */ /* 0x000fea0003800000 */
.L_x_1751:
[----:B------:R-:W-:Y:S01]  /*25ad0*/  FMUL.FTZ R8, R2, 1 ;  /* 0x3f80000002087820 */ /* 0x000fe20000410000 */
[----:B------:R-:W-:Y:S01]  /*25ae0*/  MOV R18, 0x652b82fe ;  /* 0x652b82fe00127802 */ /* 0x000fe20000000f00 */
[----:B------:R-:W-:Y:S01]  /*25af0*/  FMUL.FTZ R6, R5, 1 ;  /* 0x3f80000005067820 */ /* 0x000fe20000410000 */
[----:B------:R-:W-:Y:S01]  /*25b00*/  HFMA2.MMA R19, -RZ, RZ, 1.9912109375, 0.00128841400146484375 ;  /* 0x3ff71547ff137435 */ /* 0x000fe200000001ff */
[----:B------:R-:W-:Y:S01]  /*25b10*/  MOV R4, 0x69ce2bdf ;  /* 0x69ce2bdf00047802 */ /* 0x000fe20000000f00 */
[----:B------:R-:W-:Y:S01]  /*25b20*/  IMAD.MOV.U32 R5, RZ, RZ, 0x3e5ade15 ;  /* 0x3e5ade15ff057424 */ /* 0x000fe200078e00ff */
        /* <DEDUP_REMOVED lines=31> */
[----:B------:R-:W-:Y:S02]  /*25d20*/  IADD3 R13, R17, -0x100000, RZ ;  /* 0xfff00000110d7810 */ /* 0x000fe40007ffe0ff */
[----:B-1----:R-:W1:Y:S01]  /*25d30*/  DFMA R2, R14, R2, c[0x2][0x50] ;  /* 0x008014000e02762b */ /* 0x002e620000000002 */
[----:B------:R-:W-:-:S03]  /*25d40*/  MOV R12, R16 ;  /* 0x00000010000c7202 */ /* 0x000fc60000000f00 */
[----:B--2---:R-:W-:-:S04]  /*25d50*/  DFMA R10, R4, -R4, R8 ;  /* 0x80000004040a722b */ /* 0x004fc80000000008 */
[----:B-1----:R-:W1:-:S06]  /*25d60*/  DFMA R2, R14, R2, c[0x2][0x58] ;  /* 0x008016000e02762b */ /* 0x002e4c0000000002 */
[----:B-1----:R-:W1:-:S06]  /*25d70*/  DFMA R2, R14, R2, c[0x2][0x60] ;  /* 0x008018000e02762b */ /* 0x002e4c0000000002 */
[----:B-1----:R-:W1:-:S06]  /*25d80*/  DFMA R2, R14, R2, 1 ;  /* 0x3ff000000e02742b */ /* 0x002e4c0000000002 */
[----:B-1----:R-:W1:-:S04]  /*25d90*/  DFMA R14, R14, R2, 1 ;  /* 0x3ff000000e0e742b */ /* 0x002e480000000002 */
[----:B------:R2:W3:-:S06]  /*25da0*/  DFMA R2, R10, R12, R4 ;  /* 0x0000000c0a02722b */ /* 0x0004cc0000000004 */
[----:B-1----:R-:W-:Y:S01]  /*25db0*/  IMAD R25, R18, 0x100000, R15 ;  /* 0x0010000012197824 */ /* 0x002fe200078e020f */
        /* <DEDUP_REMOVED lines=14> */
.L_x_1757:
[----:B0-23--:R-:W-:Y:S05]  /*25ea0*/  BSYNC B2 ;  /* 0x0000000000027941 */ /* 0x00dfea0003800000 */
.L_x_1756:
[----:B------:R-:W-:Y:S01]  /*25eb0*/  BSSY B4, `(.L_x_1758) ;  /* 0x000000c000047945 */ /* 0x000fe20003800000 */
[----:B-1----:R0:W1:Y:S01]  /*25ec0*/  DMUL R22, R22, R24 ;  /* 0x0000001816167228 */ /* 0x0020620000000000 */
[----:B------:R-:W-:Y:S05]  /*25ed0*/  @!P2 BRA `(.L_x_1759) ;  /* 0x000000900000a947 */ /* 0x000fea0003800000 */
[----:B------:R-:W-:Y:S01]  /*25ee0*/  MOV R7, R10 ;  /* 0x0000000a00077202 */ /* 0x000fe20000000f00 */
[----:B------:R-:W-:Y:S01]  /*25ef0*/  IMAD.MOV.U32 R12, RZ, RZ, R4 ;  /* 0x000000ffff0c7224 */ /* 0x000fe200078e0004 */
[----:B------:R-:W-:Y:S02]  /*25f00*/  MOV R10, R11 ;  /* 0x0000000b000a7202 */ /* 0x000fe40000000f00 */
[----:B------:R-:W-:Y:S02]  /*25f10*/  MOV R3, R16 ;  /* 0x0000001000037202 */ /* 0x000fe40000000f00 */
[----:B------:R-:W-:Y:S02]  /*25f20*/  MOV R11, R13 ;  /* 0x0000000d000b7202 */ /* 0x000fe40000000f00 */
[----:B------:R-:W-:-:S02]  /*25f30*/  MOV R4, 0x25f50 ;  /* 0x00025f5000047802 */ /* 0x000fc40000000f00 */
[----:B01----:R-:W-:Y:S05]  /*25f40*/  CALL.REL.NOINC `($__internal_7_$__cuda_sm20_dsqrt_rn_f64_mediumpath_v1) ;  /* 0x0000089000007944 */ /* 0x003fea0003c00000 */
[----:B------:R-:W-:Y:S02]  /*25f50*/  MOV R2, R8 ;  /* 0x0000000800027202 */ /* 0x000fe40000000f00 */
[----:B------:R-:W-:-:S02]  /*25f60*/  MOV R3, R9 ;  /* 0x0000000900037202 */ /* 0x000fc40000000f00 */
.L_x_1759:
[----:B------:R-:W-:Y:S05]  /*25f70*/  BSYNC B4 ;  /* 0x0000000000047941 */ /* 0x000fea0003800000 */
.L_x_1758:
[----:B------:R-:W2:Y:S01]  /*25f80*/  MUFU.RCP64H R5, R3 ;  /* 0x0000000300057308 */ /* 0x000ea20000001800 */
[----:B------:R-:W-:Y:S01]  /*25f90*/  IMAD.MOV.U32 R4, RZ, RZ, 0x1 ;  /* 0x00000001ff047424 */ /* 0x000fe200078e00ff */
        /* <DEDUP_REMOVED lines=14> */
[----:B------:R-:W-:Y:S02]  /*26080*/  MOV R18, R22 ;  /* 0x0000001600127202 */ /* 0x000fe40000000f00 */
[----:B------:R-:W-:Y:S02]  /*26090*/  MOV R19, R23 ;  /* 0x0000001700137202 */ /* 0x000fe40000000f00 */
[----:B------:R-:W-:Y:S02]  /*260a0*/  MOV R4, R2 ;  /* 0x0000000200047202 */ /* 0x000fe40000000f00 */
[----:B------:R-:W-:Y:S02]  /*260b0*/  MOV R3, 0x260d0 ;  /* 0x000260d000037802 */ /* 0x000fe40000000f00 */
[----:B0-----:R-:W-:Y:S05]  /*260c0*/  CALL.REL.NOINC `($__internal_6_$__cuda_sm20_div_rn_f64_full) ;  /* 0x000000f000007944 */ /* 0x001fea0003c00000 */
[----:B------:R-:W-:Y:S02]  /*260d0*/  MOV R5, R23 ;  /* 0x0000001700057202 */ /* 0x000fe40000000f00 */
.L_x_1761:
[----:B------:R-:W-:Y:S05]  /*260e0*/  BSYNC B4 ;  /* 0x0000000000047941 */ /* 0x000fea0003800000 */
.L_x_1760:
[----:B------:R-:W-:-:S04]  /*260f0*/  FMUL.FTZ R6, R0, 0.5 ;  /* 0x3f00000000067820 */ /* 0x000fc80000410000 */
[----:B------:R-:W2:Y:S02]  /*26100*/  F2F.F64.F32 R2, R6 ;  /* 0x0000000600027310 */ /* 0x000ea40000201800 */
[----:B--2---:R-:W2:-:S06]  /*26110*/  DADD R2, R2, R4 ;  /* 0x0000000002027229 */ /* 0x004e8c0000000004 */
[----:B--2---:R-:W2:Y:S01]  /*26120*/  F2F.F32.F64 R0, R2 ;  /* 0x0000000200007310 */ /* 0x004ea20000301000 */
[----:B------:R-:W2:-:S14]  /*26130*/  DSETP.GEU.AND P0, PT, |R2|, c[0x2][0x68], PT ;  /* 0x00801a000200762a */ /* 0x000e9c0003f0e200 */
[----:B--2---:R-:W-:Y:S01]  /*26140*/  @!P0 FMUL R0, R0, 1.175494350822287508e-38 ;  /* 0x0080000000008820 */ /* 0x004fe20000400000 */
[----:B------:R-:W-:Y:S05]  /*26150*/  BRA `(.L_x_1583) ;  /* 0x0000002000007947 */ /* 0x000fea0003800000 */
.L_x_1584:
[----:B------:R-:W-:-:S04]  /*26160*/  FSETP.GT.FTZ.AND P0, PT, R5, RZ, PT ;  /* 0x000000ff0500720b */ /* 0x000fc80003f14000 */
[----:B------:R-:W-:-:S04]  /*26170*/  FSEL R0, RZ, +QNAN , P0 ;  /* 0x7fc00000ff007808 */ /* 0x000fc80000000000 */
.L_x_1583:
[----:B------:R-:W-:Y:S05]  /*26180*/  BSYNC B0 ;  /* 0x0000000000007941 */ /* 0x000fea0003800000 */
.L_x_1582:
[----:B------:R-:W-:Y:S01]  /*26190*/  HFMA2.MMA R3, -RZ, RZ, 0, 0 ;  /* 0x00000000ff037435 */ /* 0x000fe200000001ff */
[----:B------:R-:W-:-:S05]  /*261a0*/  MOV R2, R30 ;  /* 0x0000001e00027202 */ /* 0x000fca0000000f00 */
[----:B------:R-:W-:Y:S05]  /*261b0*/  RET.REL.NODEC R2 `(_ZN2at6native27unrolled_elementwise_kernelIN48_GLOBAL__N__08322988_15_IGammaKernel_cu_cb51a28d10CalcIgammaIfEESt5arrayIPcLm3EELi4E23TrivialOffsetCalculatorILi2EjES8_ILi1EjENS0_6memory15LoadWithoutCastENSB_16StoreWithoutCastEEEviT_T0_T2_T3_T4_T5_) ;  /* 0xfffd9e4002007950 */ /* 0x000fea0003c3ffff */
        .weak           $__internal_6_$__cuda_sm20_div_rn_f64_full
        .type           $__internal_6_$__cuda_sm20_div_rn_f64_full,@function
        .size           $__internal_6_$__cuda_sm20_div_rn_f64_full,($__internal_7_$__cuda_sm20_dsqrt_rn_f64_mediumpath_v1 - $__internal_6_$__cuda_sm20_div_rn_f64_full)
$__internal_6_$__cuda_sm20_div_rn_f64_full:
[C---:B------:R-:W-:Y:S01]  /*261c0*/  FSETP.GEU.AND P0, PT, |R7|.reuse, 1.469367938527859385e-39, PT ;  /* 0x001000000700780b */ /* 0x040fe20003f0e200 */
[----:B------:R-:W-:Y:S01]  /*261d0*/  IMAD.MOV.U32 R16, RZ, RZ, R4 ;  /* 0x000000ffff107224 */ /* 0x000fe200078e0004 */
[----:B------:R-:W-:Y:S01]  /*261e0*/  LOP3.LUT R14, R7, 0x800fffff, RZ, 0xc0, !PT ;  /* 0x800fffff070e7812 */ /* 0x000fe200078ec0ff */
[----:B------:R-:W-:Y:S01]  /*261f0*/  IMAD.MOV.U32 R22, RZ, RZ, 0x1 ;  /* 0x00000001ff167424 */ /* 0x000fe200078e00ff */
[----:B------:R-:W-:Y:S01]  /*26200*/  MOV R17, R7 ;  /* 0x0000000700117202 */ /* 0x000fe20000000f00 */
[----:B------:R-:W-:Y:S01]  /*26210*/  BSSY B2, `(.L_x_1762) ;  /* 0x0000058000027945 */ /* 0x000fe20003800000 */
[----:B------:R-:W-:Y:S02]  /*26220*/  FSETP.GEU.AND P3, PT, |R19|, 1.469367938527859385e-39, PT ;  /* 0x001000001300780b */ /* 0x000fe40003f6e200 */
[----:B------:R-:W-:Y:S02]  /*26230*/  LOP3.LUT R15, R14, 0x3ff00000, RZ, 0xfc, !PT ;  /* 0x3ff000000e0f7812 */ /* 0x000fe400078efcff */
[----:B------:R-:W-:-:S02]  /*26240*/  MOV R14, R4 ;  /* 0x00000004000e7202 */ /* 0x000fc40000000f00 */
[----:B------:R-:W-:Y:S01]  /*26250*/  LOP3.LUT R4, R19, 0x7ff00000, RZ, 0xc0, !PT ;  /* 0x7ff0000013047812 */ /* 0x000fe200078ec0ff */
[----:B------:R-:W0:Y:S01]  /*26260*/  @!P0 DMUL R14, R16, 8.98846567431157953865e+307 ;  /* 0x7fe00000100e8828 */ /* 0x000e220000000000 */
[----:B------:R-:W-:Y:S02]  /*26270*/  LOP3.LUT R7, R7, 0x7ff00000, RZ, 0xc0, !PT ;  /* 0x7ff0000007077812 */ /* 0x000fe400078ec0ff */
[----:B------:R-:W-:Y:S02]  /*26280*/  MOV R11, 0x1ca00000 ;  /* 0x1ca00000000b7802 */ /* 0x000fe40000000f00 */
[----:B------:R-:W-:Y:S01]  /*26290*/  ISETP.GE.U32.AND P2, PT, R4, R7, PT ;  /* 0x000000070400720c */ /* 0x000fe20003f46070 */
[----:B0-----:R-:W0:Y:S01]  /*262a0*/  MUFU.RCP64H R23, R15 ;  /* 0x0000000f00177308 */ /* 0x001e220000001800 */
[----:B------:R-:W-:Y:S02]  /*262b0*/  @!P3 LOP3.LUT R6, R17, 0x7ff00000, RZ, 0xc0, !PT ;  /* 0x7ff000001106b812 */ /* 0x000fe400078ec0ff */
[----:B------:R-:W-:-:S02]  /*262c0*/  SEL R12, R11, 0x63400000, !P2 ;  /* 0x634000000b0c7807 */ /* 0x000fc40005000000 */
[----:B------:R-:W-:Y:S02]  /*262d0*/  @!P3 ISETP.GE.U32.AND P4, PT, R4, R6, PT ;  /* 0x000000060400b20c */ /* 0x000fe40003f86070 */
[--C-:B------:R-:W-:Y:S02]  /*262e0*/  LOP3.LUT R13, R12, 0x800fffff, R19.reuse, 0xf8, !PT ;  /* 0x800fffff0c0d7812 */ /* 0x100fe400078ef813 */
[----:B------:R-:W-:Y:S02]  /*262f0*/  @!P3 SEL R6, R11, 0x63400000, !P4 ;  /* 0x634000000b06b807 */ /* 0x000fe40006000000 */
[----:B------:R-:W-:Y:S02]  /*26300*/  MOV R12, R18 ;  /* 0x00000012000c7202 */ /* 0x000fe40000000f00 */
[----:B------:R-:W-:Y:S02]  /*26310*/  @!P3 LOP3.LUT R6, R6, 0x80000000, R19, 0xf8, !PT ;  /* 0x800000000606b812 */ /* 0x000fe400078ef813 */
[----:B------:R-:W-:Y:S01]  /*26320*/  @!P3 MOV R24, RZ ;  /* 0x000000ff0018b202 */ /* 0x000fe20000000f00 */
[----:B0-----:R-:W0:Y:S01]  /*26330*/  DFMA R26, R22, -R14, 1 ;  /* 0x3ff00000161a742b */ /* 0x001e22000000080e */
[----:B------:R-:W-:-:S02]  /*26340*/  @!P3 LOP3.LUT R25, R6, 0x100000, RZ, 0xfc, !PT ;  /* 0x001000000619b812 */ /* 0x000fc400078efcff */
[----:B------:R-:W-:Y:S02]  /*26350*/  MOV R6, R4 ;  /* 0x0000000400067202 */ /* 0x000fe40000000f00 */
[----:B------:R-:W-:Y:S01]  /*26360*/  @!P0 LOP3.LUT R7, R15, 0x7ff00000, RZ, 0xc0, !PT ;  /* 0x7ff000000f078812 */ /* 0x000fe200078ec0ff */
[----:B0-----:R-:W0:-:S03]  /*26370*/  DFMA R26, R26, R26, R26 ;  /* 0x0000001a1a1a722b */ /* 0x001e06000000001a */
[----:B------:R-:W-:Y:S01]  /*26380*/  IADD3 R29, R7, -0x1, RZ ;  /* 0xffffffff071d7810 */ /* 0x000fe20007ffe0ff */
[----:B------:R-:W1:-:S04]  /*26390*/  @!P3 DFMA R12, R12, 2, -R24 ;  /* 0x400000000c0cb82b */ /* 0x000e480000000818 */
[----:B0-----:R-:W0:-:S06]  /*263a0*/  DFMA R22, R22, R26, R22 ;  /* 0x0000001a1616722b */ /* 0x001e0c0000000016 */
[----:B-1----:R-:W-:Y:S01]  /*263b0*/  @!P3 LOP3.LUT R6, R13, 0x7ff00000, RZ, 0xc0, !PT ;  /* 0x7ff000000d06b812 */ /* 0x002fe200078ec0ff */
[----:B0-----:R-:W0:-:S03]  /*263c0*/  DFMA R24, R22, -R14, 1 ;  /* 0x3ff000001618742b */ /* 0x001e06000000080e */
[----:B------:R-:W-:-:S03]  /*263d0*/  IADD3 R26, R6, -0x1, RZ ;  /* 0xffffffff061a7810 */ /* 0x000fc60007ffe0ff */
[----:B0-----:R-:W0:Y:S01]  /*263e0*/  DFMA R24, R22, R24, R22 ;  /* 0x000000181618722b */ /* 0x001e220000000016 */
[----:B------:R-:W-:-:S04]  /*263f0*/  ISETP.GT.U32.AND P0, PT, R26, 0x7feffffe, PT ;  /* 0x7feffffe1a00780c */ /* 0x000fc80003f04070 */
[----:B------:R-:W-:Y:S01]  /*26400*/  ISETP.GT.U32.OR P0, PT, R29, 0x7feffffe, P0 ;  /* 0x7feffffe1d00780c */ /* 0x000fe20000704470 */
[----:B0-----:R-:W0:-:S06]  /*26410*/  DMUL R22, R24, R12 ;  /* 0x0000000c18167228 */ /* 0x001e0c0000000000 */
[----:B0-----:R-:W0:-:S06]  /*26420*/  DFMA R26, R22, -R14, R12 ;  /* 0x8000000e161a722b */ /* 0x001e0c000000000c */
[----:B0-----:R0:W1:Y:S01]  /*26430*/  DFMA R26, R24, R26, R22 ;  /* 0x0000001a181a722b */ /* 0x0010620000000016 */
[----:B------:R-:W-:Y:S05]  /*26440*/  @P0 BRA `(.L_x_1763) ;  /* 0x000001d000000947 */ /* 0x000fea0003800000 */
[----:B------:R-:W-:-:S04]  /*26450*/  LOP3.LUT R6, R17, 0x7ff00000, RZ, 0xc0, !PT ;  /* 0x7ff0000011067812 */ /* 0x000fc800078ec0ff */
[C---:B------:R-:W-:Y:S01]  /*26460*/  ISETP.GE.U32.AND P0, PT, R4.reuse, R6, PT ;  /* 0x000000060400720c */ /* 0x040fe20003f06070 */
[----:B------:R-:W-:Y:S01]  /*26470*/  IMAD.IADD R7, R4, 0x1, -R6 ;  /* 0x0000000104077824 */ /* 0x000fe200078e0a06 */
[----:B------:R-:W-:Y:S02]  /*26480*/  MOV R6, RZ ;  /* 0x000000ff00067202 */ /* 0x000fe40000000f00 */
[----:B------:R-:W-:Y:S02]  /*26490*/  SEL R4, R11, 0x63400000, !P0 ;  /* 0x634000000b047807 */ /* 0x000fe40004000000 */
[----:B------:R-:W-:-:S04]  /*264a0*/  IMNMX R7, R7, -0x46a00000, !PT ;  /* 0xb960000007077817 */ /* 0x000fc80007800200 */
[----:B------:R-:W-:-:S04]  /*264b0*/  IMNMX R7, R7, 0x46a00000, PT ;  /* 0x46a0000007077817 */ /* 0x000fc80003800200 */
[----:B------:R-:W-:-:S04]  /*264c0*/  IADD3 R4, -R4, R7, RZ ;  /* 0x0000000704047210 */ /* 0x000fc80007ffe1ff */
[----:B------:R-:W-:-:S06]  /*264d0*/  IADD3 R7, R4, 0x7fe00000, RZ ;  /* 0x7fe0000004077810 */ /* 0x000fcc0007ffe0ff */
[----:B01----:R-:W0:-:S10]  /*264e0*/  DMUL R22, R26, R6 ;  /* 0x000000061a167228 */ /* 0x003e140000000000 */
        /* <DEDUP_REMOVED lines=10> */
[----:B------:R-:W0:Y:S01]  /*26590*/  DMUL.RP R6, R26, R6 ;  /* 0x000000061a067228 */ /* 0x000e220000008000 */
[----:B------:R-:W-:-:S04]  /*265a0*/  IADD3 R4, -R4, -0x43300000, RZ ;  /* 0xbcd0000004047810 */ /* 0x000fc80007ffe1ff */
[----:B------:R-:W1:-:S05]  /*265b0*/  DFMA R12, R22, -R12, R26 ;  /* 0x8000000c160c722b */ /* 0x000e4a000000001a */
[----:B0-----:R-:W-:-:S05]  /*265c0*/  LOP3.LUT R16, R7, R16, RZ, 0x3c, !PT ;  /* 0x0000001007107212 */ /* 0x001fca00078e3cff */
[----:B-1----:R-:W-:-:S04]  /*265d0*/  FSETP.NEU.AND P0, PT, |R13|, R4, PT ;  /* 0x000000040d00720b */ /* 0x002fc80003f0d200 */
[----:B------:R-:W-:Y:S02]  /*265e0*/  FSEL R6, R6, R22, !P0 ;  /* 0x0000001606067208 */ /* 0x000fe40004000000 */
[----:B------:R-:W-:Y:S02]  /*265f0*/  FSEL R23, R16, R23, !P0 ;  /* 0x0000001710177208 */ /* 0x000fe40004000000 */
[----:B------:R-:W-:Y:S01]  /*26600*/  MOV R22, R6 ;  /* 0x0000000600167202 */ /* 0x000fe20000000f00 */
[----:B------:R-:W-:Y:S05]  /*26610*/  BRA `(.L_x_1764) ;  /* 0x0000017000007947 */ /* 0x000fea0003800000 */
.L_x_1763:
        /* <DEDUP_REMOVED lines=16> */
.L_x_1766:
[----:B0-----:R-:W-:-:S05]  /*26720*/  LOP3.LUT R22, R17, 0x80000, RZ, 0xfc, !PT ;  /* 0x0008000011167812 */ /* 0x001fca00078efcff */
[----:B------:R-:W-:Y:S01]  /*26730*/  IMAD.MOV.U32 R23, RZ, RZ, R22 ;  /* 0x000000ffff177224 */ /* 0x000fe200078e0016 */
[----:B------:R-:W-:Y:S01]  /*26740*/  MOV R22, R16 ;  /* 0x0000001000167202 */ /* 0x000fe20000000f00 */
[----:B------:R-:W-:Y:S05]  /*26750*/  BRA `(.L_x_1764) ;  /* 0x0000003000007947 */ /* 0x000fea0003800000 */
.L_x_1765:
[----:B0-----:R-:W-:-:S04]  /*26760*/  LOP3.LUT R22, R19, 0x80000, RZ, 0xfc, !PT ;  /* 0x0008000013167812 */ /* 0x001fc800078efcff */
[----:B------:R-:W-:Y:S02]  /*26770*/  MOV R23, R22 ;  /* 0x0000001600177202 */ /* 0x000fe40000000f00 */
[----:B------:R-:W-:Y:S02]  /*26780*/  MOV R22, R18 ;  /* 0x0000001200167202 */ /* 0x000fe40000000f00 */
.L_x_1764:
[----:B------:R-:W-:Y:S05]  /*26790*/  BSYNC B2 ;  /* 0x0000000000027941 */ /* 0x000fea0003800000 */
.L_x_1762:
[----:B------:R-:W-:Y:S01]  /*267a0*/  HFMA2.MMA R7, -RZ, RZ, 0, 0 ;  /* 0x00000000ff077435 */ /* 0x000fe200000001ff */
[----:B------:R-:W-:Y:S01]  /*267b0*/  MOV R6, R3 ;  /* 0x0000000300067202 */ /* 0x000fe20000000f00 */
[----:B------:R-:W-:-:S04]  /*267c0*/  IMAD.MOV.U32 R4, RZ, RZ, R22 ;  /* 0x000000ffff047224 */ /* 0x000fc800078e0016 */
[----:B------:R-:W-:Y:S05]  /*267d0*/  RET.REL.NODEC R6 `(_ZN2at6native27unrolled_elementwise_kernelIN48_GLOBAL__N__08322988_15_IGammaKernel_cu_cb51a28d10CalcIgammaIfEESt5arrayIPcLm3EELi4E23TrivialOffsetCalculatorILi2EjES8_ILi1EjENS0_6memory15LoadWithoutCastENSB_16StoreWithoutCastEEEviT_T0_T2_T3_T4_T5_) ;  /* 0xfffd982006007950 */ /* 0x000fea0003c3ffff */
        .weak           $__internal_7_$__cuda_sm20_dsqrt_rn_f64_mediumpath_v1
        .type           $__internal_7_$__cuda_sm20_dsqrt_rn_f64_mediumpath_v1,@function
        .size           $__internal_7_$__cuda_sm20_dsqrt_rn_f64_mediumpath_v1,(.L_x_6696 - $__internal_7_$__cuda_sm20_dsqrt_rn_f64_mediumpath_v1)
$__internal_7_$__cuda_sm20_dsqrt_rn_f64_mediumpath_v1:
[----:B------:R-:W-:Y:S01]  /*267e0*/  ISETP.GE.U32.AND P0, PT, R6, -0x3400000, PT ;  /* 0xfcc000000600780c */ /* 0x000fe20003f06070 */
[----:B------:R-:W-:Y:S01]  /*267f0*/  BSSY B2, `(.L_x_1767) ;  /* 0x0000027000027945 */ /* 0x000fe20003800000 */
[----:B------:R-:W-:Y:S01]  /*26800*/  MOV R6, R7 ;  /* 0x0000000700067202 */ /* 0x000fe20000000f00 */
[----:B------:R-:W-:Y:S01]  /*26810*/  IMAD.MOV.U32 R7, RZ, RZ, R10 ;  /* 0x000000ffff077224 */ /* 0x000fe200078e000a */
[----:B------:R-:W-:Y:S02]  /*26820*/  MOV R10, R3 ;  /* 0x00000003000a7202 */ /* 0x000fe40000000f00 */
[----:B------:R-:W-:-:S07]  /*26830*/  MOV R13, R5 ;  /* 0x00000005000d7202 */ /* 0x000fce0000000f00 */
        /* <DEDUP_REMOVED lines=9> */
.L_x_1768:
        /* <DEDUP_REMOVED lines=8> */
[----:B------:R0:W1:Y:S01]  /*26950*/  DMUL R6, R8, 8.11296384146066816958e+31 ;  /* 0x4690000008067828 */ /* 0x0000620000000000 */
[----:B------:R-:W-:Y:S01]  /*26960*/  MOV R12, 0x0 ;  /* 0x00000000000c7802 */ /* 0x000fe20000000f00 */
[----:B------:R-:W-:Y:S01]  /*26970*/  IMAD.MOV.U32 R13, RZ, RZ, 0x3fd80000 ;  /* 0x3fd80000ff0d7424 */ /* 0x000fe200078e00ff */
[----:B0-----:R-:W-:-:S03]  /*26980*/  MOV R8, RZ ;  /* 0x000000ff00087202 */ /* 0x001fc60000000f00 */
[----:B-1----:R-:W0:Y:S03]  /*26990*/  MUFU.RSQ64H R9, R7 ;  /* 0x0000000700097308 */ /* 0x002e260000001c00 */
        /* <DEDUP_REMOVED lines=11> */
.L_x_1770:
[----:B------:R0:W1:-:S06]  /*26a50*/  DADD R6, R8, R8 ;  /* 0x0000000008067229 */ /* 0x00004c0000000008 */
.L_x_1769:
[----:B------:R-:W-:Y:S05]  /*26a60*/  BSYNC B2 ;  /* 0x0000000000027941 */ /* 0x000fea0003800000 */
.L_x_1767:
[----:B------:R-:W-:Y:S01]  /*26a70*/  HFMA2.MMA R5, -RZ, RZ, 0, 0 ;  /* 0x00000000ff057435 */ /* 0x000fe200000001ff */
[----:B01----:R-:W-:Y:S02]  /*26a80*/  MOV R8, R6 ;  /* 0x0000000600087202 */ /* 0x003fe40000000f00 */
[----:B------:R-:W-:-:S03]  /*26a90*/  MOV R9, R7 ;  /* 0x0000000700097202 */ /* 0x000fc60000000f00 */
[----:B------:R-:W-:Y:S05]  /*26aa0*/  RET.REL.NODEC R4 `(_ZN2at6native27unrolled_elementwise_kernelIN48_GLOBAL__N__08322988_15_IGammaKernel_cu_cb51a28d10CalcIgammaIfEESt5arrayIPcLm3EELi4E23TrivialOffsetCalculatorILi2EjES8_ILi1EjENS0_6memory15LoadWithoutCastENSB_16StoreWithoutCastEEEviT_T0_T2_T3_T4_T5_) ;  /* 0xfffd955004007950 */ /* 0x000fea0003c3ffff */
.L_x_1771:
        /* <DEDUP_REMOVED lines=13> */
.L_x_6696:


//--------------------- .text._ZN2at6native29vectorized_elementwise_kernelILi2EN48_GLOBAL__N__08322988_15_IGammaKernel_cu_cb51a28d10CalcIgammaIfEESt5arrayIPcLm3EEEEviT0_T1_ --------------------------
	.section	.text._ZN2at6native29vectorized_elementwise_kernelILi2EN48_GLOBAL__N__08322988_15_IGammaKernel_cu_cb51a28d10CalcIgammaIfEESt5arrayIPcLm3EEEEviT0_T1_,"ax",@progbits
	.sectioninfo	@"SHI_REGISTERS=56"
	.align	128
.text._ZN2at6native29vectorized_elementwise_kernelILi2EN48_GLOBAL__N__08322988_15_IGammaKernel_cu_cb51a28d10CalcIgammaIfEESt5arrayIPcLm3EEEEviT0_T1_:
        .type           _ZN2at6native29vectorized_elementwise_kernelILi2EN48_GLOBAL__N__08322988_15_IGammaKernel_cu_cb51a28d10CalcIgammaIfEESt5arrayIPcLm3EEEEviT0_T1_,@function
        .size           _ZN2at6native29vectorized_elementwise_kernelILi2EN48_GLOBAL__N__08322988_15_IGammaKernel_cu_cb51a28d10CalcIgammaIfEESt5arrayIPcLm3EEEEviT0_T1_,(.L_x_6701 - _ZN2at6native29vectorized_elementwise_kernelILi2EN48_GLOBAL__N__08322988_15_IGammaKernel_cu_cb51a28d10CalcIgammaIfEESt5arrayIPcLm3EEEEviT0_T1_)
        .other          _ZN2at6native29vectorized_elementwise_kernelILi2EN48_GLOBAL__N__08322988_15_IGammaKernel_cu_cb51a28d10CalcIgammaIfEESt5arrayIPcLm3EEEEviT0_T1_,@"STO_CUDA_ENTRY STV_DEFAULT"
_ZN2at6native29vectorized_elementwise_kernelILi2EN48_GLOBAL__N__08322988_15_IGammaKernel_cu_cb51a28d10CalcIgammaIfEESt5arrayIPcLm3EEEEviT0_T1_:
[----:B------:R-:W-:Y:S02]  /*0000*/  MOV R1, c[0x0][0x28] ;  /* 0x00000a0000017a02 */ /* 0x000fe40000000f00 */
[----:B------:R-:W0:Y:S01]  /*0010*/  S2UR UR8, SR_CTAID.X ;  /* 0x00000000000879c3 */ /* 0x000e220000002500 */
[----:B------:R-:W-:Y:S01]  /*0020*/  ULDC UR4, c[0x0][0x160] ;  /* 0x0000580000047ab9 */ /* 0x000fe20000000800 */
[----:B------:R-:W-:Y:S01]  /*0030*/  IADD3 R1, R1, -0x1400, RZ ;  /* 0xffffec0001017810 */ /* 0x000fe20007ffe0ff */
[----:B------:R-:W-:Y:S02]  /*0040*/  ULDC.64 UR10, c[0x0][0x118] ;  /* 0x00004600000a7ab9 */ /* 0x000fe40000000a00 */
[----:B------:R-:W-:Y:S02]  /*0050*/  ULDC.U8 UR12, c[0x0][0x164] ;  /* 0x00005900000c7ab9 */ /* 0x000fe40000000000 */
[----:B0-----:R-:W-:-:S04]  /*0060*/  USHF.L.U32 UR8, UR8, 0xa, URZ ;  /* 0x0000000a08087899 */ /* 0x001fc8000800063f */
[----:B------:R-:W-:-:S04]  /*0070*/  UIADD3 UR4, -UR8, UR4, URZ ;  /* 0x0000000408047290 */ /* 0x000fc8000fffe13f */
[----:B------:R-:W-:-:S06]  /*0080*/  UISETP.GE.U32.AND UP0, UPT, UR4, 0x400, UPT ;  /* 0x000004000400788c */ /* 0x000fcc000bf06070 */
[----:B------:R-:W-:-:S13]  /*0090*/  PLOP3.LUT P0, PT, PT, PT, UP0, 0x80, 0x0 ;  /* 0x000000000000781c */ /* 0x000fda0003f0f008 */
[----:B------:R-:W-:Y:S05]  /*00a0*/  @!P0 BRA `(.L_x_1772) ;  /* 0x0000074000008947 */ /* 0x000fea0003800000 */
[----:B------:R-:W0:Y:S01]  /*00b0*/  S2R R49, SR_TID.X ;  /* 0x0000000000317919 */ /* 0x000e220000002100 */
[----:B------:R-:W-:Y:S02]  /*00c0*/  UMOV UR9, 0x4 ;  /* 0x0000000400097882 */ /* 0x000fe40000000000 */
[----:B------:R-:W-:Y:S02]  /*00d0*/  ULDC.64 UR4, c[0x0][0x170] ;  /* 0x00005c0000047ab9 */ /* 0x000fe40000000a00 */
[----:B------:R-:W-:Y:S02]  /*00e0*/  ULDC.64 UR6, c[0x0][0x178] ;  /* 0x00005e0000067ab9 */ /* 0x000fe40000000a00 */
[----:B------:R-:W-:Y:S02]  /*00f0*/  UIMAD.WIDE UR4, UR8, UR9, UR4 ;  /* 0x00000009080472a5 */ /* 0x000fe4000f8e0204 */
[----:B------:R-:W-:-:S04]  /*0100*/  UIMAD.WIDE UR6, UR8, UR9, UR6 ;  /* 0x00000009080672a5 */ /* 0x000fc8000f8e0206 */
[----:B------:R-:W-:Y:S01]  /*0110*/  MOV R3, UR5 ;  /* 0x0000000500037c02 */ /* 0x000fe20008000f00 */
[----:B------:R-:W-:Y:S01]  /*0120*/  IMAD.U32 R2, RZ, RZ, UR4 ;  /* 0x00000004ff027e24 */ /* 0x000fe2000f8e00ff */
[----:B------:R-:W-:Y:S01]  /*0130*/  MOV R5, UR7 ;  /* 0x0000000700057c02 */ /* 0x000fe20008000f00 */
[----:B------:R-:W-:Y:S02]  /*0140*/  IMAD.U32 R4, RZ, RZ, UR6 ;  /* 0x00000006ff047e24 */ /* 0x000fe4000f8e00ff */
[----:B0-----:R-:W-:-:S04]  /*0150*/  IMAD.WIDE.U32 R2, R49, 0x8, R2 ;  /* 0x0000000831027825 */ /* 0x001fc800078e0002 */
[----:B------:R-:W-:Y:S01]  /*0160*/  IMAD.WIDE.U32 R4, R49, 0x8, R4 ;  /* 0x0000000831047825 */ /* 0x000fe200078e0004 */
[----:B------:R0:W5:Y:S04]  /*0170*/  LDG.E.64 R38, [R2.64] ;  /* 0x0000000a02267981 */ /* 0x000168000c1e1b00 */
[----:B------:R0:W5:Y:S04]  /*0180*/  LDG.E.64 R36, [R2.64+0x400] ;  /* 0x0004000a02247981 */ /* 0x000168000c1e1b00 */
[----:B------:R0:W5:Y:S04]  /*0190*/  LDG.E.64 R52, [R2.64+0x800] ;  /* 0x0008000a02347981 */ /* 0x000168000c1e1b00 */
[----:B------:R0:W2:Y:S04]  /*01a0*/  LDG.E.64 R8, [R2.64+0xc00] ;  /* 0x000c000a02087981 */ /* 0x0000a8000c1e1b00 */
[----:B------:R1:W5:Y:S04]  /*01b0*/  LDG.E.64 R34, [R4.64] ;  /* 0x0000000a04227981 */ /* 0x000368000c1e1b00 */
[----:B------:R1:W5:Y:S04]  /*01c0*/  LDG.E.64 R18, [R4.64+0x400] ;  /* 0x0004000a04127981 */ /* 0x000368000c1e1b00 */
[----:B0-----:R-:W3:Y:S04]  /*01d0*/  LDG.E.64 R2, [R4.64+0xc00] ;  /* 0x000c000a04027981 */ /* 0x001ee8000c1e1b00 */
[----:B------:R1:W5:Y:S01]  /*01e0*/  LDG.E.64 R50, [R4.64+0x800] ;  /* 0x0008000a04327981 */ /* 0x000362000c1e1b00 */
[----:B------:R-:W-:-:S03]  /*01f0*/  ISETP.NE.AND P0, PT, RZ, UR12, PT ;  /* 0x0000000cff007c0c */ /* 0x000fc6000bf05270 */
[----:B--2---:R1:W-:Y:S04]  /*0200*/  STL.64 [R1+0x13f8], R8 ;  /* 0x0013f80801007387 */ /* 0x0043e80000100a00 */
[----:B---3--:R1:W-:Y:S06]  /*0210*/  STL.64 [R1+0x13f0], R2 ;  /* 0x0013f00201007387 */ /* 0x0083ec0000100a00 */
[----:B------:R-:W-:Y:S05]  /*0220*/  @!P0 BRA `(.L_x_1773) ;  /* 0x0000029000008947 */ /* 0x000fea0003800000 */
[----:B-1---5:R-:W-:Y:S01]  /*0230*/  IMAD.MOV.U32 R3, RZ, RZ, R38 ;  /* 0x000000ffff037224 */ /* 0x022fe200078e0026 */
[----:B------:R-:W-:-:S02]  /*0240*/  MOV R0, R34 ;  /* 0x0000002200007202 */ /* 0x000fc40000000f00 */
[----:B------:R-:W-:Y:S02]  /*0250*/  MOV R5, 0x270 ;  /* 0x0000027000057802 */ /* 0x000fe40000000f00 */
[----:B------:R-:W-:Y:S05]  /*0260*/  CALL.REL.NOINC `($_ZN2at6native29vectorized_elementwise_kernelILi2EN48_GLOBAL__N__08322988_15_IGammaKernel_cu_cb51a28d10CalcIgammaIfEESt5arrayIPcLm3EEEEviT0_T1_$_ZN46_INTERNAL_08322988_15_IGammaKernel_cu_cb51a28d48_GLOBAL__N__08322988_15_IGammaKernel_cu_cb51a28d12calc_igammacIfEET_S2_S2_) ;  /* 0x0000f48000007944 */ /* 0x000fea0003c00000 */
[----:B------:R-:W-:Y:S01]  /*0270*/  IMAD.MOV.U32 R3, RZ, RZ, R39 ;  /* 0x000000ffff037224 */ /* 0x000fe200078e0027 */
[----:B------:R-:W-:Y:S01]  /*0280*/  MOV R0, R35 ;  /* 0x0000002300007202 */ /* 0x000fe20000000f00 */
[----:B------:R-:W-:Y:S01]  /*0290*/  IMAD.MOV.U32 R38, RZ, RZ, R6 ;  /* 0x000000ffff267224 */ /* 0x000fe200078e0006 */
[----:B------:R-:W-:Y:S02]  /*02a0*/  MOV R5, 0x2c0 ;  /* 0x000002c000057802 */ /* 0x000fe40000000f00 */
[----:B0-----:R-:W-:Y:S05]  /*02b0*/  CALL.REL.NOINC `($_ZN2at6native29vectorized_elementwise_kernelILi2EN48_GLOBAL__N__08322988_15_IGammaKernel_cu_cb51a28d10CalcIgammaIfEESt5arrayIPcLm3EEEEviT0_T1_$_ZN46_INTERNAL_08322988_15_IGammaKernel_cu_cb51a28d48_GLOBAL__N__08322988_15_IGammaKernel_cu_cb51a28d12calc_igammacIfEET_S2_S2_) ;  /* 0x0000f43000007944 */ /* 0x001fea0003c00000 */
[----:B------:R-:W-:Y:S01]  /*02c0*/  MOV R3, R36 ;  /* 0x0000002400037202 */ /* 0x000fe20000000f00 */
[----:B------:R-:W-:Y:S01]  /*02d0*/  IMAD.MOV.U32 R0, RZ, RZ, R18 ;  /* 0x000000ffff007224 */ /* 0x000fe200078e0012 */
[----:B------:R-:W-:Y:S02]  /*02e0*/  MOV R39, R6 ;  /* 0x0000000600277202 */ /* 0x000fe40000000f00 */
[----:B------:R-:W-:Y:S02]  /*02f0*/  MOV R5, 0x310 ;  /* 0x0000031000057802 */ /* 0x000fe40000000f00 */
[----:B0-----:R-:W-:Y:S05]  /*0300*/  CALL.REL.NOINC `($_ZN2at6native29vectorized_elementwise_kernelILi2EN48_GLOBAL__N__08322988_15_IGammaKernel_cu_cb51a28d10CalcIgammaIfEESt5arrayIPcLm3EEEEviT0_T1_$_ZN46_INTERNAL_08322988_15_IGammaKernel_cu_cb51a28d48_GLOBAL__N__08322988_15_IGammaKernel_cu_cb51a28d12calc_igammacIfEET_S2_S2_) ;  /* 0x0000f3e000007944 */ /* 0x001fea0003c00000 */
[----:B------:R-:W-:Y:S01]  /*0310*/  IMAD.MOV.U32 R3, RZ, RZ, R37 ;  /* 0x000000ffff037224 */ /* 0x000fe200078e0025 */
[----:B------:R-:W-:Y:S01]  /*0320*/  MOV R0, R19 ;  /* 0x0000001300007202 */ /* 0x000fe20000000f00 */
[----:B------:R-:W-:Y:S01]  /*0330*/  IMAD.MOV.U32 R36, RZ, RZ, R6 ;  /* 0x000000ffff247224 */ /* 0x000fe200078e0006 */
[----:B------:R-:W-:-:S02]  /*0340*/  MOV R5, 0x360 ;  /* 0x0000036000057802 */ /* 0x000fc40000000f00 */
[----:B0-----:R-:W-:Y:S05]  /*0350*/  CALL.REL.NOINC `($_ZN2at6native29vectorized_elementwise_kernelILi2EN48_GLOBAL__N__08322988_15_IGammaKernel_cu_cb51a28d10CalcIgammaIfEESt5arrayIPcLm3EEEEviT0_T1_$_ZN46_INTERNAL_08322988_15_IGammaKernel_cu_cb51a28d48_GLOBAL__N__08322988_15_IGammaKernel_cu_cb51a28d12calc_igammacIfEET_S2_S2_) ;  /* 0x0000f39000007944 */ /* 0x001fea0003c00000 */
[----:B------:R-:W-:Y:S01]  /*0360*/  MOV R3, R52 ;  /* 0x0000003400037202 */ /* 0x000fe20000000f00 */
[----:B------:R-:W-:Y:S01]  /*0370*/  IMAD.MOV.U32 R0, RZ, RZ, R50 ;  /* 0x000000ffff007224 */ /* 0x000fe200078e0032 */
[----:B------:R-:W-:-:S02]  /*0380*/  MOV R37, R6 ;  /* 0x0000000600257202 */ /* 0x000fc40000000f00 */
[----:B------:R-:W-:Y:S02]  /*0390*/  MOV R5, 0x3b0 ;  /* 0x000003b000057802 */ /* 0x000fe40000000f00 */
[----:B0-----:R-:W-:Y:S05]  /*03a0*/  CALL.REL.NOINC `($_ZN2at6native29vectorized_elementwise_kernelILi2EN48_GLOBAL__N__08322988_15_IGammaKernel_cu_cb51a28d10CalcIgammaIfEESt5arrayIPcLm3EEEEviT0_T1_$_ZN46_INTERNAL_08322988_15_IGammaKernel_cu_cb51a28d48_GLOBAL__N__08322988_15_IGammaKernel_cu_cb51a28d12calc_igammacIfEET_S2_S2_) ;  /* 0x0000f34000007944 */ /* 0x001fea0003c00000 */
[----:B------:R-:W-:Y:S01]  /*03b0*/  IMAD.MOV.U32 R3, RZ, RZ, R53 ;  /* 0x000000ffff037224 */ /* 0x000fe200078e0035 */
[----:B------:R-:W-:Y:S01]  /*03c0*/  MOV R0, R51 ;  /* 0x0000003300007202 */ /* 0x000fe20000000f00 */
[----:B------:R-:W-:Y:S01]  /*03d0*/  IMAD.MOV.U32 R34, RZ, RZ, R6 ;  /* 0x000000ffff227224 */ /* 0x000fe200078e0006 */
[----:B------:R-:W-:Y:S02]  /*03e0*/  MOV R5, 0x400 ;  /* 0x0000040000057802 */ /* 0x000fe40000000f00 */
[----:B0-----:R-:W-:Y:S05]  /*03f0*/  CALL.REL.NOINC `($_ZN2at6native29vectorized_elementwise_kernelILi2EN48_GLOBAL__N__08322988_15_IGammaKernel_cu_cb51a28d10CalcIgammaIfEESt5arrayIPcLm3EEEEviT0_T1_$_ZN46_INTERNAL_08322988_15_IGammaKernel_cu_cb51a28d48_GLOBAL__N__08322988_15_IGammaKernel_cu_cb51a28d12calc_igammacIfEET_S2_S2_) ;  /* 0x0000f2f000007944 */ /* 0x001fea0003c00000 */
[----:B------:R1:W5:Y:S04]  /*0400*/  LDL.LU R3, [R1+0x13f8] ;  /* 0x0013f80001037983 */ /* 0x0003680000300800 */
[----:B------:R1:W5:Y:S01]  /*0410*/  LDL.LU R0, [R1+0x13f0] ;  /* 0x0013f00001007983 */ /* 0x0003620000300800 */
[----:B------:R-:W-:Y:S02]  /*0420*/  MOV R35, R6 ;  /* 0x0000000600237202 */ /* 0x000fe40000000f00 */
[----:B------:R-:W-:-:S02]  /*0430*/  MOV R5, 0x450 ;  /* 0x0000045000057802 */ /* 0x000fc40000000f00 */
[----:B01---5:R-:W-:Y:S05]  /*0440*/  CALL.REL.NOINC `($_ZN2at6native29vectorized_elementwise_kernelILi2EN48_GLOBAL__N__08322988_15_IGammaKernel_cu_cb51a28d10CalcIgammaIfEESt5arrayIPcLm3EEEEviT0_T1_$_ZN46_INTERNAL_08322988_15_IGammaKernel_cu_cb51a28d48_GLOBAL__N__08322988_15_IGammaKernel_cu_cb51a28d12calc_igammacIfEET_S2_S2_) ;  /* 0x0000f2a000007944 */ /* 0x023fea0003c00000 */
[----:B------:R1:W5:Y:S04]  /*0450*/  LDL.LU R3, [R1+0x13fc] ;  /* 0x0013fc0001037983 */ /* 0x0003680000300800 */
[----:B------:R1:W5:Y:S01]  /*0460*/  LDL.LU R0, [R1+0x13f4] ;  /* 0x0013f40001007983 */ /* 0x0003620000300800 */
[----:B------:R-:W-:Y:S01]  /*0470*/  IMAD.MOV.U32 R18, RZ, RZ, R6 ;  /* 0x000000ffff127224 */ /* 0x000fe200078e0006 */
[----:B------:R-:W-:-:S02]  /*0480*/  MOV R5, 0x4a0 ;  /* 0x000004a000057802 */ /* 0x000fc40000000f00 */
[----:B01---5:R-:W-:Y:S05]  /*0490*/  CALL.REL.NOINC `($_ZN2at6native29vectorized_elementwise_kernelILi2EN48_GLOBAL__N__08322988_15_IGammaKernel_cu_cb51a28d10CalcIgammaIfEESt5arrayIPcLm3EEEEviT0_T1_$_ZN46_INTERNAL_08322988_15_IGammaKernel_cu_cb51a28d48_GLOBAL__N__08322988_15_IGammaKernel_cu_cb51a28d12calc_igammacIfEET_S2_S2_) ;  /* 0x0000f25000007944 */ /* 0x023fea0003c00000 */
[----:B------:R-:W-:Y:S01]  /*04a0*/  MOV R19, R6 ;  /* 0x0000000600137202 */ /* 0x000fe20000000f00 */
[----:B------:R-:W-:Y:S05]  /*04b0*/  BRA `(.L_x_1774) ;  /* 0x0000028000007947 */ /* 0x000fea0003800000 */
.L_x_1773:
[----:B-1---5:R-:W-:Y:S01]  /*04c0*/  IMAD.MOV.U32 R2, RZ, RZ, R38 ;  /* 0x000000ffff027224 */ /* 0x022fe200078e0026 */
[----:B------:R-:W-:-:S02]  /*04d0*/  MOV R0, R34 ;  /* 0x0000002200007202 */ /* 0x000fc40000000f00 */
[----:B------:R-:W-:Y:S02]  /*04e0*/  MOV R4, 0x500 ;  /* 0x0000050000047802 */ /* 0x000fe40000000f00 */
[----:B------:R-:W-:Y:S05]  /*04f0*/  CALL.REL.NOINC `($_ZN2at6native29vectorized_elementwise_kernelILi2EN48_GLOBAL__N__08322988_15_IGammaKernel_cu_cb51a28d10CalcIgammaIfEESt5arrayIPcLm3EEEEviT0_T1_$_ZN46_INTERNAL_08322988_15_IGammaKernel_cu_cb51a28d48_GLOBAL__N__08322988_15_IGammaKernel_cu_cb51a28d11calc_igammaIfEET_S2_S2_) ;  /* 0x0000161000007944 */ /* 0x000fea0003c00000 */
[----:B------:R-:W-:Y:S01]  /*0500*/  IMAD.MOV.U32 R2, RZ, RZ, R39 ;  /* 0x000000ffff027224 */ /* 0x000fe200078e0027 */
[----:B------:R-:W-:Y:S01]  /*0510*/  MOV R0, R35 ;  /* 0x0000002300007202 */ /* 0x000fe20000000f00 */
[----:B------:R-:W-:Y:S01]  /*0520*/  IMAD.MOV.U32 R38, RZ, RZ, R6 ;  /* 0x000000ffff267224 */ /* 0x000fe200078e0006 */
[----:B------:R-:W-:Y:S02]  /*0530*/  MOV R4, 0x550 ;  /* 0x0000055000047802 */ /* 0x000fe40000000f00 */
[----:B0-----:R-:W-:Y:S05]  /*0540*/  CALL.REL.NOINC `($_ZN2at6native29vectorized_elementwise_kernelILi2EN48_GLOBAL__N__08322988_15_IGammaKernel_cu_cb51a28d10CalcIgammaIfEESt5arrayIPcLm3EEEEviT0_T1_$_ZN46_INTERNAL_08322988_15_IGammaKernel_cu_cb51a28d48_GLOBAL__N__08322988_15_IGammaKernel_cu_cb51a28d11calc_igammaIfEET_S2_S2_) ;  /* 0x000015c000007944 */ /* 0x001fea0003c00000 */
[----:B------:R-:W-:Y:S01]  /*0550*/  MOV R2, R36 ;  /* 0x0000002400027202 */ /* 0x000fe20000000f00 */
[----:B------:R-:W-:Y:S01]  /*0560*/  IMAD.MOV.U32 R0, RZ, RZ, R18 ;  /* 0x000000ffff007224 */ /* 0x000fe200078e0012 */
[----:B------:R-:W-:Y:S02]  /*0570*/  MOV R39, R6 ;  /* 0x0000000600277202 */ /* 0x000fe40000000f00 */
[----:B------:R-:W-:Y:S02]  /*0580*/  MOV R4, 0x5a0 ;  /* 0x000005a000047802 */ /* 0x000fe40000000f00 */
[----:B0-----:R-:W-:Y:S05]  /*0590*/  CALL.REL.NOINC `($_ZN2at6native29vectorized_elementwise_kernelILi2EN48_GLOBAL__N__08322988_15_IGammaKernel_cu_cb51a28d10CalcIgammaIfEESt5arrayIPcLm3EEEEviT0_T1_$_ZN46_INTERNAL_08322988_15_IGammaKernel_cu_cb51a28d48_GLOBAL__N__08322988_15_IGammaKernel_cu_cb51a28d11calc_igammaIfEET_S2_S2_) ;  /* 0x0000157000007944 */ /* 0x001fea0003c00000 */
[----:B------:R-:W-:Y:S01]  /*05a0*/  IMAD.MOV.U32 R2, RZ, RZ, R37 ;  /* 0x000000ffff027224 */ /* 0x000fe200078e0025 */
[----:B------:R-:W-:Y:S01]  /*05b0*/  MOV R0, R19 ;  /* 0x0000001300007202 */ /* 0x000fe20000000f00 */
[----:B------:R-:W-:Y:S01]  /*05c0*/  IMAD.MOV.U32 R36, RZ, RZ, R6 ;  /* 0x000000ffff247224 */ /* 0x000fe200078e0006 */
[----:B------:R-:W-:-:S02]  /*05d0*/  MOV R4, 0x5f0 ;  /* 0x000005f000047802 */ /* 0x000fc40000000f00 */
[----:B0-----:R-:W-:Y:S05]  /*05e0*/  CALL.REL.NOINC `($_ZN2at6native29vectorized_elementwise_kernelILi2EN48_GLOBAL__N__08322988_15_IGammaKernel_cu_cb51a28d10CalcIgammaIfEESt5arrayIPcLm3EEEEviT0_T1_$_ZN46_INTERNAL_08322988_15_IGammaKernel_cu_cb51a28d48_GLOBAL__N__08322988_15_IGammaKernel_cu_cb51a28d11calc_igammaIfEET_S2_S2_) ;  /* 0x0000152000007944 */ /* 0x001fea0003c00000 */
[----:B------:R-:W-:Y:S01]  /*05f0*/  MOV R2, R52 ;  /* 0x0000003400027202 */ /* 0x000fe20000000f00 */
[----:B------:R-:W-:Y:S01]  /*0600*/  IMAD.MOV.U32 R0, RZ, RZ, R50 ;  /* 0x000000ffff007224 */ /* 0x000fe200078e0032 */
[----:B------:R-:W-:-:S02]  /*0610*/  MOV R37, R6 ;  /* 0x0000000600257202 */ /* 0x000fc40000000f00 */
[----:B------:R-:W-:Y:S02]  /*0620*/  MOV R4, 0x640 ;  /* 0x0000064000047802 */ /* 0x000fe40000000f00 */
[----:B0-----:R-:W-:Y:S05]  /*0630*/  CALL.REL.NOINC `($_ZN2at6native29vectorized_elementwise_kernelILi2EN48_GLOBAL__N__08322988_15_IGammaKernel_cu_cb51a28d10CalcIgammaIfEESt5arrayIPcLm3EEEEviT0_T1_$_ZN46_INTERNAL_08322988_15_IGammaKernel_cu_cb51a28d48_GLOBAL__N__08322988_15_IGammaKernel_cu_cb51a28d11calc_igammaIfEET_S2_S2_) ;  /* 0x000014d000007944 */ /* 0x001fea0003c00000 */
[----:B------:R-:W-:Y:S01]  /*0640*/  IMAD.MOV.U32 R2, RZ, RZ, R53 ;  /* 0x000000ffff027224 */ /* 0x000fe200078e0035 */
[----:B------:R-:W-:Y:S01]  /*0650*/  MOV R0, R51 ;  /* 0x0000003300007202 */ /* 0x000fe20000000f00 */
[----:B------:R-:W-:Y:S01]  /*0660*/  IMAD.MOV.U32 R34, RZ, RZ, R6 ;  /* 0x000000ffff227224 */ /* 0x000fe200078e0006 */
[----:B------:R-:W-:Y:S02]  /*0670*/  MOV R4, 0x690 ;  /* 0x0000069000047802 */ /* 0x000fe40000000f00 */
[----:B0-----:R-:W-:Y:S05]  /*0680*/  CALL.REL.NOINC `($_ZN2at6native29vectorized_elementwise_kernelILi2EN48_GLOBAL__N__08322988_15_IGammaKernel_cu_cb51a28d10CalcIgammaIfEESt5arrayIPcLm3EEEEviT0_T1_$_ZN46_INTERNAL_08322988_15_IGammaKernel_cu_cb51a28d48_GLOBAL__N__08322988_15_IGammaKernel_cu_cb51a28d11calc_igammaIfEET_S2_S2_) ;  /* 0x0000148000007944 */ /* 0x001fea0003c00000 */
[----:B------:R1:W5:Y:S04]  /*0690*/  LDL.LU R2, [R1+0x13f8] ;  /* 0x0013f80001027983 */ /* 0x0003680000300800 */
[----:B------:R1:W5:Y:S01]  /*06a0*/  LDL.LU R0, [R1+0x13f0] ;  /* 0x0013f00001007983 */ /* 0x0003620000300800 */
[----:B------:R-:W-:Y:S02]  /*06b0*/  MOV R35, R6 ;  /* 0x0000000600237202 */ /* 0x000fe40000000f00 */
[----:B------:R-:W-:-:S02]  /*06c0*/  MOV R4, 0x6e0 ;  /* 0x000006e000047802 */ /* 0x000fc40000000f00 */
[----:B01---5:R-:W-:Y:S05]  /*06d0*/  CALL.REL.NOINC `($_ZN2at6native29vectorized_elementwise_kernelILi2EN48_GLOBAL__N__08322988_15_IGammaKernel_cu_cb51a28d10CalcIgammaIfEESt5arrayIPcLm3EEEEviT0_T1_$_ZN46_INTERNAL_08322988_15_IGammaKernel_cu_cb51a28d48_GLOBAL__N__08322988_15_IGammaKernel_cu_cb51a28d11calc_igammaIfEET_S2_S2_) ;  /* 0x0000143000007944 */ /* 0x023fea0003c00000 */
[----:B------:R1:W5:Y:S04]  /*06e0*/  LDL.LU R2, [R1+0x13fc] ;  /* 0x0013fc0001027983 */ /* 0x0003680000300800 */
[----:B------:R1:W5:Y:S01]  /*06f0*/  LDL.LU R0, [R1+0x13f4] ;  /* 0x0013f40001007983 */ /* 0x0003620000300800 */
[----:B------:R-:W-:Y:S01]  /*0700*/  IMAD.MOV.U32 R18, RZ, RZ, R6 ;  /* 0x000000ffff127224 */ /* 0x000fe200078e0006 */
[----:B------:R-:W-:-:S02]  /*0710*/  MOV R4, 0x730 ;  /* 0x0000073000047802 */ /* 0x000fc40000000f00 */
[----:B01---5:R-:W-:Y:S05]  /*0720*/  CALL.REL.NOINC `($_ZN2at6native29vectorized_elementwise_kernelILi2EN48_GLOBAL__N__08322988_15_IGammaKernel_cu_cb51a28d10CalcIgammaIfEESt5arrayIPcLm3EEEEviT0_T1_$_ZN46_INTERNAL_08322988_15_IGammaKernel_cu_cb51a28d48_GLOBAL__N__08322988_15_IGammaKernel_cu_cb51a28d11calc_igammaIfEET_S2_S2_) ;  /* 0x000013e000007944 */ /* 0x023fea0003c00000 */
[----:B------:R-:W-:Y:S02]  /*0730*/  MOV R19, R6 ;  /* 0x0000000600137202 */ /* 0x000fe40000000f00 */
.L_x_1774:
[----:B------:R-:W-:Y:S02]  /*0740*/  UMOV UR6, 0x4 ;  /* 0x0000000400067882 */ /* 0x000fe40000000000 */
[----:B------:R-:W-:-:S02]  /*0750*/  ULDC.64 UR4, c[0x0][0x168] ;  /* 0x00005a0000047ab9 */ /* 0x000fc40000000a00 */
[----:B------:R-:W-:-:S06]  /*0760*/  UIMAD.WIDE.U32 UR4, UR8, UR6, UR4 ;  /* 0x00000006080472a5 */ /* 0x000fcc000f8e0004 */
[----:B------:R-:W-:Y:S01]  /*0770*/  MOV R3, UR5 ;  /* 0x0000000500037c02 */ /* 0x000fe20008000f00 */
[----:B------:R-:W-:-:S04]  /*0780*/  IMAD.U32 R2, RZ, RZ, UR4 ;  /* 0x00000004ff027e24 */ /* 0x000fc8000f8e00ff */
[----:B------:R-:W-:-:S05]  /*0790*/  IMAD.WIDE R2, R49, 0x8, R2 ;  /* 0x0000000831027825 */ /* 0x000fca00078e0202 */
[----:B------:R-:W-:Y:S04]  /*07a0*/  STG.E.64 [R2.64], R38 ;  /* 0x0000002602007986 */ /* 0x000fe8000c101b0a */
[----:B------:R-:W-:Y:S04]  /*07b0*/  STG.E.64 [R2.64+0x400], R36 ;  /* 0x0004002402007986 */ /* 0x000fe8000c101b0a */
[----:B------:R-:W-:Y:S04]  /*07c0*/  STG.E.64 [R2.64+0x800], R34 ;  /* 0x0008002202007986 */ /* 0x000fe8000c101b0a */
[----:B------:R-:W-:Y:S01]  /*07d0*/  STG.E.64 [R2.64+0xc00], R18 ;  /* 0x000c001202007986 */ /* 0x000fe2000c101b0a */
[----:B------:R-:W-:Y:S05]  /*07e0*/  EXIT ;  /* 0x000000000000794d */ /* 0x000fea0003800000 */
.L_x_1772:
[----:B------:R-:W0:Y:S01]  /*07f0*/  S2R R0, SR_TID.X ;  /* 0x0000000000007919 */ /* 0x000e220000002100 */
[----:B------:R-:W-:Y:S01]  /*0800*/  IMAD.MOV.U32 R2, RZ, RZ, RZ ;  /* 0x000000ffff027224 */ /* 0x000fe200078e00ff */
[----:B0-----:R-:W-:Y:S01]  /*0810*/  ISETP.GE.AND P0, PT, R0, UR4, PT ;  /* 0x0000000400007c0c */ /* 0x001fe2000bf06270 */
[----:B------:R-:W-:-:S02]  /*0820*/  IMAD.MOV.U32 R3, RZ, RZ, R0 ;  /* 0x000000ffff037224 */ /* 0x000fc400078e0000 */
[----:B------:R-:W-:Y:S01]  /*0830*/  IMAD.MOV.U32 R15, RZ, RZ, RZ ;  /* 0x000000ffff0f7224 */ /* 0x000fe200078e00ff */
[----:B------:R-:W-:Y:S01]  /*0840*/  CS2R R52, SRZ ;  /* 0x0000000000347805 */ /* 0x000fe2000001ff00 */
[----:B------:R-:W-:-:S08]  /*0850*/  HFMA2.MMA R0, -RZ, RZ, 0, 0 ;  /* 0x00000000ff007435 */ /* 0x000fd000000001ff */
[C---:B------:R-:W-:Y:S02]  /*0860*/  @!P0 IADD3 R6, R3.reuse, UR8, RZ ;  /* 0x0000000803068c10 */ /* 0x040fe4000fffe0ff */
[----:B------:R-:W-:Y:S02]  /*0870*/  @!P0 IADD3 R3, R3, 0x80, RZ ;  /* 0x0000008003038810 */ /* 0x000fe40007ffe0ff */
[----:B------:R-:W-:Y:S02]  /*0880*/  @!P0 MOV R7, 0x4 ;  /* 0x0000000400078802 */ /* 0x000fe40000000f00 */
[----:B------:R-:W-:-:S03]  /*0890*/  ISETP.GE.AND P5, PT, R3, UR4, PT ;  /* 0x0000000403007c0c */ /* 0x000fc6000bfa6270 */
[----:B------:R-:W-:-:S04]  /*08a0*/  @!P0 IMAD.WIDE.U32 R4, R6, R7, c[0x0][0x170] ;  /* 0x00005c0006048625 */ /* 0x000fc800078e0007 */
[----:B------:R-:W-:Y:S01]  /*08b0*/  @!P0 IMAD.WIDE.U32 R6, R6, R7, c[0x0][0x178] ;  /* 0x00005e0006068625 */ /* 0x000fe200078e0007 */
[----:B------:R0:W5:Y:S01]  /*08c0*/  @!P0 LDG.E R2, [R4.64] ;  /* 0x0000000a04028981 */ /* 0x000162000c1e1900 */
[----:B------:R-:W-:-:S03]  /*08d0*/  CS2R R50, SRZ ;  /* 0x0000000000327805 */ /* 0x000fc6000001ff00 */
[----:B------:R1:W5:Y:S01]  /*08e0*/  @!P0 LDG.E R0, [R6.64] ;  /* 0x0000000a06008981 */ /* 0x000362000c1e1900 */
[C---:B------:R-:W-:Y:S02]  /*08f0*/  @!P5 IADD3 R10, R3.reuse, UR8, RZ ;  /* 0x00000008030adc10 */ /* 0x040fe4000fffe0ff */
[----:B------:R-:W-:Y:S02]  /*0900*/  @!P5 MOV R11, 0x4 ;  /* 0x00000004000bd802 */ /* 0x000fe40000000f00 */
[----:B------:R-:W-:-:S03]  /*0910*/  @!P5 IADD3 R3, R3, 0x80, RZ ;  /* 0x000000800303d810 */ /* 0x000fc60007ffe0ff */
[----:B------:R-:W-:Y:S01]  /*0920*/  @!P5 IMAD.WIDE.U32 R8, R10, R11, c[0x0][0x170] ;  /* 0x00005c000a08d625 */ /* 0x000fe200078e000b */
[----:B------:R-:W-:-:S04]  /*0930*/  ISETP.GE.AND P6, PT, R3, UR4, PT ;  /* 0x0000000403007c0c */ /* 0x000fc8000bfc6270 */
[----:B------:R2:W3:Y:S09]  /*0940*/  @!P5 LDG.E R15, [R8.64] ;  /* 0x0000000a080fd981 */ /* 0x0004f2000c1e1900 */
[C---:B------:R-:W-:Y:S02]  /*0950*/  @!P6 IADD3 R12, R3.reuse, UR8, RZ ;  /* 0x00000008030cec10 */ /* 0x040fe4000fffe0ff */
[----:B------:R-:W-:-:S04]  /*0960*/  @!P6 IADD3 R3, R3, 0x80, RZ ;  /* 0x000000800303e810 */ /* 0x000fc80007ffe0ff */
[----:B------:R-:W-:-:S13]  /*0970*/  ISETP.GE.AND P1, PT, R3, UR4, PT ;  /* 0x0000000403007c0c */ /* 0x000fda000bf26270 */
        /* <DEDUP_REMOVED lines=8> */
[----:B------:R-:W-:Y:S01]  /*0a00*/  ISETP.GE.AND P4, PT, R3, UR4, PT ;  /* 0x0000000403007c0c */ /* 0x000fe2000bf86270 */
[----:B0-----:R-:W-:-:S05]  /*0a10*/  @!P5 IMAD.WIDE.U32 R4, R10, R11, c[0x0][0x178] ;  /* 0x00005e000a04d625 */ /* 0x001fca00078e000b */
[----:B------:R0:W5:Y:S01]  /*0a20*/  @!P5 LDG.E R53, [R4.64] ;  /* 0x0000000a0435d981 */ /* 0x000162000c1e1900 */
[----:B------:R-:W-:-:S06]  /*0a30*/  @!P6 IMAD.MOV.U32 R13, RZ, RZ, 0x4 ;  /* 0x00000004ff0de424 */ /* 0x000fcc00078e00ff */
[C---:B------:R-:W-:Y:S02]  /*0a40*/  @!P4 IADD3 R21, R3.reuse, UR8, RZ ;  /* 0x000000080315cc10 */ /* 0x040fe4000fffe0ff */
[----:B------:R-:W-:-:S04]  /*0a50*/  @!P4 IADD3 R3, R3, 0x80, RZ ;  /* 0x000000800303c810 */ /* 0x000fc80007ffe0ff */
[----:B------:R-:W-:Y:S01]  /*0a60*/  ISETP.GE.AND P5, PT, R3, UR4, PT ;  /* 0x0000000403007c0c */ /* 0x000fe2000bfa6270 */
[----:B-1----:R-:W-:Y:S01]  /*0a70*/  @!P6 IMAD.WIDE.U32 R6, R12, R13, c[0x0][0x170] ;  /* 0x00005c000c06e625 */ /* 0x002fe200078e000d */
[----:B--2---:R-:W-:-:S03]  /*0a80*/  @!P2 MOV R9, 0x4 ;  /* 0x000000040009a802 */ /* 0x004fc60000000f00 */
[----:B------:R-:W-:Y:S01]  /*0a90*/  @!P6 IMAD.WIDE.U32 R10, R12, R13, c[0x0][0x178] ;  /* 0x00005e000c0ae625 */ /* 0x000fe200078e000d */
[----:B------:R1:W5:Y:S03]  /*0aa0*/  @!P6 LDG.E R51, [R6.64] ;  /* 0x0000000a0633e981 */ /* 0x000366000c1e1900 */
[----:B------:R-:W-:Y:S01]  /*0ab0*/  @!P3 IMAD.MOV.U32 R20, RZ, RZ, 0x4 ;  /* 0x00000004ff14b424 */ /* 0x000fe200078e00ff */
[----:B------:R2:W5:Y:S01]  /*0ac0*/  @!P6 LDG.E R50, [R10.64] ;  /* 0x0000000a0a32e981 */ /* 0x000562000c1e1900 */
[----:B------:R-:W-:Y:S01]  /*0ad0*/  IMAD.MOV.U32 R49, RZ, RZ, RZ ;  /* 0x000000ffff317224 */ /* 0x000fe200078e00ff */
[----:B------:R-:W-:Y:S01]  /*0ae0*/  CS2R R38, SRZ ;  /* 0x0000000000267805 */ /* 0x000fe2000001ff00 */
[----:B------:R-:W-:Y:S01]  /*0af0*/  CS2R R36, SRZ ;  /* 0x0000000000247805 */ /* 0x000fe2000001ff00 */
[----:B------:R-:W-:Y:S01]  /*0b00*/  @!P5 IADD3 R3, R3, UR8, RZ ;  /* 0x000000080303dc10 */ /* 0x000fe2000fffe0ff */
[----:B-1----:R-:W-:-:S04]  /*0b10*/  @!P2 IMAD.WIDE.U32 R6, R16, R9, c[0x0][0x170] ;  /* 0x00005c001006a625 */ /* 0x002fc800078e0009 */
[----:B------:R-:W-:Y:S01]  /*0b20*/  @!P2 IMAD.WIDE.U32 R8, R16, R9, c[0x0][0x178] ;  /* 0x00005e001008a625 */ /* 0x000fe200078e0009 */
[----:B------:R1:W5:Y:S03]  /*0b30*/  @!P2 LDG.E R38, [R6.64] ;  /* 0x0000000a0626a981 */ /* 0x000366000c1e1900 */
[----:B--2---:R-:W-:Y:S01]  /*0b40*/  @!P3 IMAD.WIDE.U32 R10, R17, R20, c[0x0][0x170] ;  /* 0x00005c00110ab625 */ /* 0x004fe200078e0014 */
[----:B------:R2:W5:Y:S03]  /*0b50*/  @!P2 LDG.E R37, [R8.64] ;  /* 0x0000000a0825a981 */ /* 0x000566000c1e1900 */
[----:B------:R-:W-:Y:S01]  /*0b60*/  @!P5 IMAD.MOV.U32 R16, RZ, RZ, 0x4 ;  /* 0x00000004ff10d424 */ /* 0x000fe200078e00ff */
[----:B------:R4:W5:Y:S01]  /*0b70*/  @!P3 LDG.E R39, [R10.64] ;  /* 0x0000000a0a27b981 */ /* 0x000962000c1e1900 */
[----:B------:R-:W-:Y:S01]  /*0b80*/  CS2R R34, SRZ ;  /* 0x0000000000227805 */ /* 0x000fe2000001ff00 */
[----:B------:R-:W-:Y:S01]  /*0b90*/  CS2R R18, SRZ ;  /* 0x0000000000127805 */ /* 0x000fe2000001ff00 */
[----:B-1----:R-:W-:-:S05]  /*0ba0*/  @!P5 IMAD.WIDE.U32 R6, R3, R16, c[0x0][0x178] ;  /* 0x00005e000306d625 */ /* 0x002fca00078e0010 */
[----:B------:R1:W5:Y:S04]  /*0bb0*/  @!P5 LDG.E R18, [R6.64] ;  /* 0x0000000a0612d981 */ /* 0x000368000c1e1900 */
[----:B---3--:R3:W-:Y:S02]  /*0bc0*/  STL [R1+0x13f0], R15 ;  /* 0x0013f00f01007387 */ /* 0x0087e40000100800 */
[----:B---3--:R-:W-:-:S05]  /*0bd0*/  @!P1 MOV R15, 0x4 ;  /* 0x00000004000f9802 */ /* 0x008fca0000000f00 */
[----:B------:R-:W-:-:S04]  /*0be0*/  @!P1 IMAD.WIDE.U32 R12, R14, R15, c[0x0][0x170] ;  /* 0x00005c000e0c9625 */ /* 0x000fc800078e000f */
[----:B0-----:R-:W-:Y:S01]  /*0bf0*/  @!P1 IMAD.WIDE.U32 R4, R14, R15, c[0x0][0x178] ;  /* 0x00005e000e049625 */ /* 0x001fe200078e000f */
[----:B------:R-:W-:Y:S01]  /*0c00*/  @!P4 MOV R14, 0x4 ;  /* 0x00000004000ec802 */ /* 0x000fe20000000f00 */
[----:B------:R0:W5:Y:S04]  /*0c10*/  @!P1 LDG.E R52, [R12.64] ;  /* 0x0000000a0c349981 */ /* 0x000168000c1e1900 */
[----:B------:R3:W5:Y:S01]  /*0c20*/  @!P1 LDG.E R49, [R4.64] ;  /* 0x0000000a04319981 */ /* 0x000762000c1e1900 */
[----:B--2---:R-:W-:-:S04]  /*0c30*/  @!P4 IMAD.WIDE.U32 R8, R21, R14, c[0x0][0x170] ;  /* 0x00005c001508c625 */ /* 0x004fc800078e000e */
[----:B----4-:R-:W-:Y:S01]  /*0c40*/  @!P4 IMAD.WIDE.U32 R10, R21, R14, c[0x0][0x178] ;  /* 0x00005e00150ac625 */ /* 0x010fe200078e000e */
[----:B------:R1:W5:Y:S03]  /*0c50*/  @!P4 LDG.E R34, [R8.64] ;  /* 0x0000000a0822c981 */ /* 0x000366000c1e1900 */
[----:B0-----:R-:W-:Y:S01]  /*0c60*/  @!P3 IMAD.WIDE.U32 R12, R17, R20, c[0x0][0x178] ;  /* 0x00005e00110cb625 */ /* 0x001fe200078e0014 */
[----:B------:R1:W5:Y:S03]  /*0c70*/  @!P4 LDG.E R19, [R10.64] ;  /* 0x0000000a0a13c981 */ /* 0x000366000c1e1900 */
[----:B---3--:R-:W-:Y:S01]  /*0c80*/  @!P5 IMAD.WIDE.U32 R4, R3, R16, c[0x0][0x170] ;  /* 0x00005c000304d625 */ /* 0x008fe200078e0010 */
[----:B------:R1:W5:Y:S04]  /*0c90*/  @!P3 LDG.E R36, [R12.64] ;  /* 0x0000000a0c24b981 */ /* 0x000368000c1e1900 */
[----:B------:R1:W5:Y:S01]  /*0ca0*/  @!P5 LDG.E R35, [R4.64] ;  /* 0x0000000a0423d981 */ /* 0x000362000c1e1900 */
[----:B------:R-:W-:Y:S01]  /*0cb0*/  ISETP.NE.AND P1, PT, RZ, UR12, PT ;  /* 0x0000000cff007c0c */ /* 0x000fe2000bf25270 */
[----:B------:R-:W-:-:S12]  /*0cc0*/  BSSY B2, `(.L_x_1775) ;  /* 0x00000a6000027945 */ /* 0x000fd80003800000 */
[----:B------:R-:W-:Y:S05]  /*0cd0*/  @!P1 BRA `(.L_x_1776) ;  /* 0x0000053000009947 */ /* 0x000fea0003800000 */
[----:B-1----:R-:W-:Y:S01]  /*0ce0*/  BSSY B5, `(.L_x_1777) ;  /* 0x0000006000057945 */ /* 0x002fe20003800000 */
[----:B------:R-:W-:Y:S05]  /*0cf0*/  @P0 BRA `(.L_x_1778) ;  /* 0x0000004000000947 */ /* 0x000fea0003800000 */
[----:B-----5:R-:W-:Y:S02]  /*0d00*/  MOV R3, R2 ;  /* 0x0000000200037202 */ /* 0x020fe40000000f00 */
[----:B------:R-:W-:Y:S02]  /*0d10*/  MOV R5, 0xd30 ;  /* 0x00000d3000057802 */ /* 0x000fe40000000f00 */
[----:B------:R-:W-:Y:S05]  /*0d20*/  CALL.REL.NOINC `($_ZN2at6native29vectorized_elementwise_kernelILi2EN48_GLOBAL__N__08322988_15_IGammaKernel_cu_cb51a28d10CalcIgammaIfEESt5arrayIPcLm3EEEEviT0_T1_$_ZN46_INTERNAL_08322988_15_IGammaKernel_cu_cb51a28d48_GLOBAL__N__08322988_15_IGammaKernel_cu_cb51a28d12calc_igammacIfEET_S2_S2_) ;  /* 0x0000e9c000007944 */ /* 0x000fea0003c00000 */
[----:B------:R1:W-:Y:S02]  /*0d30*/  STL [R1+0x13f4], R6 ;  /* 0x0013f40601007387 */ /* 0x0003e40000100800 */
.L_x_1778:
[----:B------:R-:W-:Y:S05]  /*0d40*/  BSYNC B5 ;  /* 0x0000000000057941 */ /* 0x000fea0003800000 */
.L_x_1777:
[----:B-----5:R-:W2:Y:S01]  /*0d50*/  S2R R0, SR_TID.X ;  /* 0x0000000000007919 */ /* 0x020ea20000002100 */
[----:B------:R-:W-:Y:S01]  /*0d60*/  BSSY B5, `(.L_x_1779) ;  /* 0x0000009000057945 */ /* 0x000fe20003800000 */
[----:B--2---:R-:W-:-:S04]  /*0d70*/  IADD3 R0, R0, 0x80, RZ ;  /* 0x0000008000007810 */ /* 0x004fc80007ffe0ff */
[----:B------:R-:W-:-:S13]  /*0d80*/  ISETP.GE.AND P0, PT, R0, UR4, PT ;  /* 0x0000000400007c0c */ /* 0x000fda000bf06270 */
[----:B------:R-:W-:Y:S05]  /*0d90*/  @P0 BRA `(.L_x_1780) ;  /* 0x0000005000000947 */ /* 0x000fea0003800000 */
[----:B------:R2:W5:Y:S01]  /*0da0*/  LDL.LU R3, [R1+0x13f0] ;  /* 0x0013f00001037983 */ /* 0x0005620000300800 */
[----:B------:R-:W-:Y:S01]  /*0db0*/  IMAD.MOV.U32 R0, RZ, RZ, R53 ;  /* 0x000000ffff007224 */ /* 0x000fe200078e0035 */
[----:B------:R-:W-:Y:S02]  /*0dc0*/  MOV R5, 0xde0 ;  /* 0x00000de000057802 */ /* 0x000fe40000000f00 */
[----:B012--5:R-:W-:Y:S05]  /*0dd0*/  CALL.REL.NOINC `($_ZN2at6native29vectorized_elementwise_kernelILi2EN48_GLOBAL__N__08322988_15_IGammaKernel_cu_cb51a28d10CalcIgammaIfEESt5arrayIPcLm3EEEEviT0_T1_$_ZN46_INTERNAL_08322988_15_IGammaKernel_cu_cb51a28d48_GLOBAL__N__08322988_15_IGammaKernel_cu_cb51a28d12calc_igammacIfEET_S2_S2_) ;  /* 0x0000e91000007944 */ /* 0x027fea0003c00000 */
[----:B------:R-:W-:Y:S02]  /*0de0*/  MOV R53, R6 ;  /* 0x0000000600357202 */ /* 0x000fe40000000f00 */
.L_x_1780:
[----:B------:R-:W-:Y:S05]  /*0df0*/  BSYNC B5 ;  /* 0x0000000000057941 */ /* 0x000fea0003800000 */
.L_x_1779:
[----:B------:R-:W2:Y:S01]  /*0e00*/  S2R R0, SR_TID.X ;  /* 0x0000000000007919 */ /* 0x000ea20000002100 */
[----:B------:R-:W-:Y:S01]  /*0e10*/  BSSY B5, `(.L_x_1781) ;  /* 0x0000009000057945 */ /* 0x000fe20003800000 */
[----:B--2---:R-:W-:-:S04]  /*0e20*/  IADD3 R0, R0, 0x100, RZ ;  /* 0x0000010000007810 */ /* 0x004fc80007ffe0ff */
[----:B------:R-:W-:-:S13]  /*0e30*/  ISETP.GE.AND P0, PT, R0, UR4, PT ;  /* 0x0000000400007c0c */ /* 0x000fda000bf06270 */
[----:B------:R-:W-:Y:S05]  /*0e40*/  @P0 BRA `(.L_x_1782) ;  /* 0x0000005000000947 */ /* 0x000fea0003800000 */
[----:B------:R-:W-:Y:S01]  /*0e50*/  IMAD.MOV.U32 R3, RZ, RZ, R51 ;  /* 0x000000ffff037224 */ /* 0x000fe200078e0033 */
[----:B------:R-:W-:Y:S02]  /*0e60*/  MOV R0, R50 ;  /* 0x0000003200007202 */ /* 0x000fe40000000f00 */
[----:B------:R-:W-:Y:S02]  /*0e70*/  MOV R5, 0xe90 ;  /* 0x00000e9000057802 */ /* 0x000fe40000000f00 */
[----:B01----:R-:W-:Y:S05]  /*0e80*/  CALL.REL.NOINC `($_ZN2at6native29vectorized_elementwise_kernelILi2EN48_GLOBAL__N__08322988_15_IGammaKernel_cu_cb51a28d10CalcIgammaIfEESt5arrayIPcLm3EEEEviT0_T1_$_ZN46_INTERNAL_08322988_15_IGammaKernel_cu_cb51a28d48_GLOBAL__N__08322988_15_IGammaKernel_cu_cb51a28d12calc_igammacIfEET_S2_S2_) ;  /* 0x0000e86000007944 */ /* 0x003fea0003c00000 */
[----:B------:R-:W-:Y:S02]  /*0e90*/  IMAD.MOV.U32 R50, RZ, RZ, R6 ;  /* 0x000000ffff327224 */ /* 0x000fe400078e0006 */
.L_x_1782:
[----:B------:R-:W-:Y:S05]  /*0ea0*/  BSYNC B5 ;  /* 0x0000000000057941 */ /* 0x000fea0003800000 */
.L_x_1781:
[----:B------:R-:W2:Y:S01]  /*0eb0*/  S2R R0, SR_TID.X ;  /* 0x0000000000007919 */ /* 0x000ea20000002100 */
[----:B------:R-:W-:Y:S01]  /*0ec0*/  BSSY B5, `(.L_x_1783) ;  /* 0x0000009000057945 */ /* 0x000fe20003800000 */
[----:B--2---:R-:W-:-:S04]  /*0ed0*/  IADD3 R0, R0, 0x180, RZ ;  /* 0x0000018000007810 */ /* 0x004fc80007ffe0ff */
[----:B------:R-:W-:-:S13]  /*0ee0*/  ISETP.GE.AND P0, PT, R0, UR4, PT ;  /* 0x0000000400007c0c */ /* 0x000fda000bf06270 */
[----:B------:R-:W-:Y:S05]  /*0ef0*/  @P0 BRA `(.L_x_1784) ;  /* 0x0000005000000947 */ /* 0x000fea0003800000 */
[----:B------:R-:W-:Y:S01]  /*0f00*/  MOV R3, R52 ;  /* 0x0000003400037202 */ /* 0x000fe20000000f00 */
[----:B------:R-:W-:Y:S01]  /*0f10*/  IMAD.MOV.U32 R0, RZ, RZ, R49 ;  /* 0x000000ffff007224 */ /* 0x000fe200078e0031 */
[----:B------:R-:W-:Y:S02]  /*0f20*/  MOV R5, 0xf40 ;  /* 0x00000f4000057802 */ /* 0x000fe40000000f00 */
[----:B01----:R-:W-:Y:S05]  /*0f30*/  CALL.REL.NOINC `($_ZN2at6native29vectorized_elementwise_kernelILi2EN48_GLOBAL__N__08322988_15_IGammaKernel_cu_cb51a28d10CalcIgammaIfEESt5arrayIPcLm3EEEEviT0_T1_$_ZN46_INTERNAL_08322988_15_IGammaKernel_cu_cb51a28d48_GLOBAL__N__08322988_15_IGammaKernel_cu_cb51a28d12calc_igammacIfEET_S2_S2_) ;  /* 0x0000e7b000007944 */ /* 0x003fea0003c00000 */
[----:B------:R-:W-:Y:S02]  /*0f40*/  MOV R49, R6 ;  /* 0x0000000600317202 */ /* 0x000fe40000000f00 */
.L_x_1784:
[----:B------:R-:W-:Y:S05]  /*0f50*/  BSYNC B5 ;  /* 0x0000000000057941 */ /* 0x000fea0003800000 */
.L_x_1783:
        /* <DEDUP_REMOVED lines=10> */
.L_x_1786:
[----:B------:R-:W-:Y:S05]  /*1000*/  BSYNC B5 ;  /* 0x0000000000057941 */ /* 0x000fea0003800000 */
.L_x_1785:
        /* <DEDUP_REMOVED lines=10> */
.L_x_1788:
[----:B------:R-:W-:Y:S05]  /*10b0*/  BSYNC B5 ;  /* 0x0000000000057941 */ /* 0x000fea0003800000 */
.L_x_1787:
        /* <DEDUP_REMOVED lines=10> */
.L_x_1790:
[----:B------:R-:W-:Y:S05]  /*1160*/  BSYNC B5 ;  /* 0x0000000000057941 */ /* 0x000fea0003800000 */
.L_x_1789:
[----:B------:R-:W2:Y:S02]  /*1170*/  S2R R0, SR_TID.X ;  /* 0x0000000000007919 */ /* 0x000ea40000002100 */
[----:B--2---:R-:W-:-:S04]  /*1180*/  IADD3 R0, R0, 0x380, RZ ;  /* 0x0000038000007810 */ /* 0x004fc80007ffe0ff */
[----:B------:R-:W-:-:S13]  /*1190*/  ISETP.GE.AND P0, PT, R0, UR4, PT ;  /* 0x0000000400007c0c */ /* 0x000fda000bf06270 */
[----:B------:R-:W-:Y:S05]  /*11a0*/  @P0 BRA `(.L_x_1791) ;  /* 0x0000057000000947 */ /* 0x000fea0003800000 */
[----:B------:R-:W-:Y:S01]  /*11b0*/  MOV R3, R35 ;  /* 0x0000002300037202 */ /* 0x000fe20000000f00 */
[----:B------:R-:W-:Y:S01]  /*11c0*/  IMAD.MOV.U32 R0, RZ, RZ, R18 ;  /* 0x000000ffff007224 */ /* 0x000fe200078e0012 */
[----:B------:R-:W-:Y:S02]  /*11d0*/  MOV R5, 0x11f0 ;  /* 0x000011f000057802 */ /* 0x000fe40000000f00 */
[----:B01----:R-:W-:Y:S05]  /*11e0*/  CALL.REL.NOINC `($_ZN2at6native29vectorized_elementwise_kernelILi2EN48_GLOBAL__N__08322988_15_IGammaKernel_cu_cb51a28d10CalcIgammaIfEESt5arrayIPcLm3EEEEviT0_T1_$_ZN46_INTERNAL_08322988_15_IGammaKernel_cu_cb51a28d48_GLOBAL__N__08322988_15_IGammaKernel_cu_cb51a28d12calc_igammacIfEET_S2_S2_) ;  /* 0x0000e50000007944 */ /* 0x003fea0003c00000 */
[----:B------:R-:W-:Y:S01]  /*11f0*/  MOV R5, R6 ;  /* 0x0000000600057202 */ /* 0x000fe20000000f00 */
[----:B------:R-:W-:Y:S05]  /*1200*/  BRA `(.L_x_1791) ;  /* 0x0000051000007947 */ /* 0x000fea0003800000 */
.L_x_1776:
[----:B-1----:R-:W-:Y:S01]  /*1210*/  BSSY B6, `(.L_x_1792) ;  /* 0x0000005000067945 */ /* 0x002fe20003800000 */
[----:B------:R-:W-:Y:S05]  /*1220*/  @P0 BRA `(.L_x_1793) ;  /* 0x0000003000000947 */ /* 0x000fea0003800000 */
[----:B------:R-:W-:Y:S02]  /*1230*/  MOV R4, 0x1250 ;  /* 0x0000125000047802 */ /* 0x000fe40000000f00 */
[----:B-----5:R-:W-:Y:S05]  /*1240*/  CALL.REL.NOINC `($_ZN2at6native29vectorized_elementwise_kernelILi2EN48_GLOBAL__N__08322988_15_IGammaKernel_cu_cb51a28d10CalcIgammaIfEESt5arrayIPcLm3EEEEviT0_T1_$_ZN46_INTERNAL_08322988_15_IGammaKernel_cu_cb51a28d48_GLOBAL__N__08322988_15_IGammaKernel_cu_cb51a28d11calc_igammaIfEET_S2_S2_) ;  /* 0x000008c000007944 */ /* 0x020fea0003c00000 */
[----:B------:R1:W-:Y:S02]  /*1250*/  STL [R1+0x13f4], R6 ;  /* 0x0013f40601007387 */ /* 0x0003e40000100800 */
.L_x_1793:
[----:B------:R-:W-:Y:S05]  /*1260*/  BSYNC B6 ;  /* 0x0000000000067941 */ /* 0x000fea0003800000 */
.L_x_1792:
        /* <DEDUP_REMOVED lines=8> */
[----:B012--5:R-:W-:Y:S05]  /*12f0*/  CALL.REL.NOINC `($_ZN2at6native29vectorized_elementwise_kernelILi2EN48_GLOBAL__N__08322988_15_IGammaKernel_cu_cb51a28d10CalcIgammaIfEESt5arrayIPcLm3EEEEviT0_T1_$_ZN46_INTERNAL_08322988_15_IGammaKernel_cu_cb51a28d48_GLOBAL__N__08322988_15_IGammaKernel_cu_cb51a28d11calc_igammaIfEET_S2_S2_) ;  /* 0x0000081000007944 */ /* 0x027fea0003c00000 */
[----:B------:R-:W-:Y:S02]  /*1300*/  MOV R53, R6 ;  /* 0x0000000600357202 */ /* 0x000fe40000000f00 */
.L_x_1795:
[----:B------:R-:W-:Y:S05]  /*1310*/  BSYNC B6 ;  /* 0x0000000000067941 */ /* 0x000fea0003800000 */
.L_x_1794:
        /* <DEDUP_REMOVED lines=8> */
[----:B01----:R-:W-:Y:S05]  /*13a0*/  CALL.REL.NOINC `($_ZN2at6native29vectorized_elementwise_kernelILi2EN48_GLOBAL__N__08322988_15_IGammaKernel_cu_cb51a28d10CalcIgammaIfEESt5arrayIPcLm3EEEEviT0_T1_$_ZN46_INTERNAL_08322988_15_IGammaKernel_cu_cb51a28d48_GLOBAL__N__08322988_15_IGammaKernel_cu_cb51a28d11calc_igammaIfEET_S2_S2_) ;  /* 0x0000076000007944 */ /* 0x003fea0003c00000 */
[----:B------:R-:W-:Y:S02]  /*13b0*/  IMAD.MOV.U32 R50, RZ, RZ, R6 ;  /* 0x000000ffff327224 */ /* 0x000fe400078e0006 */
.L_x_1797:
[----:B------:R-:W-:Y:S05]  /*13c0*/  BSYNC B6 ;  /* 0x0000000000067941 */ /* 0x000fea0003800000 */
.L_x_1796:
        /* <DEDUP_REMOVED lines=8> */
[----:B01----:R-:W-:Y:S05]  /*1450*/  CALL.REL.NOINC `($_ZN2at6native29vectorized_elementwise_kernelILi2EN48_GLOBAL__N__08322988_15_IGammaKernel_cu_cb51a28d10CalcIgammaIfEESt5arrayIPcLm3EEEEviT0_T1_$_ZN46_INTERNAL_08322988_15_IGammaKernel_cu_cb51a28d48_GLOBAL__N__08322988_15_IGammaKernel_cu_cb51a28d11calc_igammaIfEET_S2_S2_) ;  /* 0x000006b000007944 */ /* 0x003fea0003c00000 */
[----:B------:R-:W-:Y:S02]  /*1460*/  MOV R49, R6 ;  /* 0x0000000600317202 */ /* 0x000fe40000000f00 */
.L_x_1799:
[----:B------:R-:W-:Y:S05]  /*1470*/  BSYNC B6 ;  /* 0x0000000000067941 */ /* 0x000fea0003800000 */
.L_x_1798:
        /* <DEDUP_REMOVED lines=10> */
.L_x_1801:
[----:B------:R-:W-:Y:S05]  /*1520*/  BSYNC B6 ;  /* 0x0000000000067941 */ /* 0x000fea0003800000 */
.L_x_1800:
        /* <DEDUP_REMOVED lines=10> */
.L_x_1803:
[----:B------:R-:W-:Y:S05]  /*15d0*/  BSYNC B6 ;  /* 0x0000000000067941 */ /* 0x000fea0003800000 */
.L_x_1802:
        /* <DEDUP_REMOVED lines=10> */
.L_x_1805:
[----:B------:R-:W-:Y:S05]  /*1680*/  BSYNC B6 ;  /* 0x0000000000067941 */ /* 0x000fea0003800000 */
.L_x_1804:
[----:B------:R-:W2:Y:S02]  /*1690*/  S2R R0, SR_TID.X ;  /* 0x0000000000007919 */ /* 0x000ea40000002100 */
        /* <DEDUP_REMOVED lines=8> */
.L_x_1791:
[----:B------:R-:W-:Y:S05]  /*1720*/  BSYNC B2 ;  /* 0x0000000000027941 */ /* 0x000fea0003800000 */
.L_x_1775:
[----:B------:R-:W2:Y:S01]  /*1730*/  LDL.LU R4, [R1+0x13f4] ;  /* 0x0013f40001047983 */ /* 0x000ea20000300800 */
[----:B------:R-:W-:Y:S01]  /*1740*/  BSSY B0, `(.L_x_1806) ;  /* 0x0000034000007945 */ /* 0x000fe20003800000 */
[----:B------:R-:W-:Y:S02]  /*1750*/  BSSY B1, `(.L_x_1807) ;  /* 0x000002c000017945 */ /* 0x000fe40003800000 */
[----:B------:R-:W3:Y:S02]  /*1760*/  S2R R0, SR_TID.X ;  /* 0x0000000000007919 */ /* 0x000ee40000002100 */
[----:B---3--:R-:W-:-:S13]  /*1770*/  ISETP.GE.AND P0, PT, R0, UR4, PT ;  /* 0x0000000400007c0c */ /* 0x008fda000bf06270 */
[C---:B------:R-:W-:Y:S01]  /*1780*/  @!P0 IADD3 R2, R0.reuse, UR8, RZ ;  /* 0x0000000800028c10 */ /* 0x040fe2000fffe0ff */
[----:B------:R-:W-:Y:S01]  /*1790*/  @!P0 IMAD.MOV.U32 R3, RZ, RZ, 0x4 ;  /* 0x00000004ff038424 */ /* 0x000fe200078e00ff */
[----:B------:R-:W-:-:S03]  /*17a0*/  @!P0 IADD3 R0, R0, 0x80, RZ ;  /* 0x0000008000008810 */ /* 0x000fc60007ffe0ff */
[----:B------:R-:W-:-:S05]  /*17b0*/  @!P0 IMAD.WIDE.U32 R2, R2, R3, c[0x0][0x168] ;  /* 0x00005a0002028625 */ /* 0x000fca00078e0003 */
[----:B--2---:R2:W-:Y:S01]  /*17c0*/  @!P0 STG.E [R2.64], R4 ;  /* 0x0000000402008986 */ /* 0x0045e2000c10190a */
[----:B------:R-:W-:-:S13]  /*17d0*/  ISETP.GE.AND P0, PT, R0, UR4, PT ;  /* 0x0000000400007c0c */ /* 0x000fda000bf06270 */
[----:B------:R-:W-:Y:S05]  /*17e0*/  @P0 BRA `(.L_x_1808) ;  /* 0x000000c000000947 */ /* 0x000fea0003800000 */
[----:B--2---:R-:W-:Y:S01]  /*17f0*/  HFMA2.MMA R3, -RZ, RZ, 0, 2.384185791015625e-07 ;  /* 0x00000004ff037435 */ /* 0x004fe200000001ff */
[C---:B------:R-:W-:Y:S02]  /*1800*/  IADD3 R2, R0.reuse, UR8, RZ ;  /* 0x0000000800027c10 */ /* 0x040fe4000fffe0ff */
[----:B------:R-:W-:-:S04]  /*1810*/  IADD3 R0, R0, 0x80, RZ ;  /* 0x0000008000007810 */ /* 0x000fc80007ffe0ff */
[----:B------:R-:W-:-:S03]  /*1820*/  ISETP.GE.AND P0, PT, R0, UR4, PT ;  /* 0x0000000400007c0c */ /* 0x000fc6000bf06270 */
[----:B------:R-:W-:-:S05]  /*1830*/  IMAD.WIDE.U32 R2, R2, R3, c[0x0][0x168] ;  /* 0x00005a0002027625 */ /* 0x000fca00078e0003 */
[----:B------:R2:W-:Y:S05]  /*1840*/  STG.E [R2.64], R53 ;  /* 0x0000003502007986 */ /* 0x0005ea000c10190a */
[----:B------:R-:W-:Y:S05]  /*1850*/  @P0 BRA `(.L_x_1809) ;  /* 0x000000c000000947 */ /* 0x000fea0003800000 */
[C---:B--2---:R-:W-:Y:S01]  /*1860*/  IADD3 R2, R0.reuse, UR8, RZ ;  /* 0x0000000800027c10 */ /* 0x044fe2000fffe0ff */
[----:B------:R-:W-:Y:S01]  /*1870*/  IMAD.MOV.U32 R3, RZ, RZ, 0x4 ;  /* 0x00000004ff037424 */ /* 0x000fe200078e00ff */
[----:B------:R-:W-:-:S03]  /*1880*/  IADD3 R0, R0, 0x80, RZ ;  /* 0x0000008000007810 */ /* 0x000fc60007ffe0ff */
[----:B------:R-:W-:-:S05]  /*1890*/  IMAD.WIDE.U32 R2, R2, R3, c[0x0][0x168] ;  /* 0x00005a0002027625 */ /* 0x000fca00078e0003 */
[----:B------:R2:W-:Y:S02]  /*18a0*/  STG.E [R2.64], R50 ;  /* 0x0000003202007986 */ /* 0x0005e4000c10190a */
.L_x_1808:
[----:B--2---:R-:W-:-:S13]  /*18b0*/  ISETP.GE.AND P0, PT, R0, UR4, PT ;  /* 0x0000000400007c0c */ /* 0x004fda000bf06270 */
[----:B------:R-:W-:Y:S05]  /*18c0*/  @P0 BRA `(.L_x_1810) ;  /* 0x000000c000000947 */ /* 0x000fea0003800000 */
[C---:B------:R-:W-:Y:S02]  /*18d0*/  IADD3 R2, R0.reuse, UR8, RZ ;  /* 0x0000000800027c10 */ /* 0x040fe4000fffe0ff */
[----:B------:R-:W-:Y:S02]  /*18e0*/  MOV R3, 0x4 ;  /* 0x0000000400037802 */ /* 0x000fe40000000f00 */
[----:B------:R-:W-:-:S03]  /*18f0*/  IADD3 R0, R0, 0x80, RZ ;  /* 0x0000008000007810 */ /* 0x000fc60007ffe0ff */
[----:B------:R-:W-:-:S05]  /*1900*/  IMAD.WIDE.U32 R2, R2, R3, c[0x0][0x168] ;  /* 0x00005a0002027625 */ /* 0x000fca00078e0003 */
[----:B------:R2:W-:Y:S02]  /*1910*/  STG.E [R2.64], R49 ;  /* 0x0000003102007986 */ /* 0x0005e4000c10190a */
.L_x_1809:
[----:B------:R-:W-:-:S13]  /*1920*/  ISETP.GE.AND P0, PT, R0, UR4, PT ;  /* 0x0000000400007c0c */ /* 0x000fda000bf06270 */
[----:B------:R-:W-:Y:S05]  /*1930*/  @P0 BRA `(.L_x_1811) ;  /* 0x000000d000000947 */ /* 0x000fea0003800000 */
[C---:B--2---:R-:W-:Y:S01]  /*1940*/  IADD3 R2, R0.reuse, UR8, RZ ;  /* 0x0000000800027c10 */ /* 0x044fe2000fffe0ff */
[----:B------:R-:W-:Y:S01]  /*1950*/  IMAD.MOV.U32 R3, RZ, RZ, 0x4 ;  /* 0x00000004ff037424 */ /* 0x000fe200078e00ff */
[----:B------:R-:W-:-:S03]  /*1960*/  IADD3 R0, R0, 0x80, RZ ;  /* 0x0000008000007810 */ /* 0x000fc60007ffe0ff */
[----:B------:R-:W-:-:S05]  /*1970*/  IMAD.WIDE.U32 R2, R2, R3, c[0x0][0x168] ;  /* 0x00005a0002027625 */ /* 0x000fca00078e0003 */
[----:B------:R2:W-:Y:S02]  /*1980*/  STG.E [R2.64], R37 ;  /* 0x0000002502007986 */ /* 0x0005e4000c10190a */
.L_x_1810:
[----:B------:R-:W-:-:S13]  /*1990*/  ISETP.GE.AND P0, PT, R0, UR4, PT ;  /* 0x0000000400007c0c */ /* 0x000fda000bf06270 */
[----:B------:R-:W-:Y:S01]  /*19a0*/  @P0 BREAK B1 ;  /* 0x0000000000010942 */ /* 0x000fe20003800000 */
[----:B------:R-:W-:Y:S05]  /*19b0*/  @P0 BRA `(.L_x_1812) ;  /* 0x000000c000000947 */ /* 0x000fea0003800000 */
[----:B--2---:R-:W-:Y:S01]  /*19c0*/  HFMA2.MMA R3, -RZ, RZ, 0, 2.384185791015625e-07 ;  /* 0x00000004ff037435 */ /* 0x004fe200000001ff */
[C---:B------:R-:W-:Y:S02]  /*19d0*/  IADD3 R2, R0.reuse, UR8, RZ ;  /* 0x0000000800027c10 */ /* 0x040fe4000fffe0ff */
[----:B------:R-:W-:-:S07]  /*19e0*/  IADD3 R0, R0, 0x80, RZ ;  /* 0x0000008000007810 */ /* 0x000fce0007ffe0ff */
[----:B------:R-:W-:-:S05]  /*19f0*/  IMAD.WIDE.U32 R2, R2, R3, c[0x0][0x168] ;  /* 0x00005a0002027625 */ /* 0x000fca00078e0003 */
[----:B------:R2:W-:Y:S02]  /*1a00*/  STG.E [R2.64], R36 ;  /* 0x0000002402007986 */ /* 0x0005e4000c10190a */
.L_x_1811:
[----:B------:R-:W-:Y:S05]  /*1a10*/  BSYNC B1 ;  /* 0x0000000000017941 */ /* 0x000fea0003800000 */
.L_x_1807:
[----:B------:R-:W-:-:S13]  /*1a20*/  ISETP.GE.AND P0, PT, R0, UR4, PT ;  /* 0x0000000400007c0c */ /* 0x000fda000bf06270 */
[C---:B--2---:R-:W-:Y:S01]  /*1a30*/  @!P0 IADD3 R2, R0.reuse, UR8, RZ ;  /* 0x0000000800028c10 */ /* 0x044fe2000fffe0ff */
[----:B------:R-:W-:Y:S01]  /*1a40*/  @!P0 IMAD.MOV.U32 R3, RZ, RZ, 0x4 ;  /* 0x00000004ff038424 */ /* 0x000fe200078e00ff */
[----:B------:R-:W-:-:S03]  /*1a50*/  @!P0 IADD3 R0, R0, 0x80, RZ ;  /* 0x0000008000008810 */ /* 0x000fc60007ffe0ff */
[----:B------:R-:W-:-:S05]  /*1a60*/  @!P0 IMAD.WIDE.U32 R2, R2, R3, c[0x0][0x168] ;  /* 0x00005a0002028625 */ /* 0x000fca00078e0003 */
[----:B------:R2:W-:Y:S02]  /*1a70*/  @!P0 STG.E [R2.64], R19 ;  /* 0x0000001302008986 */ /* 0x0005e4000c10190a */
.L_x_1812:
[----:B------:R-:W-:Y:S05]  /*1a80*/  BSYNC B0 ;  /* 0x0000000000007941 */ /* 0x000fea0003800000 */
.L_x_1806:
[----:B------:R-:W-:Y:S01]  /*1a90*/  WARPSYNC 0xffffffff ;  /* 0xffffffff00007948 */ /* 0x000fe20003800000 */
[----:B------:R-:W-:-:S13]  /*1aa0*/  ISETP.GE.AND P0, PT, R0, UR4, PT ;  /* 0x0000000400007c0c */ /* 0x000fda000bf06270 */
[----:B------:R-:W-:Y:S05]  /*1ab0*/  @P0 EXIT ;  /* 0x000000000000094d */ /* 0x000fea0003800000 */
[----:B--2---:R-:W-:Y:S02]  /*1ac0*/  IADD3 R2, R0, UR8, RZ ;  /* 0x0000000800027c10 */ /* 0x004fe4000fffe0ff */
[----:B------:R-:W-:-:S05]  /*1ad0*/  MOV R3, 0x4 ;  /* 0x0000000400037802 */ /* 0x000fca0000000f00 */
[----:B------:R-:W-:-:S05]  /*1ae0*/  IMAD.WIDE.U32 R2, R2, R3, c[0x0][0x168] ;  /* 0x00005a0002027625 */ /* 0x000fca00078e0003 */
[----:B------:R-:W-:Y:S01]  /*1af0*/  STG.E [R2.64], R5 ;  /* 0x0000000502007986 */ /* 0x000fe2000c10190a */
[----:B------:R-:W-:Y:S05]  /*1b00*/  EXIT ;  /* 0x000000000000794d */ /* 0x000fea0003800000 */
        .type           $_ZN2at6native29vectorized_elementwise_kernelILi2EN48_GLOBAL__N__08322988_15_IGammaKernel_cu_cb51a28d10CalcIgammaIfEESt5arrayIPcLm3EEEEviT0_T1_$_ZN46_INTERNAL_08322988_15_IGammaKernel_cu_cb51a28d48_GLOBAL__N__08322988_15_IGammaKernel_cu_cb51a28d11calc_igammaIfEET_S2_S2_,@function
        .size           $_ZN2at6native29vectorized_elementwise_kernelILi2EN48_GLOBAL__N__08322988_15_IGammaKernel_cu_cb51a28d10CalcIgammaIfEESt5arrayIPcLm3EEEEviT0_T1_$_ZN46_INTERNAL_08322988_15_IGammaKernel_cu_cb51a28d48_GLOBAL__N__08322988_15_IGammaKernel_cu_cb51a28d11calc_igammaIfEET_S2_S2_,($_ZN2at6native29vectorized_elementwise_kernelILi2EN48_GLOBAL__N__08322988_15_IGammaKernel_cu_cb51a28d10CalcIgammaIfEESt5arrayIPcLm3EEEEviT0_T1_$_ZN46_INTERNAL_08322988_15_IGammaKernel_cu_cb51a28d48_GLOBAL__N__08322988_15_IGammaKernel_cu_cb51a28d12calc_igammacIfEET_S2_S2_ - $_ZN2at6native29vectorized_elementwise_kernelILi2EN48_GLOBAL__N__08322988_15_IGammaKernel_cu_cb51a28d10CalcIgammaIfEESt5arrayIPcLm3EEEEviT0_T1_$_ZN46_INTERNAL_08322988_15_IGammaKernel_cu_cb51a28d48_GLOBAL__N__08322988_15_IGammaKernel_cu_cb51a28d11calc_igammaIfEET_S2_S2_)
$_ZN2at6native29vectorized_elementwise_kernelILi2EN48_GLOBAL__N__08322988_15_IGammaKernel_cu_cb51a28d10CalcIgammaIfEESt5arrayIPcLm3EEEEviT0_T1_$_ZN46_INTERNAL_08322988_15_IGammaKernel_cu_cb51a28d48_GLOBAL__N__08322988_15_IGammaKernel_cu_cb51a28d11calc_igammaIfEET_S2_S2_:
        /* <DEDUP_REMOVED lines=59> */
[----:B------:R-:W-:Y:S01]  /*1ec0*/  @P0 MOV R5, 0xffffffff ;  /* 0xffffffff00050802 */ /* 0x000fe20000000f00 */
[----:B------:R0:W-:Y:S01]  /*1ed0*/  STL.64 [R1+0x8], R10 ;  /* 0x0000080a01007387 */ /* 0x0001e20000100a00 */
[----:B------:R-:W-:-:S03]  /*1ee0*/  IMAD.MOV.U32 R16, RZ, RZ, 0x4b5edd0a ;  /* 0x4b5edd0aff107424 */ /* 0x000fc600078e00ff */
[----:B------:R2:W-:Y:S01]  /*1ef0*/  STL.64 [R1+0x10], R12 ;  /* 0x0000100c01007387 */ /* 0x0005e20000100a00 */
[----:B-1----:R-:W-:Y:S01]  /*1f00*/  IMAD.MOV.U32 R6, RZ, RZ, 0x4ca4b97f ;  /* 0x4ca4b97fff067424 */ /* 0x002fe200078e00ff */
[----:B------:R-:W-:Y:S02]  /*1f10*/  MOV R7, 0x4cc5f8af ;  /* 0x4cc5f8af00077802 */ /* 0x000fe40000000f00 */
[----:B------:R1:W-:Y:S01]  /*1f20*/  STL.64 [R1+0x18], R14 ;  /* 0x0000180e01007387 */ /* 0x0003e20000100a00 */
[----:B0-----:R-:W-:Y:S01]  /*1f30*/  IMAD.MOV.U32 R10, RZ, RZ, 0x42840000 ;  /* 0x42840000ff0a7424 */ /* 0x001fe200078e00ff */
[----:B------:R-:W-:Y:S02]  /*1f40*/  MOV R11, 0x44f0a000 ;  /* 0x44f0a000000b7802 */ /* 0x000fe40000000f00 */
[----:B------:R0:W-:Y:S01]  /*1f50*/  STL.64 [R1+0x28], R6 ;  /* 0x0000280601007387 */ /* 0x0001e20000100a00 */
[----:B--2---:R-:W-:Y:S01]  /*1f60*/  IMAD.MOV.U32 R12, RZ, RZ, 0x46ff3c00 ;  /* 0x46ff3c00ff0c7424 */ /* 0x004fe200078e00ff */
[----:B------:R-:W-:-:S02]  /*1f70*/  MOV R13, 0x48ae85e0 ;  /* 0x48ae85e0000d7802 */ /* 0x000fc40000000f00 */
[----:B------:R2:W-:Y:S01]  /*1f80*/  STL.64 [R1+0x9c8], R10 ;  /* 0x0009c80a01007387 */ /* 0x0005e20000100a00 */
[----:B-1----:R-:W-:-:S03]  /*1f90*/  IMAD.MOV.U32 R14, RZ, RZ, 0x4a20fbd8 ;  /* 0x4a20fbd8ff0e7424 */ /* 0x002fc600078e00ff */
[----:B------:R1:W-:Y:S01]  /*1fa0*/  STL.64 [R1+0x9d0], R12 ;  /* 0x0009d00c01007387 */ /* 0x0003e20000100a00 */
[----:B------:R-:W-:Y:S02]  /*1fb0*/  MOV R15, 0x4b4b8b8f ;  /* 0x4b4b8b8f000f7802 */ /* 0x000fe40000000f00 */
[----:B0-----:R-:W-:Y:S01]  /*1fc0*/  MOV R6, 0x4d0fed36 ;  /* 0x4d0fed3600067802 */ /* 0x001fe20000000f00 */
[----:B------:R-:W-:Y:S01]  /*1fd0*/  IMAD.MOV.U32 R7, RZ, RZ, 0x4ce5eb4c ;  /* 0x4ce5eb4cff077424 */ /* 0x000fe200078e00ff */
[----:B------:R0:W-:Y:S01]  /*1fe0*/  STL.64 [R1+0x20], R16 ;  /* 0x0000201001007387 */ /* 0x0001e20000100a00 */
[----:B--2---:R-:W-:Y:S01]  /*1ff0*/  IMAD.MOV.U32 R10, RZ, RZ, 0x4c184540 ;  /* 0x4c184540ff0a7424 */ /* 0x004fe200078e00ff */
[----:B------:R-:W-:Y:S02]  /*2000*/  MOV R11, RZ ;  /* 0x000000ff000b7202 */ /* 0x000fe40000000f00 */
[----:B------:R2:W-:Y:S01]  /*2010*/  STL.64 [R1+0x9d8], R14 ;  /* 0x0009d80e01007387 */ /* 0x0005e20000100a00 */
[----:B-1----:R-:W-:Y:S01]  /*2020*/  IADD3 R12, R1, 0x9c4, RZ ;  /* 0x000009c4010c7810 */ /* 0x002fe20007ffe0ff */
[----:B------:R-:W-:Y:S01]  /*2030*/  IMAD.SHL.U32 R13, R5, 0x4, RZ ;  /* 0x00000004050d7824 */ /* 0x000fe200078e00ff */
[----:B------:R-:W-:Y:S01]  /*2040*/  @P0 IADD3 R12, R1, 0x9f4, RZ ;  /* 0x000009f4010c0810 */ /* 0x000fe20007ffe0ff */
[----:B------:R1:W-:Y:S03]  /*2050*/  STL.64 [R1+0x9e8], R6 ;  /* 0x0009e80601007387 */ /* 0x0003e60000100a00 */
[----:B------:R-:W-:Y:S01]  /*2060*/  IADD3 R12, R12, R13, RZ ;  /* 0x0000000d0c0c7210 */ /* 0x000fe20007ffe0ff */
[----:B0-----:R-:W-:Y:S01]  /*2070*/  IMAD.MOV.U32 R16, RZ, RZ, 0x4c2f75b4 ;  /* 0x4c2f75b4ff107424 */ /* 0x001fe200078e00ff */
[----:B------:R-:W-:Y:S01]  /*2080*/  MOV R17, 0x4cc8c38c ;  /* 0x4cc8c38c00117802 */ /* 0x000fe20000000f00 */
[----:B------:R0:W-:Y:S01]  /*2090*/  STL.64 [R1+0x9f0], R10 ;  /* 0x0009f00a01007387 */ /* 0x0001e20000100a00 */
[----:B--2---:R-:W-:-:S03]  /*20a0*/  MOV R14, 0x4c5914c6 ;  /* 0x4c5914c6000e7802 */ /* 0x004fc60000000f00 */
[----:B------:R2:W-:Y:S01]  /*20b0*/  STL.64 [R1+0x9e0], R16 ;  /* 0x0009e01001007387 */ /* 0x0005e20000100a00 */
[----:B-1----:R-:W-:Y:S02]  /*20c0*/  IMAD.MOV.U32 R6, RZ, RZ, RZ ;  /* 0x000000ffff067224 */ /* 0x002fe400078e00ff */
[----:B------:R-:W-:Y:S01]  /*20d0*/  @P0 IMAD.MOV.U32 R6, RZ, RZ, 0xc ;  /* 0x0000000cff060424 */ /* 0x000fe200078e00ff */
[----:B------:R1:W-:Y:S01]  /*20e0*/  STL [R1+0x30], R14 ;  /* 0x0000300e01007387 */ /* 0x0003e20000100800 */
[----:B0-----:R-:W-:-:S03]  /*20f0*/  IADD3 R10, R12, R13, RZ ;  /* 0x0000000d0c0a7210 */ /* 0x001fc60007ffe0ff */
[----:B------:R0:W3:Y:S01]  /*2100*/  LDL R7, [R12] ;  /* 0x000000000c077983 */ /* 0x0000e20000100800 */
[----:B------:R-:W-:Y:S01]  /*2110*/  IMAD.IADD R32, R6, 0x1, R5 ;  /* 0x0000000106207824 */ /* 0x000fe200078e0205 */
[-C--:B------:R-:W-:Y:S02]  /*2120*/  IADD3 R5, R10, R13.reuse, RZ ;  /* 0x0000000d0a057210 */ /* 0x080fe40007ffe0ff */
[----:B------:R4:W5:Y:S01]  /*2130*/  LDL R6, [R10] ;  /* 0x000000000a067983 */ /* 0x0009620000100800 */
[----:B------:R-:W-:Y:S01]  /*2140*/  IMAD.U32 R32, R32, 0x4, R1 ;  /* 0x0000000420207824 */ /* 0x000fe200078e0001 */
[-C--:B------:R-:W-:Y:S02]  /*2150*/  IADD3 R33, R5, R13.reuse, RZ ;  /* 0x0000000d05217210 */ /* 0x080fe40007ffe0ff */
[----:B------:R-:W5:Y:S01]  /*2160*/  LDL R5, [R5] ;  /* 0x0000000005057983 */ /* 0x000f620000100800 */
[----:B------:R-:W-:Y:S01]  /*2170*/  IMAD.IADD R30, R13, 0x1, R32 ;  /* 0x000000010d1e7824 */ /* 0x000fe200078e0220 */
[----:B------:R-:W-:-:S02]  /*2180*/  IADD3 R31, R33, R13, RZ ;  /* 0x0000000d211f7210 */ /* 0x000fc40007ffe0ff */
[----:B------:R-:W5:Y:S01]  /*2190*/  LDL R33, [R33] ;  /* 0x0000000021217983 */ /* 0x000f620000100800 */
[--C-:B------:R-:W-:Y:S01]  /*21a0*/  IMAD.IADD R21, R30, 0x1, R13.reuse ;  /* 0x000000011e157824 */ /* 0x100fe200078e020d */
[-C--:B------:R-:W-:Y:S02]  /*21b0*/  IADD3 R29, R31, R13.reuse, RZ ;  /* 0x0000000d1f1d7210 */ /* 0x080fe40007ffe0ff */
[----:B------:R-:W5:Y:S01]  /*21c0*/  LDL R32, [R32] ;  /* 0x0000000020207983 */ /* 0x000f620000100800 */
[--C-:B------:R-:W-:Y:S01]  /*21d0*/  IMAD.IADD R27, R21, 0x1, R13.reuse ;  /* 0x00000001151b7824 */ /* 0x100fe200078e020d */
[-C--:B------:R-:W-:Y:S02]  /*21e0*/  IADD3 R28, R29, R13.reuse, RZ ;  /* 0x0000000d1d1c7210 */ /* 0x080fe40007ffe0ff */
[----:B------:R-:W5:Y:S01]  /*21f0*/  LDL R31, [R31] ;  /* 0x000000001f1f7983 */ /* 0x000f620000100800 */
[----:B------:R-:W-:Y:S01]  /*2200*/  IMAD.IADD R25, R27, 0x1, R13 ;  /* 0x000000011b197824 */ /* 0x000fe200078e020d */
[----:B------:R-:W-:-:S02]  /*2210*/  IADD3 R26, R28, R13, RZ ;  /* 0x0000000d1c1a7210 */ /* 0x000fc40007ffe0ff */
[----:B------:R-:W5:Y:S04]  /*2220*/  LDL R30, [R30] ;  /* 0x000000001e1e7983 */ /* 0x000f680000100800 */
[----:B------:R-:W5:Y:S01]  /*2230*/  LDL R29, [R29] ;  /* 0x000000001d1d7983 */ /* 0x000f620000100800 */
[--C-:B------:R-:W-:Y:S01]  /*2240*/  IMAD.IADD R23, R25, 0x1, R13.reuse ;  /* 0x0000000119177824 */ /* 0x100fe200078e020d */
[-C--:B------:R-:W-:Y:S02]  /*2250*/  IADD3 R24, R26, R13.reuse, RZ ;  /* 0x0000000d1a187210 */ /* 0x080fe40007ffe0ff */
[----:B------:R-:W5:Y:S04]  /*2260*/  LDL R21, [R21] ;  /* 0x0000000015157983 */ /* 0x000f680000100800 */
[----:B------:R-:W5:Y:S01]  /*2270*/  LDL R28, [R28] ;  /* 0x000000001c1c7983 */ /* 0x000f620000100800 */
[----:B------:R-:W-:Y:S01]  /*2280*/  IMAD.IADD R11, R23, 0x1, R13 ;  /* 0x00000001170b7824 */ /* 0x000fe200078e020d */
[----:B------:R-:W-:-:S02]  /*2290*/  IADD3 R22, R24, R13, RZ ;  /* 0x0000000d18167210 */ /* 0x000fc40007ffe0ff */
[----:B------:R-:W5:Y:S04]  /*22a0*/  LDL R27, [R27] ;  /* 0x000000001b1b7983 */ /* 0x000f680000100800 */
[----:B------:R-:W5:Y:S01]  /*22b0*/  LDL R26, [R26] ;  /* 0x000000001a1a7983 */ /* 0x000f620000100800 */
[----:B------:R-:W-:-:S03]  /*22c0*/  IMAD.IADD R20, R22, 0x1, R13 ;  /* 0x0000000116147824 */ /* 0x000fc600078e020d */
[----:B------:R-:W5:Y:S04]  /*22d0*/  LDL R25, [R25] ;  /* 0x0000000019197983 */ /* 0x000f680000100800 */
[----:B------:R-:W5:Y:S04]  /*22e0*/  LDL R24, [R24] ;  /* 0x0000000018187983 */ /* 0x000f680000100800 */
[----:B--2---:R2:W5:Y:S01]  /*22f0*/  LDL R17, [R11] ;  /* 0x000000000b117983 */ /* 0x0045620000100800 */
[----:B------:R-:W-:-:S03]  /*2300*/  IMAD.IADD R16, R20, 0x1, R13 ;  /* 0x0000000114107824 */ /* 0x000fc600078e020d */
[----:B------:R-:W5:Y:S01]  /*2310*/  LDL R23, [R23] ;  /* 0x0000000017177983 */ /* 0x000f620000100800 */
[----:B--2---:R-:W-:-:S03]  /*2320*/  IADD3 R11, R11, R13, RZ ;  /* 0x0000000d0b0b7210 */ /* 0x004fc60007ffe0ff */
[----:B------:R-:W2:Y:S01]  /*2330*/  LDL R22, [R22] ;  /* 0x0000000016167983 */ /* 0x000ea20000100800 */
[----:B0-----:R-:W-:-:S03]  /*2340*/  IADD3 R12, R11, R13, RZ ;  /* 0x0000000d0b0c7210 */ /* 0x001fc60007ffe0ff */
[----:B------:R-:W2:Y:S04]  /*2350*/  LDL R20, [R20] ;  /* 0x0000000014147983 */ /* 0x000ea80000100800 */
[----:B------:R-:W2:Y:S01]  /*2360*/  LDL R11, [R11] ;  /* 0x000000000b0b7983 */ /* 0x000ea20000100800 */
[----:B------:R-:W-:-:S03]  /*2370*/  IMAD.IADD R15, R12, 0x1, R13 ;  /* 0x000000010c0f7824 */ /* 0x000fc600078e020d */
[----:B------:R-:W2:Y:S02]  /*2380*/  LDL R16, [R16] ;  /* 0x0000000010107983 */ /* 0x000ea40000100800 */
[----:B----4-:R-:W-:Y:S02]  /*2390*/  IADD3 R10, R15, R13, RZ ;  /* 0x0000000d0f0a7210 */ /* 0x010fe40007ffe0ff */
[----:B------:R-:W4:Y:S04]  /*23a0*/  LDL R12, [R12] ;  /* 0x000000000c0c7983 */ /* 0x000f280000100800 */
[----:B------:R-:W4:Y:S01]  /*23b0*/  LDL R15, [R15] ;  /* 0x000000000f0f7983 */ /* 0x000f220000100800 */
[----:B------:R-:W-:-:S03]  /*23c0*/  IMAD.IADD R13, R10, 0x1, R13 ;  /* 0x000000010a0d7824 */ /* 0x000fc600078e020d */
[----:B------:R-:W4:Y:S04]  /*23d0*/  LDL R10, [R10] ;  /* 0x000000000a0a7983 */ /* 0x000f280000100800 */
[----:B------:R-:W4:Y:S01]  /*23e0*/  LDL R13, [R13] ;  /* 0x000000000d0d7983 */ /* 0x000f220000100800 */
[----:B-1----:R-:W-:Y:S01]  /*23f0*/  MOV R14, R2 ;  /* 0x00000002000e7202 */ /* 0x002fe20000000f00 */
[----:B------:R-:W-:Y:S01]  /*2400*/  @P0 IMAD.MOV.U32 R14, RZ, RZ, R3 ;  /* 0x000000ffff0e0224 */ /* 0x000fe200078e0003 */
[----:B------:R-:W-:-:S05]  /*2410*/  FSET.BF.LEU.FTZ.AND R3, |R2|, 1, PT ;  /* 0x3f8000000203780a */ /* 0x000fca000381b200 */
[----:B---3--:R-:W-:-:S04]  /*2420*/  FFMA.FTZ R3, R3, R14, R7 ;  /* 0x0000000e03037223 */ /* 0x008fc80000010007 */
[-C--:B-----5:R-:W-:Y:S01]  /*2430*/  FFMA.FTZ R3, R3, R14.reuse, R6 ;  /* 0x0000000e03037223 */ /* 0x0a0fe20000010006 */
[----:B------:R-:W-:Y:S01]  /*2440*/  MOV R6, 0x3bc6a26b ;  /* 0x3bc6a26b00067802 */ /* 0x000fe20000000f00 */
[----:B------:R-:W-:Y:S02]  /*2450*/  @P0 IMAD.MOV.U32 R6, RZ, RZ, 0x4c5914c6 ;  /* 0x4c5914c6ff060424 */ /* 0x000fe400078e00ff */
[----:B------:R-:W-:-:S04]  /*2460*/  FFMA.FTZ R3, R3, R14, R5 ;  /* 0x0000000e03037223 */ /* 0x000fc80000010005 */
[----:B------:R-:W-:Y:S02]  /*2470*/  FFMA.FTZ R3, R3, R14, R33 ;  /* 0x0000000e03037223 */ /* 0x000fe40000010021 */
[----:B------:R-:W-:Y:S02]  /*2480*/  FFMA.FTZ R6, R14, R6, R32 ;  /* 0x000000060e067223 */ /* 0x000fe40000010020 */
[-C--:B------:R-:W-:Y:S02]  /*2490*/  FFMA.FTZ R3, R3, R14.reuse, R31 ;  /* 0x0000000e03037223 */ /* 0x080fe4000001001f */
[-C--:B------:R-:W-:Y:S02]  /*24a0*/  FFMA.FTZ R6, R6, R14.reuse, R30 ;  /* 0x0000000e06067223 */ /* 0x080fe4000001001e */
[-C--:B------:R-:W-:Y:S01]  /*24b0*/  FFMA.FTZ R3, R3, R14.reuse, R29 ;  /* 0x0000000e03037223 */ /* 0x080fe2000001001d */
[----:B------:R-:W0:Y:S01]  /*24c0*/  @P0 MUFU.LG2 R5, R2 ;  /* 0x0000000200050308 */ /* 0x000e220000000c00 */
[----:B------:R-:W-:-:S02]  /*24d0*/  FFMA.FTZ R6, R6, R14, R21 ;  /* 0x0000000e06067223 */ /* 0x000fc40000010015 */
[-C--:B------:R-:W-:Y:S02]  /*24e0*/  FFMA.FTZ R3, R3, R14.reuse, R28 ;  /* 0x0000000e03037223 */ /* 0x080fe4000001001c */
[-C--:B------:R-:W-:Y:S02]  /*24f0*/  FFMA.FTZ R6, R6, R14.reuse, R27 ;  /* 0x0000000e06067223 */ /* 0x080fe4000001001b */
[-C--:B------:R-:W-:Y:S02]  /*2500*/  FFMA.FTZ R3, R3, R14.reuse, R26 ;  /* 0x0000000e03037223 */ /* 0x080fe4000001001a */
[-C--:B------:R-:W-:Y:S02]  /*2510*/  FFMA.FTZ R6, R6, R14.reuse, R25 ;  /* 0x0000000e06067223 */ /* 0x080fe40000010019 */
[----:B------:R-:W-:Y:S02]  /*2520*/  FFMA.FTZ R3, R3, R14, R24 ;  /* 0x0000000e03037223 */ /* 0x000fe40000010018 */
[----:B0-----:R-:W-:-:S02]  /*2530*/  @P0 FMUL.FTZ R5, RZ, R5 ;  /* 0x00000005ff050220 */ /* 0x001fc40000410000 */
[-C--:B------:R-:W-:Y:S02]  /*2540*/  FFMA.FTZ R6, R6, R14.reuse, R23 ;  /* 0x0000000e06067223 */ /* 0x080fe40000010017 */
[-C--:B--2---:R-:W-:Y:S02]  /*2550*/  FFMA.FTZ R3, R3, R14.reuse, R22 ;  /* 0x0000000e03037223 */ /* 0x084fe40000010016 */
[-C--:B------:R-:W-:Y:S02]  /*2560*/  FFMA.FTZ R6, R6, R14.reuse, R17 ;  /* 0x0000000e06067223 */ /* 0x080fe40000010011 */
[-C--:B------:R-:W-:Y:S02]  /*2570*/  FFMA.FTZ R3, R3, R14.reuse, R20 ;  /* 0x0000000e03037223 */ /* 0x080fe40000010014 */
[-C--:B------:R-:W-:Y:S01]  /*2580*/  FFMA.FTZ R6, R6, R14.reuse, R11 ;  /* 0x0000000e06067223 */ /* 0x080fe2000001000b */
[----:B------:R-:W0:Y:S01]  /*2590*/  @P0 MUFU.EX2 R5, R5 ;  /* 0x0000000500050308 */ /* 0x000e220000000800 */
[----:B------:R-:W-:-:S02]  /*25a0*/  FFMA.FTZ R3, R3, R14, R16 ;  /* 0x0000000e03037223 */ /* 0x000fc40000010010 */
[----:B----4-:R-:W-:-:S05]  /*25b0*/  FFMA.FTZ R6, R6, R14, R12 ;  /* 0x0000000e06067223 */ /* 0x010fca000001000c */
[----:B------:R-:W1:Y:S01]  /*25c0*/  MUFU.RCP R3, R3 ;  /* 0x0000000300037308 */ /* 0x000e620000001000 */
[-C--:B------:R-:W-:Y:S02]  /*25d0*/  FFMA.FTZ R6, R6, R14.reuse, R15 ;  /* 0x0000000e06067223 */ /* 0x080fe4000001000f */
[----:B------:R-:W-:Y:S02]  /*25e0*/  FADD.FTZ R7, R2, 6.0246801376342773438 ;  /* 0x40c0ca2e02077421 */ /* 0x000fe40000010000 */
[-C--:B------:R-:W-:Y:S02]  /*25f0*/  FFMA.FTZ R6, R6, R14.reuse, R10 ;  /* 0x0000000e06067223 */ /* 0x080fe4000001000a */
[----:B------:R-:W-:Y:S02]  /*2600*/  FADD.FTZ R7, R7, -0.5 ;  /* 0xbf00000007077421 */ /* 0x000fe40000010000 */
[----:B------:R-:W-:Y:S02]  /*2610*/  FFMA.FTZ R6, R6, R14, R13 ;  /* 0x0000000e06067223 */ /* 0x000fe4000001000d */
[----:B------:R-:W-:-:S02]  /*2620*/  FMUL.FTZ R10, R7, 0.36787945032119750977 ;  /* 0x3ebc5ab2070a7820 */ /* 0x000fc40000410000 */
[C---:B0-----:R-:W-:Y:S02]  /*2630*/  @P0 FMUL.FTZ R5, R6.reuse, R5 ;  /* 0x0000000506050220 */ /* 0x041fe40000410000 */
[-C--:B-1----:R-:W-:Y:S02]  /*2640*/  @!P0 FMUL.FTZ R6, R6, R3.reuse ;  /* 0x0000000306068220 */ /* 0x082fe40000410000 */
[----:B------:R-:W-:Y:S01]  /*2650*/  @P0 FMUL.FTZ R6, R5, R3 ;  /* 0x0000000305060220 */ /* 0x000fe20000410000 */
[----:B------:R-:W-:Y:S01]  /*2660*/  MUFU.SQRT R10, R10 ;  /* 0x0000000a000a7308 */ /* 0x000fe20000002000 */
[----:B------:R-:W-:-:S07]  /*2670*/  FSETP.GEU.FTZ.AND P0, PT, R0, 200, PT ;  /* 0x434800000000780b */ /* 0x000fce0003f1e000 */
[----:B------:R-:W0:Y:S02]  /*2680*/  MUFU.RCP R3, R6 ;  /* 0x0000000600037308 */ /* 0x000e240000001000 */
[----:B0-----:R-:W-:-:S04]  /*2690*/  FMUL.FTZ R3, R10, R3 ;  /* 0x000000030a037220 */ /* 0x001fc80000410000 */
[----:B------:R-:W-:Y:S05]  /*26a0*/  @!P2 BRA !P0, `(.L_x_1821) ;  /* 0x000006e00000a947 */ /* 0x000fea0004000000 */
[----:B------:R0:W1:Y:S01]  /*26b0*/  MUFU.RCP R5, R7 ;  /* 0x0000000700057308 */ /* 0x0000620000001000 */
[----:B------:R-:W-:Y:S01]  /*26c0*/  FMUL.FTZ R12, R7, 1 ;  /* 0x3f800000070c7820 */ /* 0x000fe20000410000 */
[----:B------:R-:W-:Y:S01]  /*26d0*/  BSSY B1, `(.L_x_1822) ;  /* 0x000002f000017945 */ /* 0x000fe20003800000 */
[----:B------:R-:W-:Y:S02]  /*26e0*/  FADD.FTZ R8, R8, -6.0246801376342773438 ;  /* 0xc0c0ca2e08087421 */ /* 0x000fe40000010000 */
[----:B------:R-:W-:Y:S02]  /*26f0*/  IMAD.MOV.U32 R15, RZ, RZ, 0x3d39bf78 ;  /* 0x3d39bf78ff0f7424 */ /* 0x000fe400078e00ff */
[----:B------:R-:W-:Y:S01]  /*2700*/  FADD.FTZ R8, R8, 0.5 ;  /* 0x3f00000008087421 */ /* 0x000fe20000010000 */
[----:B------:R-:W2:Y:S01]  /*2710*/  F2F.F64.F32 R12, R12 ;  /* 0x0000000c000c7310 */ /* 0x000ea20000201800 */
[----:B0-----:R-:W-:Y:S02]  /*2720*/  MOV R7, 0x3e800000 ;  /* 0x3e80000000077802 */ /* 0x001fe40000000f00 */
[----:B-1----:R-:W-:-:S02]  /*2730*/  FMUL.FTZ R5, R8, R5 ;  /* 0x0000000508057220 */ /* 0x002fc40000410000 */
[----:B------:R-:W-:Y:S02]  /*2740*/  IMAD.MOV.U32 R8, RZ, RZ, 0x1 ;  /* 0x00000001ff087424 */ /* 0x000fe400078e00ff */
[C---:B------:R-:W-:Y:S01]  /*2750*/  FADD.FTZ.RZ R6, R5.reuse, 1 ;  /* 0x3f80000005067421 */ /* 0x040fe2000001c000 */
[----:B------:R-:W-:Y:S01]  /*2760*/  ISETP.GE.U32.AND P0, PT, R5, 0x7f800000, PT ;  /* 0x7f8000000500780c */ /* 0x000fe20003f06070 */
[----:B--2---:R-:W0:Y:S03]  /*2770*/  MUFU.RCP64H R9, R13 ;  /* 0x0000000d00097308 */ /* 0x004e260000001800 */
[----:B------:R-:W-:-:S04]  /*2780*/  IADD3 R6, R6, -0x3f400000, RZ ;  /* 0xc0c0000006067810 */ /* 0x000fc80007ffe0ff */
[----:B------:R-:W-:-:S04]  /*2790*/  LOP3.LUT R14, R6, 0xff800000, RZ, 0xc0, !PT ;  /* 0xff800000060e7812 */ /* 0x000fc800078ec0ff */
[----:B------:R-:W-:Y:S01]  /*27a0*/  IADD3 R6, -R14, 0x40800000, RZ ;  /* 0x408000000e067810 */ /* 0x000fe20007ffe1ff */
[----:B------:R-:W1:Y:S01]  /*27b0*/  I2F R17, R14 ;  /* 0x0000000e00117306 */ /* 0x000e620000201400 */
[----:B------:R-:W-:-:S03]  /*27c0*/  IADD3 R16, R5, -R14, RZ ;  /* 0x8000000e05107210 */ /* 0x000fc60007ffe0ff */
[----:B------:R-:W-:Y:S01]  /*27d0*/  FFMA.FTZ R7, R6, R7, -1 ;  /* 0xbf80000006077423 */ /* 0x000fe20000010007 */
[----:B0-----:R-:W0:Y:S01]  /*27e0*/  DFMA R10, -R12, R8, 1 ;  /* 0x3ff000000c0a742b */ /* 0x001e220000000108 */
[----:B------:R-:W-:Y:S02]  /*27f0*/  FMUL.FTZ R6, R0, 1 ;  /* 0x3f80000000067820 */ /* 0x000fe40000410000 */
[----:B------:R-:W-:-:S03]  /*2800*/  FADD.FTZ R16, R16, R7 ;  /* 0x0000000710107221 */ /* 0x000fc60000010000 */
[----:B0-----:R-:W0:Y:S01]  /*2810*/  DFMA R10, R10, R10, R10 ;  /* 0x0000000a0a0a722b */ /* 0x001e22000000000a */
[C---:B------:R-:W-:Y:S01]  /*2820*/  FFMA.FTZ R15, R16.reuse, -R15, 0.10546888411045074463 ;  /* 0x3dd80012100f7423 */ /* 0x040fe2000001080f */
[----:B------:R-:W2:Y:S01]  /*2830*/  F2F.F64.F32 R6, R6 ;  /* 0x0000000600067310 */ /* 0x000ea20000201800 */
[----:B-1----:R-:W-:Y:S02]  /*2840*/  FMUL.FTZ R17, R17, 1.1920928955078125e-07 ;  /* 0x3400000011117820 */ /* 0x002fe40000410000 */
[----:B------:R-:W-:Y:S01]  /*2850*/  FFMA.FTZ R15, R16, R15, -0.13229703903198242188 ;  /* 0xbe0778e0100f7423 */ /* 0x000fe2000001000f */
[----:B0-----:R-:W0:-:S03]  /*2860*/  DFMA R8, R8, R10, R8 ;  /* 0x0000000a0808722b */ /* 0x001e060000000008 */
[----:B------:R-:W-:-:S03]  /*2870*/  FFMA.FTZ R15, R16, R15, 0.14491446316242218018 ;  /* 0x3e146475100f7423 */ /* 0x000fc6000001000f */
[----:B0-----:R-:W0:Y:S01]  /*2880*/  DFMA R10, -R12, R8, 1 ;  /* 0x3ff000000c0a742b */ /* 0x001e220000000108 */
[----:B------:R-:W-:-:S04]  /*2890*/  FFMA.FTZ R15, R16, R15, -0.16641564667224884033 ;  /* 0xbe2a68dd100f7423 */ /* 0x000fc8000001000f */
        /* <DEDUP_REMOVED lines=9> */
[----:B------:R-:W-:-:S03]  /*2930*/  FFMA.FTZ R20, R16, R20, R16 ;  /* 0x0000001410147223 */ /* 0x000fc60000010010 */
[----:B0-----:R0:W1:Y:S01]  /*2940*/  DFMA R8, R8, R14, R10 ;  /* 0x0000000e0808722b */ /* 0x001062000000000a */
[----:B------:R-:W-:Y:S01]  /*2950*/  FFMA.FTZ R17, R17, 0.69314718246459960938, R20 ;  /* 0x3f31721811117823 */ /* 0x000fe20000010014 */
[----:B------:R-:W-:Y:S05]  /*2960*/  @!P0 BRA `(.L_x_1823) ;  /* 0x0000005000008947 */ /* 0x000fea0003800000 */
[C---:B01----:R-:W-:Y:S02]  /*2970*/  ISETP.GE.AND P0, PT, R5.reuse, -0x407fffff, PT ;  /* 0xbf8000010500780c */ /* 0x043fe40003f06270 */
[----:B------:R-:W-:-:S11]  /*2980*/  FSETP.NEU.FTZ.AND P1, PT, R5, RZ, PT ;  /* 0x000000ff0500720b */ /* 0x000fd60003f3d000 */
[----:B------:R-:W-:-:S05]  /*2990*/  @P0 MOV R10, 0x7f800000 ;  /* 0x7f800000000a0802 */ /* 0x000fca0000000f00 */
[----:B------:R-:W-:-:S05]  /*29a0*/  @P0 FFMA.FTZ R17, R5, R10, +INF ;  /* 0x7f80000005110423 */ /* 0x000fca000001000a */
[----:B------:R-:W-:Y:S02]  /*29b0*/  FSEL R17, R17, -RZ, P1 ;  /* 0x800000ff11117208 */ /* 0x000fe40000800000 */
.L_x_1823:
[----:B01----:R-:W-:Y:S05]  /*29c0*/  BSYNC B1 ;  /* 0x0000000000017941 */ /* 0x003fea0003800000 */
.L_x_1822:
        /* <DEDUP_REMOVED lines=9> */
[----:B------:R-:W-:Y:S01]  /*2a60*/  MOV R27, R7 ;  /* 0x00000007001b7202 */ /* 0x000fe20000000f00 */
[----:B------:R-:W-:Y:S01]  /*2a70*/  IMAD.MOV.U32 R7, RZ, RZ, R12 ;  /* 0x000000ffff077224 */ /* 0x000fe200078e000c */
[----:B------:R-:W-:-:S02]  /*2a80*/  MOV R6, 0x2aa0 ;  /* 0x00002aa000067802 */ /* 0x000fc40000000f00 */
[----:B0-----:R-:W-:Y:S05]  /*2a90*/  CALL.REL.NOINC `($__internal_8_$__cuda_sm20_div_rn_f64_full) ;  /* 0x0002494000007944 */ /* 0x001fea0003c00000 */
[----:B------:R-:W-:Y:S02]  /*2aa0*/  MOV R9, R15 ;  /* 0x0000000f00097202 */ /* 0x000fe40000000f00 */
.L_x_1825:
[----:B------:R-:W-:Y:S05]  /*2ab0*/  BSYNC B1 ;  /* 0x0000000000017941 */ /* 0x000fea0003800000 */
.L_x_1824:
[----:B0-----:R-:W0:Y:S01]  /*2ac0*/  DADD R10, R10, R8 ;  /* 0x000000000a0a7229 */ /* 0x001e220000000008 */
        /* <DEDUP_REMOVED lines=9> */
[----:B0-----:R0:W1:Y:S02]  /*2b60*/  DFMA R12, R8, c[0x2][0x18], R12 ;  /* 0x00800600080c7a2b */ /* 0x001064000000000c */
        /* <DEDUP_REMOVED lines=28> */
.L_x_1827:
[----:B-1----:R-:W-:Y:S05]  /*2d30*/  BSYNC B1 ;  /* 0x0000000000017941 */ /* 0x002fea0003800000 */
.L_x_1826:
[----:B------:R-:W1:-:S06]  /*2d40*/  DMUL R8, R8, R14 ;  /* 0x0000000e08087228 */ /* 0x000e4c0000000000 */
[----:B-1----:R-:W1:Y:S01]  /*2d50*/  F2F.F32.F64 R3, R8 ;  /* 0x0000000800037310 */ /* 0x002e620000301000 */
[----:B------:R-:W1:-:S14]  /*2d60*/  DSETP.GEU.AND P0, PT, |R8|, c[0x2][0x68], PT ;  /* 0x00801a000800762a */ /* 0x000e5c0003f0e200 */
[----:B-1----:R-:W-:Y:S01]  /*2d70*/  @!P0 FMUL R3, R3, 1.175494350822287508e-38 ;  /* 0x0080000003038820 */ /* 0x002fe20000400000 */
[----:B------:R-:W-:Y:S05]  /*2d80*/  BRA `(.L_x_1828) ;  /* 0x00000e8000007947 */ /* 0x000fea0003800000 */
.L_x_1821:
        /* <DEDUP_REMOVED lines=10> */
.L_x_1820:
        /* <DEDUP_REMOVED lines=13> */
[----:B------:R-:W-:Y:S02]  /*2f00*/  LOP3.LUT R11, R11, 0xff800000, RZ, 0xc0, !PT ;  /* 0xff8000000b0b7812 */ /* 0x000fe400078ec0ff */
[C---:B------:R-:W-:Y:S02]  /*2f10*/  FSETP.NEU.FTZ.AND P0, PT, R6.reuse, RZ, PT ;  /* 0x000000ff0600720b */ /* 0x040fe40003f1d000 */
[----:B------:R-:W-:Y:S01]  /*2f20*/  IADD3 R8, R6, -R11, RZ ;  /* 0x8000000b06087210 */ /* 0x000fe20007ffe0ff */
[----:B------:R-:W0:Y:S04]  /*2f30*/  I2F R9, R11 ;  /* 0x0000000b00097306 */ /* 0x000e280000201400 */
[----:B------:R-:W-:-:S04]  /*2f40*/  FADD.FTZ R8, R8, -1 ;  /* 0xbf80000008087421 */ /* 0x000fc80000010000 */
        /* <DEDUP_REMOVED lines=10> */
[----:B------:R-:W-:Y:S01]  /*2ff0*/  FFMA.FTZ R10, R8, R3, R8 ;  /* 0x00000003080a7223 */ /* 0x000fe20000010008 */
[----:B------:R-:W-:Y:S01]  /*3000*/  @P1 MOV R8, 0x7f800000 ;  /* 0x7f80000000081802 */ /* 0x000fe20000000f00 */
[----:B------:R-:W-:Y:S02]  /*3010*/  IMAD.MOV.U32 R3, RZ, RZ, 0x3a4be755 ;  /* 0x3a4be755ff037424 */ /* 0x000fe400078e00ff */
[----:B------:R-:W-:Y:S02]  /*3020*/  FFMA.FTZ R9, R9, 0.69314718246459960938, R10 ;  /* 0x3f31721809097823 */ /* 0x000fe4000001000a */
[----:B------:R-:W-:Y:S02]  /*3030*/  @P1 FFMA.FTZ R9, R6, R8, +INF ;  /* 0x7f80000006091423 */ /* 0x000fe40000010008 */
[----:B------:R-:W-:Y:S02]  /*3040*/  FMUL.FTZ R10, R7, R7 ;  /* 0x00000007070a7220 */ /* 0x000fe40000410000 */
[----:B------:R-:W-:-:S02]  /*3050*/  FMUL.FTZ R9, R9, 0.5 ;  /* 0x3f00000009097820 */ /* 0x000fc40000410000 */
[----:B------:R-:W-:Y:S02]  /*3060*/  FFMA.FTZ R3, R10, R3, -0.0027776553761214017868 ;  /* 0xbb3609530a037423 */ /* 0x000fe40000010003 */
[----:B------:R-:W-:Y:S01]  /*3070*/  FADD.FTZ R6, |R2|, -0.5 ;  /* 0xbf00000002067421 */ /* 0x000fe20000010200 */
[----:B------:R-:W-:Y:S01]  /*3080*/  FSEL R9, R9, -INF , P0 ;  /* 0xff80000009097808 */ /* 0x000fe20000000000 */
[----:B------:R-:W-:-:S04]  /*3090*/  FFMA.FTZ R10, R10, R3, 0.083333276212215423584 ;  /* 0x3daaaaa30a0a7423 */ /* 0x000fc80000010003 */
[----:B------:R-:W-:Y:S02]  /*30a0*/  FFMA.FTZ R7, R7, R10, 0.91893851757049560547 ;  /* 0x3f6b3f8e07077423 */ /* 0x000fe4000001000a */
[----:B------:R-:W-:-:S04]  /*30b0*/  FMUL.FTZ R6, R9, R6 ;  /* 0x0000000609067220 */ /* 0x000fc80000410000 */
[----:B------:R-:W-:Y:S02]  /*30c0*/  FADD.FTZ R8, R6, R7 ;  /* 0x0000000706087221 */ /* 0x000fe40000010000 */
[----:B------:R-:W-:-:S04]  /*30d0*/  FADD.FTZ R3, -R5, R6 ;  /* 0x0000000605037221 */ /* 0x000fc80000010100 */
[----:B------:R-:W-:Y:S01]  /*30e0*/  FADD.FTZ R3, R3, R8 ;  /* 0x0000000803037221 */ /* 0x000fe20000010000 */
[----:B------:R-:W-:Y:S05]  /*30f0*/  BRA `(.L_x_1832) ;  /* 0x0000050000007947 */ /* 0x000fea0003800000 */
.L_x_1831:
[----:B------:R-:W-:Y:S01]  /*3100*/  FADD.FTZ R6, |R2|, -3 ;  /* 0xc040000002067421 */ /* 0x000fe20000010200 */
[----:B------:R-:W-:-:S03]  /*3110*/  HFMA2.MMA R7, -RZ, RZ, 4.23046875, 0.62255859375 ;  /* 0x443b38fbff077435 */ /* 0x000fc600000001ff */
[----:B------:R-:W-:-:S04]  /*3120*/  FADD.FTZ R3, R6, -259.2509765625 ;  /* 0xc381a02006037421 */ /* 0x000fc80000010000 */
[----:B------:R-:W-:-:S03]  /*3130*/  FFMA.FTZ R3, R6, R3, -10777.1796875 ;  /* 0xc62864b806037423 */ /* 0x000fc60000010003 */
[C---:B------:R-:W-:Y:S02]  /*3140*/  FFMA.FTZ R7, R6.reuse, -R7, -12349.7421875 ;  /* 0xc640f6f806077423 */ /* 0x040fe40000010807 */
[C---:B------:R-:W-:Y:S02]  /*3150*/  FFMA.FTZ R3, R6.reuse, R3, -92685.046875 ;  /* 0xc7b5068606037423 */ /* 0x040fe40000010003 */
[C---:B------:R-:W-:Y:S02]  /*3160*/  FFMA.FTZ R7, R6.reuse, R7, -41061.375 ;  /* 0xc720656006077423 */ /* 0x040fe40000010007 */
[C---:B------:R-:W-:Y:S02]  /*3170*/  FFMA.FTZ R8, R6.reuse, R3, -206353.578125 ;  /* 0xc849846506087423 */ /* 0x040fe40000010003 */
[C---:B------:R-:W-:Y:S02]  /*3180*/  FFMA.FTZ R7, R6.reuse, R7, -48310.6640625 ;  /* 0xc73cb6aa06077423 */ /* 0x040fe40000010007 */
[----:B------:R-:W0:Y:S02]  /*3190*/  MUFU.RCP R3, R8 ;  /* 0x0000000800037308 */ /* 0x000e240000001000 */
[----:B------:R-:W-:-:S04]  /*31a0*/  FFMA.FTZ R7, R6, R7, -143033.40625 ;  /* 0xc80bae5a06077423 */ /* 0x000fc80000010007 */
[----:B0-----:R-:W-:Y:S01]  /*31b0*/  FFMA.FTZ R3, R7, R3, R6 ;  /* 0x0000000307037223 */ /* 0x001fe20000010006 */
[----:B------:R-:W-:Y:S05]  /*31c0*/  BRA `(.L_x_1832) ;  /* 0x0000043000007947 */ /* 0x000fea0003800000 */
.L_x_1830:
        /* <DEDUP_REMOVED lines=15> */
.L_x_1833:
        /* <DEDUP_REMOVED lines=16> */
.L_x_1834:
        /* <DEDUP_REMOVED lines=14> */
[C---:B------:R-:W-:Y:S02]  /*34a0*/  ISETP.GE.U32.AND P1, PT, R3.reuse, 0x7f800000, PT ;  /* 0x7f8000000300780c */ /* 0x040fe40003f26070 */
[----:B------:R-:W-:Y:S02]  /*34b0*/  LOP3.LUT R8, R8, 0xff800000, RZ, 0xc0, !PT ;  /* 0xff80000008087812 */ /* 0x000fe400078ec0ff */
[C---:B------:R-:W-:Y:S02]  /*34c0*/  FSETP.NEU.FTZ.AND P0, PT, R3.reuse, RZ, PT ;  /* 0x000000ff0300720b */ /* 0x040fe40003f1d000 */
[----:B------:R-:W-:Y:S02]  /*34d0*/  IADD3 R6, R3, -R8, RZ ;  /* 0x8000000803067210 */ /* 0x000fe40007ffe0ff */
[----:B------:R-:W0:Y:S03]  /*34e0*/  I2F R8, R8 ;  /* 0x0000000800087306 */ /* 0x000e260000201400 */
[----:B------:R-:W-:-:S02]  /*34f0*/  FADD.FTZ R6, R6, -1 ;  /* 0xbf80000006067421 */ /* 0x000fc40000010000 */
[----:B------:R-:W-:Y:S02]  /*3500*/  @P1 MOV R10, 0x7f800000 ;  /* 0x7f800000000a1802 */ /* 0x000fe40000000f00 */
        /* <DEDUP_REMOVED lines=15> */
.L_x_1832:
[----:B------:R-:W-:Y:S05]  /*3600*/  BSYNC B1 ;  /* 0x0000000000017941 */ /* 0x000fea0003800000 */
.L_x_1829:
        /* <DEDUP_REMOVED lines=26> */
[C---:B------:R-:W-:Y:S02]  /*37b0*/  @P1 FFMA.FTZ R5, R8.reuse, R11, -0.0013887860113754868507 ;  /* 0xbab607ed08051423 */ /* 0x040fe4000001000b */
[C---:B------:R-:W-:Y:S02]  /*37c0*/  FFMA.FTZ R10, R8.reuse, R9, RZ ;  /* 0x00000009080a7223 */ /* 0x040fe400000100ff */
[----:B------:R-:W-:-:S04]  /*37d0*/  FFMA.FTZ R5, R8, R5, R12 ;  /* 0x0000000508057223 */ /* 0x000fc8000001000c */
[----:B------:R-:W-:-:S04]  /*37e0*/  FFMA.FTZ R5, R8, R5, R7 ;  /* 0x0000000508057223 */ /* 0x000fc80000010007 */
[----:B------:R-:W-:-:S04]  /*37f0*/  FFMA.FTZ R5, R5, R10, R9 ;  /* 0x0000000a05057223 */ /* 0x000fc80000010009 */
[----:B------:R-:W-:-:S04]  /*3800*/  @P0 FFMA.FTZ R5, R5, -1, RZ ;  /* 0xbf80000005050823 */ /* 0x000fc800000100ff */
[----:B------:R-:W-:Y:S02]  /*3810*/  FMUL.FTZ R7, |R2|, |R5| ;  /* 0x4000000502077220 */ /* 0x000fe40000410200 */
[----:B------:R-:W-:-:S03]  /*3820*/  IMAD.MOV.U32 R5, RZ, RZ, 0x3e055027 ;  /* 0x3e055027ff057424 */ /* 0x000fc600078e00ff */
[----:B------:R-:W-:-:S04]  /*3830*/  FSETP.GEU.FTZ.AND P0, PT, R7, 1.175494350822287508e-38, PT ;  /* 0x008000000700780b */ /* 0x000fc80003f1e000 */
[----:B------:R-:W-:-:S09]  /*3840*/  FSEL R10, RZ, -23, P0 ;  /* 0xc1b80000ff0a7808 */ /* 0x000fd20000000000 */
        /* <DEDUP_REMOVED lines=25> */
.L_x_1837:
        /* <DEDUP_REMOVED lines=26> */
.L_x_1836:
[----:B------:R-:W-:Y:S05]  /*3b80*/  BSYNC B1 ;  /* 0x0000000000017941 */ /* 0x000fea0003800000 */
.L_x_1835:
        /* <DEDUP_REMOVED lines=8> */
.L_x_1828:
[----:B------:R-:W-:Y:S05]  /*3c10*/  BSYNC B0 ;  /* 0x0000000000007941 */ /* 0x000fea0003800000 */
.L_x_1819:
        /* <DEDUP_REMOVED lines=8> */
.L_x_1839:
        /* <DEDUP_REMOVED lines=11> */
.L_x_1838:
[----:B------:R-:W0:Y:S01]  /*3d50*/  MUFU.RCP R0, R2 ;  /* 0x0000000200007308 */ /* 0x000e220000001000 */
[----:B------:R-:W-:-:S04]  /*3d60*/  FMUL.FTZ R3, R8, R3 ;  /* 0x0000000308037220 */ /* 0x000fc80000410000 */
[----:B0-----:R-:W-:Y:S01]  /*3d70*/  FMUL.FTZ R5, R3, R0 ;  /* 0x0000000003057220 */ /* 0x001fe20000410000 */
[----:B------:R-:W-:Y:S05]  /*3d80*/  BRA `(.L_x_1814) ;  /* 0x0000b92000007947 */ /* 0x000fea0003800000 */
.L_x_1818:
[----:B------:R-:W-:Y:S02]  /*3d90*/  MOV R3, R2 ;  /* 0x0000000200037202 */ /* 0x000fe40000000f00 */
[----:B------:R-:W-:Y:S02]  /*3da0*/  MOV R5, 0x3dc0 ;  /* 0x00003dc000057802 */ /* 0x000fe40000000f00 */
[----:B------:R-:W-:Y:S05]  /*3db0*/  CALL.REL.NOINC `($_ZN2at6native29vectorized_elementwise_kernelILi2EN48_GLOBAL__N__08322988_15_IGammaKernel_cu_cb51a28d10CalcIgammaIfEESt5arrayIPcLm3EEEEviT0_T1_$_ZN46_INTERNAL_08322988_15_IGammaKernel_cu_cb51a28d48_GLOBAL__N__08322988_15_IGammaKernel_cu_cb51a28d12calc_igammacIfEET_S2_S2_) ;  /* 0x0000b93000007944 */ /* 0x000fea0003c00000 */
[----:B------:R-:W-:Y:S01]  /*3dc0*/  FADD.FTZ R5, -R6, 1 ;  /* 0x3f80000006057421 */ /* 0x000fe20000010100 */
[----:B------:R-:W-:Y:S05]  /*3dd0*/  BRA `(.L_x_1814) ;  /* 0x0000b8d000007947 */ /* 0x000fea0003800000 */
.L_x_1817:
[----:B------:R-:W-:Y:S01]  /*3de0*/  HFMA2.MMA R13, -RZ, RZ, -0.65380859375, 8640 ;  /* 0xb93b7038ff0d7435 */ /* 0x000fe200000001ff */
[----:B------:R-:W-:Y:S01]  /*3df0*/  IMAD.MOV.U32 R10, RZ, RZ, -0x438d462a ;  /* 0xbc72b9d6ff0a7424 */ /* 0x000fe200078e00ff */
[----:B------:R-:W-:Y:S01]  /*3e00*/  HFMA2.MMA R7, -RZ, RZ, 1.416015625, -0.052093505859375 ;  /* 0x3daaaaabff077435 */ /* 0x000fe200000001ff */
[----:B------:R-:W-:Y:S01]  /*3e10*/  MOV R11, 0x3a97b426 ;  /* 0x3a97b426000b7802 */ /* 0x000fe20000000f00 */
[----:B------:R-:W-:Y:S01]  /*3e20*/  IMAD.MOV.U32 R12, RZ, RZ, 0x39b8ef1d ;  /* 0x39b8ef1dff0c7424 */ /* 0x000fe200078e00ff */
[----:B------:R-:W-:Y:S01]  /*3e30*/  MOV R15, 0xb612a9b8 ;  /* 0xb612a9b8000f7802 */ /* 0x000fe20000000f00 */
[----:B------:R-:W-:Y:S01]  /*3e40*/  IMAD.MOV.U32 R6, RZ, RZ, -0x41555555 ;  /* 0xbeaaaaabff067424 */ /* 0x000fe200078e00ff */
[----:B------:R-:W-:Y:S01]  /*3e50*/  MOV R17, 0x2dd64a3b ;  /* 0x2dd64a3b00117802 */ /* 0x000fe20000000f00 */
[----:B------:R-:W-:Y:S01]  /*3e60*/  IMAD.MOV.U32 R14, RZ, RZ, 0x382462c5 ;  /* 0x382462c5ff0e7424 */ /* 0x000fe200078e00ff */
[----:B------:R0:W-:Y:S01]  /*3e70*/  STL.64 [R1+0x8], R10 ;  /* 0x0000080a01007387 */ /* 0x0001e20000100a00 */
[----:B------:R-:W-:Y:S01]  /*3e80*/  IMAD.MOV.U32 R16, RZ, RZ, -0x517fc7ac ;  /* 0xae803854ff107424 */ /* 0x000fe200078e00ff */
[----:B------:R-:W-:Y:S01]  /*3e90*/  MOV R5, 0x3ef9425d ;  /* 0x3ef9425d00057802 */ /* 0x000fe20000000f00 */
[-C--:B------:R-:W-:Y:S01]  /*3ea0*/  FMUL.FTZ R0, R0, R3.reuse ;  /* 0x0000000300007220 */ /* 0x080fe20000410000 */
[----:B------:R1:W-:Y:S01]  /*3eb0*/  STL.64 [R1+0x10], R12 ;  /* 0x0000100c01007387 */ /* 0x0003e20000100a00 */
[----:B------:R-:W-:Y:S01]  /*3ec0*/  BSSY B0, `(.L_x_1840) ;  /* 0x00003ea000007945 */ /* 0x000fe20003800000 */
[----:B------:R-:W-:-:S02]  /*3ed0*/  FMUL.FTZ R8, R8, R3 ;  /* 0x0000000308087220 */ /* 0x000fc40000410000 */
[----:B------:R2:W-:Y:S01]  /*3ee0*/  STL.64 [R1], R6 ;  /* 0x0000000601007387 */ /* 0x0005e20000100a00 */
[----:B------:R-:W-:Y:S01]  /*3ef0*/  FSETP.GT.FTZ.AND P0, PT, R0, 1, PT ;  /* 0x3f8000000000780b */ /* 0x000fe20003f14000 */
[----:B0-----:R-:W-:Y:S01]  /*3f00*/  IMAD.MOV.U32 R10, RZ, RZ, -0x4bc25033 ;  /* 0xb43dafcdff0a7424 */ /* 0x001fe200078e00ff */
[----:B------:R-:W-:Y:S01]  /*3f10*/  MOV R11, 0x31e67ae7 ;  /* 0x31e67ae7000b7802 */ /* 0x000fe20000000f00 */
[----:B------:R0:W-:Y:S01]  /*3f20*/  STL.64 [R1+0x18], R14 ;  /* 0x0000180e01007387 */ /* 0x0001e20000100a00 */
[----:B-1----:R-:W-:Y:S01]  /*3f30*/  HFMA2.MMA R12, -RZ, RZ, 0.193359375, 15.8359375 ;  /* 0x32304bebff0c7435 */ /* 0x002fe200000001ff */
[----:B------:R-:W-:Y:S02]  /*3f40*/  IMAD.MOV.U32 R13, RZ, RZ, -0x4e696f34 ;  /* 0xb19690ccff0d7424 */ /* 0x000fe400078e00ff */
[----:B------:R1:W-:Y:S01]  /*3f50*/  STL.64 [R1+0x28], R10 ;  /* 0x0000280a01007387 */ /* 0x0003e20000100a00 */
[----:B--2---:R-:W-:Y:S01]  /*3f60*/  HFMA2.MMA R7, -RZ, RZ, 0.33544921875, -0.410400390625 ;  /* 0x355eb691ff077435 */ /* 0x004fe200000001ff */
[----:B------:R-:W-:-:S02]  /*3f70*/  IMAD.MOV.U32 R6, RZ, RZ, -0x4a0726e8 ;  /* 0xb5f8d918ff067424 */ /* 0x000fc400078e00ff */
[----:B------:R2:W-:Y:S01]  /*3f80*/  STL.64 [R1+0x40], R16 ;  /* 0x0000401001007387 */ /* 0x0005e20000100a00 */
[----:B0-----:R-:W-:Y:S01]  /*3f90*/  HFMA2.MMA R15, -RZ, RZ, -0.091796875, 4972 ;  /* 0xade06cdbff0f7435 */ /* 0x001fe200000001ff */
[----:B------:R-:W-:Y:S02]  /*3fa0*/  MOV R14, 0x307b7337 ;  /* 0x307b7337000e7802 */ /* 0x000fe40000000f00 */
[----:B------:R0:W-:Y:S01]  /*3fb0*/  STL.64 [R1+0x30], R12 ;  /* 0x0000300c01007387 */ /* 0x0001e20000100a00 */
[----:B-1----:R-:W-:Y:S01]  /*3fc0*/  HFMA2.MMA R11, -RZ, RZ, -0.0477294921875, -4.87109375 ;  /* 0xaa1cc4dfff0b7435 */ /* 0x002fe200000001ff */
[----:B------:R-:W-:Y:S02]  /*3fd0*/  MOV R10, 0x2abdd03b ;  /* 0x2abdd03b000a7802 */ /* 0x000fe40000000f00 */
[----:B------:R1:W-:Y:S01]  /*3fe0*/  STL.64 [R1+0x20], R6 ;  /* 0x0000200601007387 */ /* 0x0003e20000100a00 */
[----:B--2---:R-:W-:Y:S01]  /*3ff0*/  HFMA2.MMA R17, -RZ, RZ, 0.89697265625, 533.5 ;  /* 0x3b2d602bff117435 */ /* 0x004fe200000001ff */
[----:B------:R-:W-:-:S02]  /*4000*/  MOV R16, 0xbb638e39 ;  /* 0xbb638e3900107802 */ /* 0x000fc40000000f00 */
[----:B------:R2:W-:Y:S01]  /*4010*/  STL.64 [R1+0x38], R14 ;  /* 0x0000380e01007387 */ /* 0x0005e20000100a00 */
[----:B0-----:R-:W-:Y:S01]  /*4020*/  IMAD.MOV.U32 R12, RZ, RZ, 0x2900827e ;  /* 0x2900827eff0c7424 */ /* 0x001fe200078e00ff */
[----:B------:R-:W-:Y:S02]  /*4030*/  MOV R13, 0xa6141ff4 ;  /* 0xa6141ff4000d7802 */ /* 0x000fe40000000f00 */
[----:B------:R0:W-:Y:S01]  /*4040*/  STL.64 [R1+0x50], R10 ;  /* 0x0000500a01007387 */ /* 0x0001e20000100a00 */
[----:B-1----:R-:W-:Y:S01]  /*4050*/  HFMA2.MMA R6, -RZ, RZ, -0.0732421875, -1336 ;  /* 0xacb0e538ff067435 */ /* 0x002fe200000001ff */
[----:B------:R-:W-:Y:S02]  /*4060*/  IMAD.MOV.U32 R7, RZ, RZ, 0x29f7cc00 ;  /* 0x29f7cc00ff077424 */ /* 0x000fe400078e00ff */
[----:B------:R1:W-:Y:S01]  /*4070*/  STL.64 [R1+0x58], R12 ;  /* 0x0000580c01007387 */ /* 0x0003e20000100a00 */
[----:B--2---:R-:W-:Y:S01]  /*4080*/  HFMA2.MMA R14, -RZ, RZ, -0.027557373046875, 72.625 ;  /* 0xa70e548aff0e7435 */ /* 0x004fe200000001ff */
[----:B------:R-:W-:-:S02]  /*4090*/  IMAD.MOV.U32 R15, RZ, RZ, -0x450d462a ;  /* 0xbaf2b9d6ff0f7424 */ /* 0x000fc400078e00ff */
[----:B------:R2:W-:Y:S01]  /*40a0*/  STL.64 [R1+0x68], R16 ;  /* 0x0000681001007387 */ /* 0x0005e20000100a00 */
[----:B0-----:R-:W-:Y:S01]  /*40b0*/  HFMA2.MMA R10, -RZ, RZ, -0.302490234375, -2.81640625 ;  /* 0xb4d7c1a2ff0a7435 */ /* 0x001fe200000001ff */
[----:B------:R-:W-:Y:S02]  /*40c0*/  IMAD.MOV.U32 R11, RZ, RZ, -0x48682da9 ;  /* 0xb797d257ff0b7424 */ /* 0x000fe400078e00ff */
[----:B------:R0:W-:Y:S01]  /*40d0*/  STL.64 [R1+0x48], R6 ;  /* 0x0000480601007387 */ /* 0x0001e20000100a00 */
[----:B-1----:R-:W-:Y:S01]  /*40e0*/  HFMA2.MMA R13, -RZ, RZ, -0.365234375, 447.5 ;  /* 0xb5d85efeff0d7435 */ /* 0x002fe200000001ff */
[----:B------:R-:W-:Y:S02]  /*40f0*/  MOV R12, 0x370054e5 ;  /* 0x370054e5000c7802 */ /* 0x000fe40000000f00 */
[----:B------:R1:W-:Y:S01]  /*4100*/  STL.64 [R1+0x60], R14 ;  /* 0x0000600e01007387 */ /* 0x0003e20000100a00 */
[----:B--2---:R-:W-:Y:S01]  /*4110*/  HFMA2.MMA R16, -RZ, RZ, -0.2332763671875, 0.000720977783203125 ;  /* 0xb37711e8ff107435 */ /* 0x004fe200000001ff */
[----:B------:R-:W-:-:S02]  /*4120*/  IMAD.MOV.U32 R17, RZ, RZ, 0x324d53d2 ;  /* 0x324d53d2ff117424 */ /* 0x000fc400078e00ff */
[----:B------:R2:W-:Y:S01]  /*4130*/  STL.64 [R1+0x78], R10 ;  /* 0x0000780a01007387 */ /* 0x0005e20000100a00 */
[----:B0-----:R-:W-:Y:S01]  /*4140*/  IMAD.MOV.U32 R6, RZ, RZ, -0x457e3585 ;  /* 0xba81ca7bff067424 */ /* 0x001fe200078e00ff */
[----:B------:R-:W-:Y:S02]  /*4150*/  MOV R7, 0x3957c1a2 ;  /* 0x3957c1a200077802 */ /* 0x000fe40000000f00 */
[----:B------:R0:W-:Y:S01]  /*4160*/  STL.64 [R1+0x80], R12 ;  /* 0x0000800c01007387 */ /* 0x0001e20000100a00 */
[----:B-1----:R-:W-:Y:S01]  /*4170*/  IMAD.MOV.U32 R14, RZ, RZ, 0x319fac92 ;  /* 0x319fac92ff0e7424 */ /* 0x002fe200078e00ff */
[----:B------:R-:W-:Y:S02]  /*4180*/  MOV R15, 0x34140796 ;  /* 0x34140796000f7802 */ /* 0x000fe40000000f00 */
[----:B------:R1:W-:Y:S01]  /*4190*/  STL.64 [R1+0x70], R6 ;  /* 0x0000700601007387 */ /* 0x0003e20000100a00 */
[----:B--2---:R-:W-:Y:S01]  /*41a0*/  IMAD.MOV.U32 R10, RZ, RZ, 0x2fe4da1a ;  /* 0x2fe4da1aff0a7424 */ /* 0x004fe200078e00ff */
[----:B------:R-:W-:-:S02]  /*41b0*/  MOV R11, 0xaebc5283 ;  /* 0xaebc5283000b7802 */ /* 0x000fc40000000f00 */
[----:B------:R2:W-:Y:S01]  /*41c0*/  STL.64 [R1+0x88], R14 ;  /* 0x0000880e01007387 */ /* 0x0005e20000100a00 */
[----:B0-----:R-:W-:-:S03]  /*41d0*/  HFMA2.MMA R12, -RZ, RZ, 0.043212890625, -0.006946563720703125 ;  /* 0x29889f1dff0c7435 */ /* 0x001fc600000001ff */
[----:B------:R0:W-:Y:S01]  /*41e0*/  STL.64 [R1+0x90], R16 ;  /* 0x0000901001007387 */ /* 0x0001e20000100a00 */
[----:B------:R-:W-:Y:S01]  /*41f0*/  IMAD.MOV.U32 R13, RZ, RZ, 0x2cfc020e ;  /* 0x2cfc020eff0d7424 */ /* 0x000fe200078e00ff */
[----:B-1----:R-:W-:Y:S01]  /*4200*/  HFMA2.MMA R7, -RZ, RZ, -0.141845703125, -0.201904296875 ;  /* 0xb08ab276ff077435 */ /* 0x002fe200000001ff */
[----:B------:R-:W-:Y:S01]  /*4210*/  MOV R6, 0xad9a4fde ;  /* 0xad9a4fde00067802 */ /* 0x000fe20000000f00 */
[----:B------:R1:W-:Y:S01]  /*4220*/  STL.64 [R1+0xa0], R10 ;  /* 0x0000a00a01007387 */ /* 0x0003e20000100a00 */
[----:B--2---:R-:W-:Y:S01]  /*4230*/  HFMA2.MMA R15, -RZ, RZ, 0.055908203125, -13.5 ;  /* 0x2b28cac0ff0f7435 */ /* 0x004fe200000001ff */
[----:B------:R-:W-:Y:S02]  /*4240*/  MOV R14, 0xac4e6798 ;  /* 0xac4e6798000e7802 */ /* 0x000fe40000000f00 */
[----:B------:R2:W-:Y:S01]  /*4250*/  STL.64 [R1+0xa8], R12 ;  /* 0x0000a80c01007387 */ /* 0x0005e20000100a00 */
[----:B0-----:R-:W-:Y:S01]  /*4260*/  IMAD.MOV.U32 R16, RZ, RZ, -0x5a86242d ;  /* 0xa579dbd3ff107424 */ /* 0x001fe200078e00ff */
[----:B------:R-:W-:-:S02]  /*4270*/  MOV R17, 0xa960345a ;  /* 0xa960345a00117802 */ /* 0x000fc40000000f00 */
[----:B------:R0:W-:Y:S01]  /*4280*/  STL.64 [R1+0x98], R6 ;  /* 0x0000980601007387 */ /* 0x0001e20000100a00 */
[----:B-1----:R-:W-:Y:S01]  /*4290*/  HFMA2.MMA R11, -RZ, RZ, -0.89794921875, -0.650390625 ;  /* 0xbb2fb934ff0b7435 */ /* 0x002fe200000001ff */
[----:B------:R-:W-:Y:S02]  /*42a0*/  MOV R10, 0x3b877322 ;  /* 0x3b877322000a7802 */ /* 0x000fe40000000f00 */
[----:B------:R1:W-:Y:S01]  /*42b0*/  STL.64 [R1+0xb0], R14 ;  /* 0x0000b00e01007387 */ /* 0x0003e20000100a00 */
[----:B--2---:R-:W-:Y:S01]  /*42c0*/  IMAD.MOV.U32 R12, RZ, RZ, 0x3a4a4588 ;  /* 0x3a4a4588ff0c7424 */ /* 0x004fe200078e00ff */
[----:B------:R-:W-:Y:S02]  /*42d0*/  MOV R13, 0x3606d905 ;  /* 0x3606d905000d7802 */ /* 0x000fe40000000f00 */
[----:B------:R2:W-:Y:S01]  /*42e0*/  STL.64 [R1+0xb8], R16 ;  /* 0x0000b81001007387 */ /* 0x0005e20000100a00 */
[----:B0-----:R-:W-:Y:S01]  /*42f0*/  HFMA2.MMA R6, -RZ, RZ, 0.03680419921875, -5.30859375 ;  /* 0x28b6c54fff067435 */ /* 0x001fe200000001ff */
[----:B------:R-:W-:-:S02]  /*4300*/  IMAD.MOV.U32 R7, RZ, RZ, -0x586b27e4 ;  /* 0xa794d81cff077424 */ /* 0x000fc400078e00ff */
[----:B------:R0:W-:Y:S01]  /*4310*/  STL.64 [R1+0xc8], R10 ;  /* 0x0000c80a01007387 */ /* 0x0001e20000100a00 */
[----:B-1----:R-:W-:Y:S01]  /*4320*/  HFMA2.MMA R14, -RZ, RZ, -0.60986328125, 0.046630859375 ;  /* 0xb8e129f8ff0e7435 */ /* 0x002fe200000001ff */
[----:B------:R-:W-:Y:S02]  /*4330*/  IMAD.MOV.U32 R15, RZ, RZ, 0x385dfa1f ;  /* 0x385dfa1fff0f7424 */ /* 0x000fe400078e00ff */
[----:B------:R1:W-:Y:S01]  /*4340*/  STL.64 [R1+0xd0], R12 ;  /* 0x0000d00c01007387 */ /* 0x0003e20000100a00 */
[----:B--2---:R-:W-:Y:S01]  /*4350*/  HFMA2.MMA R17, -RZ, RZ, 0.2210693359375, 0.00020277500152587890625 ;  /* 0x33130aa5ff117435 */ /* 0x004fe200000001ff */
[----:B------:R-:W-:Y:S02]  /*4360*/  MOV R16, 0xb7561683 ;  /* 0xb756168300107802 */ /* 0x000fe40000000f00 */
[----:B------:R2:W-:Y:S01]  /*4370*/  STL.64 [R1+0xc0], R6 ;  /* 0x0000c00601007387 */ /* 0x0005e20000100a00 */
[----:B0-----:R-:W-:Y:S01]  /*4380*/  HFMA2.MMA R10, -RZ, RZ, 0.256103515625, 100.0625 ;  /* 0x34195641ff0a7435 */ /* 0x001fe200000001ff */
[----:B------:R-:W-:-:S02]  /*4390*/  IMAD.MOV.U32 R11, RZ, RZ, -0x509eda18 ;  /* 0xaf6125e8ff0b7424 */ /* 0x000fc400078e00ff */
[----:B------:R0:W-:Y:S01]  /*43a0*/  STL.64 [R1+0xd8], R14 ;  /* 0x0000d80e01007387 */ /* 0x0001e20000100a00 */
[----:B-1----:R-:W-:-:S03]  /*43b0*/  HFMA2.MMA R13, -RZ, RZ, 0.182373046875, 0.00010126829147338867188 ;  /* 0x31d606a3ff0d7435 */ /* 0x002fc600000001ff */
[----:B------:R1:W-:Y:S01]  /*43c0*/  STL.64 [R1+0xe0], R16 ;  /* 0x0000e01001007387 */ /* 0x0003e20000100a00 */
[----:B------:R-:W-:Y:S01]  /*43d0*/  MOV R12, 0xb2721b9a ;  /* 0xb2721b9a000c7802 */ /* 0x000fe20000000f00 */
[----:B--2---:R-:W-:Y:S01]  /*43e0*/  IMAD.MOV.U32 R6, RZ, RZ, 0x35b82c49 ;  /* 0x35b82c49ff067424 */ /* 0x004fe200078e00ff */
[----:B------:R-:W-:Y:S01]  /*43f0*/  MOV R7, 0xb5291658 ;  /* 0xb529165800077802 */ /* 0x000fe20000000f00 */
[----:B------:R2:W-:Y:S01]  /*4400*/  STL.64 [R1+0xf0], R10 ;  /* 0x0000f00a01007387 */ /* 0x0005e20000100a00 */
[----:B0-----:R-:W-:Y:S01]  /*4410*/  IMAD.MOV.U32 R14, RZ, RZ, -0x4f441d3f ;  /* 0xb0bbe2c1ff0e7424 */ /* 0x001fe200078e00ff */
[----:B------:R-:W-:Y:S02]  /*4420*/  MOV R15, 0x2b84b13c ;  /* 0x2b84b13c000f7802 */ /* 0x000fe40000000f00 */
[----:B------:R0:W-:Y:S01]  /*4430*/  STL.64 [R1+0xf8], R12 ;  /* 0x0000f80c01007387 */ /* 0x0001e20000100a00 */
[----:B-1----:R-:W-:Y:S01]  /*4440*/  HFMA2.MMA R16, -RZ, RZ, 0.11016845703125, -0.00012719631195068359375 ;  /* 0x2f0d882bff107435 */ /* 0x002fe200000001ff */
[----:B------:R-:W-:-:S02]  /*4450*/  IMAD.MOV.U32 R17, RZ, RZ, -0x518b4439 ;  /* 0xae74bbc7ff117424 */ /* 0x000fc400078e00ff */
[----:B------:R1:W-:Y:S01]  /*4460*/  STL.64 [R1+0xe8], R6 ;  /* 0x0000e80601007387 */ /* 0x0003e20000100a00 */
[----:B--2---:R-:W-:Y:S01]  /*4470*/  IMAD.MOV.U32 R10, RZ, RZ, -0x54660630 ;  /* 0xab99f9d0ff0a7424 */ /* 0x004fe200078e00ff */
[----:B------:R-:W-:Y:S02]  /*4480*/  MOV R11, 0x2b033afb ;  /* 0x2b033afb000b7802 */ /* 0x000fe40000000f00 */
[----:B------:R2:W-:Y:S01]  /*4490*/  STL.64 [R1+0x100], R14 ;  /* 0x0001000e01007387 */ /* 0x0005e20000100a00 */
[----:B0-----:R-:W-:-:S03]  /*44a0*/  HFMA2.MMA R12, -RZ, RZ, -0.045867919921875, 0.000215053558349609375 ;  /* 0xa9df0b0cff0c7435 */ /* 0x001fc600000001ff */
[----:B------:R0:W-:Y:S01]  /*44b0*/  STL.64 [R1+0x108], R16 ;  /* 0x0001081001007387 */ /* 0x0001e20000100a00 */
[----:B------:R-:W-:Y:S01]  /*44c0*/  IMAD.MOV.U32 R13, RZ, RZ, 0x23ae9da1 ;  /* 0x23ae9da1ff0d7424 */ /* 0x000fe200078e00ff */
[----:B-1----:R-:W-:Y:S01]  /*44d0*/  HFMA2.MMA R7, -RZ, RZ, -0.029632568359375, 0.25244140625 ;  /* 0xa796340aff077435 */ /* 0x002fe200000001ff */
[----:B------:R-:W-:Y:S01]  /*44e0*/  MOV R6, 0x2d52aed2 ;  /* 0x2d52aed200067802 */ /* 0x000fe20000000f00 */
[----:B------:R1:W-:Y:S01]  /*44f0*/  STL.64 [R1+0x118], R10 ;  /* 0x0001180a01007387 */ /* 0x0003e20000100a00 */
[----:B--2---:R-:W-:Y:S01]  /*4500*/  HFMA2.MMA R15, -RZ, RZ, 0.7705078125, 1.697265625 ;  /* 0x3a2a3ecaff0f7435 */ /* 0x004fe200000001ff */
[----:B------:R-:W-:Y:S02]  /*4510*/  MOV R14, 0x281f97f3 ;  /* 0x281f97f3000e7802 */ /* 0x000fe40000000f00 */
[----:B------:R2:W-:Y:S01]  /*4520*/  STL.64 [R1+0x120], R12 ;  /* 0x0001200c01007387 */ /* 0x0005e20000100a00 */
[----:B0-----:R-:W-:Y:S01]  /*4530*/  IMAD.MOV.U32 R16, RZ, RZ, 0x39709e72 ;  /* 0x39709e72ff107424 */ /* 0x001fe200078e00ff */
[----:B------:R-:W-:-:S02]  /*4540*/  MOV R17, 0xb9f5fd8c ;  /* 0xb9f5fd8c00117802 */ /* 0x000fc40000000f00 */
[----:B------:R0:W-:Y:S01]  /*4550*/  STL.64 [R1+0x110], R6 ;  /* 0x0001100601007387 */ /* 0x0001e20000100a00 */
[----:B-1----:R-:W-:Y:S01]  /*4560*/  HFMA2.MMA R11, -RZ, RZ, 0.451416015625, -7820 ;  /* 0x3739efa3ff0b7435 */ /* 0x002fe200000001ff */
[----:B------:R-:W-:Y:S02]  /*4570*/  MOV R10, 0xb480a951 ;  /* 0xb480a951000a7802 */ /* 0x000fe40000000f00 */
[----:B------:R1:W-:Y:S01]  /*4580*/  STL.64 [R1+0x128], R14 ;  /* 0x0001280e01007387 */ /* 0x0003e20000100a00 */
[----:B--2---:R-:W-:-:S03]  /*4590*/  IMAD.MOV.U32 R12, RZ, RZ, -0x49419487 ;  /* 0xb6be6b79ff0c7424 */ /* 0x004fc600078e00ff */
[----:B------:R2:W-:Y:S01]  /*45a0*/  STL.64 [R1+0x130], R16 ;  /* 0x0001301001007387 */ /* 0x0005e20000100a00 */
[----:B------:R-:W-:Y:S01]  /*45b0*/  MOV R13, 0x35bf0101 ;  /* 0x35bf0101000d7802 */ /* 0x000fe20000000f00 */
[----:B0-----:R-:W-:Y:S01]  /*45c0*/  HFMA2.MMA R6, -RZ, RZ, 0.693359375, 310.75 ;  /* 0x398c5cdbff067435 */ /* 0x001fe200000001ff */
[----:B------:R-:W-:Y:S01]  /*45d0*/  IMAD.MOV.U32 R7, RZ, RZ, -0x47616ae3 ;  /* 0xb89e951dff077424 */ /* 0x000fe200078e00ff */
[----:B------:R0:W-:Y:S01]  /*45e0*/  STL.64 [R1+0x140], R10 ;  /* 0x0001400a01007387 */ /* 0x0001e20000100a00 */
[----:B-1----:R-:W-:Y:S01]  /*45f0*/  HFMA2.MMA R14, -RZ, RZ, -0.09307861328125, 0.000680446624755859375 ;  /* 0xadf51193ff0e7435 */ /* 0x002fe200000001ff */
[----:B------:R-:W-:Y:S02]  /*4600*/  IMAD.MOV.U32 R15, RZ, RZ, -0x4bc9e918 ;  /* 0xb43616e8ff0f7424 */ /* 0x000fe400078e00ff */
[----:B------:R1:W-:Y:S01]  /*4610*/  STL.64 [R1+0x148], R12 ;  /* 0x0001480c01007387 */ /* 0x0003e20000100a00 */
[----:B--2---:R-:W-:Y:S01]  /*4620*/  HFMA2.MMA R17, -RZ, RZ, -0.20751953125, 0.046112060546875 ;  /* 0xb2a429e7ff117435 */ /* 0x004fe200000001ff */
[----:B------:R-:W-:-:S02]  /*4630*/  MOV R16, 0x33adef47 ;  /* 0x33adef4700107802 */ /* 0x000fc40000000f00 */
[----:B------:R2:W-:Y:S01]  /*4640*/  STL.64 [R1+0x138], R6 ;  /* 0x0001380601007387 */ /* 0x0005e20000100a00 */
[----:B0-----:R-:W-:Y:S01]  /*4650*/  HFMA2.MMA R10, -RZ, RZ, -0.140869140625, 9.405612945556640625e-05 ;  /* 0xb082062aff0a7435 */ /* 0x001fe200000001ff */
[----:B------:R-:W-:Y:S02]  /*4660*/  IMAD.MOV.U32 R11, RZ, RZ, 0x2f6cd8aa ;  /* 0x2f6cd8aaff0b7424 */ /* 0x000fe400078e00ff */
[----:B------:R0:W-:Y:S01]  /*4670*/  STL.64 [R1+0x150], R14 ;  /* 0x0001500e01007387 */ /* 0x0001e20000100a00 */
[----:B-1----:R-:W-:-:S03]  /*4680*/  HFMA2.MMA R13, -RZ, RZ, -0.08984375, -0.00161647796630859375 ;  /* 0xadc0969fff0d7435 */ /* 0x002fc600000001ff */
[----:B------:R1:W-:Y:S01]  /*4690*/  STL.64 [R1+0x158], R16 ;  /* 0x0001581001007387 */ /* 0x0003e20000100a00 */
[----:B------:R-:W-:Y:S01]  /*46a0*/  MOV R12, 0xa87a302c ;  /* 0xa87a302c000c7802 */ /* 0x000fe20000000f00 */
[----:B--2---:R-:W-:Y:S01]  /*46b0*/  IMAD.MOV.U32 R6, RZ, RZ, 0x2c2861f8 ;  /* 0x2c2861f8ff067424 */ /* 0x004fe200078e00ff */
[----:B------:R-:W-:Y:S01]  /*46c0*/  MOV R7, 0x310db352 ;  /* 0x310db35200077802 */ /* 0x000fe20000000f00 */
[----:B------:R2:W-:Y:S01]  /*46d0*/  STL.64 [R1+0x168], R10 ;  /* 0x0001680a01007387 */ /* 0x0005e20000100a00 */
[----:B0-----:R-:W-:Y:S01]  /*46e0*/  IMAD.MOV.U32 R14, RZ, RZ, 0x2d2c3ebd ;  /* 0x2d2c3ebdff0e7424 */ /* 0x001fe200078e00ff */
[----:B------:R-:W-:Y:S02]  /*46f0*/  MOV R15, 0xac19474f ;  /* 0xac19474f000f7802 */ /* 0x000fe40000000f00 */
[----:B------:R0:W-:Y:S01]  /*4700*/  STL.64 [R1+0x170], R12 ;  /* 0x0001700c01007387 */ /* 0x0001e20000100a00 */
[----:B-1----:R-:W-:Y:S01]  /*4710*/  HFMA2.MMA R16, -RZ, RZ, 0.0178070068359375, 0.050018310546875 ;  /* 0x248f2a67ff107435 */ /* 0x002fe200000001ff */
[----:B------:R-:W-:-:S02]  /*4720*/  IMAD.MOV.U32 R17, RZ, RZ, 0x2a6f79fa ;  /* 0x2a6f79faff117424 */ /* 0x000fc400078e00ff */
[----:B------:R1:W-:Y:S01]  /*4730*/  STL.64 [R1+0x160], R6 ;  /* 0x0001600601007387 */ /* 0x0003e20000100a00 */
[----:B--2---:R-:W-:Y:S01]  /*4740*/  IMAD.MOV.U32 R10, RZ, RZ, -0x459e0fa8 ;  /* 0xba61f058ff0a7424 */ /* 0x004fe200078e00ff */
[----:B------:R-:W-:Y:S02]  /*4750*/  MOV R11, 0x3a4d87fb ;  /* 0x3a4d87fb000b7802 */ /* 0x000fe40000000f00 */
[----:B------:R2:W-:Y:S01]  /*4760*/  STL.64 [R1+0x178], R14 ;  /* 0x0001780e01007387 */ /* 0x0005e20000100a00 */
[----:B0-----:R-:W-:-:S03]  /*4770*/  HFMA2.MMA R12, -RZ, RZ, -0.701171875, -19.3125 ;  /* 0xb99cccd4ff0c7435 */ /* 0x001fc600000001ff */
[----:B------:R0:W-:Y:S01]  /*4780*/  STL.64 [R1+0x180], R16 ;  /* 0x0001801001007387 */ /* 0x0001e20000100a00 */
[----:B------:R-:W-:Y:S01]  /*4790*/  IMAD.MOV.U32 R13, RZ, RZ, -0x4a3b86a9 ;  /* 0xb5c47957ff0d7424 */ /* 0x000fe200078e00ff */
[----:B-1----:R-:W-:Y:S01]  /*47a0*/  HFMA2.MMA R7, -RZ, RZ, 0.036865234375, 0.869140625 ;  /* 0x28b83af4ff077435 */ /* 0x002fe200000001ff */
[----:B------:R-:W-:Y:S01]  /*47b0*/  MOV R6, 0xa9d26c77 ;  /* 0xa9d26c7700067802 */ /* 0x000fe20000000f00 */
[----:B------:R1:W-:Y:S01]  /*47c0*/  STL.64 [R1+0x190], R10 ;  /* 0x0001900a01007387 */ /* 0x0003e20000100a00 */
[----:B--2---:R-:W-:Y:S01]  /*47d0*/  HFMA2.MMA R15, -RZ, RZ, -0.5185546875, 12280 ;  /* 0xb82671ffff0f7435 */ /* 0x004fe200000001ff */
[----:B------:R-:W-:Y:S02]  /*47e0*/  MOV R14, 0x388b4846 ;  /* 0x388b4846000e7802 */ /* 0x000fe40000000f00 */
[----:B------:R2:W-:Y:S01]  /*47f0*/  STL.64 [R1+0x198], R12 ;  /* 0x0001980c01007387 */ /* 0x0005e20000100a00 */
[----:B0-----:R-:W-:Y:S01]  /*4800*/  IMAD.MOV.U32 R16, RZ, RZ, 0x373eda60 ;  /* 0x373eda60ff107424 */ /* 0x001fe200078e00ff */
[----:B------:R-:W-:-:S02]  /*4810*/  MOV R17, 0x2f89d9e3 ;  /* 0x2f89d9e300117802 */ /* 0x000fc40000000f00 */
[----:B------:R0:W-:Y:S01]  /*4820*/  STL.64 [R1+0x188], R6 ;  /* 0x0001880601007387 */ /* 0x0001e20000100a00 */
[----:B-1----:R-:W-:Y:S01]  /*4830*/  HFMA2.MMA R11, -RZ, RZ, 0.0938720703125, 0.00019967555999755859375 ;  /* 0x2e020a8bff0b7435 */ /* 0x002fe200000001ff */
[----:B------:R-:W-:Y:S02]  /*4840*/  MOV R10, 0xb47633b6 ;  /* 0xb47633b6000a7802 */ /* 0x000fe40000000f00 */
[----:B------:R1:W-:Y:S01]  /*4850*/  STL.64 [R1+0x1a0], R14 ;  /* 0x0001a00e01007387 */ /* 0x0003e20000100a00 */
[----:B--2---:R-:W-:-:S03]  /*4860*/  IMAD.MOV.U32 R12, RZ, RZ, 0x32f7f4a2 ;  /* 0x32f7f4a2ff0c7424 */ /* 0x004fc600078e00ff */
[----:B------:R2:W-:Y:S01]  /*4870*/  STL.64 [R1+0x1a8], R16 ;  /* 0x0001a81001007387 */ /* 0x0005e20000100a00 */
[----:B------:R-:W-:Y:S01]  /*4880*/  MOV R13, 0xb273c722 ;  /* 0xb273c722000d7802 */ /* 0x000fe20000000f00 */
[----:B0-----:R-:W-:Y:S01]  /*4890*/  HFMA2.MMA R6, -RZ, RZ, -0.367919921875, -0.00036716461181640625 ;  /* 0xb5e38e04ff067435 */ /* 0x001fe200000001ff */
[----:B------:R-:W-:Y:S01]  /*48a0*/  IMAD.MOV.U32 R7, RZ, RZ, 0x356f1bed ;  /* 0x356f1bedff077424 */ /* 0x000fe200078e00ff */
[----:B------:R0:W-:Y:S01]  /*48b0*/  STL.64 [R1+0x1b8], R10 ;  /* 0x0001b80a01007387 */ /* 0x0001e20000100a00 */
[----:B-1----:R-:W-:Y:S01]  /*48c0*/  HFMA2.MMA R14, -RZ, RZ, 0.16943359375, -79.5625 ;  /* 0x316cd4f9ff0e7435 */ /* 0x002fe200000001ff */
[----:B------:R-:W-:Y:S02]  /*48d0*/  IMAD.MOV.U32 R15, RZ, RZ, -0x557e622c ;  /* 0xaa819dd4ff0f7424 */ /* 0x000fe400078e00ff */
[----:B------:R1:W-:Y:S01]  /*48e0*/  STL.64 [R1+0x1c0], R12 ;  /* 0x0001c00c01007387 */ /* 0x0003e20000100a00 */
[----:B--2---:R-:W-:Y:S01]  /*48f0*/  HFMA2.MMA R17, -RZ, RZ, 0.114013671875, -0.0001504421234130859375 ;  /* 0x2f4c88eeff117435 */ /* 0x004fe200000001ff */
[----:B------:R-:W-:-:S02]  /*4900*/  MOV R16, 0xafd8a791 ;  /* 0xafd8a79100107802 */ /* 0x000fc40000000f00 */
[----:B------:R2:W-:Y:S01]  /*4910*/  STL.64 [R1+0x1b0], R6 ;  /* 0x0001b00601007387 */ /* 0x0005e20000100a00 */
[----:B0-----:R-:W-:Y:S01]  /*4920*/  HFMA2.MMA R10, -RZ, RZ, 0.072509765625, -0.0139923095703125 ;  /* 0x2ca4a32aff0a7435 */ /* 0x001fe200000001ff */
[----:B------:R-:W-:Y:S02]  /*4930*/  IMAD.MOV.U32 R11, RZ, RZ, -0x53e8c29e ;  /* 0xac173d62ff0b7424 */ /* 0x000fe400078e00ff */
[----:B------:R0:W-:Y:S01]  /*4940*/  STL.64 [R1+0x1c8], R14 ;  /* 0x0001c80e01007387 */ /* 0x0001e20000100a00 */
[----:B-1----:R-:W-:-:S03]  /*4950*/  HFMA2.MMA R13, -RZ, RZ, -0.01349639892578125, -201.75 ;  /* 0xa2e9da4eff0d7435 */ /* 0x002fc600000001ff */
        /* <DEDUP_REMOVED lines=8> */
[----:B-1----:R-:W-:Y:S01]  /*49e0*/  HFMA2.MMA R16, -RZ, RZ, -0.5712890625, 0.8759765625 ;  /* 0xb8923b02ff107435 */ /* 0x002fe200000001ff */
[----:B------:R-:W-:-:S02]  /*49f0*/  IMAD.MOV.U32 R17, RZ, RZ, 0x39915f44 ;  /* 0x39915f44ff117424 */ /* 0x000fc400078e00ff */
[----:B------:R1:W-:Y:S01]  /*4a00*/  STL.64 [R1+0x1d8], R6 ;  /* 0x0001d80601007387 */ /* 0x0003e20000100a00 */
[----:B--2---:R-:W-:Y:S01]  /*4a10*/  IMAD.MOV.U32 R10, RZ, RZ, 0x34185ee8 ;  /* 0x34185ee8ff0a7424 */ /* 0x004fe200078e00ff */
[----:B------:R-:W-:Y:S02]  /*4a20*/  MOV R11, 0xb76411fe ;  /* 0xb76411fe000b7802 */ /* 0x000fe40000000f00 */
[----:B------:R2:W-:Y:S01]  /*4a30*/  STL.64 [R1+0x1f0], R14 ;  /* 0x0001f00e01007387 */ /* 0x0005e20000100a00 */
[----:B0-----:R-:W-:-:S03]  /*4a40*/  HFMA2.MMA R12, -RZ, RZ, 0.43896484375, -0.00010782480239868164062 ;  /* 0x37068711ff0c7435 */ /* 0x001fc600000001ff */
[----:B------:R0:W-:Y:S01]  /*4a50*/  STL.64 [R1+0x1f8], R16 ;  /* 0x0001f81001007387 */ /* 0x0001e20000100a00 */
[----:B------:R-:W-:Y:S01]  /*4a60*/  IMAD.MOV.U32 R13, RZ, RZ, -0x49e638a7 ;  /* 0xb619c759ff0d7424 */ /* 0x000fe200078e00ff */
[----:B-1----:R-:W-:Y:S01]  /*4a70*/  HFMA2.MMA R7, -RZ, RZ, 0.5693359375, -0.000445842742919921875 ;  /* 0x388e8f4eff077435 */ /* 0x002fe200000001ff */
[----:B------:R-:W-:Y:S01]  /*4a80*/  MOV R6, 0xb9510216 ;  /* 0xb951021600067802 */ /* 0x000fe20000000f00 */
[----:B------:R1:W-:Y:S01]  /*4a90*/  STL.64 [R1+0x208], R10 ;  /* 0x0002080a01007387 */ /* 0x0003e20000100a00 */
[----:B--2---:R-:W-:Y:S01]  /*4aa0*/  HFMA2.MMA R15, -RZ, RZ, 0.29541015625, 0.0001986026763916015625 ;  /* 0x34ba0a82ff0f7435 */ /* 0x004fe200000001ff */
[----:B------:R-:W-:Y:S02]  /*4ab0*/  MOV R14, 0xafb2ce7f ;  /* 0xafb2ce7f000e7802 */ /* 0x000fe40000000f00 */
[----:B------:R2:W-:Y:S01]  /*4ac0*/  STL.64 [R1+0x210], R12 ;  /* 0x0002100c01007387 */ /* 0x0005e20000100a00 */
[----:B0-----:R-:W-:Y:S01]  /*4ad0*/  IMAD.MOV.U32 R16, RZ, RZ, -0x4bb9ecc2 ;  /* 0xb446133eff107424 */ /* 0x001fe200078e00ff */
[----:B------:R-:W-:-:S02]  /*4ae0*/  MOV R17, 0x334f3181 ;  /* 0x334f318100117802 */ /* 0x000fc40000000f00 */
[----:B------:R0:W-:Y:S01]  /*4af0*/  STL.64 [R1+0x200], R6 ;  /* 0x0002000601007387 */ /* 0x0001e20000100a00 */
[----:B-1----:R-:W-:Y:S01]  /*4b00*/  HFMA2.MMA R11, -RZ, RZ, -0.1356201171875, -0.00011593103408813476562 ;  /* 0xb0578799ff0b7435 */ /* 0x002fe200000001ff */
[----:B------:R-:W-:Y:S02]  /*4b10*/  MOV R10, 0x315951d7 ;  /* 0x315951d7000a7802 */ /* 0x000fe40000000f00 */
[----:B------:R1:W-:Y:S01]  /*4b20*/  STL.64 [R1+0x218], R14 ;  /* 0x0002180e01007387 */ /* 0x0003e20000100a00 */
[----:B--2---:R-:W-:-:S03]  /*4b30*/  IMAD.MOV.U32 R12, RZ, RZ, 0x27bb1603 ;  /* 0x27bb1603ff0c7424 */ /* 0x004fc600078e00ff */
[----:B------:R2:W-:Y:S01]  /*4b40*/  STL.64 [R1+0x220], R16 ;  /* 0x0002201001007387 */ /* 0x0005e20000100a00 */
[----:B------:R-:W-:Y:S01]  /*4b50*/  MOV R13, 0x2ecdce2c ;  /* 0x2ecdce2c000d7802 */ /* 0x000fe20000000f00 */
[----:B0-----:R-:W-:Y:S01]  /*4b60*/  HFMA2.MMA R6, -RZ, RZ, -0.03619384765625, 0.00014913082122802734375 ;  /* 0xa8a208e3ff067435 */ /* 0x001fe200000001ff */
[----:B------:R-:W-:Y:S01]  /*4b70*/  IMAD.MOV.U32 R7, RZ, RZ, -0x4e275220 ;  /* 0xb1d8ade0ff077424 */ /* 0x000fe200078e00ff */
[----:B------:R0:W-:Y:S01]  /*4b80*/  STL.64 [R1+0x230], R10 ;  /* 0x0002300a01007387 */ /* 0x0001e20000100a00 */
[----:B-1----:R-:W-:Y:S01]  /*4b90*/  HFMA2.MMA R14, -RZ, RZ, -0.0980224609375, -1.0073184967041015625e-05 ;  /* 0xae4680a9ff0e7435 */ /* 0x002fe200000001ff */
[----:B------:R-:W-:Y:S02]  /*4ba0*/  IMAD.MOV.U32 R15, RZ, RZ, 0x2d3dfaf5 ;  /* 0x2d3dfaf5ff0f7424 */ /* 0x000fe400078e00ff */
[----:B------:R1:W-:Y:S01]  /*4bb0*/  STL.64 [R1+0x238], R12 ;  /* 0x0002380c01007387 */ /* 0x0003e20000100a00 */
[----:B--2---:R-:W-:Y:S01]  /*4bc0*/  HFMA2.MMA R17, -RZ, RZ, -0.05987548828125, 3760 ;  /* 0xabaa6b58ff117435 */ /* 0x004fe200000001ff */
[----:B------:R-:W-:-:S02]  /*4bd0*/  MOV R16, 0xa428dfed ;  /* 0xa428dfed00107802 */ /* 0x000fc40000000f00 */
[----:B------:R2:W-:Y:S01]  /*4be0*/  STL.64 [R1+0x228], R6 ;  /* 0x0002280601007387 */ /* 0x0005e20000100a00 */
[----:B0-----:R-:W-:Y:S01]  /*4bf0*/  HFMA2.MMA R10, -RZ, RZ, 0.75537109375, 7.47265625 ;  /* 0x3a0b4779ff0a7435 */ /* 0x001fe200000001ff */
[----:B------:R-:W-:Y:S02]  /*4c00*/  IMAD.MOV.U32 R11, RZ, RZ, -0x45e4c462 ;  /* 0xba1b3b9eff0b7424 */ /* 0x000fe400078e00ff */
[----:B------:R0:W-:Y:S01]  /*4c10*/  STL.64 [R1+0x240], R14 ;  /* 0x0002400e01007387 */ /* 0x0001e20000100a00 */
[----:B-1----:R-:W-:-:S03]  /*4c20*/  HFMA2.MMA R13, -RZ, RZ, 0.3330078125, 0.00890350341796875 ;  /* 0x3554208fff0d7435 */ /* 0x002fc600000001ff */
        /* <DEDUP_REMOVED lines=8> */
[----:B-1----:R-:W-:Y:S01]  /*4cb0*/  HFMA2.MMA R16, -RZ, RZ, -0.474853515625, -2.73828125 ;  /* 0xb799c17aff107435 */ /* 0x002fe200000001ff */
[----:B------:R-:W-:-:S02]  /*4cc0*/  IMAD.MOV.U32 R17, RZ, RZ, -0x4eac5ede ;  /* 0xb153a122ff117424 */ /* 0x000fc400078e00ff */
[----:B------:R1:W-:Y:S01]  /*4cd0*/  STL.64 [R1+0x250], R6 ;  /* 0x0002500601007387 */ /* 0x0003e20000100a00 */
[----:B--2---:R-:W-:Y:S01]  /*4ce0*/  IMAD.MOV.U32 R10, RZ, RZ, 0x351b6448 ;  /* 0x351b6448ff0a7424 */ /* 0x004fe200078e00ff */
[----:B------:R-:W-:Y:S02]  /*4cf0*/  MOV R11, 0x2a83a738 ;  /* 0x2a83a738000b7802 */ /* 0x000fe40000000f00 */
[----:B------:R2:W-:Y:S01]  /*4d00*/  STL.64 [R1+0x268], R14 ;  /* 0x0002680e01007387 */ /* 0x0005e20000100a00 */
[----:B0-----:R-:W-:-:S03]  /*4d10*/  HFMA2.MMA R12, -RZ, RZ, -0.2418212890625, -0.00189113616943359375 ;  /* 0xb3bd97bfff0c7435 */ /* 0x001fc600000001ff */
[----:B------:R0:W-:Y:S01]  /*4d20*/  STL.64 [R1+0x270], R16 ;  /* 0x0002701001007387 */ /* 0x0001e20000100a00 */
[----:B------:R-:W-:Y:S01]  /*4d30*/  IMAD.MOV.U32 R13, RZ, RZ, 0x334bbc63 ;  /* 0x334bbc63ff0d7424 */ /* 0x000fe200078e00ff */
[----:B-1----:R-:W-:Y:S01]  /*4d40*/  HFMA2.MMA R7, -RZ, RZ, -0.376953125, 0.066162109375 ;  /* 0xb6082c3cff077435 */ /* 0x002fe200000001ff */
[----:B------:R-:W-:Y:S01]  /*4d50*/  MOV R6, 0x36688aea ;  /* 0x36688aea00067802 */ /* 0x000fe20000000f00 */
[----:B------:R1:W-:Y:S01]  /*4d60*/  STL.64 [R1+0x280], R10 ;  /* 0x0002800a01007387 */ /* 0x0003e20000100a00 */
[----:B--2---:R-:W-:Y:S01]  /*4d70*/  HFMA2.MMA R15, -RZ, RZ, 0.04498291015625, -5.83203125 ;  /* 0x29c2c5d5ff0f7435 */ /* 0x004fe200000001ff */
[----:B------:R-:W-:Y:S02]  /*4d80*/  MOV R14, 0xb2578752 ;  /* 0xb2578752000e7802 */ /* 0x000fe40000000f00 */
[----:B------:R2:W-:Y:S01]  /*4d90*/  STL.64 [R1+0x288], R12 ;  /* 0x0002880c01007387 */ /* 0x0005e20000100a00 */
[----:B0-----:R-:W-:Y:S01]  /*4da0*/  IMAD.MOV.U32 R16, RZ, RZ, 0x30e787cd ;  /* 0x30e787cdff107424 */ /* 0x001fe200078e00ff */
[----:B------:R-:W-:-:S02]  /*4db0*/  MOV R17, 0xb06bb8ab ;  /* 0xb06bb8ab00117802 */ /* 0x000fc40000000f00 */
[----:B------:R0:W-:Y:S01]  /*4dc0*/  STL.64 [R1+0x278], R6 ;  /* 0x0002780601007387 */ /* 0x0001e20000100a00 */
[----:B-1----:R-:W-:Y:S01]  /*4dd0*/  HFMA2.MMA R11, -RZ, RZ, 0.08428955078125, -213.875 ;  /* 0x2d65daafff0b7435 */ /* 0x002fe200000001ff */
[----:B------:R-:W-:Y:S02]  /*4de0*/  MOV R10, 0xadea538c ;  /* 0xadea538c000a7802 */ /* 0x000fe40000000f00 */
[----:B------:R1:W-:Y:S01]  /*4df0*/  STL.64 [R1+0x290], R14 ;  /* 0x0002900e01007387 */ /* 0x0003e20000100a00 */
[----:B--2---:R-:W-:-:S03]  /*4e00*/  IMAD.MOV.U32 R12, RZ, RZ, -0x53a03bb8 ;  /* 0xac5fc448ff0c7424 */ /* 0x004fc600078e00ff */
[----:B------:R2:W-:Y:S01]  /*4e10*/  STL.64 [R1+0x298], R16 ;  /* 0x0002981001007387 */ /* 0x0005e20000100a00 */
[----:B------:R-:W-:Y:S01]  /*4e20*/  MOV R13, 0x22adcde9 ;  /* 0x22adcde9000d7802 */ /* 0x000fe20000000f00 */
[----:B0-----:R-:W-:Y:S01]  /*4e30*/  HFMA2.MMA R6, -RZ, RZ, 0.11602783203125, 45856 ;  /* 0x2f6d7999ff067435 */ /* 0x001fe200000001ff */
[----:B------:R-:W-:Y:S01]  /*4e40*/  IMAD.MOV.U32 R7, RZ, RZ, -0x59a49046 ;  /* 0xa65b6fbaff077424 */ /* 0x000fe200078e00ff */
[----:B------:R0:W-:Y:S01]  /*4e50*/  STL.64 [R1+0x2a8], R10 ;  /* 0x0002a80a01007387 */ /* 0x0001e20000100a00 */
[----:B-1----:R-:W-:Y:S01]  /*4e60*/  HFMA2.MMA R14, -RZ, RZ, 0.053192138671875, -1.634765625 ;  /* 0x2acfbe8aff0e7435 */ /* 0x002fe200000001ff */
[----:B------:R-:W-:Y:S02]  /*4e70*/  IMAD.MOV.U32 R15, RZ, RZ, 0x39b48c3d ;  /* 0x39b48c3dff0f7424 */ /* 0x000fe400078e00ff */
[----:B------:R1:W-:Y:S01]  /*4e80*/  STL.64 [R1+0x2b0], R12 ;  /* 0x0002b00c01007387 */ /* 0x0003e20000100a00 */
[----:B--2---:R-:W-:Y:S01]  /*4e90*/  HFMA2.MMA R17, -RZ, RZ, -0.71044921875, -0.0028133392333984375 ;  /* 0xb9af99c3ff117435 */ /* 0x004fe200000001ff */
[----:B------:R-:W-:-:S02]  /*4ea0*/  MOV R16, 0x3858ebaf ;  /* 0x3858ebaf00107802 */ /* 0x000fc40000000f00 */
[----:B------:R2:W-:Y:S01]  /*4eb0*/  STL.64 [R1+0x2a0], R6 ;  /* 0x0002a00601007387 */ /* 0x0005e20000100a00 */
[----:B0-----:R-:W-:Y:S01]  /*4ec0*/  HFMA2.MMA R10, -RZ, RZ, -0.251953125, -24.875 ;  /* 0xb408ce38ff0a7435 */ /* 0x001fe200000001ff */
[----:B------:R-:W-:Y:S02]  /*4ed0*/  IMAD.MOV.U32 R11, RZ, RZ, 0x37e8bcc2 ;  /* 0x37e8bcc2ff0b7424 */ /* 0x000fe400078e00ff */
[----:B------:R0:W-:Y:S01]  /*4ee0*/  STL.64 [R1+0x2b8], R14 ;  /* 0x0002b80e01007387 */ /* 0x0001e20000100a00 */
[----:B-1----:R-:W-:-:S03]  /*4ef0*/  HFMA2.MMA R13, -RZ, RZ, 0.42236328125, 0.24755859375 ;  /* 0x36c233ecff0d7435 */ /* 0x002fc600000001ff */
        /* <DEDUP_REMOVED lines=8> */
[----:B-1----:R-:W-:Y:S01]  /*4f80*/  HFMA2.MMA R16, -RZ, RZ, 0.321533203125, -0.00016295909881591796875 ;  /* 0x35258957ff107435 */ /* 0x002fe200000001ff */
[----:B------:R-:W-:-:S02]  /*4f90*/  IMAD.MOV.U32 R17, RZ, RZ, -0x4bc36b44 ;  /* 0xb43c94bcff117424 */ /* 0x000fc400078e00ff */
[----:B------:R1:W-:Y:S01]  /*4fa0*/  STL.64 [R1+0x2c8], R6 ;  /* 0x0002c80601007387 */ /* 0x0003e20000100a00 */
[----:B--2---:R-:W-:Y:S01]  /*4fb0*/  IMAD.MOV.U32 R10, RZ, RZ, -0x4d858bba ;  /* 0xb27a7446ff0a7424 */ /* 0x004fe200078e00ff */
[----:B------:R-:W-:Y:S02]  /*4fc0*/  MOV R11, 0x31859418 ;  /* 0x31859418000b7802 */ /* 0x000fe40000000f00 */
[----:B------:R2:W-:Y:S01]  /*4fd0*/  STL.64 [R1+0x2e0], R14 ;  /* 0x0002e00e01007387 */ /* 0x0005e20000100a00 */
[----:B0-----:R-:W-:-:S03]  /*4fe0*/  HFMA2.MMA R12, -RZ, RZ, -0.016387939453125, -55616 ;  /* 0xa432facaff0c7435 */ /* 0x001fc600000001ff */
[----:B------:R0:W-:Y:S01]  /*4ff0*/  STL.64 [R1+0x2e8], R16 ;  /* 0x0002e81001007387 */ /* 0x0001e20000100a00 */
[----:B------:R-:W-:Y:S01]  /*5000*/  IMAD.MOV.U32 R13, RZ, RZ, -0x4fed8b93 ;  /* 0xb012746dff0d7424 */ /* 0x000fe200078e00ff */
[----:B-1----:R-:W-:Y:S01]  /*5010*/  HFMA2.MMA R7, -RZ, RZ, 0.2156982421875, -0.0001523494720458984375 ;  /* 0x32e788feff077435 */ /* 0x002fe200000001ff */
[----:B------:R-:W-:Y:S01]  /*5020*/  MOV R6, 0xabb69977 ;  /* 0xabb6997700067802 */ /* 0x000fe20000000f00 */
[----:B------:R1:W-:Y:S01]  /*5030*/  STL.64 [R1+0x2f8], R10 ;  /* 0x0002f80a01007387 */ /* 0x0003e20000100a00 */
[----:B--2---:R-:W-:Y:S01]  /*5040*/  HFMA2.MMA R15, -RZ, RZ, -0.10308837890625, -109.3125 ;  /* 0xae99d6d5ff0f7435 */ /* 0x004fe200000001ff */
[----:B------:R-:W-:Y:S02]  /*5050*/  MOV R14, 0x2f96d785 ;  /* 0x2f96d785000e7802 */ /* 0x000fe40000000f00 */
[----:B------:R2:W-:Y:S01]  /*5060*/  STL.64 [R1+0x300], R12 ;  /* 0x0003000c01007387 */ /* 0x0005e20000100a00 */
[----:B0-----:R-:W-:Y:S01]  /*5070*/  IMAD.MOV.U32 R16, RZ, RZ, 0x23eee253 ;  /* 0x23eee253ff107424 */ /* 0x001fe200078e00ff */
[----:B------:R-:W-:-:S02]  /*5080*/  MOV R17, 0x2d1bcefb ;  /* 0x2d1bcefb00117802 */ /* 0x000fc40000000f00 */
[----:B------:R0:W-:Y:S01]  /*5090*/  STL.64 [R1+0x2f0], R6 ;  /* 0x0002f00601007387 */ /* 0x0001e20000100a00 */
[----:B-1----:R-:W-:Y:S01]  /*50a0*/  HFMA2.MMA R11, -RZ, RZ, 0.794921875, 0.00070858001708984375 ;  /* 0x3a5c11ceff0b7435 */ /* 0x002fe200000001ff */
[----:B------:R-:W-:Y:S02]  /*50b0*/  MOV R10, 0xba2b14da ;  /* 0xba2b14da000a7802 */ /* 0x000fe40000000f00 */
[----:B------:R1:W-:Y:S01]  /*50c0*/  STL.64 [R1+0x308], R14 ;  /* 0x0003080e01007387 */ /* 0x0003e20000100a00 */
[----:B--2---:R-:W-:-:S03]  /*50d0*/  IMAD.MOV.U32 R12, RZ, RZ, -0x461a34c2 ;  /* 0xb9e5cb3eff0c7424 */ /* 0x004fc600078e00ff */
[----:B------:R2:W-:Y:S01]  /*50e0*/  STL.64 [R1+0x310], R16 ;  /* 0x0003101001007387 */ /* 0x0005e20000100a00 */
[----:B------:R-:W-:Y:S01]  /*50f0*/  MOV R13, 0xb53b133b ;  /* 0xb53b133b000d7802 */ /* 0x000fe20000000f00 */
[----:B0-----:R-:W-:Y:S01]  /*5100*/  HFMA2.MMA R6, -RZ, RZ, -0.0718994140625, -4320 ;  /* 0xac9aec38ff067435 */ /* 0x001fe200000001ff */
[----:B------:R-:W-:Y:S01]  /*5110*/  IMAD.MOV.U32 R7, RZ, RZ, 0x2b98eb50 ;  /* 0x2b98eb50ff077424 */ /* 0x000fe200078e00ff */
[----:B------:R0:W-:Y:S01]  /*5120*/  STL.64 [R1+0x320], R10 ;  /* 0x0003200a01007387 */ /* 0x0001e20000100a00 */
[----:B-1----:R-:W-:Y:S01]  /*5130*/  HFMA2.MMA R14, -RZ, RZ, 0.6474609375, -0.000142574310302734375 ;  /* 0x392e88acff0e7435 */ /* 0x002fe200000001ff */
[----:B------:R-:W-:Y:S02]  /*5140*/  IMAD.MOV.U32 R15, RZ, RZ, -0x46f9f482 ;  /* 0xb9060b7eff0f7424 */ /* 0x000fe400078e00ff */
[----:B------:R1:W-:Y:S01]  /*5150*/  STL.64 [R1+0x328], R12 ;  /* 0x0003280c01007387 */ /* 0x0003e20000100a00 */
[----:B--2---:R-:W-:Y:S01]  /*5160*/  HFMA2.MMA R17, -RZ, RZ, 0.17529296875, -0.0038089752197265625 ;  /* 0x319c9bcdff117435 */ /* 0x004fe200000001ff */
[----:B------:R-:W-:-:S02]  /*5170*/  MOV R16, 0x384231bf ;  /* 0x384231bf00107802 */ /* 0x000fc40000000f00 */
[----:B------:R2:W-:Y:S01]  /*5180*/  STL.64 [R1+0x318], R6 ;  /* 0x0003180601007387 */ /* 0x0005e20000100a00 */
[----:B0-----:R-:W-:Y:S01]  /*5190*/  HFMA2.MMA R10, -RZ, RZ, -0.378173828125, 7572 ;  /* 0xb60d6f65ff0a7435 */ /* 0x001fe200000001ff */
[----:B------:R-:W-:Y:S02]  /*51a0*/  IMAD.MOV.U32 R11, RZ, RZ, -0x5268961f ;  /* 0xad9769e1ff0b7424 */ /* 0x000fe400078e00ff */
[----:B------:R0:W-:Y:S01]  /*51b0*/  STL.64 [R1+0x330], R14 ;  /* 0x0003300e01007387 */ /* 0x0001e20000100a00 */
[----:B-1----:R-:W-:-:S03]  /*51c0*/  HFMA2.MMA R13, -RZ, RZ, -0.27587890625, -19.78125 ;  /* 0xb46accf2ff0d7435 */ /* 0x002fc600000001ff */
[----:B------:R1:W-:Y:S01]  /*51d0*/  STL.64 [R1+0x338], R16 ;  /* 0x0003381001007387 */ /* 0x0003e20000100a00 */
[----:B------:R-:W-:Y:S01]  /*51e0*/  MOV R12, 0x34ca97cc ;  /* 0x34ca97cc000c7802 */ /* 0x000fe20000000f00 */
[----:B--2---:R-:W-:Y:S01]  /*51f0*/  IMAD.MOV.U32 R6, RZ, RZ, -0x48ce3da8 ;  /* 0xb731c258ff067424 */ /* 0x004fe200078e00ff */
[----:B------:R-:W-:Y:S01]  /*5200*/  MOV R7, 0x36e39c79 ;  /* 0x36e39c7900077802 */ /* 0x000fe20000000f00 */
[----:B------:R2:W-:Y:S01]  /*5210*/  STL.64 [R1+0x348], R10 ;  /* 0x0003480a01007387 */ /* 0x0005e20000100a00 */
[----:B0-----:R-:W-:Y:S01]  /*5220*/  IMAD.MOV.U32 R14, RZ, RZ, 0x33859412 ;  /* 0x33859412ff0e7424 */ /* 0x001fe200078e00ff */
        /* <DEDUP_REMOVED lines=8> */
[----:B0-----:R-:W-:-:S03]  /*52b0*/  HFMA2.MMA R12, -RZ, RZ, 0.09210205078125, 635.5 ;  /* 0x2de560f7ff0c7435 */ /* 0x001fc600000001ff */
[----:B------:R0:W-:Y:S01]  /*52c0*/  STL.64 [R1+0x360], R16 ;  /* 0x0003601001007387 */ /* 0x0001e20000100a00 */
[----:B------:R-:W-:Y:S01]  /*52d0*/  IMAD.MOV.U32 R13, RZ, RZ, -0x5d44325b ;  /* 0xa2bbcda5ff0d7424 */ /* 0x000fe200078e00ff */
[----:B-1----:R-:W-:Y:S01]  /*52e0*/  HFMA2.MMA R7, -RZ, RZ, 0.0238494873046875, 0.0089569091796875 ;  /* 0x261b2096ff077435 */ /* 0x002fe200000001ff */
[----:B------:R-:W-:Y:S01]  /*52f0*/  MOV R6, 0xb0c04c88 ;  /* 0xb0c04c8800067802 */ /* 0x000fe20000000f00 */
[----:B------:R1:W-:Y:S01]  /*5300*/  STL.64 [R1+0x370], R10 ;  /* 0x0003700a01007387 */ /* 0x0003e20000100a00 */
[----:B--2---:R-:W-:Y:S01]  /*5310*/  HFMA2.MMA R15, -RZ, RZ, -0.763671875, 8164 ;  /* 0xba1c6ff9ff0f7435 */ /* 0x004fe200000001ff */
[----:B------:R-:W-:Y:S02]  /*5320*/  MOV R14, 0xac6d4b31 ;  /* 0xac6d4b31000e7802 */ /* 0x000fe40000000f00 */
[----:B------:R2:W-:Y:S01]  /*5330*/  STL.64 [R1+0x378], R12 ;  /* 0x0003780c01007387 */ /* 0x0005e20000100a00 */
[----:B0-----:R-:W-:Y:S01]  /*5340*/  IMAD.MOV.U32 R16, RZ, RZ, -0x4768e703 ;  /* 0xb89718fdff107424 */ /* 0x001fe200078e00ff */
[----:B------:R-:W-:-:S02]  /*5350*/  MOV R17, 0x3a31cb4e ;  /* 0x3a31cb4e00117802 */ /* 0x000fc40000000f00 */
[----:B------:R0:W-:Y:S01]  /*5360*/  STL.64 [R1+0x368], R6 ;  /* 0x0003680601007387 */ /* 0x0001e20000100a00 */
[----:B-1----:R-:W-:Y:S01]  /*5370*/  HFMA2.MMA R11, -RZ, RZ, -0.58642578125, -64.125 ;  /* 0xb8b1d402ff0b7435 */ /* 0x002fe200000001ff */
[----:B------:R-:W-:Y:S02]  /*5380*/  MOV R10, 0x3443638e ;  /* 0x3443638e000a7802 */ /* 0x000fe40000000f00 */
[----:B------:R1:W-:Y:S01]  /*5390*/  STL.64 [R1+0x380], R14 ;  /* 0x0003800e01007387 */ /* 0x0003e20000100a00 */
[----:B--2---:R-:W-:-:S03]  /*53a0*/  IMAD.MOV.U32 R12, RZ, RZ, 0x38800900 ;  /* 0x38800900ff0c7424 */ /* 0x004fc600078e00ff */
[----:B------:R2:W-:Y:S01]  /*53b0*/  STL.64 [R1+0x388], R16 ;  /* 0x0003881001007387 */ /* 0x0005e20000100a00 */
[----:B------:R-:W-:Y:S01]  /*53c0*/  MOV R13, 0xb7b0c7e6 ;  /* 0xb7b0c7e6000d7802 */ /* 0x000fe20000000f00 */
[----:B0-----:R-:W-:Y:S01]  /*53d0*/  HFMA2.MMA R6, -RZ, RZ, -0.76904296875, -30.296875 ;  /* 0xba27cf93ff067435 */ /* 0x001fe200000001ff */
[----:B------:R-:W-:Y:S01]  /*53e0*/  IMAD.MOV.U32 R7, RZ, RZ, 0x39917d90 ;  /* 0x39917d90ff077424 */ /* 0x000fe200078e00ff */
[----:B------:R0:W-:Y:S01]  /*53f0*/  STL.64 [R1+0x398], R10 ;  /* 0x0003980a01007387 */ /* 0x0001e20000100a00 */
[----:B-1----:R-:W-:Y:S01]  /*5400*/  HFMA2.MMA R14, -RZ, RZ, -0.1390380859375, -1.1861324310302734375e-05 ;  /* 0xb07380c7ff0e7435 */ /* 0x002fe200000001ff */
[----:B------:R-:W-:Y:S02]  /*5410*/  IMAD.MOV.U32 R15, RZ, RZ, 0x3697f31f ;  /* 0x3697f31fff0f7424 */ /* 0x000fe400078e00ff */
[----:B------:R1:W-:Y:S01]  /*5420*/  STL.64 [R1+0x3a0], R12 ;  /* 0x0003a00c01007387 */ /* 0x0003e20000100a00 */
[----:B--2---:R-:W-:Y:S01]  /*5430*/  HFMA2.MMA R17, -RZ, RZ, 0.338134765625, -3.265625 ;  /* 0x3569c288ff117435 */ /* 0x004fe200000001ff */
[----:B------:R-:W-:-:S02]  /*5440*/  MOV R16, 0xb63ec69d ;  /* 0xb63ec69d00107802 */ /* 0x000fc40000000f00 */
[----:B------:R2:W-:Y:S01]  /*5450*/  STL.64 [R1+0x390], R6 ;  /* 0x0003900601007387 */ /* 0x0005e20000100a00 */
[----:B0-----:R-:W-:Y:S01]  /*5460*/  HFMA2.MMA R10, -RZ, RZ, 0.241943359375, 47.40625 ;  /* 0x33be51edff0a7435 */ /* 0x001fe200000001ff */
[----:B------:R-:W-:Y:S02]  /*5470*/  IMAD.MOV.U32 R11, RZ, RZ, -0x4d27aa03 ;  /* 0xb2d855fdff0b7424 */ /* 0x000fe400078e00ff */
[----:B------:R0:W-:Y:S01]  /*5480*/  STL.64 [R1+0x3a8], R14 ;  /* 0x0003a80e01007387 */ /* 0x0001e20000100a00 */
[----:B-1----:R-:W-:-:S03]  /*5490*/  HFMA2.MMA R13, -RZ, RZ, 0.1724853515625, -1513 ;  /* 0x3185e5e9ff0d7435 */ /* 0x002fc600000001ff */
        /* <DEDUP_REMOVED lines=8> */
[----:B-1----:R-:W-:Y:S01]  /*5520*/  HFMA2.MMA R16, -RZ, RZ, -0.0085296630859375, -367.25 ;  /* 0xa05eddbdff107435 */ /* 0x002fe200000001ff */
[----:B------:R-:W-:-:S02]  /*5530*/  IMAD.MOV.U32 R17, RZ, RZ, -0x514e0798 ;  /* 0xaeb1f868ff117424 */ /* 0x000fc400078e00ff */
[----:B------:R1:W-:Y:S01]  /*5540*/  STL.64 [R1+0x3b8], R6 ;  /* 0x0003b80601007387 */ /* 0x0003e20000100a00 */
[----:B--2---:R-:W-:Y:S01]  /*5550*/  IMAD.MOV.U32 R10, RZ, RZ, 0x3aaea573 ;  /* 0x3aaea573ff0a7424 */ /* 0x004fe200078e00ff */
[----:B------:R-:W-:Y:S02]  /*5560*/  MOV R11, 0xbafaede5 ;  /* 0xbafaede5000b7802 */ /* 0x000fe40000000f00 */
[----:B------:R2:W-:Y:S01]  /*5570*/  STL.64 [R1+0x3d0], R14 ;  /* 0x0003d00e01007387 */ /* 0x0005e20000100a00 */
[----:B0-----:R-:W-:-:S03]  /*5580*/  HFMA2.MMA R12, -RZ, RZ, 0.82080078125, 184 ;  /* 0x3a9159c0ff0c7435 */ /* 0x001fc600000001ff */
[----:B------:R0:W-:Y:S01]  /*5590*/  STL.64 [R1+0x3d8], R16 ;  /* 0x0003d81001007387 */ /* 0x0001e20000100a00 */
[----:B------:R-:W-:Y:S01]  /*55a0*/  IMAD.MOV.U32 R13, RZ, RZ, 0x35854f7b ;  /* 0x35854f7bff0d7424 */ /* 0x000fe200078e00ff */
[----:B-1----:R-:W-:Y:S01]  /*55b0*/  HFMA2.MMA R7, -RZ, RZ, -0.08209228515625, -0.0003426074981689453125 ;  /* 0xad418d9dff077435 */ /* 0x002fe200000001ff */
[----:B------:R-:W-:Y:S01]  /*55c0*/  MOV R6, 0x2e3a66b4 ;  /* 0x2e3a66b400067802 */ /* 0x000fe20000000f00 */
[----:B------:R1:W-:Y:S01]  /*55d0*/  STL.64 [R1+0x3e8], R10 ;  /* 0x0003e80a01007387 */ /* 0x0003e20000100a00 */
[----:B--2---:R-:W-:Y:S01]  /*55e0*/  HFMA2.MMA R15, -RZ, RZ, 0.734375, 0.000367641448974609375 ;  /* 0x39e00e06ff0f7435 */ /* 0x004fe200000001ff */
[----:B------:R-:W-:Y:S02]  /*55f0*/  MOV R14, 0xba055d4d ;  /* 0xba055d4d000e7802 */ /* 0x000fe40000000f00 */
[----:B------:R2:W-:Y:S01]  /*5600*/  STL.64 [R1+0x3f0], R12 ;  /* 0x0003f00c01007387 */ /* 0x0005e20000100a00 */
[----:B0-----:R-:W-:Y:S01]  /*5610*/  IMAD.MOV.U32 R16, RZ, RZ, -0x46cf38dc ;  /* 0xb930c724ff107424 */ /* 0x001fe200078e00ff */
[----:B------:R-:W-:-:S02]  /*5620*/  MOV R17, 0xb20bacf3 ;  /* 0xb20bacf300117802 */ /* 0x000fc40000000f00 */
[----:B------:R0:W-:Y:S01]  /*5630*/  STL.64 [R1+0x3e0], R6 ;  /* 0x0003e00601007387 */ /* 0x0001e20000100a00 */
[----:B-1----:R-:W-:Y:S01]  /*5640*/  HFMA2.MMA R11, -RZ, RZ, 0.09893798828125, 7.9572200775146484375e-05 ;  /* 0x2e550537ff0b7435 */ /* 0x002fe200000001ff */
[----:B------:R-:W-:Y:S02]  /*5650*/  MOV R10, 0x372f51d8 ;  /* 0x372f51d8000a7802 */ /* 0x000fe40000000f00 */
[----:B------:R1:W-:Y:S01]  /*5660*/  STL.64 [R1+0x3f8], R14 ;  /* 0x0003f80e01007387 */ /* 0x0003e20000100a00 */
[----:B--2---:R-:W-:-:S03]  /*5670*/  IMAD.MOV.U32 R12, RZ, RZ, -0x49efd53c ;  /* 0xb6102ac4ff0c7424 */ /* 0x004fc600078e00ff */
[----:B------:R2:W-:Y:S01]  /*5680*/  STL.64 [R1+0x400], R16 ;  /* 0x0004001001007387 */ /* 0x0005e20000100a00 */
[----:B------:R-:W-:Y:S01]  /*5690*/  MOV R13, 0x35b26ccc ;  /* 0x35b26ccc000d7802 */ /* 0x000fe20000000f00 */
[----:B0-----:R-:W-:Y:S01]  /*56a0*/  HFMA2.MMA R6, -RZ, RZ, 0.52978515625, -7944 ;  /* 0x383defc2ff067435 */ /* 0x001fe200000001ff */
[----:B------:R-:W-:Y:S01]  /*56b0*/  IMAD.MOV.U32 R7, RZ, RZ, -0x47fcd784 ;  /* 0xb803287cff077424 */ /* 0x000fe200078e00ff */
[----:B------:R0:W-:Y:S01]  /*56c0*/  STL.64 [R1+0x410], R10 ;  /* 0x0004100a01007387 */ /* 0x0001e20000100a00 */
[----:B-1----:R-:W-:Y:S01]  /*56d0*/  HFMA2.MMA R14, -RZ, RZ, -0.302734375, 95.6875 ;  /* 0xb4d855fbff0e7435 */ /* 0x002fe200000001ff */
[----:B------:R-:W-:Y:S02]  /*56e0*/  IMAD.MOV.U32 R15, RZ, RZ, -0x55ba340a ;  /* 0xaa45cbf6ff0f7424 */ /* 0x000fe400078e00ff */
[----:B------:R1:W-:Y:S01]  /*56f0*/  STL.64 [R1+0x418], R12 ;  /* 0x0004180c01007387 */ /* 0x0003e20000100a00 */
[----:B--2---:R-:W-:Y:S01]  /*5700*/  HFMA2.MMA R17, -RZ, RZ, -0.2242431640625, -0.000300884246826171875 ;  /* 0xb32d8ceeff117435 */ /* 0x004fe200000001ff */
[----:B------:R-:W-:-:S02]  /*5710*/  MOV R16, 0x3396a2a5 ;  /* 0x3396a2a500107802 */ /* 0x000fc40000000f00 */
[----:B------:R2:W-:Y:S01]  /*5720*/  STL.64 [R1+0x408], R6 ;  /* 0x0004080601007387 */ /* 0x0005e20000100a00 */
[----:B0-----:R-:W-:Y:S01]  /*5730*/  HFMA2.MMA R10, -RZ, RZ, -0.15478515625, -0.347412109375 ;  /* 0xb0f4b58fff0a7435 */ /* 0x001fe200000001ff */
[----:B------:R-:W-:Y:S02]  /*5740*/  IMAD.MOV.U32 R11, RZ, RZ, 0x3085f9d1 ;  /* 0x3085f9d1ff0b7424 */ /* 0x000fe400078e00ff */
[----:B------:R0:W-:Y:S01]  /*5750*/  STL.64 [R1+0x420], R14 ;  /* 0x0004200e01007387 */ /* 0x0001e20000100a00 */
[----:B-1----:R-:W-:-:S03]  /*5760*/  HFMA2.MMA R13, -RZ, RZ, 0.01334381103515625, -14.09375 ;  /* 0x22d5cb0cff0d7435 */ /* 0x002fc600000001ff */
        /* <DEDUP_REMOVED lines=8> */
[----:B-1----:R-:W-:Y:S01]  /*57f0*/  HFMA2.MMA R16, -RZ, RZ, 0.6455078125, 2626 ;  /* 0x392a6921ff107435 */ /* 0x002fe200000001ff */
[----:B------:R-:W-:-:S02]  /*5800*/  IMAD.MOV.U32 R17, RZ, RZ, -0x44f8c6dd ;  /* 0xbb073923ff117424 */ /* 0x000fc400078e00ff */
[----:B------:R1:W-:Y:S01]  /*5810*/  STL.64 [R1+0x430], R6 ;  /* 0x0004300601007387 */ /* 0x0003e20000100a00 */
[----:B--2---:R-:W-:-:S03]  /*5820*/  HFMA2.MMA R11, -RZ, RZ, 0.71728515625, -47744 ;  /* 0x39bdf9d4ff0b7435 */ /* 0x004fc600000001ff */
[----:B------:R2:W-:Y:S01]  /*5830*/  STL.64 [R1+0x448], R14 ;  /* 0x0004480e01007387 */ /* 0x0005e20000100a00 */
[----:B------:R-:W-:Y:S01]  /*5840*/  IMAD.MOV.U32 R10, RZ, RZ, -0x4b29b865 ;  /* 0xb4d6479bff0a7424 */ /* 0x000fe200078e00ff */
[----:B0-----:R-:W-:Y:S01]  /*5850*/  MOV R12, 0xb9938e1b ;  /* 0xb9938e1b000c7802 */ /* 0x001fe20000000f00 */
[----:B------:R-:W-:Y:S01]  /*5860*/  IMAD.MOV.U32 R13, RZ, RZ, 0x38db2466 ;  /* 0x38db2466ff0d7424 */ /* 0x000fe200078e00ff */
[----:B------:R0:W-:Y:S01]  /*5870*/  STL.64 [R1+0x450], R16 ;  /* 0x0004501001007387 */ /* 0x0001e20000100a00 */
[----:B-1----:R-:W-:Y:S02]  /*5880*/  MOV R6, 0x3b0c2df0 ;  /* 0x3b0c2df000067802 */ /* 0x002fe40000000f00 */
[----:B------:R-:W-:Y:S01]  /*5890*/  MOV R7, 0xba847eb2 ;  /* 0xba847eb200077802 */ /* 0x000fe20000000f00 */
[----:B------:R1:W-:Y:S01]  /*58a0*/  STL.64 [R1+0x468], R12 ;  /* 0x0004680c01007387 */ /* 0x0003e20000100a00 */
[----:B--2---:R-:W-:Y:S01]  /*58b0*/  HFMA2.MMA R14, -RZ, RZ, 0.1583251953125, -3.76171875 ;  /* 0x3111c386ff0e7435 */ /* 0x004fe200000001ff */
[----:B------:R-:W-:-:S02]  /*58c0*/  MOV R15, 0xb7d840e1 ;  /* 0xb7d840e1000f7802 */ /* 0x000fc40000000f00 */
[----:B------:R2:W-:Y:S01]  /*58d0*/  STL.64 [R1+0x458], R6 ;  /* 0x0004580601007387 */ /* 0x0005e20000100a00 */
[----:B0-----:R-:W-:Y:S01]  /*58e0*/  HFMA2.MMA R17, -RZ, RZ, -0.421142578125, 14.125 ;  /* 0xb6bd4b10ff117435 */ /* 0x001fe200000001ff */
[----:B------:R-:W-:Y:S02]  /*58f0*/  IMAD.MOV.U32 R16, RZ, RZ, 0x3790f86c ;  /* 0x3790f86cff107424 */ /* 0x000fe400078e00ff */
[----:B------:R0:W-:Y:S01]  /*5900*/  STL.64 [R1+0x460], R10 ;  /* 0x0004600a01007387 */ /* 0x0001e20000100a00 */
[----:B-1----:R-:W-:-:S03]  /*5910*/  HFMA2.MMA R13, -RZ, RZ, -0.2216796875, -11232 ;  /* 0xb318f17cff0d7435 */ /* 0x002fc600000001ff */
[----:B------:R1:W-:Y:S01]  /*5920*/  STL.64 [R1+0x470], R14 ;  /* 0x0004700e01007387 */ /* 0x0003e20000100a00 */
[----:B------:R-:W-:Y:S01]  /*5930*/  IMAD.MOV.U32 R12, RZ, RZ, 0x29526277 ;  /* 0x29526277ff0c7424 */ /* 0x000fe200078e00ff */
[----:B--2---:R-:W-:Y:S01]  /*5940*/  MOV R6, 0xad41f120 ;  /* 0xad41f12000067802 */ /* 0x004fe20000000f00 */
[----:B------:R-:W-:Y:S01]  /*5950*/  IMAD.MOV.U32 R7, RZ, RZ, 0x3596a2b5 ;  /* 0x3596a2b5ff077424 */ /* 0x000fe200078e00ff */
[----:B------:R2:W-:Y:S01]  /*5960*/  STL.64 [R1+0x478], R16 ;  /* 0x0004781001007387 */ /* 0x0005e20000100a00 */
[----:B0-----:R-:W-:Y:S01]  /*5970*/  HFMA2.MMA R10, -RZ, RZ, -0.326171875, 1470 ;  /* 0xb53865beff0a7435 */ /* 0x001fe200000001ff */
[----:B------:R-:W-:Y:S02]  /*5980*/  MOV R11, 0x345dc32f ;  /* 0x345dc32f000b7802 */ /* 0x000fe40000000f00 */
[----:B------:R0:W-:Y:S01]  /*5990*/  STL.64 [R1+0x480], R6 ;  /* 0x0004800601007387 */ /* 0x0001e20000100a00 */
[----:B-1----:R-:W-:Y:S01]  /*59a0*/  MOV R14, 0x32afd7e3 ;  /* 0x32afd7e3000e7802 */ /* 0x002fe20000000f00 */
[----:B------:R-:W-:-:S02]  /*59b0*/  IMAD.MOV.U32 R15, RZ, RZ, -0x4e3865f7 ;  /* 0xb1c79a09ff0f7424 */ /* 0x000fc400078e00ff */
[----:B------:R1:W-:Y:S01]  /*59c0*/  STL.64 [R1+0x490], R12 ;  /* 0x0004900c01007387 */ /* 0x0003e20000100a00 */
[----:B--2---:R-:W-:Y:S01]  /*59d0*/  HFMA2.MMA R16, -RZ, RZ, -0.0199127197265625, -0.046417236328125 ;  /* 0xa519a9f1ff107435 */ /* 0x004fe200000001ff */
[----:B------:R-:W-:Y:S02]  /*59e0*/  MOV R17, 0x30785d67 ;  /* 0x30785d6700117802 */ /* 0x000fe40000000f00 */
[----:B------:R2:W-:Y:S01]  /*59f0*/  STL.64 [R1+0x488], R10 ;  /* 0x0004880a01007387 */ /* 0x0005e20000100a00 */
[----:B0-----:R-:W-:-:S03]  /*5a00*/  HFMA2.MMA R7, -RZ, RZ, 0.110595703125, 0.9189453125 ;  /* 0x2f143b5aff077435 */ /* 0x001fc600000001ff */
[----:B------:R0:W-:Y:S01]  /*5a10*/  STL.64 [R1+0x498], R14 ;  /* 0x0004980e01007387 */ /* 0x0001e20000100a00 */
[----:B------:R-:W-:Y:S01]  /*5a20*/  IMAD.MOV.U32 R6, RZ, RZ, -0x4ff7a9f6 ;  /* 0xb008560aff067424 */ /* 0x000fe200078e00ff */
[----:B-1----:R-:W-:Y:S01]  /*5a30*/  HFMA2.MMA R12, -RZ, RZ, -0.939453125, 3328 ;  /* 0xbb846a80ff0c7435 */ /* 0x002fe200000001ff */
[----:B------:R-:W-:Y:S01]  /*5a40*/  MOV R13, 0xb6128c3e ;  /* 0xb6128c3e000d7802 */ /* 0x000fe20000000f00 */
[----:B------:R1:W-:Y:S01]  /*5a50*/  STL.64 [R1+0x4a0], R16 ;  /* 0x0004a01001007387 */ /* 0x0003e20000100a00 */
[----:B--2---:R-:W-:Y:S01]  /*5a60*/  MOV R10, 0xbb8572b5 ;  /* 0xbb8572b5000a7802 */ /* 0x004fe20000000f00 */
[----:B------:R-:W-:Y:S02]  /*5a70*/  IMAD.MOV.U32 R11, RZ, RZ, 0x3bd1d34d ;  /* 0x3bd1d34dff0b7424 */ /* 0x000fe400078e00ff */
[----:B------:R2:W-:Y:S01]  /*5a80*/  STL.64 [R1+0x4a8], R6 ;  /* 0x0004a80601007387 */ /* 0x0005e20000100a00 */
[----:B0-----:R-:W-:Y:S01]  /*5a90*/  HFMA2.MMA R15, -RZ, RZ, -0.87548828125, 0.0038356781005859375 ;  /* 0xbb011bdbff0f7435 */ /* 0x001fe200000001ff */
[----:B------:R-:W-:-:S02]  /*5aa0*/  IMAD.MOV.U32 R14, RZ, RZ, 0x3b0e7a69 ;  /* 0x3b0e7a69ff0e7424 */ /* 0x000fc400078e00ff */
[----:B------:R0:W-:Y:S01]  /*5ab0*/  STL.64 [R1+0x4b0], R10 ;  /* 0x0004b00a01007387 */ /* 0x0001e20000100a00 */
[----:B-1----:R-:W-:Y:S01]  /*5ac0*/  MOV R16, 0x3a5b23f8 ;  /* 0x3a5b23f800107802 */ /* 0x002fe20000000f00 */
[----:B------:R-:W-:Y:S02]  /*5ad0*/  IMAD.MOV.U32 R17, RZ, RZ, 0x32a708fe ;  /* 0x32a708feff117424 */ /* 0x000fe400078e00ff */
[----:B------:R1:W-:Y:S01]  /*5ae0*/  STL.64 [R1+0x4b8], R12 ;  /* 0x0004b80c01007387 */ /* 0x0003e20000100a00 */
[----:B--2---:R-:W-:-:S03]  /*5af0*/  HFMA2.MMA R6, -RZ, RZ, -0.69091796875, 0.03521728515625 ;  /* 0xb9872882ff067435 */ /* 0x004fc600000001ff */
[----:B------:R2:W-:Y:S01]  /*5b00*/  STL.64 [R1+0x4c0], R14 ;  /* 0x0004c00e01007387 */ /* 0x0005e20000100a00 */
[----:B------:R-:W-:Y:S01]  /*5b10*/  MOV R7, 0x3947558c ;  /* 0x3947558c00077802 */ /* 0x000fe20000000f00 */
[----:B0-----:R-:W-:Y:S01]  /*5b20*/  HFMA2.MMA R11, -RZ, RZ, -0.1112060546875, -6.7578125 ;  /* 0xaf1ec6c2ff0b7435 */ /* 0x001fe200000001ff */
[----:B------:R-:W-:Y:S01]  /*5b30*/  IMAD.MOV.U32 R10, RZ, RZ, -0x477207b8 ;  /* 0xb88df848ff0a7424 */ /* 0x000fe200078e00ff */
[----:B------:R0:W-:Y:S01]  /*5b40*/  STL.64 [R1+0x4c8], R16 ;  /* 0x0004c81001007387 */ /* 0x0001e20000100a00 */
[----:B-1----:R-:W-:Y:S01]  /*5b50*/  MOV R12, 0x3783ce5d ;  /* 0x3783ce5d000c7802 */ /* 0x002fe20000000f00 */
[----:B------:R-:W-:Y:S02]  /*5b60*/  IMAD.MOV.U32 R13, RZ, RZ, -0x48d3209f ;  /* 0xb72cdf61ff0d7424 */ /* 0x000fe400078e00ff */
[----:B------:R1:W-:Y:S01]  /*5b70*/  STL.64 [R1+0x4d0], R6 ;  /* 0x0004d00601007387 */ /* 0x0003e20000100a00 */
[----:B--2---:R-:W-:Y:S01]  /*5b80*/  HFMA2.MMA R14, -RZ, RZ, 0.397705078125, -3.591796875 ;  /* 0x365dc32fff0e7435 */ /* 0x004fe200000001ff */
[----:B------:R-:W-:-:S02]  /*5b90*/  MOV R15, 0x2b60b368 ;  /* 0x2b60b368000f7802 */ /* 0x000fc40000000f00 */
[----:B------:R2:W-:Y:S01]  /*5ba0*/  STL.64 [R1+0x4e0], R12 ;  /* 0x0004e00c01007387 */ /* 0x0005e20000100a00 */
[----:B0-----:R-:W-:Y:S01]  /*5bb0*/  HFMA2.MMA R17, -RZ, RZ, 0.30078125, -34.90625 ;  /* 0x34d0d05dff117435 */ /* 0x001fe200000001ff */
[----:B------:R-:W-:Y:S02]  /*5bc0*/  IMAD.MOV.U32 R16, RZ, RZ, -0x4ad3f055 ;  /* 0xb52c0fabff107424 */ /* 0x000fe400078e00ff */
[----:B------:R0:W-:Y:S01]  /*5bd0*/  STL.64 [R1+0x4d8], R10 ;  /* 0x0004d80a01007387 */ /* 0x0001e20000100a00 */
[----:B-1----:R-:W-:Y:S01]  /*5be0*/  MOV R6, 0xb3f9808b ;  /* 0xb3f9808b00067802 */ /* 0x002fe20000000f00 */
[----:B------:R-:W-:Y:S02]  /*5bf0*/  IMAD.MOV.U32 R7, RZ, RZ, -0x58b5070d ;  /* 0xa74af8f3ff077424 */ /* 0x000fe400078e00ff */
[----:B------:R1:W-:Y:S01]  /*5c00*/  STL.64 [R1+0x4e8], R14 ;  /* 0x0004e80e01007387 */ /* 0x0003e20000100a00 */
[----:B--2---:R-:W-:Y:S01]  /*5c10*/  HFMA2.MMA R13, -RZ, RZ, 0.007099151611328125, 0.256103515625 ;  /* 0x1f453419ff0d7435 */ /* 0x004fe200000001ff */
[----:B------:R-:W-:-:S02]  /*5c20*/  IMAD.MOV.U32 R12, RZ, RZ, 0x315e5907 ;  /* 0x315e5907ff0c7424 */ /* 0x000fc400078e00ff */
[----:B------:R2:W-:Y:S01]  /*5c30*/  STL.64 [R1+0x4f0], R16 ;  /* 0x0004f01001007387 */ /* 0x0005e20000100a00 */
[----:B0-----:R-:W-:Y:S01]  /*5c40*/  HFMA2.MMA R10, -RZ, RZ, 0.208251953125, -2.10546875 ;  /* 0x32aac036ff0a7435 */ /* 0x001fe200000001ff */
[----:B------:R-:W-:Y:S02]  /*5c50*/  MOV R11, 0xb243fbaf ;  /* 0xb243fbaf000b7802 */ /* 0x000fe40000000f00 */
[----:B------:R0:W-:Y:S01]  /*5c60*/  STL.64 [R1+0x4f8], R6 ;  /* 0x0004f80601007387 */ /* 0x0001e20000100a00 */
[----:B-1----:R-:W-:Y:S01]  /*5c70*/  MOV R14, 0xb00a9a1c ;  /* 0xb00a9a1c000e7802 */ /* 0x002fe20000000f00 */
[----:B------:R-:W-:Y:S02]  /*5c80*/  IMAD.MOV.U32 R15, RZ, RZ, -0x443d1c1a ;  /* 0xbbc2e3e6ff0f7424 */ /* 0x000fe400078e00ff */
[----:B------:R1:W-:Y:S01]  /*5c90*/  STL.64 [R1+0x508], R12 ;  /* 0x0005080c01007387 */ /* 0x0003e20000100a00 */
[----:B--2---:R-:W-:Y:S01]  /*5ca0*/  HFMA2.MMA R16, -RZ, RZ, -0.75634765625, -0.0028533935546875 ;  /* 0xba0d99d8ff107435 */ /* 0x004fe200000001ff */
[----:B------:R-:W-:-:S02]  /*5cb0*/  MOV R17, 0x3c10084d ;  /* 0x3c10084d00117802 */ /* 0x000fc40000000f00 */
[----:B------:R2:W-:Y:S01]  /*5cc0*/  STL.64 [R1+0x500], R10 ;  /* 0x0005000a01007387 */ /* 0x0005e20000100a00 */
[----:B0-----:R-:W-:-:S03]  /*5cd0*/  HFMA2.MMA R7, -RZ, RZ, 0.955078125, 8.0625 ;  /* 0x3ba44808ff077435 */ /* 0x001fc600000001ff */
[----:B------:R0:W-:Y:S01]  /*5ce0*/  STL.64 [R1+0x510], R14 ;  /* 0x0005100e01007387 */ /* 0x0001e20000100a00 */
[----:B------:R-:W-:Y:S01]  /*5cf0*/  IMAD.MOV.U32 R6, RZ, RZ, -0x43de7e19 ;  /* 0xbc2181e7ff067424 */ /* 0x000fe200078e00ff */
[----:B-1----:R-:W-:Y:S01]  /*5d00*/  HFMA2.MMA R12, -RZ, RZ, 0.859375, 2.35546875 ;  /* 0x3ae040b6ff0c7435 */ /* 0x002fe200000001ff */
[----:B------:R-:W-:Y:S01]  /*5d10*/  MOV R13, 0xba31758e ;  /* 0xba31758e000d7802 */ /* 0x000fe20000000f00 */
[----:B------:R1:W-:Y:S01]  /*5d20*/  STL.64 [R1+0x518], R16 ;  /* 0x0005181001007387 */ /* 0x0003e20000100a00 */
[----:B--2---:R-:W-:Y:S01]  /*5d30*/  MOV R10, 0x35abe64f ;  /* 0x35abe64f000a7802 */ /* 0x004fe20000000f00 */
[----:B------:R-:W-:Y:S02]  /*5d40*/  IMAD.MOV.U32 R11, RZ, RZ, -0x44f8d348 ;  /* 0xbb072cb8ff0b7424 */ /* 0x000fe400078e00ff */
[----:B------:R2:W-:Y:S01]  /*5d50*/  STL.64 [R1+0x520], R6 ;  /* 0x0005200601007387 */ /* 0x0005e20000100a00 */
[----:B0-----:R-:W-:Y:S01]  /*5d60*/  HFMA2.MMA R15, -RZ, RZ, 0.65869140625, -0.365478515625 ;  /* 0x3945b5d9ff0f7435 */ /* 0x001fe200000001ff */
[----:B------:R-:W-:-:S02]  /*5d70*/  IMAD.MOV.U32 R14, RZ, RZ, -0x4e12e0cd ;  /* 0xb1ed1f33ff0e7424 */ /* 0x000fc400078e00ff */
[----:B------:R0:W-:Y:S01]  /*5d80*/  STL.64 [R1+0x528], R10 ;  /* 0x0005280a01007387 */ /* 0x0001e20000100a00 */
[----:B-1----:R-:W-:Y:S01]  /*5d90*/  MOV R16, 0xb90c7582 ;  /* 0xb90c758200107802 */ /* 0x002fe20000000f00 */
[----:B------:R-:W-:Y:S02]  /*5da0*/  IMAD.MOV.U32 R17, RZ, RZ, 0x38420ab7 ;  /* 0x38420ab7ff117424 */ /* 0x000fe400078e00ff */
[----:B------:R1:W-:Y:S01]  /*5db0*/  STL.64 [R1+0x530], R12 ;  /* 0x0005300c01007387 */ /* 0x0003e20000100a00 */
[----:B--2---:R-:W-:Y:S01]  /*5dc0*/  HFMA2.MMA R6, -RZ, RZ, 0.0966796875, 0.000797748565673828125 ;  /* 0x2e301289ff067435 */ /* 0x004fe200000001ff */
[----:B------:R-:W-:Y:S02]  /*5dd0*/  MOV R7, 0xb72c0fb2 ;  /* 0xb72c0fb200077802 */ /* 0x000fe40000000f00 */
[----:B------:R2:W-:Y:S01]  /*5de0*/  STL.64 [R1+0x538], R14 ;  /* 0x0005380e01007387 */ /* 0x0005e20000100a00 */
[----:B0-----:R-:W-:Y:S01]  /*5df0*/  HFMA2.MMA R11, -RZ, RZ, -0.3779296875, 137.5 ;  /* 0xb60c584cff0b7435 */ /* 0x001fe200000001ff */
[----:B------:R-:W-:-:S02]  /*5e00*/  IMAD.MOV.U32 R10, RZ, RZ, 0x36dddd64 ;  /* 0x36dddd64ff0a7424 */ /* 0x000fc400078e00ff */
[----:B------:R0:W-:Y:S01]  /*5e10*/  STL.64 [R1+0x540], R16 ;  /* 0x0005401001007387 */ /* 0x0001e20000100a00 */
[----:B-1----:R-:W-:Y:S01]  /*5e20*/  MOV R12, 0xaa6be562 ;  /* 0xaa6be562000c7802 */ /* 0x002fe20000000f00 */
[----:B------:R-:W-:Y:S02]  /*5e30*/  IMAD.MOV.U32 R13, RZ, RZ, 0x34d57045 ;  /* 0x34d57045ff0d7424 */ /* 0x000fe400078e00ff */
[----:B------:R1:W-:Y:S01]  /*5e40*/  STL.64 [R1+0x548], R6 ;  /* 0x0005480601007387 */ /* 0x0003e20000100a00 */
[----:B--2---:R-:W-:Y:S01]  /*5e50*/  HFMA2.MMA R14, -RZ, RZ, -0.28125, -0.005046844482421875 ;  /* 0xb4809d2bff0e7435 */ /* 0x004fe200000001ff */
[----:B------:R-:W-:Y:S02]  /*5e60*/  MOV R15, 0x3398dd34 ;  /* 0x3398dd34000f7802 */ /* 0x000fe40000000f00 */
[----:B------:R2:W-:Y:S01]  /*5e70*/  STL.64 [R1+0x558], R12 ;  /* 0x0005580c01007387 */ /* 0x0005e20000100a00 */
[----:B0-----:R-:W-:Y:S01]  /*5e80*/  HFMA2.MMA R17, -RZ, RZ, -0.1971435546875, -1835 ;  /* 0xb24fe72bff117435 */ /* 0x001fe200000001ff */
[----:B------:R-:W-:-:S02]  /*5e90*/  IMAD.MOV.U32 R16, RZ, RZ, 0x2680a18f ;  /* 0x2680a18fff107424 */ /* 0x000fc400078e00ff */
[----:B------:R0:W-:Y:S01]  /*5ea0*/  STL.64 [R1+0x550], R10 ;  /* 0x0005500a01007387 */ /* 0x0001e20000100a00 */
[----:B-1----:R-:W-:Y:S01]  /*5eb0*/  MOV R6, 0x31ee4973 ;  /* 0x31ee497300067802 */ /* 0x002fe20000000f00 */
[----:B------:R-:W-:Y:S02]  /*5ec0*/  IMAD.MOV.U32 R7, RZ, RZ, -0x4ef8e330 ;  /* 0xb1071cd0ff077424 */ /* 0x000fe400078e00ff */
[----:B------:R1:W-:Y:S01]  /*5ed0*/  STL.64 [R1+0x560], R14 ;  /* 0x0005600e01007387 */ /* 0x0003e20000100a00 */
[----:B--2---:R-:W-:Y:S01]  /*5ee0*/  HFMA2.MMA R13, -RZ, RZ, 0.432373046875, -199.5 ;  /* 0x36ebda3cff0d7435 */ /* 0x004fe200000001ff */
[----:B------:R-:W-:Y:S02]  /*5ef0*/  IMAD.MOV.U32 R12, RZ, RZ, 0x3ca4373f ;  /* 0x3ca4373fff0c7424 */ /* 0x000fe400078e00ff */
[----:B------:R2:W-:Y:S01]  /*5f00*/  STL.64 [R1+0x568], R16 ;  /* 0x0005681001007387 */ /* 0x0005e20000100a00 */
[----:B0-----:R-:W-:Y:S01]  /*5f10*/  HFMA2.MMA R10, -RZ, RZ, 1.138671875, -0.0004088878631591796875 ;  /* 0x3c8e8eb3ff0a7435 */ /* 0x001fe200000001ff */
[----:B------:R-:W-:-:S02]  /*5f20*/  MOV R11, 0xbcf1e474 ;  /* 0xbcf1e474000b7802 */ /* 0x000fc40000000f00 */
[----:B------:R0:W-:Y:S01]  /*5f30*/  STL.64 [R1+0x570], R6 ;  /* 0x0005700601007387 */ /* 0x0001e20000100a00 */
[----:B-1----:R-:W-:Y:S01]  /*5f40*/  MOV R14, 0xbc4ac247 ;  /* 0xbc4ac247000e7802 */ /* 0x002fe20000000f00 */
[----:B------:R-:W-:Y:S02]  /*5f50*/  IMAD.MOV.U32 R15, RZ, RZ, 0x3c443837 ;  /* 0x3c443837ff0f7424 */ /* 0x000fe400078e00ff */
[----:B------:R1:W-:Y:S01]  /*5f60*/  STL.64 [R1+0x580], R12 ;  /* 0x0005800c01007387 */ /* 0x0003e20000100a00 */
[----:B--2---:R-:W-:Y:S01]  /*5f70*/  HFMA2.MMA R16, -RZ, RZ, -0.96142578125, 22032 ;  /* 0xbbb17561ff107435 */ /* 0x004fe200000001ff */
[----:B------:R-:W-:Y:S02]  /*5f80*/  MOV R17, 0xb387ea89 ;  /* 0xb387ea8900117802 */ /* 0x000fe40000000f00 */
[----:B------:R2:W-:Y:S01]  /*5f90*/  STL.64 [R1+0x578], R10 ;  /* 0x0005780a01007387 */ /* 0x0005e20000100a00 */
[----:B0-----:R-:W-:Y:S01]  /*5fa0*/  HFMA2.MMA R7, -RZ, RZ, -0.84423828125, 0.01085662841796875 ;  /* 0xbac1218fff077435 */ /* 0x001fe200000001ff */
[----:B------:R-:W-:-:S02]  /*5fb0*/  IMAD.MOV.U32 R6, RZ, RZ, 0x3af72347 ;  /* 0x3af72347ff067424 */ /* 0x000fc400078e00ff */
[----:B------:R0:W-:Y:S01]  /*5fc0*/  STL.64 [R1+0x588], R14 ;  /* 0x0005880e01007387 */ /* 0x0001e20000100a00 */
[----:B-1----:R-:W-:Y:S01]  /*5fd0*/  HFMA2.MMA R12, -RZ, RZ, -0.6357421875, -0.0003497600555419921875 ;  /* 0xb9168dbbff0c7435 */ /* 0x002fe200000001ff */
[----:B------:R-:W-:Y:S02]  /*5fe0*/  MOV R13, 0x38cfff8d ;  /* 0x38cfff8d000d7802 */ /* 0x000fe40000000f00 */
[----:B------:R1:W-:Y:S01]  /*5ff0*/  STL.64 [R1+0x590], R16 ;  /* 0x0005901001007387 */ /* 0x0003e20000100a00 */
[----:B--2---:R-:W-:Y:S01]  /*6000*/  MOV R10, 0x3a118808 ;  /* 0x3a118808000a7802 */ /* 0x004fe20000000f00 */
[----:B------:R-:W-:Y:S02]  /*6010*/  IMAD.MOV.U32 R11, RZ, RZ, 0x30100e08 ;  /* 0x30100e08ff0b7424 */ /* 0x000fe400078e00ff */
[----:B------:R2:W-:Y:S01]  /*6020*/  STL.64 [R1+0x598], R6 ;  /* 0x0005980601007387 */ /* 0x0005e20000100a00 */
[----:B0-----:R-:W-:Y:S01]  /*6030*/  HFMA2.MMA R15, -RZ, RZ, -0.07000732421875, -0.0039005279541015625 ;  /* 0xac7b9bfdff0f7435 */ /* 0x001fe200000001ff */
[----:B------:R-:W-:-:S02]  /*6040*/  IMAD.MOV.U32 R14, RZ, RZ, -0x47f3a7b4 ;  /* 0xb80c584cff0e7424 */ /* 0x000fc400078e00ff */
[----:B------:R0:W-:Y:S01]  /*6050*/  STL.64 [R1+0x5a0], R10 ;  /* 0x0005a00a01007387 */ /* 0x0001e20000100a00 */
[----:B-1----:R-:W-:Y:S01]  /*6060*/  MOV R16, 0x36f01e4e ;  /* 0x36f01e4e00107802 */ /* 0x002fe20000000f00 */
[----:B------:R-:W-:Y:S02]  /*6070*/  IMAD.MOV.U32 R17, RZ, RZ, -0x4967455d ;  /* 0xb698baa3ff117424 */ /* 0x000fe400078e00ff */
[----:B------:R1:W-:Y:S01]  /*6080*/  STL.64 [R1+0x5a8], R12 ;  /* 0x0005a80c01007387 */ /* 0x0003e20000100a00 */
[----:B--2---:R-:W-:Y:S01]  /*6090*/  HFMA2.MMA R6, -RZ, RZ, 0.359130859375, 0.00109958648681640625 ;  /* 0x35bf1481ff067435 */ /* 0x004fe200000001ff */
[----:B------:R-:W-:Y:S02]  /*60a0*/  MOV R7, 0x28a95d1c ;  /* 0x28a95d1c00077802 */ /* 0x000fe40000000f00 */
[----:B------:R2:W-:Y:S01]  /*60b0*/  STL.64 [R1+0x5b0], R14 ;  /* 0x0005b00e01007387 */ /* 0x0005e20000100a00 */
[----:B0-----:R-:W-:Y:S01]  /*60c0*/  HFMA2.MMA R11, -RZ, RZ, 0.260498046875, 4.79296875 ;  /* 0x342b44cbff0b7435 */ /* 0x001fe200000001ff */
[----:B------:R-:W-:-:S02]  /*60d0*/  IMAD.MOV.U32 R10, RZ, RZ, -0x4b711113 ;  /* 0xb48eeeedff0a7424 */ /* 0x000fc400078e00ff */
[----:B------:R0:W-:Y:S01]  /*60e0*/  STL.64 [R1+0x5b8], R16 ;  /* 0x0005b81001007387 */ /* 0x0001e20000100a00 */
[----:B-1----:R-:W-:Y:S01]  /*60f0*/  MOV R12, 0xb34aab39 ;  /* 0xb34aab39000c7802 */ /* 0x002fe20000000f00 */
[----:B------:R-:W-:Y:S02]  /*6100*/  IMAD.MOV.U32 R13, RZ, RZ, -0x5b69df18 ;  /* 0xa49620e8ff0d7424 */ /* 0x000fe400078e00ff */
[----:B------:R1:W-:Y:S01]  /*6110*/  STL.64 [R1+0x5c0], R6 ;  /* 0x0005c00601007387 */ /* 0x0003e20000100a00 */
[----:B--2---:R-:W-:Y:S01]  /*6120*/  HFMA2.MMA R14, -RZ, RZ, 0.1885986328125, 0.00152683258056640625 ;  /* 0x32091641ff0e7435 */ /* 0x004fe200000001ff */
[----:B------:R-:W-:Y:S02]  /*6130*/  MOV R15, 0x3cf7cd03 ;  /* 0x3cf7cd03000f7802 */ /* 0x000fe40000000f00 */
[----:B------:R2:W-:Y:S01]  /*6140*/  STL.64 [R1+0x5d0], R12 ;  /* 0x0005d00c01007387 */ /* 0x0005e20000100a00 */
[----:B0-----:R-:W-:Y:S01]  /*6150*/  HFMA2.MMA R17, -RZ, RZ, -1.32421875, -0.000303745269775390625 ;  /* 0xbd4c8cfaff117435 */ /* 0x001fe200000001ff */
[----:B------:R-:W-:-:S02]  /*6160*/  IMAD.MOV.U32 R16, RZ, RZ, 0x3b22a4c0 ;  /* 0x3b22a4c0ff107424 */ /* 0x000fc400078e00ff */
[----:B------:R0:W-:Y:S01]  /*6170*/  STL.64 [R1+0x5c8], R10 ;  /* 0x0005c80a01007387 */ /* 0x0001e20000100a00 */
[----:B-1----:R-:W-:Y:S01]  /*6180*/  MOV R6, 0x3d756a1b ;  /* 0x3d756a1b00067802 */ /* 0x002fe20000000f00 */
[----:B------:R-:W-:Y:S02]  /*6190*/  IMAD.MOV.U32 R7, RZ, RZ, -0x42faf2e3 ;  /* 0xbd050d1dff077424 */ /* 0x000fe400078e00ff */
[----:B------:R1:W-:Y:S01]  /*61a0*/  STL.64 [R1+0x5d8], R14 ;  /* 0x0005d80e01007387 */ /* 0x0003e20000100a00 */
[----:B--2---:R-:W-:Y:S01]  /*61b0*/  HFMA2.MMA R13, -RZ, RZ, 0.96337890625, -2856 ;  /* 0x3bb5e994ff0d7435 */ /* 0x004fe200000001ff */
[----:B------:R-:W-:Y:S02]  /*61c0*/  IMAD.MOV.U32 R12, RZ, RZ, -0x43a6b9fa ;  /* 0xbc594606ff0c7424 */ /* 0x000fe400078e00ff */
[----:B------:R2:W-:Y:S01]  /*61d0*/  STL.64 [R1+0x5e0], R16 ;  /* 0x0005e01001007387 */ /* 0x0005e20000100a00 */
[----:B0-----:R-:W-:Y:S01]  /*61e0*/  HFMA2.MMA R10, -RZ, RZ, -0.421630859375, -45600 ;  /* 0xb6bff991ff0a7435 */ /* 0x001fe200000001ff */
[----:B------:R-:W-:-:S02]  /*61f0*/  MOV R11, 0x3c772822 ;  /* 0x3c772822000b7802 */ /* 0x000fc40000000f00 */
[----:B------:R0:W-:Y:S01]  /*6200*/  STL.64 [R1+0x5e8], R6 ;  /* 0x0005e80601007387 */ /* 0x0001e20000100a00 */
[----:B-1----:R-:W-:Y:S01]  /*6210*/  MOV R14, 0x3301fab9 ;  /* 0x3301fab9000e7802 */ /* 0x002fe20000000f00 */
[----:B------:R-:W-:Y:S02]  /*6220*/  IMAD.MOV.U32 R15, RZ, RZ, -0x451e2b3b ;  /* 0xbae1d4c5ff0f7424 */ /* 0x000fe400078e00ff */
[----:B------:R1:W-:Y:S01]  /*6230*/  STL.64 [R1+0x5f8], R12 ;  /* 0x0005f80c01007387 */ /* 0x0003e20000100a00 */
[----:B--2---:R-:W-:Y:S01]  /*6240*/  HFMA2.MMA R17, -RZ, RZ, -0.74462890625, -0.0031642913818359375 ;  /* 0xb9f59a7bff117435 */ /* 0x004fe200000001ff */
[----:B------:R-:W-:Y:S02]  /*6250*/  MOV R16, 0x3aa8ffa4 ;  /* 0x3aa8ffa400107802 */ /* 0x000fe40000000f00 */
[----:B------:R2:W-:Y:S01]  /*6260*/  STL.64 [R1+0x5f0], R10 ;  /* 0x0005f00a01007387 */ /* 0x0005e20000100a00 */
[----:B0-----:R-:W-:Y:S01]  /*6270*/  IMAD.MOV.U32 R6, RZ, RZ, -0x50b6c2c3 ;  /* 0xaf493d3dff067424 */ /* 0x001fe200078e00ff */
[----:B------:R-:W-:-:S02]  /*6280*/  MOV R7, 0x38f01e51 ;  /* 0x38f01e5100077802 */ /* 0x000fc40000000f00 */
[----:B------:R0:W-:Y:S01]  /*6290*/  STL.64 [R1+0x600], R14 ;  /* 0x0006000e01007387 */ /* 0x0001e20000100a00 */
[----:B-1----:R-:W-:Y:S01]  /*62a0*/  HFMA2.MMA R13, -RZ, RZ, -0.41845703125, -0.052032470703125 ;  /* 0xb6b2aaa9ff0d7435 */ /* 0x002fe200000001ff */
[----:B------:R-:W-:Y:S02]  /*62b0*/  MOV R12, 0x2b978533 ;  /* 0x2b978533000c7802 */ /* 0x000fe40000000f00 */
[----:B------:R1:W-:Y:S01]  /*62c0*/  STL.64 [R1+0x608], R16 ;  /* 0x0006081001007387 */ /* 0x0003e20000100a00 */
[----:B--2---:R-:W-:Y:S01]  /*62d0*/  HFMA2.MMA R10, -RZ, RZ, -0.5791015625, 6.30078125 ;  /* 0xb8a2464dff0a7435 */ /* 0x004fe200000001ff */
[----:B------:R-:W-:Y:S02]  /*62e0*/  IMAD.MOV.U32 R11, RZ, RZ, 0x37d6f710 ;  /* 0x37d6f710ff0b7424 */ /* 0x000fe400078e00ff */
[----:B------:R2:W-:Y:S01]  /*62f0*/  STL.64 [R1+0x610], R6 ;  /* 0x0006100601007387 */ /* 0x0005e20000100a00 */
[----:B0-----:R-:W-:Y:S01]  /*6300*/  IMAD.MOV.U32 R14, RZ, RZ, 0x3660ca4a ;  /* 0x3660ca4aff0e7424 */ /* 0x001fe200078e00ff */
[----:B------:R-:W-:-:S02]  /*6310*/  MOV R15, 0xb58b55b7 ;  /* 0xb58b55b7000f7802 */ /* 0x000fc40000000f00 */
[----:B------:R0:W-:Y:S01]  /*6320*/  STL.64 [R1+0x620], R12 ;  /* 0x0006200c01007387 */ /* 0x0001e20000100a00 */
[----:B-1----:R-:W-:-:S03]  /*6330*/  HFMA2.MMA R16, -RZ, RZ, -0.030426025390625, 0.0012359619140625 ;  /* 0xa7ca1510ff107435 */ /* 0x002fc600000001ff */
[----:B------:R1:W-:Y:S01]  /*6340*/  STL.64 [R1+0x628], R14 ;  /* 0x0006280e01007387 */ /* 0x0003e20000100a00 */
[----:B------:R-:W-:Y:S01]  /*6350*/  IMAD.MOV.U32 R17, RZ, RZ, 0x344da161 ;  /* 0x344da161ff117424 */ /* 0x000fe200078e00ff */
[----:B--2---:R-:W-:Y:S01]  /*6360*/  HFMA2.MMA R7, -RZ, RZ, 0.220703125, -0.00022685527801513671875 ;  /* 0x33108b6fff077435 */ /* 0x004fe200000001ff */
[----:B------:R-:W-:Y:S01]  /*6370*/  MOV R6, 0xb3f53521 ;  /* 0xb3f5352100067802 */ /* 0x000fe20000000f00 */
[----:B------:R2:W-:Y:S01]  /*6380*/  STL.64 [R1+0x618], R10 ;  /* 0x0006180a01007387 */ /* 0x0005e20000100a00 */
[----:B0-----:R-:W-:Y:S01]  /*6390*/  IMAD.MOV.U32 R12, RZ, RZ, -0x423524bd ;  /* 0xbdcadb43ff0c7424 */ /* 0x001fe200078e00ff */
[----:B------:R-:W-:Y:S02]  /*63a0*/  MOV R13, 0x3e37d95d ;  /* 0x3e37d95d000d7802 */ /* 0x000fe40000000f00 */
[----:B------:R0:W-:Y:S01]  /*63b0*/  STL.64 [R1+0x630], R16 ;  /* 0x0006301001007387 */ /* 0x0001e20000100a00 */
[----:B-1----:R-:W-:Y:S01]  /*63c0*/  HFMA2.MMA R14, -RZ, RZ, -1.5048828125, 5.2988529205322265625e-05 ;  /* 0xbe050379ff0e7435 */ /* 0x002fe200000001ff */
[----:B------:R-:W-:-:S02]  /*63d0*/  IMAD.MOV.U32 R15, RZ, RZ, -0x47fbf7d1 ;  /* 0xb804082fff0f7424 */ /* 0x000fc400078e00ff */
[----:B------:R1:W-:Y:S01]  /*63e0*/  STL.64 [R1+0x638], R6 ;  /* 0x0006380601007387 */ /* 0x0003e20000100a00 */
[----:B--2---:R-:W-:Y:S01]  /*63f0*/  HFMA2.MMA R11, -RZ, RZ, -1.435546875, 0.00492095947265625 ;  /* 0xbdbe1d0aff0b7435 */ /* 0x004fe200000001ff */
[----:B------:R-:W-:Y:S02]  /*6400*/  MOV R10, 0x3db95da4 ;  /* 0x3db95da4000a7802 */ /* 0x000fe40000000f00 */
[----:B------:R2:W-:Y:S01]  /*6410*/  STL.64 [R1+0x640], R12 ;  /* 0x0006400c01007387 */ /* 0x0005e20000100a00 */
[----:B0-----:R-:W-:Y:S01]  /*6420*/  HFMA2.MMA R16, -RZ, RZ, 0.7294921875, -28928 ;  /* 0x39d6f710ff107435 */ /* 0x001fe200000001ff */
[----:B------:R-:W-:Y:S02]  /*6430*/  IMAD.MOV.U32 R17, RZ, RZ, 0x2da18c1b ;  /* 0x2da18c1bff117424 */ /* 0x000fe400078e00ff */
[----:B------:R0:W-:Y:S01]  /*6440*/  STL.64 [R1+0x648], R14 ;  /* 0x0006480e01007387 */ /* 0x0001e20000100a00 */
[----:B-1----:R-:W-:-:S03]  /*6450*/  IMAD.MOV.U32 R6, RZ, RZ, 0x3d35e97a ;  /* 0x3d35e97aff067424 */ /* 0x002fc600078e00ff */
[----:B------:R1:W-:Y:S01]  /*6460*/  STL.64 [R1+0x650], R10 ;  /* 0x0006500a01007387 */ /* 0x0003e20000100a00 */
[----:B------:R-:W-:Y:S01]  /*6470*/  MOV R7, 0x3495237e ;  /* 0x3495237e00077802 */ /* 0x000fe20000000f00 */
[----:B--2---:R-:W-:Y:S01]  /*6480*/  HFMA2.MMA R13, -RZ, RZ, -0.16064453125, -0.025848388671875 ;  /* 0xb124a69eff0d7435 */ /* 0x004fe200000001ff */
[----:B------:R-:W-:-:S03]  /*6490*/  MOV R12, 0xbbb833db ;  /* 0xbbb833db000c7802 */ /* 0x000fc60000000f00 */
[----:B------:R2:W-:Y:S01]  /*64a0*/  STL.64 [R1+0x658], R6 ;  /* 0x0006580601007387 */ /* 0x0005e20000100a00 */
[----:B0-----:R-:W-:Y:S01]  /*64b0*/  IMAD.MOV.U32 R14, RZ, RZ, 0x3ad21a87 ;  /* 0x3ad21a87ff0e7424 */ /* 0x001fe200078e00ff */
[----:B------:R-:W-:Y:S02]  /*64c0*/  MOV R15, 0xba9821e8 ;  /* 0xba9821e8000f7802 */ /* 0x000fe40000000f00 */
[----:B------:R0:W-:Y:S01]  /*64d0*/  STL.64 [R1+0x678], R16 ;  /* 0x0006781001007387 */ /* 0x0001e20000100a00 */
[----:B-1----:R-:W-:Y:S01]  /*64e0*/  HFMA2.MMA R10, -RZ, RZ, -1.1376953125, 0.0194244384765625 ;  /* 0xbc8d24f9ff0a7435 */ /* 0x002fe200000001ff */
[----:B------:R-:W-:Y:S02]  /*64f0*/  IMAD.MOV.U32 R11, RZ, RZ, 0x3c685f80 ;  /* 0x3c685f80ff0b7424 */ /* 0x000fe400078e00ff */
[----:B------:R1:W-:Y:S04]  /*6500*/  STL.64 [R1+0x670], R14 ;  /* 0x0006700e01007387 */ /* 0x0003e80000100a00 */
[----:B------:R3:W-:Y:S01]  /*6510*/  STL.64 [R1+0x668], R12 ;  /* 0x0006680c01007387 */ /* 0x0007e20000100a00 */
[----:B--2---:R-:W-:Y:S01]  /*6520*/  HFMA2.MMA R7, -RZ, RZ, 0.56494140625, 33664 ;  /* 0x3885781cff077435 */ /* 0x004fe200000001ff */
[----:B------:R-:W-:-:S02]  /*6530*/  MOV R6, 0xb8c8fffe ;  /* 0xb8c8fffe00067802 */ /* 0x000fc40000000f00 */
[----:B------:R2:W-:Y:S01]  /*6540*/  STL.64 [R1+0x660], R10 ;  /* 0x0006600a01007387 */ /* 0x0005e20000100a00 */
[----:B0-----:R-:W-:Y:S01]  /*6550*/  IMAD.MOV.U32 R16, RZ, RZ, -0x4be1d735 ;  /* 0xb41e28cbff107424 */ /* 0x001fe200078e00ff */
[----:B------:R-:W-:Y:S01]  /*6560*/  MOV R17, 0xbe4cbe7e ;  /* 0xbe4cbe7e00117802 */ /* 0x000fe20000000f00 */
[----:B-1----:R-:W-:Y:S01]  /*6570*/  HFMA2.MMA R15, -RZ, RZ, 0.0241241455078125, 20.375 ;  /* 0x262d4d18ff0f7435 */ /* 0x002fe200000001ff */
[----:B------:R-:W-:Y:S01]  /*6580*/  MOV R14, 0x3558d126 ;  /* 0x3558d126000e7802 */ /* 0x000fe20000000f00 */
[----:B------:R0:W-:Y:S01]  /*6590*/  STL.64 [R1+0x680], R6 ;  /* 0x0006800601007387 */ /* 0x0001e20000100a00 */
[----:B---3--:R-:W-:Y:S01]  /*65a0*/  HFMA2.MMA R12, -RZ, RZ, 0.409423828125, 444.75 ;  /* 0x368d5ef3ff0c7435 */ /* 0x008fe200000001ff */
[----:B------:R-:W-:Y:S02]  /*65b0*/  IMAD.MOV.U32 R13, RZ, RZ, -0x49cfc1d0 ;  /* 0xb6303e30ff0d7424 */ /* 0x000fe400078e00ff */
[----:B------:R1:W-:Y:S01]  /*65c0*/  STL.64 [R1+0x6a0], R16 ;  /* 0x0006a01001007387 */ /* 0x0003e20000100a00 */
[----:B--2---:R-:W-:Y:S01]  /*65d0*/  IMAD.MOV.U32 R10, RZ, RZ, -0x4851d4db ;  /* 0xb7ae2b25ff0a7424 */ /* 0x004fe200078e00ff */
[----:B------:R-:W-:-:S02]  /*65e0*/  MOV R11, 0xaa04ec8a ;  /* 0xaa04ec8a000b7802 */ /* 0x000fc40000000f00 */
[----:B------:R2:W-:Y:S04]  /*65f0*/  STL.64 [R1+0x698], R14 ;  /* 0x0006980e01007387 */ /* 0x0005e80000100a00 */
[----:B------:R3:W-:Y:S01]  /*6600*/  STL.64 [R1+0x688], R10 ;  /* 0x0006880a01007387 */ /* 0x0007e20000100a00 */
[----:B0-----:R-:W-:Y:S01]  /*6610*/  HFMA2.MMA R6, -RZ, RZ, -1.115234375, -0.0924072265625 ;  /* 0xbc76adeaff067435 */ /* 0x001fe200000001ff */
[----:B------:R-:W-:Y:S02]  /*6620*/  IMAD.MOV.U32 R7, RZ, RZ, 0x3ebaba46 ;  /* 0x3ebaba46ff077424 */ /* 0x000fe400078e00ff */
[----:B------:R0:W-:Y:S01]  /*6630*/  STL.64 [R1+0x690], R12 ;  /* 0x0006900c01007387 */ /* 0x0001e20000100a00 */
[----:B-1----:R-:W-:Y:S01]  /*6640*/  HFMA2.MMA R17, -RZ, RZ, 1.1533203125, -0.00097179412841796875 ;  /* 0x3c9d93f6ff117435 */ /* 0x002fe200000001ff */
[----:B------:R-:W-:Y:S01]  /*6650*/  MOV R16, 0xb43c3e3f ;  /* 0xb43c3e3f00107802 */ /* 0x000fe20000000f00 */
[----:B--2---:R-:W-:Y:S01]  /*6660*/  HFMA2.MMA R14, -RZ, RZ, 1.501953125, -0.36376953125 ;  /* 0x3e02b5d2ff0e7435 */ /* 0x004fe200000001ff */
[----:B------:R-:W-:Y:S01]  /*6670*/  IMAD.MOV.U32 R15, RZ, RZ, -0x4299bf87 ;  /* 0xbd664079ff0f7424 */ /* 0x000fe200078e00ff */
[----:B------:R1:W-:Y:S01]  /*6680*/  STL.64 [R1+0x6a8], R6 ;  /* 0x0006a80601007387 */ /* 0x0003e20000100a00 */
[----:B---3--:R-:W-:Y:S01]  /*6690*/  HFMA2.MMA R11, -RZ, RZ, 1.6328125, 1742 ;  /* 0x3e8866ceff0b7435 */ /* 0x008fe200000001ff */
[----:B------:R-:W-:-:S02]  /*66a0*/  MOV R10, 0xbeedbf89 ;  /* 0xbeedbf89000a7802 */ /* 0x000fc40000000f00 */
[----:B------:R2:W-:Y:S01]  /*66b0*/  STL.64 [R1+0x6c8], R16 ;  /* 0x0006c81001007387 */ /* 0x0005e20000100a00 */
[----:B0-----:R-:W-:Y:S01]  /*66c0*/  IMAD.MOV.U32 R12, RZ, RZ, 0x380ec44f ;  /* 0x380ec44fff0c7424 */ /* 0x001fe200078e00ff */
[----:B------:R-:W-:Y:S02]  /*66d0*/  MOV R13, 0xbe0d26d1 ;  /* 0xbe0d26d1000d7802 */ /* 0x000fe40000000f00 */
[----:B------:R0:W-:Y:S04]  /*66e0*/  STL.64 [R1+0x6c0], R14 ;  /* 0x0006c00e01007387 */ /* 0x0001e80000100a00 */
[----:B------:R3:W-:Y:S01]  /*66f0*/  STL.64 [R1+0x6b8], R12 ;  /* 0x0006b80c01007387 */ /* 0x0007e20000100a00 */
[----:B-1----:R-:W-:Y:S01]  /*6700*/  IMAD.MOV.U32 R6, RZ, RZ, -0x4388c8e6 ;  /* 0xbc77371aff067424 */ /* 0x002fe200078e00ff */
[----:B------:R-:W-:-:S02]  /*6710*/  MOV R7, 0x3bbc182a ;  /* 0x3bbc182a00077802 */ /* 0x000fc40000000f00 */
[----:B------:R1:W-:Y:S01]  /*6720*/  STL.64 [R1+0x6b0], R10 ;  /* 0x0006b00a01007387 */ /* 0x0003e20000100a00 */
[----:B--2---:R-:W-:Y:S01]  /*6730*/  MOV R16, 0xb867519f ;  /* 0xb867519f00107802 */ /* 0x004fe20000000f00 */
[----:B------:R-:W-:Y:S01]  /*6740*/  IMAD.MOV.U32 R17, RZ, RZ, 0x37950fca ;  /* 0x37950fcaff117424 */ /* 0x000fe200078e00ff */
[----:B0-----:R-:W-:Y:S01]  /*6750*/  HFMA2.MMA R15, -RZ, RZ, 0.5859375, -0.417724609375 ;  /* 0x38b0b6afff0f7435 */ /* 0x001fe200000001ff */
[----:B------:R-:W-:Y:S01]  /*6760*/  IMAD.MOV.U32 R14, RZ, RZ, -0x53172e8b ;  /* 0xace8d175ff0e7424 */ /* 0x000fe200078e00ff */
[----:B------:R0:W-:Y:S01]  /*6770*/  STL.64 [R1+0x6d0], R6 ;  /* 0x0006d00601007387 */ /* 0x0001e20000100a00 */
[----:B---3--:R-:W-:Y:S01]  /*6780*/  HFMA2.MMA R12, -RZ, RZ, 0.81884765625, -30.46875 ;  /* 0x3a8dcf9eff0c7435 */ /* 0x008fe200000001ff */
[----:B------:R-:W-:Y:S02]  /*6790*/  MOV R13, 0xb9c3f089 ;  /* 0xb9c3f089000d7802 */ /* 0x000fe40000000f00 */
[----:B------:R2:W-:Y:S01]  /*67a0*/  STL.64 [R1+0x6f0], R16 ;  /* 0x0006f01001007387 */ /* 0x0005e20000100a00 */
[----:B-1----:R-:W-:Y:S01]  /*67b0*/  MOV R10, 0x3091fe30 ;  /* 0x3091fe30000a7802 */ /* 0x002fe20000000f00 */
[----:B------:R-:W-:-:S02]  /*67c0*/  IMAD.MOV.U32 R11, RZ, RZ, -0x45370000 ;  /* 0xbac90000ff0b7424 */ /* 0x000fc400078e00ff */
[----:B------:R1:W-:Y:S04]  /*67d0*/  STL.64 [R1+0x6e8], R14 ;  /* 0x0006e80e01007387 */ /* 0x0003e80000100a00 */
[----:B------:R3:W-:Y:S01]  /*67e0*/  STL.64 [R1+0x6d8], R10 ;  /* 0x0006d80a01007387 */ /* 0x0007e20000100a00 */
[----:B0-----:R-:W-:Y:S01]  /*67f0*/  HFMA2.MMA R6, -RZ, RZ, 0.04046630859375, -355 ;  /* 0x292edd8cff067435 */ /* 0x001fe200000001ff */
[----:B------:R-:W-:Y:S02]  /*6800*/  MOV R7, 0xb66d3d31 ;  /* 0xb66d3d3100077802 */ /* 0x000fe40000000f00 */
[----:B------:R0:W-:Y:S01]  /*6810*/  STL.64 [R1+0x6e0], R12 ;  /* 0x0006e00c01007387 */ /* 0x0001e20000100a00 */
[----:B--2---:R-:W-:Y:S01]  /*6820*/  HFMA2.MMA R17, -RZ, RZ, 1.84765625, -1.5029296875 ;  /* 0x3f64be03ff117435 */ /* 0x004fe200000001ff */
[----:B------:R-:W-:Y:S01]  /*6830*/  IMAD.MOV.U32 R16, RZ, RZ, -0x40ac461f ;  /* 0xbf53b9e1ff107424 */ /* 0x000fe200078e00ff */
[----:B-1----:R-:W-:Y:S01]  /*6840*/  HFMA2.MMA R14, -RZ, RZ, 1.8828125, 479.75 ;  /* 0x3f885f7fff0e7435 */ /* 0x002fe200000001ff */
[----:B------:R-:W-:Y:S01]  /*6850*/  MOV R15, 0x3944bb29 ;  /* 0x3944bb29000f7802 */ /* 0x000fe20000000f00 */
[----:B------:R1:W-:Y:S01]  /*6860*/  STL.64 [R1+0x6f8], R6 ;  /* 0x0006f80601007387 */ /* 0x0003e20000100a00 */
[----:B---3--:R-:W-:Y:S01]  /*6870*/  HFMA2.MMA R11, -RZ, RZ, -0.324951171875, 174.125 ;  /* 0xb5335971ff0b7435 */ /* 0x008fe200000001ff */
[----:B------:R-:W-:-:S02]  /*6880*/  IMAD.MOV.U32 R10, RZ, RZ, 0x3612bd37 ;  /* 0x3612bd37ff0a7424 */ /* 0x000fc400078e00ff */
[----:B------:R2:W-:Y:S01]  /*6890*/  STL.64 [R1+0x718], R16 ;  /* 0x0007181001007387 */ /* 0x0005e20000100a00 */
[----:B0-----:R-:W-:Y:S01]  /*68a0*/  MOV R12, 0x3f39715e ;  /* 0x3f39715e000c7802 */ /* 0x001fe20000000f00 */
[----:B------:R-:W-:Y:S02]  /*68b0*/  IMAD.MOV.U32 R13, RZ, RZ, -0x404dd976 ;  /* 0xbfb2268aff0d7424 */ /* 0x000fe400078e00ff */
[----:B------:R0:W-:Y:S04]  /*68c0*/  STL.64 [R1+0x710], R14 ;  /* 0x0007100e01007387 */ /* 0x0001e80000100a00 */
[----:B------:R3:W-:Y:S01]  /*68d0*/  STL.64 [R1+0x708], R12 ;  /* 0x0007080c01007387 */ /* 0x0007e20000100a00 */
[----:B-1----:R-:W-:Y:S01]  /*68e0*/  MOV R6, 0xbee64065 ;  /* 0xbee6406500067802 */ /* 0x002fe20000000f00 */
[----:B------:R-:W-:-:S02]  /*68f0*/  IMAD.MOV.U32 R7, RZ, RZ, -0x4a27cf64 ;  /* 0xb5d8309cff077424 */ /* 0x000fc400078e00ff */
[----:B------:R1:W-:Y:S01]  /*6900*/  STL.64 [R1+0x700], R10 ;  /* 0x0007000a01007387 */ /* 0x0003e20000100a00 */
[----:B--2---:R-:W-:Y:S01]  /*6910*/  HFMA2.MMA R16, -RZ, RZ, -0.97021484375, -9288 ;  /* 0xbbc3f089ff107435 */ /* 0x004fe200000001ff */
[----:B------:R-:W-:Y:S02]  /*6920*/  MOV R17, 0xaef836cd ;  /* 0xaef836cd00117802 */ /* 0x000fe40000000f00 */
[----:B0-----:R-:W-:Y:S01]  /*6930*/  MOV R14, 0xbcafe000 ;  /* 0xbcafe000000e7802 */ /* 0x001fe20000000f00 */
[----:B------:R-:W-:Y:S01]  /*6940*/  IMAD.MOV.U32 R15, RZ, RZ, 0x3c84f2a4 ;  /* 0x3c84f2a4ff0f7424 */ /* 0x000fe200078e00ff */
[----:B------:R0:W-:Y:S01]  /*6950*/  STL.64 [R1+0x720], R6 ;  /* 0x0007200601007387 */ /* 0x0001e20000100a00 */
[----:B---3--:R-:W-:Y:S01]  /*6960*/  HFMA2.MMA R13, -RZ, RZ, 0.200927734375, -42848 ;  /* 0x326ef93bff0d7435 */ /* 0x008fe200000001ff */
[----:B------:R-:W-:Y:S02]  /*6970*/  IMAD.MOV.U32 R12, RZ, RZ, 0x3d8d121f ;  /* 0x3d8d121fff0c7424 */ /* 0x000fe400078e00ff */
[----:B------:R2:W-:Y:S01]  /*6980*/  STL.64 [R1+0x738], R14 ;  /* 0x0007380e01007387 */ /* 0x0005e20000100a00 */
[----:B-1----:R-:W-:Y:S01]  /*6990*/  HFMA2.MMA R10, -RZ, RZ, 1.56640625, -40512 ;  /* 0x3e44f8f2ff0a7435 */ /* 0x002fe200000001ff */
[----:B------:R-:W-:-:S02]  /*69a0*/  MOV R11, 0xbe29f5e1 ;  /* 0xbe29f5e1000b7802 */ /* 0x000fc40000000f00 */
[----:B------:R1:W-:Y:S04]  /*69b0*/  STL.64 [R1+0x740], R16 ;  /* 0x0007401001007387 */ /* 0x0003e80000100a00 */
[----:B------:R3:W-:Y:S01]  /*69c0*/  STL.64 [R1+0x730], R12 ;  /* 0x0007300c01007387 */ /* 0x0007e20000100a00 */
[----:B0-----:R-:W-:Y:S01]  /*69d0*/  HFMA2.MMA R7, -RZ, RZ, -0.81689453125, 142.75 ;  /* 0xba895876ff077435 */ /* 0x001fe200000001ff */
[----:B------:R-:W-:Y:S01]  /*69e0*/  IMAD.MOV.U32 R6, RZ, RZ, 0x3ac6cd85 ;  /* 0x3ac6cd85ff067424 */ /* 0x000fe200078e00ff */
[----:B--2---:R-:W-:Y:S01]  /*69f0*/  HFMA2.MMA R15, -RZ, RZ, 0.0341796875, -0.00926971435546875 ;  /* 0x2860a0bfff0f7435 */ /* 0x004fe200000001ff */
[----:B------:R0:W-:Y:S01]  /*6a00*/  STL.64 [R1+0x728], R10 ;  /* 0x0007280a01007387 */ /* 0x0001e20000100a00 */
[----:B------:R-:W-:Y:S01]  /*6a10*/  IMAD.MOV.U32 R14, RZ, RZ, -0x48797ceb ;  /* 0xb7868315ff0e7424 */ /* 0x000fe200078e00ff */
[----:B-1----:R-:W-:-:S02]  /*6a20*/  MOV R16, 0x365283b7 ;  /* 0x365283b700107802 */ /* 0x002fc40000000f00 */
[----:B------:R1:W-:Y:S01]  /*6a30*/  STL.64 [R1+0x748], R6 ;  /* 0x0007480601007387 */ /* 0x0003e20000100a00 */
[----:B------:R-:W-:Y:S01]  /*6a40*/  IMAD.MOV.U32 R17, RZ, RZ, 0x3fd55cd1 ;  /* 0x3fd55cd1ff117424 */ /* 0x000fe200078e00ff */
[----:B---3--:R-:W-:Y:S01]  /*6a50*/  HFMA2.MMA R12, -RZ, RZ, -0.57958984375, 0.002964019775390625 ;  /* 0xb8a31a12ff0c7435 */ /* 0x008fe200000001ff */
[----:B------:R-:W-:Y:S01]  /*6a60*/  MOV R13, 0x3852efff ;  /* 0x3852efff000d7802 */ /* 0x000fe20000000f00 */
[----:B------:R2:W-:Y:S01]  /*6a70*/  STL.64 [R1+0x760], R14 ;  /* 0x0007600e01007387 */ /* 0x0005e20000100a00 */
[----:B0-----:R-:W-:Y:S01]  /*6a80*/  MOV R10, 0x39ba53bc ;  /* 0x39ba53bc000a7802 */ /* 0x001fe20000000f00 */
[----:B------:R-:W-:-:S03]  /*6a90*/  IMAD.MOV.U32 R11, RZ, RZ, 0x2b65fa2b ;  /* 0x2b65fa2bff0b7424 */ /* 0x000fc600078e00ff */
[----:B------:R0:W-:Y:S01]  /*6aa0*/  STL.64 [R1+0x758], R12 ;  /* 0x0007580c01007387 */ /* 0x0001e20000100a00 */
[----:B-1----:R-:W-:Y:S01]  /*6ab0*/  HFMA2.MMA R6, -RZ, RZ, 1.482421875, -0.1220703125 ;  /* 0x3deeafd0ff067435 */ /* 0x002fe200000001ff */
[----:B------:R-:W-:Y:S02]  /*6ac0*/  MOV R7, 0xc0550bb4 ;  /* 0xc0550bb400077802 */ /* 0x000fe40000000f00 */
[----:B------:R1:W-:Y:S01]  /*6ad0*/  STL.64 [R1+0x750], R10 ;  /* 0x0007500a01007387 */ /* 0x0003e20000100a00 */
[----:B--2---:R-:W-:Y:S01]  /*6ae0*/  HFMA2.MMA R14, -RZ, RZ, -1.9365234375, 0.294677734375 ;  /* 0xbfbf34b7ff0e7435 */ /* 0x004fe200000001ff */
[----:B------:R-:W-:Y:S02]  /*6af0*/  MOV R15, 0x3f30567c ;  /* 0x3f30567c000f7802 */ /* 0x000fe40000000f00 */
[----:B------:R2:W-:Y:S01]  /*6b00*/  STL.64 [R1+0x768], R16 ;  /* 0x0007681001007387 */ /* 0x0005e20000100a00 */
[----:B0-----:R-:W-:Y:S01]  /*6b10*/  MOV R12, 0xb9885993 ;  /* 0xb9885993000c7802 */ /* 0x001fe20000000f00 */
[----:B------:R-:W-:-:S02]  /*6b20*/  IMAD.MOV.U32 R13, RZ, RZ, 0x3fc4fabc ;  /* 0x3fc4fabcff0d7424 */ /* 0x000fc400078e00ff */
[----:B------:R0:W-:Y:S01]  /*6b30*/  STL.64 [R1+0x770], R6 ;  /* 0x0007700601007387 */ /* 0x0001e20000100a00 */
[----:B-1----:R-:W-:Y:S01]  /*6b40*/  HFMA2.MMA R11, -RZ, RZ, -2.0859375, -0.033233642578125 ;  /* 0xc02ca841ff0b7435 */ /* 0x002fe200000001ff */
[----:B------:R-:W-:Y:S02]  /*6b50*/  IMAD.MOV.U32 R10, RZ, RZ, 0x408f03f4 ;  /* 0x408f03f4ff0a7424 */ /* 0x000fe400078e00ff */
[----:B------:R1:W-:Y:S01]  /*6b60*/  STL.64 [R1+0x780], R12 ;  /* 0x0007800c01007387 */ /* 0x0003e20000100a00 */
[----:B--2---:R-:W-:-:S03]  /*6b70*/  HFMA2.MMA R17, -RZ, RZ, -1.6279296875, -2064 ;  /* 0xbe83e808ff117435 */ /* 0x004fc600000001ff */
[----:B------:R2:W-:Y:S01]  /*6b80*/  STL.64 [R1+0x788], R14 ;  /* 0x0007880e01007387 */ /* 0x0005e20000100a00 */
[----:B------:R-:W-:-:S03]  /*6b90*/  IMAD.MOV.U32 R16, RZ, RZ, 0x35af85e3 ;  /* 0x35af85e3ff107424 */ /* 0x000fc600078e00ff */
[----:B------:R3:W-:Y:S01]  /*6ba0*/  STL.64 [R1+0x778], R10 ;  /* 0x0007780a01007387 */ /* 0x0007e20000100a00 */
[----:B0-----:R-:W-:Y:S01]  /*6bb0*/  MOV R6, 0x3e580a4b ;  /* 0x3e580a4b00067802 */ /* 0x001fe20000000f00 */
[----:B------:R-:W-:Y:S01]  /*6bc0*/  IMAD.MOV.U32 R7, RZ, RZ, -0x42548d8a ;  /* 0xbdab7276ff077424 */ /* 0x000fe200078e00ff */
[----:B-1----:R-:W-:Y:S01]  /*6bd0*/  HFMA2.MMA R13, -RZ, RZ, 0.97705078125, -0.0060577392578125 ;  /* 0x3bd19e34ff0d7435 */ /* 0x002fe200000001ff */
[----:B------:R-:W-:Y:S01]  /*6be0*/  IMAD.MOV.U32 R12, RZ, RZ, -0x436e1202 ;  /* 0xbc91edfeff0c7424 */ /* 0x000fe200078e00ff */
[----:B------:R0:W-:Y:S01]  /*6bf0*/  STL.64 [R1+0x790], R16 ;  /* 0x0007901001007387 */ /* 0x0001e20000100a00 */
[----:B--2---:R-:W-:Y:S01]  /*6c00*/  MOV R14, 0x2e596624 ;  /* 0x2e596624000e7802 */ /* 0x004fe20000000f00 */
[----:B------:R-:W-:Y:S02]  /*6c10*/  IMAD.MOV.U32 R15, RZ, RZ, -0x45341f6a ;  /* 0xbacbe096ff0f7424 */ /* 0x000fe400078e00ff */
[----:B------:R1:W-:Y:S01]  /*6c20*/  STL.64 [R1+0x798], R6 ;  /* 0x0007980601007387 */ /* 0x0003e20000100a00 */
[----:B---3--:R-:W-:Y:S01]  /*6c30*/  HFMA2.MMA R10, -RZ, RZ, -0.1881103515625, -369 ;  /* 0xb205ddc4ff0a7435 */ /* 0x008fe200000001ff */
[----:B------:R-:W-:-:S02]  /*6c40*/  MOV R11, 0x3cc6cd86 ;  /* 0x3cc6cd86000b7802 */ /* 0x000fc40000000f00 */
[----:B------:R2:W-:Y:S04]  /*6c50*/  STL.64 [R1+0x7a8], R12 ;  /* 0x0007a80c01007387 */ /* 0x0005e80000100a00 */
[----:B------:R3:W-:Y:S01]  /*6c60*/  STL.64 [R1+0x7b0], R14 ;  /* 0x0007b00e01007387 */ /* 0x0007e20000100a00 */
[----:B0-----:R-:W-:Y:S01]  /*6c70*/  HFMA2.MMA R16, -RZ, RZ, 0.8173828125, 5628 ;  /* 0x3a8a6d7fff107435 */ /* 0x001fe200000001ff */
[----:B------:R-:W-:Y:S01]  /*6c80*/  MOV R17, 0xb9b8f43c ;  /* 0xb9b8f43c00117802 */ /* 0x000fe20000000f00 */
[----:B-1----:R-:W-:Y:S01]  /*6c90*/  HFMA2.MMA R7, -RZ, RZ, 0.57666015625, -868.5 ;  /* 0x389de2c9ff077435 */ /* 0x002fe200000001ff */
[----:B------:R0:W-:Y:S01]  /*6ca0*/  STL.64 [R1+0x7a0], R10 ;  /* 0x0007a00a01007387 */ /* 0x0001e20000100a00 */
[----:B------:R-:W-:Y:S01]  /*6cb0*/  IMAD.MOV.U32 R6, RZ, RZ, 0x29d16c32 ;  /* 0x29d16c32ff067424 */ /* 0x000fe200078e00ff */
[----:B--2---:R-:W-:Y:S01]  /*6cc0*/  HFMA2.MMA R12, -RZ, RZ, -2.412109375, -21.8125 ;  /* 0xc0d3cd74ff0c7435 */ /* 0x004fe200000001ff */
[----:B------:R-:W-:Y:S01]  /*6cd0*/  MOV R13, 0x41565e26 ;  /* 0x41565e26000d7802 */ /* 0x000fe20000000f00 */
[----:B------:R1:W-:Y:S01]  /*6ce0*/  STL.64 [R1+0x7b8], R16 ;  /* 0x0007b81001007387 */ /* 0x0003e20000100a00 */
[----:B---3--:R-:W-:Y:S01]  /*6cf0*/  HFMA2.MMA R15, -RZ, RZ, -0.841796875, 0.006031036376953125 ;  /* 0xbabc1e2dff0f7435 */ /* 0x008fe200000001ff */
[----:B------:R-:W-:-:S02]  /*6d00*/  IMAD.MOV.U32 R14, RZ, RZ, -0x3ed35ed2 ;  /* 0xc12ca12eff0e7424 */ /* 0x000fc400078e00ff */
[----:B------:R2:W-:Y:S01]  /*6d10*/  STL.64 [R1+0x7c0], R6 ;  /* 0x0007c00601007387 */ /* 0x0005e20000100a00 */
[----:B0-----:R-:W-:Y:S01]  /*6d20*/  MOV R10, 0xb84a1be1 ;  /* 0xb84a1be1000a7802 */ /* 0x001fe20000000f00 */
[----:B------:R-:W-:Y:S02]  /*6d30*/  IMAD.MOV.U32 R11, RZ, RZ, 0x377f78a2 ;  /* 0x377f78a2ff0b7424 */ /* 0x000fe400078e00ff */
[----:B------:R0:W-:Y:S01]  /*6d40*/  STL.64 [R1+0x7d0], R12 ;  /* 0x0007d00c01007387 */ /* 0x0001e20000100a00 */
[----:B-1----:R-:W-:-:S03]  /*6d50*/  MOV R16, 0x4113bbe2 ;  /* 0x4113bbe200107802 */ /* 0x002fc60000000f00 */
[----:B------:R1:W-:Y:S01]  /*6d60*/  STL.64 [R1+0x7c8], R10 ;  /* 0x0007c80a01007387 */ /* 0x0003e20000100a00 */
[----:B------:R-:W-:Y:S01]  /*6d70*/  IMAD.MOV.U32 R17, RZ, RZ, -0x3ed8b1f6 ;  /* 0xc1274e0aff117424 */ /* 0x000fe200078e00ff */
[----:B--2---:R-:W-:Y:S02]  /*6d80*/  HFMA2.MMA R6, -RZ, RZ, 2.34375, 103.125 ;  /* 0x40b05672ff067435 */ /* 0x004fe400000001ff */
[----:B------:R2:W-:Y:S01]  /*6d90*/  STL.64 [R1+0x7d8], R14 ;  /* 0x0007d80e01007387 */ /* 0x0005e20000100a00 */
[----:B------:R-:W-:Y:S02]  /*6da0*/  MOV R7, 0x3749bc93 ;  /* 0x3749bc9300077802 */ /* 0x000fe40000000f00 */
[----:B0-----:R-:W-:Y:S01]  /*6db0*/  MOV R12, 0xbf8095d8 ;  /* 0xbf8095d8000c7802 */ /* 0x001fe20000000f00 */
[----:B------:R-:W-:Y:S01]  /*6dc0*/  IMAD.MOV.U32 R13, RZ, RZ, -0x4c24c9d8 ;  /* 0xb3db3628ff0d7424 */ /* 0x000fe200078e00ff */
[----:B------:R0:W-:Y:S01]  /*6dd0*/  STL.64 [R1+0x7e0], R16 ;  /* 0x0007e01001007387 */ /* 0x0001e20000100a00 */
[----:B-1----:R-:W-:Y:S01]  /*6de0*/  HFMA2.MMA R11, -RZ, RZ, 2.0390625, -0.00010794401168823242188 ;  /* 0x40148713ff0b7435 */ /* 0x002fe200000001ff */
[----:B------:R-:W-:-:S02]  /*6df0*/  IMAD.MOV.U32 R10, RZ, RZ, -0x3fdb1df7 ;  /* 0xc024e209ff0a7424 */ /* 0x000fc400078e00ff */
[----:B------:R1:W-:Y:S01]  /*6e00*/  STL.64 [R1+0x7f8], R12 ;  /* 0x0007f80c01007387 */ /* 0x0003e20000100a00 */
[----:B--2---:R-:W-:Y:S01]  /*6e10*/  HFMA2.MMA R14, -RZ, RZ, 1.6689453125, -16040 ;  /* 0x3eadf3d5ff0e7435 */ /* 0x004fe200000001ff */
[----:B------:R-:W-:Y:S02]  /*6e20*/  MOV R15, 0xbe88cf1e ;  /* 0xbe88cf1e000f7802 */ /* 0x000fe40000000f00 */
[----:B------:R2:W-:Y:S01]  /*6e30*/  STL.64 [R1+0x7e8], R6 ;  /* 0x0007e80601007387 */ /* 0x0005e20000100a00 */
[----:B0-----:R-:W-:-:S03]  /*6e40*/  HFMA2.MMA R17, -RZ, RZ, 0.1375732421875, -23.09375 ;  /* 0x3067cdc6ff117435 */ /* 0x001fc600000001ff */
[----:B------:R0:W-:Y:S01]  /*6e50*/  STL.64 [R1+0x7f0], R10 ;  /* 0x0007f00a01007387 */ /* 0x0001e20000100a00 */
[----:B------:R-:W-:Y:S01]  /*6e60*/  IMAD.MOV.U32 R16, RZ, RZ, 0x3dd19e34 ;  /* 0x3dd19e34ff107424 */ /* 0x000fe200078e00ff */
[----:B-1----:R-:W-:Y:S02]  /*6e70*/  HFMA2.MMA R13, -RZ, RZ, -0.82080078125, 4.03515625 ;  /* 0xba914409ff0d7435 */ /* 0x002fe400000001ff */
[----:B------:R1:W-:Y:S01]  /*6e80*/  STL.64 [R1+0x800], R14 ;  /* 0x0008000e01007387 */ /* 0x0003e20000100a00 */
[----:B------:R-:W-:Y:S01]  /*6e90*/  IMAD.MOV.U32 R12, RZ, RZ, 0x3ad917d5 ;  /* 0x3ad917d5ff0c7424 */ /* 0x000fe200078e00ff */
[----:B--2---:R-:W-:Y:S01]  /*6ea0*/  MOV R6, 0xbce55ca9 ;  /* 0xbce55ca900067802 */ /* 0x004fe20000000f00 */
[----:B------:R-:W-:Y:S01]  /*6eb0*/  IMAD.MOV.U32 R7, RZ, RZ, 0x3ca46207 ;  /* 0x3ca46207ff077424 */ /* 0x000fe200078e00ff */
[----:B------:R2:W-:Y:S01]  /*6ec0*/  STL.64 [R1+0x808], R16 ;  /* 0x0008081001007387 */ /* 0x0005e20000100a00 */
[----:B0-----:R-:W-:Y:S01]  /*6ed0*/  HFMA2.MMA R10, -RZ, RZ, -0.98779296875, 0.1654052734375 ;  /* 0xbbe7314bff0a7435 */ /* 0x001fe200000001ff */
[----:B------:R-:W-:-:S02]  /*6ee0*/  MOV R11, 0x2c0887f7 ;  /* 0x2c0887f7000b7802 */ /* 0x000fc40000000f00 */
[----:B------:R0:W-:Y:S01]  /*6ef0*/  STL.64 [R1+0x810], R6 ;  /* 0x0008100601007387 */ /* 0x0001e20000100a00 */
[----:B-1----:R-:W-:Y:S01]  /*6f00*/  MOV R14, 0x39bf9a7a ;  /* 0x39bf9a7a000e7802 */ /* 0x002fe20000000f00 */
[----:B------:R-:W-:Y:S02]  /*6f10*/  IMAD.MOV.U32 R15, RZ, RZ, -0x519e6c8f ;  /* 0xae619371ff0f7424 */ /* 0x000fe400078e00ff */
[----:B------:R1:W-:Y:S01]  /*6f20*/  STL.64 [R1+0x820], R12 ;  /* 0x0008200c01007387 */ /* 0x0003e20000100a00 */
[----:B--2---:R-:W-:-:S03]  /*6f30*/  HFMA2.MMA R16, -RZ, RZ, -0.578125, 0.0023345947265625 ;  /* 0xb8a018c8ff107435 */ /* 0x004fc600000001ff */
[----:B------:R2:W-:Y:S01]  /*6f40*/  STL.64 [R1+0x828], R14 ;  /* 0x0008280e01007387 */ /* 0x0005e20000100a00 */
[----:B------:R-:W-:Y:S01]  /*6f50*/  MOV R17, 0xc188e6d2 ;  /* 0xc188e6d200117802 */ /* 0x000fe20000000f00 */
[----:B0-----:R-:W-:Y:S02]  /*6f60*/  HFMA2.MMA R7, -RZ, RZ, 3.0390625, -0.00010883808135986328125 ;  /* 0x42148722ff077435 */ /* 0x001fe400000001ff */
[----:B------:R0:W-:Y:S01]  /*6f70*/  STL.64 [R1+0x818], R10 ;  /* 0x0008180a01007387 */ /* 0x0001e20000100a00 */
[----:B------:R-:W-:Y:S01]  /*6f80*/  IMAD.MOV.U32 R6, RZ, RZ, -0x4070897b ;  /* 0xbf8f7685ff067424 */ /* 0x000fe200078e00ff */
[----:B-1----:R-:W-:Y:S01]  /*6f90*/  HFMA2.MMA R12, -RZ, RZ, 0.8916015625, 40128 ;  /* 0x3b2278e6ff0c7435 */ /* 0x002fe200000001ff */
[----:B------:R-:W-:Y:S01]  /*6fa0*/  MOV R13, 0xc1a4e31c ;  /* 0xc1a4e31c000d7802 */ /* 0x000fe20000000f00 */
[----:B------:R1:W-:Y:S01]  /*6fb0*/  STL.64 [R1+0x830], R16 ;  /* 0x0008301001007387 */ /* 0x0003e20000100a00 */
[----:B--2---:R-:W-:Y:S01]  /*6fc0*/  HFMA2.MMA R15, -RZ, RZ, -2.5625, -0.900390625 ;  /* 0xc120bb34ff0f7435 */ /* 0x004fe200000001ff */
[----:B------:R-:W-:-:S02]  /*6fd0*/  IMAD.MOV.U32 R14, RZ, RZ, 0x41a71805 ;  /* 0x41a71805ff0e7424 */ /* 0x000fc400078e00ff */
[----:B------:R2:W-:Y:S01]  /*6fe0*/  STL.64 [R1+0x838], R6 ;  /* 0x0008380601007387 */ /* 0x0005e20000100a00 */
[----:B0-----:R-:W-:Y:S01]  /*6ff0*/  MOV R10, 0xc251316e ;  /* 0xc251316e000a7802 */ /* 0x001fe20000000f00 */
[----:B------:R-:W-:Y:S02]  /*7000*/  IMAD.MOV.U32 R11, RZ, RZ, 0x42043bff ;  /* 0x42043bffff0b7424 */ /* 0x000fe400078e00ff */
[----:B------:R0:W-:Y:S01]  /*7010*/  STL.64 [R1+0x848], R12 ;  /* 0x0008480c01007387 */ /* 0x0001e20000100a00 */
[----:B-1----:R-:W-:-:S03]  /*7020*/  MOV R16, 0xb74d552d ;  /* 0xb74d552d00107802 */ /* 0x002fc60000000f00 */
[----:B------:R1:W-:Y:S01]  /*7030*/  STL.64 [R1+0x840], R10 ;  /* 0x0008400a01007387 */ /* 0x0003e20000100a00 */
[----:B------:R-:W-:Y:S01]  /*7040*/  IMAD.MOV.U32 R17, RZ, RZ, 0x408276e5 ;  /* 0x408276e5ff117424 */ /* 0x000fe200078e00ff */
[----:B--2---:R-:W-:Y:S02]  /*7050*/  HFMA2.MMA R6, -RZ, RZ, -2.18359375, 36.53125 ;  /* 0xc05e5091ff067435 */ /* 0x004fe400000001ff */
[----:B------:R2:W-:Y:S01]  /*7060*/  STL.64 [R1+0x850], R14 ;  /* 0x0008500e01007387 */ /* 0x0005e20000100a00 */
[----:B------:R-:W-:Y:S02]  /*7070*/  MOV R7, 0x3fb76a6c ;  /* 0x3fb76a6c00077802 */ /* 0x000fe40000000f00 */
[----:B0-----:R-:W-:Y:S01]  /*7080*/  MOV R12, 0x3eaea827 ;  /* 0x3eaea827000c7802 */ /* 0x001fe20000000f00 */
[----:B------:R-:W-:Y:S01]  /*7090*/  IMAD.MOV.U32 R13, RZ, RZ, -0x41fdf446 ;  /* 0xbe020bbaff0d7424 */ /* 0x000fe200078e00ff */
[----:B------:R0:W-:Y:S01]  /*70a0*/  STL.64 [R1+0x858], R16 ;  /* 0x0008581001007387 */ /* 0x0001e20000100a00 */
[----:B-1----:R-:W-:Y:S01]  /*70b0*/  HFMA2.MMA R11, -RZ, RZ, -1.7236328125, 298.25 ;  /* 0xbee55ca9ff0b7435 */ /* 0x002fe200000001ff */
[----:B------:R-:W-:-:S02]  /*70c0*/  IMAD.MOV.U32 R10, RZ, RZ, 0x33993e87 ;  /* 0x33993e87ff0a7424 */ /* 0x000fc400078e00ff */
[----:B------:R1:W-:Y:S01]  /*70d0*/  STL.64 [R1+0x870], R12 ;  /* 0x0008700c01007387 */ /* 0x0003e20000100a00 */
[----:B--2---:R-:W-:Y:S01]  /*70e0*/  HFMA2.MMA R14, -RZ, RZ, -0.11907958984375, 0.0731201171875 ;  /* 0xaf9f2caeff0e7435 */ /* 0x004fe200000001ff */
[----:B------:R-:W-:Y:S02]  /*70f0*/  MOV R15, 0x3d07aee5 ;  /* 0x3d07aee5000f7802 */ /* 0x000fe40000000f00 */
[----:B------:R2:W-:Y:S01]  /*7100*/  STL.64 [R1+0x860], R6 ;  /* 0x0008600601007387 */ /* 0x0005e20000100a00 */
[----:B0-----:R-:W-:-:S03]  /*7110*/  HFMA2.MMA R17, -RZ, RZ, 1.0029296875, -0.775390625 ;  /* 0x3c03ba34ff117435 */ /* 0x001fc600000001ff */
[----:B------:R0:W-:Y:S01]  /*7120*/  STL.64 [R1+0x868], R10 ;  /* 0x0008680a01007387 */ /* 0x0001e20000100a00 */
[----:B------:R-:W-:Y:S01]  /*7130*/  IMAD.MOV.U32 R16, RZ, RZ, -0x434156b4 ;  /* 0xbcbea94cff107424 */ /* 0x000fe200078e00ff */
[----:B-1----:R-:W-:Y:S02]  /*7140*/  HFMA2.MMA R13, -RZ, RZ, -3.5546875, -20.640625 ;  /* 0xc31ccd29ff0d7435 */ /* 0x002fe400000001ff */
[----:B------:R1:W-:Y:S01]  /*7150*/  STL.64 [R1+0x878], R14 ;  /* 0x0008780e01007387 */ /* 0x0003e20000100a00 */
[----:B------:R-:W-:Y:S01]  /*7160*/  IMAD.MOV.U32 R12, RZ, RZ, 0x4293c7da ;  /* 0x4293c7daff0c7424 */ /* 0x000fe200078e00ff */
[----:B--2---:R-:W-:Y:S01]  /*7170*/  MOV R6, 0xb0a1e056 ;  /* 0xb0a1e05600067802 */ /* 0x004fe20000000f00 */
[----:B------:R-:W-:Y:S01]  /*7180*/  IMAD.MOV.U32 R7, RZ, RZ, -0x450fdad4 ;  /* 0xbaf0252cff077424 */ /* 0x000fe200078e00ff */
[----:B------:R2:W-:Y:S01]  /*7190*/  STL.64 [R1+0x880], R16 ;  /* 0x0008801001007387 */ /* 0x0005e20000100a00 */
[----:B0-----:R-:W-:Y:S01]  /*71a0*/  HFMA2.MMA R10, -RZ, RZ, 0.8271484375, -0.291015625 ;  /* 0x3a9eb4a8ff0a7435 */ /* 0x001fe200000001ff */
[----:B------:R-:W-:-:S02]  /*71b0*/  MOV R11, 0xb9cefd15 ;  /* 0xb9cefd15000b7802 */ /* 0x000fc40000000f00 */
[----:B------:R0:W-:Y:S01]  /*71c0*/  STL.64 [R1+0x888], R6 ;  /* 0x0008880601007387 */ /* 0x0001e20000100a00 */
[----:B-1----:R-:W-:Y:S01]  /*71d0*/  MOV R14, 0x430437bf ;  /* 0x430437bf000e7802 */ /* 0x002fe20000000f00 */
[----:B------:R-:W-:Y:S02]  /*71e0*/  IMAD.MOV.U32 R15, RZ, RZ, 0x3c605817 ;  /* 0x3c605817ff0f7424 */ /* 0x000fe400078e00ff */
[----:B------:R1:W-:Y:S01]  /*71f0*/  STL.64 [R1+0x898], R12 ;  /* 0x0008980c01007387 */ /* 0x0003e20000100a00 */
[----:B--2---:R-:W-:-:S03]  /*7200*/  HFMA2.MMA R16, -RZ, RZ, -3.482421875, 71.4375 ;  /* 0xc2f75477ff107435 */ /* 0x004fc600000001ff */
[----:B------:R2:W-:Y:S01]  /*7210*/  STL.64 [R1+0x8a0], R14 ;  /* 0x0008a00e01007387 */ /* 0x0005e20000100a00 */
[----:B------:R-:W-:Y:S01]  /*7220*/  MOV R17, 0x431234f7 ;  /* 0x431234f700117802 */ /* 0x000fe20000000f00 */
[----:B0-----:R-:W-:Y:S02]  /*7230*/  HFMA2.MMA R7, -RZ, RZ, -0.615234375, 0.0134124755859375 ;  /* 0xb8ec22deff077435 */ /* 0x001fe400000001ff */
[----:B------:R0:W-:Y:S01]  /*7240*/  STL.64 [R1+0x890], R10 ;  /* 0x0008900a01007387 */ /* 0x0001e20000100a00 */
[----:B------:R-:W-:Y:S01]  /*7250*/  IMAD.MOV.U32 R6, RZ, RZ, -0x3d5f44d2 ;  /* 0xc2a0bb2eff067424 */ /* 0x000fe200078e00ff */
[----:B-1----:R-:W-:Y:S01]  /*7260*/  HFMA2.MMA R12, -RZ, RZ, 2.767578125, -0.0004770755767822265625 ;  /* 0x41898fd1ff0c7435 */ /* 0x002fe200000001ff */
[----:B------:R-:W-:Y:S01]  /*7270*/  MOV R13, 0x357b0a41 ;  /* 0x357b0a41000d7802 */ /* 0x000fe20000000f00 */
[----:B------:R1:W-:Y:S01]  /*7280*/  STL.64 [R1+0x8a8], R16 ;  /* 0x0008a81001007387 */ /* 0x0003e20000100a00 */
[----:B--2---:R-:W-:Y:S01]  /*7290*/  HFMA2.MMA R15, -RZ, RZ, 2.318359375, -1.4111328125 ;  /* 0x40a3bda5ff0f7435 */ /* 0x004fe200000001ff */
[----:B------:R-:W-:-:S02]  /*72a0*/  IMAD.MOV.U32 R14, RZ, RZ, -0x3f374eec ;  /* 0xc0c8b114ff0e7424 */ /* 0x000fc400078e00ff */
[----:B------:R2:W-:Y:S01]  /*72b0*/  STL.64 [R1+0x8b0], R6 ;  /* 0x0008b00601007387 */ /* 0x0005e20000100a00 */
[----:B0-----:R-:W-:Y:S01]  /*72c0*/  MOV R10, 0x4223149e ;  /* 0x4223149e000a7802 */ /* 0x001fe20000000f00 */
[----:B------:R-:W-:Y:S02]  /*72d0*/  IMAD.MOV.U32 R11, RZ, RZ, -0x3de7289d ;  /* 0xc218d763ff0b7424 */ /* 0x000fe400078e00ff */
[----:B------:R0:W-:Y:S01]  /*72e0*/  STL.64 [R1+0x8c0], R12 ;  /* 0x0008c00c01007387 */ /* 0x0001e20000100a00 */
[----:B-1----:R-:W-:-:S03]  /*72f0*/  MOV R16, 0xc0020bba ;  /* 0xc0020bba00107802 */ /* 0x002fc60000000f00 */
[----:B------:R1:W-:Y:S01]  /*7300*/  STL.64 [R1+0x8b8], R10 ;  /* 0x0008b80a01007387 */ /* 0x0003e20000100a00 */
[----:B------:R-:W-:Y:S01]  /*7310*/  IMAD.MOV.U32 R17, RZ, RZ, -0x4e55e4fe ;  /* 0xb1aa1b02ff117424 */ /* 0x000fe200078e00ff */
[----:B--2---:R-:W-:Y:S02]  /*7320*/  HFMA2.MMA R6, -RZ, RZ, 1.7734375, -0.0185699462890625 ;  /* 0x3f18a4c1ff067435 */ /* 0x004fe400000001ff */
[----:B------:R2:W-:Y:S01]  /*7330*/  STL.64 [R1+0x8c8], R14 ;  /* 0x0008c80e01007387 */ /* 0x0005e20000100a00 */
[----:B------:R-:W-:Y:S02]  /*7340*/  MOV R7, 0xbee2690b ;  /* 0xbee2690b00077802 */ /* 0x000fe40000000f00 */
[----:B0-----:R-:W-:Y:S01]  /*7350*/  MOV R12, 0xbd25198e ;  /* 0xbd25198e000c7802 */ /* 0x001fe20000000f00 */
[----:B------:R-:W-:Y:S01]  /*7360*/  IMAD.MOV.U32 R13, RZ, RZ, 0x3ce423b1 ;  /* 0x3ce423b1ff0d7424 */ /* 0x000fe200078e00ff */
[----:B------:R0:W-:Y:S01]  /*7370*/  STL.64 [R1+0x8d0], R16 ;  /* 0x0008d01001007387 */ /* 0x0001e20000100a00 */
[----:B-1----:R-:W-:Y:S01]  /*7380*/  HFMA2.MMA R11, -RZ, RZ, -0.21337890625, 25280 ;  /* 0xb2d4762cff0b7435 */ /* 0x002fe200000001ff */
[----:B------:R-:W-:-:S02]  /*7390*/  IMAD.MOV.U32 R10, RZ, RZ, 0x3e24a8c0 ;  /* 0x3e24a8c0ff0a7424 */ /* 0x000fc400078e00ff */
[----:B------:R1:W-:Y:S01]  /*73a0*/  STL.64 [R1+0x8e8], R12 ;  /* 0x0008e80c01007387 */ /* 0x0003e20000100a00 */
[----:B--2---:R-:W-:Y:S01]  /*73b0*/  HFMA2.MMA R14, -RZ, RZ, -1.0263671875, 1.4521484375 ;  /* 0xbc1b3dcfff0e7435 */ /* 0x004fe200000001ff */
[----:B------:R-:W-:Y:S02]  /*73c0*/  MOV R15, 0x36d76ab6 ;  /* 0x36d76ab6000f7802 */ /* 0x000fe40000000f00 */
[----:B------:R2:W-:Y:S01]  /*73d0*/  STL.64 [R1+0x8d8], R6 ;  /* 0x0008d80601007387 */ /* 0x0005e20000100a00 */
[----:B0-----:R-:W-:-:S03]  /*73e0*/  HFMA2.MMA R17, -RZ, RZ, 3.6640625, 0.05548095703125 ;  /* 0x43542b1aff117435 */ /* 0x001fc600000001ff */
[----:B------:R0:W-:Y:S01]  /*73f0*/  STL.64 [R1+0x8e0], R10 ;  /* 0x0008e00a01007387 */ /* 0x0001e20000100a00 */
[----:B------:R-:W-:Y:S01]  /*7400*/  IMAD.MOV.U32 R16, RZ, RZ, 0x3b0b43e3 ;  /* 0x3b0b43e3ff107424 */ /* 0x000fe200078e00ff */
[----:B-1----:R-:W-:Y:S02]  /*7410*/  HFMA2.MMA R13, -RZ, RZ, 3.818359375, 0.00131893157958984375 ;  /* 0x43a31567ff0d7435 */ /* 0x002fe400000001ff */
[----:B------:R1:W-:Y:S01]  /*7420*/  STL.64 [R1+0x8f0], R14 ;  /* 0x0008f00e01007387 */ /* 0x0003e20000100a00 */
[----:B------:R-:W-:Y:S01]  /*7430*/  IMAD.MOV.U32 R12, RZ, RZ, -0x4313edd9 ;  /* 0xbcec1227ff0c7424 */ /* 0x000fe200078e00ff */
[----:B--2---:R-:W-:Y:S01]  /*7440*/  MOV R6, 0x4151b9cf ;  /* 0x4151b9cf00067802 */ /* 0x004fe20000000f00 */
[----:B------:R-:W-:Y:S01]  /*7450*/  IMAD.MOV.U32 R7, RZ, RZ, -0x3c078232 ;  /* 0xc3f87dceff077424 */ /* 0x000fe200078e00ff */
[----:B------:R2:W-:Y:S01]  /*7460*/  STL.64 [R1+0x8f8], R16 ;  /* 0x0008f81001007387 */ /* 0x0005e20000100a00 */
[----:B0-----:R-:W-:Y:S01]  /*7470*/  HFMA2.MMA R10, -RZ, RZ, 4.2109375, -23.28125 ;  /* 0x4436cdd2ff0a7435 */ /* 0x001fe200000001ff */
[----:B------:R-:W-:-:S02]  /*7480*/  MOV R11, 0xc3f111b1 ;  /* 0xc3f111b1000b7802 */ /* 0x000fc40000000f00 */
[----:B------:R0:W-:Y:S01]  /*7490*/  STL.64 [R1+0x900], R6 ;  /* 0x0009000601007387 */ /* 0x0001e20000100a00 */
[----:B-1----:R-:W-:Y:S01]  /*74a0*/  MOV R14, 0xc3abf25b ;  /* 0xc3abf25b000e7802 */ /* 0x002fe20000000f00 */
[----:B------:R-:W-:Y:S02]  /*74b0*/  IMAD.MOV.U32 R15, RZ, RZ, 0x432bf3b2 ;  /* 0x432bf3b2ff0f7424 */ /* 0x000fe400078e00ff */
[----:B------:R1:W-:Y:S01]  /*74c0*/  STL.64 [R1+0x910], R12 ;  /* 0x0009100c01007387 */ /* 0x0003e20000100a00 */
[----:B--2---:R-:W-:-:S03]  /*74d0*/  HFMA2.MMA R16, -RZ, RZ, 0.63427734375, 0.2242431640625 ;  /* 0x3913332dff107435 */ /* 0x004fc600000001ff */
[----:B------:R2:W-:Y:S01]  /*74e0*/  STL.64 [R1+0x918], R14 ;  /* 0x0009180e01007387 */ /* 0x0005e20000100a00 */
[----:B------:R-:W-:Y:S01]  /*74f0*/  MOV R17, 0xc29684d3 ;  /* 0xc29684d300117802 */ /* 0x000fe20000000f00 */
[----:B0-----:R-:W-:Y:S02]  /*7500*/  HFMA2.MMA R7, -RZ, RZ, -2.943359375, -0.00110340118408203125 ;  /* 0xc1e39485ff077435 */ /* 0x001fe400000001ff */
[----:B------:R0:W-:Y:S01]  /*7510*/  STL.64 [R1+0x908], R10 ;  /* 0x0009080a01007387 */ /* 0x0001e20000100a00 */
[----:B------:R-:W-:Y:S01]  /*7520*/  IMAD.MOV.U32 R6, RZ, RZ, 0x42850a16 ;  /* 0x42850a16ff067424 */ /* 0x000fe200078e00ff */
[----:B-1----:R-:W-:Y:S01]  /*7530*/  HFMA2.MMA R12, -RZ, RZ, -2.46875, -0.0004642009735107421875 ;  /* 0xc0f08f9bff0c7435 */ /* 0x002fe200000001ff */
[----:B------:R-:W-:Y:S01]  /*7540*/  MOV R13, 0x40393dd8 ;  /* 0x40393dd8000d7802 */ /* 0x000fe20000000f00 */
[----:B------:R1:W-:Y:S01]  /*7550*/  STL.64 [R1+0x920], R16 ;  /* 0x0009201001007387 */ /* 0x0003e20000100a00 */
[----:B--2---:R-:W-:Y:S01]  /*7560*/  HFMA2.MMA R15, -RZ, RZ, -1.826171875, 508.5 ;  /* 0xbf4e5ff2ff0f7435 */ /* 0x004fe200000001ff */
        /* <DEDUP_REMOVED lines=8> */
[----:B--2---:R-:W-:Y:S02]  /*75f0*/  HFMA2.MMA R6, -RZ, RZ, 0.6376953125, -75.125 ;  /* 0x391ad4b2ff067435 */ /* 0x004fe400000001ff */
[----:B------:R2:W-:Y:S01]  /*7600*/  STL.64 [R1+0x940], R14 ;  /* 0x0009400e01007387 */ /* 0x0005e20000100a00 */
[----:B------:R-:W-:Y:S02]  /*7610*/  MOV R7, 0x3d50e5d5 ;  /* 0x3d50e5d500077802 */ /* 0x000fe40000000f00 */
[----:B0-----:R-:W-:Y:S01]  /*7620*/  MOV R12, 0xc477662c ;  /* 0xc477662c000c7802 */ /* 0x001fe20000000f00 */
[----:B------:R-:W-:Y:S01]  /*7630*/  IMAD.MOV.U32 R13, RZ, RZ, 0x450908e3 ;  /* 0x450908e3ff0d7424 */ /* 0x000fe200078e00ff */
[----:B------:R0:W-:Y:S01]  /*7640*/  STL.64 [R1+0x948], R16 ;  /* 0x0009481001007387 */ /* 0x0001e20000100a00 */
[----:B-1----:R-:W-:Y:S01]  /*7650*/  HFMA2.MMA R11, -RZ, RZ, 1.1162109375, -0.000296115875244140625 ;  /* 0x3c778cdaff0b7435 */ /* 0x002fe200000001ff */
[----:B------:R-:W-:-:S02]  /*7660*/  IMAD.MOV.U32 R10, RZ, RZ, -0x42f88f86 ;  /* 0xbd07707aff0a7424 */ /* 0x000fc400078e00ff */
[----:B------:R1:W-:Y:S01]  /*7670*/  STL.64 [R1+0x960], R12 ;  /* 0x0009600c01007387 */ /* 0x0003e20000100a00 */
[----:B--2---:R-:W-:Y:S01]  /*7680*/  HFMA2.MMA R14, -RZ, RZ, -4.94140625, 0.0002281665802001953125 ;  /* 0xc4f10b7aff0e7435 */ /* 0x004fe200000001ff */
[----:B------:R-:W-:Y:S02]  /*7690*/  MOV R15, 0xbe23145e ;  /* 0xbe23145e000f7802 */ /* 0x000fe40000000f00 */
[----:B------:R2:W-:Y:S01]  /*76a0*/  STL.64 [R1+0x950], R6 ;  /* 0x0009500601007387 */ /* 0x0005e20000100a00 */
[----:B0-----:R-:W-:-:S03]  /*76b0*/  HFMA2.MMA R17, -RZ, RZ, -5.0859375, 16480 ;  /* 0xc5167406ff117435 */ /* 0x001fc600000001ff */
[----:B------:R0:W-:Y:S01]  /*76c0*/  STL.64 [R1+0x958], R10 ;  /* 0x0009580a01007387 */ /* 0x0001e20000100a00 */
[----:B------:R-:W-:Y:S01]  /*76d0*/  IMAD.MOV.U32 R16, RZ, RZ, 0x44f49ff4 ;  /* 0x44f49ff4ff107424 */ /* 0x000fe200078e00ff */
[----:B-1----:R-:W-:Y:S02]  /*76e0*/  HFMA2.MMA R13, -RZ, RZ, -0.447021484375, -0.000134944915771484375 ;  /* 0xb727886cff0d7435 */ /* 0x002fe400000001ff */
[----:B------:R1:W-:Y:S01]  /*76f0*/  STL.64 [R1+0x968], R14 ;  /* 0x0009680e01007387 */ /* 0x0003e20000100a00 */
[----:B------:R-:W-:Y:S01]  /*7700*/  IMAD.MOV.U32 R12, RZ, RZ, -0x3c55509c ;  /* 0xc3aaaf64ff0c7424 */ /* 0x000fe200078e00ff */
[----:B--2---:R-:W-:Y:S01]  /*7710*/  MOV R6, 0x44abf3ae ;  /* 0x44abf3ae00067802 */ /* 0x004fe20000000f00 */
[----:B------:R-:W-:Y:S01]  /*7720*/  IMAD.MOV.U32 R7, RZ, RZ, 0x3aa95acb ;  /* 0x3aa95acbff077424 */ /* 0x000fe200078e00ff */
[----:B------:R2:W-:Y:S01]  /*7730*/  STL.64 [R1+0x970], R16 ;  /* 0x0009701001007387 */ /* 0x0005e20000100a00 */
[----:B0-----:R-:W-:Y:S01]  /*7740*/  HFMA2.MMA R10, -RZ, RZ, -4.234375, 0.0235443115234375 ;  /* 0xc43c2607ff0a7435 */ /* 0x001fe200000001ff */
[----:B------:R-:W-:-:S02]  /*7750*/  MOV R11, 0x4436edde ;  /* 0x4436edde000b7802 */ /* 0x000fc40000000f00 */
[----:B------:R0:W-:Y:S01]  /*7760*/  STL.64 [R1+0x978], R6 ;  /* 0x0009780601007387 */ /* 0x0001e20000100a00 */
[----:B-1----:R-:W-:Y:S01]  /*7770*/  MOV R14, 0x43059029 ;  /* 0x43059029000e7802 */ /* 0x002fe20000000f00 */
[----:B------:R-:W-:Y:S02]  /*7780*/  IMAD.MOV.U32 R15, RZ, RZ, -0x3d1e795e ;  /* 0xc2e186a2ff0f7424 */ /* 0x000fe400078e00ff */
[----:B------:R1:W-:Y:S01]  /*7790*/  STL.64 [R1+0x988], R12 ;  /* 0x0009880c01007387 */ /* 0x0003e20000100a00 */
[----:B--2---:R-:W-:-:S03]  /*77a0*/  HFMA2.MMA R16, -RZ, RZ, 3.111328125, 1.4609375 ;  /* 0x42393dd8ff107435 */ /* 0x004fc600000001ff */
[----:B------:R2:W-:Y:S01]  /*77b0*/  STL.64 [R1+0x990], R14 ;  /* 0x0009900e01007387 */ /* 0x0005e20000100a00 */
[----:B------:R-:W-:Y:S01]  /*77c0*/  MOV R17, 0xb704f033 ;  /* 0xb704f03300117802 */ /* 0x000fe20000000f00 */
[----:B0-----:R-:W-:Y:S02]  /*77d0*/  HFMA2.MMA R7, -RZ, RZ, 2.595703125, -11.6328125 ;  /* 0x4131c9d1ff077435 */ /* 0x001fe400000001ff */
[----:B------:R0:W-:Y:S01]  /*77e0*/  STL.64 [R1+0x980], R10 ;  /* 0x0009800a01007387 */ /* 0x0001e20000100a00 */
[----:B------:R-:W-:Y:S01]  /*77f0*/  IMAD.MOV.U32 R6, RZ, RZ, -0x3e97d410 ;  /* 0xc1682bf0ff067424 */ /* 0x000fe200078e00ff */
[----:B-1----:R-:W-:Y:S01]  /*7800*/  HFMA2.MMA R12, -RZ, RZ, 1.8896484375, -0.00586700439453125 ;  /* 0x3f8f9e02ff0c7435 */ /* 0x002fe200000001ff */
[----:B------:R-:W-:Y:S01]  /*7810*/  MOV R13, 0xbf42b1b0 ;  /* 0xbf42b1b0000d7802 */ /* 0x000fe20000000f00 */
[----:B------:R1:W-:Y:S01]  /*7820*/  STL.64 [R1+0x998], R16 ;  /* 0x0009981001007387 */ /* 0x0003e20000100a00 */
[----:B--2---:R-:W-:Y:S01]  /*7830*/  HFMA2.MMA R15, -RZ, RZ, 1.5966796875, 2.83718109130859375e-05 ;  /* 0x3e6301dcff0f7435 */ /* 0x004fe200000001ff */
[----:B------:R-:W-:-:S02]  /*7840*/  IMAD.MOV.U32 R14, RZ, RZ, 0x3eb9a9a3 ;  /* 0x3eb9a9a3ff0e7424 */ /* 0x000fc400078e00ff */
[----:B------:R1:W-:Y:S01]  /*7850*/  STL.64 [R1+0x9a0], R6 ;  /* 0x0009a00601007387 */ /* 0x0003e20000100a00 */
[----:B0-----:R-:W-:Y:S01]  /*7860*/  MOV R10, 0xc085691e ;  /* 0xc085691e000a7802 */ /* 0x001fe20000000f00 */
[----:B------:R-:W-:Y:S02]  /*7870*/  IMAD.MOV.U32 R11, RZ, RZ, 0x3b4b3729 ;  /* 0x3b4b3729ff0b7424 */ /* 0x000fe400078e00ff */
[----:B------:R1:W-:Y:S04]  /*7880*/  STL.64 [R1+0x9b0], R12 ;  /* 0x0009b00c01007387 */ /* 0x0003e80000100a00 */
[----:B------:R1:W-:Y:S04]  /*7890*/  STL.64 [R1+0x9a8], R10 ;  /* 0x0009a80a01007387 */ /* 0x0003e80000100a00 */
[----:B------:R1:W-:Y:S04]  /*78a0*/  STL.64 [R1+0x9b8], R14 ;  /* 0x0009b80e01007387 */ /* 0x0003e80000100a00 */
[----:B------:R1:W-:Y:S01]  /*78b0*/  STL [R1+0x9c0], R5 ;  /* 0x0009c00501007387 */ /* 0x0003e20000100800 */
[----:B------:R-:W-:Y:S05]  /*78c0*/  @P0 BRA `(.L_x_1841) ;  /* 0x0000027000000947 */ /* 0x000fea0003800000 */
[----:B------:R-:W-:Y:S01]  /*78d0*/  FSETP.GEU.FTZ.AND P0, PT, R0, 1, PT ;  /* 0x3f8000000000780b */ /* 0x000fe20003f1e000 */
[----:B-1----:R-:W-:-:S12]  /*78e0*/  IMAD.MOV.U32 R6, RZ, RZ, RZ ;  /* 0x000000ffff067224 */ /* 0x002fd800078e00ff */
[----:B------:R-:W-:Y:S05]  /*78f0*/  @P0 BRA `(.L_x_1842) ;  /* 0x0000046000000947 */ /* 0x000fea0003800000 */
[C---:B------:R-:W-:Y:S01]  /*7900*/  FADD.FTZ.RZ R0, R8.reuse, 1 ;  /* 0x3f80000008007421 */ /* 0x040fe2000001c000 */
[----:B------:R-:W-:Y:S01]  /*7910*/  HFMA2.MMA R7, -RZ, RZ, 1.625, 0 ;  /* 0x3e800000ff077435 */ /* 0x000fe200000001ff */
[----:B------:R-:W-:Y:S01]  /*7920*/  ISETP.GE.U32.AND P0, PT, R8, 0x7f800000, PT ;  /* 0x7f8000000800780c */ /* 0x000fe20003f06070 */
[----:B------:R-:W-:Y:S02]  /*7930*/  BSSY B1, `(.L_x_1843) ;  /* 0x000001b000017945 */ /* 0x000fe40003800000 */
[----:B------:R-:W-:-:S04]  /*7940*/  IADD3 R0, R0, -0x3f400000, RZ ;  /* 0xc0c0000000007810 */ /* 0x000fc80007ffe0ff */
[----:B------:R-:W-:-:S04]  /*7950*/  LOP3.LUT R5, R0, 0xff800000, RZ, 0xc0, !PT ;  /* 0xff80000000057812 */ /* 0x000fc800078ec0ff */
[----:B------:R-:W-:Y:S02]  /*7960*/  IADD3 R6, -R5, 0x40800000, RZ ;  /* 0x4080000005067810 */ /* 0x000fe40007ffe1ff */
[----:B------:R-:W-:Y:S02]  /*7970*/  IADD3 R0, R8, -R5, RZ ;  /* 0x8000000508007210 */ /* 0x000fe40007ffe0ff */
[----:B------:R-:W0:Y:S01]  /*7980*/  I2F R5, R5 ;  /* 0x0000000500057306 */ /* 0x000e220000201400 */
[----:B------:R-:W-:Y:S02]  /*7990*/  FFMA.FTZ R7, R6, R7, -1 ;  /* 0xbf80000006077423 */ /* 0x000fe40000010007 */
[----:B------:R-:W-:Y:S02]  /*79a0*/  IMAD.MOV.U32 R6, RZ, RZ, 0x3d39bf78 ;  /* 0x3d39bf78ff067424 */ /* 0x000fe400078e00ff */
        /* <DEDUP_REMOVED lines=19> */
.L_x_1844:
[----:B------:R-:W-:Y:S05]  /*7ae0*/  BSYNC B1 ;  /* 0x0000000000017941 */ /* 0x000fea0003800000 */
.L_x_1843:
[----:B------:R-:W-:-:S04]  /*7af0*/  FADD.FTZ R7, -R8, R7 ;  /* 0x0000000708077221 */ /* 0x000fc80000010100 */
[----:B------:R-:W-:-:S06]  /*7b00*/  FMUL.FTZ R7, R7, -2 ;  /* 0xc000000007077820 */ /* 0x000fcc0000410000 */
[----:B------:R-:W0:Y:S02]  /*7b10*/  MUFU.SQRT R7, R7 ;  /* 0x0000000700077308 */ /* 0x000e240000002000 */
[----:B0-----:R-:W-:Y:S01]  /*7b20*/  FADD.FTZ R6, -R7, -RZ ;  /* 0x800000ff07067221 */ /* 0x001fe20000010100 */
[----:B------:R-:W-:Y:S05]  /*7b30*/  BRA `(.L_x_1842) ;  /* 0x0000022000007947 */ /* 0x000fea0003800000 */
.L_x_1841:
[C---:B------:R-:W-:Y:S01]  /*7b40*/  FADD.FTZ.RZ R0, R8.reuse, 1 ;  /* 0x3f80000008007421 */ /* 0x040fe2000001c000 */
[----:B-1----:R-:W-:Y:S01]  /*7b50*/  MOV R7, 0x3e800000 ;  /* 0x3e80000000077802 */ /* 0x002fe20000000f00 */
[----:B------:R-:W-:Y:S01]  /*7b60*/  BSSY B1, `(.L_x_1845) ;  /* 0x000001c000017945 */ /* 0x000fe20003800000 */
[----:B------:R-:W-:Y:S02]  /*7b70*/  ISETP.GE.U32.AND P0, PT, R8, 0x7f800000, PT ;  /* 0x7f8000000800780c */ /* 0x000fe40003f06070 */
[----:B------:R-:W-:-:S04]  /*7b80*/  IADD3 R0, R0, -0x3f400000, RZ ;  /* 0xc0c0000000007810 */ /* 0x000fc80007ffe0ff */
[----:B------:R-:W-:-:S04]  /*7b90*/  LOP3.LUT R5, R0, 0xff800000, RZ, 0xc0, !PT ;  /* 0xff80000000057812 */ /* 0x000fc800078ec0ff */
[----:B------:R-:W-:Y:S01]  /*7ba0*/  IADD3 R6, -R5, 0x40800000, RZ ;  /* 0x4080000005067810 */ /* 0x000fe20007ffe1ff */
[----:B------:R-:W-:Y:S02]  /*7bb0*/  IMAD.IADD R0, R8, 0x1, -R5 ;  /* 0x0000000108007824 */ /* 0x000fe400078e0a05 */
[----:B------:R-:W0:Y:S02]  /*7bc0*/  I2F R5, R5 ;  /* 0x0000000500057306 */ /* 0x000e240000201400 */
[----:B------:R-:W-:Y:S01]  /*7bd0*/  FFMA.FTZ R7, R6, R7, -1 ;  /* 0xbf80000006077423 */ /* 0x000fe20000010007 */
[----:B------:R-:W-:-:S03]  /*7be0*/  MOV R6, 0x3d39bf78 ;  /* 0x3d39bf7800067802 */ /* 0x000fc60000000f00 */
        /* <DEDUP_REMOVED lines=19> */
.L_x_1846:
[----:B------:R-:W-:Y:S05]  /*7d20*/  BSYNC B1 ;  /* 0x0000000000017941 */ /* 0x000fea0003800000 */
.L_x_1845:
[----:B------:R-:W-:-:S04]  /*7d30*/  FADD.FTZ R7, -R8, R7 ;  /* 0x0000000708077221 */ /* 0x000fc80000010100 */
[----:B------:R-:W-:-:S04]  /*7d40*/  FMUL.FTZ R7, R7, -2 ;  /* 0xc000000007077820 */ /* 0x000fc80000410000 */
[----:B------:R0:W1:Y:S03]  /*7d50*/  MUFU.SQRT R6, R7 ;  /* 0x0000000700067308 */ /* 0x0000660000002000 */
.L_x_1842:
[----:B------:R-:W-:Y:S05]  /*7d60*/  BSYNC B0 ;  /* 0x0000000000007941 */ /* 0x000fea0003800000 */
.L_x_1840:
[----:B------:R-:W-:Y:S01]  /*7d70*/  FMUL.FTZ R5, R2, 0.5 ;  /* 0x3f00000002057820 */ /* 0x000fe20000410000 */
[----:B------:R-:W-:Y:S01]  /*7d80*/  HFMA2.MMA R42, -RZ, RZ, 0, 0 ;  /* 0x00000000ff2a7435 */ /* 0x000fe200000001ff */
[----:B------:R-:W-:Y:S01]  /*7d90*/  BSSY B0, `(.L_x_1847) ;  /* 0x000015e000007945 */ /* 0x000fe20003800000 */
[----:B------:R-:W-:Y:S01]  /*7da0*/  CS2R R16, SRZ ;  /* 0x0000000000107805 */ /* 0x000fe2000001ff00 */
[----:B------:R-:W-:Y:S01]  /*7db0*/  CS2R R20, SRZ ;  /* 0x0000000000147805 */ /* 0x000fe2000001ff00 */
[----:B------:R-:W-:Y:S01]  /*7dc0*/  CS2R R22, SRZ ;  /* 0x0000000000167805 */ /* 0x000fe2000001ff00 */
[----:B------:R-:W2:Y:S01]  /*7dd0*/  MUFU.SQRT R5, R5 ;  /* 0x0000000500057308 */ /* 0x000ea20000002000 */
[----:B------:R-:W-:Y:S01]  /*7de0*/  CS2R R24, SRZ ;  /* 0x0000000000187805 */ /* 0x000fe2000001ff00 */
[----:B------:R-:W-:Y:S01]  /*7df0*/  CS2R R26, SRZ ;  /* 0x00000000001a7805 */ /* 0x000fe2000001ff00 */
[----:B------:R-:W-:Y:S01]  /*7e00*/  CS2R R28, SRZ ;  /* 0x00000000001c7805 */ /* 0x000fe2000001ff00 */
[----:B------:R-:W-:Y:S01]  /*7e10*/  CS2R R30, SRZ ;  /* 0x00000000001e7805 */ /* 0x000fe2000001ff00 */
[----:B------:R-:W-:Y:S01]  /*7e20*/  CS2R R32, SRZ ;  /* 0x0000000000207805 */ /* 0x000fe2000001ff00 */
[----:B------:R-:W-:Y:S01]  /*7e30*/  CS2R R40, SRZ ;  /* 0x0000000000287805 */ /* 0x000fe2000001ff00 */
[----:B------:R-:W-:Y:S01]  /*7e40*/  MOV R44, RZ ;  /* 0x000000ff002c7202 */ /* 0x000fe20000000f00 */
[----:B-12---:R-:W-:-:S02]  /*7e50*/  FMUL.FTZ R0, R5, R6 ;  /* 0x0000000605007220 */ /* 0x006fc40000410000 */
[----:B------:R-:W-:Y:S02]  /*7e60*/  IMAD.MOV.U32 R5, RZ, RZ, 0x3a69a091 ;  /* 0x3a69a091ff057424 */ /* 0x000fe400078e00ff */
[C---:B0-----:R-:W-:Y:S01]  /*7e70*/  FADD.FTZ R7, -R0.reuse, -RZ ;  /* 0x800000ff00077221 */ /* 0x041fe20000010100 */
[----:B------:R-:W-:-:S03]  /*7e80*/  FSETP.GT.FTZ.AND P1, PT, R0, RZ, PT ;  /* 0x000000ff0000720b */ /* 0x000fc60003f34000 */
[C---:B------:R-:W-:Y:S02]  /*7e90*/  FADD.FTZ R11, |R7|.reuse, 4 ;  /* 0x40800000070b7421 */ /* 0x040fe40000010200 */
[C---:B------:R-:W-:Y:S02]  /*7ea0*/  FADD.FTZ R8, |R7|.reuse, -4 ;  /* 0xc080000007087421 */ /* 0x040fe40000010200 */
[----:B------:R0:W1:Y:S01]  /*7eb0*/  MUFU.RCP R13, R11 ;  /* 0x0000000b000d7308 */ /* 0x0000620000001000 */
[----:B------:R-:W-:-:S04]  /*7ec0*/  FMUL.FTZ R10, R7, R7 ;  /* 0x00000007070a7220 */ /* 0x000fc80000410000 */
[----:B------:R-:W-:Y:S02]  /*7ed0*/  FMUL.FTZ R14, R10, -1.4426950216293334961 ;  /* 0xbfb8aa3b0a0e7820 */ /* 0x000fe40000410000 */
[----:B0-----:R-:W-:-:S04]  /*7ee0*/  FADD.FTZ R11, |R7|, -RZ ;  /* 0x800000ff070b7221 */ /* 0x001fc80000010200 */
[----:B------:R-:W0:Y:S01]  /*7ef0*/  FRND.TRUNC R14, R14 ;  /* 0x0000000e000e7307 */ /* 0x000e22000020d000 */
[----:B------:R-:W-:Y:S02]  /*7f00*/  FFMA.FTZ R11, |R7|, -R11, R10 ;  /* 0x8000000b070b7223 */ /* 0x000fe4000001020a */
[----:B-1----:R-:W-:-:S04]  /*7f10*/  FMUL.FTZ R8, R8, R13 ;  /* 0x0000000d08087220 */ /* 0x002fc80000410000 */
[----:B------:R-:W-:-:S04]  /*7f20*/  FADD.FTZ R9, R8, 1 ;  /* 0x3f80000008097421 */ /* 0x000fc80000010000 */
[----:B------:R-:W-:Y:S01]  /*7f30*/  FFMA.FTZ R9, R9, -4, |R7| ;  /* 0xc080000009097823 */ /* 0x000fe20000010407 */
[----:B0-----:R-:W-:-:S03]  /*7f40*/  FSETP.GT.FTZ.AND P0, PT, |R14|, 126, PT ;  /* 0x42fc00000e00780b */ /* 0x001fc60003f14200 */
[----:B------:R-:W-:-:S04]  /*7f50*/  FFMA.FTZ R9, |R7|, -R8, R9 ;  /* 0x8000000807097223 */ /* 0x000fc80000010209 */
[----:B------:R-:W-:Y:S01]  /*7f60*/  FFMA.FTZ R13, R13, R9, R8 ;  /* 0x000000090d0d7223 */ /* 0x000fe20000010008 */
[----:B------:R-:W-:Y:S01]  /*7f70*/  HFMA2.MMA R9, -RZ, RZ, 3.4921875, 0 ;  /* 0x42fc0000ff097435 */ /* 0x000fe200000001ff */
[----:B------:R-:W-:Y:S02]  /*7f80*/  MOV R8, 0x40000000 ;  /* 0x4000000000087802 */ /* 0x000fe40000000f00 */
[----:B------:R-:W-:-:S03]  /*7f90*/  FFMA.FTZ R5, R13, R5, 0.0070457882247865200043 ;  /* 0x3be6e05b0d057423 */ /* 0x000fc60000010005 */
[----:B------:R-:W-:Y:S02]  /*7fa0*/  FFMA.FTZ R8, |R7|, R8, 1 ;  /* 0x3f80000007087423 */ /* 0x000fe40000010208 */
[----:B------:R-:W-:Y:S02]  /*7fb0*/  FFMA.FTZ R5, R13, R5, -0.015866896137595176697 ;  /* 0xbc81fb4b0d057423 */ /* 0x000fe40000010005 */
[----:B------:R-:W-:Y:S02]  /*7fc0*/  LOP3.LUT R9, R9, 0x80000000, R14, 0xb8, !PT ;  /* 0x8000000009097812 */ /* 0x000fe400078eb80e */
[----:B------:R-:W-:Y:S01]  /*7fd0*/  FFMA.FTZ R5, R13, R5, 0.036429625004529953003 ;  /* 0x3d15373b0d057423 */ /* 0x000fe20000010005 */
[----:B------:R-:W0:Y:S01]  /*7fe0*/  MUFU.RCP R8, R8 ;  /* 0x0000000800087308 */ /* 0x000e220000001000 */
[----:B------:R-:W-:Y:S02]  /*7ff0*/  FSEL R14, R9, R14, P0 ;  /* 0x0000000e090e7208 */ /* 0x000fe40000000000 */
[----:B------:R-:W-:Y:S01]  /*8000*/  FFMA.FTZ R5, R13, R5, -0.066643431782722473145 ;  /* 0xbd887c5a0d057423 */ /* 0x000fe20000010005 */
[----:B------:R-:W-:-:S02]  /*8010*/  FSETP.GT.FTZ.AND P0, PT, |R7|, 10.05500030517578125, PT ;  /* 0x4120e1480700780b */ /* 0x000fc40003f14200 */
[C---:B------:R-:W-:Y:S01]  /*8020*/  FFMA.FTZ R9, R14.reuse, -0.69314718246459960938, -R10 ;  /* 0xbf3172180e097823 */ /* 0x040fe2000001080a */
[----:B------:R-:W-:Y:S01]  /*8030*/  MOV R10, 0x7f800000 ;  /* 0x7f800000000a7802 */ /* 0x000fe20000000f00 */
[C---:B------:R-:W-:Y:S02]  /*8040*/  FFMA.FTZ R5, R13.reuse, R5, 0.093814529478549957275 ;  /* 0x3dc021d50d057423 */ /* 0x040fe40000010005 */
[----:B------:R-:W-:Y:S02]  /*8050*/  FFMA.FTZ R9, R14, 1.9046542121259335545e-09, R9 ;  /* 0x3102e3080e097823 */ /* 0x000fe40000010009 */
[----:B------:R-:W-:Y:S02]  /*8060*/  FFMA.FTZ R5, R13, R5, -0.10099056363105773926 ;  /* 0xbdced4240d057423 */ /* 0x000fe40000010005 */
[----:B------:R-:W-:Y:S02]  /*8070*/  FMUL.FTZ R9, R9, 1.4426950216293334961 ;  /* 0x3fb8aa3b09097820 */ /* 0x000fe40000410000 */
[----:B------:R-:W-:-:S02]  /*8080*/  FFMA.FTZ R5, R13, R5, 0.06809400022029876709 ;  /* 0x3d8b74de0d057423 */ /* 0x000fc40000010005 */
[----:B------:R-:W-:Y:S02]  /*8090*/  FADD.FTZ R14, R14, 12583039 ;  /* 0x4b40007f0e0e7421 */ /* 0x000fe40000010000 */
[C---:B------:R-:W-:Y:S01]  /*80a0*/  FFMA.FTZ R5, R13.reuse, R5, 0.015377387404441833496 ;  /* 0x3c7bf1700d057423 */ /* 0x040fe20000010005 */
[----:B------:R-:W1:Y:S01]  /*80b0*/  MUFU.EX2 R9, R9 ;  /* 0x0000000900097308 */ /* 0x000e620000000800 */
[----:B------:R-:W-:Y:S02]  /*80c0*/  IMAD.SHL.U32 R14, R14, 0x800000, RZ ;  /* 0x008000000e0e7824 */ /* 0x000fe400078e00ff */
[----:B------:R-:W-:-:S04]  /*80d0*/  FFMA.FTZ R5, R13, R5, -0.1396210789680480957 ;  /* 0xbe0ef8d40d057423 */ /* 0x000fc80000010005 */
[----:B------:R-:W-:-:S04]  /*80e0*/  FFMA.FTZ R13, R13, R5, 1.232995152473449707 ;  /* 0x3f9dd2c90d0d7423 */ /* 0x000fc80000010005 */
[----:B0-----:R-:W-:-:S04]  /*80f0*/  FMUL.FTZ R5, R13, R8 ;  /* 0x000000080d057220 */ /* 0x001fc80000410000 */
[----:B------:R-:W-:Y:S02]  /*8100*/  FMUL.FTZ R12, R5, -2 ;  /* 0xc0000000050c7820 */ /* 0x000fe40000410000 */
[----:B-1----:R-:W-:Y:S02]  /*8110*/  FMUL.FTZ R9, R14, R9 ;  /* 0x000000090e097220 */ /* 0x002fe40000410000 */
[----:B------:R-:W-:Y:S01]  /*8120*/  FFMA.FTZ R12, |R7|, R12, R13 ;  /* 0x0000000c070c7223 */ /* 0x000fe2000001020d */
[----:B------:R-:W-:Y:S01]  /*8130*/  HFMA2.MMA R7, -RZ, RZ, 1.875, 0 ;  /* 0x3f800000ff077435 */ /* 0x000fe200000001ff */
[----:B------:R-:W-:Y:S01]  /*8140*/  FFMA.FTZ R11, R9, R11, R9 ;  /* 0x0000000b090b7223 */ /* 0x000fe20000010009 */
[----:B------:R-:W-:Y:S01]  /*8150*/  CS2R R14, SRZ ;  /* 0x00000000000e7805 */ /* 0x000fe2000001ff00 */
[----:B------:R-:W-:-:S04]  /*8160*/  FADD.FTZ R12, -R5, R12 ;  /* 0x0000000c050c7221 */ /* 0x000fc80000010100 */
[----:B------:R-:W-:Y:S02]  /*8170*/  FFMA.FTZ R12, R8, R12, R5 ;  /* 0x0000000c080c7223 */ /* 0x000fe40000010005 */
[----:B------:R-:W-:Y:S02]  /*8180*/  CS2R R8, SRZ ;  /* 0x0000000000087805 */ /* 0x000fe4000001ff00 */
[----:B------:R-:W-:Y:S02]  /*8190*/  FMUL.FTZ R0, R12, R11 ;  /* 0x0000000b0c007220 */ /* 0x000fe40000410000 */
[----:B------:R-:W-:Y:S01]  /*81a0*/  IMAD.MOV.U32 R11, RZ, RZ, RZ ;  /* 0x000000ffff0b7224 */ /* 0x000fe200078e00ff */
[----:B------:R-:W-:Y:S02]  /*81b0*/  CS2R R12, SRZ ;  /* 0x00000000000c7805 */ /* 0x000fe4000001ff00 */
[----:B------:R-:W-:-:S05]  /*81c0*/  FSEL R0, R0, RZ, !P0 ;  /* 0x000000ff00007208 */ /* 0x000fca0004000000 */
[----:B------:R-:W-:Y:S02]  /*81d0*/  @P1 FADD.FTZ R0, -R0, 2 ;  /* 0x4000000000001421 */ /* 0x000fe40000010100 */
.L_x_1851:
        /* <DEDUP_REMOVED lines=266> */
.L_x_1849:
[----:B------:R-:W-:Y:S05]  /*9280*/  BSYNC B1 ;  /* 0x0000000000017941 */ /* 0x000fea0003800000 */
.L_x_1848:
        /* <DEDUP_REMOVED lines=14> */
.L_x_1850:
[----:B------:R-:W-:Y:S05]  /*9370*/  BSYNC B0 ;  /* 0x0000000000007941 */ /* 0x000fea0003800000 */
.L_x_1847:
[----:B------:R-:W-:Y:S01]  /*9380*/  FMUL.FTZ R20, R2, 1 ;  /* 0x3f80000002147820 */ /* 0x000fe20000410000 */
[----:B------:R-:W-:Y:S01]  /*9390*/  MOV R22, 0x652b82fe ;  /* 0x652b82fe00167802 */ /* 0x000fe20000000f00 */
[----:B------:R-:W-:Y:S01]  /*93a0*/  FMUL.FTZ R5, R6, 1 ;  /* 0x3f80000006057820 */ /* 0x000fe20000410000 */
[----:B------:R-:W-:Y:S01]  /*93b0*/  HFMA2.MMA R23, -RZ, RZ, 1.9912109375, 0.00128841400146484375 ;  /* 0x3ff71547ff177435 */ /* 0x000fe200000001ff */
[----:B------:R-:W-:Y:S01]  /*93c0*/  FMUL.FTZ R26, R42, 1 ;  /* 0x3f8000002a1a7820 */ /* 0x000fe20000410000 */
[----:B------:R-:W-:Y:S01]  /*93d0*/  BSSY B0, `(.L_x_1852) ;  /* 0x0000038000007945 */ /* 0x000fe20003800000 */
[----:B------:R-:W0:Y:S08]  /*93e0*/  F2F.F64.F32 R20, R20 ;  /* 0x0000001400147310 */ /* 0x000e300000201800 */
[----:B------:R-:W1:Y:S01]  /*93f0*/  F2F.F64.F32 R24, R5 ;  /* 0x0000000500187310 */ /* 0x000e620000201800 */
[----:B0-----:R-:W1:-:S07]  /*9400*/  DMUL R2, R20, -0.5 ;  /* 0xbfe0000014027828 */ /* 0x001e4e0000000000 */
[----:B------:R-:W0:Y:S01]  /*9410*/  F2F.F64.F32 R26, R26 ;  /* 0x0000001a001a7310 */ /* 0x000e220000201800 */
[----:B------:R-:W2:-:S04]  /*9420*/  DMUL R20, R20, c[0x2][0x70] ;  /* 0x00801c0014147a28 */ /* 0x000e880000000000 */
[----:B-1----:R-:W1:-:S03]  /*9430*/  DMUL R2, R2, R24 ;  /* 0x0000001802027228 */ /* 0x002e460000000000 */
[----:B--2---:R-:W2:Y:S03]  /*9440*/  MUFU.RSQ64H R13, R21 ;  /* 0x00000015000d7308 */ /* 0x004ea60000001c00 */
[----:B-1----:R1:W3:Y:S01]  /*9450*/  DMUL R24, R24, R2 ;  /* 0x0000000218187228 */ /* 0x0022e20000000000 */
[----:B------:R-:W-:Y:S01]  /*9460*/  IADD3 R12, R21, -0x3500000, RZ ;  /* 0xfcb00000150c7810 */ /* 0x000fe20007ffe0ff */
[----:B-1----:R-:W-:Y:S01]  /*9470*/  IMAD.MOV.U32 R2, RZ, RZ, 0x69ce2bdf ;  /* 0x69ce2bdfff027424 */ /* 0x002fe200078e00ff */
[----:B------:R-:W-:Y:S02]  /*9480*/  MOV R3, 0x3e5ade15 ;  /* 0x3e5ade1500037802 */ /* 0x000fe40000000f00 */
[----:B------:R-:W-:Y:S01]  /*9490*/  ISETP.GE.U32.AND P2, PT, R12, 0x7ca00000, PT ;  /* 0x7ca000000c00780c */ /* 0x000fe20003f46070 */
[----:B---3--:R-:W1:-:S04]  /*94a0*/  DFMA R22, R24, R22, 6.75539944105574400000e+15 ;  /* 0x433800001816742b */ /* 0x008e480000000016 */
[----:B------:R-:W-:Y:S02]  /*94b0*/  FSETP.GEU.FTZ.AND P0, PT, |R25|, 4.1917929649353027344, PT ;  /* 0x4086232b1900780b */ /* 0x000fe40003f1e200 */
[----:B-1----:R-:W1:-:S04]  /*94c0*/  DADD R14, R22, -6.75539944105574400000e+15 ;  /* 0xc3380000160e7429 */ /* 0x002e480000000000 */
[----:B--2---:R-:W2:-:S04]  /*94d0*/  DMUL R8, R12, R12 ;  /* 0x0000000c0c087228 */ /* 0x004e880000000000 */
[----:B-1----:R-:W1:-:S04]  /*94e0*/  DFMA R6, R14, c[0x2][0x10], R24 ;  /* 0x008004000e067a2b */ /* 0x002e480000000018 */
[----:B--2---:R-:W-:-:S04]  /*94f0*/  DFMA R8, R20, -R8, 1 ;  /* 0x3ff000001408742b */ /* 0x004fc80000000808 */
[----:B-1----:R1:W2:Y:S02]  /*9500*/  DFMA R14, R14, c[0x2][0x18], R6 ;  /* 0x008006000e0e7a2b */ /* 0x0022a40000000006 */
[----:B-1----:R-:W-:Y:S01]  /*9510*/  MOV R6, 0x0 ;  /* 0x0000000000067802 */ /* 0x002fe20000000f00 */
[----:B------:R-:W-:-:S03]  /*9520*/  IMAD.MOV.U32 R7, RZ, RZ, 0x3fd80000 ;  /* 0x3fd80000ff077424 */ /* 0x000fc600078e00ff */
[----:B--2---:R-:W1:-:S04]  /*9530*/  DFMA R2, R14, R2, c[0x2][0x20] ;  /* 0x008008000e02762b */ /* 0x004e480000000002 */
[----:B------:R-:W-:-:S04]  /*9540*/  DFMA R6, R8, R6, 0.5 ;  /* 0x3fe000000806742b */ /* 0x000fc80000000006 */
        /* <DEDUP_REMOVED lines=12> */
[----:B-1----:R-:W1:-:S06]  /*9610*/  DFMA R2, R14, R2, c[0x2][0x58] ;  /* 0x008016000e02762b */ /* 0x002e4c0000000002 */
[----:B-1----:R-:W1:-:S06]  /*9620*/  DFMA R2, R14, R2, c[0x2][0x60] ;  /* 0x008018000e02762b */ /* 0x002e4c0000000002 */
[----:B-1----:R-:W1:-:S06]  /*9630*/  DFMA R2, R14, R2, 1 ;  /* 0x3ff000000e02742b */ /* 0x002e4c0000000002 */
[----:B-1----:R-:W1:-:S04]  /*9640*/  DFMA R14, R14, R2, 1 ;  /* 0x3ff000000e0e742b */ /* 0x002e480000000002 */
[----:B------:R2:W3:-:S06]  /*9650*/  DFMA R2, R8, R10, R16 ;  /* 0x0000000a0802722b */ /* 0x0004cc0000000010 */
[----:B-1----:R-:W-:Y:S01]  /*9660*/  LEA R29, R22, R15, 0x14 ;  /* 0x0000000f161d7211 */ /* 0x002fe200078ea0ff */
[----:B------:R-:W-:Y:S01]  /*9670*/  IMAD.MOV.U32 R28, RZ, RZ, R14 ;  /* 0x000000ffff1c7224 */ /* 0x000fe200078e000e */
[----:B------:R-:W-:Y:S05]  /*9680*/  @!P0 BRA `(.L_x_1853) ;  /* 0x000000c000008947 */ /* 0x000fea0003800000 */
[----:B0-23--:R-:W-:Y:S01]  /*9690*/  FSETP.GEU.FTZ.AND P0, PT, |R25|, 4.2275390625, PT ;  /* 0x408748001900780b */ /* 0x00dfe20003f1e200 */
[----:B------:R-:W-:-:S04]  /*96a0*/  DSETP.GEU.AND P1, PT, R24, RZ, PT ;  /* 0x000000ff1800722a */ /* 0x000fc80003f2e000 */
[----:B------:R-:W0:-:S08]  /*96b0*/  DADD R24, R24, +INF ;  /* 0x7ff0000018187429 */ /* 0x000e100000000000 */
[----:B------:R-:W-:Y:S02]  /*96c0*/  @!P0 LEA.HI R5, R22, R22, RZ, 0x1 ;  /* 0x0000001616058211 */ /* 0x000fe400078f08ff */
[----:B0-----:R-:W-:Y:S02]  /*96d0*/  FSEL R28, R24, RZ, P1 ;  /* 0x000000ff181c7208 */ /* 0x001fe40000800000 */
[----:B------:R-:W-:Y:S02]  /*96e0*/  @!P0 SHF.R.S32.HI R5, RZ, 0x1, R5 ;  /* 0x00000001ff058819 */ /* 0x000fe40000011405 */
[----:B------:R-:W-:Y:S02]  /*96f0*/  FSEL R29, R25, RZ, P1 ;  /* 0x000000ff191d7208 */ /* 0x000fe40000800000 */
[----:B------:R-:W-:Y:S02]  /*9700*/  @!P0 IADD3 R22, R22, -R5, RZ ;  /* 0x8000000516168210 */ /* 0x000fe40007ffe0ff */
[----:B------:R-:W-:-:S02]  /*9710*/  @!P0 LEA R15, R5, R15, 0x14 ;  /* 0x0000000f050f8211 */ /* 0x000fc400078ea0ff */
[----:B------:R-:W-:Y:S01]  /*9720*/  @!P0 LEA R23, R22, 0x3ff00000, 0x14 ;  /* 0x3ff0000016178811 */ /* 0x000fe200078ea0ff */
[----:B------:R-:W-:-:S06]  /*9730*/  @!P0 IMAD.MOV.U32 R22, RZ, RZ, RZ ;  /* 0x000000ffff168224 */ /* 0x000fcc00078e00ff */
[----:B------:R0:W1:-:S06]  /*9740*/  @!P0 DMUL R28, R14, R22 ;  /* 0x000000160e1c8228 */ /* 0x00004c0000000000 */
.L_x_1853:
[----:B0-23--:R-:W-:Y:S05]  /*9750*/  BSYNC B0 ;  /* 0x0000000000007941 */ /* 0x00dfea0003800000 */
.L_x_1852:
[----:B------:R-:W-:Y:S01]  /*9760*/  BSSY B0, `(.L_x_1854) ;  /* 0x000000e000007945 */ /* 0x000fe20003800000 */
[----:B-1----:R0:W1:Y:S01]  /*9770*/  DMUL R14, R26, R28 ;  /* 0x0000001c1a0e7228 */ /* 0x0020620000000000 */
[----:B------:R-:W-:Y:S05]  /*9780*/  @!P2 BRA `(.L_x_1855) ;  /* 0x000000b00000a947 */ /* 0x000fea0003800000 */
[----:B------:R-:W-:Y:S01]  /*9790*/  MOV R2, R6 ;  /* 0x0000000600027202 */ /* 0x000fe20000000f00 */
[----:B------:R-:W-:Y:S01]  /*97a0*/  IMAD.MOV.U32 R10, RZ, RZ, R21 ;  /* 0x000000ffff0a7224 */ /* 0x000fe200078e0015 */
[----:B------:R-:W-:Y:S02]  /*97b0*/  MOV R3, R16 ;  /* 0x0000001000037202 */ /* 0x000fe40000000f00 */
[----:B------:R-:W-:Y:S01]  /*97c0*/  MOV R6, R8 ;  /* 0x0000000800067202 */ /* 0x000fe20000000f00 */
[----:B------:R-:W-:Y:S01]  /*97d0*/  IMAD.MOV.U32 R8, RZ, RZ, R17 ;  /* 0x000000ffff087224 */ /* 0x000fe200078e0011 */
[----:B------:R-:W-:Y:S02]  /*97e0*/  MOV R16, R11 ;  /* 0x0000000b00107202 */ /* 0x000fe40000000f00 */
[----:B------:R-:W-:-:S02]  /*97f0*/  MOV R7, R20 ;  /* 0x0000001400077202 */ /* 0x000fc40000000f00 */
[----:B------:R-:W-:Y:S02]  /*9800*/  MOV R11, 0x9820 ;  /* 0x00009820000b7802 */ /* 0x000fe40000000f00 */
[----:B01----:R-:W-:Y:S05]  /*9810*/  CALL.REL.NOINC `($__internal_9_$__cuda_sm20_dsqrt_rn_f64_mediumpath_v1) ;  /* 0x0001e1f000007944 */ /* 0x003fea0003c00000 */
[----:B------:R-:W-:Y:S01]  /*9820*/  MOV R2, R6 ;  /* 0x0000000600027202 */ /* 0x000fe20000000f00 */
[----:B------:R-:W-:Y:S02]  /*9830*/  IMAD.MOV.U32 R3, RZ, RZ, R7 ;  /* 0x000000ffff037224 */ /* 0x000fe400078e0007 */
.L_x_1855:
[----:B------:R-:W-:Y:S05]  /*9840*/  BSYNC B0 ;  /* 0x0000000000007941 */ /* 0x000fea0003800000 */
.L_x_1854:
        /* <DEDUP_REMOVED lines=15> */
[----:B0-----:R-:W-:Y:S01]  /*9940*/  MOV R26, R14 ;  /* 0x0000000e001a7202 */ /* 0x001fe20000000f00 */
[----:B------:R-:W-:Y:S01]  /*9950*/  IMAD.MOV.U32 R27, RZ, RZ, R15 ;  /* 0x000000ffff1b7224 */ /* 0x000fe200078e000f */
[----:B------:R-:W-:Y:S02]  /*9960*/  MOV R7, R2 ;  /* 0x0000000200077202 */ /* 0x000fe40000000f00 */
[----:B------:R-:W-:Y:S02]  /*9970*/  MOV R13, R3 ;  /* 0x00000003000d7202 */ /* 0x000fe40000000f00 */
[----:B------:R-:W-:Y:S02]  /*9980*/  MOV R6, 0x99a0 ;  /* 0x000099a000067802 */ /* 0x000fe40000000f00 */
[----:B------:R-:W-:Y:S05]  /*9990*/  CALL.REL.NOINC `($__internal_8_$__cuda_sm20_div_rn_f64_full) ;  /* 0x0001da4000007944 */ /* 0x000fea0003c00000 */
[----:B------:R-:W-:Y:S02]  /*99a0*/  IMAD.MOV.U32 R9, RZ, RZ, R15 ;  /* 0x000000ffff097224 */ /* 0x000fe400078e000f */
.L_x_1857:
[----:B------:R-:W-:Y:S05]  /*99b0*/  BSYNC B0 ;  /* 0x0000000000007941 */ /* 0x000fea0003800000 */
.L_x_1856:
[----:B------:R-:W-:-:S04]  /*99c0*/  FMUL.FTZ R0, R0, 0.5 ;  /* 0x3f00000000007820 */ /* 0x000fc80000410000 */
[----:B------:R-:W1:Y:S02]  /*99d0*/  F2F.F64.F32 R2, R0 ;  /* 0x0000000000027310 */ /* 0x000e640000201800 */
[----:B-1----:R-:W1:-:S06]  /*99e0*/  DADD R2, R2, -R8 ;  /* 0x0000000002027229 */ /* 0x002e4c0000000808 */
[----:B-1----:R-:W1:Y:S01]  /*99f0*/  F2F.F32.F64 R5, R2 ;  /* 0x0000000200057310 */ /* 0x002e620000301000 */
[----:B------:R-:W1:-:S14]  /*9a00*/  DSETP.GEU.AND P0, PT, |R2|, c[0x2][0x68], PT ;  /* 0x00801a000200762a */ /* 0x000e5c0003f0e200 */
[----:B-1----:R-:W-:Y:S01]  /*9a10*/  @!P0 FMUL R5, R5, 1.175494350822287508e-38 ;  /* 0x0080000005058820 */ /* 0x002fe20000400000 */
[----:B------:R-:W-:Y:S05]  /*9a20*/  BRA `(.L_x_1814) ;  /* 0x00005c8000007947 */ /* 0x000fea0003800000 */
.L_x_1816:
[----:B------:R-:W-:Y:S01]  /*9a30*/  HFMA2.MMA R12, -RZ, RZ, 0.71484375, -7284 ;  /* 0x39b8ef1dff0c7435 */ /* 0x000fe200000001ff */
[----:B------:R-:W-:Y:S01]  /*9a40*/  IMAD.MOV.U32 R13, RZ, RZ, -0x46c48fc8 ;  /* 0xb93b7038ff0d7424 */ /* 0x000fe200078e00ff */
[----:B------:R-:W-:Y:S01]  /*9a50*/  MOV R11, 0x3a97b426 ;  /* 0x3a97b426000b7802 */ /* 0x000fe20000000f00 */
[----:B------:R-:W-:Y:S01]  /*9a60*/  IMAD.MOV.U32 R10, RZ, RZ, -0x438d462a ;  /* 0xbc72b9d6ff0a7424 */ /* 0x000fe200078e00ff */
[----:B------:R-:W-:Y:S01]  /*9a70*/  HFMA2.MMA R7, -RZ, RZ, 1.416015625, -0.052093505859375 ;  /* 0x3daaaaabff077435 */ /* 0x000fe200000001ff */
[----:B------:R-:W-:Y:S01]  /*9a80*/  MOV R6, 0xbeaaaaab ;  /* 0xbeaaaaab00067802 */ /* 0x000fe20000000f00 */
[----:B------:R-:W-:Y:S01]  /*9a90*/  HFMA2.MMA R15, -RZ, RZ, -0.37939453125, -0.044677734375 ;  /* 0xb612a9b8ff0f7435 */ /* 0x000fe200000001ff */
[----:B------:R0:W-:Y:S01]  /*9aa0*/  STL.64 [R1+0x10], R12 ;  /* 0x0000100c01007387 */ /* 0x0001e20000100a00 */
[----:B------:R-:W-:Y:S01]  /*9ab0*/  MOV R14, 0x382462c5 ;  /* 0x382462c5000e7802 */ /* 0x000fe20000000f00 */
[----:B------:R-:W-:Y:S01]  /*9ac0*/  HFMA2.MMA R16, -RZ, RZ, -0.1015625, 0.541015625 ;  /* 0xae803854ff107435 */ /* 0x000fe200000001ff */
[----:B------:R-:W-:Y:S01]  /*9ad0*/  IMAD.MOV.U32 R17, RZ, RZ, 0x2dd64a3b ;  /* 0x2dd64a3bff117424 */ /* 0x000fe200078e00ff */
[----:B------:R1:W-:Y:S01]  /*9ae0*/  STL.64 [R1+0x8], R10 ;  /* 0x0000080a01007387 */ /* 0x0003e20000100a00 */
[----:B------:R-:W-:Y:S01]  /*9af0*/  HFMA2.MMA R5, -RZ, RZ, 1.7431640625, 3.181640625 ;  /* 0x3ef9425dff057435 */ /* 0x000fe200000001ff */
[-C--:B------:R-:W-:Y:S01]  /*9b00*/  FMUL.FTZ R0, R0, R3.reuse ;  /* 0x0000000300007220 */ /* 0x080fe20000410000 */
[----:B------:R-:W-:Y:S01]  /*9b10*/  BSSY B0, `(.L_x_1858) ;  /* 0x00003ea000007945 */ /* 0x000fe20003800000 */
[----:B------:R2:W-:Y:S01]  /*9b20*/  STL.64 [R1], R6 ;  /* 0x0000000601007387 */ /* 0x0005e20000100a00 */
[----:B------:R-:W-:-:S02]  /*9b30*/  FMUL.FTZ R8, R8, R3 ;  /* 0x0000000308087220 */ /* 0x000fc40000410000 */
[----:B------:R-:W-:Y:S01]  /*9b40*/  FSETP.GT.FTZ.AND P0, PT, R0, 1, PT ;  /* 0x3f8000000000780b */ /* 0x000fe20003f14000 */
[----:B0-----:R-:W-:Y:S01]  /*9b50*/  HFMA2.MMA R13, -RZ, RZ, -0.174560546875, -0.0005855560302734375 ;  /* 0xb19690ccff0d7435 */ /* 0x001fe200000001ff */
[----:B------:R-:W-:Y:S01]  /*9b60*/  MOV R12, 0x32304beb ;  /* 0x32304beb000c7802 */ /* 0x000fe20000000f00 */
[----:B------:R0:W-:Y:S01]  /*9b70*/  STL.64 [R1+0x18], R14 ;  /* 0x0000180e01007387 */ /* 0x0001e20000100a00 */
[----:B-1----:R-:W-:Y:S01]  /*9b80*/  HFMA2.MMA R10, -RZ, RZ, -0.264892578125, -0.12188720703125 ;  /* 0xb43dafcdff0a7435 */ /* 0x002fe200000001ff */
        /* <DEDUP_REMOVED lines=11> */
[----:B--2---:R-:W-:Y:S01]  /*9c40*/  HFMA2.MMA R12, -RZ, RZ, 0.0390625, -3.802776336669921875e-05 ;  /* 0x2900827eff0c7435 */ /* 0x004fe200000001ff */
[----:B------:R-:W-:Y:S02]  /*9c50*/  IMAD.MOV.U32 R13, RZ, RZ, -0x59ebe00c ;  /* 0xa6141ff4ff0d7424 */ /* 0x000fe400078e00ff */
[----:B------:R2:W-:Y:S01]  /*9c60*/  STL.64 [R1+0x38], R14 ;  /* 0x0000380e01007387 */ /* 0x0005e20000100a00 */
[----:B0-----:R-:W-:Y:S01]  /*9c70*/  IMAD.MOV.U32 R10, RZ, RZ, 0x2abdd03b ;  /* 0x2abdd03bff0a7424 */ /* 0x001fe200078e00ff */
[----:B------:R-:W-:-:S02]  /*9c80*/  MOV R11, 0xaa1cc4df ;  /* 0xaa1cc4df000b7802 */ /* 0x000fc40000000f00 */
[----:B------:R0:W-:Y:S01]  /*9c90*/  STL.64 [R1+0x58], R12 ;  /* 0x0000580c01007387 */ /* 0x0001e20000100a00 */
[----:B-1----:R-:W-:Y:S01]  /*9ca0*/  HFMA2.MMA R7, -RZ, RZ, 0.046600341796875, -16 ;  /* 0x29f7cc00ff077435 */ /* 0x002fe200000001ff */
[----:B------:R-:W-:Y:S02]  /*9cb0*/  MOV R6, 0xacb0e538 ;  /* 0xacb0e53800067802 */ /* 0x000fe40000000f00 */
[----:B------:R1:W-:Y:S01]  /*9cc0*/  STL.64 [R1+0x50], R10 ;  /* 0x0000500a01007387 */ /* 0x0003e20000100a00 */
[----:B--2---:R-:W-:Y:S01]  /*9cd0*/  HFMA2.MMA R15, -RZ, RZ, -0.8681640625, -0.7294921875 ;  /* 0xbaf2b9d6ff0f7435 */ /* 0x004fe200000001ff */
[----:B------:R-:W-:Y:S02]  /*9ce0*/  MOV R14, 0xa70e548a ;  /* 0xa70e548a000e7802 */ /* 0x000fe40000000f00 */
[----:B------:R2:W-:Y:S01]  /*9cf0*/  STL.64 [R1+0x68], R16 ;  /* 0x0000681001007387 */ /* 0x0005e20000100a00 */
[----:B0-----:R-:W-:Y:S01]  /*9d00*/  IMAD.MOV.U32 R12, RZ, RZ, 0x370054e5 ;  /* 0x370054e5ff0c7424 */ /* 0x001fe200078e00ff */
[----:B------:R-:W-:-:S02]  /*9d10*/  MOV R13, 0xb5d85efe ;  /* 0xb5d85efe000d7802 */ /* 0x000fc40000000f00 */
[----:B------:R0:W-:Y:S01]  /*9d20*/  STL.64 [R1+0x48], R6 ;  /* 0x0000480601007387 */ /* 0x0001e20000100a00 */
[----:B-1----:R-:W-:Y:S01]  /*9d30*/  HFMA2.MMA R11, -RZ, RZ, -0.474365234375, -50.71875 ;  /* 0xb797d257ff0b7435 */ /* 0x002fe200000001ff */
[----:B------:R-:W-:Y:S02]  /*9d40*/  MOV R10, 0xb4d7c1a2 ;  /* 0xb4d7c1a2000a7802 */ /* 0x000fe40000000f00 */
[----:B------:R1:W-:Y:S01]  /*9d50*/  STL.64 [R1+0x60], R14 ;  /* 0x0000600e01007387 */ /* 0x0003e20000100a00 */
[----:B--2---:R-:W-:Y:S01]  /*9d60*/  HFMA2.MMA R17, -RZ, RZ, 0.1968994140625, 62.5625 ;  /* 0x324d53d2ff117435 */ /* 0x004fe200000001ff */
[----:B------:R-:W-:Y:S02]  /*9d70*/  MOV R16, 0xb37711e8 ;  /* 0xb37711e800107802 */ /* 0x000fe40000000f00 */
[----:B------:R2:W-:Y:S01]  /*9d80*/  STL.64 [R1+0x80], R12 ;  /* 0x0000800c01007387 */ /* 0x0005e20000100a00 */
[----:B0-----:R-:W-:Y:S01]  /*9d90*/  HFMA2.MMA R6, -RZ, RZ, -0.81298828125, -12.9609375 ;  /* 0xba81ca7bff067435 */ /* 0x001fe200000001ff */
[----:B------:R-:W-:-:S02]  /*9da0*/  IMAD.MOV.U32 R7, RZ, RZ, 0x3957c1a2 ;  /* 0x3957c1a2ff077424 */ /* 0x000fc400078e00ff */
[----:B------:R0:W-:Y:S01]  /*9db0*/  STL.64 [R1+0x78], R10 ;  /* 0x0000780a01007387 */ /* 0x0001e20000100a00 */
[----:B-1----:R-:W-:Y:S01]  /*9dc0*/  HFMA2.MMA R14, -RZ, RZ, 0.1756591796875, -0.0714111328125 ;  /* 0x319fac92ff0e7435 */ /* 0x002fe200000001ff */
[----:B------:R-:W-:Y:S02]  /*9dd0*/  IMAD.MOV.U32 R15, RZ, RZ, 0x34140796 ;  /* 0x34140796ff0f7424 */ /* 0x000fe400078e00ff */
[----:B------:R1:W-:Y:S01]  /*9de0*/  STL.64 [R1+0x90], R16 ;  /* 0x0000901001007387 */ /* 0x0003e20000100a00 */
[----:B--2---:R-:W-:Y:S01]  /*9df0*/  HFMA2.MMA R13, -RZ, RZ, 0.077880859375, 3.135204315185546875e-05 ;  /* 0x2cfc020eff0d7435 */ /* 0x004fe200000001ff */
[----:B------:R-:W-:Y:S02]  /*9e00*/  MOV R12, 0x29889f1d ;  /* 0x29889f1d000c7802 */ /* 0x000fe40000000f00 */
[----:B------:R2:W-:Y:S01]  /*9e10*/  STL.64 [R1+0x70], R6 ;  /* 0x0000700601007387 */ /* 0x0005e20000100a00 */
[----:B0-----:R-:W-:Y:S01]  /*9e20*/  HFMA2.MMA R10, -RZ, RZ, 0.123291015625, -195.25 ;  /* 0x2fe4da1aff0a7435 */ /* 0x001fe200000001ff */
[----:B------:R-:W-:-:S02]  /*9e30*/  IMAD.MOV.U32 R11, RZ, RZ, -0x5143ad7d ;  /* 0xaebc5283ff0b7424 */ /* 0x000fc400078e00ff */
[----:B------:R0:W-:Y:S01]  /*9e40*/  STL.64 [R1+0x88], R14 ;  /* 0x0000880e01007387 */ /* 0x0001e20000100a00 */
[----:B-1----:R-:W-:Y:S01]  /*9e50*/  HFMA2.MMA R16, -RZ, RZ, -0.0213775634765625, -250.375 ;  /* 0xa579dbd3ff107435 */ /* 0x002fe200000001ff */
[----:B------:R-:W-:Y:S02]  /*9e60*/  IMAD.MOV.U32 R17, RZ, RZ, -0x569fcba6 ;  /* 0xa960345aff117424 */ /* 0x000fe400078e00ff */
[----:B------:R1:W-:Y:S01]  /*9e70*/  STL.64 [R1+0xa8], R12 ;  /* 0x0000a80c01007387 */ /* 0x0003e20000100a00 */
[----:B--2---:R-:W-:Y:S01]  /*9e80*/  IMAD.MOV.U32 R6, RZ, RZ, -0x5265b022 ;  /* 0xad9a4fdeff067424 */ /* 0x004fe200078e00ff */
[----:B------:R-:W-:Y:S02]  /*9e90*/  MOV R7, 0xb08ab276 ;  /* 0xb08ab27600077802 */ /* 0x000fe40000000f00 */
[----:B------:R2:W-:Y:S01]  /*9ea0*/  STL.64 [R1+0xa0], R10 ;  /* 0x0000a00a01007387 */ /* 0x0005e20000100a00 */
[----:B0-----:R-:W-:Y:S01]  /*9eb0*/  IMAD.MOV.U32 R14, RZ, RZ, -0x53b19868 ;  /* 0xac4e6798ff0e7424 */ /* 0x001fe200078e00ff */
[----:B------:R-:W-:-:S02]  /*9ec0*/  MOV R15, 0x2b28cac0 ;  /* 0x2b28cac0000f7802 */ /* 0x000fc40000000f00 */
[----:B------:R0:W-:Y:S01]  /*9ed0*/  STL.64 [R1+0x98], R6 ;  /* 0x0000980601007387 */ /* 0x0001e20000100a00 */
[----:B-1----:R-:W-:Y:S01]  /*9ee0*/  HFMA2.MMA R12, -RZ, RZ, 0.7861328125, 5.53125 ;  /* 0x3a4a4588ff0c7435 */ /* 0x002fe200000001ff */
[----:B------:R-:W-:Y:S02]  /*9ef0*/  IMAD.MOV.U32 R13, RZ, RZ, 0x3606d905 ;  /* 0x3606d905ff0d7424 */ /* 0x000fe400078e00ff */
[----:B------:R1:W-:Y:S01]  /*9f00*/  STL.64 [R1+0xb0], R14 ;  /* 0x0000b00e01007387 */ /* 0x0003e20000100a00 */
[----:B--2---:R-:W-:Y:S01]  /*9f10*/  IMAD.MOV.U32 R10, RZ, RZ, 0x3b877322 ;  /* 0x3b877322ff0a7424 */ /* 0x004fe200078e00ff */
[----:B------:R-:W-:Y:S02]  /*9f20*/  MOV R11, 0xbb2fb934 ;  /* 0xbb2fb934000b7802 */ /* 0x000fe40000000f00 */
[----:B------:R2:W-:Y:S01]  /*9f30*/  STL.64 [R1+0xb8], R16 ;  /* 0x0000b81001007387 */ /* 0x0005e20000100a00 */
[----:B0-----:R-:W-:Y:S01]  /*9f40*/  HFMA2.MMA R7, -RZ, RZ, -0.02960205078125, -131.5 ;  /* 0xa794d81cff077435 */ /* 0x001fe200000001ff */
[----:B------:R-:W-:-:S02]  /*9f50*/  MOV R6, 0x28b6c54f ;  /* 0x28b6c54f00067802 */ /* 0x000fc40000000f00 */
[----:B------:R0:W-:Y:S01]  /*9f60*/  STL.64 [R1+0xc8], R10 ;  /* 0x0000c80a01007387 */ /* 0x0001e20000100a00 */
[----:B-1----:R-:W-:Y:S01]  /*9f70*/  HFMA2.MMA R15, -RZ, RZ, 0.54541015625, -50144 ;  /* 0x385dfa1fff0f7435 */ /* 0x002fe200000001ff */
[----:B------:R-:W-:Y:S02]  /*9f80*/  MOV R14, 0xb8e129f8 ;  /* 0xb8e129f8000e7802 */ /* 0x000fe40000000f00 */
[----:B------:R1:W-:Y:S01]  /*9f90*/  STL.64 [R1+0xd0], R12 ;  /* 0x0000d00c01007387 */ /* 0x0003e20000100a00 */
[----:B--2---:R-:W-:Y:S01]  /*9fa0*/  IMAD.MOV.U32 R16, RZ, RZ, -0x48a9e97d ;  /* 0xb7561683ff107424 */ /* 0x004fe200078e00ff */
[----:B------:R-:W-:Y:S02]  /*9fb0*/  MOV R17, 0x33130aa5 ;  /* 0x33130aa500117802 */ /* 0x000fe40000000f00 */
[----:B------:R2:W-:Y:S01]  /*9fc0*/  STL.64 [R1+0xc0], R6 ;  /* 0x0000c00601007387 */ /* 0x0005e20000100a00 */
[----:B0-----:R-:W-:Y:S01]  /*9fd0*/  HFMA2.MMA R11, -RZ, RZ, -0.11529541015625, 0.0230712890625 ;  /* 0xaf6125e8ff0b7435 */ /* 0x001fe200000001ff */
[----:B------:R-:W-:-:S02]  /*9fe0*/  MOV R10, 0x34195641 ;  /* 0x34195641000a7802 */ /* 0x000fc40000000f00 */
[----:B------:R0:W-:Y:S01]  /*9ff0*/  STL.64 [R1+0xe0], R16 ;  /* 0x0000e01001007387 */ /* 0x0001e20000100a00 */
[----:B-1----:R-:W-:Y:S01]  /*a000*/  IMAD.MOV.U32 R12, RZ, RZ, -0x4d8de466 ;  /* 0xb2721b9aff0c7424 */ /* 0x002fe200078e00ff */
[----:B------:R-:W-:Y:S02]  /*a010*/  MOV R13, 0x31d606a3 ;  /* 0x31d606a3000d7802 */ /* 0x000fe40000000f00 */
[----:B------:R1:W-:Y:S01]  /*a020*/  STL.64 [R1+0xd8], R14 ;  /* 0x0000d80e01007387 */ /* 0x0003e20000100a00 */
[----:B--2---:R-:W-:Y:S01]  /*a030*/  HFMA2.MMA R6, -RZ, RZ, 0.357421875, 0.06695556640625 ;  /* 0x35b82c49ff067435 */ /* 0x004fe200000001ff */
[----:B------:R-:W-:Y:S02]  /*a040*/  IMAD.MOV.U32 R7, RZ, RZ, -0x4ad6e9a8 ;  /* 0xb5291658ff077424 */ /* 0x000fe400078e00ff */
[----:B------:R2:W-:Y:S01]  /*a050*/  STL.64 [R1+0xf8], R12 ;  /* 0x0000f80c01007387 */ /* 0x0005e20000100a00 */
[----:B0-----:R-:W-:Y:S01]  /*a060*/  HFMA2.MMA R17, -RZ, RZ, -0.100830078125, -0.97216796875 ;  /* 0xae74bbc7ff117435 */ /* 0x001fe200000001ff */
[----:B------:R-:W-:-:S02]  /*a070*/  MOV R16, 0x2f0d882b ;  /* 0x2f0d882b00107802 */ /* 0x000fc40000000f00 */
[----:B------:R0:W-:Y:S01]  /*a080*/  STL.64 [R1+0xf0], R10 ;  /* 0x0000f00a01007387 */ /* 0x0001e20000100a00 */
[----:B-1----:R-:W-:Y:S01]  /*a090*/  HFMA2.MMA R14, -RZ, RZ, -0.1478271484375, -864.5 ;  /* 0xb0bbe2c1ff0e7435 */ /* 0x002fe200000001ff */
[----:B------:R-:W-:Y:S02]  /*a0a0*/  IMAD.MOV.U32 R15, RZ, RZ, 0x2b84b13c ;  /* 0x2b84b13cff0f7424 */ /* 0x000fe400078e00ff */
[----:B------:R1:W-:Y:S01]  /*a0b0*/  STL.64 [R1+0xe8], R6 ;  /* 0x0000e80601007387 */ /* 0x0003e20000100a00 */
[----:B--2---:R-:W-:Y:S01]  /*a0c0*/  HFMA2.MMA R13, -RZ, RZ, 0.0149993896484375, -0.005496978759765625 ;  /* 0x23ae9da1ff0d7435 */ /* 0x004fe200000001ff */
[----:B------:R-:W-:Y:S02]  /*a0d0*/  MOV R12, 0xa9df0b0c ;  /* 0xa9df0b0c000c7802 */ /* 0x000fe40000000f00 */
[----:B------:R2:W-:Y:S01]  /*a0e0*/  STL.64 [R1+0x108], R16 ;  /* 0x0001081001007387 */ /* 0x0005e20000100a00 */
[----:B0-----:R-:W-:Y:S01]  /*a0f0*/  HFMA2.MMA R10, -RZ, RZ, -0.059356689453125, -47616 ;  /* 0xab99f9d0ff0a7435 */ /* 0x001fe200000001ff */
[----:B------:R-:W-:-:S02]  /*a100*/  IMAD.MOV.U32 R11, RZ, RZ, 0x2b033afb ;  /* 0x2b033afbff0b7424 */ /* 0x000fc400078e00ff */
[----:B------:R0:W-:Y:S01]  /*a110*/  STL.64 [R1+0x100], R14 ;  /* 0x0001000e01007387 */ /* 0x0001e20000100a00 */
[----:B-1----:R-:W-:Y:S01]  /*a120*/  IMAD.MOV.U32 R6, RZ, RZ, 0x2d52aed2 ;  /* 0x2d52aed2ff067424 */ /* 0x002fe200078e00ff */
[----:B------:R-:W-:Y:S02]  /*a130*/  MOV R7, 0xa796340a ;  /* 0xa796340a00077802 */ /* 0x000fe40000000f00 */
[----:B------:R1:W-:Y:S01]  /*a140*/  STL.64 [R1+0x120], R12 ;  /* 0x0001200c01007387 */ /* 0x0003e20000100a00 */
[----:B--2---:R-:W-:Y:S01]  /*a150*/  HFMA2.MMA R16, -RZ, RZ, 0.6796875, -0.00629425048828125 ;  /* 0x39709e72ff107435 */ /* 0x004fe200000001ff */
[----:B------:R-:W-:Y:S02]  /*a160*/  IMAD.MOV.U32 R17, RZ, RZ, -0x460a0274 ;  /* 0xb9f5fd8cff117424 */ /* 0x000fe400078e00ff */
[----:B------:R2:W-:Y:S01]  /*a170*/  STL.64 [R1+0x118], R10 ;  /* 0x0001180a01007387 */ /* 0x0005e20000100a00 */
[----:B0-----:R-:W-:Y:S01]  /*a180*/  IMAD.MOV.U32 R14, RZ, RZ, 0x281f97f3 ;  /* 0x281f97f3ff0e7424 */ /* 0x001fe200078e00ff */
[----:B------:R-:W-:-:S02]  /*a190*/  MOV R15, 0x3a2a3eca ;  /* 0x3a2a3eca000f7802 */ /* 0x000fc40000000f00 */
[----:B------:R0:W-:Y:S01]  /*a1a0*/  STL.64 [R1+0x110], R6 ;  /* 0x0001100601007387 */ /* 0x0001e20000100a00 */
[----:B-1----:R-:W-:Y:S01]  /*a1b0*/  HFMA2.MMA R12, -RZ, RZ, -0.42138671875, 3826 ;  /* 0xb6be6b79ff0c7435 */ /* 0x002fe200000001ff */
[----:B------:R-:W-:Y:S02]  /*a1c0*/  IMAD.MOV.U32 R13, RZ, RZ, 0x35bf0101 ;  /* 0x35bf0101ff0d7424 */ /* 0x000fe400078e00ff */
[----:B------:R1:W-:Y:S01]  /*a1d0*/  STL.64 [R1+0x128], R14 ;  /* 0x0001280e01007387 */ /* 0x0003e20000100a00 */
[----:B--2---:R-:W-:Y:S01]  /*a1e0*/  IMAD.MOV.U32 R10, RZ, RZ, -0x4b7f56af ;  /* 0xb480a951ff0a7424 */ /* 0x004fe200078e00ff */
[----:B------:R-:W-:Y:S02]  /*a1f0*/  MOV R11, 0x3739efa3 ;  /* 0x3739efa3000b7802 */ /* 0x000fe40000000f00 */
[----:B------:R2:W-:Y:S01]  /*a200*/  STL.64 [R1+0x130], R16 ;  /* 0x0001301001007387 */ /* 0x0005e20000100a00 */
[----:B0-----:R-:W-:Y:S01]  /*a210*/  HFMA2.MMA R7, -RZ, RZ, -0.5771484375, -0.00124835968017578125 ;  /* 0xb89e951dff077435 */ /* 0x001fe200000001ff */
[----:B------:R-:W-:-:S02]  /*a220*/  MOV R6, 0x398c5cdb ;  /* 0x398c5cdb00067802 */ /* 0x000fc40000000f00 */
[----:B------:R0:W-:Y:S01]  /*a230*/  STL.64 [R1+0x140], R10 ;  /* 0x0001400a01007387 */ /* 0x0001e20000100a00 */
[----:B-1----:R-:W-:Y:S01]  /*a240*/  HFMA2.MMA R15, -RZ, RZ, -0.26318359375, 0.00168609619140625 ;  /* 0xb43616e8ff0f7435 */ /* 0x002fe200000001ff */
[----:B------:R-:W-:Y:S02]  /*a250*/  MOV R14, 0xadf51193 ;  /* 0xadf51193000e7802 */ /* 0x000fe40000000f00 */
[----:B------:R1:W-:Y:S01]  /*a260*/  STL.64 [R1+0x148], R12 ;  /* 0x0001480c01007387 */ /* 0x0003e20000100a00 */
[----:B--2---:R-:W-:Y:S01]  /*a270*/  IMAD.MOV.U32 R16, RZ, RZ, 0x33adef47 ;  /* 0x33adef47ff107424 */ /* 0x004fe200078e00ff */
[----:B------:R-:W-:Y:S02]  /*a280*/  MOV R17, 0xb2a429e7 ;  /* 0xb2a429e700117802 */ /* 0x000fe40000000f00 */
[----:B------:R2:W-:Y:S01]  /*a290*/  STL.64 [R1+0x138], R6 ;  /* 0x0001380601007387 */ /* 0x0005e20000100a00 */
[----:B0-----:R-:W-:Y:S01]  /*a2a0*/  HFMA2.MMA R11, -RZ, RZ, 0.115966796875, -149.25 ;  /* 0x2f6cd8aaff0b7435 */ /* 0x001fe200000001ff */
[----:B------:R-:W-:-:S02]  /*a2b0*/  MOV R10, 0xb082062a ;  /* 0xb082062a000a7802 */ /* 0x000fc40000000f00 */
[----:B------:R0:W-:Y:S01]  /*a2c0*/  STL.64 [R1+0x158], R16 ;  /* 0x0001581001007387 */ /* 0x0001e20000100a00 */
[----:B-1----:R-:W-:Y:S01]  /*a2d0*/  IMAD.MOV.U32 R12, RZ, RZ, -0x5785cfd4 ;  /* 0xa87a302cff0c7424 */ /* 0x002fe200078e00ff */
[----:B------:R-:W-:Y:S02]  /*a2e0*/  MOV R13, 0xadc0969f ;  /* 0xadc0969f000d7802 */ /* 0x000fe40000000f00 */
[----:B------:R1:W-:Y:S01]  /*a2f0*/  STL.64 [R1+0x150], R14 ;  /* 0x0001500e01007387 */ /* 0x0003e20000100a00 */
[----:B--2---:R-:W-:Y:S01]  /*a300*/  HFMA2.MMA R6, -RZ, RZ, 0.06494140625, 764 ;  /* 0x2c2861f8ff067435 */ /* 0x004fe200000001ff */
[----:B------:R-:W-:Y:S02]  /*a310*/  IMAD.MOV.U32 R7, RZ, RZ, 0x310db352 ;  /* 0x310db352ff077424 */ /* 0x000fe400078e00ff */
[----:B------:R2:W-:Y:S01]  /*a320*/  STL.64 [R1+0x170], R12 ;  /* 0x0001700c01007387 */ /* 0x0005e20000100a00 */
[----:B0-----:R-:W-:Y:S01]  /*a330*/  HFMA2.MMA R17, -RZ, RZ, 0.050262451171875, 48960 ;  /* 0x2a6f79faff117435 */ /* 0x001fe200000001ff */
[----:B------:R-:W-:-:S02]  /*a340*/  MOV R16, 0x248f2a67 ;  /* 0x248f2a6700107802 */ /* 0x000fc40000000f00 */
[----:B------:R0:W-:Y:S01]  /*a350*/  STL.64 [R1+0x168], R10 ;  /* 0x0001680a01007387 */ /* 0x0001e20000100a00 */
[----:B-1----:R-:W-:Y:S01]  /*a360*/  HFMA2.MMA R14, -RZ, RZ, 0.080810546875, 1.6845703125 ;  /* 0x2d2c3ebdff0e7435 */ /* 0x002fe200000001ff */
[----:B------:R-:W-:Y:S02]  /*a370*/  IMAD.MOV.U32 R15, RZ, RZ, -0x53e6b8b1 ;  /* 0xac19474fff0f7424 */ /* 0x000fe400078e00ff */
[----:B------:R1:W-:Y:S01]  /*a380*/  STL.64 [R1+0x160], R6 ;  /* 0x0001600601007387 */ /* 0x0003e20000100a00 */
[----:B--2---:R-:W-:Y:S01]  /*a390*/  HFMA2.MMA R13, -RZ, RZ, -0.3603515625, 43744 ;  /* 0xb5c47957ff0d7435 */ /* 0x004fe200000001ff */
        /* <DEDUP_REMOVED lines=8> */
[----:B--2---:R-:W-:Y:S01]  /*a420*/  HFMA2.MMA R16, -RZ, RZ, 0.45263671875, -204 ;  /* 0x373eda60ff107435 */ /* 0x004fe200000001ff */
[----:B------:R-:W-:Y:S02]  /*a430*/  IMAD.MOV.U32 R17, RZ, RZ, 0x2f89d9e3 ;  /* 0x2f89d9e3ff117424 */ /* 0x000fe400078e00ff */
[----:B------:R2:W-:Y:S01]  /*a440*/  STL.64 [R1+0x190], R10 ;  /* 0x0001900a01007387 */ /* 0x0005e20000100a00 */
[----:B0-----:R-:W-:Y:S01]  /*a450*/  IMAD.MOV.U32 R14, RZ, RZ, 0x388b4846 ;  /* 0x388b4846ff0e7424 */ /* 0x001fe200078e00ff */
[----:B------:R-:W-:-:S02]  /*a460*/  MOV R15, 0xb82671ff ;  /* 0xb82671ff000f7802 */ /* 0x000fc40000000f00 */
[----:B------:R0:W-:Y:S01]  /*a470*/  STL.64 [R1+0x188], R6 ;  /* 0x0001880601007387 */ /* 0x0001e20000100a00 */
[----:B-1----:R-:W-:Y:S01]  /*a480*/  HFMA2.MMA R12, -RZ, RZ, 0.2176513671875, -18976 ;  /* 0x32f7f4a2ff0c7435 */ /* 0x002fe200000001ff */
[----:B------:R-:W-:Y:S02]  /*a490*/  IMAD.MOV.U32 R13, RZ, RZ, -0x4d8c38de ;  /* 0xb273c722ff0d7424 */ /* 0x000fe400078e00ff */
[----:B------:R1:W-:Y:S01]  /*a4a0*/  STL.64 [R1+0x1a0], R14 ;  /* 0x0001a00e01007387 */ /* 0x0003e20000100a00 */
[----:B--2---:R-:W-:Y:S01]  /*a4b0*/  IMAD.MOV.U32 R10, RZ, RZ, -0x4b89cc4a ;  /* 0xb47633b6ff0a7424 */ /* 0x004fe200078e00ff */
[----:B------:R-:W-:Y:S02]  /*a4c0*/  MOV R11, 0x2e020a8b ;  /* 0x2e020a8b000b7802 */ /* 0x000fe40000000f00 */
[----:B------:R2:W-:Y:S01]  /*a4d0*/  STL.64 [R1+0x1a8], R16 ;  /* 0x0001a81001007387 */ /* 0x0005e20000100a00 */
[----:B0-----:R-:W-:Y:S01]  /*a4e0*/  HFMA2.MMA R7, -RZ, RZ, 0.339599609375, 0.0038700103759765625 ;  /* 0x356f1bedff077435 */ /* 0x001fe200000001ff */
[----:B------:R-:W-:-:S02]  /*a4f0*/  MOV R6, 0xb5e38e04 ;  /* 0xb5e38e0400067802 */ /* 0x000fc40000000f00 */
[----:B------:R0:W-:Y:S01]  /*a500*/  STL.64 [R1+0x1b8], R10 ;  /* 0x0001b80a01007387 */ /* 0x0001e20000100a00 */
[----:B-1----:R-:W-:Y:S01]  /*a510*/  HFMA2.MMA R15, -RZ, RZ, -0.050811767578125, -0.0056915283203125 ;  /* 0xaa819dd4ff0f7435 */ /* 0x002fe200000001ff */
[----:B------:R-:W-:Y:S02]  /*a520*/  MOV R14, 0x316cd4f9 ;  /* 0x316cd4f9000e7802 */ /* 0x000fe40000000f00 */
[----:B------:R1:W-:Y:S01]  /*a530*/  STL.64 [R1+0x1c0], R12 ;  /* 0x0001c00c01007387 */ /* 0x0003e20000100a00 */
[----:B--2---:R-:W-:Y:S01]  /*a540*/  IMAD.MOV.U32 R16, RZ, RZ, -0x5027586f ;  /* 0xafd8a791ff107424 */ /* 0x004fe200078e00ff */
[----:B------:R-:W-:Y:S02]  /*a550*/  MOV R17, 0x2f4c88ee ;  /* 0x2f4c88ee00117802 */ /* 0x000fe40000000f00 */
[----:B------:R2:W-:Y:S01]  /*a560*/  STL.64 [R1+0x1b0], R6 ;  /* 0x0001b00601007387 */ /* 0x0005e20000100a00 */
[----:B0-----:R-:W-:Y:S01]  /*a570*/  HFMA2.MMA R11, -RZ, RZ, -0.06390380859375, 1.345703125 ;  /* 0xac173d62ff0b7435 */ /* 0x001fe200000001ff */
[----:B------:R-:W-:-:S02]  /*a580*/  MOV R10, 0x2ca4a32a ;  /* 0x2ca4a32a000a7802 */ /* 0x000fc40000000f00 */
[----:B------:R0:W-:Y:S01]  /*a590*/  STL.64 [R1+0x1d0], R16 ;  /* 0x0001d01001007387 */ /* 0x0001e20000100a00 */
[----:B-1----:R-:W-:Y:S01]  /*a5a0*/  IMAD.MOV.U32 R12, RZ, RZ, 0x2b0a2bbf ;  /* 0x2b0a2bbfff0c7424 */ /* 0x002fe200078e00ff */
[----:B------:R-:W-:Y:S02]  /*a5b0*/  MOV R13, 0xa2e9da4e ;  /* 0xa2e9da4e000d7802 */ /* 0x000fe40000000f00 */
[----:B------:R1:W-:Y:S01]  /*a5c0*/  STL.64 [R1+0x1c8], R14 ;  /* 0x0001c80e01007387 */ /* 0x0003e20000100a00 */
[----:B--2---:R-:W-:Y:S01]  /*a5d0*/  HFMA2.MMA R6, -RZ, RZ, -0.09759521484375, -0.0019130706787109375 ;  /* 0xae3f97d6ff067435 */ /* 0x004fe200000001ff */
[----:B------:R-:W-:Y:S02]  /*a5e0*/  IMAD.MOV.U32 R7, RZ, RZ, 0x26b84405 ;  /* 0x26b84405ff077424 */ /* 0x000fe400078e00ff */
[----:B------:R2:W-:Y:S01]  /*a5f0*/  STL.64 [R1+0x1e8], R12 ;  /* 0x0001e80c01007387 */ /* 0x0005e20000100a00 */
[----:B0-----:R-:W-:Y:S01]  /*a600*/  HFMA2.MMA R17, -RZ, RZ, 0.69580078125, 465 ;  /* 0x39915f44ff117435 */ /* 0x001fe200000001ff */
[----:B------:R-:W-:-:S02]  /*a610*/  MOV R16, 0xb8923b02 ;  /* 0xb8923b0200107802 */ /* 0x000fc40000000f00 */
[----:B------:R0:W-:Y:S01]  /*a620*/  STL.64 [R1+0x1e0], R10 ;  /* 0x0001e00a01007387 */ /* 0x0001e20000100a00 */
[----:B-1----:R-:W-:Y:S01]  /*a630*/  HFMA2.MMA R14, -RZ, RZ, -0.042083740234375, 0.58984375 ;  /* 0xa96338b8ff0e7435 */ /* 0x002fe200000001ff */
[----:B------:R-:W-:Y:S02]  /*a640*/  IMAD.MOV.U32 R15, RZ, RZ, -0x464f6baa ;  /* 0xb9b09456ff0f7424 */ /* 0x000fe400078e00ff */
[----:B------:R1:W-:Y:S01]  /*a650*/  STL.64 [R1+0x1d8], R6 ;  /* 0x0001d80601007387 */ /* 0x0003e20000100a00 */
[----:B--2---:R-:W-:Y:S01]  /*a660*/  HFMA2.MMA R13, -RZ, RZ, -0.381103515625, -7.34765625 ;  /* 0xb619c759ff0d7435 */ /* 0x004fe200000001ff */
[----:B------:R-:W-:Y:S02]  /*a670*/  MOV R12, 0x37068711 ;  /* 0x37068711000c7802 */ /* 0x000fe40000000f00 */
[----:B------:R2:W-:Y:S01]  /*a680*/  STL.64 [R1+0x1f8], R16 ;  /* 0x0001f81001007387 */ /* 0x0005e20000100a00 */
[----:B0-----:R-:W-:Y:S01]  /*a690*/  HFMA2.MMA R10, -RZ, RZ, 0.255859375, 442 ;  /* 0x34185ee8ff0a7435 */ /* 0x001fe200000001ff */
[----:B------:R-:W-:-:S02]  /*a6a0*/  IMAD.MOV.U32 R11, RZ, RZ, -0x489bee02 ;  /* 0xb76411feff0b7424 */ /* 0x000fc400078e00ff */
[----:B------:R0:W-:Y:S01]  /*a6b0*/  STL.64 [R1+0x1f0], R14 ;  /* 0x0001f00e01007387 */ /* 0x0001e20000100a00 */
[----:B-1----:R-:W-:Y:S01]  /*a6c0*/  IMAD.MOV.U32 R6, RZ, RZ, -0x46aefdea ;  /* 0xb9510216ff067424 */ /* 0x002fe200078e00ff */
[----:B------:R-:W-:Y:S02]  /*a6d0*/  MOV R7, 0x388e8f4e ;  /* 0x388e8f4e00077802 */ /* 0x000fe40000000f00 */
[----:B------:R1:W-:Y:S01]  /*a6e0*/  STL.64 [R1+0x210], R12 ;  /* 0x0002100c01007387 */ /* 0x0003e20000100a00 */
[----:B--2---:R-:W-:Y:S01]  /*a6f0*/  HFMA2.MMA R16, -RZ, RZ, -0.26708984375, 0.00088405609130859375 ;  /* 0xb446133eff107435 */ /* 0x004fe200000001ff */
[----:B------:R-:W-:Y:S02]  /*a700*/  IMAD.MOV.U32 R17, RZ, RZ, 0x334f3181 ;  /* 0x334f3181ff117424 */ /* 0x000fe400078e00ff */
[----:B------:R2:W-:Y:S01]  /*a710*/  STL.64 [R1+0x208], R10 ;  /* 0x0002080a01007387 */ /* 0x0005e20000100a00 */
[----:B0-----:R-:W-:Y:S01]  /*a720*/  IMAD.MOV.U32 R14, RZ, RZ, -0x504d3181 ;  /* 0xafb2ce7fff0e7424 */ /* 0x001fe200078e00ff */
[----:B------:R-:W-:-:S02]  /*a730*/  MOV R15, 0x34ba0a82 ;  /* 0x34ba0a82000f7802 */ /* 0x000fc40000000f00 */
[----:B------:R0:W-:Y:S01]  /*a740*/  STL.64 [R1+0x200], R6 ;  /* 0x0002000601007387 */ /* 0x0001e20000100a00 */
[----:B-1----:R-:W-:Y:S01]  /*a750*/  HFMA2.MMA R12, -RZ, RZ, 0.0301971435546875, 0.00146770477294921875 ;  /* 0x27bb1603ff0c7435 */ /* 0x002fe200000001ff */
[----:B------:R-:W-:Y:S02]  /*a760*/  IMAD.MOV.U32 R13, RZ, RZ, 0x2ecdce2c ;  /* 0x2ecdce2cff0d7424 */ /* 0x000fe400078e00ff */
[----:B------:R1:W-:Y:S01]  /*a770*/  STL.64 [R1+0x218], R14 ;  /* 0x0002180e01007387 */ /* 0x0003e20000100a00 */
[----:B--2---:R-:W-:Y:S01]  /*a780*/  IMAD.MOV.U32 R10, RZ, RZ, 0x315951d7 ;  /* 0x315951d7ff0a7424 */ /* 0x004fe200078e00ff */
[----:B------:R-:W-:Y:S02]  /*a790*/  MOV R11, 0xb0578799 ;  /* 0xb0578799000b7802 */ /* 0x000fe40000000f00 */
[----:B------:R2:W-:Y:S01]  /*a7a0*/  STL.64 [R1+0x220], R16 ;  /* 0x0002201001007387 */ /* 0x0005e20000100a00 */
[----:B0-----:R-:W-:Y:S01]  /*a7b0*/  HFMA2.MMA R7, -RZ, RZ, -0.1826171875, -0.091796875 ;  /* 0xb1d8ade0ff077435 */ /* 0x001fe200000001ff */
[----:B------:R-:W-:-:S02]  /*a7c0*/  MOV R6, 0xa8a208e3 ;  /* 0xa8a208e300067802 */ /* 0x000fc40000000f00 */
[----:B------:R0:W-:Y:S01]  /*a7d0*/  STL.64 [R1+0x230], R10 ;  /* 0x0002300a01007387 */ /* 0x0001e20000100a00 */
[----:B-1----:R-:W-:Y:S01]  /*a7e0*/  HFMA2.MMA R15, -RZ, RZ, 0.08184814453125, -56992 ;  /* 0x2d3dfaf5ff0f7435 */ /* 0x002fe200000001ff */
[----:B------:R-:W-:Y:S02]  /*a7f0*/  MOV R14, 0xae4680a9 ;  /* 0xae4680a9000e7802 */ /* 0x000fe40000000f00 */
[----:B------:R1:W-:Y:S01]  /*a800*/  STL.64 [R1+0x238], R12 ;  /* 0x0002380c01007387 */ /* 0x0003e20000100a00 */
[----:B--2---:R-:W-:Y:S01]  /*a810*/  IMAD.MOV.U32 R16, RZ, RZ, -0x5bd72013 ;  /* 0xa428dfedff107424 */ /* 0x004fe200078e00ff */
[----:B------:R-:W-:Y:S02]  /*a820*/  MOV R17, 0xabaa6b58 ;  /* 0xabaa6b5800117802 */ /* 0x000fe40000000f00 */
[----:B------:R2:W-:Y:S01]  /*a830*/  STL.64 [R1+0x228], R6 ;  /* 0x0002280601007387 */ /* 0x0005e20000100a00 */
[----:B0-----:R-:W-:Y:S01]  /*a840*/  HFMA2.MMA R11, -RZ, RZ, -0.76318359375, 0.9521484375 ;  /* 0xba1b3b9eff0b7435 */ /* 0x001fe200000001ff */
[----:B------:R-:W-:-:S02]  /*a850*/  MOV R10, 0x3a0b4779 ;  /* 0x3a0b4779000a7802 */ /* 0x000fc40000000f00 */
[----:B------:R0:W-:Y:S01]  /*a860*/  STL.64 [R1+0x248], R16 ;  /* 0x0002481001007387 */ /* 0x0001e20000100a00 */
[----:B-1----:R-:W-:Y:S01]  /*a870*/  IMAD.MOV.U32 R12, RZ, RZ, 0x398e04a8 ;  /* 0x398e04a8ff0c7424 */ /* 0x002fe200078e00ff */
[----:B------:R-:W-:Y:S02]  /*a880*/  MOV R13, 0x3554208f ;  /* 0x3554208f000d7802 */ /* 0x000fe40000000f00 */
[----:B------:R1:W-:Y:S01]  /*a890*/  STL.64 [R1+0x240], R14 ;  /* 0x0002400e01007387 */ /* 0x0003e20000100a00 */
[----:B--2---:R-:W-:Y:S01]  /*a8a0*/  HFMA2.MMA R6, -RZ, RZ, 0.055633544921875, -1554 ;  /* 0x2b1fe612ff067435 */ /* 0x004fe200000001ff */
[----:B------:R-:W-:Y:S02]  /*a8b0*/  IMAD.MOV.U32 R7, RZ, RZ, -0x55ead275 ;  /* 0xaa152d8bff077424 */ /* 0x000fe400078e00ff */
[----:B------:R2:W-:Y:S01]  /*a8c0*/  STL.64 [R1+0x260], R12 ;  /* 0x0002600c01007387 */ /* 0x0005e20000100a00 */
[----:B0-----:R-:W-:Y:S01]  /*a8d0*/  HFMA2.MMA R17, -RZ, RZ, -0.1663818359375, -0.0100250244140625 ;  /* 0xb153a122ff117435 */ /* 0x001fe200000001ff */
[----:B------:R-:W-:-:S02]  /*a8e0*/  MOV R16, 0xb799c17a ;  /* 0xb799c17a00107802 */ /* 0x000fc40000000f00 */
[----:B------:R0:W-:Y:S01]  /*a8f0*/  STL.64 [R1+0x258], R10 ;  /* 0x0002580a01007387 */ /* 0x0001e20000100a00 */
[----:B-1----:R-:W-:Y:S01]  /*a900*/  HFMA2.MMA R14, -RZ, RZ, -0.58349609375, 4.41074371337890625e-06 ;  /* 0xb8ab004aff0e7435 */ /* 0x002fe200000001ff */
[----:B------:R-:W-:Y:S02]  /*a910*/  IMAD.MOV.U32 R15, RZ, RZ, 0x386b5efc ;  /* 0x386b5efcff0f7424 */ /* 0x000fe400078e00ff */
[----:B------:R1:W-:Y:S01]  /*a920*/  STL.64 [R1+0x250], R6 ;  /* 0x0002500601007387 */ /* 0x0003e20000100a00 */
[----:B--2---:R-:W-:Y:S01]  /*a930*/  HFMA2.MMA R13, -RZ, RZ, 0.2279052734375, -1.0966796875 ;  /* 0x334bbc63ff0d7435 */ /* 0x004fe200000001ff */
[----:B------:R-:W-:Y:S02]  /*a940*/  MOV R12, 0xb3bd97bf ;  /* 0xb3bd97bf000c7802 */ /* 0x000fe40000000f00 */
[----:B------:R2:W-:Y:S01]  /*a950*/  STL.64 [R1+0x270], R16 ;  /* 0x0002701001007387 */ /* 0x0005e20000100a00 */
[----:B0-----:R-:W-:Y:S01]  /*a960*/  HFMA2.MMA R10, -RZ, RZ, 0.319091796875, 1096 ;  /* 0x351b6448ff0a7435 */ /* 0x001fe200000001ff */
[----:B------:R-:W-:-:S02]  /*a970*/  IMAD.MOV.U32 R11, RZ, RZ, 0x2a83a738 ;  /* 0x2a83a738ff0b7424 */ /* 0x000fc400078e00ff */
[----:B------:R0:W-:Y:S01]  /*a980*/  STL.64 [R1+0x268], R14 ;  /* 0x0002680e01007387 */ /* 0x0001e20000100a00 */
[----:B-1----:R-:W-:Y:S01]  /*a990*/  IMAD.MOV.U32 R6, RZ, RZ, 0x36688aea ;  /* 0x36688aeaff067424 */ /* 0x002fe200078e00ff */
[----:B------:R-:W-:Y:S02]  /*a9a0*/  MOV R7, 0xb6082c3c ;  /* 0xb6082c3c00077802 */ /* 0x000fe40000000f00 */
[----:B------:R1:W-:Y:S01]  /*a9b0*/  STL.64 [R1+0x288], R12 ;  /* 0x0002880c01007387 */ /* 0x0003e20000100a00 */
[----:B--2---:R-:W-:Y:S01]  /*a9c0*/  HFMA2.MMA R16, -RZ, RZ, 0.1531982421875, -0.00011903047561645507812 ;  /* 0x30e787cdff107435 */ /* 0x004fe200000001ff */
[----:B------:R-:W-:Y:S02]  /*a9d0*/  IMAD.MOV.U32 R17, RZ, RZ, -0x4f944755 ;  /* 0xb06bb8abff117424 */ /* 0x000fe400078e00ff */
[----:B------:R2:W-:Y:S01]  /*a9e0*/  STL.64 [R1+0x280], R10 ;  /* 0x0002800a01007387 */ /* 0x0005e20000100a00 */
[----:B0-----:R-:W-:Y:S01]  /*a9f0*/  IMAD.MOV.U32 R14, RZ, RZ, -0x4da878ae ;  /* 0xb2578752ff0e7424 */ /* 0x001fe200078e00ff */
[----:B------:R-:W-:-:S02]  /*aa00*/  MOV R15, 0x29c2c5d5 ;  /* 0x29c2c5d5000f7802 */ /* 0x000fc40000000f00 */
[----:B------:R0:W-:Y:S01]  /*aa10*/  STL.64 [R1+0x278], R6 ;  /* 0x0002780601007387 */ /* 0x0001e20000100a00 */
[----:B-1----:R-:W-:Y:S01]  /*aa20*/  HFMA2.MMA R12, -RZ, RZ, -0.06829833984375, -4.28125 ;  /* 0xac5fc448ff0c7435 */ /* 0x002fe200000001ff */
[----:B------:R-:W-:Y:S02]  /*aa30*/  IMAD.MOV.U32 R13, RZ, RZ, 0x22adcde9 ;  /* 0x22adcde9ff0d7424 */ /* 0x000fe400078e00ff */
[----:B------:R1:W-:Y:S01]  /*aa40*/  STL.64 [R1+0x290], R14 ;  /* 0x0002900e01007387 */ /* 0x0003e20000100a00 */
[----:B--2---:R-:W-:Y:S01]  /*aa50*/  IMAD.MOV.U32 R10, RZ, RZ, -0x5215ac74 ;  /* 0xadea538cff0a7424 */ /* 0x004fe200078e00ff */
[----:B------:R-:W-:Y:S02]  /*aa60*/  MOV R11, 0x2d65daaf ;  /* 0x2d65daaf000b7802 */ /* 0x000fe40000000f00 */
[----:B------:R2:W-:Y:S01]  /*aa70*/  STL.64 [R1+0x298], R16 ;  /* 0x0002981001007387 */ /* 0x0005e20000100a00 */
[----:B0-----:R-:W-:Y:S01]  /*aa80*/  HFMA2.MMA R7, -RZ, RZ, -0.0248260498046875, 7912 ;  /* 0xa65b6fbaff077435 */ /* 0x001fe200000001ff */
[----:B------:R-:W-:-:S02]  /*aa90*/  MOV R6, 0x2f6d7999 ;  /* 0x2f6d799900067802 */ /* 0x000fc40000000f00 */
[----:B------:R0:W-:Y:S01]  /*aaa0*/  STL.64 [R1+0x2a8], R10 ;  /* 0x0002a80a01007387 */ /* 0x0001e20000100a00 */
[----:B-1----:R-:W-:Y:S01]  /*aab0*/  HFMA2.MMA R15, -RZ, RZ, 0.712890625, -0.0002586841583251953125 ;  /* 0x39b48c3dff0f7435 */ /* 0x002fe200000001ff */
[----:B------:R-:W-:Y:S02]  /*aac0*/  MOV R14, 0x2acfbe8a ;  /* 0x2acfbe8a000e7802 */ /* 0x000fe40000000f00 */
[----:B------:R1:W-:Y:S01]  /*aad0*/  STL.64 [R1+0x2b0], R12 ;  /* 0x0002b00c01007387 */ /* 0x0003e20000100a00 */
[----:B--2---:R-:W-:Y:S01]  /*aae0*/  IMAD.MOV.U32 R16, RZ, RZ, 0x3858ebaf ;  /* 0x3858ebafff107424 */ /* 0x004fe200078e00ff */
[----:B------:R-:W-:Y:S02]  /*aaf0*/  MOV R17, 0xb9af99c3 ;  /* 0xb9af99c300117802 */ /* 0x000fe40000000f00 */
[----:B------:R2:W-:Y:S01]  /*ab00*/  STL.64 [R1+0x2a0], R6 ;  /* 0x0002a00601007387 */ /* 0x0005e20000100a00 */
[----:B0-----:R-:W-:Y:S01]  /*ab10*/  HFMA2.MMA R11, -RZ, RZ, 0.494140625, -1.189453125 ;  /* 0x37e8bcc2ff0b7435 */ /* 0x001fe200000001ff */
[----:B------:R-:W-:-:S02]  /*ab20*/  MOV R10, 0xb408ce38 ;  /* 0xb408ce38000a7802 */ /* 0x000fc40000000f00 */
[----:B------:R0:W-:Y:S01]  /*ab30*/  STL.64 [R1+0x2c0], R16 ;  /* 0x0002c01001007387 */ /* 0x0001e20000100a00 */
[----:B-1----:R-:W-:Y:S01]  /*ab40*/  IMAD.MOV.U32 R12, RZ, RZ, -0x4866cb75 ;  /* 0xb799348bff0c7424 */ /* 0x002fe200078e00ff */
[----:B------:R-:W-:Y:S02]  /*ab50*/  MOV R13, 0x36c233ec ;  /* 0x36c233ec000d7802 */ /* 0x000fe40000000f00 */
[----:B------:R1:W-:Y:S01]  /*ab60*/  STL.64 [R1+0x2b8], R14 ;  /* 0x0002b80e01007387 */ /* 0x0003e20000100a00 */
[----:B--2---:R-:W-:Y:S01]  /*ab70*/  HFMA2.MMA R6, -RZ, RZ, 0.69677734375, 30128 ;  /* 0x3993775bff067435 */ /* 0x004fe200000001ff */
[----:B------:R-:W-:Y:S02]  /*ab80*/  IMAD.MOV.U32 R7, RZ, RZ, -0x4719cdec ;  /* 0xb8e63214ff077424 */ /* 0x000fe400078e00ff */
[----:B------:R2:W-:Y:S01]  /*ab90*/  STL.64 [R1+0x2d8], R12 ;  /* 0x0002d80c01007387 */ /* 0x0005e20000100a00 */
[----:B0-----:R-:W-:Y:S01]  /*aba0*/  HFMA2.MMA R17, -RZ, RZ, -0.2646484375, -0.001155853271484375 ;  /* 0xb43c94bcff117435 */ /* 0x001fe200000001ff */
[----:B------:R-:W-:-:S02]  /*abb0*/  MOV R16, 0x35258957 ;  /* 0x3525895700107802 */ /* 0x000fc40000000f00 */
[----:B------:R0:W-:Y:S01]  /*abc0*/  STL.64 [R1+0x2d0], R10 ;  /* 0x0002d00a01007387 */ /* 0x0001e20000100a00 */
[----:B-1----:R-:W-:Y:S01]  /*abd0*/  HFMA2.MMA R14, -RZ, RZ, 0.1258544921875, -2.712890625 ;  /* 0x3007c16dff0e7435 */ /* 0x002fe200000001ff */
[----:B------:R-:W-:Y:S02]  /*abe0*/  IMAD.MOV.U32 R15, RZ, RZ, -0x4a71ca99 ;  /* 0xb58e3567ff0f7424 */ /* 0x000fe400078e00ff */
[----:B------:R1:W-:Y:S01]  /*abf0*/  STL.64 [R1+0x2c8], R6 ;  /* 0x0002c80601007387 */ /* 0x0003e20000100a00 */
[----:B--2---:R-:W-:Y:S01]  /*ac00*/  HFMA2.MMA R13, -RZ, RZ, -0.127197265625, 18128 ;  /* 0xb012746dff0d7435 */ /* 0x004fe200000001ff */
[----:B------:R-:W-:Y:S02]  /*ac10*/  MOV R12, 0xa432faca ;  /* 0xa432faca000c7802 */ /* 0x000fe40000000f00 */
[----:B------:R2:W-:Y:S01]  /*ac20*/  STL.64 [R1+0x2e8], R16 ;  /* 0x0002e81001007387 */ /* 0x0005e20000100a00 */
[----:B0-----:R-:W-:Y:S01]  /*ac30*/  HFMA2.MMA R10, -RZ, RZ, -0.202392578125, 17504 ;  /* 0xb27a7446ff0a7435 */ /* 0x001fe200000001ff */
[----:B------:R-:W-:-:S02]  /*ac40*/  IMAD.MOV.U32 R11, RZ, RZ, 0x31859418 ;  /* 0x31859418ff0b7424 */ /* 0x000fc400078e00ff */
[----:B------:R0:W-:Y:S01]  /*ac50*/  STL.64 [R1+0x2e0], R14 ;  /* 0x0002e00e01007387 */ /* 0x0001e20000100a00 */
[----:B-1----:R-:W-:Y:S01]  /*ac60*/  IMAD.MOV.U32 R6, RZ, RZ, -0x54496689 ;  /* 0xabb69977ff067424 */ /* 0x002fe200078e00ff */
[----:B------:R-:W-:Y:S02]  /*ac70*/  MOV R7, 0x32e788fe ;  /* 0x32e788fe00077802 */ /* 0x000fe40000000f00 */
[----:B------:R1:W-:Y:S01]  /*ac80*/  STL.64 [R1+0x300], R12 ;  /* 0x0003000c01007387 */ /* 0x0003e20000100a00 */
[----:B--2---:R-:W-:Y:S01]  /*ac90*/  HFMA2.MMA R16, -RZ, RZ, 0.0154876708984375, -809.5 ;  /* 0x23eee253ff107435 */ /* 0x004fe200000001ff */
[----:B------:R-:W-:Y:S02]  /*aca0*/  IMAD.MOV.U32 R17, RZ, RZ, 0x2d1bcefb ;  /* 0x2d1bcefbff117424 */ /* 0x000fe400078e00ff */
[----:B------:R2:W-:Y:S01]  /*acb0*/  STL.64 [R1+0x2f8], R10 ;  /* 0x0002f80a01007387 */ /* 0x0005e20000100a00 */
[----:B0-----:R-:W-:Y:S01]  /*acc0*/  IMAD.MOV.U32 R14, RZ, RZ, 0x2f96d785 ;  /* 0x2f96d785ff0e7424 */ /* 0x001fe200078e00ff */
[----:B------:R-:W-:-:S02]  /*acd0*/  MOV R15, 0xae99d6d5 ;  /* 0xae99d6d5000f7802 */ /* 0x000fc40000000f00 */
[----:B------:R0:W-:Y:S01]  /*ace0*/  STL.64 [R1+0x2f0], R6 ;  /* 0x0002f00601007387 */ /* 0x0001e20000100a00 */
[----:B-1----:R-:W-:Y:S01]  /*acf0*/  HFMA2.MMA R12, -RZ, RZ, -0.73681640625, -14.484375 ;  /* 0xb9e5cb3eff0c7435 */ /* 0x002fe200000001ff */
[----:B------:R-:W-:Y:S02]  /*ad00*/  IMAD.MOV.U32 R13, RZ, RZ, -0x4ac4ecc5 ;  /* 0xb53b133bff0d7424 */ /* 0x000fe400078e00ff */
[----:B------:R1:W-:Y:S01]  /*ad10*/  STL.64 [R1+0x308], R14 ;  /* 0x0003080e01007387 */ /* 0x0003e20000100a00 */
[----:B--2---:R-:W-:Y:S01]  /*ad20*/  IMAD.MOV.U32 R10, RZ, RZ, -0x45d4eb26 ;  /* 0xba2b14daff0a7424 */ /* 0x004fe200078e00ff */
[----:B------:R-:W-:Y:S02]  /*ad30*/  MOV R11, 0x3a5c11ce ;  /* 0x3a5c11ce000b7802 */ /* 0x000fe40000000f00 */
[----:B------:R2:W-:Y:S01]  /*ad40*/  STL.64 [R1+0x310], R16 ;  /* 0x0003101001007387 */ /* 0x0005e20000100a00 */
[----:B0-----:R-:W-:Y:S01]  /*ad50*/  HFMA2.MMA R7, -RZ, RZ, 0.059326171875, -3744 ;  /* 0x2b98eb50ff077435 */ /* 0x001fe200000001ff */
[----:B------:R-:W-:-:S02]  /*ad60*/  MOV R6, 0xac9aec38 ;  /* 0xac9aec3800067802 */ /* 0x000fc40000000f00 */
[----:B------:R0:W-:Y:S01]  /*ad70*/  STL.64 [R1+0x320], R10 ;  /* 0x0003200a01007387 */ /* 0x0001e20000100a00 */
[----:B-1----:R-:W-:Y:S01]  /*ad80*/  HFMA2.MMA R15, -RZ, RZ, -0.6279296875, 0.0002286434173583984375 ;  /* 0xb9060b7eff0f7435 */ /* 0x002fe200000001ff */
[----:B------:R-:W-:Y:S02]  /*ad90*/  MOV R14, 0x392e88ac ;  /* 0x392e88ac000e7802 */ /* 0x000fe40000000f00 */
[----:B------:R1:W-:Y:S01]  /*ada0*/  STL.64 [R1+0x328], R12 ;  /* 0x0003280c01007387 */ /* 0x0003e20000100a00 */
[----:B--2---:R-:W-:Y:S01]  /*adb0*/  IMAD.MOV.U32 R16, RZ, RZ, 0x384231bf ;  /* 0x384231bfff107424 */ /* 0x004fe200078e00ff */
[----:B------:R-:W-:Y:S02]  /*adc0*/  MOV R17, 0x319c9bcd ;  /* 0x319c9bcd00117802 */ /* 0x000fe40000000f00 */
[----:B------:R2:W-:Y:S01]  /*add0*/  STL.64 [R1+0x318], R6 ;  /* 0x0003180601007387 */ /* 0x0005e20000100a00 */
[----:B0-----:R-:W-:Y:S01]  /*ade0*/  HFMA2.MMA R11, -RZ, RZ, -0.08734130859375, 3010 ;  /* 0xad9769e1ff0b7435 */ /* 0x001fe200000001ff */
[----:B------:R-:W-:-:S02]  /*adf0*/  MOV R10, 0xb60d6f65 ;  /* 0xb60d6f65000a7802 */ /* 0x000fc40000000f00 */
[----:B------:R0:W-:Y:S01]  /*ae00*/  STL.64 [R1+0x338], R16 ;  /* 0x0003381001007387 */ /* 0x0001e20000100a00 */
[----:B-1----:R-:W-:Y:S01]  /*ae10*/  IMAD.MOV.U32 R12, RZ, RZ, 0x34ca97cc ;  /* 0x34ca97ccff0c7424 */ /* 0x002fe200078e00ff */
[----:B------:R-:W-:Y:S02]  /*ae20*/  MOV R13, 0xb46accf2 ;  /* 0xb46accf2000d7802 */ /* 0x000fe40000000f00 */
[----:B------:R1:W-:Y:S01]  /*ae30*/  STL.64 [R1+0x330], R14 ;  /* 0x0003300e01007387 */ /* 0x0003e20000100a00 */
[----:B--2---:R-:W-:Y:S01]  /*ae40*/  HFMA2.MMA R6, -RZ, RZ, -0.449462890625, -3.171875 ;  /* 0xb731c258ff067435 */ /* 0x004fe200000001ff */
[----:B------:R-:W-:Y:S02]  /*ae50*/  IMAD.MOV.U32 R7, RZ, RZ, 0x36e39c79 ;  /* 0x36e39c79ff077424 */ /* 0x000fe400078e00ff */
[----:B------:R2:W-:Y:S01]  /*ae60*/  STL.64 [R1+0x350], R12 ;  /* 0x0003500c01007387 */ /* 0x0005e20000100a00 */
[----:B0-----:R-:W-:Y:S01]  /*ae70*/  HFMA2.MMA R17, -RZ, RZ, 0.1781005859375, 0.007732391357421875 ;  /* 0x31b31febff117435 */ /* 0x001fe200000001ff */
[----:B------:R-:W-:-:S02]  /*ae80*/  MOV R16, 0xb224c2f7 ;  /* 0xb224c2f700107802 */ /* 0x000fc40000000f00 */
[----:B------:R0:W-:Y:S01]  /*ae90*/  STL.64 [R1+0x348], R10 ;  /* 0x0003480a01007387 */ /* 0x0001e20000100a00 */
[----:B-1----:R-:W-:Y:S01]  /*aea0*/  HFMA2.MMA R14, -RZ, RZ, 0.2349853515625, -0.0009937286376953125 ;  /* 0x33859412ff0e7435 */ /* 0x002fe200000001ff */
[----:B------:R-:W-:Y:S02]  /*aeb0*/  IMAD.MOV.U32 R15, RZ, RZ, 0x263e2a76 ;  /* 0x263e2a76ff0f7424 */ /* 0x000fe400078e00ff */
[----:B------:R1:W-:Y:S01]  /*aec0*/  STL.64 [R1+0x340], R6 ;  /* 0x0003400601007387 */ /* 0x0003e20000100a00 */
[----:B--2---:R-:W-:Y:S01]  /*aed0*/  HFMA2.MMA R13, -RZ, RZ, -0.01314544677734375, -22.578125 ;  /* 0xa2bbcda5ff0d7435 */ /* 0x004fe200000001ff */
[----:B------:R-:W-:Y:S02]  /*aee0*/  MOV R12, 0x2de560f7 ;  /* 0x2de560f7000c7802 */ /* 0x000fe40000000f00 */
[----:B------:R2:W-:Y:S01]  /*aef0*/  STL.64 [R1+0x360], R16 ;  /* 0x0003601001007387 */ /* 0x0005e20000100a00 */
[----:B0-----:R-:W-:Y:S01]  /*af00*/  HFMA2.MMA R10, -RZ, RZ, 0.1146240234375, 1.1484375 ;  /* 0x2f563c98ff0a7435 */ /* 0x001fe200000001ff */
[----:B------:R-:W-:-:S02]  /*af10*/  IMAD.MOV.U32 R11, RZ, RZ, -0x51214c70 ;  /* 0xaedeb390ff0b7424 */ /* 0x000fc400078e00ff */
[----:B------:R0:W-:Y:S01]  /*af20*/  STL.64 [R1+0x358], R14 ;  /* 0x0003580e01007387 */ /* 0x0001e20000100a00 */
[----:B-1----:R-:W-:Y:S01]  /*af30*/  IMAD.MOV.U32 R6, RZ, RZ, -0x4f3fb378 ;  /* 0xb0c04c88ff067424 */ /* 0x002fe200078e00ff */
[----:B------:R-:W-:Y:S02]  /*af40*/  MOV R7, 0x261b2096 ;  /* 0x261b209600077802 */ /* 0x000fe40000000f00 */
[----:B------:R1:W-:Y:S01]  /*af50*/  STL.64 [R1+0x378], R12 ;  /* 0x0003780c01007387 */ /* 0x0003e20000100a00 */
[----:B--2---:R-:W-:Y:S01]  /*af60*/  HFMA2.MMA R16, -RZ, RZ, -0.57373046875, 0.0024356842041015625 ;  /* 0xb89718fdff107435 */ /* 0x004fe200000001ff */
[----:B------:R-:W-:Y:S02]  /*af70*/  IMAD.MOV.U32 R17, RZ, RZ, 0x3a31cb4e ;  /* 0x3a31cb4eff117424 */ /* 0x000fe400078e00ff */
[----:B------:R2:W-:Y:S01]  /*af80*/  STL.64 [R1+0x370], R10 ;  /* 0x0003700a01007387 */ /* 0x0005e20000100a00 */
[----:B0-----:R-:W-:Y:S01]  /*af90*/  IMAD.MOV.U32 R14, RZ, RZ, -0x5392b4cf ;  /* 0xac6d4b31ff0e7424 */ /* 0x001fe200078e00ff */
[----:B------:R-:W-:-:S02]  /*afa0*/  MOV R15, 0xba1c6ff9 ;  /* 0xba1c6ff9000f7802 */ /* 0x000fc40000000f00 */
[----:B------:R0:W-:Y:S01]  /*afb0*/  STL.64 [R1+0x368], R6 ;  /* 0x0003680601007387 */ /* 0x0001e20000100a00 */
[----:B-1----:R-:W-:Y:S01]  /*afc0*/  MOV R12, 0x38800900 ;  /* 0x38800900000c7802 */ /* 0x002fe20000000f00 */
[----:B------:R-:W-:Y:S02]  /*afd0*/  IMAD.MOV.U32 R13, RZ, RZ, -0x484f381a ;  /* 0xb7b0c7e6ff0d7424 */ /* 0x000fe400078e00ff */
[----:B------:R1:W-:Y:S01]  /*afe0*/  STL.64 [R1+0x380], R14 ;  /* 0x0003800e01007387 */ /* 0x0003e20000100a00 */
[----:B--2---:R-:W-:Y:S01]  /*aff0*/  HFMA2.MMA R11, -RZ, RZ, -0.58642578125, -64.125 ;  /* 0xb8b1d402ff0b7435 */ /* 0x004fe200000001ff */
[----:B------:R-:W-:Y:S02]  /*b000*/  IMAD.MOV.U32 R10, RZ, RZ, 0x3443638e ;  /* 0x3443638eff0a7424 */ /* 0x000fe400078e00ff */
[----:B------:R2:W-:Y:S01]  /*b010*/  STL.64 [R1+0x388], R16 ;  /* 0x0003881001007387 */ /* 0x0005e20000100a00 */
[----:B0-----:R-:W-:-:S03]  /*b020*/  MOV R6, 0xba27cf93 ;  /* 0xba27cf9300067802 */ /* 0x001fc60000000f00 */
[----:B------:R0:W-:Y:S01]  /*b030*/  STL.64 [R1+0x3a0], R12 ;  /* 0x0003a00c01007387 */ /* 0x0001e20000100a00 */
[----:B------:R-:W-:Y:S01]  /*b040*/  MOV R7, 0x39917d90 ;  /* 0x39917d9000077802 */ /* 0x000fe20000000f00 */
[----:B-1----:R-:W-:Y:S01]  /*b050*/  HFMA2.MMA R14, -RZ, RZ, -0.1390380859375, -1.1861324310302734375e-05 ;  /* 0xb07380c7ff0e7435 */ /* 0x002fe200000001ff */
[----:B------:R-:W-:Y:S01]  /*b060*/  MOV R15, 0x3697f31f ;  /* 0x3697f31f000f7802 */ /* 0x000fe20000000f00 */
[----:B------:R1:W-:Y:S01]  /*b070*/  STL.64 [R1+0x398], R10 ;  /* 0x0003980a01007387 */ /* 0x0003e20000100a00 */
[----:B--2---:R-:W-:Y:S01]  /*b080*/  HFMA2.MMA R17, -RZ, RZ, 0.338134765625, -3.265625 ;  /* 0x3569c288ff117435 */ /* 0x004fe200000001ff */
[----:B------:R-:W-:Y:S02]  /*b090*/  IMAD.MOV.U32 R16, RZ, RZ, -0x49c13963 ;  /* 0xb63ec69dff107424 */ /* 0x000fe400078e00ff */
[----:B------:R2:W-:Y:S01]  /*b0a0*/  STL.64 [R1+0x390], R6 ;  /* 0x0003900601007387 */ /* 0x0005e20000100a00 */
[----:B0-----:R-:W-:Y:S01]  /*b0b0*/  HFMA2.MMA R13, -RZ, RZ, 0.1724853515625, -1513 ;  /* 0x3185e5e9ff0d7435 */ /* 0x001fe200000001ff */
[----:B------:R-:W-:-:S02]  /*b0c0*/  IMAD.MOV.U32 R12, RZ, RZ, -0x57c7c94e ;  /* 0xa83836b2ff0c7424 */ /* 0x000fc400078e00ff */
[----:B------:R0:W-:Y:S01]  /*b0d0*/  STL.64 [R1+0x3a8], R14 ;  /* 0x0003a80e01007387 */ /* 0x0001e20000100a00 */
[----:B-1----:R-:W-:Y:S01]  /*b0e0*/  HFMA2.MMA R10, -RZ, RZ, 0.241943359375, 47.40625 ;  /* 0x33be51edff0a7435 */ /* 0x002fe200000001ff */
[----:B------:R-:W-:Y:S02]  /*b0f0*/  MOV R11, 0xb2d855fd ;  /* 0xb2d855fd000b7802 */ /* 0x000fe40000000f00 */
[----:B------:R1:W-:Y:S01]  /*b100*/  STL.64 [R1+0x3b0], R16 ;  /* 0x0003b01001007387 */ /* 0x0003e20000100a00 */
[----:B--2---:R-:W-:Y:S01]  /*b110*/  MOV R6, 0x2c81c80c ;  /* 0x2c81c80c00067802 */ /* 0x004fe20000000f00 */
[----:B------:R-:W-:Y:S02]  /*b120*/  IMAD.MOV.U32 R7, RZ, RZ, -0x4bdb3cd3 ;  /* 0xb424c32dff077424 */ /* 0x000fe400078e00ff */
[----:B------:R2:W-:Y:S01]  /*b130*/  STL.64 [R1+0x3c8], R12 ;  /* 0x0003c80c01007387 */ /* 0x0005e20000100a00 */
[----:B0-----:R-:W-:Y:S01]  /*b140*/  MOV R14, 0xb11225d7 ;  /* 0xb11225d7000e7802 */ /* 0x001fe20000000f00 */
[----:B------:R-:W-:-:S02]  /*b150*/  IMAD.MOV.U32 R15, RZ, RZ, 0x301db2a5 ;  /* 0x301db2a5ff0f7424 */ /* 0x000fc400078e00ff */
[----:B------:R0:W-:Y:S01]  /*b160*/  STL.64 [R1+0x3b8], R6 ;  /* 0x0003b80601007387 */ /* 0x0001e20000100a00 */
[----:B-1----:R-:W-:Y:S01]  /*b170*/  HFMA2.MMA R16, -RZ, RZ, -0.0085296630859375, -367.25 ;  /* 0xa05eddbdff107435 */ /* 0x002fe200000001ff */
[----:B------:R-:W-:Y:S02]  /*b180*/  MOV R17, 0xaeb1f868 ;  /* 0xaeb1f86800117802 */ /* 0x000fe40000000f00 */
[----:B------:R1:W-:Y:S01]  /*b190*/  STL.64 [R1+0x3c0], R10 ;  /* 0x0003c00a01007387 */ /* 0x0003e20000100a00 */
[----:B--2---:R-:W-:Y:S01]  /*b1a0*/  HFMA2.MMA R12, -RZ, RZ, 0.82080078125, 184 ;  /* 0x3a9159c0ff0c7435 */ /* 0x004fe200000001ff */
[----:B------:R-:W-:Y:S02]  /*b1b0*/  MOV R13, 0x35854f7b ;  /* 0x35854f7b000d7802 */ /* 0x000fe40000000f00 */
[----:B------:R2:W-:Y:S01]  /*b1c0*/  STL.64 [R1+0x3d0], R14 ;  /* 0x0003d00e01007387 */ /* 0x0005e20000100a00 */
[----:B0-----:R-:W-:Y:S01]  /*b1d0*/  HFMA2.MMA R7, -RZ, RZ, -0.08209228515625, -0.0003426074981689453125 ;  /* 0xad418d9dff077435 */ /* 0x001fe200000001ff */
[----:B------:R-:W-:-:S02]  /*b1e0*/  IMAD.MOV.U32 R6, RZ, RZ, 0x2e3a66b4 ;  /* 0x2e3a66b4ff067424 */ /* 0x000fc400078e00ff */
[----:B------:R0:W-:Y:S01]  /*b1f0*/  STL.64 [R1+0x3d8], R16 ;  /* 0x0003d81001007387 */ /* 0x0001e20000100a00 */
[----:B-1----:R-:W-:Y:S01]  /*b200*/  MOV R10, 0x3aaea573 ;  /* 0x3aaea573000a7802 */ /* 0x002fe20000000f00 */
[----:B------:R-:W-:Y:S02]  /*b210*/  IMAD.MOV.U32 R11, RZ, RZ, -0x4505121b ;  /* 0xbafaede5ff0b7424 */ /* 0x000fe400078e00ff */
[----:B------:R1:W-:Y:S01]  /*b220*/  STL.64 [R1+0x3f0], R12 ;  /* 0x0003f00c01007387 */ /* 0x0003e20000100a00 */
[----:B--2---:R-:W-:Y:S01]  /*b230*/  HFMA2.MMA R15, -RZ, RZ, 0.734375, 0.000367641448974609375 ;  /* 0x39e00e06ff0f7435 */ /* 0x004fe200000001ff */
        /* <DEDUP_REMOVED lines=8> */
[----:B--2---:R-:W-:Y:S01]  /*b2c0*/  HFMA2.MMA R6, -RZ, RZ, 0.52978515625, -7944 ;  /* 0x383defc2ff067435 */ /* 0x004fe200000001ff */
[----:B------:R-:W-:Y:S02]  /*b2d0*/  MOV R7, 0xb803287c ;  /* 0xb803287c00077802 */ /* 0x000fe40000000f00 */
[----:B------:R2:W-:Y:S01]  /*b2e0*/  STL.64 [R1+0x400], R16 ;  /* 0x0004001001007387 */ /* 0x0005e20000100a00 */
[----:B0-----:R-:W-:Y:S01]  /*b2f0*/  HFMA2.MMA R11, -RZ, RZ, 0.09893798828125, 7.9572200775146484375e-05 ;  /* 0x2e550537ff0b7435 */ /* 0x001fe200000001ff */
[----:B------:R-:W-:-:S02]  /*b300*/  IMAD.MOV.U32 R10, RZ, RZ, 0x372f51d8 ;  /* 0x372f51d8ff0a7424 */ /* 0x000fc400078e00ff */
[----:B------:R0:W-:Y:S01]  /*b310*/  STL.64 [R1+0x418], R12 ;  /* 0x0004180c01007387 */ /* 0x0001e20000100a00 */
[----:B-1----:R-:W-:Y:S01]  /*b320*/  HFMA2.MMA R14, -RZ, RZ, -0.302734375, 95.6875 ;  /* 0xb4d855fbff0e7435 */ /* 0x002fe200000001ff */
[----:B------:R-:W-:Y:S02]  /*b330*/  MOV R15, 0xaa45cbf6 ;  /* 0xaa45cbf6000f7802 */ /* 0x000fe40000000f00 */
[----:B------:R1:W-:Y:S01]  /*b340*/  STL.64 [R1+0x408], R6 ;  /* 0x0004080601007387 */ /* 0x0003e20000100a00 */
[----:B--2---:R-:W-:Y:S01]  /*b350*/  HFMA2.MMA R17, -RZ, RZ, -0.2242431640625, -0.000300884246826171875 ;  /* 0xb32d8ceeff117435 */ /* 0x004fe200000001ff */
[----:B------:R-:W-:Y:S02]  /*b360*/  IMAD.MOV.U32 R16, RZ, RZ, 0x3396a2a5 ;  /* 0x3396a2a5ff107424 */ /* 0x000fe400078e00ff */
[----:B------:R2:W-:Y:S01]  /*b370*/  STL.64 [R1+0x410], R10 ;  /* 0x0004100a01007387 */ /* 0x0005e20000100a00 */
[----:B0-----:R-:W-:Y:S01]  /*b380*/  HFMA2.MMA R13, -RZ, RZ, 0.01334381103515625, -14.09375 ;  /* 0x22d5cb0cff0d7435 */ /* 0x001fe200000001ff */
[----:B------:R-:W-:-:S02]  /*b390*/  IMAD.MOV.U32 R12, RZ, RZ, -0x506ed5ca ;  /* 0xaf912a36ff0c7424 */ /* 0x000fc400078e00ff */
[----:B------:R0:W-:Y:S01]  /*b3a0*/  STL.64 [R1+0x420], R14 ;  /* 0x0004200e01007387 */ /* 0x0001e20000100a00 */
[----:B-1----:R-:W-:Y:S01]  /*b3b0*/  MOV R6, 0x32451f4e ;  /* 0x32451f4e00067802 */ /* 0x002fe20000000f00 */
[----:B------:R-:W-:Y:S02]  /*b3c0*/  IMAD.MOV.U32 R7, RZ, RZ, 0x22924184 ;  /* 0x22924184ff077424 */ /* 0x000fe400078e00ff */
[----:B------:R1:W-:Y:S01]  /*b3d0*/  STL.64 [R1+0x428], R16 ;  /* 0x0004281001007387 */ /* 0x0003e20000100a00 */
[----:B--2---:R-:W-:Y:S01]  /*b3e0*/  HFMA2.MMA R10, -RZ, RZ, -0.15478515625, -0.347412109375 ;  /* 0xb0f4b58fff0a7435 */ /* 0x004fe200000001ff */
[----:B------:R-:W-:Y:S02]  /*b3f0*/  MOV R11, 0x3085f9d1 ;  /* 0x3085f9d1000b7802 */ /* 0x000fe40000000f00 */
[----:B------:R2:W-:Y:S01]  /*b400*/  STL.64 [R1+0x440], R12 ;  /* 0x0004400c01007387 */ /* 0x0005e20000100a00 */
[----:B0-----:R-:W-:Y:S01]  /*b410*/  MOV R14, 0x2e259399 ;  /* 0x2e259399000e7802 */ /* 0x001fe20000000f00 */
[----:B------:R-:W-:-:S02]  /*b420*/  IMAD.MOV.U32 R15, RZ, RZ, 0x3acf0edd ;  /* 0x3acf0eddff0f7424 */ /* 0x000fc400078e00ff */
[----:B------:R0:W-:Y:S01]  /*b430*/  STL.64 [R1+0x430], R6 ;  /* 0x0004300601007387 */ /* 0x0001e20000100a00 */
[----:B-1----:R-:W-:Y:S01]  /*b440*/  HFMA2.MMA R16, -RZ, RZ, 0.6455078125, 2626 ;  /* 0x392a6921ff107435 */ /* 0x002fe200000001ff */
[----:B------:R-:W-:Y:S02]  /*b450*/  MOV R17, 0xbb073923 ;  /* 0xbb07392300117802 */ /* 0x000fe40000000f00 */
[----:B------:R1:W-:Y:S01]  /*b460*/  STL.64 [R1+0x438], R10 ;  /* 0x0004380a01007387 */ /* 0x0003e20000100a00 */
[----:B--2---:R-:W-:Y:S01]  /*b470*/  HFMA2.MMA R13, -RZ, RZ, 0.60693359375, 0.017181396484375 ;  /* 0x38db2466ff0d7435 */ /* 0x004fe200000001ff */
[----:B------:R-:W-:Y:S02]  /*b480*/  MOV R12, 0xb9938e1b ;  /* 0xb9938e1b000c7802 */ /* 0x000fe40000000f00 */
[----:B------:R2:W-:Y:S01]  /*b490*/  STL.64 [R1+0x448], R14 ;  /* 0x0004480e01007387 */ /* 0x0005e20000100a00 */
[----:B0-----:R-:W-:Y:S01]  /*b4a0*/  IMAD.MOV.U32 R6, RZ, RZ, 0x3b0c2df0 ;  /* 0x3b0c2df0ff067424 */ /* 0x001fe200078e00ff */
[----:B------:R-:W-:-:S02]  /*b4b0*/  MOV R7, 0xba847eb2 ;  /* 0xba847eb200077802 */ /* 0x000fc40000000f00 */
[----:B------:R0:W-:Y:S01]  /*b4c0*/  STL.64 [R1+0x450], R16 ;  /* 0x0004501001007387 */ /* 0x0001e20000100a00 */
[----:B-1----:R-:W-:Y:S01]  /*b4d0*/  HFMA2.MMA R10, -RZ, RZ, -0.30224609375, 7.60546875 ;  /* 0xb4d6479bff0a7435 */ /* 0x002fe200000001ff */
[----:B------:R-:W-:Y:S02]  /*b4e0*/  IMAD.MOV.U32 R11, RZ, RZ, 0x39bdf9d4 ;  /* 0x39bdf9d4ff0b7424 */ /* 0x000fe400078e00ff */
[----:B------:R1:W-:Y:S01]  /*b4f0*/  STL.64 [R1+0x458], R6 ;  /* 0x0004580601007387 */ /* 0x0003e20000100a00 */
[----:B--2---:R-:W-:Y:S01]  /*b500*/  IMAD.MOV.U32 R14, RZ, RZ, 0x3111c386 ;  /* 0x3111c386ff0e7424 */ /* 0x004fe200078e00ff */
[----:B------:R-:W-:Y:S02]  /*b510*/  MOV R15, 0xb7d840e1 ;  /* 0xb7d840e1000f7802 */ /* 0x000fe40000000f00 */
[----:B------:R2:W-:Y:S01]  /*b520*/  STL.64 [R1+0x468], R12 ;  /* 0x0004680c01007387 */ /* 0x0005e20000100a00 */
[----:B0-----:R-:W-:Y:S01]  /*b530*/  HFMA2.MMA R16, -RZ, RZ, 0.47265625, -36224 ;  /* 0x3790f86cff107435 */ /* 0x001fe200000001ff */
[----:B------:R-:W-:-:S02]  /*b540*/  IMAD.MOV.U32 R17, RZ, RZ, -0x4942b4f0 ;  /* 0xb6bd4b10ff117424 */ /* 0x000fc400078e00ff */
[----:B------:R0:W-:Y:S01]  /*b550*/  STL.64 [R1+0x460], R10 ;  /* 0x0004600a01007387 */ /* 0x0001e20000100a00 */
[----:B-1----:R-:W-:Y:S01]  /*b560*/  HFMA2.MMA R7, -RZ, RZ, 0.34912109375, -0.01309967041015625 ;  /* 0x3596a2b5ff077435 */ /* 0x002fe200000001ff */
[----:B------:R-:W-:Y:S02]  /*b570*/  MOV R6, 0xad41f120 ;  /* 0xad41f12000067802 */ /* 0x000fe40000000f00 */
[----:B------:R1:W-:Y:S01]  /*b580*/  STL.64 [R1+0x470], R14 ;  /* 0x0004700e01007387 */ /* 0x0003e20000100a00 */
[----:B--2---:R-:W-:Y:S01]  /*b590*/  HFMA2.MMA R12, -RZ, RZ, 0.04156494140625, 827.5 ;  /* 0x29526277ff0c7435 */ /* 0x004fe200000001ff */
[----:B------:R-:W-:Y:S02]  /*b5a0*/  IMAD.MOV.U32 R13, RZ, RZ, -0x4ce70e84 ;  /* 0xb318f17cff0d7424 */ /* 0x000fe400078e00ff */
[----:B------:R2:W-:Y:S01]  /*b5b0*/  STL.64 [R1+0x478], R16 ;  /* 0x0004781001007387 */ /* 0x0005e20000100a00 */
[----:B0-----:R-:W-:Y:S01]  /*b5c0*/  IMAD.MOV.U32 R10, RZ, RZ, -0x4ac79a42 ;  /* 0xb53865beff0a7424 */ /* 0x001fe200078e00ff */
[----:B------:R-:W-:-:S02]  /*b5d0*/  MOV R11, 0x345dc32f ;  /* 0x345dc32f000b7802 */ /* 0x000fc40000000f00 */
[----:B------:R0:W-:Y:S01]  /*b5e0*/  STL.64 [R1+0x480], R6 ;  /* 0x0004800601007387 */ /* 0x0001e20000100a00 */
[----:B-1----:R-:W-:Y:S01]  /*b5f0*/  HFMA2.MMA R15, -RZ, RZ, -0.1805419921875, -0.0029468536376953125 ;  /* 0xb1c79a09ff0f7435 */ /* 0x002fe200000001ff */
[----:B------:R-:W-:Y:S02]  /*b600*/  MOV R14, 0x32afd7e3 ;  /* 0x32afd7e3000e7802 */ /* 0x000fe40000000f00 */
[----:B------:R1:W-:Y:S01]  /*b610*/  STL.64 [R1+0x490], R12 ;  /* 0x0004900c01007387 */ /* 0x0003e20000100a00 */
[----:B--2---:R-:W-:Y:S01]  /*b620*/  IMAD.MOV.U32 R16, RZ, RZ, -0x5ae6560f ;  /* 0xa519a9f1ff107424 */ /* 0x004fe200078e00ff */
[----:B------:R-:W-:Y:S02]  /*b630*/  MOV R17, 0x30785d67 ;  /* 0x30785d6700117802 */ /* 0x000fe40000000f00 */
[----:B------:R2:W-:Y:S01]  /*b640*/  STL.64 [R1+0x488], R10 ;  /* 0x0004880a01007387 */ /* 0x0005e20000100a00 */
[----:B0-----:R-:W-:Y:S01]  /*b650*/  HFMA2.MMA R6, -RZ, RZ, -0.1259765625, 96.625 ;  /* 0xb008560aff067435 */ /* 0x001fe200000001ff */
[----:B------:R-:W-:-:S02]  /*b660*/  IMAD.MOV.U32 R7, RZ, RZ, 0x2f143b5a ;  /* 0x2f143b5aff077424 */ /* 0x000fc400078e00ff */
[----:B------:R0:W-:Y:S01]  /*b670*/  STL.64 [R1+0x498], R14 ;  /* 0x0004980e01007387 */ /* 0x0001e20000100a00 */
[----:B-1----:R-:W-:Y:S01]  /*b680*/  IMAD.MOV.U32 R12, RZ, RZ, -0x447b9580 ;  /* 0xbb846a80ff0c7424 */ /* 0x002fe200078e00ff */
[----:B------:R-:W-:Y:S02]  /*b690*/  MOV R13, 0xb6128c3e ;  /* 0xb6128c3e000d7802 */ /* 0x000fe40000000f00 */
[----:B------:R1:W-:Y:S01]  /*b6a0*/  STL.64 [R1+0x4a0], R16 ;  /* 0x0004a01001007387 */ /* 0x0003e20000100a00 */
[----:B--2---:R-:W-:Y:S01]  /*b6b0*/  HFMA2.MMA R11, -RZ, RZ, 0.97705078125, -58.40625 ;  /* 0x3bd1d34dff0b7435 */ /* 0x004fe200000001ff */
[----:B------:R-:W-:Y:S02]  /*b6c0*/  MOV R10, 0xbb8572b5 ;  /* 0xbb8572b5000a7802 */ /* 0x000fe40000000f00 */
[----:B------:R2:W-:Y:S01]  /*b6d0*/  STL.64 [R1+0x4b8], R12 ;  /* 0x0004b80c01007387 */ /* 0x0005e20000100a00 */
[----:B0-----:R-:W-:Y:S01]  /*b6e0*/  HFMA2.MMA R14, -RZ, RZ, 0.8818359375, 52512 ;  /* 0x3b0e7a69ff0e7435 */ /* 0x001fe200000001ff */
[----:B------:R-:W-:-:S02]  /*b6f0*/  IMAD.MOV.U32 R15, RZ, RZ, -0x44fee425 ;  /* 0xbb011bdbff0f7424 */ /* 0x000fc400078e00ff */
[----:B------:R0:W-:Y:S01]  /*b700*/  STL.64 [R1+0x4a8], R6 ;  /* 0x0004a80601007387 */ /* 0x0001e20000100a00 */
[----:B-1----:R-:W-:Y:S01]  /*b710*/  HFMA2.MMA R17, -RZ, RZ, 0.2078857421875, 0.0001523494720458984375 ;  /* 0x32a708feff117435 */ /* 0x002fe200000001ff */
[----:B------:R-:W-:Y:S02]  /*b720*/  MOV R16, 0x3a5b23f8 ;  /* 0x3a5b23f800107802 */ /* 0x000fe40000000f00 */
[----:B------:R1:W-:Y:S01]  /*b730*/  STL.64 [R1+0x4b0], R10 ;  /* 0x0004b00a01007387 */ /* 0x0003e20000100a00 */
[----:B--2---:R-:W-:Y:S01]  /*b740*/  HFMA2.MMA R13, -RZ, RZ, -0.4482421875, -472.25 ;  /* 0xb72cdf61ff0d7435 */ /* 0x004fe200000001ff */
[----:B------:R-:W-:Y:S02]  /*b750*/  MOV R12, 0x3783ce5d ;  /* 0x3783ce5d000c7802 */ /* 0x000fe40000000f00 */
[----:B------:R2:W-:Y:S01]  /*b760*/  STL.64 [R1+0x4c0], R14 ;  /* 0x0004c00e01007387 */ /* 0x0005e20000100a00 */
[----:B0-----:R-:W-:Y:S01]  /*b770*/  IMAD.MOV.U32 R6, RZ, RZ, -0x4678d77e ;  /* 0xb9872882ff067424 */ /* 0x001fe200078e00ff */
[----:B------:R-:W-:-:S02]  /*b780*/  MOV R7, 0x3947558c ;  /* 0x3947558c00077802 */ /* 0x000fc40000000f00 */
[----:B------:R0:W-:Y:S01]  /*b790*/  STL.64 [R1+0x4c8], R16 ;  /* 0x0004c81001007387 */ /* 0x0001e20000100a00 */
[----:B-1----:R-:W-:Y:S01]  /*b7a0*/  HFMA2.MMA R10, -RZ, RZ, -0.56884765625, -35072 ;  /* 0xb88df848ff0a7435 */ /* 0x002fe200000001ff */
[----:B------:R-:W-:Y:S02]  /*b7b0*/  IMAD.MOV.U32 R11, RZ, RZ, -0x50e1393e ;  /* 0xaf1ec6c2ff0b7424 */ /* 0x000fe400078e00ff */
[----:B------:R1:W-:Y:S01]  /*b7c0*/  STL.64 [R1+0x4d0], R6 ;  /* 0x0004d00601007387 */ /* 0x0003e20000100a00 */
[----:B--2---:R-:W-:Y:S01]  /*b7d0*/  IMAD.MOV.U32 R14, RZ, RZ, 0x365dc32f ;  /* 0x365dc32fff0e7424 */ /* 0x004fe200078e00ff */
[----:B------:R-:W-:Y:S02]  /*b7e0*/  MOV R15, 0x2b60b368 ;  /* 0x2b60b368000f7802 */ /* 0x000fe40000000f00 */
[----:B------:R2:W-:Y:S01]  /*b7f0*/  STL.64 [R1+0x4e0], R12 ;  /* 0x0004e00c01007387 */ /* 0x0005e20000100a00 */
[----:B0-----:R-:W-:Y:S01]  /*b800*/  HFMA2.MMA R16, -RZ, RZ, -0.3232421875, 0.0004680156707763671875 ;  /* 0xb52c0fabff107435 */ /* 0x001fe200000001ff */
[----:B------:R-:W-:-:S02]  /*b810*/  IMAD.MOV.U32 R17, RZ, RZ, 0x34d0d05d ;  /* 0x34d0d05dff117424 */ /* 0x000fc400078e00ff */
[----:B------:R0:W-:Y:S01]  /*b820*/  STL.64 [R1+0x4d8], R10 ;  /* 0x0004d80a01007387 */ /* 0x0001e20000100a00 */
[----:B-1----:R-:W-:Y:S01]  /*b830*/  HFMA2.MMA R7, -RZ, RZ, -0.028472900390625, -40544 ;  /* 0xa74af8f3ff077435 */ /* 0x002fe200000001ff */
[----:B------:R-:W-:Y:S02]  /*b840*/  MOV R6, 0xb3f9808b ;  /* 0xb3f9808b00067802 */ /* 0x000fe40000000f00 */
[----:B------:R1:W-:Y:S01]  /*b850*/  STL.64 [R1+0x4e8], R14 ;  /* 0x0004e80e01007387 */ /* 0x0003e20000100a00 */
[----:B--2---:R-:W-:Y:S01]  /*b860*/  HFMA2.MMA R12, -RZ, RZ, 0.167724609375, 160.875 ;  /* 0x315e5907ff0c7435 */ /* 0x004fe200000001ff */
[----:B------:R-:W-:Y:S02]  /*b870*/  IMAD.MOV.U32 R13, RZ, RZ, 0x1f453419 ;  /* 0x1f453419ff0d7424 */ /* 0x000fe400078e00ff */
[----:B------:R2:W-:Y:S01]  /*b880*/  STL.64 [R1+0x4f0], R16 ;  /* 0x0004f01001007387 */ /* 0x0005e20000100a00 */
[----:B0-----:R-:W-:Y:S01]  /*b890*/  IMAD.MOV.U32 R10, RZ, RZ, 0x32aac036 ;  /* 0x32aac036ff0a7424 */ /* 0x001fe200078e00ff */
[----:B------:R-:W-:-:S02]  /*b8a0*/  MOV R11, 0xb243fbaf ;  /* 0xb243fbaf000b7802 */ /* 0x000fc40000000f00 */
[----:B------:R0:W-:Y:S01]  /*b8b0*/  STL.64 [R1+0x4f8], R6 ;  /* 0x0004f80601007387 */ /* 0x0001e20000100a00 */
[----:B-1----:R-:W-:Y:S01]  /*b8c0*/  HFMA2.MMA R15, -RZ, RZ, -0.9697265625, -1011 ;  /* 0xbbc2e3e6ff0f7435 */ /* 0x002fe200000001ff */
[----:B------:R-:W-:Y:S02]  /*b8d0*/  MOV R14, 0xb00a9a1c ;  /* 0xb00a9a1c000e7802 */ /* 0x000fe40000000f00 */
[----:B------:R1:W-:Y:S01]  /*b8e0*/  STL.64 [R1+0x508], R12 ;  /* 0x0005080c01007387 */ /* 0x0003e20000100a00 */
[----:B--2---:R-:W-:Y:S01]  /*b8f0*/  IMAD.MOV.U32 R16, RZ, RZ, -0x45f26628 ;  /* 0xba0d99d8ff107424 */ /* 0x004fe200078e00ff */
[----:B------:R-:W-:Y:S02]  /*b900*/  MOV R17, 0x3c10084d ;  /* 0x3c10084d00117802 */ /* 0x000fe40000000f00 */
[----:B------:R2:W-:Y:S01]  /*b910*/  STL.64 [R1+0x500], R10 ;  /* 0x0005000a01007387 */ /* 0x0005e20000100a00 */
[----:B0-----:R-:W-:Y:S01]  /*b920*/  HFMA2.MMA R6, -RZ, RZ, -1.0322265625, -2.9027462005615234375e-05 ;  /* 0xbc2181e7ff067435 */ /* 0x001fe200000001ff */
[----:B------:R-:W-:-:S02]  /*b930*/  IMAD.MOV.U32 R7, RZ, RZ, 0x3ba44808 ;  /* 0x3ba44808ff077424 */ /* 0x000fc400078e00ff */
[----:B------:R0:W-:Y:S01]  /*b940*/  STL.64 [R1+0x510], R14 ;  /* 0x0005100e01007387 */ /* 0x0001e20000100a00 */
[----:B-1----:R-:W-:Y:S01]  /*b950*/  IMAD.MOV.U32 R12, RZ, RZ, 0x3ae040b6 ;  /* 0x3ae040b6ff0c7424 */ /* 0x002fe200078e00ff */
[----:B------:R-:W-:Y:S02]  /*b960*/  MOV R13, 0xba31758e ;  /* 0xba31758e000d7802 */ /* 0x000fe40000000f00 */
[----:B------:R1:W-:Y:S01]  /*b970*/  STL.64 [R1+0x518], R16 ;  /* 0x0005181001007387 */ /* 0x0003e20000100a00 */
[----:B--2---:R-:W-:Y:S01]  /*b980*/  HFMA2.MMA R11, -RZ, RZ, -0.87841796875, 0.07373046875 ;  /* 0xbb072cb8ff0b7435 */ /* 0x004fe200000001ff */
[----:B------:R-:W-:Y:S02]  /*b990*/  MOV R10, 0x35abe64f ;  /* 0x35abe64f000a7802 */ /* 0x000fe40000000f00 */
[----:B------:R2:W-:Y:S01]  /*b9a0*/  STL.64 [R1+0x530], R12 ;  /* 0x0005300c01007387 */ /* 0x0005e20000100a00 */
[----:B0-----:R-:W-:Y:S01]  /*b9b0*/  HFMA2.MMA R14, -RZ, RZ, -0.1851806640625, 0.007030487060546875 ;  /* 0xb1ed1f33ff0e7435 */ /* 0x001fe200000001ff */
[----:B------:R-:W-:-:S02]  /*b9c0*/  IMAD.MOV.U32 R15, RZ, RZ, 0x3945b5d9 ;  /* 0x3945b5d9ff0f7424 */ /* 0x000fc400078e00ff */
[----:B------:R0:W-:Y:S01]  /*b9d0*/  STL.64 [R1+0x520], R6 ;  /* 0x0005200601007387 */ /* 0x0001e20000100a00 */
[----:B-1----:R-:W-:Y:S01]  /*b9e0*/  HFMA2.MMA R17, -RZ, RZ, 0.5322265625, 0.00020492076873779296875 ;  /* 0x38420ab7ff117435 */ /* 0x002fe200000001ff */
[----:B------:R-:W-:Y:S02]  /*b9f0*/  MOV R16, 0xb90c7582 ;  /* 0xb90c758200107802 */ /* 0x000fe40000000f00 */
[----:B------:R1:W-:Y:S01]  /*ba00*/  STL.64 [R1+0x528], R10 ;  /* 0x0005280a01007387 */ /* 0x0003e20000100a00 */
[----:B--2---:R-:W-:Y:S01]  /*ba10*/  HFMA2.MMA R13, -RZ, RZ, 0.302001953125, 8744 ;  /* 0x34d57045ff0d7435 */ /* 0x004fe200000001ff */
[----:B------:R-:W-:Y:S02]  /*ba20*/  MOV R12, 0xaa6be562 ;  /* 0xaa6be562000c7802 */ /* 0x000fe40000000f00 */
[----:B------:R2:W-:Y:S01]  /*ba30*/  STL.64 [R1+0x538], R14 ;  /* 0x0005380e01007387 */ /* 0x0005e20000100a00 */
[----:B0-----:R-:W-:Y:S01]  /*ba40*/  IMAD.MOV.U32 R6, RZ, RZ, 0x2e301289 ;  /* 0x2e301289ff067424 */ /* 0x001fe200078e00ff */
[----:B------:R-:W-:-:S02]  /*ba50*/  MOV R7, 0xb72c0fb2 ;  /* 0xb72c0fb200077802 */ /* 0x000fc40000000f00 */
[----:B------:R0:W-:Y:S01]  /*ba60*/  STL.64 [R1+0x540], R16 ;  /* 0x0005401001007387 */ /* 0x0001e20000100a00 */
[----:B-1----:R-:W-:Y:S01]  /*ba70*/  HFMA2.MMA R10, -RZ, RZ, 0.428955078125, -345 ;  /* 0x36dddd64ff0a7435 */ /* 0x002fe200000001ff */
[----:B------:R-:W-:Y:S02]  /*ba80*/  IMAD.MOV.U32 R11, RZ, RZ, -0x49f3a7b4 ;  /* 0xb60c584cff0b7424 */ /* 0x000fe400078e00ff */
[----:B------:R1:W-:Y:S01]  /*ba90*/  STL.64 [R1+0x548], R6 ;  /* 0x0005480601007387 */ /* 0x0003e20000100a00 */
[----:B--2---:R-:W-:Y:S01]  /*baa0*/  IMAD.MOV.U32 R14, RZ, RZ, -0x4b7f62d5 ;  /* 0xb4809d2bff0e7424 */ /* 0x004fe200078e00ff */
[----:B------:R-:W-:Y:S02]  /*bab0*/  MOV R15, 0x3398dd34 ;  /* 0x3398dd34000f7802 */ /* 0x000fe40000000f00 */
[----:B------:R2:W-:Y:S01]  /*bac0*/  STL.64 [R1+0x558], R12 ;  /* 0x0005580c01007387 */ /* 0x0005e20000100a00 */
[----:B0-----:R-:W-:Y:S01]  /*bad0*/  HFMA2.MMA R16, -RZ, RZ, 0.025390625, -0.01085662841796875 ;  /* 0x2680a18fff107435 */ /* 0x001fe200000001ff */
[----:B------:R-:W-:-:S02]  /*bae0*/  IMAD.MOV.U32 R17, RZ, RZ, -0x4db018d5 ;  /* 0xb24fe72bff117424 */ /* 0x000fc400078e00ff */
[----:B------:R0:W-:Y:S01]  /*baf0*/  STL.64 [R1+0x550], R10 ;  /* 0x0005500a01007387 */ /* 0x0001e20000100a00 */
[----:B-1----:R-:W-:Y:S01]  /*bb00*/  HFMA2.MMA R7, -RZ, RZ, -0.1571044921875, 0.00469970703125 ;  /* 0xb1071cd0ff077435 */ /* 0x002fe200000001ff */
[----:B------:R-:W-:Y:S02]  /*bb10*/  MOV R6, 0x31ee4973 ;  /* 0x31ee497300067802 */ /* 0x000fe40000000f00 */
[----:B------:R1:W-:Y:S01]  /*bb20*/  STL.64 [R1+0x560], R14 ;  /* 0x0005600e01007387 */ /* 0x0003e20000100a00 */
[----:B--2---:R-:W-:Y:S01]  /*bb30*/  HFMA2.MMA R12, -RZ, RZ, 1.16015625, 0.452880859375 ;  /* 0x3ca4373fff0c7435 */ /* 0x004fe200000001ff */
[----:B------:R-:W-:Y:S02]  /*bb40*/  IMAD.MOV.U32 R13, RZ, RZ, 0x36ebda3c ;  /* 0x36ebda3cff0d7424 */ /* 0x000fe400078e00ff */
[----:B------:R2:W-:Y:S01]  /*bb50*/  STL.64 [R1+0x568], R16 ;  /* 0x0005681001007387 */ /* 0x0005e20000100a00 */
[----:B0-----:R-:W-:Y:S01]  /*bb60*/  IMAD.MOV.U32 R10, RZ, RZ, 0x3c8e8eb3 ;  /* 0x3c8e8eb3ff0a7424 */ /* 0x001fe200078e00ff */
[----:B------:R-:W-:-:S02]  /*bb70*/  MOV R11, 0xbcf1e474 ;  /* 0xbcf1e474000b7802 */ /* 0x000fc40000000f00 */
[----:B------:R0:W-:Y:S01]  /*bb80*/  STL.64 [R1+0x570], R6 ;  /* 0x0005700601007387 */ /* 0x0001e20000100a00 */
[----:B-1----:R-:W-:Y:S01]  /*bb90*/  HFMA2.MMA R15, -RZ, RZ, 1.06640625, 0.52685546875 ;  /* 0x3c443837ff0f7435 */ /* 0x002fe200000001ff */
[----:B------:R-:W-:Y:S02]  /*bba0*/  MOV R14, 0xbc4ac247 ;  /* 0xbc4ac247000e7802 */ /* 0x000fe40000000f00 */
[----:B------:R1:W-:Y:S01]  /*bbb0*/  STL.64 [R1+0x580], R12 ;  /* 0x0005800c01007387 */ /* 0x0003e20000100a00 */
[----:B--2---:R-:W-:Y:S01]  /*bbc0*/  IMAD.MOV.U32 R16, RZ, RZ, -0x444e8a9f ;  /* 0xbbb17561ff107424 */ /* 0x004fe200078e00ff */
[----:B------:R-:W-:Y:S02]  /*bbd0*/  MOV R17, 0xb387ea89 ;  /* 0xb387ea8900117802 */ /* 0x000fe40000000f00 */
[----:B------:R2:W-:Y:S01]  /*bbe0*/  STL.64 [R1+0x578], R10 ;  /* 0x0005780a01007387 */ /* 0x0005e20000100a00 */
[----:B0-----:R-:W-:Y:S01]  /*bbf0*/  HFMA2.MMA R6, -RZ, RZ, 0.87060546875, 0.01421356201171875 ;  /* 0x3af72347ff067435 */ /* 0x001fe200000001ff */
[----:B------:R-:W-:-:S02]  /*bc00*/  IMAD.MOV.U32 R7, RZ, RZ, -0x453ede71 ;  /* 0xbac1218fff077424 */ /* 0x000fc400078e00ff */
[----:B------:R0:W-:Y:S01]  /*bc10*/  STL.64 [R1+0x588], R14 ;  /* 0x0005880e01007387 */ /* 0x0001e20000100a00 */
[----:B-1----:R-:W-:Y:S01]  /*bc20*/  IMAD.MOV.U32 R12, RZ, RZ, -0x46e97245 ;  /* 0xb9168dbbff0c7424 */ /* 0x002fe200078e00ff */
[----:B------:R-:W-:Y:S02]  /*bc30*/  MOV R13, 0x38cfff8d ;  /* 0x38cfff8d000d7802 */ /* 0x000fe40000000f00 */
[----:B------:R1:W-:Y:S01]  /*bc40*/  STL.64 [R1+0x590], R16 ;  /* 0x0005901001007387 */ /* 0x0003e20000100a00 */
[----:B--2---:R-:W-:Y:S01]  /*bc50*/  HFMA2.MMA R11, -RZ, RZ, 0.126953125, 0.0003681182861328125 ;  /* 0x30100e08ff0b7435 */ /* 0x004fe200000001ff */
[----:B------:R-:W-:Y:S02]  /*bc60*/  MOV R10, 0x3a118808 ;  /* 0x3a118808000a7802 */ /* 0x000fe40000000f00 */
[----:B------:R2:W-:Y:S01]  /*bc70*/  STL.64 [R1+0x5a8], R12 ;  /* 0x0005a80c01007387 */ /* 0x0005e20000100a00 */
[----:B0-----:R-:W-:Y:S01]  /*bc80*/  HFMA2.MMA R14, -RZ, RZ, -0.505859375, 137.5 ;  /* 0xb80c584cff0e7435 */ /* 0x001fe200000001ff */
[----:B------:R-:W-:-:S02]  /*bc90*/  IMAD.MOV.U32 R15, RZ, RZ, -0x53846403 ;  /* 0xac7b9bfdff0f7424 */ /* 0x000fc400078e00ff */
[----:B------:R0:W-:Y:S01]  /*bca0*/  STL.64 [R1+0x598], R6 ;  /* 0x0005980601007387 */ /* 0x0001e20000100a00 */
[----:B-1----:R-:W-:Y:S01]  /*bcb0*/  HFMA2.MMA R17, -RZ, RZ, -0.412109375, -0.82958984375 ;  /* 0xb698baa3ff117435 */ /* 0x002fe200000001ff */
[----:B------:R-:W-:Y:S02]  /*bcc0*/  MOV R16, 0x36f01e4e ;  /* 0x36f01e4e00107802 */ /* 0x000fe40000000f00 */
[----:B------:R1:W-:Y:S01]  /*bcd0*/  STL.64 [R1+0x5a0], R10 ;  /* 0x0005a00a01007387 */ /* 0x0003e20000100a00 */
[----:B--2---:R-:W-:Y:S01]  /*bce0*/  HFMA2.MMA R13, -RZ, RZ, -0.017913818359375, 0.00958251953125 ;  /* 0xa49620e8ff0d7435 */ /* 0x004fe200000001ff */
[----:B------:R-:W-:Y:S02]  /*bcf0*/  MOV R12, 0xb34aab39 ;  /* 0xb34aab39000c7802 */ /* 0x000fe40000000f00 */
[----:B------:R2:W-:Y:S01]  /*bd00*/  STL.64 [R1+0x5b0], R14 ;  /* 0x0005b00e01007387 */ /* 0x0005e20000100a00 */
[----:B0-----:R-:W-:Y:S01]  /*bd10*/  IMAD.MOV.U32 R6, RZ, RZ, 0x35bf1481 ;  /* 0x35bf1481ff067424 */ /* 0x001fe200078e00ff */
[----:B------:R-:W-:-:S02]  /*bd20*/  MOV R7, 0x28a95d1c ;  /* 0x28a95d1c00077802 */ /* 0x000fc40000000f00 */
[----:B------:R0:W-:Y:S01]  /*bd30*/  STL.64 [R1+0x5b8], R16 ;  /* 0x0005b81001007387 */ /* 0x0001e20000100a00 */
[----:B-1----:R-:W-:Y:S01]  /*bd40*/  HFMA2.MMA R10, -RZ, RZ, -0.28466796875, -7092 ;  /* 0xb48eeeedff0a7435 */ /* 0x002fe200000001ff */
[----:B------:R-:W-:Y:S02]  /*bd50*/  IMAD.MOV.U32 R11, RZ, RZ, 0x342b44cb ;  /* 0x342b44cbff0b7424 */ /* 0x000fe400078e00ff */
[----:B------:R1:W-:Y:S01]  /*bd60*/  STL.64 [R1+0x5c0], R6 ;  /* 0x0005c00601007387 */ /* 0x0003e20000100a00 */
[----:B--2---:R-:W-:Y:S01]  /*bd70*/  IMAD.MOV.U32 R14, RZ, RZ, 0x32091641 ;  /* 0x32091641ff0e7424 */ /* 0x004fe200078e00ff */
[----:B------:R-:W-:Y:S02]  /*bd80*/  MOV R15, 0x3cf7cd03 ;  /* 0x3cf7cd03000f7802 */ /* 0x000fe40000000f00 */
[----:B------:R2:W-:Y:S01]  /*bd90*/  STL.64 [R1+0x5d0], R12 ;  /* 0x0005d00c01007387 */ /* 0x0005e20000100a00 */
[----:B0-----:R-:W-:Y:S01]  /*bda0*/  HFMA2.MMA R16, -RZ, RZ, 0.8916015625, -0.0185546875 ;  /* 0x3b22a4c0ff107435 */ /* 0x001fe200000001ff */
[----:B------:R-:W-:-:S02]  /*bdb0*/  IMAD.MOV.U32 R17, RZ, RZ, -0x42b37306 ;  /* 0xbd4c8cfaff117424 */ /* 0x000fc400078e00ff */
[----:B------:R0:W-:Y:S01]  /*bdc0*/  STL.64 [R1+0x5c8], R10 ;  /* 0x0005c80a01007387 */ /* 0x0001e20000100a00 */
[----:B-1----:R-:W-:Y:S01]  /*bdd0*/  HFMA2.MMA R7, -RZ, RZ, -1.2548828125, 0.0003120899200439453125 ;  /* 0xbd050d1dff077435 */ /* 0x002fe200000001ff */
[----:B------:R-:W-:Y:S02]  /*bde0*/  MOV R6, 0x3d756a1b ;  /* 0x3d756a1b00067802 */ /* 0x000fe40000000f00 */
[----:B------:R1:W-:Y:S01]  /*bdf0*/  STL.64 [R1+0x5d8], R14 ;  /* 0x0005d80e01007387 */ /* 0x0003e20000100a00 */
[----:B--2---:R-:W-:Y:S01]  /*be00*/  HFMA2.MMA R12, -RZ, RZ, -1.0869140625, 6.0234375 ;  /* 0xbc594606ff0c7435 */ /* 0x004fe200000001ff */
[----:B------:R-:W-:Y:S02]  /*be10*/  IMAD.MOV.U32 R13, RZ, RZ, 0x3bb5e994 ;  /* 0x3bb5e994ff0d7424 */ /* 0x000fe400078e00ff */
[----:B------:R2:W-:Y:S01]  /*be20*/  STL.64 [R1+0x5e0], R16 ;  /* 0x0005e01001007387 */ /* 0x0005e20000100a00 */
[----:B0-----:R-:W-:Y:S01]  /*be30*/  IMAD.MOV.U32 R10, RZ, RZ, -0x4940066f ;  /* 0xb6bff991ff0a7424 */ /* 0x001fe200078e00ff */
[----:B------:R-:W-:-:S02]  /*be40*/  MOV R11, 0x3c772822 ;  /* 0x3c772822000b7802 */ /* 0x000fc40000000f00 */
[----:B------:R0:W-:Y:S01]  /*be50*/  STL.64 [R1+0x5e8], R6 ;  /* 0x0005e80601007387 */ /* 0x0001e20000100a00 */
[----:B-1----:R-:W-:Y:S01]  /*be60*/  HFMA2.MMA R15, -RZ, RZ, -0.85986328125, -76.3125 ;  /* 0xbae1d4c5ff0f7435 */ /* 0x002fe200000001ff */
[----:B------:R-:W-:Y:S02]  /*be70*/  MOV R14, 0x3301fab9 ;  /* 0x3301fab9000e7802 */ /* 0x000fe40000000f00 */
[----:B------:R1:W-:Y:S01]  /*be80*/  STL.64 [R1+0x5f8], R12 ;  /* 0x0005f80c01007387 */ /* 0x0003e20000100a00 */
[----:B--2---:R-:W-:Y:S01]  /*be90*/  IMAD.MOV.U32 R16, RZ, RZ, 0x3aa8ffa4 ;  /* 0x3aa8ffa4ff107424 */ /* 0x004fe200078e00ff */
[----:B------:R-:W-:Y:S02]  /*bea0*/  MOV R17, 0xb9f59a7b ;  /* 0xb9f59a7b00117802 */ /* 0x000fe40000000f00 */
[----:B------:R2:W-:Y:S01]  /*beb0*/  STL.64 [R1+0x5f0], R10 ;  /* 0x0005f00a01007387 */ /* 0x0005e20000100a00 */
[----:B0-----:R-:W-:Y:S01]  /*bec0*/  HFMA2.MMA R6, -RZ, RZ, -0.11383056640625, 1.3095703125 ;  /* 0xaf493d3dff067435 */ /* 0x001fe200000001ff */
[----:B------:R-:W-:-:S02]  /*bed0*/  IMAD.MOV.U32 R7, RZ, RZ, 0x38f01e51 ;  /* 0x38f01e51ff077424 */ /* 0x000fc400078e00ff */
[----:B------:R0:W-:Y:S01]  /*bee0*/  STL.64 [R1+0x600], R14 ;  /* 0x0006000e01007387 */ /* 0x0001e20000100a00 */
[----:B-1----:R-:W-:Y:S01]  /*bef0*/  IMAD.MOV.U32 R12, RZ, RZ, 0x2b978533 ;  /* 0x2b978533ff0c7424 */ /* 0x002fe200078e00ff */
[----:B------:R-:W-:Y:S02]  /*bf00*/  MOV R13, 0xb6b2aaa9 ;  /* 0xb6b2aaa9000d7802 */ /* 0x000fe40000000f00 */
[----:B------:R1:W-:Y:S01]  /*bf10*/  STL.64 [R1+0x608], R16 ;  /* 0x0006081001007387 */ /* 0x0003e20000100a00 */
[----:B--2---:R-:W-:Y:S01]  /*bf20*/  HFMA2.MMA R11, -RZ, RZ, 0.48974609375, -28928 ;  /* 0x37d6f710ff0b7435 */ /* 0x004fe200000001ff */
[----:B------:R-:W-:Y:S02]  /*bf30*/  MOV R10, 0xb8a2464d ;  /* 0xb8a2464d000a7802 */ /* 0x000fe40000000f00 */
[----:B------:R2:W-:Y:S01]  /*bf40*/  STL.64 [R1+0x620], R12 ;  /* 0x0006200c01007387 */ /* 0x0005e20000100a00 */
[----:B0-----:R-:W-:Y:S01]  /*bf50*/  HFMA2.MMA R14, -RZ, RZ, 0.3984375, -12.578125 ;  /* 0x3660ca4aff0e7435 */ /* 0x001fe200000001ff */
[----:B------:R-:W-:-:S02]  /*bf60*/  IMAD.MOV.U32 R15, RZ, RZ, -0x4a74aa49 ;  /* 0xb58b55b7ff0f7424 */ /* 0x000fc400078e00ff */
[----:B------:R0:W-:Y:S01]  /*bf70*/  STL.64 [R1+0x610], R6 ;  /* 0x0006100601007387 */ /* 0x0001e20000100a00 */
[----:B-1----:R-:W-:Y:S01]  /*bf80*/  HFMA2.MMA R17, -RZ, RZ, 0.268798828125, -0.01050567626953125 ;  /* 0x344da161ff117435 */ /* 0x002fe200000001ff */
[----:B------:R-:W-:Y:S02]  /*bf90*/  MOV R16, 0xa7ca1510 ;  /* 0xa7ca151000107802 */ /* 0x000fe40000000f00 */
[----:B------:R1:W-:Y:S01]  /*bfa0*/  STL.64 [R1+0x618], R10 ;  /* 0x0006180a01007387 */ /* 0x0003e20000100a00 */
[----:B--2---:R-:W-:Y:S01]  /*bfb0*/  HFMA2.MMA R12, -RZ, RZ, -1.447265625, -232.375 ;  /* 0xbdcadb43ff0c7435 */ /* 0x004fe200000001ff */
[----:B------:R-:W-:Y:S02]  /*bfc0*/  IMAD.MOV.U32 R13, RZ, RZ, 0x3e37d95d ;  /* 0x3e37d95dff0d7424 */ /* 0x000fe400078e00ff */
[----:B------:R2:W-:Y:S01]  /*bfd0*/  STL.64 [R1+0x628], R14 ;  /* 0x0006280e01007387 */ /* 0x0005e20000100a00 */
[----:B0-----:R-:W-:Y:S01]  /*bfe0*/  IMAD.MOV.U32 R6, RZ, RZ, -0x4c0acadf ;  /* 0xb3f53521ff067424 */ /* 0x001fe200078e00ff */
[----:B------:R-:W-:-:S02]  /*bff0*/  MOV R7, 0x33108b6f ;  /* 0x33108b6f00077802 */ /* 0x000fc40000000f00 */
[----:B------:R0:W-:Y:S01]  /*c000*/  STL.64 [R1+0x630], R16 ;  /* 0x0006301001007387 */ /* 0x0001e20000100a00 */
[----:B-1----:R-:W-:Y:S01]  /*c010*/  IMAD.MOV.U32 R10, RZ, RZ, 0x3db95da4 ;  /* 0x3db95da4ff0a7424 */ /* 0x002fe200078e00ff */
[----:B------:R-:W-:Y:S02]  /*c020*/  MOV R11, 0xbdbe1d0a ;  /* 0xbdbe1d0a000b7802 */ /* 0x000fe40000000f00 */
[----:B------:R1:W-:Y:S01]  /*c030*/  STL.64 [R1+0x638], R6 ;  /* 0x0006380601007387 */ /* 0x0003e20000100a00 */
[----:B--2---:R-:W-:Y:S01]  /*c040*/  HFMA2.MMA R15, -RZ, RZ, -0.501953125, 0.00012767314910888671875 ;  /* 0xb804082fff0f7435 */ /* 0x004fe200000001ff */
[----:B------:R-:W-:Y:S02]  /*c050*/  MOV R14, 0xbe050379 ;  /* 0xbe050379000e7802 */ /* 0x000fe40000000f00 */
[----:B------:R2:W-:Y:S01]  /*c060*/  STL.64 [R1+0x640], R12 ;  /* 0x0006400c01007387 */ /* 0x0005e20000100a00 */
[----:B0-----:R-:W-:-:S03]  /*c070*/  HFMA2.MMA R17, -RZ, RZ, 0.08795166015625, -0.0002505779266357421875 ;  /* 0x2da18c1bff117435 */ /* 0x001fc600000001ff */
[----:B------:R0:W-:Y:S01]  /*c080*/  STL.64 [R1+0x650], R10 ;  /* 0x0006500a01007387 */ /* 0x0001e20000100a00 */
[----:B------:R-:W-:-:S03]  /*c090*/  MOV R16, 0x39d6f710 ;  /* 0x39d6f71000107802 */ /* 0x000fc60000000f00 */
[----:B------:R3:W-:Y:S01]  /*c0a0*/  STL.64 [R1+0x648], R14 ;  /* 0x0006480e01007387 */ /* 0x0007e20000100a00 */
[----:B-1----:R-:W-:Y:S01]  /*c0b0*/  HFMA2.MMA R6, -RZ, RZ, 1.3017578125, -2804 ;  /* 0x3d35e97aff067435 */ /* 0x002fe200000001ff */
[----:B------:R-:W-:Y:S02]  /*c0c0*/  IMAD.MOV.U32 R7, RZ, RZ, 0x3495237e ;  /* 0x3495237eff077424 */ /* 0x000fe400078e00ff */
[----:B--2---:R-:W-:Y:S01]  /*c0d0*/  IMAD.MOV.U32 R12, RZ, RZ, -0x4447cc25 ;  /* 0xbbb833dbff0c7424 */ /* 0x004fe200078e00ff */
[----:B------:R-:W-:Y:S01]  /*c0e0*/  MOV R13, 0xb124a69e ;  /* 0xb124a69e000d7802 */ /* 0x000fe20000000f00 */
[----:B------:R1:W-:Y:S01]  /*c0f0*/  STL.64 [R1+0x678], R16 ;  /* 0x0006781001007387 */ /* 0x0003e20000100a00 */
[----:B0-----:R-:W-:Y:S01]  /*c100*/  HFMA2.MMA R11, -RZ, RZ, 1.1015625, 480 ;  /* 0x3c685f80ff0b7435 */ /* 0x001fe200000001ff */
[----:B------:R-:W-:Y:S02]  /*c110*/  MOV R10, 0xbc8d24f9 ;  /* 0xbc8d24f9000a7802 */ /* 0x000fe40000000f00 */
[----:B------:R0:W-:Y:S01]  /*c120*/  STL.64 [R1+0x668], R12 ;  /* 0x0006680c01007387 */ /* 0x0001e20000100a00 */
[----:B---3--:R-:W-:Y:S01]  /*c130*/  HFMA2.MMA R14, -RZ, RZ, 0.8525390625, 0.0031871795654296875 ;  /* 0x3ad21a87ff0e7435 */ /* 0x008fe200000001ff */
[----:B------:R-:W-:-:S02]  /*c140*/  IMAD.MOV.U32 R15, RZ, RZ, -0x4567de18 ;  /* 0xba9821e8ff0f7424 */ /* 0x000fc400078e00ff */
[----:B------:R2:W-:Y:S04]  /*c150*/  STL.64 [R1+0x658], R6 ;  /* 0x0006580601007387 */ /* 0x0005e80000100a00 */
[----:B------:R3:W-:Y:S01]  /*c160*/  STL.64 [R1+0x660], R10 ;  /* 0x0006600a01007387 */ /* 0x0007e20000100a00 */
[----:B-1----:R-:W-:Y:S01]  /*c170*/  HFMA2.MMA R16, -RZ, RZ, -0.25732421875, 0.037445068359375 ;  /* 0xb41e28cbff107435 */ /* 0x002fe200000001ff */
[----:B------:R-:W-:Y:S01]  /*c180*/  IMAD.MOV.U32 R17, RZ, RZ, -0x41b34182 ;  /* 0xbe4cbe7eff117424 */ /* 0x000fe200078e00ff */
[----:B0-----:R-:W-:Y:S01]  /*c190*/  HFMA2.MMA R13, -RZ, RZ, -0.38671875, 1.546875 ;  /* 0xb6303e30ff0d7435 */ /* 0x001fe200000001ff */
[----:B------:R0:W-:Y:S01]  /*c1a0*/  STL.64 [R1+0x670], R14 ;  /* 0x0006700e01007387 */ /* 0x0001e20000100a00 */
[----:B------:R-:W-:Y:S01]  /*c1b0*/  MOV R12, 0x368d5ef3 ;  /* 0x368d5ef3000c7802 */ /* 0x000fe20000000f00 */
[----:B--2---:R-:W-:Y:S01]  /*c1c0*/  IMAD.MOV.U32 R6, RZ, RZ, -0x47370002 ;  /* 0xb8c8fffeff067424 */ /* 0x004fe200078e00ff */
[----:B------:R-:W-:Y:S01]  /*c1d0*/  MOV R7, 0x3885781c ;  /* 0x3885781c00077802 */ /* 0x000fe20000000f00 */
[----:B------:R1:W-:Y:S01]  /*c1e0*/  STL.64 [R1+0x6a0], R16 ;  /* 0x0006a01001007387 */ /* 0x0003e20000100a00 */
[----:B---3--:R-:W-:Y:S01]  /*c1f0*/  HFMA2.MMA R10, -RZ, RZ, -0.47998046875, 0.055816650390625 ;  /* 0xb7ae2b25ff0a7435 */ /* 0x008fe200000001ff */
[----:B------:R-:W-:-:S02]  /*c200*/  IMAD.MOV.U32 R11, RZ, RZ, -0x55fb1376 ;  /* 0xaa04ec8aff0b7424 */ /* 0x000fc400078e00ff */
[----:B------:R2:W-:Y:S01]  /*c210*/  STL.64 [R1+0x690], R12 ;  /* 0x0006900c01007387 */ /* 0x0005e20000100a00 */
[----:B0-----:R-:W-:Y:S01]  /*c220*/  IMAD.MOV.U32 R14, RZ, RZ, 0x3558d126 ;  /* 0x3558d126ff0e7424 */ /* 0x001fe200078e00ff */
[----:B------:R-:W-:Y:S02]  /*c230*/  MOV R15, 0x262d4d18 ;  /* 0x262d4d18000f7802 */ /* 0x000fe40000000f00 */
[----:B------:R0:W-:Y:S01]  /*c240*/  STL.64 [R1+0x688], R10 ;  /* 0x0006880a01007387 */ /* 0x0001e20000100a00 */
[----:B-1----:R-:W-:-:S03]  /*c250*/  IMAD.MOV.U32 R16, RZ, RZ, -0x4bc3c1c1 ;  /* 0xb43c3e3fff107424 */ /* 0x002fc600078e00ff */
[----:B------:R1:W-:Y:S01]  /*c260*/  STL.64 [R1+0x698], R14 ;  /* 0x0006980e01007387 */ /* 0x0003e20000100a00 */
[----:B------:R-:W-:Y:S01]  /*c270*/  MOV R17, 0x3c9d93f6 ;  /* 0x3c9d93f600117802 */ /* 0x000fe20000000f00 */
[----:B--2---:R-:W-:Y:S02]  /*c280*/  HFMA2.MMA R12, -RZ, RZ, 0.5068359375, -4.30859375 ;  /* 0x380ec44fff0c7435 */ /* 0x004fe400000001ff */
[----:B------:R2:W-:Y:S01]  /*c290*/  STL.64 [R1+0x680], R6 ;  /* 0x0006800601007387 */ /* 0x0005e20000100a00 */
[----:B------:R-:W-:Y:S02]  /*c2a0*/  IMAD.MOV.U32 R13, RZ, RZ, -0x41f2d92f ;  /* 0xbe0d26d1ff0d7424 */ /* 0x000fe400078e00ff */
[----:B0-----:R-:W-:Y:S01]  /*c2b0*/  IMAD.MOV.U32 R10, RZ, RZ, -0x41124077 ;  /* 0xbeedbf89ff0a7424 */ /* 0x001fe200078e00ff */
[----:B------:R-:W-:Y:S02]  /*c2c0*/  MOV R11, 0x3e8866ce ;  /* 0x3e8866ce000b7802 */ /* 0x000fe40000000f00 */
[----:B------:R0:W-:Y:S01]  /*c2d0*/  STL.64 [R1+0x6b8], R12 ;  /* 0x0006b80c01007387 */ /* 0x0001e20000100a00 */
[----:B-1----:R-:W-:Y:S01]  /*c2e0*/  HFMA2.MMA R15, -RZ, RZ, -1.349609375, 2.236328125 ;  /* 0xbd664079ff0f7435 */ /* 0x002fe200000001ff */
[----:B------:R-:W-:-:S02]  /*c2f0*/  MOV R14, 0x3e02b5d2 ;  /* 0x3e02b5d2000e7802 */ /* 0x000fc40000000f00 */
[----:B------:R1:W-:Y:S01]  /*c300*/  STL.64 [R1+0x6b0], R10 ;  /* 0x0006b00a01007387 */ /* 0x0003e20000100a00 */
[----:B--2---:R-:W-:Y:S01]  /*c310*/  HFMA2.MMA R7, -RZ, RZ, 1.681640625, -0.7841796875 ;  /* 0x3ebaba46ff077435 */ /* 0x004fe200000001ff */
[----:B------:R-:W-:Y:S02]  /*c320*/  MOV R6, 0xbc76adea ;  /* 0xbc76adea00067802 */ /* 0x000fe40000000f00 */
[----:B------:R2:W-:Y:S04]  /*c330*/  STL.64 [R1+0x6c8], R16 ;  /* 0x0006c81001007387 */ /* 0x0005e80000100a00 */
[----:B------:R3:W-:Y:S01]  /*c340*/  STL.64 [R1+0x6c0], R14 ;  /* 0x0006c00e01007387 */ /* 0x0007e20000100a00 */
[----:B0-----:R-:W-:Y:S01]  /*c350*/  IMAD.MOV.U32 R12, RZ, RZ, 0x3a8dcf9e ;  /* 0x3a8dcf9eff0c7424 */ /* 0x001fe200078e00ff */
[----:B------:R-:W-:Y:S01]  /*c360*/  MOV R13, 0xb9c3f089 ;  /* 0xb9c3f089000d7802 */ /* 0x000fe20000000f00 */
[----:B-1----:R-:W-:Y:S01]  /*c370*/  HFMA2.MMA R11, -RZ, RZ, -0.84814453125, 0 ;  /* 0xbac90000ff0b7435 */ /* 0x002fe200000001ff */
[----:B------:R-:W-:Y:S01]  /*c380*/  MOV R10, 0x3091fe30 ;  /* 0x3091fe30000a7802 */ /* 0x000fe20000000f00 */
[----:B------:R0:W-:Y:S01]  /*c390*/  STL.64 [R1+0x6a8], R6 ;  /* 0x0006a80601007387 */ /* 0x0001e20000100a00 */
[----:B--2---:R-:W-:Y:S01]  /*c3a0*/  HFMA2.MMA R17, -RZ, RZ, 0.473876953125, 0.000475406646728515625 ;  /* 0x37950fcaff117435 */ /* 0x004fe200000001ff */
[----:B------:R-:W-:-:S02]  /*c3b0*/  MOV R16, 0xb867519f ;  /* 0xb867519f00107802 */ /* 0x000fc40000000f00 */
[----:B------:R1:W-:Y:S01]  /*c3c0*/  STL.64 [R1+0x6e0], R12 ;  /* 0x0006e00c01007387 */ /* 0x0003e20000100a00 */
[----:B---3--:R-:W-:Y:S01]  /*c3d0*/  HFMA2.MMA R14, -RZ, RZ, -0.07666015625, -43.65625 ;  /* 0xace8d175ff0e7435 */ /* 0x008fe200000001ff */
[----:B------:R-:W-:Y:S02]  /*c3e0*/  IMAD.MOV.U32 R15, RZ, RZ, 0x38b0b6af ;  /* 0x38b0b6afff0f7424 */ /* 0x000fe400078e00ff */
[----:B------:R2:W-:Y:S01]  /*c3f0*/  STL.64 [R1+0x6d8], R10 ;  /* 0x0006d80a01007387 */ /* 0x0005e20000100a00 */
[----:B0-----:R-:W-:Y:S01]  /*c400*/  HFMA2.MMA R6, -RZ, RZ, -1.1162109375, 0.44384765625 ;  /* 0xbc77371aff067435 */ /* 0x001fe200000001ff */
[----:B------:R-:W-:Y:S02]  /*c410*/  IMAD.MOV.U32 R7, RZ, RZ, 0x3bbc182a ;  /* 0x3bbc182aff077424 */ /* 0x000fe400078e00ff */
[----:B------:R0:W-:Y:S01]  /*c420*/  STL.64 [R1+0x6e8], R14 ;  /* 0x0006e80e01007387 */ /* 0x0001e20000100a00 */
[----:B-1----:R-:W-:Y:S01]  /*c430*/  HFMA2.MMA R13, -RZ, RZ, -1.923828125, 0.025543212890625 ;  /* 0xbfb2268aff0d7435 */ /* 0x002fe200000001ff */
[----:B------:R-:W-:-:S02]  /*c440*/  MOV R12, 0x3f39715e ;  /* 0x3f39715e000c7802 */ /* 0x000fc40000000f00 */
[----:B------:R1:W-:Y:S01]  /*c450*/  STL.64 [R1+0x6f0], R16 ;  /* 0x0006f01001007387 */ /* 0x0003e20000100a00 */
[----:B--2---:R-:W-:Y:S01]  /*c460*/  HFMA2.MMA R10, -RZ, RZ, 0.37939453125, -1.3037109375 ;  /* 0x3612bd37ff0a7435 */ /* 0x004fe200000001ff */
[----:B------:R-:W-:Y:S02]  /*c470*/  IMAD.MOV.U32 R11, RZ, RZ, -0x4acca68f ;  /* 0xb5335971ff0b7424 */ /* 0x000fe400078e00ff */
[----:B------:R2:W-:Y:S01]  /*c480*/  STL.64 [R1+0x6d0], R6 ;  /* 0x0006d00601007387 */ /* 0x0005e20000100a00 */
[----:B0-----:R-:W-:Y:S01]  /*c490*/  IMAD.MOV.U32 R14, RZ, RZ, 0x3f885f7f ;  /* 0x3f885f7fff0e7424 */ /* 0x001fe200078e00ff */
[----:B------:R-:W-:Y:S02]  /*c4a0*/  MOV R15, 0x3944bb29 ;  /* 0x3944bb29000f7802 */ /* 0x000fe40000000f00 */
[----:B------:R0:W-:Y:S01]  /*c4b0*/  STL.64 [R1+0x700], R10 ;  /* 0x0007000a01007387 */ /* 0x0001e20000100a00 */
[----:B-1----:R-:W-:Y:S01]  /*c4c0*/  HFMA2.MMA R16, -RZ, RZ, -1.8310546875, -0.73486328125 ;  /* 0xbf53b9e1ff107435 */ /* 0x002fe200000001ff */
[----:B------:R-:W-:-:S02]  /*c4d0*/  IMAD.MOV.U32 R17, RZ, RZ, 0x3f64be03 ;  /* 0x3f64be03ff117424 */ /* 0x000fc400078e00ff */
[----:B------:R1:W-:Y:S01]  /*c4e0*/  STL.64 [R1+0x708], R12 ;  /* 0x0007080c01007387 */ /* 0x0003e20000100a00 */
[----:B--2---:R-:W-:Y:S01]  /*c4f0*/  IMAD.MOV.U32 R6, RZ, RZ, 0x292edd8c ;  /* 0x292edd8cff067424 */ /* 0x004fe200078e00ff */
[----:B------:R-:W-:Y:S02]  /*c500*/  MOV R7, 0xb66d3d31 ;  /* 0xb66d3d3100077802 */ /* 0x000fe40000000f00 */
[----:B------:R2:W-:Y:S01]  /*c510*/  STL.64 [R1+0x710], R14 ;  /* 0x0007100e01007387 */ /* 0x0005e20000100a00 */
[----:B0-----:R-:W-:Y:S01]  /*c520*/  IMAD.MOV.U32 R10, RZ, RZ, 0x3e44f8f2 ;  /* 0x3e44f8f2ff0a7424 */ /* 0x001fe200078e00ff */
[----:B------:R-:W-:Y:S02]  /*c530*/  MOV R11, 0xbe29f5e1 ;  /* 0xbe29f5e1000b7802 */ /* 0x000fe40000000f00 */
[----:B------:R0:W-:Y:S01]  /*c540*/  STL.64 [R1+0x6f8], R6 ;  /* 0x0006f80601007387 */ /* 0x0001e20000100a00 */
[----:B-1----:R-:W-:Y:S01]  /*c550*/  HFMA2.MMA R12, -RZ, RZ, 1.3876953125, 0.000747203826904296875 ;  /* 0x3d8d121fff0c7435 */ /* 0x002fe200000001ff */
[----:B------:R-:W-:-:S02]  /*c560*/  IMAD.MOV.U32 R13, RZ, RZ, 0x326ef93b ;  /* 0x326ef93bff0d7424 */ /* 0x000fc400078e00ff */
[----:B------:R1:W-:Y:S01]  /*c570*/  STL.64 [R1+0x728], R10 ;  /* 0x0007280a01007387 */ /* 0x0003e20000100a00 */
[----:B--2---:R-:W-:Y:S01]  /*c580*/  HFMA2.MMA R15, -RZ, RZ, 1.12890625, -13600 ;  /* 0x3c84f2a4ff0f7435 */ /* 0x004fe200000001ff */
[----:B------:R-:W-:Y:S02]  /*c590*/  MOV R14, 0xbcafe000 ;  /* 0xbcafe000000e7802 */ /* 0x000fe40000000f00 */
[----:B------:R2:W-:Y:S01]  /*c5a0*/  STL.64 [R1+0x718], R16 ;  /* 0x0007181001007387 */ /* 0x0005e20000100a00 */
[----:B0-----:R-:W-:Y:S01]  /*c5b0*/  HFMA2.MMA R7, -RZ, RZ, -0.365234375, 0.14404296875 ;  /* 0xb5d8309cff077435 */ /* 0x001fe200000001ff */
[----:B------:R-:W-:Y:S02]  /*c5c0*/  MOV R6, 0xbee64065 ;  /* 0xbee6406500067802 */ /* 0x000fe40000000f00 */
[----:B------:R0:W-:Y:S01]  /*c5d0*/  STL.64 [R1+0x730], R12 ;  /* 0x0007300c01007387 */ /* 0x0001e20000100a00 */
[----:B-1----:R-:W-:Y:S01]  /*c5e0*/  HFMA2.MMA R11, -RZ, RZ, 0.057769775390625, -50528 ;  /* 0x2b65fa2bff0b7435 */ /* 0x002fe200000001ff */
        /* <DEDUP_REMOVED lines=8> */
[----:B-1----:R-:W-:Y:S01]  /*c670*/  HFMA2.MMA R14, -RZ, RZ, -0.47021484375, -4.7028064727783203125e-05 ;  /* 0xb7868315ff0e7435 */ /* 0x002fe200000001ff */
[----:B------:R-:W-:-:S02]  /*c680*/  IMAD.MOV.U32 R15, RZ, RZ, 0x2860a0bf ;  /* 0x2860a0bfff0f7424 */ /* 0x000fc400078e00ff */
[----:B------:R1:W-:Y:S01]  /*c690*/  STL.64 [R1+0x750], R10 ;  /* 0x0007500a01007387 */ /* 0x0003e20000100a00 */
[----:B--2---:R-:W-:Y:S01]  /*c6a0*/  HFMA2.MMA R6, -RZ, RZ, 0.8466796875, -22.078125 ;  /* 0x3ac6cd85ff067435 */ /* 0x004fe200000001ff */
[----:B------:R-:W-:Y:S02]  /*c6b0*/  IMAD.MOV.U32 R7, RZ, RZ, -0x4576a78a ;  /* 0xba895876ff077424 */ /* 0x000fe400078e00ff */
[----:B------:R2:W-:Y:S01]  /*c6c0*/  STL.64 [R1+0x758], R12 ;  /* 0x0007580c01007387 */ /* 0x0005e20000100a00 */
[----:B0-----:R-:W-:Y:S01]  /*c6d0*/  HFMA2.MMA R17, -RZ, RZ, 1.9580078125, 308.25 ;  /* 0x3fd55cd1ff117435 */ /* 0x001fe200000001ff */
[----:B------:R-:W-:Y:S02]  /*c6e0*/  MOV R16, 0x365283b7 ;  /* 0x365283b700107802 */ /* 0x000fe40000000f00 */
[----:B------:R0:W-:Y:S01]  /*c6f0*/  STL.64 [R1+0x760], R14 ;  /* 0x0007600e01007387 */ /* 0x0001e20000100a00 */
[----:B-1----:R-:W-:Y:S01]  /*c700*/  HFMA2.MMA R10, -RZ, RZ, 2.279296875, 6.03199005126953125e-05 ;  /* 0x408f03f4ff0a7435 */ /* 0x002fe200000001ff */
[----:B------:R-:W-:-:S02]  /*c710*/  IMAD.MOV.U32 R11, RZ, RZ, -0x3fd357bf ;  /* 0xc02ca841ff0b7424 */ /* 0x000fc400078e00ff */
[----:B------:R1:W-:Y:S01]  /*c720*/  STL.64 [R1+0x748], R6 ;  /* 0x0007480601007387 */ /* 0x0003e20000100a00 */
[----:B--2---:R-:W-:Y:S01]  /*c730*/  HFMA2.MMA R13, -RZ, RZ, 1.94140625, -55168 ;  /* 0x3fc4fabcff0d7435 */ /* 0x004fe200000001ff */
        /* <DEDUP_REMOVED lines=8> */
[----:B--2---:R-:W-:Y:S01]  /*c7c0*/  HFMA2.MMA R16, -RZ, RZ, 0.355224609375, -8.9824199676513671875e-05 ;  /* 0x35af85e3ff107435 */ /* 0x004fe200000001ff */
[----:B------:R-:W-:Y:S02]  /*c7d0*/  IMAD.MOV.U32 R17, RZ, RZ, -0x417c17f8 ;  /* 0xbe83e808ff117424 */ /* 0x000fe400078e00ff */
[----:B------:R2:W-:Y:S01]  /*c7e0*/  STL.64 [R1+0x788], R14 ;  /* 0x0007880e01007387 */ /* 0x0005e20000100a00 */
[----:B0-----:R-:W-:Y:S01]  /*c7f0*/  IMAD.MOV.U32 R10, RZ, RZ, -0x4dfa223c ;  /* 0xb205ddc4ff0a7424 */ /* 0x001fe200078e00ff */
[----:B------:R-:W-:Y:S02]  /*c800*/  MOV R11, 0x3cc6cd86 ;  /* 0x3cc6cd86000b7802 */ /* 0x000fe40000000f00 */
[----:B------:R0:W-:Y:S01]  /*c810*/  STL.64 [R1+0x770], R6 ;  /* 0x0007700601007387 */ /* 0x0001e20000100a00 */
[----:B-1----:R-:W-:Y:S01]  /*c820*/  HFMA2.MMA R12, -RZ, RZ, -1.1416015625, -6136 ;  /* 0xbc91edfeff0c7435 */ /* 0x002fe200000001ff */
[----:B------:R-:W-:-:S02]  /*c830*/  IMAD.MOV.U32 R13, RZ, RZ, 0x3bd19e34 ;  /* 0x3bd19e34ff0d7424 */ /* 0x000fc400078e00ff */
[----:B------:R1:W-:Y:S01]  /*c840*/  STL.64 [R1+0x7a0], R10 ;  /* 0x0007a00a01007387 */ /* 0x0003e20000100a00 */
[----:B--2---:R-:W-:Y:S01]  /*c850*/  HFMA2.MMA R15, -RZ, RZ, -0.84912109375, -587 ;  /* 0xbacbe096ff0f7435 */ /* 0x004fe200000001ff */
[----:B------:R-:W-:Y:S02]  /*c860*/  MOV R14, 0x2e596624 ;  /* 0x2e596624000e7802 */ /* 0x000fe40000000f00 */
[----:B------:R2:W-:Y:S01]  /*c870*/  STL.64 [R1+0x790], R16 ;  /* 0x0007901001007387 */ /* 0x0005e20000100a00 */
[----:B0-----:R-:W-:Y:S01]  /*c880*/  HFMA2.MMA R7, -RZ, RZ, -1.4169921875, 13232 ;  /* 0xbdab7276ff077435 */ /* 0x001fe200000001ff */
[----:B------:R-:W-:Y:S02]  /*c890*/  MOV R6, 0x3e580a4b ;  /* 0x3e580a4b00067802 */ /* 0x000fe40000000f00 */
[----:B------:R0:W-:Y:S01]  /*c8a0*/  STL.64 [R1+0x7a8], R12 ;  /* 0x0007a80c01007387 */ /* 0x0001e20000100a00 */
[----:B-1----:R-:W-:Y:S01]  /*c8b0*/  HFMA2.MMA R11, -RZ, RZ, 0.468505859375, 37952 ;  /* 0x377f78a2ff0b7435 */ /* 0x002fe200000001ff */
        /* <DEDUP_REMOVED lines=8> */
[----:B-1----:R-:W-:Y:S01]  /*c940*/  HFMA2.MMA R14, -RZ, RZ, -2.5859375, -0.0101165771484375 ;  /* 0xc12ca12eff0e7435 */ /* 0x002fe200000001ff */
[----:B------:R-:W-:-:S02]  /*c950*/  IMAD.MOV.U32 R15, RZ, RZ, -0x4543e1d3 ;  /* 0xbabc1e2dff0f7424 */ /* 0x000fc400078e00ff */
[----:B------:R1:W-:Y:S01]  /*c960*/  STL.64 [R1+0x7c8], R10 ;  /* 0x0007c80a01007387 */ /* 0x0003e20000100a00 */
[----:B--2---:R-:W-:Y:S01]  /*c970*/  HFMA2.MMA R6, -RZ, RZ, 0.045440673828125, 4296 ;  /* 0x29d16c32ff067435 */ /* 0x004fe200000001ff */
[----:B------:R-:W-:Y:S02]  /*c980*/  IMAD.MOV.U32 R7, RZ, RZ, 0x389de2c9 ;  /* 0x389de2c9ff077424 */ /* 0x000fe400078e00ff */
[----:B------:R2:W-:Y:S01]  /*c990*/  STL.64 [R1+0x7d0], R12 ;  /* 0x0007d00c01007387 */ /* 0x0005e20000100a00 */
[----:B0-----:R-:W-:Y:S01]  /*c9a0*/  HFMA2.MMA R17, -RZ, RZ, -2.576171875, 24.15625 ;  /* 0xc1274e0aff117435 */ /* 0x001fe200000001ff */
[----:B------:R-:W-:Y:S02]  /*c9b0*/  MOV R16, 0x4113bbe2 ;  /* 0x4113bbe200107802 */ /* 0x000fe40000000f00 */
[----:B------:R0:W-:Y:S01]  /*c9c0*/  STL.64 [R1+0x7d8], R14 ;  /* 0x0007d80e01007387 */ /* 0x0001e20000100a00 */
[----:B-1----:R-:W-:Y:S01]  /*c9d0*/  HFMA2.MMA R10, -RZ, RZ, -2.0703125, -772.5 ;  /* 0xc024e209ff0a7435 */ /* 0x002fe200000001ff */
[----:B------:R-:W-:-:S02]  /*c9e0*/  IMAD.MOV.U32 R11, RZ, RZ, 0x40148713 ;  /* 0x40148713ff0b7424 */ /* 0x000fc400078e00ff */
[----:B------:R1:W-:Y:S01]  /*c9f0*/  STL.64 [R1+0x7c0], R6 ;  /* 0x0007c00601007387 */ /* 0x0003e20000100a00 */
[----:B--2---:R-:W-:Y:S01]  /*ca00*/  HFMA2.MMA R13, -RZ, RZ, -0.2454833984375, 0.384765625 ;  /* 0xb3db3628ff0d7435 */ /* 0x004fe200000001ff */
        /* <DEDUP_REMOVED lines=8> */
[----:B--2---:R-:W-:Y:S01]  /*ca90*/  HFMA2.MMA R16, -RZ, RZ, 1.4541015625, -0.0060577392578125 ;  /* 0x3dd19e34ff107435 */ /* 0x004fe200000001ff */
[----:B------:R-:W-:Y:S02]  /*caa0*/  IMAD.MOV.U32 R17, RZ, RZ, 0x3067cdc6 ;  /* 0x3067cdc6ff117424 */ /* 0x000fe400078e00ff */
[----:B------:R2:W-:Y:S01]  /*cab0*/  STL.64 [R1+0x800], R14 ;  /* 0x0008000e01007387 */ /* 0x0005e20000100a00 */
[----:B0-----:R-:W-:Y:S01]  /*cac0*/  IMAD.MOV.U32 R10, RZ, RZ, -0x4418ceb5 ;  /* 0xbbe7314bff0a7424 */ /* 0x001fe200078e00ff */
[----:B------:R-:W-:Y:S02]  /*cad0*/  MOV R11, 0x2c0887f7 ;  /* 0x2c0887f7000b7802 */ /* 0x000fe40000000f00 */
[----:B------:R0:W-:Y:S01]  /*cae0*/  STL.64 [R1+0x7e8], R6 ;  /* 0x0007e80601007387 */ /* 0x0001e20000100a00 */
[----:B-1----:R-:W-:Y:S01]  /*caf0*/  HFMA2.MMA R12, -RZ, RZ, 0.85595703125, 0.00191211700439453125 ;  /* 0x3ad917d5ff0c7435 */ /* 0x002fe200000001ff */
[----:B------:R-:W-:-:S02]  /*cb00*/  IMAD.MOV.U32 R13, RZ, RZ, -0x456ebbf7 ;  /* 0xba914409ff0d7424 */ /* 0x000fc400078e00ff */
[----:B------:R1:W-:Y:S01]  /*cb10*/  STL.64 [R1+0x818], R10 ;  /* 0x0008180a01007387 */ /* 0x0003e20000100a00 */
[----:B--2---:R-:W-:Y:S01]  /*cb20*/  HFMA2.MMA R15, -RZ, RZ, -0.09967041015625, -0.000908374786376953125 ;  /* 0xae619371ff0f7435 */ /* 0x004fe200000001ff */
[----:B------:R-:W-:Y:S02]  /*cb30*/  MOV R14, 0x39bf9a7a ;  /* 0x39bf9a7a000e7802 */ /* 0x000fe40000000f00 */
[----:B------:R2:W-:Y:S01]  /*cb40*/  STL.64 [R1+0x808], R16 ;  /* 0x0008081001007387 */ /* 0x0005e20000100a00 */
[----:B0-----:R-:W-:Y:S01]  /*cb50*/  HFMA2.MMA R7, -RZ, RZ, 1.16015625, 771.5 ;  /* 0x3ca46207ff077435 */ /* 0x001fe200000001ff */
[----:B------:R-:W-:Y:S02]  /*cb60*/  MOV R6, 0xbce55ca9 ;  /* 0xbce55ca900067802 */ /* 0x000fe40000000f00 */
[----:B------:R0:W-:Y:S01]  /*cb70*/  STL.64 [R1+0x820], R12 ;  /* 0x0008200c01007387 */ /* 0x0001e20000100a00 */
[----:B-1----:R-:W-:Y:S01]  /*cb80*/  HFMA2.MMA R11, -RZ, RZ, 3.0078125, 0.99951171875 ;  /* 0x42043bffff0b7435 */ /* 0x002fe200000001ff */
        /* <DEDUP_REMOVED lines=14> */
[----:B0-----:R-:W-:Y:S01]  /*cc70*/  HFMA2.MMA R17, -RZ, RZ, 2.25390625, 28240 ;  /* 0x408276e5ff117435 */ /* 0x001fe200000001ff */
[----:B------:R-:W-:Y:S02]  /*cc80*/  MOV R16, 0xb74d552d ;  /* 0xb74d552d00107802 */ /* 0x000fe40000000f00 */
[----:B------:R0:W-:Y:S01]  /*cc90*/  STL.64 [R1+0x850], R14 ;  /* 0x0008500e01007387 */ /* 0x0001e20000100a00 */
[----:B-1----:R-:W-:Y:S01]  /*cca0*/  HFMA2.MMA R10, -RZ, RZ, 0.2374267578125, 1.6318359375 ;  /* 0x33993e87ff0a7435 */ /* 0x002fe200000001ff */
[----:B------:R-:W-:-:S02]  /*ccb0*/  IMAD.MOV.U32 R11, RZ, RZ, -0x411aa357 ;  /* 0xbee55ca9ff0b7424 */ /* 0x000fc400078e00ff */
[----:B------:R1:W-:Y:S01]  /*ccc0*/  STL.64 [R1+0x838], R6 ;  /* 0x0008380601007387 */ /* 0x0003e20000100a00 */
[----:B--2---:R-:W-:Y:S01]  /*ccd0*/  HFMA2.MMA R13, -RZ, RZ, -1.501953125, 0.0002357959747314453125 ;  /* 0xbe020bbaff0d7435 */ /* 0x004fe200000001ff */
        /* <DEDUP_REMOVED lines=8> */
[----:B--2---:R-:W-:Y:S01]  /*cd60*/  HFMA2.MMA R16, -RZ, RZ, -1.185546875, -0.0413818359375 ;  /* 0xbcbea94cff107435 */ /* 0x004fe200000001ff */
[----:B------:R-:W-:Y:S02]  /*cd70*/  IMAD.MOV.U32 R17, RZ, RZ, 0x3c03ba34 ;  /* 0x3c03ba34ff117424 */ /* 0x000fe400078e00ff */
[----:B------:R2:W-:Y:S01]  /*cd80*/  STL.64 [R1+0x878], R14 ;  /* 0x0008780e01007387 */ /* 0x0005e20000100a00 */
[----:B0-----:R-:W-:Y:S01]  /*cd90*/  IMAD.MOV.U32 R10, RZ, RZ, 0x3a9eb4a8 ;  /* 0x3a9eb4a8ff0a7424 */ /* 0x001fe200078e00ff */
[----:B------:R-:W-:Y:S02]  /*cda0*/  MOV R11, 0xb9cefd15 ;  /* 0xb9cefd15000b7802 */ /* 0x000fe40000000f00 */
[----:B------:R0:W-:Y:S01]  /*cdb0*/  STL.64 [R1+0x860], R6 ;  /* 0x0008600601007387 */ /* 0x0001e20000100a00 */
[----:B-1----:R-:W-:Y:S01]  /*cdc0*/  HFMA2.MMA R12, -RZ, RZ, 3.287109375, -7.8515625 ;  /* 0x4293c7daff0c7435 */ /* 0x002fe200000001ff */
[----:B------:R-:W-:-:S02]  /*cdd0*/  IMAD.MOV.U32 R13, RZ, RZ, -0x3ce332d7 ;  /* 0xc31ccd29ff0d7424 */ /* 0x000fc400078e00ff */
[----:B------:R1:W-:Y:S01]  /*cde0*/  STL.64 [R1+0x890], R10 ;  /* 0x0008900a01007387 */ /* 0x0003e20000100a00 */
[----:B--2---:R-:W-:Y:S01]  /*cdf0*/  HFMA2.MMA R15, -RZ, RZ, 1.09375, 130.875 ;  /* 0x3c605817ff0f7435 */ /* 0x004fe200000001ff */
[----:B------:R-:W-:Y:S02]  /*ce00*/  MOV R14, 0x430437bf ;  /* 0x430437bf000e7802 */ /* 0x000fe40000000f00 */
[----:B------:R2:W-:Y:S01]  /*ce10*/  STL.64 [R1+0x880], R16 ;  /* 0x0008801001007387 */ /* 0x0005e20000100a00 */
[----:B0-----:R-:W-:Y:S01]  /*ce20*/  HFMA2.MMA R7, -RZ, RZ, -0.8671875, 0.02020263671875 ;  /* 0xbaf0252cff077435 */ /* 0x001fe200000001ff */
[----:B------:R-:W-:Y:S02]  /*ce30*/  MOV R6, 0xb0a1e056 ;  /* 0xb0a1e05600067802 */ /* 0x000fe40000000f00 */
[----:B------:R0:W-:Y:S01]  /*ce40*/  STL.64 [R1+0x898], R12 ;  /* 0x0008980c01007387 */ /* 0x0001e20000100a00 */
[----:B-1----:R-:W-:Y:S01]  /*ce50*/  HFMA2.MMA R11, -RZ, RZ, -3.046875, -118.1875 ;  /* 0xc218d763ff0b7435 */ /* 0x002fe200000001ff */
        /* <DEDUP_REMOVED lines=8> */
[----:B-1----:R-:W-:Y:S01]  /*cee0*/  HFMA2.MMA R14, -RZ, RZ, -2.390625, -0.15869140625 ;  /* 0xc0c8b114ff0e7435 */ /* 0x002fe200000001ff */
[----:B------:R-:W-:-:S02]  /*cef0*/  IMAD.MOV.U32 R15, RZ, RZ, 0x40a3bda5 ;  /* 0x40a3bda5ff0f7424 */ /* 0x000fc400078e00ff */
[----:B------:R1:W-:Y:S01]  /*cf00*/  STL.64 [R1+0x8b8], R10 ;  /* 0x0008b80a01007387 */ /* 0x0003e20000100a00 */
[----:B--2---:R-:W-:Y:S01]  /*cf10*/  HFMA2.MMA R6, -RZ, RZ, -3.3125, -0.8974609375 ;  /* 0xc2a0bb2eff067435 */ /* 0x004fe200000001ff */
[----:B------:R-:W-:Y:S02]  /*cf20*/  IMAD.MOV.U32 R7, RZ, RZ, -0x4713dd22 ;  /* 0xb8ec22deff077424 */ /* 0x000fe400078e00ff */
[----:B------:R2:W-:Y:S01]  /*cf30*/  STL.64 [R1+0x8c0], R12 ;  /* 0x0008c00c01007387 */ /* 0x0005e20000100a00 */
[----:B0-----:R-:W-:Y:S01]  /*cf40*/  HFMA2.MMA R17, -RZ, RZ, -0.177001953125, 0.003421783447265625 ;  /* 0xb1aa1b02ff117435 */ /* 0x001fe200000001ff */
[----:B------:R-:W-:Y:S02]  /*cf50*/  MOV R16, 0xc0020bba ;  /* 0xc0020bba00107802 */ /* 0x000fe40000000f00 */
[----:B------:R0:W-:Y:S01]  /*cf60*/  STL.64 [R1+0x8c8], R14 ;  /* 0x0008c80e01007387 */ /* 0x0001e20000100a00 */
[----:B-1----:R-:W-:Y:S01]  /*cf70*/  HFMA2.MMA R10, -RZ, RZ, 1.53515625, -0.037109375 ;  /* 0x3e24a8c0ff0a7435 */ /* 0x002fe200000001ff */
[----:B------:R-:W-:-:S02]  /*cf80*/  IMAD.MOV.U32 R11, RZ, RZ, -0x4d2b89d4 ;  /* 0xb2d4762cff0b7424 */ /* 0x000fc400078e00ff */
[----:B------:R1:W-:Y:S01]  /*cf90*/  STL.64 [R1+0x8b0], R6 ;  /* 0x0008b00601007387 */ /* 0x0003e20000100a00 */
[----:B--2---:R-:W-:Y:S01]  /*cfa0*/  HFMA2.MMA R13, -RZ, RZ, 1.22265625, 0.01502227783203125 ;  /* 0x3ce423b1ff0d7435 */ /* 0x004fe200000001ff */
        /* <DEDUP_REMOVED lines=8> */
[----:B--2---:R-:W-:Y:S01]  /*d030*/  HFMA2.MMA R16, -RZ, RZ, 0.88037109375, 3.943359375 ;  /* 0x3b0b43e3ff107435 */ /* 0x004fe200000001ff */
[----:B------:R-:W-:Y:S02]  /*d040*/  IMAD.MOV.U32 R17, RZ, RZ, 0x43542b1a ;  /* 0x43542b1aff117424 */ /* 0x000fe400078e00ff */
[----:B------:R2:W-:Y:S01]  /*d050*/  STL.64 [R1+0x8f0], R14 ;  /* 0x0008f00e01007387 */ /* 0x0005e20000100a00 */
[----:B0-----:R-:W-:Y:S01]  /*d060*/  HFMA2.MMA R11, -RZ, RZ, -3.970703125, 0.000694751739501953125 ;  /* 0xc3f111b1ff0b7435 */ /* 0x001fe200000001ff */
[----:B------:R-:W-:Y:S02]  /*d070*/  IMAD.MOV.U32 R10, RZ, RZ, 0x4436cdd2 ;  /* 0x4436cdd2ff0a7424 */ /* 0x000fe400078e00ff */
[----:B------:R0:W-:Y:S01]  /*d080*/  STL.64 [R1+0x8d8], R6 ;  /* 0x0008d80601007387 */ /* 0x0001e20000100a00 */
[----:B-1----:R-:W-:Y:S01]  /*d090*/  MOV R12, 0xbcec1227 ;  /* 0xbcec1227000c7802 */ /* 0x002fe20000000f00 */
[----:B------:R-:W-:-:S02]  /*d0a0*/  IMAD.MOV.U32 R13, RZ, RZ, 0x43a31567 ;  /* 0x43a31567ff0d7424 */ /* 0x000fc400078e00ff */
[----:B------:R1:W-:Y:S01]  /*d0b0*/  STL.64 [R1+0x8f8], R16 ;  /* 0x0008f81001007387 */ /* 0x0003e20000100a00 */
[----:B--2---:R-:W-:Y:S01]  /*d0c0*/  HFMA2.MMA R14, -RZ, RZ, -3.833984375, -13016 ;  /* 0xc3abf25bff0e7435 */ /* 0x004fe200000001ff */
[----:B------:R-:W-:Y:S02]  /*d0d0*/  MOV R15, 0x432bf3b2 ;  /* 0x432bf3b2000f7802 */ /* 0x000fe40000000f00 */
[----:B------:R2:W-:Y:S01]  /*d0e0*/  STL.64 [R1+0x908], R10 ;  /* 0x0009080a01007387 */ /* 0x0005e20000100a00 */
[----:B0-----:R-:W-:-:S03]  /*d0f0*/  MOV R6, 0x4151b9cf ;  /* 0x4151b9cf00067802 */ /* 0x001fc60000000f00 */
[----:B------:R0:W-:Y:S01]  /*d100*/  STL.64 [R1+0x910], R12 ;  /* 0x0009100c01007387 */ /* 0x0001e20000100a00 */
[----:B------:R-:W-:Y:S01]  /*d110*/  MOV R7, 0xc3f87dce ;  /* 0xc3f87dce00077802 */ /* 0x000fe20000000f00 */
[----:B-1----:R-:W-:Y:S02]  /*d120*/  HFMA2.MMA R17, -RZ, RZ, -3.29296875, -7.3611736297607421875e-05 ;  /* 0xc29684d3ff117435 */ /* 0x002fe400000001ff */
[----:B------:R1:W-:Y:S01]  /*d130*/  STL.64 [R1+0x918], R14 ;  /* 0x0009180e01007387 */ /* 0x0003e20000100a00 */
[----:B------:R-:W-:Y:S01]  /*d140*/  IMAD.MOV.U32 R16, RZ, RZ, 0x3913332d ;  /* 0x3913332dff107424 */ /* 0x000fe200078e00ff */
[----:B--2---:R-:W-:Y:S02]  /*d150*/  HFMA2.MMA R10, -RZ, RZ, -0.3310546875, 635.5 ;  /* 0xb54c60f7ff0a7435 */ /* 0x004fe400000001ff */
[----:B------:R2:W-:Y:S01]  /*d160*/  STL.64 [R1+0x900], R6 ;  /* 0x0009000601007387 */ /* 0x0005e20000100a00 */
[----:B------:R-:W-:Y:S01]  /*d170*/  MOV R11, 0x4118a4c2 ;  /* 0x4118a4c2000b7802 */ /* 0x000fe20000000f00 */
[----:B0-----:R-:W-:Y:S01]  /*d180*/  HFMA2.MMA R13, -RZ, RZ, 2.111328125, 1.4609375 ;  /* 0x40393dd8ff0d7435 */ /* 0x001fe200000001ff */
[----:B------:R-:W-:Y:S01]  /*d190*/  IMAD.MOV.U32 R12, RZ, RZ, -0x3f0f7065 ;  /* 0xc0f08f9bff0c7424 */ /* 0x000fe200078e00ff */
        /* <DEDUP_REMOVED lines=8> */
[----:B0-----:R-:W-:Y:S01]  /*d220*/  HFMA2.MMA R16, -RZ, RZ, 1.7705078125, -0.4638671875 ;  /* 0x3f15b76cff107435 */ /* 0x001fe200000001ff */
[----:B------:R-:W-:-:S02]  /*d230*/  MOV R17, 0xbe5574fd ;  /* 0xbe5574fd00117802 */ /* 0x000fc40000000f00 */
[----:B------:R0:W-:Y:S01]  /*d240*/  STL.64 [R1+0x940], R14 ;  /* 0x0009400e01007387 */ /* 0x0001e20000100a00 */
[----:B-1----:R-:W-:Y:S01]  /*d250*/  MOV R10, 0xbd07707a ;  /* 0xbd07707a000a7802 */ /* 0x002fe20000000f00 */
[----:B------:R-:W-:Y:S01]  /*d260*/  IMAD.MOV.U32 R11, RZ, RZ, 0x3c778cda ;  /* 0x3c778cdaff0b7424 */ /* 0x000fe200078e00ff */
[----:B--2---:R-:W-:Y:S01]  /*d270*/  HFMA2.MMA R12, -RZ, RZ, -4.46484375, 1580 ;  /* 0xc477662cff0c7435 */ /* 0x004fe200000001ff */
[----:B------:R-:W-:Y:S01]  /*d280*/  MOV R13, 0x450908e3 ;  /* 0x450908e3000d7802 */ /* 0x000fe20000000f00 */
[----:B------:R1:W-:Y:S01]  /*d290*/  STL.64 [R1+0x948], R16 ;  /* 0x0009481001007387 */ /* 0x0003e20000100a00 */
[----:B---3--:R-:W-:Y:S01]  /*d2a0*/  HFMA2.MMA R7, -RZ, RZ, 1.328125, -1493 ;  /* 0x3d50e5d5ff077435 */ /* 0x008fe200000001ff */
[----:B------:R-:W-:Y:S02]  /*d2b0*/  IMAD.MOV.U32 R6, RZ, RZ, 0x391ad4b2 ;  /* 0x391ad4b2ff067424 */ /* 0x000fe400078e00ff */
[----:B------:R2:W-:Y:S01]  /*d2c0*/  STL.64 [R1+0x958], R10 ;  /* 0x0009580a01007387 */ /* 0x0005e20000100a00 */
[----:B0-----:R-:W-:Y:S01]  /*d2d0*/  HFMA2.MMA R15, -RZ, RZ, -1.5341796875, 0.0010662078857421875 ;  /* 0xbe23145eff0f7435 */ /* 0x001fe200000001ff */
[----:B------:R-:W-:-:S02]  /*d2e0*/  IMAD.MOV.U32 R14, RZ, RZ, -0x3b0ef486 ;  /* 0xc4f10b7aff0e7424 */ /* 0x000fc400078e00ff */
[----:B------:R0:W-:Y:S04]  /*d2f0*/  STL.64 [R1+0x960], R12 ;  /* 0x0009600c01007387 */ /* 0x0001e80000100a00 */
[----:B------:R3:W-:Y:S01]  /*d300*/  STL.64 [R1+0x950], R6 ;  /* 0x0009500601007387 */ /* 0x0007e20000100a00 */
[----:B-1----:R-:W-:Y:S01]  /*d310*/  MOV R16, 0x44f49ff4 ;  /* 0x44f49ff400107802 */ /* 0x002fe20000000f00 */
[----:B------:R-:W-:Y:S01]  /*d320*/  IMAD.MOV.U32 R17, RZ, RZ, -0x3ae98bfa ;  /* 0xc5167406ff117424 */ /* 0x000fe200078e00ff */
[----:B--2---:R-:W-:Y:S01]  /*d330*/  HFMA2.MMA R11, -RZ, RZ, 4.2109375, -6008 ;  /* 0x4436eddeff0b7435 */ /* 0x004fe200000001ff */
[----:B------:R1:W-:Y:S01]  /*d340*/  STL.64 [R1+0x968], R14 ;  /* 0x0009680e01007387 */ /* 0x0003e20000100a00 */
[----:B------:R-:W-:Y:S01]  /*d350*/  IMAD.MOV.U32 R10, RZ, RZ, -0x3bc3d9f9 ;  /* 0xc43c2607ff0a7424 */ /* 0x000fe200078e00ff */
[----:B0-----:R-:W-:Y:S01]  /*d360*/  MOV R12, 0xc3aaaf64 ;  /* 0xc3aaaf64000c7802 */ /* 0x001fe20000000f00 */
[----:B------:R-:W-:Y:S01]  /*d370*/  IMAD.MOV.U32 R13, RZ, RZ, -0x48d87794 ;  /* 0xb727886cff0d7424 */ /* 0x000fe200078e00ff */
[----:B------:R0:W-:Y:S01]  /*d380*/  STL.64 [R1+0x970], R16 ;  /* 0x0009701001007387 */ /* 0x0001e20000100a00 */
[----:B---3--:R-:W-:Y:S01]  /*d390*/  HFMA2.MMA R6, -RZ, RZ, 4.66796875, -15728 ;  /* 0x44abf3aeff067435 */ /* 0x008fe200000001ff */
[----:B------:R-:W-:-:S02]  /*d3a0*/  MOV R7, 0x3aa95acb ;  /* 0x3aa95acb00077802 */ /* 0x000fc40000000f00 */
[----:B------:R2:W-:Y:S01]  /*d3b0*/  STL.64 [R1+0x980], R10 ;  /* 0x0009800a01007387 */ /* 0x0005e20000100a00 */
[----:B-1----:R-:W-:Y:S01]  /*d3c0*/  HFMA2.MMA R14, -RZ, RZ, 3.509765625, -0.000507831573486328125 ;  /* 0x43059029ff0e7435 */ /* 0x002fe200000001ff */
[----:B------:R-:W-:Y:S02]  /*d3d0*/  MOV R15, 0xc2e186a2 ;  /* 0xc2e186a2000f7802 */ /* 0x000fe40000000f00 */
[----:B------:R1:W-:Y:S01]  /*d3e0*/  STL.64 [R1+0x988], R12 ;  /* 0x0009880c01007387 */ /* 0x0003e20000100a00 */
[----:B0-----:R-:W-:-:S03]  /*d3f0*/  HFMA2.MMA R17, -RZ, RZ, -0.4384765625, -8600 ;  /* 0xb704f033ff117435 */ /* 0x001fc600000001ff */
[----:B------:R0:W-:Y:S01]  /*d400*/  STL.64 [R1+0x978], R6 ;  /* 0x0009780601007387 */ /* 0x0001e20000100a00 */
[----:B------:R-:W-:Y:S01]  /*d410*/  IMAD.MOV.U32 R16, RZ, RZ, 0x42393dd8 ;  /* 0x42393dd8ff107424 */ /* 0x000fe200078e00ff */
[----:B--2---:R-:W-:Y:S02]  /*d420*/  HFMA2.MMA R10, -RZ, RZ, -2.259765625, 2620 ;  /* 0xc085691eff0a7435 */ /* 0x004fe400000001ff */
[----:B------:R2:W-:Y:S01]  /*d430*/  STL.64 [R1+0x990], R14 ;  /* 0x0009900e01007387 */ /* 0x0005e20000100a00 */
[----:B------:R-:W-:Y:S01]  /*d440*/  MOV R11, 0x3b4b3729 ;  /* 0x3b4b3729000b7802 */ /* 0x000fe20000000f00 */
[----:B-1----:R-:W-:Y:S01]  /*d450*/  HFMA2.MMA R13, -RZ, RZ, -1.814453125, -0.177734375 ;  /* 0xbf42b1b0ff0d7435 */ /* 0x002fe200000001ff */
[----:B------:R-:W-:Y:S01]  /*d460*/  IMAD.MOV.U32 R12, RZ, RZ, 0x3f8f9e02 ;  /* 0x3f8f9e02ff0c7424 */ /* 0x000fe200078e00ff */
[----:B------:R1:W-:Y:S01]  /*d470*/  STL.64 [R1+0x998], R16 ;  /* 0x0009981001007387 */ /* 0x0003e20000100a00 */
[----:B0-----:R-:W-:Y:S01]  /*d480*/  MOV R6, 0xc1682bf0 ;  /* 0xc1682bf000067802 */ /* 0x001fe20000000f00 */
[----:B------:R-:W-:-:S02]  /*d490*/  IMAD.MOV.U32 R7, RZ, RZ, 0x4131c9d1 ;  /* 0x4131c9d1ff077424 */ /* 0x000fc400078e00ff */
[----:B------:R1:W-:Y:S01]  /*d4a0*/  STL.64 [R1+0x9a8], R10 ;  /* 0x0009a80a01007387 */ /* 0x0003e20000100a00 */
[----:B--2---:R-:W-:Y:S01]  /*d4b0*/  MOV R14, 0x3eb9a9a3 ;  /* 0x3eb9a9a3000e7802 */ /* 0x004fe20000000f00 */
[----:B------:R-:W-:Y:S02]  /*d4c0*/  IMAD.MOV.U32 R15, RZ, RZ, 0x3e6301dc ;  /* 0x3e6301dcff0f7424 */ /* 0x000fe400078e00ff */
        /* <DEDUP_REMOVED lines=11> */
[----:B------:R-:W-:Y:S02]  /*d580*/  BSSY B1, `(.L_x_1861) ;  /* 0x000001b000017945 */ /* 0x000fe40003800000 */
[----:B------:R-:W-:-:S04]  /*d590*/  IADD3 R0, R0, -0x3f400000, RZ ;  /* 0xc0c0000000007810 */ /* 0x000fc80007ffe0ff */
[----:B------:R-:W-:-:S04]  /*d5a0*/  LOP3.LUT R5, R0, 0xff800000, RZ, 0xc0, !PT ;  /* 0xff80000000057812 */ /* 0x000fc800078ec0ff */
[----:B------:R-:W-:Y:S02]  /*d5b0*/  IADD3 R6, -R5, 0x40800000, RZ ;  /* 0x4080000005067810 */ /* 0x000fe40007ffe1ff */
[----:B------:R-:W-:Y:S02]  /*d5c0*/  IADD3 R0, R8, -R5, RZ ;  /* 0x8000000508007210 */ /* 0x000fe40007ffe0ff */
[----:B------:R-:W0:Y:S01]  /*d5d0*/  I2F R5, R5 ;  /* 0x0000000500057306 */ /* 0x000e220000201400 */
        /* <DEDUP_REMOVED lines=21> */
.L_x_1862:
[----:B------:R-:W-:Y:S05]  /*d730*/  BSYNC B1 ;  /* 0x0000000000017941 */ /* 0x000fea0003800000 */
.L_x_1861:
[----:B------:R-:W-:-:S04]  /*d740*/  FADD.FTZ R7, -R8, R7 ;  /* 0x0000000708077221 */ /* 0x000fc80000010100 */
[----:B------:R-:W-:-:S06]  /*d750*/  FMUL.FTZ R7, R7, -2 ;  /* 0xc000000007077820 */ /* 0x000fcc0000410000 */
[----:B------:R-:W0:Y:S02]  /*d760*/  MUFU.SQRT R7, R7 ;  /* 0x0000000700077308 */ /* 0x000e240000002000 */
[----:B0-----:R-:W-:Y:S01]  /*d770*/  FADD.FTZ R6, -R7, -RZ ;  /* 0x800000ff07067221 */ /* 0x001fe20000010100 */
[----:B------:R-:W-:Y:S05]  /*d780*/  BRA `(.L_x_1860) ;  /* 0x0000022000007947 */ /* 0x000fea0003800000 */
.L_x_1859:
[C---:B------:R-:W-:Y:S01]  /*d790*/  FADD.FTZ.RZ R0, R8.reuse, 1 ;  /* 0x3f80000008007421 */ /* 0x040fe2000001c000 */
[----:B-1----:R-:W-:Y:S01]  /*d7a0*/  MOV R7, 0x3e800000 ;  /* 0x3e80000000077802 */ /* 0x002fe20000000f00 */
[----:B------:R-:W-:Y:S01]  /*d7b0*/  BSSY B1, `(.L_x_1863) ;  /* 0x000001c000017945 */ /* 0x000fe20003800000 */
[----:B------:R-:W-:Y:S02]  /*d7c0*/  ISETP.GE.U32.AND P0, PT, R8, 0x7f800000, PT ;  /* 0x7f8000000800780c */ /* 0x000fe40003f06070 */
        /* <DEDUP_REMOVED lines=26> */
.L_x_1864:
[----:B------:R-:W-:Y:S05]  /*d970*/  BSYNC B1 ;  /* 0x0000000000017941 */ /* 0x000fea0003800000 */
.L_x_1863:
[----:B------:R-:W-:-:S04]  /*d980*/  FADD.FTZ R7, -R8, R7 ;  /* 0x0000000708077221 */ /* 0x000fc80000010100 */
[----:B------:R-:W-:-:S04]  /*d990*/  FMUL.FTZ R7, R7, -2 ;  /* 0xc000000007077820 */ /* 0x000fc80000410000 */
[----:B------:R0:W1:Y:S03]  /*d9a0*/  MUFU.SQRT R6, R7 ;  /* 0x0000000700067308 */ /* 0x0000660000002000 */
.L_x_1860:
[----:B------:R-:W-:Y:S05]  /*d9b0*/  BSYNC B0 ;  /* 0x0000000000007941 */ /* 0x000fea0003800000 */
.L_x_1858:
[----:B------:R-:W-:Y:S01]  /*d9c0*/  FMUL.FTZ R5, R2, 0.5 ;  /* 0x3f00000002057820 */ /* 0x000fe20000410000 */
[----:B------:R-:W-:Y:S01]  /*d9d0*/  BSSY B0, `(.L_x_1865) ;  /* 0x000015f000007945 */ /* 0x000fe20003800000 */
[----:B------:R-:W-:Y:S01]  /*d9e0*/  CS2R R16, SRZ ;  /* 0x0000000000107805 */ /* 0x000fe2000001ff00 */
        /* <DEDUP_REMOVED lines=9> */
[----:B------:R-:W-:Y:S01]  /*da80*/  IMAD.MOV.U32 R42, RZ, RZ, RZ ;  /* 0x000000ffff2a7224 */ /* 0x000fe200078e00ff */
[----:B------:R-:W-:Y:S01]  /*da90*/  MOV R44, RZ ;  /* 0x000000ff002c7202 */ /* 0x000fe20000000f00 */
[----:B-12---:R-:W-:Y:S01]  /*daa0*/  FMUL.FTZ R0, R5, R6 ;  /* 0x0000000605007220 */ /* 0x006fe20000410000 */
[----:B------:R-:W-:-:S03]  /*dab0*/  HFMA2.MMA R5, -RZ, RZ, 0.80126953125, -0.00891876220703125 ;  /* 0x3a69a091ff057435 */ /* 0x000fc600000001ff */
        /* <DEDUP_REMOVED lines=16> */
[----:B------:R-:W-:Y:S01]  /*dbc0*/  MOV R8, 0x40000000 ;  /* 0x4000000000087802 */ /* 0x000fe20000000f00 */
[----:B------:R-:W-:Y:S02]  /*dbd0*/  IMAD.MOV.U32 R9, RZ, RZ, 0x42fc0000 ;  /* 0x42fc0000ff097424 */ /* 0x000fe400078e00ff */
[----:B------:R-:W-:Y:S02]  /*dbe0*/  FFMA.FTZ R5, R13, R5, 0.0070457882247865200043 ;  /* 0x3be6e05b0d057423 */ /* 0x000fe40000010005 */
[----:B------:R-:W-:Y:S01]  /*dbf0*/  FFMA.FTZ R8, |R7|, R8, 1 ;  /* 0x3f80000007087423 */ /* 0x000fe20000010208 */
[----:B------:R-:W-:Y:S01]  /*dc00*/  LOP3.LUT R9, R9, 0x80000000, R14, 0xb8, !PT ;  /* 0x8000000009097812 */ /* 0x000fe200078eb80e */
[----:B------:R-:W-:-:S03]  /*dc10*/  FFMA.FTZ R5, R13, R5, -0.015866896137595176697 ;  /* 0xbc81fb4b0d057423 */ /* 0x000fc60000010005 */
[----:B------:R-:W-:Y:S01]  /*dc20*/  FSEL R14, R9, R14, P0 ;  /* 0x0000000e090e7208 */ /* 0x000fe20000000000 */
[----:B------:R-:W-:Y:S01]  /*dc30*/  FFMA.FTZ R5, R13, R5, 0.036429625004529953003 ;  /* 0x3d15373b0d057423 */ /* 0x000fe20000010005 */
[----:B------:R-:W0:Y:S01]  /*dc40*/  MUFU.RCP R8, R8 ;  /* 0x0000000800087308 */ /* 0x000e220000001000 */
[----:B------:R-:W-:Y:S02]  /*dc50*/  FSETP.GT.FTZ.AND P0, PT, |R7|, 10.05500030517578125, PT ;  /* 0x4120e1480700780b */ /* 0x000fe40003f14200 */
[C---:B------:R-:W-:Y:S02]  /*dc60*/  FFMA.FTZ R5, R13.reuse, R5, -0.066643431782722473145 ;  /* 0xbd887c5a0d057423 */ /* 0x040fe40000010005 */
[C---:B------:R-:W-:Y:S01]  /*dc70*/  FFMA.FTZ R9, R14.reuse, -0.69314718246459960938, -R10 ;  /* 0xbf3172180e097823 */ /* 0x040fe2000001080a */
[----:B------:R-:W-:Y:S01]  /*dc80*/  MOV R10, 0x7f800000 ;  /* 0x7f800000000a7802 */ /* 0x000fe20000000f00 */
[----:B------:R-:W-:Y:S02]  /*dc90*/  FFMA.FTZ R5, R13, R5, 0.093814529478549957275 ;  /* 0x3dc021d50d057423 */ /* 0x000fe40000010005 */
[----:B------:R-:W-:-:S02]  /*dca0*/  FFMA.FTZ R9, R14, 1.9046542121259335545e-09, R9 ;  /* 0x3102e3080e097823 */ /* 0x000fc40000010009 */
[----:B------:R-:W-:Y:S02]  /*dcb0*/  FFMA.FTZ R5, R13, R5, -0.10099056363105773926 ;  /* 0xbdced4240d057423 */ /* 0x000fe40000010005 */
[----:B------:R-:W-:Y:S02]  /*dcc0*/  FMUL.FTZ R9, R9, 1.4426950216293334961 ;  /* 0x3fb8aa3b09097820 */ /* 0x000fe40000410000 */
[C---:B------:R-:W-:Y:S02]  /*dcd0*/  FFMA.FTZ R5, R13.reuse, R5, 0.06809400022029876709 ;  /* 0x3d8b74de0d057423 */ /* 0x040fe40000010005 */
[----:B------:R-:W-:Y:S02]  /*dce0*/  FADD.FTZ R14, R14, 12583039 ;  /* 0x4b40007f0e0e7421 */ /* 0x000fe40000010000 */
[C---:B------:R-:W-:Y:S01]  /*dcf0*/  FFMA.FTZ R5, R13.reuse, R5, 0.015377387404441833496 ;  /* 0x3c7bf1700d057423 */ /* 0x040fe20000010005 */
[----:B------:R-:W1:Y:S02]  /*dd00*/  MUFU.EX2 R9, R9 ;  /* 0x0000000900097308 */ /* 0x000e640000000800 */
[----:B------:R-:W-:Y:S01]  /*dd10*/  SHF.L.U32 R14, R14, 0x17, RZ ;  /* 0x000000170e0e7819 */ /* 0x000fe200000006ff */
[----:B------:R-:W-:-:S04]  /*dd20*/  FFMA.FTZ R5, R13, R5, -0.1396210789680480957 ;  /* 0xbe0ef8d40d057423 */ /* 0x000fc80000010005 */
[----:B------:R-:W-:-:S04]  /*dd30*/  FFMA.FTZ R13, R13, R5, 1.232995152473449707 ;  /* 0x3f9dd2c90d0d7423 */ /* 0x000fc80000010005 */
[----:B0-----:R-:W-:-:S04]  /*dd40*/  FMUL.FTZ R5, R13, R8 ;  /* 0x000000080d057220 */ /* 0x001fc80000410000 */
[----:B------:R-:W-:Y:S02]  /*dd50*/  FMUL.FTZ R12, R5, -2 ;  /* 0xc0000000050c7820 */ /* 0x000fe40000410000 */
[----:B-1----:R-:W-:Y:S02]  /*dd60*/  FMUL.FTZ R9, R14, R9 ;  /* 0x000000090e097220 */ /* 0x002fe40000410000 */
[----:B------:R-:W-:Y:S01]  /*dd70*/  FFMA.FTZ R12, |R7|, R12, R13 ;  /* 0x0000000c070c7223 */ /* 0x000fe2000001020d */
[----:B------:R-:W-:Y:S01]  /*dd80*/  CS2R R14, SRZ ;  /* 0x00000000000e7805 */ /* 0x000fe2000001ff00 */
[----:B------:R-:W-:Y:S02]  /*dd90*/  FFMA.FTZ R11, R9, R11, R9 ;  /* 0x0000000b090b7223 */ /* 0x000fe40000010009 */
[----:B------:R-:W-:Y:S02]  /*dda0*/  FADD.FTZ R12, -R5, R12 ;  /* 0x0000000c050c7221 */ /* 0x000fe40000010100 */
[----:B------:R-:W-:-:S02]  /*ddb0*/  IMAD.MOV.U32 R7, RZ, RZ, 0x3f800000 ;  /* 0x3f800000ff077424 */ /* 0x000fc400078e00ff */
[----:B------:R-:W-:Y:S02]  /*ddc0*/  FFMA.FTZ R12, R8, R12, R5 ;  /* 0x0000000c080c7223 */ /* 0x000fe40000010005 */
[----:B------:R-:W-:Y:S02]  /*ddd0*/  CS2R R8, SRZ ;  /* 0x0000000000087805 */ /* 0x000fe4000001ff00 */
[----:B------:R-:W-:Y:S01]  /*dde0*/  FMUL.FTZ R0, R12, R11 ;  /* 0x0000000b0c007220 */ /* 0x000fe20000410000 */
[----:B------:R-:W-:Y:S01]  /*ddf0*/  HFMA2.MMA R11, -RZ, RZ, 0, 0 ;  /* 0x00000000ff0b7435 */ /* 0x000fe200000001ff */
[----:B------:R-:W-:-:S03]  /*de00*/  CS2R R12, SRZ ;  /* 0x00000000000c7805 */ /* 0x000fc6000001ff00 */
[----:B------:R-:W-:-:S05]  /*de10*/  FSEL R0, R0, RZ, !P0 ;  /* 0x000000ff00007208 */ /* 0x000fca0004000000 */
[----:B------:R-:W-:Y:S02]  /*de20*/  @P1 FADD.FTZ R0, -R0, 2 ;  /* 0x4000000000001421 */ /* 0x000fe40000010100 */
.L_x_1869:
        /* <DEDUP_REMOVED lines=266> */
.L_x_1867:
[----:B------:R-:W-:Y:S05]  /*eed0*/  BSYNC B1 ;  /* 0x0000000000017941 */ /* 0x000fea0003800000 */
.L_x_1866:
        /* <DEDUP_REMOVED lines=14> */
.L_x_1868:
[----:B------:R-:W-:Y:S05]  /*efc0*/  BSYNC B0 ;  /* 0x0000000000007941 */ /* 0x000fea0003800000 */
.L_x_1865:
[----:B------:R-:W-:Y:S01]  /*efd0*/  FMUL.FTZ R20, R2, 1 ;  /* 0x3f80000002147820 */ /* 0x000fe20000410000 */
[----:B------:R-:W-:Y:S01]  /*efe0*/  MOV R23, 0x3ff71547 ;  /* 0x3ff7154700177802 */ /* 0x000fe20000000f00 */
[----:B------:R-:W-:Y:S01]  /*eff0*/  FMUL.FTZ R5, R6, 1 ;  /* 0x3f80000006057820 */ /* 0x000fe20000410000 */
[----:B------:R-:W-:Y:S01]  /*f000*/  BSSY B0, `(.L_x_1870) ;  /* 0x000003a000007945 */ /* 0x000fe20003800000 */
[----:B------:R-:W-:Y:S02]  /*f010*/  IMAD.MOV.U32 R22, RZ, RZ, 0x652b82fe ;  /* 0x652b82feff167424 */ /* 0x000fe400078e00ff */
[----:B------:R-:W0:Y:S01]  /*f020*/  F2F.F64.F32 R20, R20 ;  /* 0x0000001400147310 */ /* 0x000e220000201800 */
[----:B------:R-:W-:-:S07]  /*f030*/  FMUL.FTZ R26, R42, 1 ;  /* 0x3f8000002a1a7820 */ /* 0x000fce0000410000 */
        /* <DEDUP_REMOVED lines=19> */
[----:B------:R-:W-:-:S03]  /*f170*/  HFMA2.MMA R7, -RZ, RZ, 1.9609375, 0 ;  /* 0x3fd80000ff077435 */ /* 0x000fc600000001ff */
        /* <DEDUP_REMOVED lines=29> */
[----:B------:R-:W-:Y:S01]  /*f350*/  @!P0 IADD3 R22, R22, -R5, RZ ;  /* 0x8000000516168210 */ /* 0x000fe20007ffe0ff */
[----:B------:R-:W-:-:S03]  /*f360*/  @!P0 IMAD R15, R5, 0x100000, R15 ;  /* 0x00100000050f8824 */ /* 0x000fc600078e020f */
[----:B------:R-:W-:Y:S02]  /*f370*/  @!P0 LEA R23, R22, 0x3ff00000, 0x14 ;  /* 0x3ff0000016178811 */ /* 0x000fe400078ea0ff */
[----:B------:R-:W-:-:S06]  /*f380*/  @!P0 MOV R22, RZ ;  /* 0x000000ff00168202 */ /* 0x000fcc0000000f00 */
[----:B------:R0:W1:-:S06]  /*f390*/  @!P0 DMUL R28, R14, R22 ;  /* 0x000000160e1c8228 */ /* 0x00004c0000000000 */
.L_x_1871:
[----:B0-23--:R-:W-:Y:S05]  /*f3a0*/  BSYNC B0 ;  /* 0x0000000000007941 */ /* 0x00dfea0003800000 */
.L_x_1870:
[----:B------:R-:W-:Y:S01]  /*f3b0*/  BSSY B0, `(.L_x_1872) ;  /* 0x000000e000007945 */ /* 0x000fe20003800000 */
[----:B-1----:R0:W1:Y:S01]  /*f3c0*/  DMUL R14, R26, R28 ;  /* 0x0000001c1a0e7228 */ /* 0x0020620000000000 */
[----:B------:R-:W-:Y:S05]  /*f3d0*/  @!P2 BRA `(.L_x_1873) ;  /* 0x000000b00000a947 */ /* 0x000fea0003800000 */
[----:B------:R-:W-:Y:S01]  /*f3e0*/  IMAD.MOV.U32 R2, RZ, RZ, R6 ;  /* 0x000000ffff027224 */ /* 0x000fe200078e0006 */
[----:B------:R-:W-:Y:S01]  /*f3f0*/  MOV R3, R16 ;  /* 0x0000001000037202 */ /* 0x000fe20000000f00 */
[----:B------:R-:W-:Y:S01]  /*f400*/  IMAD.MOV.U32 R6, RZ, RZ, R8 ;  /* 0x000000ffff067224 */ /* 0x000fe200078e0008 */
[----:B------:R-:W-:Y:S01]  /*f410*/  MOV R7, R20 ;  /* 0x0000001400077202 */ /* 0x000fe20000000f00 */
[----:B------:R-:W-:Y:S01]  /*f420*/  IMAD.MOV.U32 R16, RZ, RZ, R11 ;  /* 0x000000ffff107224 */ /* 0x000fe200078e000b */
[----:B------:R-:W-:Y:S02]  /*f430*/  MOV R10, R21 ;  /* 0x00000015000a7202 */ /* 0x000fe40000000f00 */
[----:B------:R-:W-:Y:S02]  /*f440*/  MOV R8, R17 ;  /* 0x0000001100087202 */ /* 0x000fe40000000f00 */
[----:B------:R-:W-:-:S02]  /*f450*/  MOV R11, 0xf470 ;  /* 0x0000f470000b7802 */ /* 0x000fc40000000f00 */
[----:B01----:R-:W-:Y:S05]  /*f460*/  CALL.REL.NOINC `($__internal_9_$__cuda_sm20_dsqrt_rn_f64_mediumpath_v1) ;  /* 0x000185a000007944 */ /* 0x003fea0003c00000 */
[----:B------:R-:W-:Y:S02]  /*f470*/  MOV R2, R6 ;  /* 0x0000000600027202 */ /* 0x000fe40000000f00 */
[----:B------:R-:W-:-:S02]  /*f480*/  MOV R3, R7 ;  /* 0x0000000700037202 */ /* 0x000fc40000000f00 */
.L_x_1873:
[----:B------:R-:W-:Y:S05]  /*f490*/  BSYNC B0 ;  /* 0x0000000000007941 */ /* 0x000fea0003800000 */
.L_x_1872:
        /* <DEDUP_REMOVED lines=21> */
[----:B------:R-:W-:Y:S02]  /*f5f0*/  MOV R9, R15 ;  /* 0x0000000f00097202 */ /* 0x000fe40000000f00 */
.L_x_1875:
[----:B------:R-:W-:Y:S05]  /*f600*/  BSYNC B0 ;  /* 0x0000000000007941 */ /* 0x000fea0003800000 */
.L_x_1874:
[----:B------:R-:W-:-:S04]  /*f610*/  FMUL.FTZ R0, R0, 0.5 ;  /* 0x3f00000000007820 */ /* 0x000fc80000410000 */
[----:B------:R-:W1:Y:S02]  /*f620*/  F2F.F64.F32 R2, R0 ;  /* 0x0000000000027310 */ /* 0x000e640000201800 */
[----:B-1----:R-:W1:-:S06]  /*f630*/  DADD R2, R2, -R8 ;  /* 0x0000000002027229 */ /* 0x002e4c0000000808 */
[----:B-1----:R-:W1:Y:S01]  /*f640*/  F2F.F32.F64 R5, R2 ;  /* 0x0000000200057310 */ /* 0x002e620000301000 */
[----:B------:R-:W1:-:S14]  /*f650*/  DSETP.GEU.AND P0, PT, |R2|, c[0x2][0x68], PT ;  /* 0x00801a000200762a */ /* 0x000e5c0003f0e200 */
[----:B-1----:R-:W-:Y:S01]  /*f660*/  @!P0 FMUL R5, R5, 1.175494350822287508e-38 ;  /* 0x0080000005058820 */ /* 0x002fe20000400000 */
[----:B------:R-:W-:Y:S05]  /*f670*/  BRA `(.L_x_1814) ;  /* 0x0000003000007947 */ /* 0x000fea0003800000 */
.L_x_1815:
[----:B------:R-:W-:Y:S01]  /*f680*/  IMAD.MOV.U32 R5, RZ, RZ, 0x3f800000 ;  /* 0x3f800000ff057424 */ /* 0x000fe200078e00ff */
[----:B------:R-:W-:-:S04]  /*f690*/  FSETP.GT.FTZ.AND P0, PT, R0, RZ, PT ;  /* 0x000000ff0000720b */ /* 0x000fc80003f14000 */
[----:B------:R-:W-:-:S04]  /*f6a0*/  FSEL R5, R5, +QNAN , P0 ;  /* 0x7fc0000005057808 */ /* 0x000fc80000000000 */
.L_x_1814:
[----:B------:R-:W-:Y:S05]  /*f6b0*/  BSYNC B5 ;  /* 0x0000000000057941 */ /* 0x000fea0003800000 */
.L_x_1813:
[----:B------:R-:W-:Y:S01]  /*f6c0*/  MOV R6, R5 ;  /* 0x0000000500067202 */ /* 0x000fe20000000f00 */
[----:B------:R-:W-:-:S06]  /*f6d0*/  HFMA2.MMA R5, -RZ, RZ, 0, 0 ;  /* 0x00000000ff057435 */ /* 0x000fcc00000001ff */
[----:B------:R-:W-:Y:S05]  /*f6e0*/  RET.REL.NODEC R4 `(_ZN2at6native29vectorized_elementwise_kernelILi2EN48_GLOBAL__N__08322988_15_IGammaKernel_cu_cb51a28d10CalcIgammaIfEESt5arrayIPcLm3EEEEviT0_T1_) ;  /* 0xffff091004007950 */ /* 0x000fea0003c3ffff */
        .type           $_ZN2at6native29vectorized_elementwise_kernelILi2EN48_GLOBAL__N__08322988_15_IGammaKernel_cu_cb51a28d10CalcIgammaIfEESt5arrayIPcLm3EEEEviT0_T1_$_ZN46_INTERNAL_08322988_15_IGammaKernel_cu_cb51a28d48_GLOBAL__N__08322988_15_IGammaKernel_cu_cb51a28d12calc_igammacIfEET_S2_S2_,@function
        .size           $_ZN2at6native29vectorized_elementwise_kernelILi2EN48_GLOBAL__N__08322988_15_IGammaKernel_cu_cb51a28d10CalcIgammaIfEESt5arrayIPcLm3EEEEviT0_T1_$_ZN46_INTERNAL_08322988_15_IGammaKernel_cu_cb51a28d48_GLOBAL__N__08322988_15_IGammaKernel_cu_cb51a28d12calc_igammacIfEET_S2_S2_,($__internal_8_$__cuda_sm20_div_rn_f64_full - $_ZN2at6native29vectorized_elementwise_kernelILi2EN48_GLOBAL__N__08322988_15_IGammaKernel_cu_cb51a28d10CalcIgammaIfEESt5arrayIPcLm3EEEEviT0_T1_$_ZN46_INTERNAL_08322988_15_IGammaKernel_cu_cb51a28d48_GLOBAL__N__08322988_15_IGammaKernel_cu_cb51a28d12calc_igammacIfEET_S2_S2_)
$_ZN2at6native29vectorized_elementwise_kernelILi2EN48_GLOBAL__N__08322988_15_IGammaKernel_cu_cb51a28d10CalcIgammaIfEESt5arrayIPcLm3EEEEviT0_T1_$_ZN46_INTERNAL_08322988_15_IGammaKernel_cu_cb51a28d48_GLOBAL__N__08322988_15_IGammaKernel_cu_cb51a28d12calc_igammacIfEET_S2_S2_:
        /* <DEDUP_REMOVED lines=10> */
[----:B------:R-:W-:-:S12]  /*f790*/  HFMA2.MMA R6, -RZ, RZ, 1.875, 0 ;  /* 0x3f800000ff067435 */ /* 0x000fd800000001ff */
[----:B------:R-:W-:Y:S05]  /*f7a0*/  @!P0 BRA `(.L_x_1877) ;  /* 0x00017bf000008947 */ /* 0x000fea0003800000 */
[----:B------:R-:W-:Y:S01]  /*f7b0*/  FSETP.NEU.FTZ.AND P0, PT, |R3|, +INF , PT ;  /* 0x7f8000000300780b */ /* 0x000fe20003f1d200 */
[----:B------:R-:W-:Y:S02]  /*f7c0*/  FADD.FTZ R0, |R2|, -RZ ;  /* 0x800000ff02007221 */ /* 0x000fe40000010200 */
[----:B------:R-:W-:-:S10]  /*f7d0*/  IMAD.MOV.U32 R7, RZ, RZ, 0x3f800000 ;  /* 0x3f800000ff077424 */ /* 0x000fd400078e00ff */
        /* <DEDUP_REMOVED lines=27> */
.L_x_1881:
[----:B------:R-:W-:Y:S05]  /*f990*/  BSYNC B0 ;  /* 0x0000000000007941 */ /* 0x000fea0003800000 */
.L_x_1880:
        /* <DEDUP_REMOVED lines=25> */
[----:B------:R-:W-:Y:S01]  /*fb30*/  MOV R13, R15 ;  /* 0x0000000f000d7202 */ /* 0x000fe20000000f00 */
[----:B------:R-:W-:Y:S01]  /*fb40*/  IMAD.MOV.U32 R27, RZ, RZ, -0x40266667 ;  /* 0xbfd99999ff1b7424 */ /* 0x000fe200078e00ff */
[----:B------:R-:W-:Y:S02]  /*fb50*/  MOV R26, 0x9999999a ;  /* 0x9999999a001a7802 */ /* 0x000fe40000000f00 */
[----:B------:R-:W-:Y:S02]  /*fb60*/  MOV R6, 0xfb80 ;  /* 0x0000fb8000067802 */ /* 0x000fe40000000f00 */
[----:B------:R-:W-:Y:S05]  /*fb70*/  CALL.REL.NOINC `($__internal_8_$__cuda_sm20_div_rn_f64_full) ;  /* 0x0001786000007944 */ /* 0x000fea0003c00000 */
[----:B------:R-:W-:Y:S02]  /*fb80*/  MOV R6, R8 ;  /* 0x0000000800067202 */ /* 0x000fe40000000f00 */
[----:B------:R-:W-:Y:S02]  /*fb90*/  MOV R7, R15 ;  /* 0x0000000f00077202 */ /* 0x000fe40000000f00 */
.L_x_1886:
[----:B------:R-:W-:Y:S05]  /*fba0*/  BSYNC B0 ;  /* 0x0000000000007941 */ /* 0x000fea0003800000 */
.L_x_1885:
        /* <DEDUP_REMOVED lines=9> */
.L_x_1889:
[----:B------:R0:W1:Y:S02]  /*fc40*/  I2F R9, R6 ;  /* 0x0000000600097306 */ /* 0x0000640000201400 */
[----:B0-----:R-:W-:-:S04]  /*fc50*/  IADD3 R6, R6, 0x1, RZ ;  /* 0x0000000106067810 */ /* 0x001fc80007ffe0ff */
[----:B------:R-:W-:Y:S02]  /*fc60*/  ISETP.LT.U32.AND P1, PT, R6, 0x7d0, PT ;  /* 0x000007d00600780c */ /* 0x000fe40003f21070 */
[----:B-1----:R0:W1:Y:S02]  /*fc70*/  MUFU.RCP R8, R9 ;  /* 0x0000000900087308 */ /* 0x0020640000001000 */
[----:B0-----:R-:W-:-:S06]  /*fc80*/  FADD.FTZ R9, R3, R9 ;  /* 0x0000000903097221 */ /* 0x001fcc0000010000 */
[----:B------:R-:W0:Y:S01]  /*fc90*/  MUFU.RCP R9, R9 ;  /* 0x0000000900097308 */ /* 0x000e220000001000 */
[----:B-1----:R-:W-:-:S04]  /*fca0*/  FMUL.FTZ R8, R0, R8 ;  /* 0x0000000800087220 */ /* 0x002fc80000410000 */
[----:B------:R-:W-:-:S04]  /*fcb0*/  FMUL.FTZ R7, R8, R7 ;  /* 0x0000000708077220 */ /* 0x000fc80000410000 */
[----:B0-----:R-:W-:-:S04]  /*fcc0*/  FMUL.FTZ R9, R7, R9 ;  /* 0x0000000907097220 */ /* 0x001fc80000410000 */
[----:B------:R-:W-:-:S04]  /*fcd0*/  FADD.FTZ R2, R9, R2 ;  /* 0x0000000209027221 */ /* 0x000fc80000010000 */
[----:B------:R-:W-:-:S05]  /*fce0*/  FMUL.FTZ R8, |R2|, 5.9604644775390625e-08 ;  /* 0x3380000002087820 */ /* 0x000fca0000410200 */
[----:B------:R-:W-:-:S13]  /*fcf0*/  FSETP.GTU.FTZ.AND P0, PT, |R9|, R8, PT ;  /* 0x000000080900720b */ /* 0x000fda0003f1c200 */
[----:B------:R-:W-:Y:S05]  /*fd00*/  @P0 BRA P1, `(.L_x_1889) ;  /* 0xffffff3000000947 */ /* 0x000fea000083ffff */
[----:B------:R-:W-:Y:S05]  /*fd10*/  BSYNC B0 ;  /* 0x0000000000007941 */ /* 0x000fea0003800000 */
.L_x_1888:
        /* <DEDUP_REMOVED lines=8> */
[----:B------:R-:W-:Y:S02]  /*fda0*/  FSETP.GEU.FTZ.AND P0, PT, |R8|, 1.175494350822287508e-38, PT ;  /* 0x008000000800780b */ /* 0x000fe40003f1e200 */
[----:B------:R-:W-:Y:S02]  /*fdb0*/  MOV R6, 0x3e055027 ;  /* 0x3e05502700067802 */ /* 0x000fe40000000f00 */
[----:B------:R-:W-:Y:S02]  /*fdc0*/  FSEL R0, R0, R9, !P0 ;  /* 0x0000000900007208 */ /* 0x000fe40004000000 */
[----:B------:R-:W-:Y:S02]  /*fdd0*/  FSEL R13, RZ, -23, P0 ;  /* 0xc1b80000ff0d7808 */ /* 0x000fe40000000000 */
[C---:B------:R-:W-:Y:S02]  /*fde0*/  IADD3 R10, R0.reuse, -0x3f2aaaab, RZ ;  /* 0xc0d55555000a7810 */ /* 0x040fe40007ffe0ff */
[----:B------:R-:W-:-:S02]  /*fdf0*/  ISETP.GE.U32.AND P1, PT, R0, 0x7f800000, PT ;  /* 0x7f8000000000780c */ /* 0x000fc40003f26070 */
[----:B------:R-:W-:Y:S02]  /*fe00*/  LOP3.LUT R10, R10, 0xff800000, RZ, 0xc0, !PT ;  /* 0xff8000000a0a7812 */ /* 0x000fe400078ec0ff */
[----:B------:R-:W-:-:S03]  /*fe10*/  FSETP.NEU.FTZ.AND P0, PT, R0, RZ, PT ;  /* 0x000000ff0000720b */ /* 0x000fc60003f1d000 */
[----:B------:R-:W-:Y:S02]  /*fe20*/  IMAD.IADD R7, R0, 0x1, -R10 ;  /* 0x0000000100077824 */ /* 0x000fe400078e0a0a */
[----:B------:R-:W0:Y:S02]  /*fe30*/  I2F R10, R10 ;  /* 0x0000000a000a7306 */ /* 0x000e240000201400 */
[----:B------:R-:W-:-:S04]  /*fe40*/  FADD.FTZ R7, R7, -1 ;  /* 0xbf80000007077421 */ /* 0x000fc80000010000 */
[----:B------:R-:W-:-:S04]  /*fe50*/  FFMA.FTZ R6, R7, -R6, 0.14084610342979431152 ;  /* 0x3e1039f607067423 */ /* 0x000fc80000010806 */
[----:B------:R-:W-:-:S04]  /*fe60*/  FFMA.FTZ R6, R7, R6, -0.12148627638816833496 ;  /* 0xbdf8cdcc07067423 */ /* 0x000fc80000010006 */
[C---:B------:R-:W-:Y:S02]  /*fe70*/  FFMA.FTZ R6, R7.reuse, R6, 0.13980610668659210205 ;  /* 0x3e0f295507067423 */ /* 0x040fe40000010006 */
[----:B0-----:R-:W-:Y:S02]  /*fe80*/  FFMA.FTZ R10, R10, 1.1920928955078125e-07, R13 ;  /* 0x340000000a0a7823 */ /* 0x001fe4000001000d */
[C---:B------:R-:W-:Y:S02]  /*fe90*/  FFMA.FTZ R6, R7.reuse, R6, -0.16684235632419586182 ;  /* 0xbe2ad8b907067423 */ /* 0x040fe40000010006 */
[----:B------:R-:W-:Y:S02]  /*fea0*/  IMAD.MOV.U32 R13, RZ, RZ, 0x3a4be755 ;  /* 0x3a4be755ff0d7424 */ /* 0x000fe400078e00ff */
[----:B------:R-:W-:-:S04]  /*feb0*/  FFMA.FTZ R6, R7, R6, 0.20012299716472625732 ;  /* 0x3e4ced0b07067423 */ /* 0x000fc80000010006 */
[----:B------:R-:W-:-:S04]  /*fec0*/  FFMA.FTZ R6, R7, R6, -0.24999669194221496582 ;  /* 0xbe7fff2207067423 */ /* 0x000fc80000010006 */
[C---:B------:R-:W-:Y:S02]  /*fed0*/  FFMA.FTZ R14, R7.reuse, R6, 0.33333182334899902344 ;  /* 0x3eaaaa78070e7423 */ /* 0x040fe40000010006 */
[----:B------:R-:W0:Y:S02]  /*fee0*/  MUFU.RCP R6, R9 ;  /* 0x0000000900067308 */ /* 0x000e240000001000 */
[----:B------:R-:W-:-:S04]  /*fef0*/  FFMA.FTZ R14, R7, R14, -0.5 ;  /* 0xbf000000070e7423 */ /* 0x000fc8000001000e */
[----:B------:R-:W-:-:S04]  /*ff00*/  FMUL.FTZ R14, R7, R14 ;  /* 0x0000000e070e7220 */ /* 0x000fc80000410000 */
[----:B------:R-:W-:Y:S01]  /*ff10*/  FFMA.FTZ R14, R7, R14, R7 ;  /* 0x0000000e070e7223 */ /* 0x000fe20000010007 */
[----:B------:R-:W-:-:S03]  /*ff20*/  @P1 MOV R7, 0x7f800000 ;  /* 0x7f80000000071802 */ /* 0x000fc60000000f00 */
[----:B------:R-:W-:Y:S02]  /*ff30*/  FFMA.FTZ R10, R10, 0.69314718246459960938, R14 ;  /* 0x3f3172180a0a7823 */ /* 0x000fe4000001000e */
[----:B------:R-:W-:Y:S02]  /*ff40*/  @P1 FFMA.FTZ R10, R0, R7, +INF ;  /* 0x7f800000000a1423 */ /* 0x000fe40000010007 */
[----:B0-----:R-:W-:Y:S02]  /*ff50*/  FMUL.FTZ R14, R6, R6 ;  /* 0x00000006060e7220 */ /* 0x001fe40000410000 */
[----:B------:R-:W-:Y:S02]  /*ff60*/  FMUL.FTZ R10, R10, 0.5 ;  /* 0x3f0000000a0a7820 */ /* 0x000fe40000410000 */
[----:B------:R-:W-:Y:S02]  /*ff70*/  FFMA.FTZ R13, R14, R13, -0.0027776553761214017868 ;  /* 0xbb3609530e0d7423 */ /* 0x000fe4000001000d */
[----:B------:R-:W-:Y:S01]  /*ff80*/  FADD.FTZ R0, |R8|, -0.5 ;  /* 0xbf00000008007421 */ /* 0x000fe20000010200 */
[----:B------:R-:W-:Y:S01]  /*ff90*/  FSEL R10, R10, -INF , P0 ;  /* 0xff8000000a0a7808 */ /* 0x000fe20000000000 */
[----:B------:R-:W-:Y:S01]  /*ffa0*/  FFMA.FTZ R13, R14, R13, 0.083333276212215423584 ;  /* 0x3daaaaa30e0d7423 */ /* 0x000fe2000001000d */
[----:B------:R-:W-:-:S03]  /*ffb0*/  FSETP.NEU.FTZ.AND P0, PT, |R8|, +INF , PT ;  /* 0x7f8000000800780b */ /* 0x000fc60003f1d200 */
[----:B------:R-:W-:Y:S02]  /*ffc0*/  FFMA.FTZ R13, R6, R13, 0.91893851757049560547 ;  /* 0x3f6b3f8e060d7423 */ /* 0x000fe4000001000d */
[----:B------:R-:W-:-:S04]  /*ffd0*/  FMUL.FTZ R0, R10, R0 ;  /* 0x000000000a007220 */ /* 0x000fc80000410000 */
[----:B------:R-:W-:Y:S02]  /*ffe0*/  FADD.FTZ R13, R0, R13 ;  /* 0x0000000d000d7221 */ /* 0x000fe40000010000 */
[----:B------:R-:W-:-:S04]  /*fff0*/  FADD.FTZ R0, -R9, R0 ;  /* 0x0000000009007221 */ /* 0x000fc80000010100 */
[----:B------:R-:W-:-:S05]  /*10000*/  FADD.FTZ R0, R0, R13 ;  /* 0x0000000d00007221 */ /* 0x000fca0000010000 */
[----:B------:R-:W-:Y:S01]  /*10010*/  FSEL R6, R9, R0, !P0 ;  /* 0x0000000009067208 */ /* 0x000fe20004000000 */
[----:B------:R-:W-:Y:S05]  /*10020*/  BRA `(.L_x_1893) ;  /* 0x0000050000007947 */ /* 0x000fea0003800000 */
.L_x_1892:
        /* <DEDUP_REMOVED lines=8> */
[----:B------:R-:W-:-:S04]  /*100b0*/  FFMA.FTZ R7, R6, R7, -48310.6640625 ;  /* 0xc73cb6aa06077423 */ /* 0x000fc80000010007 */
[----:B------:R-:W0:Y:S01]  /*100c0*/  MUFU.RCP R0, R0 ;  /* 0x0000000000007308 */ /* 0x000e220000001000 */
[----:B------:R-:W-:-:S04]  /*100d0*/  FFMA.FTZ R7, R6, R7, -143033.40625 ;  /* 0xc80bae5a06077423 */ /* 0x000fc80000010007 */
[----:B0-----:R-:W-:Y:S01]  /*100e0*/  FFMA.FTZ R6, R7, R0, R6 ;  /* 0x0000000007067223 */ /* 0x001fe20000010006 */
[----:B------:R-:W-:Y:S05]  /*100f0*/  BRA `(.L_x_1893) ;  /* 0x0000043000007947 */ /* 0x000fea0003800000 */
.L_x_1891:
        /* <DEDUP_REMOVED lines=15> */
.L_x_1894:
        /* <DEDUP_REMOVED lines=16> */
.L_x_1895:
        /* <DEDUP_REMOVED lines=36> */
.L_x_1893:
[----:B------:R-:W-:Y:S05]  /*10530*/  BSYNC B0 ;  /* 0x0000000000007941 */ /* 0x000fea0003800000 */
.L_x_1890:
        /* <DEDUP_REMOVED lines=15> */
[----:B------:R-:W1:Y:S01]  /*10630*/  FRND R0, R0 ;  /* 0x0000000000007307 */ /* 0x000e620000201000 */
[----:B0-----:R-:W-:-:S02]  /*10640*/  LOP3.LUT P1, RZ, R14, 0x1, RZ, 0xc0, !PT ;  /* 0x000000010eff7812 */ /* 0x001fc4000782c0ff */
        /* <DEDUP_REMOVED lines=34> */
[C---:B------:R-:W-:Y:S02]  /*10870*/  FMUL.FTZ R13, R0.reuse, R13 ;  /* 0x0000000d000d7220 */ /* 0x040fe40000410000 */
        /* <DEDUP_REMOVED lines=9> */
.L_x_1898:
[----:B------:R-:W-:-:S13]  /*10910*/  FSETP.GEU.FTZ.AND P0, PT, |R8|, 1.175494350822287508e-38, PT ;  /* 0x008000000800780b */ /* 0x000fda0003f1e200 */
[----:B------:R-:W-:Y:S02]  /*10920*/  @!P0 FMUL.FTZ R9, |R8|, 8388608 ;  /* 0x4b00000008098820 */ /* 0x000fe40000410200 */
[----:B------:R-:W-:-:S03]  /*10930*/  IMAD.MOV.U32 R8, RZ, RZ, 0x3e055027 ;  /* 0x3e055027ff087424 */ /* 0x000fc600078e00ff */
[----:B------:R-:W-:-:S04]  /*10940*/  IADD3 R6, R9, -0x3f2aaaab, RZ ;  /* 0xc0d5555509067810 */ /* 0x000fc80007ffe0ff */
        /* <DEDUP_REMOVED lines=20> */
[----:B------:R-:W-:-:S05]  /*10a90*/  FADD.FTZ R10, -R10, -RZ ;  /* 0x800000ff0a0a7221 */ /* 0x000fca0000010100 */
[----:B------:R-:W-:Y:S02]  /*10aa0*/  FSEL R0, R10, +INF , P0 ;  /* 0x7f8000000a007808 */ /* 0x000fe40000000000 */
.L_x_1897:
[----:B------:R-:W-:Y:S05]  /*10ab0*/  BSYNC B0 ;  /* 0x0000000000007941 */ /* 0x000fea0003800000 */
.L_x_1896:
[----:B------:R-:W-:Y:S01]  /*10ac0*/  FSETP.GE.FTZ.AND P0, PT, |R3|, 3, PT ;  /* 0x404000000300780b */ /* 0x000fe20003f16200 */
[----:B------:R-:W-:-:S12]  /*10ad0*/  BSSY B0, `(.L_x_1899) ;  /* 0x000007c000007945 */ /* 0x000fd80003800000 */
[----:B------:R-:W-:Y:S05]  /*10ae0*/  @!P0 BRA `(.L_x_1900) ;  /* 0x0000037000008947 */ /* 0x000fea0003800000 */
[----:B------:R-:W-:-:S13]  /*10af0*/  FSETP.GE.FTZ.AND P0, PT, |R3|, 7.8000001907348632812, PT ;  /* 0x40f9999a0300780b */ /* 0x000fda0003f16200 */
[----:B------:R-:W-:Y:S05]  /*10b00*/  @!P0 BRA `(.L_x_1901) ;  /* 0x0000028000008947 */ /* 0x000fea0003800000 */
[C---:B------:R-:W-:Y:S01]  /*10b10*/  FMUL.FTZ R6, |R3|.reuse, 8388608 ;  /* 0x4b00000003067820 */ /* 0x040fe20000410200 */
[----:B------:R-:W-:Y:S01]  /*10b20*/  FSETP.GEU.FTZ.AND P0, PT, |R3|, 1.175494350822287508e-38, PT ;  /* 0x008000000300780b */ /* 0x000fe20003f1e200 */
[----:B------:R-:W-:-:S03]  /*10b30*/  HFMA2.MMA R7, -RZ, RZ, 1.5048828125, 33.21875 ;  /* 0x3e055027ff077435 */ /* 0x000fc600000001ff */
[----:B------:R-:W-:Y:S02]  /*10b40*/  FSEL R6, R6, R11, !P0 ;  /* 0x0000000b06067208 */ /* 0x000fe40004000000 */
[----:B------:R-:W-:Y:S02]  /*10b50*/  FSEL R10, RZ, -23, P0 ;  /* 0xc1b80000ff0a7808 */ /* 0x000fe40000000000 */
[C---:B------:R-:W-:Y:S02]  /*10b60*/  IADD3 R9, R6.reuse, -0x3f2aaaab, RZ ;  /* 0xc0d5555506097810 */ /* 0x040fe40007ffe0ff */
[C---:B------:R-:W-:Y:S02]  /*10b70*/  ISETP.GE.U32.AND P1, PT, R6.reuse, 0x7f800000, PT ;  /* 0x7f8000000600780c */ /* 0x040fe40003f26070 */
[----:B------:R-:W-:Y:S02]  /*10b80*/  LOP3.LUT R9, R9, 0xff800000, RZ, 0xc0, !PT ;  /* 0xff80000009097812 */ /* 0x000fe400078ec0ff */
[----:B------:R-:W-:-:S02]  /*10b90*/  FSETP.NEU.FTZ.AND P0, PT, R6, RZ, PT ;  /* 0x000000ff0600720b */ /* 0x000fc40003f1d000 */
[----:B------:R-:W-:Y:S02]  /*10ba0*/  IADD3 R8, R6, -R9, RZ ;  /* 0x8000000906087210 */ /* 0x000fe40007ffe0ff */
[----:B------:R-:W0:Y:S03]  /*10bb0*/  I2F R9, R9 ;  /* 0x0000000900097306 */ /* 0x000e260000201400 */
[----:B------:R-:W-:-:S04]  /*10bc0*/  FADD.FTZ R8, R8, -1 ;  /* 0xbf80000008087421 */ /* 0x000fc80000010000 */
[----:B------:R-:W-:-:S04]  /*10bd0*/  FFMA.FTZ R7, R8, -R7, 0.14084610342979431152 ;  /* 0x3e1039f608077423 */ /* 0x000fc80000010807 */
[----:B------:R-:W-:-:S04]  /*10be0*/  FFMA.FTZ R7, R8, R7, -0.12148627638816833496 ;  /* 0xbdf8cdcc08077423 */ /* 0x000fc80000010007 */
[C---:B------:R-:W-:Y:S02]  /*10bf0*/  FFMA.FTZ R7, R8.reuse, R7, 0.13980610668659210205 ;  /* 0x3e0f295508077423 */ /* 0x040fe40000010007 */
[----:B0-----:R-:W-:Y:S01]  /*10c00*/  FFMA.FTZ R9, R9, 1.1920928955078125e-07, R10 ;  /* 0x3400000009097823 */ /* 0x001fe2000001000a */
[----:B------:R-:W-:Y:S01]  /*10c10*/  MOV R10, 0x3a4be755 ;  /* 0x3a4be755000a7802 */ /* 0x000fe20000000f00 */
[----:B------:R-:W-:-:S04]  /*10c20*/  FFMA.FTZ R7, R8, R7, -0.16684235632419586182 ;  /* 0xbe2ad8b908077423 */ /* 0x000fc80000010007 */
[----:B------:R-:W-:-:S04]  /*10c30*/  FFMA.FTZ R7, R8, R7, 0.20012299716472625732 ;  /* 0x3e4ced0b08077423 */ /* 0x000fc80000010007 */
[----:B------:R-:W-:-:S04]  /*10c40*/  FFMA.FTZ R7, R8, R7, -0.24999669194221496582 ;  /* 0xbe7fff2208077423 */ /* 0x000fc80000010007 */
[C---:B------:R-:W-:Y:S02]  /*10c50*/  FFMA.FTZ R13, R8.reuse, R7, 0.33333182334899902344 ;  /* 0x3eaaaa78080d7423 */ /* 0x040fe40000010007 */
[----:B------:R-:W0:Y:S02]  /*10c60*/  MUFU.RCP R7, R11 ;  /* 0x0000000b00077308 */ /* 0x000e240000001000 */
[----:B------:R-:W-:-:S04]  /*10c70*/  FFMA.FTZ R13, R8, R13, -0.5 ;  /* 0xbf000000080d7423 */ /* 0x000fc8000001000d */
[----:B------:R-:W-:-:S04]  /*10c80*/  FMUL.FTZ R13, R8, R13 ;  /* 0x0000000d080d7220 */ /* 0x000fc80000410000 */
[----:B------:R-:W-:Y:S02]  /*10c90*/  FFMA.FTZ R13, R8, R13, R8 ;  /* 0x0000000d080d7223 */ /* 0x000fe40000010008 */
[----:B------:R-:W-:Y:S02]  /*10ca0*/  @P1 IMAD.MOV.U32 R8, RZ, RZ, 0x7f800000 ;  /* 0x7f800000ff081424 */ /* 0x000fe400078e00ff */
[----:B------:R-:W-:Y:S02]  /*10cb0*/  FFMA.FTZ R9, R9, 0.69314718246459960938, R13 ;  /* 0x3f31721809097823 */ /* 0x000fe4000001000d */
[----:B------:R-:W-:Y:S02]  /*10cc0*/  @P1 FFMA.FTZ R9, R6, R8, +INF ;  /* 0x7f80000006091423 */ /* 0x000fe40000010008 */
[----:B0-----:R-:W-:Y:S02]  /*10cd0*/  FMUL.FTZ R13, R7, R7 ;  /* 0x00000007070d7220 */ /* 0x001fe40000410000 */
        /* <DEDUP_REMOVED lines=11> */
.L_x_1901:
        /* <DEDUP_REMOVED lines=13> */
.L_x_1900:
        /* <DEDUP_REMOVED lines=15> */
.L_x_1903:
        /* <DEDUP_REMOVED lines=16> */
.L_x_1904:
        /* <DEDUP_REMOVED lines=36> */
.L_x_1902:
[----:B------:R-:W-:Y:S05]  /*11290*/  BSYNC B0 ;  /* 0x0000000000007941 */ /* 0x000fea0003800000 */
.L_x_1899:
        /* <DEDUP_REMOVED lines=22> */
[----:B------:R-:W-:Y:S01]  /*11400*/  @P1 MOV R14, 0x37cbac00 ;  /* 0x37cbac00000e1802 */ /* 0x000fe20000000f00 */
[----:B------:R-:W-:Y:S02]  /*11410*/  IMAD.MOV.U32 R8, RZ, RZ, -0x46b2bead ;  /* 0xb94d4153ff087424 */ /* 0x000fe400078e00ff */
        /* <DEDUP_REMOVED lines=37> */
.L_x_1907:
[C---:B------:R-:W-:Y:S01]  /*11670*/  FMUL.FTZ R6, |R3|.reuse, 8388608 ;  /* 0x4b00000003067820 */ /* 0x040fe20000410200 */
[----:B------:R-:W-:Y:S02]  /*11680*/  FSETP.GEU.FTZ.AND P0, PT, |R3|, 1.175494350822287508e-38, PT ;  /* 0x008000000300780b */ /* 0x000fe40003f1e200 */
[----:B------:R-:W-:Y:S02]  /*11690*/  MOV R9, 0x3e055027 ;  /* 0x3e05502700097802 */ /* 0x000fe40000000f00 */
[----:B------:R-:W-:-:S04]  /*116a0*/  FSEL R11, R6, R11, !P0 ;  /* 0x0000000b060b7208 */ /* 0x000fc80004000000 */
        /* <DEDUP_REMOVED lines=23> */
.L_x_1906:
[----:B------:R-:W-:Y:S05]  /*11820*/  BSYNC B0 ;  /* 0x0000000000007941 */ /* 0x000fea0003800000 */
.L_x_1905:
[CC--:B------:R-:W-:Y:S01]  /*11830*/  FFMA.FTZ R0, R3.reuse, R12.reuse, -R0 ;  /* 0x0000000c03007223 */ /* 0x0c0fe20000010800 */
[----:B------:R-:W-:Y:S01]  /*11840*/  HFMA2.MMA R10, -RZ, RZ, 0.83837890625, -4044 ;  /* 0x3ab5ebe6ff0a7435 */ /* 0x000fe200000001ff */
[----:B------:R-:W-:Y:S02]  /*11850*/  FFMA.FTZ R7, R3, R12, -R7 ;  /* 0x0000000c03077223 */ /* 0x000fe40000010807 */
[C---:B------:R-:W-:Y:S01]  /*11860*/  FMUL.FTZ R11, R0.reuse, 1.4426950216293334961 ;  /* 0x3fb8aa3b000b7820 */ /* 0x040fe20000410000 */
[C---:B------:R-:W-:Y:S01]  /*11870*/  FSETP.GEU.FTZ.AND P0, PT, |R0|.reuse, 0.40999999642372131348, PT ;  /* 0x3ed1eb850000780b */ /* 0x040fe20003f1e200 */
        /* <DEDUP_REMOVED lines=10> */
[----:B------:R-:W-:Y:S02]  /*11920*/  FFMA.FTZ R10, R8, R10, 0.041667830199003219604 ;  /* 0x3d2aabe3080a7423 */ /* 0x000fe4000001000a */
        /* <DEDUP_REMOVED lines=15> */
.L_x_1887:
[C---:B------:R-:W-:Y:S01]  /*11a20*/  FMUL.FTZ R14, |R3|.reuse, 1 ;  /* 0x3f800000030e7820 */ /* 0x040fe20000410200 */
[----:B------:R-:W-:Y:S01]  /*11a30*/  BSSY B0, `(.L_x_1908) ;  /* 0x00001e8000007945 */ /* 0x000fe20003800000 */
[----:B------:R-:W-:-:S04]  /*11a40*/  FADD.FTZ R13, R3, -R2 ;  /* 0x80000002030d7221 */ /* 0x000fc80000010000 */
[----:B------:R-:W0:Y:S01]  /*11a50*/  F2F.F64.F32 R14, R14 ;  /* 0x0000000e000e7310 */ /* 0x000e220000201800 */
[----:B------:R-:W-:-:S07]  /*11a60*/  FMUL.FTZ R6, |R13|, 1 ;  /* 0x3f8000000d067820 */ /* 0x000fce0000410200 */
[----:B------:R-:W1:Y:S01]  /*11a70*/  F2F.F64.F32 R6, R6 ;  /* 0x0000000600067310 */ /* 0x000e620000201800 */
[----:B0-----:R-:W1:-:S06]  /*11a80*/  DMUL R14, R14, c[0x2][0x0] ;  /* 0x008000000e0e7a28 */ /* 0x001e4c0000000000 */
[----:B-1----:R-:W0:-:S14]  /*11a90*/  DSETP.GEU.AND P0, PT, R14, R6, PT ;  /* 0x000000060e00722a */ /* 0x002e1c0003f0e000 */
[----:B0-----:R-:W-:Y:S05]  /*11aa0*/  @!P0 BRA `(.L_x_1909) ;  /* 0x0000103000008947 */ /* 0x001fea0003800000 */
[----:B------:R-:W-:Y:S01]  /*11ab0*/  MOV R14, 0x419c28d0 ;  /* 0x419c28d0000e7802 */ /* 0x000fe20000000f00 */
[----:B------:R-:W-:Y:S01]  /*11ac0*/  IMAD.MOV.U32 R15, RZ, RZ, 0x43e0f8e7 ;  /* 0x43e0f8e7ff0f7424 */ /* 0x000fe200078e00ff */
[----:B------:R-:W-:Y:S01]  /*11ad0*/  MOV R7, 0x3f0284fc ;  /* 0x3f0284fc00077802 */ /* 0x000fe20000000f00 */
[----:B------:R-:W-:Y:S01]  /*11ae0*/  IMAD.MOV.U32 R6, RZ, RZ, 0x3bc6a26b ;  /* 0x3bc6a26bff067424 */ /* 0x000fe200078e00ff */
[----:B------:R-:W-:Y:S01]  /*11af0*/  FSETP.GT.FTZ.AND P0, PT, |R3|, 1, PT ;  /* 0x3f8000000300780b */ /* 0x000fe20003f14200 */
[----:B------:R-:W-:Y:S01]  /*11b00*/  IMAD.MOV.U32 R17, RZ, RZ, 0x4c255322 ;  /* 0x4c255322ff117424 */ /* 0x000fe200078e00ff */
[----:B------:R0:W-:Y:S01]  /*11b10*/  STL.64 [R1+0xa00], R14 ;  /* 0x000a000e01007387 */ /* 0x0001e20000100a00 */
[----:B------:R-:W-:Y:S01]  /*11b20*/  MOV R11, 0x1 ;  /* 0x00000001000b7802 */ /* 0x000fe20000000f00 */
[----:B------:R-:W-:Y:S01]  /*11b30*/  IMAD.MOV.U32 R24, RZ, RZ, 0x42840000 ;  /* 0x42840000ff187424 */ /* 0x000fe200078e00ff */
[----:B------:R-:W-:Y:S01]  /*11b40*/  MOV R16, 0x4b5edd0a ;  /* 0x4b5edd0a00107802 */ /* 0x000fe20000000f00 */
[----:B------:R1:W-:Y:S01]  /*11b50*/  STL.64 [R1+0x9f8], R6 ;  /* 0x0009f80601007387 */ /* 0x0003e20000100a00 */
[----:B------:R-:W-:-:S02]  /*11b60*/  MOV R22, 0x4ca4b97f ;  /* 0x4ca4b97f00167802 */ /* 0x000fc40000000f00 */
[----:B------:R-:W-:Y:S01]  /*11b70*/  MOV R23, 0x4cc5f8af ;  /* 0x4cc5f8af00177802 */ /* 0x000fe20000000f00 */
[----:B------:R2:W-:Y:S01]  /*11b80*/  STL.64 [R1+0xa18], R16 ;  /* 0x000a181001007387 */ /* 0x0005e20000100a00 */
[----:B------:R-:W-:Y:S02]  /*11b90*/  MOV R25, 0x44f0a000 ;  /* 0x44f0a00000197802 */ /* 0x000fe40000000f00 */
[----:B------:R-:W-:Y:S01]  /*11ba0*/  @P0 IMAD.MOV.U32 R11, RZ, RZ, -0x1 ;  /* 0xffffffffff0b0424 */ /* 0x000fe200078e00ff */
[----:B0-----:R-:W-:Y:S01]  /*11bb0*/  MOV R15, 0x4a5481c1 ;  /* 0x4a5481c1000f7802 */ /* 0x001fe20000000f00 */
[----:B------:R-:W-:Y:S01]  /*11bc0*/  IMAD.MOV.U32 R14, RZ, RZ, 0x4912f03a ;  /* 0x4912f03aff0e7424 */ /* 0x000fe200078e00ff */
[----:B------:R0:W-:Y:S01]  /*11bd0*/  STL.64 [R1+0xa20], R22 ;  /* 0x000a201601007387 */ /* 0x0001e20000100a00 */
[----:B------:R-:W-:Y:S01]  /*11be0*/  IMAD.SHL.U32 R8, R11, 0x4, RZ ;  /* 0x000000040b087824 */ /* 0x000fe200078e00ff */
[----:B-1----:R-:W-:Y:S02]  /*11bf0*/  MOV R6, 0x45d95fff ;  /* 0x45d95fff00067802 */ /* 0x002fe40000000f00 */
[----:B------:R-:W-:Y:S01]  /*11c00*/  MOV R7, 0x47946fa6 ;  /* 0x47946fa600077802 */ /* 0x000fe20000000f00 */
[----:B------:R1:W-:Y:S01]  /*11c10*/  STL.64 [R1+0xa10], R14 ;  /* 0x000a100e01007387 */ /* 0x0003e20000100a00 */
[----:B--2---:R-:W-:Y:S01]  /*11c20*/  IMAD.MOV.U32 R16, RZ, RZ, 0x4c2f75b4 ;  /* 0x4c2f75b4ff107424 */ /* 0x004fe200078e00ff */
[----:B------:R-:W-:-:S02]  /*11c30*/  MOV R17, 0x4cc8c38c ;  /* 0x4cc8c38c00117802 */ /* 0x000fc40000000f00 */
[----:B------:R2:W-:Y:S01]  /*11c40*/  STL.64 [R1+0xa08], R6 ;  /* 0x000a080601007387 */ /* 0x0005e20000100a00 */
[----:B------:R-:W-:Y:S02]  /*11c50*/  MOV R12, 0x3f800000 ;  /* 0x3f800000000c7802 */ /* 0x000fe40000000f00 */
[----:B0-----:R-:W-:Y:S01]  /*11c60*/  MOV R22, 0x4d0fed36 ;  /* 0x4d0fed3600167802 */ /* 0x001fe20000000f00 */
[----:B------:R-:W-:Y:S01]  /*11c70*/  IMAD.MOV.U32 R23, RZ, RZ, 0x4ce5eb4c ;  /* 0x4ce5eb4cff177424 */ /* 0x000fe200078e00ff */
[----:B------:R-:W-:Y:S01]  /*11c80*/  STL.64 [R1+0x13c0], R24 ;  /* 0x0013c01801007387 */ /* 0x000fe20000100a00 */
[----:B-1----:R-:W-:-:S03]  /*11c90*/  MOV R14, 0x4a20fbd8 ;  /* 0x4a20fbd8000e7802 */ /* 0x002fc60000000f00 */
[----:B------:R-:W-:Y:S01]  /*11ca0*/  STL.64 [R1+0x13d8], R16 ;  /* 0x0013d81001007387 */ /* 0x000fe20000100a00 */
[----:B------:R-:W-:Y:S02]  /*11cb0*/  MOV R15, 0x4b4b8b8f ;  /* 0x4b4b8b8f000f7802 */ /* 0x000fe40000000f00 */
[----:B--2---:R-:W-:Y:S01]  /*11cc0*/  MOV R6, 0x46ff3c00 ;  /* 0x46ff3c0000067802 */ /* 0x004fe20000000f00 */
[----:B------:R-:W-:Y:S01]  /*11cd0*/  IMAD.MOV.U32 R7, RZ, RZ, 0x48ae85e0 ;  /* 0x48ae85e0ff077424 */ /* 0x000fe200078e00ff */
[----:B------:R-:W-:Y:S04]  /*11ce0*/  STL.64 [R1+0x13e0], R22 ;  /* 0x0013e01601007387 */ /* 0x000fe80000100a00 */
[----:B------:R0:W-:Y:S04]  /*11cf0*/  STL.64 [R1+0x13d0], R14 ;  /* 0x0013d00e01007387 */ /* 0x0001e80000100a00 */
[----:B------:R1:W-:Y:S04]  /*11d00*/  STL.64 [R1+0x13c8], R6 ;  /* 0x0013c80601007387 */ /* 0x0003e80000100a00 */
[----:B------:R-:W-:Y:S01]  /*11d10*/  STL [R1+0x13bc], R12 ;  /* 0x0013bc0c01007387 */ /* 0x000fe20000100800 */
[----:B0-----:R-:W-:-:S04]  /*11d20*/  IADD3 R14, R10, 0x9f4, RZ ;  /* 0x000009f40a0e7810 */ /* 0x001fc80007ffe0ff */
[----:B------:R-:W-:Y:S02]  /*11d30*/  SEL R14, R14, R0, P0 ;  /* 0x000000000e0e7207 */ /* 0x000fe40000000000 */
[----:B-1----:R-:W-:Y:S02]  /*11d40*/  MOV R6, 0x4c184540 ;  /* 0x4c18454000067802 */ /* 0x002fe40000000f00 */
[----:B------:R-:W-:Y:S01]  /*11d50*/  MOV R7, RZ ;  /* 0x000000ff00077202 */ /* 0x000fe20000000f00 */
[----:B------:R-:W-:Y:S01]  /*11d60*/  IMAD.IADD R14, R14, 0x1, R8 ;  /* 0x000000010e0e7824 */ /* 0x000fe200078e0208 */
[----:B------:R-:W-:-:S03]  /*11d70*/  MOV R0, 0x4c5914c6 ;  /* 0x4c5914c600007802 */ /* 0x000fc60000000f00 */
[----:B------:R0:W-:Y:S04]  /*11d80*/  STL.64 [R1+0x13e8], R6 ;  /* 0x0013e80601007387 */ /* 0x0001e80000100a00 */
[----:B------:R1:W-:Y:S01]  /*11d90*/  STL [R1+0xa28], R0 ;  /* 0x000a280001007387 */ /* 0x0003e20000100800 */
[----:B0-----:R-:W-:-:S03]  /*11da0*/  MOV R7, RZ ;  /* 0x000000ff00077202 */ /* 0x001fc60000000f00 */
[----:B------:R0:W2:Y:S01]  /*11db0*/  LDL R6, [R14] ;  /* 0x000000000e067983 */ /* 0x0000a20000100800 */
[----:B------:R-:W-:Y:S02]  /*11dc0*/  @P0 MOV R7, 0xc ;  /* 0x0000000c00070802 */ /* 0x000fe40000000f00 */
[----:B-1----:R-:W-:-:S03]  /*11dd0*/  IADD3 R0, R14, R8, RZ ;  /* 0x000000080e007210 */ /* 0x002fc60007ffe0ff */
[----:B------:R-:W-:Y:S01]  /*11de0*/  IMAD.IADD R11, R7, 0x1, R11 ;  /* 0x00000001070b7824 */ /* 0x000fe200078e020b */
[----:B------:R-:W-:Y:S02]  /*11df0*/  IADD3 R7, R0, R8, RZ ;  /* 0x0000000800077210 */ /* 0x000fe40007ffe0ff */
[----:B------:R-:W3:Y:S03]  /*11e00*/  LDL R0, [R0] ;  /* 0x0000000000007983 */ /* 0x000ee60000100800 */
[----:B------:R-:W-:Y:S01]  /*11e10*/  IMAD.IADD R33, R7, 0x1, R8 ;  /* 0x0000000107217824 */ /* 0x000fe200078e0208 */
[----:B------:R-:W-:Y:S01]  /*11e20*/  LEA R10, R11, R10, 0x2 ;  /* 0x0000000a0b0a7211 */ /* 0x000fe200078e10ff */
[----:B------:R-:W4:Y:S03]  /*11e30*/  LDL R7, [R7] ;  /* 0x0000000007077983 */ /* 0x000f260000100800 */
[----:B------:R-:W-:Y:S01]  /*11e40*/  IADD3 R31, R33, R8, RZ ;  /* 0x00000008211f7210 */ /* 0x000fe20007ffe0ff */
[----:B------:R1:W5:Y:S01]  /*11e50*/  LDL R32, [R10] ;  /* 0x000000000a207983 */ /* 0x0003620000100800 */
[----:B------:R-:W-:-:S02]  /*11e60*/  IADD3 R30, R8, R10, RZ ;  /* 0x0000000a081e7210 */ /* 0x000fc40007ffe0ff */
[-C--:B------:R-:W-:Y:S01]  /*11e70*/  IADD3 R29, R31, R8.reuse, RZ ;  /* 0x000000081f1d7210 */ /* 0x080fe20007ffe0ff */
[----:B------:R-:W5:Y:S02]  /*11e80*/  LDL R33, [R33] ;  /* 0x0000000021217983 */ /* 0x000f640000100800 */
[--C-:B------:R-:W-:Y:S02]  /*11e90*/  IMAD.IADD R17, R30, 0x1, R8.reuse ;  /* 0x000000011e117824 */ /* 0x100fe400078e0208 */
[----:B------:R-:W-:Y:S01]  /*11ea0*/  IMAD.IADD R28, R29, 0x1, R8 ;  /* 0x000000011d1c7824 */ /* 0x000fe200078e0208 */
[----:B------:R-:W5:Y:S02]  /*11eb0*/  LDL R31, [R31] ;  /* 0x000000001f1f7983 */ /* 0x000f640000100800 */
[-C--:B------:R-:W-:Y:S02]  /*11ec0*/  IADD3 R27, R17, R8.reuse, RZ ;  /* 0x00000008111b7210 */ /* 0x080fe40007ffe0ff */
[----:B------:R-:W5:Y:S01]  /*11ed0*/  LDL R30, [R30] ;  /* 0x000000001e1e7983 */ /* 0x000f620000100800 */
[----:B------:R-:W-:-:S02]  /*11ee0*/  IADD3 R26, R28, R8, RZ ;  /* 0x000000081c1a7210 */ /* 0x000fc40007ffe0ff */
[-C--:B------:R-:W-:Y:S01]  /*11ef0*/  IADD3 R25, R27, R8.reuse, RZ ;  /* 0x000000081b197210 */ /* 0x080fe20007ffe0ff */
[----:B------:R-:W5:Y:S01]  /*11f00*/  LDL R29, [R29] ;  /* 0x000000001d1d7983 */ /* 0x000f620000100800 */
[----:B------:R-:W-:-:S03]  /*11f10*/  IADD3 R24, R26, R8, RZ ;  /* 0x000000081a187210 */ /* 0x000fc60007ffe0ff */
[----:B------:R-:W5:Y:S01]  /*11f20*/  LDL R17, [R17] ;  /* 0x0000000011117983 */ /* 0x000f620000100800 */
[----:B------:R-:W-:-:S03]  /*11f30*/  IMAD.IADD R23, R25, 0x1, R8 ;  /* 0x0000000119177824 */ /* 0x000fc600078e0208 */
[----:B------:R-:W5:Y:S01]  /*11f40*/  LDL R28, [R28] ;  /* 0x000000001c1c7983 */ /* 0x000f620000100800 */
[----:B------:R-:W-:-:S03]  /*11f50*/  IMAD.IADD R22, R24, 0x1, R8 ;  /* 0x0000000118167824 */ /* 0x000fc600078e0208 */
[----:B------:R-:W5:Y:S01]  /*11f60*/  LDL R27, [R27] ;  /* 0x000000001b1b7983 */ /* 0x000f620000100800 */
[----:B-1----:R-:W-:-:S03]  /*11f70*/  IADD3 R10, R23, R8, RZ ;  /* 0x00000008170a7210 */ /* 0x002fc60007ffe0ff */
[----:B------:R-:W5:Y:S01]  /*11f80*/  LDL R26, [R26] ;  /* 0x000000001a1a7983 */ /* 0x000f620000100800 */
[----:B------:R-:W-:-:S03]  /*11f90*/  IADD3 R16, R22, R8, RZ ;  /* 0x0000000816107210 */ /* 0x000fc60007ffe0ff */
[----:B------:R-:W5:Y:S04]  /*11fa0*/  LDL R25, [R25] ;  /* 0x0000000019197983 */ /* 0x000f680000100800 */
[----:B------:R-:W5:Y:S01]  /*11fb0*/  LDL R24, [R24] ;  /* 0x0000000018187983 */ /* 0x000f620000100800 */
[----:B0-----:R-:W-:-:S03]  /*11fc0*/  IMAD.IADD R14, R16, 0x1, R8 ;  /* 0x00000001100e7824 */ /* 0x001fc600078e0208 */
[----:B------:R-:W5:Y:S04]  /*11fd0*/  LDL R23, [R23] ;  /* 0x0000000017177983 */ /* 0x000f680000100800 */
[----:B------:R0:W5:Y:S04]  /*11fe0*/  LDL R15, [R10] ;  /* 0x000000000a0f7983 */ /* 0x0001680000100800 */
[----:B------:R-:W5:Y:S01]  /*11ff0*/  LDL R22, [R22] ;  /* 0x0000000016167983 */ /* 0x000f620000100800 */
[----:B0-----:R-:W-:-:S03]  /*12000*/  IADD3 R10, R10, R8, RZ ;  /* 0x000000080a0a7210 */ /* 0x001fc60007ffe0ff */
[----:B------:R-:W5:Y:S01]  /*12010*/  LDL R16, [R16] ;  /* 0x0000000010107983 */ /* 0x000f620000100800 */
[----:B------:R-:W-:-:S03]  /*12020*/  IADD3 R11, R10, R8, RZ ;  /* 0x000000080a0b7210 */ /* 0x000fc60007ffe0ff */
[----:B------:R-:W5:Y:S01]  /*12030*/  LDL R14, [R14] ;  /* 0x000000000e0e7983 */ /* 0x000f620000100800 */
[----:B------:R-:W-:-:S03]  /*12040*/  IADD3 R12, R11, R8, RZ ;  /* 0x000000080b0c7210 */ /* 0x000fc60007ffe0ff */
[----:B------:R-:W5:Y:S04]  /*12050*/  LDL R10, [R10] ;  /* 0x000000000a0a7983 */ /* 0x000f680000100800 */
[----:B------:R-:W5:Y:S01]  /*12060*/  LDL R11, [R11] ;  /* 0x000000000b0b7983 */ /* 0x000f620000100800 */
[----:B------:R-:W-:-:S03]  /*12070*/  IMAD.IADD R40, R12, 0x1, R8 ;  /* 0x000000010c287824 */ /* 0x000fc600078e0208 */
[----:B------:R-:W5:Y:S02]  /*12080*/  LDL R12, [R12] ;  /* 0x000000000c0c7983 */ /* 0x000f640000100800 */
[----:B------:R-:W-:Y:S02]  /*12090*/  IADD3 R41, R40, R8, RZ ;  /* 0x0000000828297210 */ /* 0x000fe40007ffe0ff */
[----:B------:R0:W5:Y:S04]  /*120a0*/  LDL R8, [R40] ;  /* 0x0000000028087983 */ /* 0x0001680000100800 */
[----:B0-----:R0:W5:Y:S02]  /*120b0*/  LDL R40, [R41] ;  /* 0x0000000029287983 */ /* 0x0011640000100800 */
[----:B0-----:R-:W-:-:S06]  /*120c0*/  MOV R41, R3 ;  /* 0x0000000300297202 */ /* 0x001fcc0000000f00 */
[----:B------:R-:W2:Y:S01]  /*120d0*/  @P0 MUFU.RCP R41, R3 ;  /* 0x0000000300290308 */ /* 0x000ea20000001000 */
[----:B------:R-:W-:-:S05]  /*120e0*/  FSET.BF.LEU.FTZ.AND R42, |R3|, 1, PT ;  /* 0x3f800000032a780a */ /* 0x000fca000381b200 */
[----:B--2---:R-:W-:-:S04]  /*120f0*/  FFMA.FTZ R6, R42, R41, R6 ;  /* 0x000000292a067223 */ /* 0x004fc80000010006 */
[-C--:B---3--:R-:W-:Y:S02]  /*12100*/  FFMA.FTZ R0, R6, R41.reuse, R0 ;  /* 0x0000002906007223 */ /* 0x088fe40000010000 */
[----:B------:R-:W-:Y:S01]  /*12110*/  IMAD.MOV.U32 R6, RZ, RZ, 0x3bc6a26b ;  /* 0x3bc6a26bff067424 */ /* 0x000fe200078e00ff */
[----:B------:R-:W-:Y:S01]  /*12120*/  @P0 MOV R6, 0x4c5914c6 ;  /* 0x4c5914c600060802 */ /* 0x000fe20000000f00 */
[----:B----4-:R-:W-:-:S04]  /*12130*/  FFMA.FTZ R0, R0, R41, R7 ;  /* 0x0000002900007223 */ /* 0x010fc80000010007 */
[----:B-----5:R-:W-:Y:S02]  /*12140*/  FFMA.FTZ R6, R41, R6, R32 ;  /* 0x0000000629067223 */ /* 0x020fe40000010020 */
[----:B------:R-:W-:-:S04]  /*12150*/  FFMA.FTZ R0, R0, R41, R33 ;  /* 0x0000002900007223 */ /* 0x000fc80000010021 */
[-C--:B------:R-:W-:Y:S02]  /*12160*/  FFMA.FTZ R0, R0, R41.reuse, R31 ;  /* 0x0000002900007223 */ /* 0x080fe4000001001f */
[-C--:B------:R-:W-:Y:S02]  /*12170*/  FFMA.FTZ R6, R6, R41.reuse, R30 ;  /* 0x0000002906067223 */ /* 0x080fe4000001001e */
[-C--:B------:R-:W-:Y:S01]  /*12180*/  FFMA.FTZ R0, R0, R41.reuse, R29 ;  /* 0x0000002900007223 */ /* 0x080fe2000001001d */
[----:B------:R-:W0:Y:S01]  /*12190*/  @P0 MUFU.LG2 R7, R3 ;  /* 0x0000000300070308 */ /* 0x000e220000000c00 */
[-C--:B------:R-:W-:Y:S02]  /*121a0*/  FFMA.FTZ R6, R6, R41.reuse, R17 ;  /* 0x0000002906067223 */ /* 0x080fe40000010011 */
[-C--:B------:R-:W-:Y:S02]  /*121b0*/  FFMA.FTZ R0, R0, R41.reuse, R28 ;  /* 0x0000002900007223 */ /* 0x080fe4000001001c */
[----:B------:R-:W-:-:S02]  /*121c0*/  FFMA.FTZ R6, R6, R41, R27 ;  /* 0x0000002906067223 */ /* 0x000fc4000001001b */
[-C--:B------:R-:W-:Y:S02]  /*121d0*/  FFMA.FTZ R0, R0, R41.reuse, R26 ;  /* 0x0000002900007223 */ /* 0x080fe4000001001a */
[-C--:B------:R-:W-:Y:S02]  /*121e0*/  FFMA.FTZ R6, R6, R41.reuse, R25 ;  /* 0x0000002906067223 */ /* 0x080fe40000010019 */
[-C--:B------:R-:W-:Y:S02]  /*121f0*/  FFMA.FTZ R0, R0, R41.reuse, R24 ;  /* 0x0000002900007223 */ /* 0x080fe40000010018 */
[----:B------:R-:W-:Y:S02]  /*12200*/  FFMA.FTZ R6, R6, R41, R23 ;  /* 0x0000002906067223 */ /* 0x000fe40000010017 */
[----:B0-----:R-:W-:Y:S02]  /*12210*/  @P0 FMUL.FTZ R7, RZ, R7 ;  /* 0x00000007ff070220 */ /* 0x001fe40000410000 */
[----:B------:R-:W-:-:S02]  /*12220*/  FFMA.FTZ R6, R6, R41, R15 ;  /* 0x0000002906067223 */ /* 0x000fc4000001000f */
[----:B------:R-:W-:-:S04]  /*12230*/  FFMA.FTZ R0, R0, R41, R22 ;  /* 0x0000002900007223 */ /* 0x000fc80000010016 */
[-C--:B------:R-:W-:Y:S01]  /*12240*/  FFMA.FTZ R0, R0, R41.reuse, R16 ;  /* 0x0000002900007223 */ /* 0x080fe20000010010 */
[----:B------:R-:W0:Y:S03]  /*12250*/  @P0 MUFU.EX2 R7, R7 ;  /* 0x0000000700070308 */ /* 0x000e260000000800 */
[-C--:B------:R-:W-:Y:S02]  /*12260*/  FFMA.FTZ R0, R0, R41.reuse, R14 ;  /* 0x0000002900007223 */ /* 0x080fe4000001000e */
[----:B------:R-:W-:-:S04]  /*12270*/  FFMA.FTZ R6, R6, R41, R10 ;  /* 0x0000002906067223 */ /* 0x000fc8000001000a */
[-C--:B------:R-:W-:Y:S01]  /*12280*/  FFMA.FTZ R6, R6, R41.reuse, R11 ;  /* 0x0000002906067223 */ /* 0x080fe2000001000b */
[----:B------:R-:W1:Y:S03]  /*12290*/  MUFU.RCP R0, R0 ;  /* 0x0000000000007308 */ /* 0x000e660000001000 */
[-C--:B------:R-:W-:Y:S02]  /*122a0*/  FFMA.FTZ R6, R6, R41.reuse, R12 ;  /* 0x0000002906067223 */ /* 0x080fe4000001000c */
[----:B------:R-:W-:Y:S02]  /*122b0*/  FADD.FTZ R10, R3, 6.0246801376342773438 ;  /* 0x40c0ca2e030a7421 */ /* 0x000fe40000010000 */
[----:B------:R-:W-:Y:S02]  /*122c0*/  FFMA.FTZ R6, R6, R41, R8 ;  /* 0x0000002906067223 */ /* 0x000fe40000010008 */
[----:B------:R-:W-:-:S02]  /*122d0*/  FADD.FTZ R10, R10, -0.5 ;  /* 0xbf0000000a0a7421 */ /* 0x000fc40000010000 */
[----:B------:R-:W-:Y:S02]  /*122e0*/  FFMA.FTZ R6, R6, R41, R40 ;  /* 0x0000002906067223 */ /* 0x000fe40000010028 */
[----:B------:R-:W-:Y:S02]  /*122f0*/  FMUL.FTZ R8, R10, 0.36787945032119750977 ;  /* 0x3ebc5ab20a087820 */ /* 0x000fe40000410000 */
        /* <DEDUP_REMOVED lines=8> */
[----:B------:R-:W0:Y:S01]  /*12380*/  MUFU.RCP R6, R10 ;  /* 0x0000000a00067308 */ /* 0x000e220000001000 */
[----:B------:R-:W-:Y:S01]  /*12390*/  FMUL.FTZ R12, R10, 1 ;  /* 0x3f8000000a0c7820 */ /* 0x000fe20000410000 */
[----:B------:R-:W-:Y:S01]  /*123a0*/  MOV R16, 0x3e800000 ;  /* 0x3e80000000107802 */ /* 0x000fe20000000f00 */
[----:B------:R-:W-:Y:S01]  /*123b0*/  FADD.FTZ R9, R9, -6.0246801376342773438 ;  /* 0xc0c0ca2e09097421 */ /* 0x000fe20000010000 */
[----:B------:R-:W-:Y:S01]  /*123c0*/  MOV R15, 0x3d39bf78 ;  /* 0x3d39bf78000f7802 */ /* 0x000fe20000000f00 */
[----:B------:R-:W-:Y:S01]  /*123d0*/  IMAD.MOV.U32 R8, RZ, RZ, 0x1 ;  /* 0x00000001ff087424 */ /* 0x000fe200078e00ff */
[----:B------:R-:W-:Y:S01]  /*123e0*/  DMUL R20, R20, c[0x2][0x8] ;  /* 0x0080020014147a28 */ /* 0x000fe20000000000 */
[----:B------:R-:W-:Y:S01]  /*123f0*/  FADD.FTZ R9, R9, 0.5 ;  /* 0x3f00000009097421 */ /* 0x000fe20000010000 */
[----:B------:R-:W1:Y:S01]  /*12400*/  F2F.F64.F32 R12, R12 ;  /* 0x0000000c000c7310 */ /* 0x000e620000201800 */
[----:B------:R-:W-:Y:S02]  /*12410*/  BSSY B3, `(.L_x_1911) ;  /* 0x0000026000037945 */ /* 0x000fe40003800000 */
[----:B0-----:R-:W-:-:S04]  /*12420*/  FMUL.FTZ R6, R9, R6 ;  /* 0x0000000609067220 */ /* 0x001fc80000410000 */
[C---:B------:R-:W-:Y:S01]  /*12430*/  FADD.FTZ.RZ R7, R6.reuse, 1 ;  /* 0x3f80000006077421 */ /* 0x040fe2000001c000 */
[----:B------:R-:W-:Y:S01]  /*12440*/  ISETP.GE.U32.AND P0, PT, R6, 0x7f800000, PT ;  /* 0x7f8000000600780c */ /* 0x000fe20003f06070 */
[----:B-1----:R-:W0:Y:S03]  /*12450*/  MUFU.RCP64H R9, R13 ;  /* 0x0000000d00097308 */ /* 0x002e260000001800 */
[----:B------:R-:W-:-:S04]  /*12460*/  IADD3 R7, R7, -0x3f400000, RZ ;  /* 0xc0c0000007077810 */ /* 0x000fc80007ffe0ff */
[----:B------:R-:W-:-:S04]  /*12470*/  LOP3.LUT R14, R7, 0xff800000, RZ, 0xc0, !PT ;  /* 0xff800000070e7812 */ /* 0x000fc800078ec0ff */
[----:B------:R-:W-:Y:S02]  /*12480*/  IADD3 R10, -R14, 0x40800000, RZ ;  /* 0x408000000e0a7810 */ /* 0x000fe40007ffe1ff */
[----:B------:R-:W-:-:S03]  /*12490*/  IADD3 R7, R6, -R14, RZ ;  /* 0x8000000e06077210 */ /* 0x000fc60007ffe0ff */
[----:B------:R-:W-:Y:S01]  /*124a0*/  FFMA.FTZ R16, R10, R16, -1 ;  /* 0xbf8000000a107423 */ /* 0x000fe20000010010 */
[----:B0-----:R-:W0:-:S03]  /*124b0*/  DFMA R10, -R12, R8, 1 ;  /* 0x3ff000000c0a742b */ /* 0x001e060000000108 */
[----:B------:R-:W-:Y:S02]  /*124c0*/  FADD.FTZ R7, R7, R16 ;  /* 0x0000001007077221 */ /* 0x000fe40000010000 */
[----:B------:R-:W1:Y:S02]  /*124d0*/  I2F R16, R14 ;  /* 0x0000000e00107306 */ /* 0x000e640000201400 */
[----:B------:R-:W-:Y:S01]  /*124e0*/  FFMA.FTZ R15, R7, -R15, 0.10546888411045074463 ;  /* 0x3dd80012070f7423 */ /* 0x000fe2000001080f */
[----:B0-----:R-:W0:-:S03]  /*124f0*/  DFMA R10, R10, R10, R10 ;  /* 0x0000000a0a0a722b */ /* 0x001e06000000000a */
[----:B------:R-:W-:-:S03]  /*12500*/  FFMA.FTZ R15, R7, R15, -0.13229703903198242188 ;  /* 0xbe0778e0070f7423 */ /* 0x000fc6000001000f */
[----:B0-----:R-:W0:Y:S01]  /*12510*/  DFMA R8, R8, R10, R8 ;  /* 0x0000000a0808722b */ /* 0x001e220000000008 */
[----:B------:R-:W-:-:S04]  /*12520*/  FFMA.FTZ R15, R7, R15, 0.14491446316242218018 ;  /* 0x3e146475070f7423 */ /* 0x000fc8000001000f */
[C---:B------:R-:W-:Y:S01]  /*12530*/  FFMA.FTZ R15, R7.reuse, R15, -0.16641564667224884033 ;  /* 0xbe2a68dd070f7423 */ /* 0x040fe2000001000f */
[----:B0-----:R-:W0:Y:S01]  /*12540*/  DFMA R10, -R12, R8, 1 ;  /* 0x3ff000000c0a742b */ /* 0x001e220000000108 */
[----:B-1----:R-:W-:Y:S02]  /*12550*/  FMUL.FTZ R16, R16, 1.1920928955078125e-07 ;  /* 0x3400000010107820 */ /* 0x002fe40000410000 */
        /* <DEDUP_REMOVED lines=17> */
.L_x_1912:
[----:B01----:R-:W-:Y:S05]  /*12670*/  BSYNC B3 ;  /* 0x0000000000037941 */ /* 0x003fea0003800000 */
.L_x_1911:
        /* <DEDUP_REMOVED lines=8> */
[----:B------:R-:W-:Y:S01]  /*12700*/  MOV R26, R20 ;  /* 0x00000014001a7202 */ /* 0x000fe20000000f00 */
[----:B------:R-:W-:Y:S01]  /*12710*/  IMAD.MOV.U32 R7, RZ, RZ, R12 ;  /* 0x000000ffff077224 */ /* 0x000fe200078e000c */
[----:B------:R-:W-:-:S02]  /*12720*/  MOV R27, R21 ;  /* 0x00000015001b7202 */ /* 0x000fc40000000f00 */
[----:B------:R-:W-:Y:S02]  /*12730*/  MOV R6, 0x12750 ;  /* 0x0001275000067802 */ /* 0x000fe40000000f00 */
[----:B0-----:R-:W-:Y:S05]  /*12740*/  CALL.REL.NOINC `($__internal_8_$__cuda_sm20_div_rn_f64_full) ;  /* 0x00014c9000007944 */ /* 0x001fea0003c00000 */
[----:B------:R-:W-:Y:S02]  /*12750*/  MOV R9, R15 ;  /* 0x0000000f00097202 */ /* 0x000fe40000000f00 */
.L_x_1914:
[----:B------:R-:W-:Y:S05]  /*12760*/  BSYNC B3 ;  /* 0x0000000000037941 */ /* 0x000fea0003800000 */
.L_x_1913:
[----:B0-----:R-:W0:Y:S01]  /*12770*/  DADD R10, R10, R8 ;  /* 0x000000000a0a7229 */ /* 0x001e220000000008 */
        /* <DEDUP_REMOVED lines=38> */
.L_x_1916:
[----:B-1----:R-:W-:Y:S05]  /*129e0*/  BSYNC B3 ;  /* 0x0000000000037941 */ /* 0x002fea0003800000 */
.L_x_1915:
[----:B------:R-:W1:-:S06]  /*129f0*/  DMUL R8, R8, R14 ;  /* 0x0000000e08087228 */ /* 0x000e4c0000000000 */
[----:B01----:R-:W0:Y:S01]  /*12a00*/  F2F.F32.F64 R6, R8 ;  /* 0x0000000800067310 */ /* 0x003e220000301000 */
[----:B------:R-:W0:-:S14]  /*12a10*/  DSETP.GEU.AND P0, PT, |R8|, c[0x2][0x68], PT ;  /* 0x00801a000800762a */ /* 0x000e1c0003f0e200 */
[----:B0-----:R-:W-:Y:S01]  /*12a20*/  @!P0 FMUL R6, R6, 1.175494350822287508e-38 ;  /* 0x0080000006068820 */ /* 0x001fe20000400000 */
[----:B------:R-:W-:Y:S05]  /*12a30*/  BRA `(.L_x_1917) ;  /* 0x00000e7000007947 */ /* 0x000fea0003800000 */
.L_x_1910:
        /* <DEDUP_REMOVED lines=10> */
.L_x_1909:
[----:B------:R-:W-:Y:S01]  /*12ae0*/  FSETP.GE.FTZ.AND P0, PT, |R3|, 3, PT ;  /* 0x404000000300780b */ /* 0x000fe20003f16200 */
[----:B------:R-:W-:-:S12]  /*12af0*/  BSSY B3, `(.L_x_1918) ;  /* 0x000007c000037945 */ /* 0x000fd80003800000 */
[----:B------:R-:W-:Y:S05]  /*12b00*/  @!P0 BRA `(.L_x_1919) ;  /* 0x0000037000008947 */ /* 0x000fea0003800000 */
[----:B------:R-:W-:-:S13]  /*12b10*/  FSETP.GE.FTZ.AND P0, PT, |R3|, 7.8000001907348632812, PT ;  /* 0x40f9999a0300780b */ /* 0x000fda0003f16200 */
[----:B------:R-:W-:Y:S05]  /*12b20*/  @!P0 BRA `(.L_x_1920) ;  /* 0x0000028000008947 */ /* 0x000fea0003800000 */
        /* <DEDUP_REMOVED lines=14> */
[----:B0-----:R-:W-:Y:S01]  /*12c10*/  FFMA.FTZ R8, R8, 1.1920928955078125e-07, R9 ;  /* 0x3400000008087823 */ /* 0x001fe20000010009 */
[----:B------:R-:W-:Y:S01]  /*12c20*/  HFMA2.MMA R9, -RZ, RZ, 0.78662109375, -1877 ;  /* 0x3a4be755ff097435 */ /* 0x000fe200000001ff */
[----:B------:R-:W-:-:S04]  /*12c30*/  FFMA.FTZ R6, R7, R6, -0.16684235632419586182 ;  /* 0xbe2ad8b907067423 */ /* 0x000fc80000010006 */
        /* <DEDUP_REMOVED lines=9> */
[C---:B------:R-:W-:Y:S01]  /*12cd0*/  @P0 FFMA.FTZ R8, R0.reuse, R7, +INF ;  /* 0x7f80000000080423 */ /* 0x040fe20000010007 */
[----:B------:R-:W-:Y:S01]  /*12ce0*/  FSETP.NEU.FTZ.AND P0, PT, R0, RZ, PT ;  /* 0x000000ff0000720b */ /* 0x000fe20003f1d000 */
[----:B0-----:R-:W-:Y:S02]  /*12cf0*/  FMUL.FTZ R10, R6, R6 ;  /* 0x00000006060a7220 */ /* 0x001fe40000410000 */
[----:B------:R-:W-:Y:S02]  /*12d00*/  FMUL.FTZ R8, R8, 0.5 ;  /* 0x3f00000008087820 */ /* 0x000fe40000410000 */
        /* <DEDUP_REMOVED lines=10> */
.L_x_1920:
[----:B------:R-:W-:-:S04]  /*12db0*/  FADD.FTZ R0, |R3|, -3 ;  /* 0xc040000003007421 */ /* 0x000fc80000010200 */
[----:B------:R-:W-:-:S04]  /*12dc0*/  FADD.FTZ R7, R0, -259.2509765625 ;  /* 0xc381a02000077421 */ /* 0x000fc80000010000 */
[----:B------:R-:W-:-:S04]  /*12dd0*/  FFMA.FTZ R7, R0, R7, -10777.1796875 ;  /* 0xc62864b800077423 */ /* 0x000fc80000010007 */
[C---:B------:R-:W-:Y:S02]  /*12de0*/  FFMA.FTZ R9, R0.reuse, R7, -92685.046875 ;  /* 0xc7b5068600097423 */ /* 0x040fe40000010007 */
[----:B------:R-:W-:Y:S02]  /*12df0*/  IMAD.MOV.U32 R7, RZ, RZ, 0x443b38fb ;  /* 0x443b38fbff077424 */ /* 0x000fe400078e00ff */
[C---:B------:R-:W-:Y:S02]  /*12e00*/  FFMA.FTZ R6, R0.reuse, R9, -206353.578125 ;  /* 0xc849846500067423 */ /* 0x040fe40000010009 */
[C---:B------:R-:W-:Y:S02]  /*12e10*/  FFMA.FTZ R7, R0.reuse, -R7, -12349.7421875 ;  /* 0xc640f6f800077423 */ /* 0x040fe40000010807 */
[----:B------:R-:W0:Y:S02]  /*12e20*/  MUFU.RCP R9, R6 ;  /* 0x0000000600097308 */ /* 0x000e240000001000 */
[----:B------:R-:W-:-:S04]  /*12e30*/  FFMA.FTZ R7, R0, R7, -41061.375 ;  /* 0xc720656000077423 */ /* 0x000fc80000010007 */
[----:B------:R-:W-:-:S04]  /*12e40*/  FFMA.FTZ R7, R0, R7, -48310.6640625 ;  /* 0xc73cb6aa00077423 */ /* 0x000fc80000010007 */
[----:B------:R-:W-:-:S04]  /*12e50*/  FFMA.FTZ R7, R0, R7, -143033.40625 ;  /* 0xc80bae5a00077423 */ /* 0x000fc80000010007 */
[----:B0-----:R-:W-:Y:S01]  /*12e60*/  FFMA.FTZ R0, R7, R9, R0 ;  /* 0x0000000907007223 */ /* 0x001fe20000010000 */
[----:B------:R-:W-:Y:S05]  /*12e70*/  BRA `(.L_x_1921) ;  /* 0x0000043000007947 */ /* 0x000fea0003800000 */
.L_x_1919:
        /* <DEDUP_REMOVED lines=15> */
.L_x_1922:
        /* <DEDUP_REMOVED lines=16> */
.L_x_1923:
        /* <DEDUP_REMOVED lines=26> */
[----:B------:R-:W-:-:S03]  /*13210*/  FSEL R8, RZ, -23, P1 ;  /* 0xc1b80000ff087808 */ /* 0x000fc60000800000 */
        /* <DEDUP_REMOVED lines=9> */
.L_x_1921:
[----:B------:R-:W-:Y:S05]  /*132b0*/  BSYNC B3 ;  /* 0x0000000000037941 */ /* 0x000fea0003800000 */
.L_x_1918:
        /* <DEDUP_REMOVED lines=21> */
[----:B------:R-:W-:-:S03]  /*13410*/  HFMA2.MMA R8, -RZ, RZ, 1.541015625, -0.052001953125 ;  /* 0x3e2aaaa8ff087435 */ /* 0x000fc600000001ff */
[----:B------:R-:W-:Y:S02]  /*13420*/  @P1 IMAD.MOV.U32 R13, RZ, RZ, 0x37cbac00 ;  /* 0x37cbac00ff0d1424 */ /* 0x000fe400078e00ff */
[C---:B------:R-:W-:Y:S01]  /*13430*/  FMUL.FTZ R9, R10.reuse, R10 ;  /* 0x0000000a0a097220 */ /* 0x040fe20000410000 */
[----:B------:R-:W-:-:S03]  /*13440*/  FSEL R10, R10, 1, !P1 ;  /* 0x3f8000000a0a7808 */ /* 0x000fc60004800000 */
[C---:B------:R-:W-:Y:S02]  /*13450*/  @P1 FFMA.FTZ R7, R9.reuse, R13, -0.0013887860113754868507 ;  /* 0xbab607ed09071423 */ /* 0x040fe4000001000d */
[C---:B------:R-:W-:Y:S01]  /*13460*/  FFMA.FTZ R11, R9.reuse, R10, RZ ;  /* 0x0000000a090b7223 */ /* 0x040fe200000100ff */
[----:B------:R-:W-:Y:S01]  /*13470*/  FSEL R8, -R8, -0.4999999701976776123, !P1 ;  /* 0xbeffffff08087808 */ /* 0x000fe20004800100 */
[----:B------:R-:W-:-:S04]  /*13480*/  FFMA.FTZ R7, R9, R7, R14 ;  /* 0x0000000709077223 */ /* 0x000fc8000001000e */
[----:B------:R-:W-:-:S04]  /*13490*/  FFMA.FTZ R7, R9, R7, R8 ;  /* 0x0000000709077223 */ /* 0x000fc80000010008 */
[----:B------:R-:W-:-:S04]  /*134a0*/  FFMA.FTZ R10, R7, R11, R10 ;  /* 0x0000000b070a7223 */ /* 0x000fc8000001000a */
[----:B------:R-:W-:-:S04]  /*134b0*/  @P0 FFMA.FTZ R10, R10, -1, RZ ;  /* 0xbf8000000a0a0823 */ /* 0x000fc800000100ff */
[----:B------:R-:W-:Y:S02]  /*134c0*/  FMUL.FTZ R7, |R3|, |R10| ;  /* 0x4000000a03077220 */ /* 0x000fe40000410200 */
[----:B------:R-:W-:-:S03]  /*134d0*/  IMAD.MOV.U32 R10, RZ, RZ, 0x3e055027 ;  /* 0x3e055027ff0a7424 */ /* 0x000fc600078e00ff */
        /* <DEDUP_REMOVED lines=27> */
.L_x_1926:
[C---:B------:R-:W-:Y:S01]  /*13690*/  FMUL.FTZ R0, |R3|.reuse, 8388608 ;  /* 0x4b00000003007820 */ /* 0x040fe20000410200 */
[----:B------:R-:W-:Y:S02]  /*136a0*/  FSETP.GEU.FTZ.AND P0, PT, |R3|, 1.175494350822287508e-38, PT ;  /* 0x008000000300780b */ /* 0x000fe40003f1e200 */
[----:B------:R-:W-:Y:S02]  /*136b0*/  MOV R8, 0x3e055027 ;  /* 0x3e05502700087802 */ /* 0x000fe40000000f00 */
[----:B------:R-:W-:-:S04]  /*136c0*/  FSEL R11, R0, R11, !P0 ;  /* 0x0000000b000b7208 */ /* 0x000fc80004000000 */
        /* <DEDUP_REMOVED lines=21> */
[----:B------:R-:W-:-:S05]  /*13820*/  FADD.FTZ R0, -R0, -RZ ;  /* 0x800000ff00007221 */ /* 0x000fca0000010100 */
[----:B------:R-:W-:Y:S02]  /*13830*/  FSEL R6, R0, +INF , P0 ;  /* 0x7f80000000067808 */ /* 0x000fe40000000000 */
.L_x_1925:
[----:B------:R-:W-:Y:S05]  /*13840*/  BSYNC B3 ;  /* 0x0000000000037941 */ /* 0x000fea0003800000 */
.L_x_1924:
[----:B------:R-:W-:-:S04]  /*13850*/  FFMA.FTZ R7, R3, R12, -R2 ;  /* 0x0000000c03077223 */ /* 0x000fc80000010802 */
[----:B------:R-:W-:Y:S02]  /*13860*/  FADD.FTZ R7, R7, -R6 ;  /* 0x8000000607077221 */ /* 0x000fe40000010000 */
[----:B------:R-:W-:-:S03]  /*13870*/  IMAD.MOV.U32 R6, RZ, RZ, RZ ;  /* 0x000000ffff067224 */ /* 0x000fc600078e00ff */
[----:B------:R-:W-:-:S13]  /*13880*/  FSETP.GEU.FTZ.AND P0, PT, R7, -88.72283935546875, PT ;  /* 0xc2b172180700780b */ /* 0x000fda0003f1e000 */
[----:B------:R-:W-:-:S04]  /*13890*/  @P0 FMUL.FTZ R0, R7, 1.4426950216293334961 ;  /* 0x3fb8aa3b07000820 */ /* 0x000fc80000410000 */
[----:B------:R0:W1:Y:S03]  /*138a0*/  @P0 MUFU.EX2 R6, R0 ;  /* 0x0000000000060308 */ /* 0x0000660000000800 */
.L_x_1917:
[----:B------:R-:W-:Y:S05]  /*138b0*/  BSYNC B0 ;  /* 0x0000000000007941 */ /* 0x000fea0003800000 */
.L_x_1908:
        /* <DEDUP_REMOVED lines=9> */
.L_x_1930:
        /* <DEDUP_REMOVED lines=11> */
.L_x_1929:
[----:B------:R-:W0:Y:S01]  /*13a00*/  MUFU.RCP R3, R3 ;  /* 0x0000000300037308 */ /* 0x000e220000001000 */
[----:B------:R-:W-:-:S04]  /*13a10*/  FMUL.FTZ R0, R8, R6 ;  /* 0x0000000608007220 */ /* 0x000fc80000410000 */
[----:B0-----:R-:W-:-:S03]  /*13a20*/  FMUL.FTZ R0, R0, R3 ;  /* 0x0000000300007220 */ /* 0x001fc60000410000 */
.L_x_1928:
[----:B------:R-:W-:Y:S05]  /*13a30*/  BSYNC B0 ;  /* 0x0000000000007941 */ /* 0x000fea0003800000 */
.L_x_1927:
[----:B------:R-:W-:Y:S01]  /*13a40*/  FADD.FTZ R6, -R0, 1 ;  /* 0x3f80000000067421 */ /* 0x000fe20000010100 */
[----:B------:R-:W-:Y:S05]  /*13a50*/  BRA `(.L_x_1877) ;  /* 0x0001394000007947 */ /* 0x000fea0003800000 */
.L_x_1884:
        /* <DEDUP_REMOVED lines=10> */
.L_x_1933:
        /* <DEDUP_REMOVED lines=14> */
.L_x_1932:
        /* <DEDUP_REMOVED lines=8> */
[----:B------:R-:W-:-:S04]  /*13c60*/  FSETP.GEU.FTZ.AND P0, PT, |R9|, 1.175494350822287508e-38, PT ;  /* 0x008000000900780b */ /* 0x000fc80003f1e200 */
[----:B------:R-:W-:Y:S02]  /*13c70*/  FSEL R0, R7, R10, !P0 ;  /* 0x0000000a07007208 */ /* 0x000fe40004000000 */
[----:B------:R-:W-:Y:S02]  /*13c80*/  MOV R7, 0x3e055027 ;  /* 0x3e05502700077802 */ /* 0x000fe40000000f00 */
[C---:B------:R-:W-:Y:S02]  /*13c90*/  IADD3 R12, R0.reuse, -0x3f2aaaab, RZ ;  /* 0xc0d55555000c7810 */ /* 0x040fe40007ffe0ff */
[----:B------:R-:W-:Y:S02]  /*13ca0*/  ISETP.GE.U32.AND P1, PT, R0, 0x7f800000, PT ;  /* 0x7f8000000000780c */ /* 0x000fe40003f26070 */
[----:B------:R-:W-:Y:S02]  /*13cb0*/  LOP3.LUT R12, R12, 0xff800000, RZ, 0xc0, !PT ;  /* 0xff8000000c0c7812 */ /* 0x000fe400078ec0ff */
[----:B------:R-:W-:-:S02]  /*13cc0*/  FSEL R13, RZ, -23, P0 ;  /* 0xc1b80000ff0d7808 */ /* 0x000fc40000000000 */
[C---:B------:R-:W-:Y:S01]  /*13cd0*/  FSETP.NEU.FTZ.AND P0, PT, R0.reuse, RZ, PT ;  /* 0x000000ff0000720b */ /* 0x040fe20003f1d000 */
[----:B------:R-:W-:Y:S02]  /*13ce0*/  IMAD.IADD R8, R0, 0x1, -R12 ;  /* 0x0000000100087824 */ /* 0x000fe400078e0a0c */
[----:B------:R-:W0:Y:S02]  /*13cf0*/  I2F R12, R12 ;  /* 0x0000000c000c7306 */ /* 0x000e240000201400 */
[----:B------:R-:W-:-:S04]  /*13d00*/  FADD.FTZ R8, R8, -1 ;  /* 0xbf80000008087421 */ /* 0x000fc80000010000 */
[----:B------:R-:W-:-:S04]  /*13d10*/  FFMA.FTZ R7, R8, -R7, 0.14084610342979431152 ;  /* 0x3e1039f608077423 */ /* 0x000fc80000010807 */
[----:B------:R-:W-:-:S04]  /*13d20*/  FFMA.FTZ R7, R8, R7, -0.12148627638816833496 ;  /* 0xbdf8cdcc08077423 */ /* 0x000fc80000010007 */
[----:B------:R-:W-:Y:S02]  /*13d30*/  FFMA.FTZ R7, R8, R7, 0.13980610668659210205 ;  /* 0x3e0f295508077423 */ /* 0x000fe40000010007 */
        /* <DEDUP_REMOVED lines=16> */
[C---:B------:R-:W-:Y:S01]  /*13e40*/  FADD.FTZ R0, |R9|.reuse, -0.5 ;  /* 0xbf00000009007421 */ /* 0x040fe20000010200 */
        /* <DEDUP_REMOVED lines=10> */
.L_x_1936:
        /* <DEDUP_REMOVED lines=13> */
.L_x_1935:
        /* <DEDUP_REMOVED lines=15> */
.L_x_1938:
        /* <DEDUP_REMOVED lines=16> */
.L_x_1939:
        /* <DEDUP_REMOVED lines=36> */
.L_x_1937:
[----:B------:R-:W-:Y:S05]  /*143f0*/  BSYNC B0 ;  /* 0x0000000000007941 */ /* 0x000fea0003800000 */
.L_x_1934:
        /* <DEDUP_REMOVED lines=61> */
.L_x_1942:
        /* <DEDUP_REMOVED lines=26> */
.L_x_1941:
[----:B------:R-:W-:Y:S05]  /*14970*/  BSYNC B0 ;  /* 0x0000000000007941 */ /* 0x000fea0003800000 */
.L_x_1940:
[----:B------:R-:W-:Y:S01]  /*14980*/  FSETP.GE.FTZ.AND P0, PT, |R3|, 3, PT ;  /* 0x404000000300780b */ /* 0x000fe20003f16200 */
[----:B------:R-:W-:-:S12]  /*14990*/  BSSY B0, `(.L_x_1943) ;  /* 0x000007c000007945 */ /* 0x000fd80003800000 */
[----:B------:R-:W-:Y:S05]  /*149a0*/  @!P0 BRA `(.L_x_1944) ;  /* 0x0000037000008947 */ /* 0x000fea0003800000 */
[----:B------:R-:W-:-:S13]  /*149b0*/  FSETP.GE.FTZ.AND P0, PT, |R3|, 7.8000001907348632812, PT ;  /* 0x40f9999a0300780b */ /* 0x000fda0003f16200 */
[----:B------:R-:W-:Y:S05]  /*149c0*/  @!P0 BRA `(.L_x_1945) ;  /* 0x0000028000008947 */ /* 0x000fea0003800000 */
[C---:B------:R-:W-:Y:S01]  /*149d0*/  FMUL.FTZ R8, |R3|.reuse, 8388608 ;  /* 0x4b00000003087820 */ /* 0x040fe20000410200 */
[----:B------:R-:W-:-:S04]  /*149e0*/  FSETP.GEU.FTZ.AND P1, PT, |R3|, 1.175494350822287508e-38, PT ;  /* 0x008000000300780b */ /* 0x000fc80003f3e200 */
[----:B------:R-:W-:Y:S01]  /*149f0*/  FSEL R7, R8, R11, !P1 ;  /* 0x0000000b08077208 */ /* 0x000fe20004800000 */
[----:B------:R-:W-:Y:S01]  /*14a00*/  HFMA2.MMA R8, -RZ, RZ, 1.5048828125, 33.21875 ;  /* 0x3e055027ff087435 */ /* 0x000fe200000001ff */
        /* <DEDUP_REMOVED lines=22> */
[C---:B------:R-:W-:Y:S01]  /*14b70*/  @P0 FFMA.FTZ R10, R7.reuse, R9, +INF ;  /* 0x7f800000070a0423 */ /* 0x040fe20000010009 */
[----:B------:R-:W-:Y:S01]  /*14b80*/  FSETP.NEU.FTZ.AND P0, PT, R7, RZ, PT ;  /* 0x000000ff0700720b */ /* 0x000fe20003f1d000 */
        /* <DEDUP_REMOVED lines=12> */
.L_x_1945:
        /* <DEDUP_REMOVED lines=13> */
.L_x_1944:
        /* <DEDUP_REMOVED lines=15> */
.L_x_1947:
        /* <DEDUP_REMOVED lines=16> */
.L_x_1948:
        /* <DEDUP_REMOVED lines=36> */
.L_x_1946:
[----:B------:R-:W-:Y:S05]  /*15150*/  BSYNC B0 ;  /* 0x0000000000007941 */ /* 0x000fea0003800000 */
.L_x_1943:
        /* <DEDUP_REMOVED lines=61> */
.L_x_1951:
[C---:B------:R-:W-:Y:S01]  /*15530*/  FMUL.FTZ R10, |R3|.reuse, 8388608 ;  /* 0x4b000000030a7820 */ /* 0x040fe20000410200 */
[----:B------:R-:W-:-:S04]  /*15540*/  FSETP.GEU.FTZ.AND P0, PT, |R3|, 1.175494350822287508e-38, PT ;  /* 0x008000000300780b */ /* 0x000fc80003f1e200 */
[----:B------:R-:W-:Y:S02]  /*15550*/  FSEL R11, R10, R11, !P0 ;  /* 0x0000000b0a0b7208 */ /* 0x000fe40004000000 */
[----:B------:R-:W-:Y:S02]  /*15560*/  MOV R10, 0x3e055027 ;  /* 0x3e055027000a7802 */ /* 0x000fe40000000f00 */
        /* <DEDUP_REMOVED lines=23> */
.L_x_1950:
[----:B------:R-:W-:Y:S05]  /*156e0*/  BSYNC B0 ;  /* 0x0000000000007941 */ /* 0x000fea0003800000 */
.L_x_1949:
        /* <DEDUP_REMOVED lines=33> */
.L_x_1931:
        /* <DEDUP_REMOVED lines=9> */
[----:B------:R-:W-:Y:S01]  /*15990*/  IMAD.MOV.U32 R12, RZ, RZ, 0x3bc6a26b ;  /* 0x3bc6a26bff0c7424 */ /* 0x000fe200078e00ff */
[----:B------:R-:W-:Y:S01]  /*159a0*/  MOV R13, 0x3f0284fc ;  /* 0x3f0284fc000d7802 */ /* 0x000fe20000000f00 */
[----:B------:R-:W-:Y:S01]  /*159b0*/  IMAD.MOV.U32 R15, RZ, RZ, 0x43e0f8e7 ;  /* 0x43e0f8e7ff0f7424 */ /* 0x000fe200078e00ff */
[----:B------:R-:W-:Y:S01]  /*159c0*/  FSETP.GT.FTZ.AND P0, PT, |R3|, 1, PT ;  /* 0x3f8000000300780b */ /* 0x000fe20003f14200 */
        /* <DEDUP_REMOVED lines=9> */
[----:B------:R-:W-:-:S02]  /*15a60*/  MOV R23, 0x4cc5f8af ;  /* 0x4cc5f8af00177802 */ /* 0x000fc40000000f00 */
[----:B0-----:R-:W-:Y:S01]  /*15a70*/  IADD3 R7, R10, 0x9f4, RZ ;  /* 0x000009f40a077810 */ /* 0x001fe20007ffe0ff */
[----:B------:R0:W-:Y:S01]  /*15a80*/  STL.64 [R1+0xa18], R16 ;  /* 0x000a181001007387 */ /* 0x0001e20000100a00 */
[----:B------:R-:W-:Y:S02]  /*15a90*/  @P0 MOV R8, 0xffffffff ;  /* 0xffffffff00080802 */ /* 0x000fe40000000f00 */
[----:B------:R-:W-:Y:S01]  /*15aa0*/  SEL R7, R7, R0, P0 ;  /* 0x0000000007077207 */ /* 0x000fe20000000000 */
[----:B------:R-:W-:Y:S01]  /*15ab0*/  IMAD.MOV.U32 R0, RZ, RZ, 0x4c5914c6 ;  /* 0x4c5914c6ff007424 */ /* 0x000fe200078e00ff */
[----:B-1----:R-:W-:Y:S01]  /*15ac0*/  MOV R12, 0x45d95fff ;  /* 0x45d95fff000c7802 */ /* 0x002fe20000000f00 */
[----:B------:R-:W-:Y:S01]  /*15ad0*/  STL.64 [R1+0xa20], R22 ;  /* 0x000a201601007387 */ /* 0x000fe20000100a00 */
[----:B------:R-:W-:Y:S01]  /*15ae0*/  MOV R13, 0x47946fa6 ;  /* 0x47946fa6000d7802 */ /* 0x000fe20000000f00 */
[----:B--2---:R-:W-:Y:S01]  /*15af0*/  IMAD.MOV.U32 R14, RZ, RZ, 0x4912f03a ;  /* 0x4912f03aff0e7424 */ /* 0x004fe200078e00ff */
[----:B------:R-:W-:Y:S01]  /*15b00*/  MOV R15, 0x4a5481c1 ;  /* 0x4a5481c1000f7802 */ /* 0x000fe20000000f00 */
[----:B------:R1:W-:Y:S01]  /*15b10*/  STL [R1+0xa28], R0 ;  /* 0x000a280001007387 */ /* 0x0003e20000100800 */
[----:B------:R-:W-:Y:S01]  /*15b20*/  SHF.L.U32 R11, R8, 0x2, RZ ;  /* 0x00000002080b7819 */ /* 0x000fe200000006ff */
[----:B0-----:R-:W-:Y:S01]  /*15b30*/  IMAD.MOV.U32 R16, RZ, RZ, 0x4c2f75b4 ;  /* 0x4c2f75b4ff107424 */ /* 0x001fe200078e00ff */
[----:B------:R-:W-:Y:S01]  /*15b40*/  MOV R25, 0x44f0a000 ;  /* 0x44f0a00000197802 */ /* 0x000fe20000000f00 */
[----:B------:R0:W-:Y:S01]  /*15b50*/  STL.64 [R1+0xa08], R12 ;  /* 0x000a080c01007387 */ /* 0x0001e20000100a00 */
[----:B------:R-:W-:-:S02]  /*15b60*/  IADD3 R7, R7, R11, RZ ;  /* 0x0000000b07077210 */ /* 0x000fc40007ffe0ff */
[----:B------:R-:W-:Y:S01]  /*15b70*/  MOV R17, 0x4cc8c38c ;  /* 0x4cc8c38c00117802 */ /* 0x000fe20000000f00 */
[----:B------:R2:W-:Y:S01]  /*15b80*/  STL.64 [R1+0xa10], R14 ;  /* 0x000a100e01007387 */ /* 0x0005e20000100a00 */
[----:B-1----:R-:W-:-:S03]  /*15b90*/  IADD3 R0, R7, R11, RZ ;  /* 0x0000000b07007210 */ /* 0x002fc60007ffe0ff */
[----:B------:R-:W-:Y:S01]  /*15ba0*/  STL.64 [R1+0x13c0], R24 ;  /* 0x0013c01801007387 */ /* 0x000fe20000100a00 */
[----:B0-----:R-:W-:Y:S01]  /*15bb0*/  MOV R12, 0x46ff3c00 ;  /* 0x46ff3c00000c7802 */ /* 0x001fe20000000f00 */
[----:B------:R-:W-:Y:S02]  /*15bc0*/  IMAD.MOV.U32 R13, RZ, RZ, 0x48ae85e0 ;  /* 0x48ae85e0ff0d7424 */ /* 0x000fe400078e00ff */
[----:B------:R-:W-:Y:S01]  /*15bd0*/  STL.64 [R1+0x13d8], R16 ;  /* 0x0013d81001007387 */ /* 0x000fe20000100a00 */
[----:B--2---:R-:W-:-:S03]  /*15be0*/  MOV R14, 0x4a20fbd8 ;  /* 0x4a20fbd8000e7802 */ /* 0x004fc60000000f00 */
[----:B------:R0:W-:Y:S01]  /*15bf0*/  STL.64 [R1+0x13c8], R12 ;  /* 0x0013c80c01007387 */ /* 0x0001e20000100a00 */
[----:B------:R-:W-:-:S05]  /*15c00*/  MOV R15, 0x4b4b8b8f ;  /* 0x4b4b8b8f000f7802 */ /* 0x000fca0000000f00 */
[----:B------:R1:W-:Y:S01]  /*15c10*/  STL.64 [R1+0x13d0], R14 ;  /* 0x0013d00e01007387 */ /* 0x0003e20000100a00 */
[----:B0-----:R-:W-:Y:S01]  /*15c20*/  IMAD.MOV.U32 R12, RZ, RZ, 0x4d0fed36 ;  /* 0x4d0fed36ff0c7424 */ /* 0x001fe200078e00ff */
[----:B------:R-:W-:-:S05]  /*15c30*/  MOV R13, 0x4ce5eb4c ;  /* 0x4ce5eb4c000d7802 */ /* 0x000fca0000000f00 */
[----:B------:R0:W-:Y:S01]  /*15c40*/  STL.64 [R1+0x13e0], R12 ;  /* 0x0013e00c01007387 */ /* 0x0001e20000100a00 */
[----:B-1----:R-:W-:Y:S01]  /*15c50*/  IMAD.MOV.U32 R14, RZ, RZ, 0x4c184540 ;  /* 0x4c184540ff0e7424 */ /* 0x002fe200078e00ff */
[----:B------:R-:W-:-:S05]  /*15c60*/  MOV R15, RZ ;  /* 0x000000ff000f7202 */ /* 0x000fca0000000f00 */
[----:B------:R1:W-:Y:S04]  /*15c70*/  STL.64 [R1+0x13e8], R14 ;  /* 0x0013e80e01007387 */ /* 0x0003e80000100a00 */
[----:B------:R-:W2:Y:S01]  /*15c80*/  LDL R7, [R7] ;  /* 0x0000000007077983 */ /* 0x000ea20000100800 */
[----:B0-----:R-:W-:Y:S01]  /*15c90*/  MOV R12, RZ ;  /* 0x000000ff000c7202 */ /* 0x001fe20000000f00 */
[----:B------:R-:W-:-:S05]  /*15ca0*/  @P0 IMAD.MOV.U32 R12, RZ, RZ, 0xc ;  /* 0x0000000cff0c0424 */ /* 0x000fca00078e00ff */
[----:B------:R-:W-:Y:S01]  /*15cb0*/  IADD3 R12, R12, R8, RZ ;  /* 0x000000080c0c7210 */ /* 0x000fe20007ffe0ff */
[--C-:B------:R-:W-:Y:S02]  /*15cc0*/  IMAD.IADD R8, R0, 0x1, R11.reuse ;  /* 0x0000000100087824 */ /* 0x100fe400078e020b */
[----:B------:R-:W3:Y:S01]  /*15cd0*/  LDL R0, [R0] ;  /* 0x0000000000007983 */ /* 0x000ee20000100800 */
[----:B------:R-:W-:Y:S02]  /*15ce0*/  LEA R10, R12, R10, 0x2 ;  /* 0x0000000a0c0a7211 */ /* 0x000fe400078e10ff */
[-C--:B------:R-:W-:Y:S02]  /*15cf0*/  IADD3 R40, R8, R11.reuse, RZ ;  /* 0x0000000b08287210 */ /* 0x080fe40007ffe0ff */
[----:B------:R-:W4:Y:S02]  /*15d00*/  LDL R8, [R8] ;  /* 0x0000000008087983 */ /* 0x000f240000100800 */
[-C--:B------:R-:W-:Y:S01]  /*15d10*/  IADD3 R32, R40, R11.reuse, RZ ;  /* 0x0000000b28207210 */ /* 0x080fe20007ffe0ff */
[----:B------:R-:W-:Y:S01]  /*15d20*/  IMAD.IADD R31, R11, 0x1, R10 ;  /* 0x000000010b1f7824 */ /* 0x000fe200078e020a */
[----:B------:R-:W5:Y:S03]  /*15d30*/  LDL R40, [R40] ;  /* 0x0000000028287983 */ /* 0x000f660000100800 */
[----:B------:R-:W-:Y:S01]  /*15d40*/  IMAD.IADD R30, R32, 0x1, R11 ;  /* 0x00000001201e7824 */ /* 0x000fe200078e020b */
[-C--:B------:R-:W-:Y:S01]  /*15d50*/  IADD3 R17, R31, R11.reuse, RZ ;  /* 0x0000000b1f117210 */ /* 0x080fe20007ffe0ff */
[----:B------:R0:W5:Y:S03]  /*15d60*/  LDL R33, [R10] ;  /* 0x000000000a217983 */ /* 0x0001660000100800 */
[-C--:B------:R-:W-:Y:S01]  /*15d70*/  IADD3 R29, R30, R11.reuse, RZ ;  /* 0x0000000b1e1d7210 */ /* 0x080fe20007ffe0ff */
[----:B------:R-:W5:Y:S01]  /*15d80*/  LDL R32, [R32] ;  /* 0x0000000020207983 */ /* 0x000f620000100800 */
[----:B------:R-:W-:-:S02]  /*15d90*/  IADD3 R28, R17, R11, RZ ;  /* 0x0000000b111c7210 */ /* 0x000fc40007ffe0ff */
[----:B------:R-:W-:Y:S01]  /*15da0*/  IADD3 R27, R29, R11, RZ ;  /* 0x0000000b1d1b7210 */ /* 0x000fe20007ffe0ff */
[----:B------:R-:W5:Y:S02]  /*15db0*/  LDL R31, [R31] ;  /* 0x000000001f1f7983 */ /* 0x000f640000100800 */
[--C-:B------:R-:W-:Y:S02]  /*15dc0*/  IMAD.IADD R25, R28, 0x1, R11.reuse ;  /* 0x000000011c197824 */ /* 0x100fe400078e020b */
[----:B------:R-:W5:Y:S01]  /*15dd0*/  LDL R30, [R30] ;  /* 0x000000001e1e7983 */ /* 0x000f620000100800 */
[----:B------:R-:W-:-:S03]  /*15de0*/  IMAD.IADD R24, R27, 0x1, R11 ;  /* 0x000000011b187824 */ /* 0x000fc600078e020b */
[----:B------:R-:W5:Y:S01]  /*15df0*/  LDL R17, [R17] ;  /* 0x0000000011117983 */ /* 0x000f620000100800 */
[----:B------:R-:W-:-:S03]  /*15e00*/  IADD3 R23, R25, R11, RZ ;  /* 0x0000000b19177210 */ /* 0x000fc60007ffe0ff */
[----:B------:R-:W5:Y:S01]  /*15e10*/  LDL R29, [R29] ;  /* 0x000000001d1d7983 */ /* 0x000f620000100800 */
[----:B------:R-:W-:-:S03]  /*15e20*/  IADD3 R22, R24, R11, RZ ;  /* 0x0000000b18167210 */ /* 0x000fc60007ffe0ff */
[----:B------:R-:W5:Y:S01]  /*15e30*/  LDL R28, [R28] ;  /* 0x000000001c1c7983 */ /* 0x000f620000100800 */
[----:B0-----:R-:W-:-:S03]  /*15e40*/  IADD3 R10, R23, R11, RZ ;  /* 0x0000000b170a7210 */ /* 0x001fc60007ffe0ff */
[----:B------:R-:W5:Y:S01]  /*15e50*/  LDL R27, [R27] ;  /* 0x000000001b1b7983 */ /* 0x000f620000100800 */
[----:B------:R-:W-:-:S03]  /*15e60*/  IMAD.IADD R16, R22, 0x1, R11 ;  /* 0x0000000116107824 */ /* 0x000fc600078e020b */
[----:B------:R-:W5:Y:S04]  /*15e70*/  LDL R25, [R25] ;  /* 0x0000000019197983 */ /* 0x000f680000100800 */
[----:B------:R-:W5:Y:S04]  /*15e80*/  LDL R24, [R24] ;  /* 0x0000000018187983 */ /* 0x000f680000100800 */
[----:B-1----:R0:W5:Y:S01]  /*15e90*/  LDL R15, [R10] ;  /* 0x000000000a0f7983 */ /* 0x0021620000100800 */
[----:B------:R-:W-:-:S03]  /*15ea0*/  IADD3 R14, R16, R11, RZ ;  /* 0x0000000b100e7210 */ /* 0x000fc60007ffe0ff */
[----:B------:R-:W5:Y:S01]  /*15eb0*/  LDL R23, [R23] ;  /* 0x0000000017177983 */ /* 0x000f620000100800 */
[----:B0-----:R-:W-:-:S03]  /*15ec0*/  IADD3 R10, R10, R11, RZ ;  /* 0x0000000b0a0a7210 */ /* 0x001fc60007ffe0ff */
[----:B------:R-:W5:Y:S04]  /*15ed0*/  LDL R22, [R22] ;  /* 0x0000000016167983 */ /* 0x000f680000100800 */
[----:B------:R-:W5:Y:S01]  /*15ee0*/  LDL R16, [R16] ;  /* 0x0000000010107983 */ /* 0x000f620000100800 */
[----:B------:R-:W-:-:S03]  /*15ef0*/  IMAD.IADD R12, R10, 0x1, R11 ;  /* 0x000000010a0c7824 */ /* 0x000fc600078e020b */
[----:B------:R-:W5:Y:S02]  /*15f00*/  LDL R10, [R10] ;  /* 0x000000000a0a7983 */ /* 0x000f640000100800 */
[-C--:B------:R-:W-:Y:S02]  /*15f10*/  IADD3 R13, R12, R11.reuse, RZ ;  /* 0x0000000b0c0d7210 */ /* 0x080fe40007ffe0ff */
[----:B------:R-:W5:Y:S02]  /*15f20*/  LDL R14, [R14] ;  /* 0x000000000e0e7983 */ /* 0x000f640000100800 */
[----:B------:R-:W-:Y:S02]  /*15f30*/  IADD3 R41, R13, R11, RZ ;  /* 0x0000000b0d297210 */ /* 0x000fe40007ffe0ff */
[----:B------:R-:W5:Y:S04]  /*15f40*/  LDL R12, [R12] ;  /* 0x000000000c0c7983 */ /* 0x000f680000100800 */
[----:B------:R-:W5:Y:S01]  /*15f50*/  LDL R13, [R13] ;  /* 0x000000000d0d7983 */ /* 0x000f620000100800 */
[----:B------:R-:W-:-:S03]  /*15f60*/  IMAD.IADD R42, R41, 0x1, R11 ;  /* 0x00000001292a7824 */ /* 0x000fc600078e020b */
[----:B------:R0:W5:Y:S04]  /*15f70*/  LDL R11, [R41] ;  /* 0x00000000290b7983 */ /* 0x0001680000100800 */
[----:B0-----:R0:W5:Y:S02]  /*15f80*/  LDL R41, [R42] ;  /* 0x000000002a297983 */ /* 0x0011640000100800 */
[----:B0-----:R-:W-:Y:S02]  /*15f90*/  MOV R42, R3 ;  /* 0x00000003002a7202 */ /* 0x001fe40000000f00 */
[----:B------:R-:W-:Y:S02]  /*15fa0*/  @P0 MOV R42, R6 ;  /* 0x00000006002a0202 */ /* 0x000fe40000000f00 */
[----:B------:R-:W-:-:S05]  /*15fb0*/  FSET.BF.LEU.FTZ.AND R6, |R3|, 1, PT ;  /* 0x3f8000000306780a */ /* 0x000fca000381b200 */
[----:B--2---:R-:W-:-:S04]  /*15fc0*/  FFMA.FTZ R6, R6, R42, R7 ;  /* 0x0000002a06067223 */ /* 0x004fc80000010007 */
[-C--:B---3--:R-:W-:Y:S02]  /*15fd0*/  FFMA.FTZ R0, R6, R42.reuse, R0 ;  /* 0x0000002a06007223 */ /* 0x088fe40000010000 */
[----:B------:R-:W-:Y:S01]  /*15fe0*/  IMAD.MOV.U32 R6, RZ, RZ, 0x3bc6a26b ;  /* 0x3bc6a26bff067424 */ /* 0x000fe200078e00ff */
[----:B------:R-:W-:Y:S01]  /*15ff0*/  @P0 MOV R6, 0x4c5914c6 ;  /* 0x4c5914c600060802 */ /* 0x000fe20000000f00 */
[----:B----4-:R-:W-:-:S04]  /*16000*/  FFMA.FTZ R0, R0, R42, R8 ;  /* 0x0000002a00007223 */ /* 0x010fc80000010008 */
[----:B-----5:R-:W-:Y:S02]  /*16010*/  FFMA.FTZ R0, R0, R42, R40 ;  /* 0x0000002a00007223 */ /* 0x020fe40000010028 */
        /* <DEDUP_REMOVED lines=13> */
[-C--:B------:R-:W-:Y:S02]  /*160f0*/  FFMA.FTZ R0, R0, R42.reuse, R22 ;  /* 0x0000002a00007223 */ /* 0x080fe40000010016 */
[-C--:B------:R-:W-:Y:S02]  /*16100*/  FFMA.FTZ R6, R6, R42.reuse, R15 ;  /* 0x0000002a06067223 */ /* 0x080fe4000001000f */
[-C--:B------:R-:W-:Y:S02]  /*16110*/  FFMA.FTZ R0, R0, R42.reuse, R16 ;  /* 0x0000002a00007223 */ /* 0x080fe40000010010 */
[-C--:B------:R-:W-:Y:S01]  /*16120*/  FFMA.FTZ R6, R6, R42.reuse, R10 ;  /* 0x0000002a06067223 */ /* 0x080fe2000001000a */
[----:B------:R-:W0:Y:S01]  /*16130*/  @P0 MUFU.EX2 R7, R7 ;  /* 0x0000000700070308 */ /* 0x000e220000000800 */
[----:B------:R-:W-:-:S02]  /*16140*/  FFMA.FTZ R0, R0, R42, R14 ;  /* 0x0000002a00007223 */ /* 0x000fc4000001000e */
[----:B------:R-:W-:-:S05]  /*16150*/  FFMA.FTZ R6, R6, R42, R12 ;  /* 0x0000002a06067223 */ /* 0x000fca000001000c */
        /* <DEDUP_REMOVED lines=17> */
[----:B------:R-:W-:Y:S01]  /*16270*/  MOV R16, 0x3e800000 ;  /* 0x3e80000000107802 */ /* 0x000fe20000000f00 */
[----:B------:R-:W-:Y:S01]  /*16280*/  FADD.FTZ R9, R9, -6.0246801376342773438 ;  /* 0xc0c0ca2e09097421 */ /* 0x000fe20000010000 */
[----:B------:R-:W-:Y:S01]  /*16290*/  MOV R15, 0x3d39bf78 ;  /* 0x3d39bf78000f7802 */ /* 0x000fe20000000f00 */
[----:B------:R-:W-:Y:S01]  /*162a0*/  DMUL R20, R20, c[0x2][0x8] ;  /* 0x0080020014147a28 */ /* 0x000fe20000000000 */
[----:B------:R-:W-:Y:S01]  /*162b0*/  BSSY B3, `(.L_x_1955) ;  /* 0x0000029000037945 */ /* 0x000fe20003800000 */
[----:B------:R-:W-:Y:S01]  /*162c0*/  FADD.FTZ R9, R9, 0.5 ;  /* 0x3f00000009097421 */ /* 0x000fe20000010000 */
[----:B------:R-:W2:Y:S01]  /*162d0*/  F2F.F64.F32 R12, R12 ;  /* 0x0000000c000c7310 */ /* 0x000ea20000201800 */
[----:B0-----:R-:W-:Y:S02]  /*162e0*/  IMAD.MOV.U32 R8, RZ, RZ, 0x1 ;  /* 0x00000001ff087424 */ /* 0x001fe400078e00ff */
[----:B-1----:R-:W-:-:S04]  /*162f0*/  FMUL.FTZ R6, R9, R6 ;  /* 0x0000000609067220 */ /* 0x002fc80000410000 */
[C---:B------:R-:W-:Y:S01]  /*16300*/  FADD.FTZ.RZ R7, R6.reuse, 1 ;  /* 0x3f80000006077421 */ /* 0x040fe2000001c000 */
[----:B------:R-:W-:Y:S01]  /*16310*/  ISETP.GE.U32.AND P0, PT, R6, 0x7f800000, PT ;  /* 0x7f8000000600780c */ /* 0x000fe20003f06070 */
[----:B--2---:R-:W0:Y:S03]  /*16320*/  MUFU.RCP64H R9, R13 ;  /* 0x0000000d00097308 */ /* 0x004e260000001800 */
        /* <DEDUP_REMOVED lines=33> */
.L_x_1956:
[----:B01----:R-:W-:Y:S05]  /*16540*/  BSYNC B3 ;  /* 0x0000000000037941 */ /* 0x003fea0003800000 */
.L_x_1955:
        /* <DEDUP_REMOVED lines=14> */
.L_x_1958:
[----:B------:R-:W-:Y:S05]  /*16630*/  BSYNC B3 ;  /* 0x0000000000037941 */ /* 0x000fea0003800000 */
.L_x_1957:
        /* <DEDUP_REMOVED lines=39> */
.L_x_1960:
[----:B-1----:R-:W-:Y:S05]  /*168b0*/  BSYNC B3 ;  /* 0x0000000000037941 */ /* 0x002fea0003800000 */
.L_x_1959:
[----:B------:R-:W1:-:S06]  /*168c0*/  DMUL R8, R8, R14 ;  /* 0x0000000e08087228 */ /* 0x000e4c0000000000 */
[----:B01----:R-:W0:Y:S01]  /*168d0*/  F2F.F32.F64 R6, R8 ;  /* 0x0000000800067310 */ /* 0x003e220000301000 */
[----:B------:R-:W0:-:S14]  /*168e0*/  DSETP.GEU.AND P0, PT, |R8|, c[0x2][0x68], PT ;  /* 0x00801a000800762a */ /* 0x000e1c0003f0e200 */
[----:B0-----:R-:W-:Y:S01]  /*168f0*/  @!P0 FMUL R6, R6, 1.175494350822287508e-38 ;  /* 0x0080000006068820 */ /* 0x001fe20000400000 */
[----:B------:R-:W-:Y:S05]  /*16900*/  BRA `(.L_x_1961) ;  /* 0x00000e9000007947 */ /* 0x000fea0003800000 */
.L_x_1954:
        /* <DEDUP_REMOVED lines=10> */
.L_x_1953:
        /* <DEDUP_REMOVED lines=45> */
.L_x_1964:
        /* <DEDUP_REMOVED lines=13> */
.L_x_1963:
        /* <DEDUP_REMOVED lines=15> */
.L_x_1966:
        /* <DEDUP_REMOVED lines=16> */
.L_x_1967:
[----:B------:R-:W-:-:S04]  /*16f40*/  IMAD.MOV.U32 R0, RZ, RZ, 0x3b6b1c86 ;  /* 0x3b6b1c86ff007424 */ /* 0x000fc800078e00ff */
[----:B------:R-:W-:-:S04]  /*16f50*/  FFMA.FTZ R0, |R3|, R0, -0.0054712854325771331787 ;  /* 0xbbb3487803007423 */ /* 0x000fc80000010200 */
[----:B------:R-:W-:-:S04]  /*16f60*/  FFMA.FTZ R0, |R3|, R0, -0.044627126306295394897 ;  /* 0xbd36caef03007423 */ /* 0x000fc80000010200 */
[----:B------:R-:W-:-:S04]  /*16f70*/  FFMA.FTZ R0, |R3|, R0, 0.16731770336627960205 ;  /* 0x3e2b555503007423 */ /* 0x000fc80000010200 */
[----:B------:R-:W-:-:S04]  /*16f80*/  FFMA.FTZ R0, |R3|, R0, -0.042135979980230331421 ;  /* 0xbd2c96c703007423 */ /* 0x000fc80000010200 */
[----:B------:R-:W-:-:S04]  /*16f90*/  FFMA.FTZ R0, |R3|, R0, -0.6558672785758972168 ;  /* 0xbf27e6eb03007423 */ /* 0x000fc80000010200 */
[----:B------:R-:W-:-:S04]  /*16fa0*/  FFMA.FTZ R0, |R3|, R0, 0.57721537351608276367 ;  /* 0x3f13c46303007423 */ /* 0x000fc80000010200 */
[----:B------:R-:W-:-:S04]  /*16fb0*/  FMUL.FTZ R0, |R3|, R0 ;  /* 0x0000000003007220 */ /* 0x000fc80000410200 */
[----:B------:R-:W-:Y:S01]  /*16fc0*/  FFMA.FTZ R6, |R3|, R0, |R3| ;  /* 0x0000000003067223 */ /* 0x000fe20000010603 */
[----:B------:R-:W-:-:S04]  /*16fd0*/  MOV R0, 0x3e055027 ;  /* 0x3e05502700007802 */ /* 0x000fc80000000f00 */
        /* <DEDUP_REMOVED lines=22> */
[C---:B------:R-:W-:Y:S01]  /*17140*/  @P0 FFMA.FTZ R8, R6.reuse, R7, +INF ;  /* 0x7f80000006080423 */ /* 0x040fe20000010007 */
[----:B------:R-:W-:-:S03]  /*17150*/  FSETP.NEU.FTZ.AND P0, PT, R6, RZ, PT ;  /* 0x000000ff0600720b */ /* 0x000fc60003f1d000 */
[----:B------:R-:W-:-:S05]  /*17160*/  FADD.FTZ R8, -R8, -RZ ;  /* 0x800000ff08087221 */ /* 0x000fca0000010100 */
[----:B------:R-:W-:Y:S02]  /*17170*/  FSEL R0, R8, +INF , P0 ;  /* 0x7f80000008007808 */ /* 0x000fe40000000000 */
.L_x_1965:
[----:B------:R-:W-:Y:S05]  /*17180*/  BSYNC B3 ;  /* 0x0000000000037941 */ /* 0x000fea0003800000 */
.L_x_1962:
        /* <DEDUP_REMOVED lines=61> */
.L_x_1970:
[C---:B------:R-:W-:Y:S01]  /*17560*/  FMUL.FTZ R0, |R3|.reuse, 8388608 ;  /* 0x4b00000003007820 */ /* 0x040fe20000410200 */
[----:B------:R-:W-:-:S04]  /*17570*/  FSETP.GEU.FTZ.AND P0, PT, |R3|, 1.175494350822287508e-38, PT ;  /* 0x008000000300780b */ /* 0x000fc80003f1e200 */
[----:B------:R-:W-:Y:S02]  /*17580*/  FSEL R11, R0, R11, !P0 ;  /* 0x0000000b000b7208 */ /* 0x000fe40004000000 */
[----:B------:R-:W-:Y:S02]  /*17590*/  MOV R0, 0x3e055027 ;  /* 0x3e05502700007802 */ /* 0x000fe40000000f00 */
[C---:B------:R-:W-:Y:S02]  /*175a0*/  IADD3 R8, R11.reuse, -0x3f2aaaab, RZ ;  /* 0xc0d555550b087810 */ /* 0x040fe40007ffe0ff */
[----:B------:R-:W-:Y:S02]  /*175b0*/  FSEL R9, RZ, -23, P0 ;  /* 0xc1b80000ff097808 */ /* 0x000fe40000000000 */
[----:B------:R-:W-:Y:S02]  /*175c0*/  LOP3.LUT R8, R8, 0xff800000, RZ, 0xc0, !PT ;  /* 0xff80000008087812 */ /* 0x000fe400078ec0ff */
[----:B------:R-:W-:-:S02]  /*175d0*/  ISETP.GE.U32.AND P0, PT, R11, 0x7f800000, PT ;  /* 0x7f8000000b00780c */ /* 0x000fc40003f06070 */
        /* <DEDUP_REMOVED lines=19> */
.L_x_1969:
[----:B------:R-:W-:Y:S05]  /*17710*/  BSYNC B3 ;  /* 0x0000000000037941 */ /* 0x000fea0003800000 */
.L_x_1968:
        /* <DEDUP_REMOVED lines=8> */
.L_x_1961:
[----:B------:R-:W-:Y:S05]  /*177a0*/  BSYNC B0 ;  /* 0x0000000000007941 */ /* 0x000fea0003800000 */
.L_x_1952:
        /* <DEDUP_REMOVED lines=9> */
.L_x_1974:
        /* <DEDUP_REMOVED lines=11> */
.L_x_1973:
[----:B------:R-:W0:Y:S01]  /*178f0*/  MUFU.RCP R3, R3 ;  /* 0x0000000300037308 */ /* 0x000e220000001000 */
[----:B------:R-:W-:-:S04]  /*17900*/  FMUL.FTZ R0, R8, R6 ;  /* 0x0000000608007220 */ /* 0x000fc80000410000 */
[----:B0-----:R-:W-:-:S03]  /*17910*/  FMUL.FTZ R0, R0, R3 ;  /* 0x0000000300007220 */ /* 0x001fc60000410000 */
.L_x_1972:
[----:B------:R-:W-:Y:S05]  /*17920*/  BSYNC B0 ;  /* 0x0000000000007941 */ /* 0x000fea0003800000 */
.L_x_1971:
[----:B------:R-:W-:Y:S01]  /*17930*/  FADD.FTZ R6, -R0, 1 ;  /* 0x3f80000000067421 */ /* 0x000fe20000010100 */
[----:B------:R-:W-:Y:S05]  /*17940*/  BRA `(.L_x_1877) ;  /* 0x0000fa5000007947 */ /* 0x000fea0003800000 */
.L_x_1883:
[C---:B------:R-:W-:Y:S01]  /*17950*/  FMUL.FTZ R14, |R3|.reuse, 1 ;  /* 0x3f800000030e7820 */ /* 0x040fe20000410200 */
[----:B------:R-:W-:Y:S01]  /*17960*/  FSETP.GEU.FTZ.AND P0, PT, R2, R3, PT ;  /* 0x000000030200720b */ /* 0x000fe20003f1e000 */
[----:B------:R-:W-:-:S04]  /*17970*/  FADD.FTZ R26, R3, -R2 ;  /* 0x80000002031a7221 */ /* 0x000fc80000010000 */
[----:B------:R-:W0:Y:S01]  /*17980*/  F2F.F64.F32 R14, R14 ;  /* 0x0000000e000e7310 */ /* 0x000e220000201800 */
[----:B------:R-:W-:-:S07]  /*17990*/  FMUL.FTZ R12, |R26|, 1 ;  /* 0x3f8000001a0c7820 */ /* 0x000fce0000410200 */
[----:B------:R-:W1:Y:S01]  /*179a0*/  F2F.F64.F32 R12, R12 ;  /* 0x0000000c000c7310 */ /* 0x000e620000201800 */
[----:B0-----:R-:W0:Y:S01]  /*179b0*/  DMUL R14, R14, c[0x2][0x0] ;  /* 0x008000000e0e7a28 */ /* 0x001e220000000000 */
[----:B------:R-:W-:Y:S06]  /*179c0*/  @!P0 BRA `(.L_x_1975) ;  /* 0x0000214000008947 */ /* 0x000fec0003800000 */
[----:B01----:R-:W0:Y:S01]  /*179d0*/  DSETP.GEU.AND P0, PT, R14, R12, PT ;  /* 0x0000000c0e00722a */ /* 0x003e220003f0e000 */
[----:B------:R-:W-:-:S13]  /*179e0*/  BSSY B0, `(.L_x_1976) ;  /* 0x00001e3000007945 */ /* 0x000fda0003800000 */
        /* <DEDUP_REMOVED lines=188> */
.L_x_1980:
[----:B01----:R-:W-:Y:S05]  /*185b0*/  BSYNC B3 ;  /* 0x0000000000037941 */ /* 0x003fea0003800000 */
.L_x_1979:
        /* <DEDUP_REMOVED lines=14> */
.L_x_1982:
[----:B------:R-:W-:Y:S05]  /*186a0*/  BSYNC B3 ;  /* 0x0000000000037941 */ /* 0x000fea0003800000 */
.L_x_1981:
        /* <DEDUP_REMOVED lines=39> */
.L_x_1984:
[----:B-1----:R-:W-:Y:S05]  /*18920*/  BSYNC B3 ;  /* 0x0000000000037941 */ /* 0x002fea0003800000 */
.L_x_1983:
[----:B------:R-:W1:-:S06]  /*18930*/  DMUL R8, R8, R14 ;  /* 0x0000000e08087228 */ /* 0x000e4c0000000000 */
[----:B-1----:R-:W1:Y:S01]  /*18940*/  F2F.F32.F64 R0, R8 ;  /* 0x0000000800007310 */ /* 0x002e620000301000 */
[----:B------:R-:W1:-:S14]  /*18950*/  DSETP.GEU.AND P0, PT, |R8|, c[0x2][0x68], PT ;  /* 0x00801a000800762a */ /* 0x000e5c0003f0e200 */
[----:B-1----:R-:W-:Y:S01]  /*18960*/  @!P0 FMUL R0, R0, 1.175494350822287508e-38 ;  /* 0x0080000000008820 */ /* 0x002fe20000400000 */
[----:B------:R-:W-:Y:S05]  /*18970*/  BRA `(.L_x_1985) ;  /* 0x00000e9000007947 */ /* 0x000fea0003800000 */
.L_x_1978:
        /* <DEDUP_REMOVED lines=10> */
.L_x_1977:
        /* <DEDUP_REMOVED lines=45> */
.L_x_1988:
        /* <DEDUP_REMOVED lines=13> */
.L_x_1987:
        /* <DEDUP_REMOVED lines=15> */
.L_x_1990:
        /* <DEDUP_REMOVED lines=16> */
.L_x_1991:
        /* <DEDUP_REMOVED lines=36> */
.L_x_1989:
[----:B------:R-:W-:Y:S05]  /*191f0*/  BSYNC B3 ;  /* 0x0000000000037941 */ /* 0x000fea0003800000 */
.L_x_1986:
        /* <DEDUP_REMOVED lines=61> */
.L_x_1994:
        /* <DEDUP_REMOVED lines=27> */
.L_x_1993:
[----:B------:R-:W-:Y:S05]  /*19780*/  BSYNC B3 ;  /* 0x0000000000037941 */ /* 0x000fea0003800000 */
.L_x_1992:
[----:B------:R-:W0:Y:S02]  /*19790*/  MUFU.LG2 R0, R2 ;  /* 0x0000000200007308 */ /* 0x000e240000000c00 */
[----:B0-----:R-:W-:-:S04]  /*197a0*/  FMUL.FTZ R0, R0, 0.69314718246459960938 ;  /* 0x3f31721800007820 */ /* 0x001fc80000410000 */
[----:B------:R-:W-:Y:S02]  /*197b0*/  FFMA.FTZ R7, R3, R0, -R2 ;  /* 0x0000000003077223 */ /* 0x000fe40000010802 */
[----:B------:R-:W-:Y:S02]  /*197c0*/  IMAD.MOV.U32 R0, RZ, RZ, RZ ;  /* 0x000000ffff007224 */ /* 0x000fe400078e00ff */
[----:B------:R-:W-:-:S05]  /*197d0*/  FADD.FTZ R6, R7, -R6 ;  /* 0x8000000607067221 */ /* 0x000fca0000010000 */
[----:B------:R-:W-:-:S13]  /*197e0*/  FSETP.GEU.FTZ.AND P0, PT, R6, -88.72283935546875, PT ;  /* 0xc2b172180600780b */ /* 0x000fda0003f1e000 */
[----:B------:R-:W-:-:S04]  /*197f0*/  @P0 FMUL.FTZ R6, R6, 1.4426950216293334961 ;  /* 0x3fb8aa3b06060820 */ /* 0x000fc80000410000 */
[----:B------:R0:W1:Y:S03]  /*19800*/  @P0 MUFU.EX2 R0, R6 ;  /* 0x0000000600000308 */ /* 0x0000660000000800 */
.L_x_1985:
[----:B------:R-:W-:Y:S05]  /*19810*/  BSYNC B0 ;  /* 0x0000000000007941 */ /* 0x000fea0003800000 */
.L_x_1976:
        /* <DEDUP_REMOVED lines=14> */
.L_x_1996:
[----:B------:R-:W-:Y:S01]  /*19900*/  FADD.FTZ R7, R7, 1 ;  /* 0x3f80000007077421 */ /* 0x000fe20000010000 */
[----:B------:R-:W-:Y:S01]  /*19910*/  MOV R16, 0x3f800000 ;  /* 0x3f80000000107802 */ /* 0x000fe20000000f00 */
[----:B------:R-:W-:Y:S01]  /*19920*/  FADD.FTZ R11, R11, 1 ;  /* 0x3f8000000b0b7421 */ /* 0x000fe20000010000 */
[----:B------:R-:W-:Y:S01]  /*19930*/  IADD3 R12, R12, 0x1, RZ ;  /* 0x000000010c0c7810 */ /* 0x000fe20007ffe0ff */
[----:B------:R-:W-:Y:S02]  /*19940*/  FADD.FTZ R8, R8, 2 ;  /* 0x4000000008087421 */ /* 0x000fe40000010000 */
[----:B------:R-:W-:Y:S01]  /*19950*/  FMUL.FTZ R9, R7, R11 ;  /* 0x0000000b07097220 */ /* 0x000fe20000410000 */
[----:B------:R-:W-:-:S03]  /*19960*/  ISETP.LT.U32.AND P3, PT, R12, 0x7d0, PT ;  /* 0x000007d00c00780c */ /* 0x000fc60003f61070 */
        /* <DEDUP_REMOVED lines=12> */
[----:B------:R0:W1:Y:S01]  /*19a30*/  @P1 MUFU.RCP R14, R2 ;  /* 0x00000002000e1308 */ /* 0x0000620000001000 */
[--C-:B------:R-:W-:Y:S02]  /*19a40*/  @P1 FADD.FTZ R15, R10, -R2.reuse ;  /* 0x800000020a0f1221 */ /* 0x100fe40000010000 */
[----:B------:R-:W-:Y:S01]  /*19a50*/  @P1 IMAD.MOV.U32 R10, RZ, RZ, R2 ;  /* 0x000000ffff0a1224 */ /* 0x000fe200078e0002 */
[----:B0-----:R-:W-:Y:S01]  /*19a60*/  MOV R2, R3 ;  /* 0x0000000300027202 */ /* 0x001fe20000000f00 */
[----:B------:R-:W-:Y:S02]  /*19a70*/  IMAD.MOV.U32 R3, RZ, RZ, R13 ;  /* 0x000000ffff037224 */ /* 0x000fe400078e000d */
[----:B-1----:R-:W-:-:S04]  /*19a80*/  @P1 FMUL.FTZ R14, R15, R14 ;  /* 0x0000000e0f0e1220 */ /* 0x002fc80000410000 */
[----:B------:R-:W-:Y:S01]  /*19a90*/  @P1 FADD.FTZ R16, |R14|, -RZ ;  /* 0x800000ff0e101221 */ /* 0x000fe20000010200 */
[----:B------:R-:W-:Y:S02]  /*19aa0*/  MOV R14, R6 ;  /* 0x00000006000e7202 */ /* 0x000fe40000000f00 */
[----:B------:R-:W-:Y:S02]  /*19ab0*/  MOV R6, R9 ;  /* 0x0000000900067202 */ /* 0x000fe40000000f00 */
[----:B------:R-:W-:-:S13]  /*19ac0*/  FSETP.GTU.FTZ.AND P0, PT, R16, 5.9604644775390625e-08, PT ;  /* 0x338000001000780b */ /* 0x000fda0003f1c000 */
[----:B------:R-:W-:Y:S05]  /*19ad0*/  @P0 BRA P3, `(.L_x_1996) ;  /* 0xfffffe2000000947 */ /* 0x000fea000183ffff */
[----:B------:R-:W-:Y:S05]  /*19ae0*/  BSYNC B0 ;  /* 0x0000000000007941 */ /* 0x000fea0003800000 */
.L_x_1995:
[----:B------:R-:W-:Y:S01]  /*19af0*/  FMUL.FTZ R6, R10, R0 ;  /* 0x000000000a067220 */ /* 0x000fe20000410000 */
[----:B------:R-:W-:Y:S05]  /*19b00*/  BRA `(.L_x_1877) ;  /* 0x0000d89000007947 */ /* 0x000fea0003800000 */
.L_x_1975:
        /* <DEDUP_REMOVED lines=13> */
[----:B------:R-:W-:-:S02]  /*19be0*/  MOV R16, 0x4912f03a ;  /* 0x4912f03a00107802 */ /* 0x000fc40000000f00 */
[----:B------:R-:W-:Y:S01]  /*19bf0*/  MOV R22, 0x4b5edd0a ;  /* 0x4b5edd0a00167802 */ /* 0x000fe20000000f00 */
[----:B------:R1:W-:Y:S01]  /*19c00*/  STL.64 [R1+0x9f8], R14 ;  /* 0x0009f80e01007387 */ /* 0x0003e20000100a00 */
[----:B------:R-:W-:Y:S02]  /*19c10*/  @P0 MOV R8, 0xffffffff ;  /* 0xffffffff00080802 */ /* 0x000fe40000000f00 */
[----:B------:R-:W-:Y:S01]  /*19c20*/  @P0 IADD3 R0, R10, 0x9f4, RZ ;  /* 0x000009f40a000810 */ /* 0x000fe20007ffe0ff */
[----:B------:R2:W-:Y:S01]  /*19c30*/  STL.64 [R1+0xa10], R16 ;  /* 0x000a101001007387 */ /* 0x0005e20000100a00 */
[----:B------:R-:W-:Y:S02]  /*19c40*/  SHF.L.U32 R11, R8, 0x2, RZ ;  /* 0x00000002080b7819 */ /* 0x000fe400000006ff */
[----:B------:R-:W-:Y:S01]  /*19c50*/  MOV R23, 0x4c255322 ;  /* 0x4c25532200177802 */ /* 0x000fe20000000f00 */
[----:B0-----:R-:W-:Y:S01]  /*19c60*/  IMAD.MOV.U32 R13, RZ, RZ, 0x44f0a000 ;  /* 0x44f0a000ff0d7424 */ /* 0x001fe200078e00ff */
[----:B------:R-:W-:-:S02]  /*19c70*/  MOV R12, 0x42840000 ;  /* 0x42840000000c7802 */ /* 0x000fc40000000f00 */
[----:B------:R-:W-:Y:S01]  /*19c80*/  IADD3 R0, R0, R11, RZ ;  /* 0x0000000b00007210 */ /* 0x000fe20007ffe0ff */
[----:B-1----:R-:W-:Y:S01]  /*19c90*/  IMAD.MOV.U32 R14, RZ, RZ, 0x45d95fff ;  /* 0x45d95fffff0e7424 */ /* 0x002fe200078e00ff */
[----:B------:R-:W-:Y:S01]  /*19ca0*/  MOV R15, 0x47946fa6 ;  /* 0x47946fa6000f7802 */ /* 0x000fe20000000f00 */
[----:B------:R0:W-:Y:S01]  /*19cb0*/  STL.64 [R1+0x13c0], R12 ;  /* 0x0013c00c01007387 */ /* 0x0001e20000100a00 */
[----:B------:R-:W-:Y:S01]  /*19cc0*/  MOV R25, 0x4cc5f8af ;  /* 0x4cc5f8af00197802 */ /* 0x000fe20000000f00 */
[----:B--2---:R-:W-:Y:S01]  /*19cd0*/  IMAD.MOV.U32 R16, RZ, RZ, 0x4a20fbd8 ;  /* 0x4a20fbd8ff107424 */ /* 0x004fe200078e00ff */
[----:B------:R-:W-:Y:S01]  /*19ce0*/  MOV R17, 0x4b4b8b8f ;  /* 0x4b4b8b8f00117802 */ /* 0x000fe20000000f00 */
[----:B------:R1:W-:Y:S01]  /*19cf0*/  STL.64 [R1+0xa08], R14 ;  /* 0x000a080e01007387 */ /* 0x0003e20000100a00 */
[----:B------:R-:W-:-:S03]  /*19d00*/  MOV R7, 0x4c5914c6 ;  /* 0x4c5914c600077802 */ /* 0x000fc60000000f00 */
[----:B------:R2:W-:Y:S01]  /*19d10*/  STL.64 [R1+0xa18], R22 ;  /* 0x000a181601007387 */ /* 0x0005e20000100a00 */
[----:B0-----:R-:W-:Y:S01]  /*19d20*/  MOV R12, 0x4d0fed36 ;  /* 0x4d0fed36000c7802 */ /* 0x001fe20000000f00 */
[----:B------:R-:W-:Y:S02]  /*19d30*/  IMAD.MOV.U32 R13, RZ, RZ, 0x4ce5eb4c ;  /* 0x4ce5eb4cff0d7424 */ /* 0x000fe400078e00ff */
[----:B------:R-:W-:Y:S01]  /*19d40*/  STL.64 [R1+0xa20], R24 ;  /* 0x000a201801007387 */ /* 0x000fe20000100a00 */
[----:B-1----:R-:W-:Y:S02]  /*19d50*/  MOV R14, 0x46ff3c00 ;  /* 0x46ff3c00000e7802 */ /* 0x002fe40000000f00 */
[----:B------:R-:W-:Y:S01]  /*19d60*/  MOV R15, 0x48ae85e0 ;  /* 0x48ae85e0000f7802 */ /* 0x000fe20000000f00 */
[----:B------:R0:W-:Y:S01]  /*19d70*/  STL.64 [R1+0x13e0], R12 ;  /* 0x0013e00c01007387 */ /* 0x0001e20000100a00 */
[----:B--2---:R-:W-:Y:S01]  /*19d80*/  MOV R22, 0x4c2f75b4 ;  /* 0x4c2f75b400167802 */ /* 0x004fe20000000f00 */
[----:B------:R-:W-:-:S02]  /*19d90*/  IMAD.MOV.U32 R23, RZ, RZ, 0x4cc8c38c ;  /* 0x4cc8c38cff177424 */ /* 0x000fc400078e00ff */
[----:B------:R1:W-:Y:S04]  /*19da0*/  STL.64 [R1+0x13c8], R14 ;  /* 0x0013c80e01007387 */ /* 0x0003e80000100a00 */
[----:B------:R-:W-:Y:S01]  /*19db0*/  STL.64 [R1+0x13d0], R16 ;  /* 0x0013d01001007387 */ /* 0x000fe20000100a00 */
[----:B0-----:R-:W-:Y:S01]  /*19dc0*/  IMAD.MOV.U32 R12, RZ, RZ, RZ ;  /* 0x000000ffff0c7224 */ /* 0x001fe200078e00ff */
[----:B------:R-:W-:Y:S01]  /*19dd0*/  @P0 MOV R12, 0xc ;  /* 0x0000000c000c0802 */ /* 0x000fe20000000f00 */
[----:B------:R-:W-:Y:S01]  /*19de0*/  IMAD.IADD R13, R0, 0x1, R11 ;  /* 0x00000001000d7824 */ /* 0x000fe200078e020b */
[----:B------:R-:W-:Y:S01]  /*19df0*/  STL.64 [R1+0x13d8], R22 ;  /* 0x0013d81601007387 */ /* 0x000fe20000100a00 */
[----:B-1----:R-:W-:Y:S01]  /*19e00*/  MOV R14, 0x4c184540 ;  /* 0x4c184540000e7802 */ /* 0x002fe20000000f00 */
[----:B------:R-:W-:Y:S01]  /*19e10*/  IMAD.MOV.U32 R15, RZ, RZ, RZ ;  /* 0x000000ffff0f7224 */ /* 0x000fe200078e00ff */
[----:B------:R-:W-:Y:S01]  /*19e20*/  IADD3 R12, R12, R8, RZ ;  /* 0x000000080c0c7210 */ /* 0x000fe20007ffe0ff */
[----:B------:R0:W-:Y:S01]  /*19e30*/  STL [R1+0xa28], R7 ;  /* 0x000a280701007387 */ /* 0x0001e20000100800 */
[----:B------:R-:W-:-:S03]  /*19e40*/  IADD3 R8, R13, R11, RZ ;  /* 0x0000000b0d087210 */ /* 0x000fc60007ffe0ff */
[----:B------:R1:W-:Y:S01]  /*19e50*/  STL.64 [R1+0x13e8], R14 ;  /* 0x0013e80e01007387 */ /* 0x0003e20000100a00 */
[----:B------:R-:W-:Y:S01]  /*19e60*/  IMAD.U32 R10, R12, 0x4, R10 ;  /* 0x000000040c0a7824 */ /* 0x000fe200078e000a */
[----:B------:R-:W-:Y:S02]  /*19e70*/  IADD3 R40, R8, R11, RZ ;  /* 0x0000000b08287210 */ /* 0x000fe40007ffe0ff */
[----:B------:R-:W2:Y:S04]  /*19e80*/  LDL R8, [R8] ;  /* 0x0000000008087983 */ /* 0x000ea80000100800 */
[----:B0-----:R0:W3:Y:S01]  /*19e90*/  LDL R7, [R0] ;  /* 0x0000000000077983 */ /* 0x0010e20000100800 */
[----:B------:R-:W-:Y:S01]  /*19ea0*/  IADD3 R31, R11, R10, RZ ;  /* 0x0000000a0b1f7210 */ /* 0x000fe20007ffe0ff */
[----:B------:R-:W-:-:S02]  /*19eb0*/  IMAD.IADD R32, R40, 0x1, R11 ;  /* 0x0000000128207824 */ /* 0x000fc400078e020b */
[----:B------:R-:W4:Y:S04]  /*19ec0*/  LDL R40, [R40] ;  /* 0x0000000028287983 */ /* 0x000f280000100800 */
[----:B0-----:R0:W5:Y:S01]  /*19ed0*/  LDL R0, [R13] ;  /* 0x000000000d007983 */ /* 0x0011620000100800 */
[-C--:B------:R-:W-:Y:S02]  /*19ee0*/  IADD3 R17, R31, R11.reuse, RZ ;  /* 0x0000000b1f117210 */ /* 0x080fe40007ffe0ff */
[-C--:B------:R-:W-:Y:S01]  /*19ef0*/  IADD3 R30, R32, R11.reuse, RZ ;  /* 0x0000000b201e7210 */ /* 0x080fe20007ffe0ff */
[----:B------:R0:W2:Y:S02]  /*19f00*/  LDL R33, [R10] ;  /* 0x000000000a217983 */ /* 0x0000a40000100800 */
[--C-:B------:R-:W-:Y:S01]  /*19f10*/  IMAD.IADD R28, R17, 0x1, R11.reuse ;  /* 0x00000001111c7824 */ /* 0x100fe200078e020b */
[-C--:B------:R-:W-:Y:S01]  /*19f20*/  IADD3 R29, R30, R11.reuse, RZ ;  /* 0x0000000b1e1d7210 */ /* 0x080fe20007ffe0ff */
[----:B------:R-:W4:Y:S03]  /*19f30*/  LDL R32, [R32] ;  /* 0x0000000020207983 */ /* 0x000f260000100800 */
[----:B------:R-:W-:Y:S01]  /*19f40*/  IADD3 R25, R28, R11, RZ ;  /* 0x0000000b1c197210 */ /* 0x000fe20007ffe0ff */
[----:B------:R-:W4:Y:S01]  /*19f50*/  LDL R31, [R31] ;  /* 0x000000001f1f7983 */ /* 0x000f220000100800 */
[----:B------:R-:W-:-:S03]  /*19f60*/  IMAD.IADD R27, R29, 0x1, R11 ;  /* 0x000000011d1b7824 */ /* 0x000fc600078e020b */
[----:B------:R-:W4:Y:S01]  /*19f70*/  LDL R30, [R30] ;  /* 0x000000001e1e7983 */ /* 0x000f220000100800 */
[----:B------:R-:W-:-:S03]  /*19f80*/  IADD3 R23, R25, R11, RZ ;  /* 0x0000000b19177210 */ /* 0x000fc60007ffe0ff */
[----:B------:R-:W4:Y:S01]  /*19f90*/  LDL R17, [R17] ;  /* 0x0000000011117983 */ /* 0x000f220000100800 */
[----:B------:R-:W-:-:S03]  /*19fa0*/  IADD3 R24, R27, R11, RZ ;  /* 0x0000000b1b187210 */ /* 0x000fc60007ffe0ff */
[----:B------:R-:W4:Y:S01]  /*19fb0*/  LDL R29, [R29] ;  /* 0x000000001d1d7983 */ /* 0x000f220000100800 */
[----:B0-----:R-:W-:-:S03]  /*19fc0*/  IMAD.IADD R10, R23, 0x1, R11 ;  /* 0x00000001170a7824 */ /* 0x001fc600078e020b */
[----:B------:R-:W4:Y:S01]  /*19fd0*/  LDL R28, [R28] ;  /* 0x000000001c1c7983 */ /* 0x000f220000100800 */
[----:B------:R-:W-:-:S03]  /*19fe0*/  IADD3 R22, R24, R11, RZ ;  /* 0x0000000b18167210 */ /* 0x000fc60007ffe0ff */
[----:B------:R-:W4:Y:S01]  /*19ff0*/  LDL R27, [R27] ;  /* 0x000000001b1b7983 */ /* 0x000f220000100800 */
[----:B------:R-:W-:-:S03]  /*1a000*/  IADD3 R16, R22, R11, RZ ;  /* 0x0000000b16107210 */ /* 0x000fc60007ffe0ff */
[----:B------:R-:W4:Y:S04]  /*1a010*/  LDL R25, [R25] ;  /* 0x0000000019197983 */ /* 0x000f280000100800 */
[----:B------:R-:W4:Y:S04]  /*1a020*/  LDL R24, [R24] ;  /* 0x0000000018187983 */ /* 0x000f280000100800 */
[----:B-1----:R0:W4:Y:S01]  /*1a030*/  LDL R15, [R10] ;  /* 0x000000000a0f7983 */ /* 0x0021220000100800 */
[----:B------:R-:W-:-:S03]  /*1a040*/  IADD3 R14, R16, R11, RZ ;  /* 0x0000000b100e7210 */ /* 0x000fc60007ffe0ff */
[----:B------:R-:W4:Y:S01]  /*1a050*/  LDL R23, [R23] ;  /* 0x0000000017177983 */ /* 0x000f220000100800 */
[----:B0-----:R-:W-:-:S03]  /*1a060*/  IMAD.IADD R10, R10, 0x1, R11 ;  /* 0x000000010a0a7824 */ /* 0x001fc600078e020b */
[----:B------:R-:W4:Y:S04]  /*1a070*/  LDL R22, [R22] ;  /* 0x0000000016167983 */ /* 0x000f280000100800 */
[----:B------:R-:W4:Y:S01]  /*1a080*/  LDL R16, [R16] ;  /* 0x0000000010107983 */ /* 0x000f220000100800 */
[----:B------:R-:W-:-:S03]  /*1a090*/  IADD3 R12, R10, R11, RZ ;  /* 0x0000000b0a0c7210 */ /* 0x000fc60007ffe0ff */
[----:B------:R-:W4:Y:S02]  /*1a0a0*/  LDL R10, [R10] ;  /* 0x000000000a0a7983 */ /* 0x000f240000100800 */
[----:B------:R-:W-:Y:S02]  /*1a0b0*/  IMAD.IADD R13, R12, 0x1, R11 ;  /* 0x000000010c0d7824 */ /* 0x000fe400078e020b */
[----:B------:R-:W4:Y:S04]  /*1a0c0*/  LDL R14, [R14] ;  /* 0x000000000e0e7983 */ /* 0x000f280000100800 */
[----:B------:R-:W4:Y:S01]  /*1a0d0*/  LDL R12, [R12] ;  /* 0x000000000c0c7983 */ /* 0x000f220000100800 */
[----:B------:R-:W-:-:S03]  /*1a0e0*/  IADD3 R41, R13, R11, RZ ;  /* 0x0000000b0d297210 */ /* 0x000fc60007ffe0ff */
[----:B------:R-:W4:Y:S01]  /*1a0f0*/  LDL R13, [R13] ;  /* 0x000000000d0d7983 */ /* 0x000f220000100800 */
[----:B------:R-:W-:-:S03]  /*1a100*/  IADD3 R42, R41, R11, RZ ;  /* 0x0000000b292a7210 */ /* 0x000fc60007ffe0ff */
[----:B------:R0:W4:Y:S04]  /*1a110*/  LDL R11, [R41] ;  /* 0x00000000290b7983 */ /* 0x0001280000100800 */
[----:B0-----:R0:W4:Y:S02]  /*1a120*/  LDL R41, [R42] ;  /* 0x000000002a297983 */ /* 0x0011240000100800 */
[----:B0-----:R-:W-:Y:S01]  /*1a130*/  IMAD.MOV.U32 R42, RZ, RZ, R3 ;  /* 0x000000ffff2a7224 */ /* 0x001fe200078e0003 */
[----:B------:R-:W-:Y:S02]  /*1a140*/  @P0 MOV R42, R6 ;  /* 0x00000006002a0202 */ /* 0x000fe40000000f00 */
[----:B------:R-:W-:-:S05]  /*1a150*/  FSET.BF.LEU.FTZ.AND R6, |R3|, 1, PT ;  /* 0x3f8000000306780a */ /* 0x000fca000381b200 */
[----:B---3--:R-:W-:-:S04]  /*1a160*/  FFMA.FTZ R6, R6, R42, R7 ;  /* 0x0000002a06067223 */ /* 0x008fc80000010007 */
[----:B-----5:R-:W-:Y:S01]  /*1a170*/  FFMA.FTZ R0, R6, R42, R0 ;  /* 0x0000002a06007223 */ /* 0x020fe20000010000 */
[----:B------:R-:W-:-:S03]  /*1a180*/  MOV R6, 0x3bc6a26b ;  /* 0x3bc6a26b00067802 */ /* 0x000fc60000000f00 */
[-C--:B--2---:R-:W-:Y:S02]  /*1a190*/  FFMA.FTZ R0, R0, R42.reuse, R8 ;  /* 0x0000002a00007223 */ /* 0x084fe40000010008 */
[----:B------:R-:W-:Y:S02]  /*1a1a0*/  @P0 IMAD.MOV.U32 R6, RZ, RZ, 0x4c5914c6 ;  /* 0x4c5914c6ff060424 */ /* 0x000fe400078e00ff */
[----:B----4-:R-:W-:Y:S02]  /*1a1b0*/  FFMA.FTZ R0, R0, R42, R40 ;  /* 0x0000002a00007223 */ /* 0x010fe40000010028 */
[----:B------:R-:W-:Y:S02]  /*1a1c0*/  FFMA.FTZ R6, R42, R6, R33 ;  /* 0x000000062a067223 */ /* 0x000fe40000010021 */
[-C--:B------:R-:W-:Y:S02]  /*1a1d0*/  FFMA.FTZ R0, R0, R42.reuse, R32 ;  /* 0x0000002a00007223 */ /* 0x080fe40000010020 */
[----:B------:R-:W-:-:S02]  /*1a1e0*/  FFMA.FTZ R6, R6, R42, R31 ;  /* 0x0000002a06067223 */ /* 0x000fc4000001001f */
[-C--:B------:R-:W-:Y:S01]  /*1a1f0*/  FFMA.FTZ R0, R0, R42.reuse, R30 ;  /* 0x0000002a00007223 */ /* 0x080fe2000001001e */
[----:B------:R-:W0:Y:S01]  /*1a200*/  @P0 MUFU.LG2 R7, R3 ;  /* 0x0000000300070308 */ /* 0x000e220000000c00 */
[-C--:B------:R-:W-:Y:S02]  /*1a210*/  FFMA.FTZ R6, R6, R42.reuse, R17 ;  /* 0x0000002a06067223 */ /* 0x080fe40000010011 */
[-C--:B------:R-:W-:Y:S02]  /*1a220*/  FFMA.FTZ R0, R0, R42.reuse, R29 ;  /* 0x0000002a00007223 */ /* 0x080fe4000001001d */
[-C--:B------:R-:W-:Y:S02]  /*1a230*/  FFMA.FTZ R6, R6, R42.reuse, R28 ;  /* 0x0000002a06067223 */ /* 0x080fe4000001001c */
[-C--:B------:R-:W-:Y:S02]  /*1a240*/  FFMA.FTZ R0, R0, R42.reuse, R27 ;  /* 0x0000002a00007223 */ /* 0x080fe4000001001b */
[----:B------:R-:W-:-:S02]  /*1a250*/  FFMA.FTZ R6, R6, R42, R25 ;  /* 0x0000002a06067223 */ /* 0x000fc40000010019 */
[-C--:B------:R-:W-:Y:S02]  /*1a260*/  FFMA.FTZ R0, R0, R42.reuse, R24 ;  /* 0x0000002a00007223 */ /* 0x080fe40000010018 */
[----:B0-----:R-:W-:Y:S02]  /*1a270*/  @P0 FMUL.FTZ R7, RZ, R7 ;  /* 0x00000007ff070220 */ /* 0x001fe40000410000 */
[-C--:B------:R-:W-:Y:S02]  /*1a280*/  FFMA.FTZ R6, R6, R42.reuse, R23 ;  /* 0x0000002a06067223 */ /* 0x080fe40000010017 */
[-C--:B------:R-:W-:Y:S02]  /*1a290*/  FFMA.FTZ R0, R0, R42.reuse, R22 ;  /* 0x0000002a00007223 */ /* 0x080fe40000010016 */
[-C--:B------:R-:W-:Y:S02]  /*1a2a0*/  FFMA.FTZ R6, R6, R42.reuse, R15 ;  /* 0x0000002a06067223 */ /* 0x080fe4000001000f */
[----:B------:R-:W-:-:S02]  /*1a2b0*/  FFMA.FTZ R0, R0, R42, R16 ;  /* 0x0000002a00007223 */ /* 0x000fc40000010010 */
[-C--:B------:R-:W-:Y:S01]  /*1a2c0*/  FFMA.FTZ R6, R6, R42.reuse, R10 ;  /* 0x0000002a06067223 */ /* 0x080fe2000001000a */
[----:B------:R-:W0:Y:S01]  /*1a2d0*/  @P0 MUFU.EX2 R7, R7 ;  /* 0x0000000700070308 */ /* 0x000e220000000800 */
[-C--:B------:R-:W-:Y:S02]  /*1a2e0*/  FFMA.FTZ R0, R0, R42.reuse, R14 ;  /* 0x0000002a00007223 */ /* 0x080fe4000001000e */
        /* <DEDUP_REMOVED lines=25> */
[----:B0-----:R-:W-:Y:S02]  /*1a480*/  HFMA2.MMA R8, -RZ, RZ, 0, 5.9604644775390625e-08 ;  /* 0x00000001ff087435 */ /* 0x001fe400000001ff */
[----:B-1----:R-:W-:-:S04]  /*1a490*/  FMUL.FTZ R6, R9, R6 ;  /* 0x0000000609067220 */ /* 0x002fc80000410000 */
[C---:B------:R-:W-:Y:S01]  /*1a4a0*/  FADD.FTZ.RZ R7, R6.reuse, 1 ;  /* 0x3f80000006077421 */ /* 0x040fe2000001c000 */
[----:B------:R-:W-:Y:S01]  /*1a4b0*/  ISETP.GE.U32.AND P0, PT, R6, 0x7f800000, PT ;  /* 0x7f8000000600780c */ /* 0x000fe20003f06070 */
[----:B--2---:R-:W0:Y:S03]  /*1a4c0*/  MUFU.RCP64H R9, R13 ;  /* 0x0000000d00097308 */ /* 0x004e260000001800 */
[----:B------:R-:W-:-:S04]  /*1a4d0*/  IADD3 R7, R7, -0x3f400000, RZ ;  /* 0xc0c0000007077810 */ /* 0x000fc80007ffe0ff */
[----:B------:R-:W-:-:S04]  /*1a4e0*/  LOP3.LUT R14, R7, 0xff800000, RZ, 0xc0, !PT ;  /* 0xff800000070e7812 */ /* 0x000fc800078ec0ff */
[----:B------:R-:W-:Y:S01]  /*1a4f0*/  IADD3 R10, -R14, 0x40800000, RZ ;  /* 0x408000000e0a7810 */ /* 0x000fe20007ffe1ff */
[----:B------:R-:W-:-:S04]  /*1a500*/  IMAD.IADD R7, R6, 0x1, -R14 ;  /* 0x0000000106077824 */ /* 0x000fc800078e0a0e */
        /* <DEDUP_REMOVED lines=29> */
.L_x_2001:
[----:B01----:R-:W-:Y:S05]  /*1a6e0*/  BSYNC B3 ;  /* 0x0000000000037941 */ /* 0x003fea0003800000 */
.L_x_2000:
        /* <DEDUP_REMOVED lines=9> */
[----:B------:R-:W-:-:S02]  /*1a780*/  MOV R27, R21 ;  /* 0x00000015001b7202 */ /* 0x000fc40000000f00 */
[----:B------:R-:W-:Y:S02]  /*1a790*/  MOV R7, R12 ;  /* 0x0000000c00077202 */ /* 0x000fe40000000f00 */
[----:B------:R-:W-:Y:S02]  /*1a7a0*/  MOV R6, 0x1a7c0 ;  /* 0x0001a7c000067802 */ /* 0x000fe40000000f00 */
[----:B0-----:R-:W-:Y:S05]  /*1a7b0*/  CALL.REL.NOINC `($__internal_8_$__cuda_sm20_div_rn_f64_full) ;  /* 0x0000cc2000007944 */ /* 0x001fea0003c00000 */
[----:B------:R-:W-:Y:S02]  /*1a7c0*/  IMAD.MOV.U32 R9, RZ, RZ, R15 ;  /* 0x000000ffff097224 */ /* 0x000fe400078e000f */
.L_x_2003:
[----:B------:R-:W-:Y:S05]  /*1a7d0*/  BSYNC B3 ;  /* 0x0000000000037941 */ /* 0x000fea0003800000 */
.L_x_2002:
[----:B0-----:R-:W0:Y:S01]  /*1a7e0*/  DADD R10, R10, R8 ;  /* 0x000000000a0a7229 */ /* 0x001e220000000008 */
        /* <DEDUP_REMOVED lines=38> */
.L_x_2005:
[----:B-1----:R-:W-:Y:S05]  /*1aa50*/  BSYNC B3 ;  /* 0x0000000000037941 */ /* 0x002fea0003800000 */
.L_x_2004:
[----:B------:R-:W1:-:S06]  /*1aa60*/  DMUL R8, R8, R14 ;  /* 0x0000000e08087228 */ /* 0x000e4c0000000000 */
[----:B01----:R-:W0:Y:S01]  /*1aa70*/  F2F.F32.F64 R6, R8 ;  /* 0x0000000800067310 */ /* 0x003e220000301000 */
[----:B------:R-:W0:-:S14]  /*1aa80*/  DSETP.GEU.AND P0, PT, |R8|, c[0x2][0x68], PT ;  /* 0x00801a000800762a */ /* 0x000e1c0003f0e200 */
[----:B0-----:R-:W-:Y:S01]  /*1aa90*/  @!P0 FMUL R6, R6, 1.175494350822287508e-38 ;  /* 0x0080000006068820 */ /* 0x001fe20000400000 */
[----:B------:R-:W-:Y:S05]  /*1aaa0*/  BRA `(.L_x_2006) ;  /* 0x00000e8000007947 */ /* 0x000fea0003800000 */
.L_x_1999:
        /* <DEDUP_REMOVED lines=10> */
.L_x_1998:
[----:B------:R-:W-:Y:S01]  /*1ab50*/  FSETP.GE.FTZ.AND P0, PT, |R3|, 3, PT ;  /* 0x404000000300780b */ /* 0x000fe20003f16200 */
[----:B------:R-:W-:-:S12]  /*1ab60*/  BSSY B3, `(.L_x_2007) ;  /* 0x000007c000037945 */ /* 0x000fd80003800000 */
        /* <DEDUP_REMOVED lines=43> */
.L_x_2009:
[----:B------:R-:W-:-:S04]  /*1ae20*/  FADD.FTZ R0, |R3|, -3 ;  /* 0xc040000003007421 */ /* 0x000fc80000010200 */
[----:B------:R-:W-:-:S04]  /*1ae30*/  FADD.FTZ R7, R0, -259.2509765625 ;  /* 0xc381a02000077421 */ /* 0x000fc80000010000 */
[----:B------:R-:W-:-:S04]  /*1ae40*/  FFMA.FTZ R7, R0, R7, -10777.1796875 ;  /* 0xc62864b800077423 */ /* 0x000fc80000010007 */
[----:B------:R-:W-:Y:S01]  /*1ae50*/  FFMA.FTZ R9, R0, R7, -92685.046875 ;  /* 0xc7b5068600097423 */ /* 0x000fe20000010007 */
[----:B------:R-:W-:-:S03]  /*1ae60*/  MOV R7, 0x443b38fb ;  /* 0x443b38fb00077802 */ /* 0x000fc60000000f00 */
        /* <DEDUP_REMOVED lines=8> */
.L_x_2008:
        /* <DEDUP_REMOVED lines=15> */
.L_x_2011:
        /* <DEDUP_REMOVED lines=16> */
.L_x_2012:
[----:B------:R-:W-:-:S05]  /*1b0e0*/  MOV R0, 0x3b6b1c86 ;  /* 0x3b6b1c8600007802 */ /* 0x000fca0000000f00 */
        /* <DEDUP_REMOVED lines=8> */
[----:B------:R-:W-:-:S04]  /*1b170*/  HFMA2.MMA R0, -RZ, RZ, 1.5048828125, 33.21875 ;  /* 0x3e055027ff007435 */ /* 0x000fc800000001ff */
[----:B------:R-:W-:-:S04]  /*1b180*/  FSETP.GEU.FTZ.AND P1, PT, R6, 1.175494350822287508e-38, PT ;  /* 0x008000000600780b */ /* 0x000fc80003f3e000 */
[----:B------:R-:W-:-:S09]  /*1b190*/  FSEL R9, RZ, -23, P1 ;  /* 0xc1b80000ff097808 */ /* 0x000fd20000800000 */
        /* <DEDUP_REMOVED lines=8> */
[C---:B------:R-:W-:Y:S02]  /*1b220*/  FFMA.FTZ R0, R7.reuse, R0, -0.12148627638816833496 ;  /* 0xbdf8cdcc07007423 */ /* 0x040fe40000010000 */
[----:B0-----:R-:W-:Y:S02]  /*1b230*/  FFMA.FTZ R8, R8, 1.1920928955078125e-07, R9 ;  /* 0x3400000008087823 */ /* 0x001fe40000010009 */
[----:B------:R-:W-:-:S04]  /*1b240*/  FFMA.FTZ R0, R7, R0, 0.13980610668659210205 ;  /* 0x3e0f295507007423 */ /* 0x000fc80000010000 */
[----:B------:R-:W-:-:S04]  /*1b250*/  FFMA.FTZ R0, R7, R0, -0.16684235632419586182 ;  /* 0xbe2ad8b907007423 */ /* 0x000fc80000010000 */
        /* <DEDUP_REMOVED lines=8> */
[C---:B------:R-:W-:Y:S01]  /*1b2e0*/  @P0 FFMA.FTZ R8, R6.reuse, R7, +INF ;  /* 0x7f80000006080423 */ /* 0x040fe20000010007 */
[----:B------:R-:W-:-:S03]  /*1b2f0*/  FSETP.NEU.FTZ.AND P0, PT, R6, RZ, PT ;  /* 0x000000ff0600720b */ /* 0x000fc60003f1d000 */
[----:B------:R-:W-:-:S05]  /*1b300*/  FADD.FTZ R8, -R8, -RZ ;  /* 0x800000ff08087221 */ /* 0x000fca0000010100 */
[----:B------:R-:W-:Y:S02]  /*1b310*/  FSEL R0, R8, +INF , P0 ;  /* 0x7f80000008007808 */ /* 0x000fe40000000000 */
.L_x_2010:
[----:B------:R-:W-:Y:S05]  /*1b320*/  BSYNC B3 ;  /* 0x0000000000037941 */ /* 0x000fea0003800000 */
.L_x_2007:
        /* <DEDUP_REMOVED lines=13> */
[----:B------:R-:W-:Y:S02]  /*1b400*/  IMAD.MOV.U32 R7, RZ, RZ, -0x46b2bead ;  /* 0xb94d4153ff077424 */ /* 0x000fe400078e00ff */
        /* <DEDUP_REMOVED lines=8> */
[----:B------:R-:W-:Y:S02]  /*1b490*/  IMAD.MOV.U32 R8, RZ, RZ, 0x3e2aaaa8 ;  /* 0x3e2aaaa8ff087424 */ /* 0x000fe400078e00ff */
[C---:B------:R-:W-:Y:S01]  /*1b4a0*/  FMUL.FTZ R9, R10.reuse, R10 ;  /* 0x0000000a0a097220 */ /* 0x040fe20000410000 */
[----:B------:R-:W-:Y:S02]  /*1b4b0*/  FSEL R10, R10, 1, !P1 ;  /* 0x3f8000000a0a7808 */ /* 0x000fe40004800000 */
[----:B------:R-:W-:Y:S01]  /*1b4c0*/  FSEL R8, -R8, -0.4999999701976776123, !P1 ;  /* 0xbeffffff08087808 */ /* 0x000fe20004800100 */
        /* <DEDUP_REMOVED lines=35> */
.L_x_2015:
        /* <DEDUP_REMOVED lines=26> */
.L_x_2014:
[----:B------:R-:W-:Y:S05]  /*1b8a0*/  BSYNC B3 ;  /* 0x0000000000037941 */ /* 0x000fea0003800000 */
.L_x_2013:
        /* <DEDUP_REMOVED lines=8> */
.L_x_2006:
[----:B------:R-:W-:Y:S05]  /*1b930*/  BSYNC B0 ;  /* 0x0000000000007941 */ /* 0x000fea0003800000 */
.L_x_1997:
        /* <DEDUP_REMOVED lines=9> */
.L_x_2019:
        /* <DEDUP_REMOVED lines=11> */
.L_x_2018:
[----:B------:R-:W0:Y:S01]  /*1ba80*/  MUFU.RCP R3, R3 ;  /* 0x0000000300037308 */ /* 0x000e220000001000 */
[----:B------:R-:W-:-:S04]  /*1ba90*/  FMUL.FTZ R0, R8, R6 ;  /* 0x0000000608007220 */ /* 0x000fc80000410000 */
[----:B0-----:R-:W-:-:S03]  /*1baa0*/  FMUL.FTZ R0, R0, R3 ;  /* 0x0000000300007220 */ /* 0x001fc60000410000 */
.L_x_2017:
[----:B------:R-:W-:Y:S05]  /*1bab0*/  BSYNC B0 ;  /* 0x0000000000007941 */ /* 0x000fea0003800000 */
.L_x_2016:
[----:B------:R-:W-:Y:S01]  /*1bac0*/  FADD.FTZ R6, -R0, 1 ;  /* 0x3f80000000067421 */ /* 0x000fe20000010100 */
[----:B------:R-:W-:Y:S05]  /*1bad0*/  BRA `(.L_x_1877) ;  /* 0x0000b8c000007947 */ /* 0x000fea0003800000 */
.L_x_1882:
[----:B------:R-:W-:Y:S01]  /*1bae0*/  HFMA2.MMA R15, -RZ, RZ, 0.82373046875, -0.25927734375 ;  /* 0x3a97b426ff0f7435 */ /* 0x000fe200000001ff */
[----:B------:R-:W-:Y:S01]  /*1baf0*/  MOV R14, 0xbc72b9d6 ;  /* 0xbc72b9d6000e7802 */ /* 0x000fe20000000f00 */
[----:B------:R-:W-:Y:S01]  /*1bb00*/  HFMA2.MMA R12, -RZ, RZ, -1.666015625, -0.052093505859375 ;  /* 0xbeaaaaabff0c7435 */ /* 0x000fe200000001ff */
[----:B------:R-:W-:Y:S01]  /*1bb10*/  IMAD.MOV.U32 R16, RZ, RZ, 0x39b8ef1d ;  /* 0x39b8ef1dff107424 */ /* 0x000fe200078e00ff */
[----:B------:R-:W-:Y:S01]  /*1bb20*/  HFMA2.MMA R20, -RZ, RZ, 0.517578125, 866.5 ;  /* 0x382462c5ff147435 */ /* 0x000fe200000001ff */
[----:B------:R-:W-:Y:S01]  /*1bb30*/  MOV R17, 0xb93b7038 ;  /* 0xb93b703800117802 */ /* 0x000fe20000000f00 */
[----:B------:R-:W-:Y:S01]  /*1bb40*/  IMAD.MOV.U32 R13, RZ, RZ, 0x3daaaaab ;  /* 0x3daaaaabff0d7424 */ /* 0x000fe200078e00ff */
[----:B------:R0:W-:Y:S01]  /*1bb50*/  STL.64 [R1+0xa00], R14 ;  /* 0x000a000e01007387 */ /* 0x0001e20000100a00 */
[----:B------:R-:W-:Y:S01]  /*1bb60*/  IMAD.MOV.U32 R21, RZ, RZ, -0x49ed5648 ;  /* 0xb612a9b8ff157424 */ /* 0x000fe200078e00ff */
[----:B------:R-:W-:Y:S01]  /*1bb70*/  MOV R23, 0x2dd64a3b ;  /* 0x2dd64a3b00177802 */ /* 0x000fe20000000f00 */
[----:B------:R-:W-:Y:S01]  /*1bb80*/  IMAD.MOV.U32 R22, RZ, RZ, -0x517fc7ac ;  /* 0xae803854ff167424 */ /* 0x000fe200078e00ff */
[----:B------:R1:W-:Y:S01]  /*1bb90*/  STL.64 [R1+0xa08], R16 ;  /* 0x000a081001007387 */ /* 0x0003e20000100a00 */
[----:B------:R-:W-:Y:S01]  /*1bba0*/  MOV R0, 0x3ef9425d ;  /* 0x3ef9425d00007802 */ /* 0x000fe20000000f00 */
[-C--:B------:R-:W-:Y:S01]  /*1bbb0*/  FMUL.FTZ R2, R2, R6.reuse ;  /* 0x0000000602027220 */ /* 0x080fe20000410000 */
[----:B------:R-:W-:Y:S01]  /*1bbc0*/  BSSY B3, `(.L_x_2020) ;  /* 0x00003ea000037945 */ /* 0x000fe20003800000 */
[----:B------:R2:W-:Y:S01]  /*1bbd0*/  STL.64 [R1+0x9f8], R12 ;  /* 0x0009f80c01007387 */ /* 0x0005e20000100a00 */
[----:B------:R-:W-:-:S02]  /*1bbe0*/  FMUL.FTZ R9, R9, R6 ;  /* 0x0000000609097220 */ /* 0x000fc40000410000 */
        /* <DEDUP_REMOVED lines=8> */
[----:B------:R-:W-:Y:S02]  /*1bc70*/  MOV R12, 0xb5f8d918 ;  /* 0xb5f8d918000c7802 */ /* 0x000fe40000000f00 */
[----:B------:R2:W-:Y:S01]  /*1bc80*/  STL.64 [R1+0xa38], R22 ;  /* 0x000a381601007387 */ /* 0x0005e20000100a00 */
[----:B0-----:R-:W-:Y:S01]  /*1bc90*/  HFMA2.MMA R21, -RZ, RZ, -0.091796875, 4972 ;  /* 0xade06cdbff157435 */ /* 0x001fe200000001ff */
[----:B------:R-:W-:-:S02]  /*1bca0*/  MOV R20, 0x307b7337 ;  /* 0x307b733700147802 */ /* 0x000fc40000000f00 */
[----:B------:R0:W-:Y:S01]  /*1bcb0*/  STL.64 [R1+0xa28], R16 ;  /* 0x000a281001007387 */ /* 0x0001e20000100a00 */
[----:B-1----:R-:W-:Y:S01]  /*1bcc0*/  HFMA2.MMA R15, -RZ, RZ, -0.0477294921875, -4.87109375 ;  /* 0xaa1cc4dfff0f7435 */ /* 0x002fe200000001ff */
[----:B------:R-:W-:Y:S02]  /*1bcd0*/  MOV R14, 0x2abdd03b ;  /* 0x2abdd03b000e7802 */ /* 0x000fe40000000f00 */
[----:B------:R1:W-:Y:S01]  /*1bce0*/  STL.64 [R1+0xa18], R12 ;  /* 0x000a180c01007387 */ /* 0x0003e20000100a00 */
[----:B--2---:R-:W-:Y:S01]  /*1bcf0*/  HFMA2.MMA R23, -RZ, RZ, 0.89697265625, 533.5 ;  /* 0x3b2d602bff177435 */ /* 0x004fe200000001ff */
[----:B------:R-:W-:Y:S02]  /*1bd00*/  MOV R22, 0xbb638e39 ;  /* 0xbb638e3900167802 */ /* 0x000fe40000000f00 */
[----:B------:R2:W-:Y:S01]  /*1bd10*/  STL.64 [R1+0xa30], R20 ;  /* 0x000a301401007387 */ /* 0x0005e20000100a00 */
[----:B0-----:R-:W-:Y:S01]  /*1bd20*/  IMAD.MOV.U32 R16, RZ, RZ, 0x2900827e ;  /* 0x2900827eff107424 */ /* 0x001fe200078e00ff */
[----:B------:R-:W-:-:S02]  /*1bd30*/  MOV R17, 0xa6141ff4 ;  /* 0xa6141ff400117802 */ /* 0x000fc40000000f00 */
[----:B------:R0:W-:Y:S01]  /*1bd40*/  STL.64 [R1+0xa48], R14 ;  /* 0x000a480e01007387 */ /* 0x0001e20000100a00 */
[----:B-1----:R-:W-:Y:S01]  /*1bd50*/  HFMA2.MMA R12, -RZ, RZ, -0.0732421875, -1336 ;  /* 0xacb0e538ff0c7435 */ /* 0x002fe200000001ff */
[----:B------:R-:W-:Y:S02]  /*1bd60*/  IMAD.MOV.U32 R13, RZ, RZ, 0x29f7cc00 ;  /* 0x29f7cc00ff0d7424 */ /* 0x000fe400078e00ff */
[----:B------:R1:W-:Y:S01]  /*1bd70*/  STL.64 [R1+0xa50], R16 ;  /* 0x000a501001007387 */ /* 0x0003e20000100a00 */
[----:B--2---:R-:W-:Y:S01]  /*1bd80*/  HFMA2.MMA R20, -RZ, RZ, -0.027557373046875, 72.625 ;  /* 0xa70e548aff147435 */ /* 0x004fe200000001ff */
[----:B------:R-:W-:Y:S02]  /*1bd90*/  IMAD.MOV.U32 R21, RZ, RZ, -0x450d462a ;  /* 0xbaf2b9d6ff157424 */ /* 0x000fe400078e00ff */
[----:B------:R2:W-:Y:S01]  /*1bda0*/  STL.64 [R1+0xa60], R22 ;  /* 0x000a601601007387 */ /* 0x0005e20000100a00 */
[----:B0-----:R-:W-:Y:S01]  /*1bdb0*/  HFMA2.MMA R14, -RZ, RZ, -0.302490234375, -2.81640625 ;  /* 0xb4d7c1a2ff0e7435 */ /* 0x001fe200000001ff */
[----:B------:R-:W-:-:S02]  /*1bdc0*/  IMAD.MOV.U32 R15, RZ, RZ, -0x48682da9 ;  /* 0xb797d257ff0f7424 */ /* 0x000fc400078e00ff */
[----:B------:R0:W-:Y:S01]  /*1bdd0*/  STL.64 [R1+0xa40], R12 ;  /* 0x000a400c01007387 */ /* 0x0001e20000100a00 */
[----:B-1----:R-:W-:Y:S01]  /*1bde0*/  HFMA2.MMA R17, -RZ, RZ, -0.365234375, 447.5 ;  /* 0xb5d85efeff117435 */ /* 0x002fe200000001ff */
[----:B------:R-:W-:Y:S02]  /*1bdf0*/  MOV R16, 0x370054e5 ;  /* 0x370054e500107802 */ /* 0x000fe40000000f00 */
[----:B------:R1:W-:Y:S01]  /*1be00*/  STL.64 [R1+0xa58], R20 ;  /* 0x000a581401007387 */ /* 0x0003e20000100a00 */
[----:B--2---:R-:W-:Y:S01]  /*1be10*/  HFMA2.MMA R22, -RZ, RZ, -0.2332763671875, 0.000720977783203125 ;  /* 0xb37711e8ff167435 */ /* 0x004fe200000001ff */
        /* <DEDUP_REMOVED lines=895> */
[----:B------:R-:W-:Y:S01]  /*1f610*/  ISETP.GE.U32.AND P0, PT, R9, 0x7f800000, PT ;  /* 0x7f8000000900780c */ /* 0x000fe20003f06070 */
[----:B------:R-:W-:Y:S03]  /*1f620*/  BSSY B4, `(.L_x_2023) ;  /* 0x000001c000047945 */ /* 0x000fe60003800000 */
[----:B------:R-:W-:-:S04]  /*1f630*/  IADD3 R0, R0, -0x3f400000, RZ ;  /* 0xc0c0000000007810 */ /* 0x000fc80007ffe0ff */
[----:B------:R-:W-:Y:S01]  /*1f640*/  LOP3.LUT R7, R0, 0xff800000, RZ, 0xc0, !PT ;  /* 0xff80000000077812 */ /* 0x000fe200078ec0ff */
[----:B------:R-:W-:-:S03]  /*1f650*/  HFMA2.MMA R0, -RZ, RZ, 1.625, 0 ;  /* 0x3e800000ff007435 */ /* 0x000fc600000001ff */
[----:B------:R-:W-:Y:S02]  /*1f660*/  IADD3 R2, -R7, 0x40800000, RZ ;  /* 0x4080000007027810 */ /* 0x000fe40007ffe1ff */
[----:B------:R-:W-:Y:S02]  /*1f670*/  IADD3 R8, R9, -R7, RZ ;  /* 0x8000000709087210 */ /* 0x000fe40007ffe0ff */
[----:B------:R-:W0:Y:S03]  /*1f680*/  I2F R7, R7 ;  /* 0x0000000700077306 */ /* 0x000e260000201400 */
[----:B------:R-:W-:Y:S02]  /*1f690*/  FFMA.FTZ R0, R2, R0, -1 ;  /* 0xbf80000002007423 */ /* 0x000fe40000010000 */
[----:B------:R-:W-:Y:S02]  /*1f6a0*/  IMAD.MOV.U32 R2, RZ, RZ, 0x3d39bf78 ;  /* 0x3d39bf78ff027424 */ /* 0x000fe400078e00ff */
[----:B------:R-:W-:-:S04]  /*1f6b0*/  FADD.FTZ R11, R8, R0 ;  /* 0x00000000080b7221 */ /* 0x000fc80000010000 */
[----:B------:R-:W-:-:S04]  /*1f6c0*/  FFMA.FTZ R2, R11, -R2, 0.10546888411045074463 ;  /* 0x3dd800120b027423 */ /* 0x000fc80000010802 */
[----:B------:R-:W-:-:S04]  /*1f6d0*/  FFMA.FTZ R2, R11, R2, -0.13229703903198242188 ;  /* 0xbe0778e00b027423 */ /* 0x000fc80000010002 */
[----:B------:R-:W-:-:S04]  /*1f6e0*/  FFMA.FTZ R2, R11, R2, 0.14491446316242218018 ;  /* 0x3e1464750b027423 */ /* 0x000fc80000010002 */
[----:B------:R-:W-:Y:S02]  /*1f6f0*/  FFMA.FTZ R0, R11, R2, -0.16641564667224884033 ;  /* 0xbe2a68dd0b007423 */ /* 0x000fe40000010002 */
[----:B0-----:R-:W-:Y:S02]  /*1f700*/  FMUL.FTZ R2, R7, 1.1920928955078125e-07 ;  /* 0x3400000007027820 */ /* 0x001fe40000410000 */
        /* <DEDUP_REMOVED lines=13> */
.L_x_2024:
[----:B------:R-:W-:Y:S05]  /*1f7e0*/  BSYNC B4 ;  /* 0x0000000000047941 */ /* 0x000fea0003800000 */
.L_x_2023:
[----:B------:R-:W-:-:S04]  /*1f7f0*/  FADD.FTZ R2, -R9, R2 ;  /* 0x0000000209027221 */ /* 0x000fc80000010100 */
[----:B------:R-:W-:-:S06]  /*1f800*/  FMUL.FTZ R2, R2, -2 ;  /* 0xc000000002027820 */ /* 0x000fcc0000410000 */
[----:B------:R-:W0:Y:S02]  /*1f810*/  MUFU.SQRT R2, R2 ;  /* 0x0000000200027308 */ /* 0x000e240000002000 */
[----:B0-----:R-:W-:Y:S01]  /*1f820*/  FADD.FTZ R7, -R2, -RZ ;  /* 0x800000ff02077221 */ /* 0x001fe20000010100 */
[----:B------:R-:W-:Y:S05]  /*1f830*/  BRA `(.L_x_2022) ;  /* 0x0000022000007947 */ /* 0x000fea0003800000 */
.L_x_2021:
[C---:B-1----:R-:W-:Y:S01]  /*1f840*/  FADD.FTZ.RZ R0, R9.reuse, 1 ;  /* 0x3f80000009007421 */ /* 0x042fe2000001c000 */
[----:B------:R-:W-:Y:S01]  /*1f850*/  ISETP.GE.U32.AND P0, PT, R9, 0x7f800000, PT ;  /* 0x7f8000000900780c */ /* 0x000fe20003f06070 */
[----:B------:R-:W-:Y:S03]  /*1f860*/  BSSY B4, `(.L_x_2025) ;  /* 0x000001c000047945 */ /* 0x000fe60003800000 */
[----:B------:R-:W-:-:S04]  /*1f870*/  IADD3 R0, R0, -0x3f400000, RZ ;  /* 0xc0c0000000007810 */ /* 0x000fc80007ffe0ff */
[----:B------:R-:W-:Y:S02]  /*1f880*/  LOP3.LUT R7, R0, 0xff800000, RZ, 0xc0, !PT ;  /* 0xff80000000077812 */ /* 0x000fe400078ec0ff */
[----:B------:R-:W-:Y:S02]  /*1f890*/  MOV R0, 0x3e800000 ;  /* 0x3e80000000007802 */ /* 0x000fe40000000f00 */
[----:B------:R-:W-:Y:S01]  /*1f8a0*/  IADD3 R2, -R7, 0x40800000, RZ ;  /* 0x4080000007027810 */ /* 0x000fe20007ffe1ff */
[----:B------:R-:W-:Y:S02]  /*1f8b0*/  IMAD.IADD R8, R9, 0x1, -R7 ;  /* 0x0000000109087824 */ /* 0x000fe400078e0a07 */
[----:B------:R-:W0:Y:S02]  /*1f8c0*/  I2F R7, R7 ;  /* 0x0000000700077306 */ /* 0x000e240000201400 */
[----:B------:R-:W-:Y:S01]  /*1f8d0*/  FFMA.FTZ R0, R2, R0, -1 ;  /* 0xbf80000002007423 */ /* 0x000fe20000010000 */
[----:B------:R-:W-:-:S03]  /*1f8e0*/  MOV R2, 0x3d39bf78 ;  /* 0x3d39bf7800027802 */ /* 0x000fc60000000f00 */
        /* <DEDUP_REMOVED lines=19> */
.L_x_2026:
[----:B------:R-:W-:Y:S05]  /*1fa20*/  BSYNC B4 ;  /* 0x0000000000047941 */ /* 0x000fea0003800000 */
.L_x_2025:
[----:B------:R-:W-:-:S04]  /*1fa30*/  FADD.FTZ R2, -R9, R2 ;  /* 0x0000000209027221 */ /* 0x000fc80000010100 */
[----:B------:R-:W-:-:S04]  /*1fa40*/  FMUL.FTZ R2, R2, -2 ;  /* 0xc000000002027820 */ /* 0x000fc80000410000 */
[----:B------:R0:W1:Y:S03]  /*1fa50*/  MUFU.SQRT R7, R2 ;  /* 0x0000000200077308 */ /* 0x0000660000002000 */
.L_x_2022:
[----:B------:R-:W-:Y:S05]  /*1fa60*/  BSYNC B3 ;  /* 0x0000000000037941 */ /* 0x000fea0003800000 */
.L_x_2020:
[----:B0-----:R-:W-:Y:S01]  /*1fa70*/  FMUL.FTZ R2, R3, 0.5 ;  /* 0x3f00000003027820 */ /* 0x001fe20000410000 */
[----:B------:R-:W-:Y:S01]  /*1fa80*/  BSSY B3, `(.L_x_2027) ;  /* 0x000015f000037945 */ /* 0x000fe20003800000 */
[----:B-1----:R-:W-:Y:S01]  /*1fa90*/  CS2R R16, SRZ ;  /* 0x0000000000107805 */ /* 0x002fe2000001ff00 */
[----:B------:R-:W-:Y:S01]  /*1faa0*/  CS2R R20, SRZ ;  /* 0x0000000000147805 */ /* 0x000fe2000001ff00 */
[----:B------:R0:W1:Y:S01]  /*1fab0*/  MUFU.SQRT R0, R2 ;  /* 0x0000000200007308 */ /* 0x0000620000002000 */
        /* <DEDUP_REMOVED lines=8> */
[----:B0-----:R-:W-:Y:S01]  /*1fb40*/  IMAD.MOV.U32 R2, RZ, RZ, 0x3a69a091 ;  /* 0x3a69a091ff027424 */ /* 0x001fe200078e00ff */
[----:B------:R-:W-:Y:S01]  /*1fb50*/  MOV R46, RZ ;  /* 0x000000ff002e7202 */ /* 0x000fe20000000f00 */
[----:B------:R-:W-:-:S02]  /*1fb60*/  IMAD.MOV.U32 R44, RZ, RZ, RZ ;  /* 0x000000ffff2c7224 */ /* 0x000fc400078e00ff */
[----:B-1----:R-:W-:-:S04]  /*1fb70*/  FMUL.FTZ R0, R0, R7 ;  /* 0x0000000700007220 */ /* 0x002fc80000410000 */
[C---:B------:R-:W-:Y:S01]  /*1fb80*/  FADD.FTZ R12, |R0|.reuse, 4 ;  /* 0x40800000000c7421 */ /* 0x040fe20000010200 */
[C---:B------:R-:W-:Y:S01]  /*1fb90*/  FSETP.GEU.FTZ.AND P1, PT, R0.reuse, RZ, PT ;  /* 0x000000ff0000720b */ /* 0x040fe20003f3e000 */
        /* <DEDUP_REMOVED lines=17> */
[C---:B------:R-:W-:Y:S02]  /*1fcb0*/  FFMA.FTZ R2, R14.reuse, R2, -0.015866896137595176697 ;  /* 0xbc81fb4b0e027423 */ /* 0x040fe40000010002 */
[----:B------:R-:W-:Y:S02]  /*1fcc0*/  LOP3.LUT R9, R9, 0x80000000, R15, 0xb8, !PT ;  /* 0x8000000009097812 */ /* 0x000fe400078eb80f */
[C---:B------:R-:W-:Y:S01]  /*1fcd0*/  FFMA.FTZ R2, R14.reuse, R2, 0.036429625004529953003 ;  /* 0x3d15373b0e027423 */ /* 0x040fe20000010002 */
[----:B------:R-:W0:Y:S01]  /*1fce0*/  MUFU.RCP R8, R8 ;  /* 0x0000000800087308 */ /* 0x000e220000001000 */
[----:B------:R-:W-:Y:S02]  /*1fcf0*/  FSEL R15, R9, R15, P0 ;  /* 0x0000000f090f7208 */ /* 0x000fe40000000000 */
[----:B------:R-:W-:Y:S01]  /*1fd00*/  FFMA.FTZ R2, R14, R2, -0.066643431782722473145 ;  /* 0xbd887c5a0e027423 */ /* 0x000fe20000010002 */
[----:B------:R-:W-:-:S02]  /*1fd10*/  FSETP.GT.FTZ.AND P0, PT, |R0|, 10.05500030517578125, PT ;  /* 0x4120e1480000780b */ /* 0x000fc40003f14200 */
[C---:B------:R-:W-:Y:S02]  /*1fd20*/  FFMA.FTZ R9, R15.reuse, -0.69314718246459960938, -R11 ;  /* 0xbf3172180f097823 */ /* 0x040fe4000001080b */
[C---:B------:R-:W-:Y:S02]  /*1fd30*/  FFMA.FTZ R2, R14.reuse, R2, 0.093814529478549957275 ;  /* 0x3dc021d50e027423 */ /* 0x040fe40000010002 */
[----:B------:R-:W-:Y:S02]  /*1fd40*/  FFMA.FTZ R9, R15, 1.9046542121259335545e-09, R9 ;  /* 0x3102e3080f097823 */ /* 0x000fe40000010009 */
[C---:B------:R-:W-:Y:S02]  /*1fd50*/  FFMA.FTZ R2, R14.reuse, R2, -0.10099056363105773926 ;  /* 0xbdced4240e027423 */ /* 0x040fe40000010002 */
[----:B------:R-:W-:Y:S02]  /*1fd60*/  FMUL.FTZ R9, R9, 1.4426950216293334961 ;  /* 0x3fb8aa3b09097820 */ /* 0x000fe40000410000 */
[----:B------:R-:W-:-:S02]  /*1fd70*/  FFMA.FTZ R2, R14, R2, 0.06809400022029876709 ;  /* 0x3d8b74de0e027423 */ /* 0x000fc40000010002 */
[----:B------:R-:W-:Y:S02]  /*1fd80*/  FADD.FTZ R15, R15, 12583039 ;  /* 0x4b40007f0f0f7421 */ /* 0x000fe40000010000 */
[C---:B------:R-:W-:Y:S01]  /*1fd90*/  FFMA.FTZ R2, R14.reuse, R2, 0.015377387404441833496 ;  /* 0x3c7bf1700e027423 */ /* 0x040fe20000010002 */
[----:B------:R-:W1:Y:S01]  /*1fda0*/  MUFU.EX2 R9, R9 ;  /* 0x0000000900097308 */ /* 0x000e620000000800 */
[----:B------:R-:W-:Y:S02]  /*1fdb0*/  IMAD.SHL.U32 R15, R15, 0x800000, RZ ;  /* 0x008000000f0f7824 */ /* 0x000fe400078e00ff */
[C---:B------:R-:W-:Y:S02]  /*1fdc0*/  FFMA.FTZ R2, R14.reuse, R2, -0.1396210789680480957 ;  /* 0xbe0ef8d40e027423 */ /* 0x040fe40000010002 */
[----:B------:R-:W-:Y:S02]  /*1fdd0*/  IMAD.MOV.U32 R11, RZ, RZ, RZ ;  /* 0x000000ffff0b7224 */ /* 0x000fe400078e00ff */
[----:B------:R-:W-:-:S04]  /*1fde0*/  FFMA.FTZ R14, R14, R2, 1.232995152473449707 ;  /* 0x3f9dd2c90e0e7423 */ /* 0x000fc80000010002 */
[----:B0-----:R-:W-:-:S04]  /*1fdf0*/  FMUL.FTZ R2, R14, R8 ;  /* 0x000000080e027220 */ /* 0x001fc80000410000 */
[----:B------:R-:W-:Y:S02]  /*1fe00*/  FMUL.FTZ R13, R2, -2 ;  /* 0xc0000000020d7820 */ /* 0x000fe40000410000 */
[----:B-1----:R-:W-:Y:S02]  /*1fe10*/  FMUL.FTZ R9, R15, R9 ;  /* 0x000000090f097220 */ /* 0x002fe40000410000 */
[----:B------:R-:W-:Y:S02]  /*1fe20*/  FFMA.FTZ R13, |R0|, R13, R14 ;  /* 0x0000000d000d7223 */ /* 0x000fe4000001020e */
[----:B------:R-:W-:Y:S01]  /*1fe30*/  FFMA.FTZ R12, R9, R12, R9 ;  /* 0x0000000c090c7223 */ /* 0x000fe20000010009 */
[----:B------:R-:W-:Y:S01]  /*1fe40*/  MOV R9, RZ ;  /* 0x000000ff00097202 */ /* 0x000fe20000000f00 */
[----:B------:R-:W-:Y:S01]  /*1fe50*/  FADD.FTZ R13, -R2, R13 ;  /* 0x0000000d020d7221 */ /* 0x000fe20000010100 */
[----:B------:R-:W-:-:S03]  /*1fe60*/  CS2R R14, SRZ ;  /* 0x00000000000e7805 */ /* 0x000fc6000001ff00 */
[----:B------:R-:W-:Y:S01]  /*1fe70*/  FFMA.FTZ R13, R8, R13, R2 ;  /* 0x0000000d080d7223 */ /* 0x000fe20000010002 */
[----:B------:R-:W-:-:S03]  /*1fe80*/  HFMA2.MMA R8, -RZ, RZ, 1.875, 0 ;  /* 0x3f800000ff087435 */ /* 0x000fc600000001ff */
[----:B------:R-:W-:Y:S01]  /*1fe90*/  FMUL.FTZ R0, R13, R12 ;  /* 0x0000000c0d007220 */ /* 0x000fe20000410000 */
[----:B------:R-:W-:Y:S01]  /*1fea0*/  HFMA2.MMA R13, -RZ, RZ, 0, 0 ;  /* 0x00000000ff0d7435 */ /* 0x000fe200000001ff */
[----:B------:R-:W-:-:S03]  /*1feb0*/  MOV R12, 0x7f800000 ;  /* 0x7f800000000c7802 */ /* 0x000fc60000000f00 */
[----:B------:R-:W-:-:S05]  /*1fec0*/  FSEL R0, R0, RZ, !P0 ;  /* 0x000000ff00007208 */ /* 0x000fca0004000000 */
[----:B------:R-:W-:Y:S02]  /*1fed0*/  @!P1 FADD.FTZ R0, -R0, 2 ;  /* 0x4000000000009421 */ /* 0x000fe40000010100 */
.L_x_2031:
        /* <DEDUP_REMOVED lines=266> */
.L_x_2029:
[----:B------:R-:W-:Y:S05]  /*20f80*/  BSYNC B4 ;  /* 0x0000000000047941 */ /* 0x000fea0003800000 */
.L_x_2028:
        /* <DEDUP_REMOVED lines=14> */
.L_x_2030:
[----:B------:R-:W-:Y:S05]  /*21070*/  BSYNC B3 ;  /* 0x0000000000037941 */ /* 0x000fea0003800000 */
.L_x_2027:
        /* <DEDUP_REMOVED lines=55> */
[----:B------:R-:W-:-:S03]  /*213f0*/  FSEL R29, R25, RZ, P1 ;  /* 0x000000ff191d7208 */ /* 0x000fc60000800000 */
[----:B------:R-:W-:Y:S01]  /*21400*/  @!P0 IMAD R15, R23, 0x100000, R15 ;  /* 0x00100000170f8824 */ /* 0x000fe200078e020f */
[----:B------:R-:W-:Y:S02]  /*21410*/  @!P0 IADD3 R23, R22, -R23, RZ ;  /* 0x8000001716178210 */ /* 0x000fe40007ffe0ff */
[----:B------:R-:W-:Y:S02]  /*21420*/  @!P0 MOV R22, RZ ;  /* 0x000000ff00168202 */ /* 0x000fe40000000f00 */
[----:B------:R-:W-:-:S06]  /*21430*/  @!P0 LEA R23, R23, 0x3ff00000, 0x14 ;  /* 0x3ff0000017178811 */ /* 0x000fcc00078ea0ff */
[----:B------:R0:W1:-:S06]  /*21440*/  @!P0 DMUL R28, R14, R22 ;  /* 0x000000160e1c8228 */ /* 0x00004c0000000000 */
.L_x_2033:
[----:B0-23--:R-:W-:Y:S05]  /*21450*/  BSYNC B3 ;  /* 0x0000000000037941 */ /* 0x00dfea0003800000 */
.L_x_2032:
        /* <DEDUP_REMOVED lines=14> */
.L_x_2035:
[----:B------:R-:W-:Y:S05]  /*21540*/  BSYNC B3 ;  /* 0x0000000000037941 */ /* 0x000fea0003800000 */
.L_x_2034:
        /* <DEDUP_REMOVED lines=22> */
.L_x_2037:
[----:B------:R-:W-:Y:S05]  /*216b0*/  BSYNC B3 ;  /* 0x0000000000037941 */ /* 0x000fea0003800000 */
.L_x_2036:
[----:B------:R-:W-:-:S04]  /*216c0*/  FMUL.FTZ R0, R0, 0.5 ;  /* 0x3f00000000007820 */ /* 0x000fc80000410000 */
[----:B------:R-:W1:Y:S02]  /*216d0*/  F2F.F64.F32 R2, R0 ;  /* 0x0000000000027310 */ /* 0x000e640000201800 */
[----:B-1----:R-:W1:-:S06]  /*216e0*/  DADD R2, R2, R8 ;  /* 0x0000000002027229 */ /* 0x002e4c0000000008 */
[----:B-1----:R-:W1:Y:S01]  /*216f0*/  F2F.F32.F64 R6, R2 ;  /* 0x0000000200067310 */ /* 0x002e620000301000 */
[----:B------:R-:W1:-:S14]  /*21700*/  DSETP.GEU.AND P0, PT, |R2|, c[0x2][0x68], PT ;  /* 0x00801a000200762a */ /* 0x000e5c0003f0e200 */
[----:B-1----:R-:W-:Y:S01]  /*21710*/  @!P0 FMUL R6, R6, 1.175494350822287508e-38 ;  /* 0x0080000006068820 */ /* 0x002fe20000400000 */
[----:B------:R-:W-:Y:S05]  /*21720*/  BRA `(.L_x_1877) ;  /* 0x00005c7000007947 */ /* 0x000fea0003800000 */
.L_x_1879:
[----:B------:R-:W-:Y:S01]  /*21730*/  HFMA2.MMA R14, -RZ, RZ, -1.111328125, -0.7294921875 ;  /* 0xbc72b9d6ff0e7435 */ /* 0x000fe200000001ff */
[----:B------:R-:W-:Y:S01]  /*21740*/  IMAD.MOV.U32 R12, RZ, RZ, -0x41555555 ;  /* 0xbeaaaaabff0c7424 */ /* 0x000fe200078e00ff */
[----:B------:R-:W-:Y:S01]  /*21750*/  HFMA2.MMA R17, -RZ, RZ, -0.65380859375, 8640 ;  /* 0xb93b7038ff117435 */ /* 0x000fe200000001ff */
[----:B------:R-:W-:Y:S01]  /*21760*/  MOV R13, 0x3daaaaab ;  /* 0x3daaaaab000d7802 */ /* 0x000fe20000000f00 */
[----:B------:R-:W-:Y:S01]  /*21770*/  IMAD.MOV.U32 R15, RZ, RZ, 0x3a97b426 ;  /* 0x3a97b426ff0f7424 */ /* 0x000fe200078e00ff */
[----:B------:R-:W-:Y:S01]  /*21780*/  MOV R16, 0x39b8ef1d ;  /* 0x39b8ef1d00107802 */ /* 0x000fe20000000f00 */
[----:B------:R-:W-:Y:S01]  /*21790*/  IMAD.MOV.U32 R20, RZ, RZ, 0x382462c5 ;  /* 0x382462c5ff147424 */ /* 0x000fe200078e00ff */
[----:B------:R-:W-:Y:S01]  /*217a0*/  MOV R21, 0xb612a9b8 ;  /* 0xb612a9b800157802 */ /* 0x000fe20000000f00 */
[----:B------:R0:W-:Y:S01]  /*217b0*/  STL.64 [R1+0x9f8], R12 ;  /* 0x0009f80c01007387 */ /* 0x0001e20000100a00 */
[----:B------:R-:W-:Y:S01]  /*217c0*/  HFMA2.MMA R23, -RZ, RZ, 0.0911865234375, 12.4609375 ;  /* 0x2dd64a3bff177435 */ /* 0x000fe200000001ff */
[----:B------:R-:W-:Y:S01]  /*217d0*/  MOV R22, 0xae803854 ;  /* 0xae80385400167802 */ /* 0x000fe20000000f00 */
[----:B------:R-:W-:Y:S01]  /*217e0*/  IMAD.MOV.U32 R0, RZ, RZ, 0x3ef9425d ;  /* 0x3ef9425dff007424 */ /* 0x000fe200078e00ff */
[----:B------:R1:W-:Y:S01]  /*217f0*/  STL.64 [R1+0xa00], R14 ;  /* 0x000a000e01007387 */ /* 0x0003e20000100a00 */
[-C--:B------:R-:W-:Y:S01]  /*21800*/  FMUL.FTZ R2, R2, R6.reuse ;  /* 0x0000000602027220 */ /* 0x080fe20000410000 */
[----:B------:R-:W-:Y:S01]  /*21810*/  BSSY B0, `(.L_x_2038) ;  /* 0x00003ea000007945 */ /* 0x000fe20003800000 */
[----:B------:R-:W-:Y:S01]  /*21820*/  FMUL.FTZ R9, R9, R6 ;  /* 0x0000000609097220 */ /* 0x000fe20000410000 */
[----:B------:R2:W-:Y:S02]  /*21830*/  STL.64 [R1+0xa08], R16 ;  /* 0x000a081001007387 */ /* 0x0005e40000100a00 */
[----:B------:R-:W-:Y:S01]  /*21840*/  FSETP.GT.FTZ.AND P0, PT, R2, 1, PT ;  /* 0x3f8000000200780b */ /* 0x000fe20003f14000 */
[----:B0-----:R-:W-:Y:S01]  /*21850*/  HFMA2.MMA R12, -RZ, RZ, -0.373046875, -163 ;  /* 0xb5f8d918ff0c7435 */ /* 0x001fe200000001ff */
[----:B------:R0:W-:Y:S01]  /*21860*/  STL.64 [R1+0xa10], R20 ;  /* 0x000a101401007387 */ /* 0x0001e20000100a00 */
[----:B------:R-:W-:Y:S01]  /*21870*/  IMAD.MOV.U32 R13, RZ, RZ, 0x355eb691 ;  /* 0x355eb691ff0d7424 */ /* 0x000fe200078e00ff */
[----:B-1----:R-:W-:Y:S01]  /*21880*/  HFMA2.MMA R15, -RZ, RZ, 0.184326171875, 56544 ;  /* 0x31e67ae7ff0f7435 */ /* 0x002fe200000001ff */
[----:B------:R-:W-:Y:S01]  /*21890*/  MOV R14, 0xb43dafcd ;  /* 0xb43dafcd000e7802 */ /* 0x000fe20000000f00 */
[----:B------:R1:W-:Y:S01]  /*218a0*/  STL.64 [R1+0xa38], R22 ;  /* 0x000a381601007387 */ /* 0x0003e20000100a00 */
[----:B--2---:R-:W-:Y:S01]  /*218b0*/  IMAD.MOV.U32 R16, RZ, RZ, 0x32304beb ;  /* 0x32304bebff107424 */ /* 0x004fe200078e00ff */
[----:B------:R-:W-:-:S02]  /*218c0*/  MOV R17, 0xb19690cc ;  /* 0xb19690cc00117802 */ /* 0x000fc40000000f00 */
[----:B------:R2:W-:Y:S01]  /*218d0*/  STL.64 [R1+0xa18], R12 ;  /* 0x000a180c01007387 */ /* 0x0005e20000100a00 */
[----:B0-----:R-:W-:Y:S01]  /*218e0*/  HFMA2.MMA R20, -RZ, RZ, 0.1400146484375, 14776 ;  /* 0x307b7337ff147435 */ /* 0x001fe200000001ff */
[----:B------:R-:W-:Y:S02]  /*218f0*/  IMAD.MOV.U32 R21, RZ, RZ, -0x521f9325 ;  /* 0xade06cdbff157424 */ /* 0x000fe400078e00ff */
[----:B------:R0:W-:Y:S01]  /*21900*/  STL.64 [R1+0xa28], R16 ;  /* 0x000a281001007387 */ /* 0x0001e20000100a00 */
[----:B-1----:R-:W-:-:S03]  /*21910*/  HFMA2.MMA R22, -RZ, RZ, -0.92333984375, -0.0003798007965087890625 ;  /* 0xbb638e39ff167435 */ /* 0x002fc600000001ff */
[----:B------:R1:W-:Y:S01]  /*21920*/  STL.64 [R1+0xa20], R14 ;  /* 0x000a200e01007387 */ /* 0x0003e20000100a00 */
[----:B------:R-:W-:Y:S02]  /*21930*/  IMAD.MOV.U32 R23, RZ, RZ, 0x3b2d602b ;  /* 0x3b2d602bff177424 */ /* 0x000fe400078e00ff */
[----:B--2---:R-:W-:Y:S01]  /*21940*/  IMAD.MOV.U32 R12, RZ, RZ, -0x534f1ac8 ;  /* 0xacb0e538ff0c7424 */ /* 0x004fe200078e00ff */
[----:B------:R-:W-:Y:S01]  /*21950*/  MOV R13, 0x29f7cc00 ;  /* 0x29f7cc00000d7802 */ /* 0x000fe20000000f00 */
[----:B------:R2:W-:Y:S01]  /*21960*/  STL.64 [R1+0xa30], R20 ;  /* 0x000a301401007387 */ /* 0x0005e20000100a00 */
[----:B0-----:R-:W-:Y:S01]  /*21970*/  HFMA2.MMA R17, -RZ, RZ, -0.02374267578125, 0.0077667236328125 ;  /* 0xa6141ff4ff117435 */ /* 0x001fe200000001ff */
[----:B------:R-:W-:Y:S02]  /*21980*/  MOV R16, 0x2900827e ;  /* 0x2900827e00107802 */ /* 0x000fe40000000f00 */
[----:B------:R0:W-:Y:S01]  /*21990*/  STL.64 [R1+0xa40], R12 ;  /* 0x000a400c01007387 */ /* 0x0001e20000100a00 */
[----:B-1----:R-:W-:Y:S01]  /*219a0*/  HFMA2.MMA R14, -RZ, RZ, 0.052642822265625, -33.84375 ;  /* 0x2abdd03bff0e7435 */ /* 0x002fe200000001ff */
[----:B------:R-:W-:-:S02]  /*219b0*/  IMAD.MOV.U32 R15, RZ, RZ, -0x55e33b21 ;  /* 0xaa1cc4dfff0f7424 */ /* 0x000fc400078e00ff */
[----:B------:R1:W-:Y:S01]  /*219c0*/  STL.64 [R1+0xa60], R22 ;  /* 0x000a601601007387 */ /* 0x0003e20000100a00 */
[----:B--2---:R-:W-:Y:S01]  /*219d0*/  IMAD.MOV.U32 R20, RZ, RZ, -0x58f1ab76 ;  /* 0xa70e548aff147424 */ /* 0x004fe200078e00ff */
[----:B------:R-:W-:Y:S02]  /*219e0*/  MOV R21, 0xbaf2b9d6 ;  /* 0xbaf2b9d600157802 */ /* 0x000fe40000000f00 */
[----:B------:R2:W-:Y:S01]  /*219f0*/  STL.64 [R1+0xa50], R16 ;  /* 0x000a501001007387 */ /* 0x0005e20000100a00 */
[----:B0-----:R-:W-:-:S03]  /*21a00*/  HFMA2.MMA R13, -RZ, RZ, 0.66748046875, -2.81640625 ;  /* 0x3957c1a2ff0d7435 */ /* 0x001fc600000001ff */
[----:B------:R0:W-:Y:S01]  /*21a10*/  STL.64 [R1+0xa48], R14 ;  /* 0x000a480e01007387 */ /* 0x0001e20000100a00 */
[----:B------:R-:W-:Y:S01]  /*21a20*/  MOV R12, 0xba81ca7b ;  /* 0xba81ca7b000c7802 */ /* 0x000fe20000000f00 */
[----:B-1----:R-:W-:Y:S02]  /*21a30*/  IMAD.MOV.U32 R22, RZ, RZ, -0x4c88ee18 ;  /* 0xb37711e8ff167424 */ /* 0x002fe400078e00ff */
[----:B------:R1:W-:Y:S01]  /*21a40*/  STL.64 [R1+0xa58], R20 ;  /* 0x000a581401007387 */ /* 0x0003e20000100a00 */
[----:B------:R-:W-:Y:S01]  /*21a50*/  MOV R23, 0x324d53d2 ;  /* 0x324d53d200177802 */ /* 0x000fe20000000f00 */
[----:B--2---:R-:W-:Y:S01]  /*21a60*/  HFMA2.MMA R16, -RZ, RZ, 0.4375, 78.3125 ;  /* 0x370054e5ff107435 */ /* 0x004fe200000001ff */
[----:B------:R-:W-:Y:S01]  /*21a70*/  IMAD.MOV.U32 R17, RZ, RZ, -0x4a27a102 ;  /* 0xb5d85efeff117424 */ /* 0x000fe200078e00ff */
[----:B------:R2:W-:Y:S01]  /*21a80*/  STL.64 [R1+0xa68], R12 ;  /* 0x000a680c01007387 */ /* 0x0005e20000100a00 */
[----:B0-----:R-:W-:Y:S01]  /*21a90*/  IMAD.MOV.U32 R14, RZ, RZ, -0x4b283e5e ;  /* 0xb4d7c1a2ff0e7424 */ /* 0x001fe200078e00ff */
[----:B------:R-:W-:-:S02]  /*21aa0*/  MOV R15, 0xb797d257 ;  /* 0xb797d257000f7802 */ /* 0x000fc40000000f00 */
[----:B------:R0:W-:Y:S01]  /*21ab0*/  STL.64 [R1+0xa88], R22 ;  /* 0x000a881601007387 */ /* 0x0001e20000100a00 */
[----:B-1----:R-:W-:Y:S01]  /*21ac0*/  HFMA2.MMA R21, -RZ, RZ, 0.2548828125, 0.00011575222015380859375 ;  /* 0x34140796ff157435 */ /* 0x002fe200000001ff */
[----:B------:R-:W-:Y:S02]  /*21ad0*/  MOV R20, 0x319fac92 ;  /* 0x319fac9200147802 */ /* 0x000fe40000000f00 */
[----:B------:R1:W-:Y:S04]  /*21ae0*/  STL.64 [R1+0xa70], R14 ;  /* 0x000a700e01007387 */ /* 0x0003e80000100a00 */
[----:B------:R3:W-:Y:S01]  /*21af0*/  STL.64 [R1+0xa78], R16 ;  /* 0x000a781001007387 */ /* 0x0007e20000100a00 */
[----:B--2---:R-:W-:Y:S01]  /*21b00*/  HFMA2.MMA R12, -RZ, RZ, -0.0875244140625, 31.46875 ;  /* 0xad9a4fdeff0c7435 */ /* 0x004fe200000001ff */
[----:B------:R-:W-:-:S02]  /*21b10*/  IMAD.MOV.U32 R13, RZ, RZ, -0x4f754d8a ;  /* 0xb08ab276ff0d7424 */ /* 0x000fc400078e00ff */
[----:B------:R2:W-:Y:S01]  /*21b20*/  STL.64 [R1+0xa80], R20 ;  /* 0x000a801401007387 */ /* 0x0005e20000100a00 */
[----:B0-----:R-:W-:Y:S01]  /*21b30*/  HFMA2.MMA R23, -RZ, RZ, -0.0419921875, 0.27197265625 ;  /* 0xa960345aff177435 */ /* 0x001fe200000001ff */
[----:B------:R-:W-:Y:S01]  /*21b40*/  MOV R22, 0xa579dbd3 ;  /* 0xa579dbd300167802 */ /* 0x000fe20000000f00 */
[----:B-1----:R-:W-:Y:S01]  /*21b50*/  HFMA2.MMA R15, -RZ, RZ, -0.105224609375, 52.09375 ;  /* 0xaebc5283ff0f7435 */ /* 0x002fe200000001ff */
[----:B------:R-:W-:Y:S01]  /*21b60*/  MOV R14, 0x2fe4da1a ;  /* 0x2fe4da1a000e7802 */ /* 0x000fe20000000f00 */
[----:B------:R0:W-:Y:S01]  /*21b70*/  STL.64 [R1+0xa90], R12 ;  /* 0x000a900c01007387 */ /* 0x0001e20000100a00 */
[----:B---3--:R-:W-:Y:S01]  /*21b80*/  IMAD.MOV.U32 R16, RZ, RZ, 0x29889f1d ;  /* 0x29889f1dff107424 */ /* 0x008fe200078e00ff */
[----:B------:R-:W-:Y:S02]  /*21b90*/  MOV R17, 0x2cfc020e ;  /* 0x2cfc020e00117802 */ /* 0x000fe40000000f00 */
[----:B------:R1:W-:Y:S01]  /*21ba0*/  STL.64 [R1+0xab0], R22 ;  /* 0x000ab01601007387 */ /* 0x0003e20000100a00 */
[----:B--2---:R-:W-:Y:S01]  /*21bb0*/  HFMA2.MMA R20, -RZ, RZ, -0.0672607421875, 1944 ;  /* 0xac4e6798ff147435 */ /* 0x004fe200000001ff */
[----:B------:R-:W-:-:S02]  /*21bc0*/  IMAD.MOV.U32 R21, RZ, RZ, 0x2b28cac0 ;  /* 0x2b28cac0ff157424 */ /* 0x000fc400078e00ff */
[----:B------:R2:W-:Y:S04]  /*21bd0*/  STL.64 [R1+0xaa0], R16 ;  /* 0x000aa01001007387 */ /* 0x0005e80000100a00 */
[----:B------:R3:W-:Y:S01]  /*21be0*/  STL.64 [R1+0xa98], R14 ;  /* 0x000a980e01007387 */ /* 0x0007e20000100a00 */
[----:B0-----:R-:W-:Y:S01]  /*21bf0*/  IMAD.MOV.U32 R12, RZ, RZ, 0x28b6c54f ;  /* 0x28b6c54fff0c7424 */ /* 0x001fe200078e00ff */
[----:B------:R-:W-:Y:S02]  /*21c00*/  MOV R13, 0xa794d81c ;  /* 0xa794d81c000d7802 */ /* 0x000fe40000000f00 */
[----:B------:R0:W-:Y:S01]  /*21c10*/  STL.64 [R1+0xaa8], R20 ;  /* 0x000aa81401007387 */ /* 0x0001e20000100a00 */
[----:B-1----:R-:W-:Y:S01]  /*21c20*/  HFMA2.MMA R22, -RZ, RZ, -0.45849609375, 0.00158977508544921875 ;  /* 0xb7561683ff167435 */ /* 0x002fe200000001ff */
[----:B------:R-:W-:Y:S01]  /*21c30*/  IMAD.MOV.U32 R23, RZ, RZ, 0x33130aa5 ;  /* 0x33130aa5ff177424 */ /* 0x000fe200078e00ff */
[----:B--2---:R-:W-:Y:S01]  /*21c40*/  HFMA2.MMA R17, -RZ, RZ, 0.37646484375, -160.625 ;  /* 0x3606d905ff117435 */ /* 0x004fe200000001ff */
[----:B------:R-:W-:Y:S01]  /*21c50*/  MOV R16, 0x3a4a4588 ;  /* 0x3a4a458800107802 */ /* 0x000fe20000000f00 */
[----:B------:R1:W-:Y:S01]  /*21c60*/  STL.64 [R1+0xab8], R12 ;  /* 0x000ab80c01007387 */ /* 0x0003e20000100a00 */
[----:B---3--:R-:W-:Y:S01]  /*21c70*/  HFMA2.MMA R14, -RZ, RZ, 0.94091796875, 14608 ;  /* 0x3b877322ff0e7435 */ /* 0x008fe200000001ff */
[----:B------:R-:W-:-:S02]  /*21c80*/  IMAD.MOV.U32 R15, RZ, RZ, -0x44d046cc ;  /* 0xbb2fb934ff0f7424 */ /* 0x000fc400078e00ff */
[----:B------:R2:W-:Y:S01]  /*21c90*/  STL.64 [R1+0xad8], R22 ;  /* 0x000ad81601007387 */ /* 0x0005e20000100a00 */
[----:B0-----:R-:W-:Y:S01]  /*21ca0*/  IMAD.MOV.U32 R20, RZ, RZ, -0x471ed608 ;  /* 0xb8e129f8ff147424 */ /* 0x001fe200078e00ff */
[----:B------:R-:W-:Y:S02]  /*21cb0*/  MOV R21, 0x385dfa1f ;  /* 0x385dfa1f00157802 */ /* 0x000fe40000000f00 */
[----:B------:R0:W-:Y:S01]  /*21cc0*/  STL.64 [R1+0xac8], R16 ;  /* 0x000ac81001007387 */ /* 0x0001e20000100a00 */
[----:B-1----:R-:W-:-:S03]  /*21cd0*/  HFMA2.MMA R13, -RZ, RZ, -0.322509765625, 0.00154876708984375 ;  /* 0xb5291658ff0d7435 */ /* 0x002fc600000001ff */
[----:B------:R1:W-:Y:S01]  /*21ce0*/  STL.64 [R1+0xac0], R14 ;  /* 0x000ac00e01007387 */ /* 0x0003e20000100a00 */
[----:B------:R-:W-:Y:S01]  /*21cf0*/  MOV R12, 0x35b82c49 ;  /* 0x35b82c49000c7802 */ /* 0x000fe20000000f00 */
[----:B--2---:R-:W-:Y:S02]  /*21d00*/  IMAD.MOV.U32 R22, RZ, RZ, 0x2f0d882b ;  /* 0x2f0d882bff167424 */ /* 0x004fe400078e00ff */
[----:B------:R2:W-:Y:S01]  /*21d10*/  STL.64 [R1+0xad0], R20 ;  /* 0x000ad01401007387 */ /* 0x0005e20000100a00 */
[----:B------:R-:W-:Y:S01]  /*21d20*/  MOV R23, 0xae74bbc7 ;  /* 0xae74bbc700177802 */ /* 0x000fe20000000f00 */
[----:B0-----:R-:W-:Y:S01]  /*21d30*/  HFMA2.MMA R16, -RZ, RZ, -0.201416015625, 0.003711700439453125 ;  /* 0xb2721b9aff107435 */ /* 0x001fe200000001ff */
[----:B------:R-:W-:Y:S01]  /*21d40*/  IMAD.MOV.U32 R17, RZ, RZ, 0x31d606a3 ;  /* 0x31d606a3ff117424 */ /* 0x000fe200078e00ff */
[----:B------:R0:W-:Y:S01]  /*21d50*/  STL.64 [R1+0xae0], R12 ;  /* 0x000ae00c01007387 */ /* 0x0001e20000100a00 */
[----:B-1----:R-:W-:Y:S01]  /*21d60*/  IMAD.MOV.U32 R14, RZ, RZ, 0x34195641 ;  /* 0x34195641ff0e7424 */ /* 0x002fe200078e00ff */
[----:B------:R-:W-:-:S03]  /*21d70*/  MOV R15, 0xaf6125e8 ;  /* 0xaf6125e8000f7802 */ /* 0x000fc60000000f00 */
[----:B------:R1:W-:Y:S01]  /*21d80*/  STL.64 [R1+0xaf0], R16 ;  /* 0x000af01001007387 */ /* 0x0003e20000100a00 */
[----:B--2---:R-:W-:Y:S01]  /*21d90*/  HFMA2.MMA R21, -RZ, RZ, 0.0587158203125, -0.16357421875 ;  /* 0x2b84b13cff157435 */ /* 0x004fe200000001ff */
[----:B------:R-:W-:Y:S02]  /*21da0*/  MOV R20, 0xb0bbe2c1 ;  /* 0xb0bbe2c100147802 */ /* 0x000fe40000000f00 */
[----:B------:R2:W-:Y:S01]  /*21db0*/  STL.64 [R1+0xae8], R14 ;  /* 0x000ae80e01007387 */ /* 0x0005e20000100a00 */
[----:B0-----:R-:W-:Y:S01]  /*21dc0*/  HFMA2.MMA R12, -RZ, RZ, 0.0831298828125, -0.1065673828125 ;  /* 0x2d52aed2ff0c7435 */ /* 0x001fe200000001ff */
[----:B------:R-:W-:Y:S02]  /*21dd0*/  IMAD.MOV.U32 R13, RZ, RZ, -0x5869cbf6 ;  /* 0xa796340aff0d7424 */ /* 0x000fe400078e00ff */
[----:B------:R0:W-:Y:S01]  /*21de0*/  STL.64 [R1+0xaf8], R20 ;  /* 0x000af81401007387 */ /* 0x0001e20000100a00 */
[----:B-1----:R-:W-:Y:S01]  /*21df0*/  IMAD.MOV.U32 R16, RZ, RZ, -0x5620f4f4 ;  /* 0xa9df0b0cff107424 */ /* 0x002fe200078e00ff */
[----:B------:R-:W-:-:S02]  /*21e00*/  MOV R17, 0x23ae9da1 ;  /* 0x23ae9da100117802 */ /* 0x000fc40000000f00 */
[----:B------:R1:W-:Y:S01]  /*21e10*/  STL.64 [R1+0xb00], R22 ;  /* 0x000b001601007387 */ /* 0x0003e20000100a00 */
[----:B--2---:R-:W-:Y:S01]  /*21e20*/  HFMA2.MMA R15, -RZ, RZ, 0.054779052734375, 0.87255859375 ;  /* 0x2b033afbff0f7435 */ /* 0x004fe200000001ff */
[----:B------:R-:W-:Y:S02]  /*21e30*/  MOV R14, 0xab99f9d0 ;  /* 0xab99f9d0000e7802 */ /* 0x000fe40000000f00 */
[----:B------:R2:W-:Y:S01]  /*21e40*/  STL.64 [R1+0xb18], R16 ;  /* 0x000b181001007387 */ /* 0x0005e20000100a00 */
[----:B0-----:R-:W-:Y:S01]  /*21e50*/  HFMA2.MMA R20, -RZ, RZ, 0.032196044921875, -0.00194072723388671875 ;  /* 0x281f97f3ff147435 */ /* 0x001fe200000001ff */
[----:B------:R-:W-:Y:S02]  /*21e60*/  IMAD.MOV.U32 R21, RZ, RZ, 0x3a2a3eca ;  /* 0x3a2a3ecaff157424 */ /* 0x000fe400078e00ff */
[----:B------:R0:W-:Y:S01]  /*21e70*/  STL.64 [R1+0xb08], R12 ;  /* 0x000b080c01007387 */ /* 0x0001e20000100a00 */
[----:B-1----:R-:W-:-:S03]  /*21e80*/  MOV R22, 0x39709e72 ;  /* 0x39709e7200167802 */ /* 0x002fc60000000f00 */
[----:B------:R1:W-:Y:S01]  /*21e90*/  STL.64 [R1+0xb10], R14 ;  /* 0x000b100e01007387 */ /* 0x0003e20000100a00 */
[----:B------:R-:W-:Y:S01]  /*21ea0*/  MOV R23, 0xb9f5fd8c ;  /* 0xb9f5fd8c00177802 */ /* 0x000fe20000000f00 */
[----:B--2---:R-:W-:Y:S02]  /*21eb0*/  HFMA2.MMA R16, -RZ, RZ, -0.42138671875, 3826 ;  /* 0xb6be6b79ff107435 */ /* 0x004fe400000001ff */
[----:B------:R2:W-:Y:S01]  /*21ec0*/  STL.64 [R1+0xb20], R20 ;  /* 0x000b201401007387 */ /* 0x0005e20000100a00 */
[----:B------:R-:W-:Y:S01]  /*21ed0*/  MOV R17, 0x35bf0101 ;  /* 0x35bf010100117802 */ /* 0x000fe20000000f00 */
[----:B0-----:R-:W-:Y:S01]  /*21ee0*/  HFMA2.MMA R13, -RZ, RZ, -0.5771484375, -0.00124835968017578125 ;  /* 0xb89e951dff0d7435 */ /* 0x001fe200000001ff */
[----:B------:R-:W-:Y:S01]  /*21ef0*/  IMAD.MOV.U32 R12, RZ, RZ, 0x398c5cdb ;  /* 0x398c5cdbff0c7424 */ /* 0x000fe200078e00ff */
[----:B------:R0:W-:Y:S01]  /*21f00*/  STL.64 [R1+0xb28], R22 ;  /* 0x000b281601007387 */ /* 0x0001e20000100a00 */
[----:B-1----:R-:W-:Y:S01]  /*21f10*/  MOV R14, 0xb480a951 ;  /* 0xb480a951000e7802 */ /* 0x002fe20000000f00 */
[----:B------:R-:W-:-:S02]  /*21f20*/  IMAD.MOV.U32 R15, RZ, RZ, 0x3739efa3 ;  /* 0x3739efa3ff0f7424 */ /* 0x000fc400078e00ff */
[----:B------:R1:W-:Y:S01]  /*21f30*/  STL.64 [R1+0xb40], R16 ;  /* 0x000b401001007387 */ /* 0x0003e20000100a00 */
[----:B--2---:R-:W-:Y:S01]  /*21f40*/  HFMA2.MMA R21, -RZ, RZ, -0.26318359375, 0.00168609619140625 ;  /* 0xb43616e8ff157435 */ /* 0x004fe200000001ff */
        /* <DEDUP_REMOVED lines=8> */
[----:B--2---:R-:W-:Y:S01]  /*21fd0*/  HFMA2.MMA R15, -RZ, RZ, 0.115966796875, -149.25 ;  /* 0x2f6cd8aaff0f7435 */ /* 0x004fe200000001ff */
[----:B------:R-:W-:Y:S02]  /*21fe0*/  IMAD.MOV.U32 R14, RZ, RZ, -0x4f7df9d6 ;  /* 0xb082062aff0e7424 */ /* 0x000fe400078e00ff */
[----:B------:R2:W-:Y:S01]  /*21ff0*/  STL.64 [R1+0xb50], R22 ;  /* 0x000b501601007387 */ /* 0x0005e20000100a00 */
[----:B0-----:R-:W-:Y:S01]  /*22000*/  HFMA2.MMA R12, -RZ, RZ, 0.06494140625, 764 ;  /* 0x2c2861f8ff0c7435 */ /* 0x001fe200000001ff */
[----:B------:R-:W-:Y:S02]  /*22010*/  MOV R13, 0x310db352 ;  /* 0x310db352000d7802 */ /* 0x000fe40000000f00 */
[----:B------:R0:W-:Y:S01]  /*22020*/  STL.64 [R1+0xb68], R16 ;  /* 0x000b681001007387 */ /* 0x0001e20000100a00 */
[----:B-1----:R-:W-:Y:S01]  /*22030*/  HFMA2.MMA R20, -RZ, RZ, 0.080810546875, 1.6845703125 ;  /* 0x2d2c3ebdff147435 */ /* 0x002fe200000001ff */
[----:B------:R-:W-:-:S02]  /*22040*/  MOV R21, 0xac19474f ;  /* 0xac19474f00157802 */ /* 0x000fc40000000f00 */
[----:B------:R1:W-:Y:S01]  /*22050*/  STL.64 [R1+0xb60], R14 ;  /* 0x000b600e01007387 */ /* 0x0003e20000100a00 */
[----:B--2---:R-:W-:Y:S01]  /*22060*/  HFMA2.MMA R23, -RZ, RZ, 0.050262451171875, 48960 ;  /* 0x2a6f79faff177435 */ /* 0x004fe200000001ff */
[----:B------:R-:W-:Y:S02]  /*22070*/  IMAD.MOV.U32 R22, RZ, RZ, 0x248f2a67 ;  /* 0x248f2a67ff167424 */ /* 0x000fe400078e00ff */
[----:B------:R2:W-:Y:S01]  /*22080*/  STL.64 [R1+0xb58], R12 ;  /* 0x000b580c01007387 */ /* 0x0005e20000100a00 */
[----:B0-----:R-:W-:Y:S01]  /*22090*/  HFMA2.MMA R17, -RZ, RZ, -0.3603515625, 43744 ;  /* 0xb5c47957ff117435 */ /* 0x001fe200000001ff */
[----:B------:R-:W-:Y:S02]  /*220a0*/  IMAD.MOV.U32 R16, RZ, RZ, -0x4663332c ;  /* 0xb99cccd4ff107424 */ /* 0x000fe400078e00ff */
[----:B------:R0:W-:Y:S01]  /*220b0*/  STL.64 [R1+0xb70], R20 ;  /* 0x000b701401007387 */ /* 0x0001e20000100a00 */
[----:B-1----:R-:W-:Y:S01]  /*220c0*/  HFMA2.MMA R14, -RZ, RZ, -0.79736328125, -8896 ;  /* 0xba61f058ff0e7435 */ /* 0x002fe200000001ff */
[----:B------:R-:W-:-:S02]  /*220d0*/  MOV R15, 0x3a4d87fb ;  /* 0x3a4d87fb000f7802 */ /* 0x000fc40000000f00 */
[----:B------:R1:W-:Y:S01]  /*220e0*/  STL.64 [R1+0xb78], R22 ;  /* 0x000b781601007387 */ /* 0x0003e20000100a00 */
[----:B--2---:R-:W-:Y:S01]  /*220f0*/  MOV R12, 0xa9d26c77 ;  /* 0xa9d26c77000c7802 */ /* 0x004fe20000000f00 */
[----:B------:R-:W-:Y:S02]  /*22100*/  IMAD.MOV.U32 R13, RZ, RZ, 0x28b83af4 ;  /* 0x28b83af4ff0d7424 */ /* 0x000fe400078e00ff */
[----:B------:R2:W-:Y:S01]  /*22110*/  STL.64 [R1+0xb90], R16 ;  /* 0x000b901001007387 */ /* 0x0005e20000100a00 */
[----:B0-----:R-:W-:Y:S01]  /*22120*/  MOV R20, 0x388b4846 ;  /* 0x388b484600147802 */ /* 0x001fe20000000f00 */
[----:B------:R-:W-:Y:S02]  /*22130*/  IMAD.MOV.U32 R21, RZ, RZ, -0x47d98e01 ;  /* 0xb82671ffff157424 */ /* 0x000fe400078e00ff */
[----:B------:R0:W-:Y:S01]  /*22140*/  STL.64 [R1+0xb80], R12 ;  /* 0x000b800c01007387 */ /* 0x0001e20000100a00 */
[----:B-1----:R-:W-:Y:S01]  /*22150*/  HFMA2.MMA R22, -RZ, RZ, 0.45263671875, -204 ;  /* 0x373eda60ff167435 */ /* 0x002fe200000001ff */
[----:B------:R-:W-:-:S02]  /*22160*/  MOV R23, 0x2f89d9e3 ;  /* 0x2f89d9e300177802 */ /* 0x000fc40000000f00 */
[----:B------:R1:W-:Y:S01]  /*22170*/  STL.64 [R1+0xb88], R14 ;  /* 0x000b880e01007387 */ /* 0x0003e20000100a00 */
[----:B--2---:R-:W-:Y:S01]  /*22180*/  HFMA2.MMA R16, -RZ, RZ, 0.2176513671875, -18976 ;  /* 0x32f7f4a2ff107435 */ /* 0x004fe200000001ff */
[----:B------:R-:W-:Y:S02]  /*22190*/  MOV R17, 0xb273c722 ;  /* 0xb273c72200117802 */ /* 0x000fe40000000f00 */
[----:B------:R2:W-:Y:S01]  /*221a0*/  STL.64 [R1+0xb98], R20 ;  /* 0x000b981401007387 */ /* 0x0005e20000100a00 */
[----:B0-----:R-:W-:Y:S01]  /*221b0*/  HFMA2.MMA R13, -RZ, RZ, 0.339599609375, 0.0038700103759765625 ;  /* 0x356f1bedff0d7435 */ /* 0x001fe200000001ff */
[----:B------:R-:W-:Y:S02]  /*221c0*/  IMAD.MOV.U32 R12, RZ, RZ, -0x4a1c71fc ;  /* 0xb5e38e04ff0c7424 */ /* 0x000fe400078e00ff */
[----:B------:R0:W-:Y:S01]  /*221d0*/  STL.64 [R1+0xba0], R22 ;  /* 0x000ba01601007387 */ /* 0x0001e20000100a00 */
[----:B-1----:R-:W-:Y:S01]  /*221e0*/  MOV R14, 0xb47633b6 ;  /* 0xb47633b6000e7802 */ /* 0x002fe20000000f00 */
[----:B------:R-:W-:-:S02]  /*221f0*/  IMAD.MOV.U32 R15, RZ, RZ, 0x2e020a8b ;  /* 0x2e020a8bff0f7424 */ /* 0x000fc400078e00ff */
[----:B------:R1:W-:Y:S01]  /*22200*/  STL.64 [R1+0xbb8], R16 ;  /* 0x000bb81001007387 */ /* 0x0003e20000100a00 */
[----:B--2---:R-:W-:Y:S01]  /*22210*/  HFMA2.MMA R21, -RZ, RZ, -0.050811767578125, -0.0056915283203125 ;  /* 0xaa819dd4ff157435 */ /* 0x004fe200000001ff */
        /* <DEDUP_REMOVED lines=8> */
[----:B--2---:R-:W-:Y:S01]  /*222a0*/  HFMA2.MMA R15, -RZ, RZ, -0.06390380859375, 1.345703125 ;  /* 0xac173d62ff0f7435 */ /* 0x004fe200000001ff */
[----:B------:R-:W-:Y:S02]  /*222b0*/  IMAD.MOV.U32 R14, RZ, RZ, 0x2ca4a32a ;  /* 0x2ca4a32aff0e7424 */ /* 0x000fe400078e00ff */
[----:B------:R2:W-:Y:S01]  /*222c0*/  STL.64 [R1+0xbc8], R22 ;  /* 0x000bc81601007387 */ /* 0x0005e20000100a00 */
[----:B0-----:R-:W-:Y:S01]  /*222d0*/  HFMA2.MMA R12, -RZ, RZ, -0.09759521484375, -0.0019130706787109375 ;  /* 0xae3f97d6ff0c7435 */ /* 0x001fe200000001ff */
[----:B------:R-:W-:Y:S02]  /*222e0*/  MOV R13, 0x26b84405 ;  /* 0x26b84405000d7802 */ /* 0x000fe40000000f00 */
[----:B------:R0:W-:Y:S01]  /*222f0*/  STL.64 [R1+0xbe0], R16 ;  /* 0x000be01001007387 */ /* 0x0001e20000100a00 */
[----:B-1----:R-:W-:Y:S01]  /*22300*/  HFMA2.MMA R20, -RZ, RZ, -0.042083740234375, 0.58984375 ;  /* 0xa96338b8ff147435 */ /* 0x002fe200000001ff */
[----:B------:R-:W-:-:S02]  /*22310*/  MOV R21, 0xb9b09456 ;  /* 0xb9b0945600157802 */ /* 0x000fc40000000f00 */
[----:B------:R1:W-:Y:S01]  /*22320*/  STL.64 [R1+0xbd8], R14 ;  /* 0x000bd80e01007387 */ /* 0x0003e20000100a00 */
[----:B--2---:R-:W-:Y:S01]  /*22330*/  HFMA2.MMA R23, -RZ, RZ, 0.69580078125, 465 ;  /* 0x39915f44ff177435 */ /* 0x004fe200000001ff */
[----:B------:R-:W-:Y:S02]  /*22340*/  IMAD.MOV.U32 R22, RZ, RZ, -0x476dc4fe ;  /* 0xb8923b02ff167424 */ /* 0x000fe400078e00ff */
[----:B------:R2:W-:Y:S01]  /*22350*/  STL.64 [R1+0xbd0], R12 ;  /* 0x000bd00c01007387 */ /* 0x0005e20000100a00 */
[----:B0-----:R-:W-:Y:S01]  /*22360*/  HFMA2.MMA R17, -RZ, RZ, -0.381103515625, -7.34765625 ;  /* 0xb619c759ff117435 */ /* 0x001fe200000001ff */
[----:B------:R-:W-:Y:S02]  /*22370*/  IMAD.MOV.U32 R16, RZ, RZ, 0x37068711 ;  /* 0x37068711ff107424 */ /* 0x000fe400078e00ff */
[----:B------:R0:W-:Y:S01]  /*22380*/  STL.64 [R1+0xbe8], R20 ;  /* 0x000be81401007387 */ /* 0x0001e20000100a00 */
[----:B-1----:R-:W-:Y:S01]  /*22390*/  HFMA2.MMA R14, -RZ, RZ, 0.255859375, 442 ;  /* 0x34185ee8ff0e7435 */ /* 0x002fe200000001ff */
        /* <DEDUP_REMOVED lines=8> */
[----:B-1----:R-:W-:Y:S01]  /*22420*/  HFMA2.MMA R22, -RZ, RZ, -0.26708984375, 0.00088405609130859375 ;  /* 0xb446133eff167435 */ /* 0x002fe200000001ff */
[----:B------:R-:W-:-:S02]  /*22430*/  MOV R23, 0x334f3181 ;  /* 0x334f318100177802 */ /* 0x000fc40000000f00 */
[----:B------:R1:W-:Y:S01]  /*22440*/  STL.64 [R1+0xc00], R14 ;  /* 0x000c000e01007387 */ /* 0x0003e20000100a00 */
[----:B--2---:R-:W-:Y:S01]  /*22450*/  HFMA2.MMA R16, -RZ, RZ, 0.0301971435546875, 0.00146770477294921875 ;  /* 0x27bb1603ff107435 */ /* 0x004fe200000001ff */
[----:B------:R-:W-:Y:S02]  /*22460*/  MOV R17, 0x2ecdce2c ;  /* 0x2ecdce2c00117802 */ /* 0x000fe40000000f00 */
[----:B------:R2:W-:Y:S01]  /*22470*/  STL.64 [R1+0xc10], R20 ;  /* 0x000c101401007387 */ /* 0x0005e20000100a00 */
[----:B0-----:R-:W-:Y:S01]  /*22480*/  HFMA2.MMA R13, -RZ, RZ, -0.1826171875, -0.091796875 ;  /* 0xb1d8ade0ff0d7435 */ /* 0x001fe200000001ff */
[----:B------:R-:W-:Y:S02]  /*22490*/  IMAD.MOV.U32 R12, RZ, RZ, -0x575df71d ;  /* 0xa8a208e3ff0c7424 */ /* 0x000fe400078e00ff */
[----:B------:R0:W-:Y:S01]  /*224a0*/  STL.64 [R1+0xc18], R22 ;  /* 0x000c181601007387 */ /* 0x0001e20000100a00 */
[----:B-1----:R-:W-:Y:S01]  /*224b0*/  MOV R14, 0x315951d7 ;  /* 0x315951d7000e7802 */ /* 0x002fe20000000f00 */
[----:B------:R-:W-:-:S02]  /*224c0*/  IMAD.MOV.U32 R15, RZ, RZ, -0x4fa87867 ;  /* 0xb0578799ff0f7424 */ /* 0x000fc400078e00ff */
[----:B------:R1:W-:Y:S01]  /*224d0*/  STL.64 [R1+0xc30], R16 ;  /* 0x000c301001007387 */ /* 0x0003e20000100a00 */
[----:B--2---:R-:W-:Y:S01]  /*224e0*/  HFMA2.MMA R21, -RZ, RZ, 0.08184814453125, -56992 ;  /* 0x2d3dfaf5ff157435 */ /* 0x004fe200000001ff */
        /* <DEDUP_REMOVED lines=8> */
[----:B--2---:R-:W-:Y:S01]  /*22570*/  HFMA2.MMA R15, -RZ, RZ, -0.76318359375, 0.9521484375 ;  /* 0xba1b3b9eff0f7435 */ /* 0x004fe200000001ff */
[----:B------:R-:W-:Y:S02]  /*22580*/  IMAD.MOV.U32 R14, RZ, RZ, 0x3a0b4779 ;  /* 0x3a0b4779ff0e7424 */ /* 0x000fe400078e00ff */
[----:B------:R2:W-:Y:S01]  /*22590*/  STL.64 [R1+0xc40], R22 ;  /* 0x000c401601007387 */ /* 0x0005e20000100a00 */
[----:B0-----:R-:W-:Y:S01]  /*225a0*/  HFMA2.MMA R12, -RZ, RZ, 0.055633544921875, -1554 ;  /* 0x2b1fe612ff0c7435 */ /* 0x001fe200000001ff */
[----:B------:R-:W-:Y:S02]  /*225b0*/  MOV R13, 0xaa152d8b ;  /* 0xaa152d8b000d7802 */ /* 0x000fe40000000f00 */
[----:B------:R0:W-:Y:S01]  /*225c0*/  STL.64 [R1+0xc58], R16 ;  /* 0x000c581001007387 */ /* 0x0001e20000100a00 */
[----:B-1----:R-:W-:Y:S01]  /*225d0*/  HFMA2.MMA R20, -RZ, RZ, -0.58349609375, 4.41074371337890625e-06 ;  /* 0xb8ab004aff147435 */ /* 0x002fe200000001ff */
[----:B------:R-:W-:-:S02]  /*225e0*/  MOV R21, 0x386b5efc ;  /* 0x386b5efc00157802 */ /* 0x000fc40000000f00 */
[----:B------:R1:W-:Y:S01]  /*225f0*/  STL.64 [R1+0xc50], R14 ;  /* 0x000c500e01007387 */ /* 0x0003e20000100a00 */
[----:B--2---:R-:W-:Y:S01]  /*22600*/  HFMA2.MMA R23, -RZ, RZ, -0.1663818359375, -0.0100250244140625 ;  /* 0xb153a122ff177435 */ /* 0x004fe200000001ff */
[----:B------:R-:W-:Y:S02]  /*22610*/  IMAD.MOV.U32 R22, RZ, RZ, -0x48663e86 ;  /* 0xb799c17aff167424 */ /* 0x000fe400078e00ff */
[----:B------:R2:W-:Y:S01]  /*22620*/  STL.64 [R1+0xc48], R12 ;  /* 0x000c480c01007387 */ /* 0x0005e20000100a00 */
[----:B0-----:R-:W-:Y:S01]  /*22630*/  HFMA2.MMA R17, -RZ, RZ, 0.2279052734375, -1.0966796875 ;  /* 0x334bbc63ff117435 */ /* 0x001fe200000001ff */
[----:B------:R-:W-:Y:S02]  /*22640*/  IMAD.MOV.U32 R16, RZ, RZ, -0x4c426841 ;  /* 0xb3bd97bfff107424 */ /* 0x000fe400078e00ff */
[----:B------:R0:W-:Y:S01]  /*22650*/  STL.64 [R1+0xc60], R20 ;  /* 0x000c601401007387 */ /* 0x0001e20000100a00 */
[----:B-1----:R-:W-:Y:S01]  /*22660*/  HFMA2.MMA R14, -RZ, RZ, 0.319091796875, 1096 ;  /* 0x351b6448ff0e7435 */ /* 0x002fe200000001ff */
        /* <DEDUP_REMOVED lines=8> */
[----:B-1----:R-:W-:Y:S01]  /*226f0*/  HFMA2.MMA R22, -RZ, RZ, 0.1531982421875, -0.00011903047561645507812 ;  /* 0x30e787cdff167435 */ /* 0x002fe200000001ff */
[----:B------:R-:W-:-:S02]  /*22700*/  MOV R23, 0xb06bb8ab ;  /* 0xb06bb8ab00177802 */ /* 0x000fc40000000f00 */
[----:B------:R1:W-:Y:S01]  /*22710*/  STL.64 [R1+0xc78], R14 ;  /* 0x000c780e01007387 */ /* 0x0003e20000100a00 */
[----:B--2---:R-:W-:Y:S01]  /*22720*/  HFMA2.MMA R16, -RZ, RZ, -0.06829833984375, -4.28125 ;  /* 0xac5fc448ff107435 */ /* 0x004fe200000001ff */
[----:B------:R-:W-:Y:S02]  /*22730*/  MOV R17, 0x22adcde9 ;  /* 0x22adcde900117802 */ /* 0x000fe40000000f00 */
[----:B------:R2:W-:Y:S01]  /*22740*/  STL.64 [R1+0xc88], R20 ;  /* 0x000c881401007387 */ /* 0x0005e20000100a00 */
[----:B0-----:R-:W-:Y:S01]  /*22750*/  HFMA2.MMA R13, -RZ, RZ, -0.0248260498046875, 7912 ;  /* 0xa65b6fbaff0d7435 */ /* 0x001fe200000001ff */
[----:B------:R-:W-:Y:S02]  /*22760*/  IMAD.MOV.U32 R12, RZ, RZ, 0x2f6d7999 ;  /* 0x2f6d7999ff0c7424 */ /* 0x000fe400078e00ff */
[----:B------:R0:W-:Y:S01]  /*22770*/  STL.64 [R1+0xc90], R22 ;  /* 0x000c901601007387 */ /* 0x0001e20000100a00 */
[----:B-1----:R-:W-:Y:S01]  /*22780*/  MOV R14, 0xadea538c ;  /* 0xadea538c000e7802 */ /* 0x002fe20000000f00 */
[----:B------:R-:W-:-:S02]  /*22790*/  IMAD.MOV.U32 R15, RZ, RZ, 0x2d65daaf ;  /* 0x2d65daafff0f7424 */ /* 0x000fc400078e00ff */
[----:B------:R1:W-:Y:S01]  /*227a0*/  STL.64 [R1+0xca8], R16 ;  /* 0x000ca81001007387 */ /* 0x0003e20000100a00 */
[----:B--2---:R-:W-:Y:S01]  /*227b0*/  HFMA2.MMA R21, -RZ, RZ, 0.712890625, -0.0002586841583251953125 ;  /* 0x39b48c3dff157435 */ /* 0x004fe200000001ff */
        /* <DEDUP_REMOVED lines=8> */
[----:B--2---:R-:W-:Y:S01]  /*22840*/  HFMA2.MMA R15, -RZ, RZ, 0.494140625, -1.189453125 ;  /* 0x37e8bcc2ff0f7435 */ /* 0x004fe200000001ff */
[----:B------:R-:W-:Y:S02]  /*22850*/  IMAD.MOV.U32 R14, RZ, RZ, -0x4bf731c8 ;  /* 0xb408ce38ff0e7424 */ /* 0x000fe400078e00ff */
[----:B------:R2:W-:Y:S01]  /*22860*/  STL.64 [R1+0xcb8], R22 ;  /* 0x000cb81601007387 */ /* 0x0005e20000100a00 */
[----:B0-----:R-:W-:Y:S01]  /*22870*/  HFMA2.MMA R12, -RZ, RZ, 0.69677734375, 30128 ;  /* 0x3993775bff0c7435 */ /* 0x001fe200000001ff */
[----:B------:R-:W-:Y:S02]  /*22880*/  MOV R13, 0xb8e63214 ;  /* 0xb8e63214000d7802 */ /* 0x000fe40000000f00 */
[----:B------:R0:W-:Y:S01]  /*22890*/  STL.64 [R1+0xcd0], R16 ;  /* 0x000cd01001007387 */ /* 0x0001e20000100a00 */
[----:B-1----:R-:W-:Y:S01]  /*228a0*/  HFMA2.MMA R20, -RZ, RZ, 0.1258544921875, -2.712890625 ;  /* 0x3007c16dff147435 */ /* 0x002fe200000001ff */
[----:B------:R-:W-:-:S02]  /*228b0*/  MOV R21, 0xb58e3567 ;  /* 0xb58e356700157802 */ /* 0x000fc40000000f00 */
[----:B------:R1:W-:Y:S01]  /*228c0*/  STL.64 [R1+0xcc8], R14 ;  /* 0x000cc80e01007387 */ /* 0x0003e20000100a00 */
[----:B--2---:R-:W-:Y:S01]  /*228d0*/  HFMA2.MMA R23, -RZ, RZ, -0.2646484375, -0.001155853271484375 ;  /* 0xb43c94bcff177435 */ /* 0x004fe200000001ff */
[----:B------:R-:W-:Y:S02]  /*228e0*/  IMAD.MOV.U32 R22, RZ, RZ, 0x35258957 ;  /* 0x35258957ff167424 */ /* 0x000fe400078e00ff */
[----:B------:R2:W-:Y:S01]  /*228f0*/  STL.64 [R1+0xcc0], R12 ;  /* 0x000cc00c01007387 */ /* 0x0005e20000100a00 */
[----:B0-----:R-:W-:Y:S01]  /*22900*/  HFMA2.MMA R17, -RZ, RZ, -0.127197265625, 18128 ;  /* 0xb012746dff117435 */ /* 0x001fe200000001ff */
[----:B------:R-:W-:Y:S02]  /*22910*/  IMAD.MOV.U32 R16, RZ, RZ, -0x5bcd0536 ;  /* 0xa432facaff107424 */ /* 0x000fe400078e00ff */
[----:B------:R0:W-:Y:S01]  /*22920*/  STL.64 [R1+0xcd8], R20 ;  /* 0x000cd81401007387 */ /* 0x0001e20000100a00 */
[----:B-1----:R-:W-:Y:S01]  /*22930*/  HFMA2.MMA R14, -RZ, RZ, -0.202392578125, 17504 ;  /* 0xb27a7446ff0e7435 */ /* 0x002fe200000001ff */
        /* <DEDUP_REMOVED lines=8> */
[----:B-1----:R-:W-:Y:S01]  /*229c0*/  HFMA2.MMA R22, -RZ, RZ, 0.0154876708984375, -809.5 ;  /* 0x23eee253ff167435 */ /* 0x002fe200000001ff */
[----:B------:R-:W-:-:S02]  /*229d0*/  MOV R23, 0x2d1bcefb ;  /* 0x2d1bcefb00177802 */ /* 0x000fc40000000f00 */
[----:B------:R1:W-:Y:S01]  /*229e0*/  STL.64 [R1+0xcf0], R14 ;  /* 0x000cf00e01007387 */ /* 0x0003e20000100a00 */
[----:B--2---:R-:W-:Y:S01]  /*229f0*/  HFMA2.MMA R16, -RZ, RZ, -0.73681640625, -14.484375 ;  /* 0xb9e5cb3eff107435 */ /* 0x004fe200000001ff */
[----:B------:R-:W-:Y:S02]  /*22a00*/  MOV R17, 0xb53b133b ;  /* 0xb53b133b00117802 */ /* 0x000fe40000000f00 */
[----:B------:R2:W-:Y:S01]  /*22a10*/  STL.64 [R1+0xd00], R20 ;  /* 0x000d001401007387 */ /* 0x0005e20000100a00 */
[----:B0-----:R-:W-:Y:S01]  /*22a20*/  HFMA2.MMA R13, -RZ, RZ, 0.059326171875, -3744 ;  /* 0x2b98eb50ff0d7435 */ /* 0x001fe200000001ff */
[----:B------:R-:W-:Y:S02]  /*22a30*/  IMAD.MOV.U32 R12, RZ, RZ, -0x536513c8 ;  /* 0xac9aec38ff0c7424 */ /* 0x000fe400078e00ff */
[----:B------:R0:W-:Y:S01]  /*22a40*/  STL.64 [R1+0xd08], R22 ;  /* 0x000d081601007387 */ /* 0x0001e20000100a00 */
[----:B-1----:R-:W-:Y:S01]  /*22a50*/  MOV R14, 0xba2b14da ;  /* 0xba2b14da000e7802 */ /* 0x002fe20000000f00 */
[----:B------:R-:W-:-:S02]  /*22a60*/  IMAD.MOV.U32 R15, RZ, RZ, 0x3a5c11ce ;  /* 0x3a5c11ceff0f7424 */ /* 0x000fc400078e00ff */
[----:B------:R1:W-:Y:S01]  /*22a70*/  STL.64 [R1+0xd20], R16 ;  /* 0x000d201001007387 */ /* 0x0003e20000100a00 */
[----:B--2---:R-:W-:Y:S01]  /*22a80*/  HFMA2.MMA R21, -RZ, RZ, -0.6279296875, 0.0002286434173583984375 ;  /* 0xb9060b7eff157435 */ /* 0x004fe200000001ff */
        /* <DEDUP_REMOVED lines=8> */
[----:B--2---:R-:W-:Y:S01]  /*22b10*/  HFMA2.MMA R15, -RZ, RZ, -0.08734130859375, 3010 ;  /* 0xad9769e1ff0f7435 */ /* 0x004fe200000001ff */
[----:B------:R-:W-:Y:S02]  /*22b20*/  IMAD.MOV.U32 R14, RZ, RZ, -0x49f2909b ;  /* 0xb60d6f65ff0e7424 */ /* 0x000fe400078e00ff */
[----:B------:R2:W-:Y:S01]  /*22b30*/  STL.64 [R1+0xd30], R22 ;  /* 0x000d301601007387 */ /* 0x0005e20000100a00 */
[----:B0-----:R-:W-:Y:S01]  /*22b40*/  HFMA2.MMA R12, -RZ, RZ, -0.449462890625, -3.171875 ;  /* 0xb731c258ff0c7435 */ /* 0x001fe200000001ff */
[----:B------:R-:W-:Y:S02]  /*22b50*/  MOV R13, 0x36e39c79 ;  /* 0x36e39c79000d7802 */ /* 0x000fe40000000f00 */
[----:B------:R0:W-:Y:S01]  /*22b60*/  STL.64 [R1+0xd48], R16 ;  /* 0x000d481001007387 */ /* 0x0001e20000100a00 */
[----:B-1----:R-:W-:Y:S01]  /*22b70*/  HFMA2.MMA R20, -RZ, RZ, 0.2349853515625, -0.0009937286376953125 ;  /* 0x33859412ff147435 */ /* 0x002fe200000001ff */
[----:B------:R-:W-:-:S02]  /*22b80*/  MOV R21, 0x263e2a76 ;  /* 0x263e2a7600157802 */ /* 0x000fc40000000f00 */
[----:B------:R1:W-:Y:S01]  /*22b90*/  STL.64 [R1+0xd40], R14 ;  /* 0x000d400e01007387 */ /* 0x0003e20000100a00 */
[----:B--2---:R-:W-:Y:S01]  /*22ba0*/  HFMA2.MMA R23, -RZ, RZ, 0.1781005859375, 0.007732391357421875 ;  /* 0x31b31febff177435 */ /* 0x004fe200000001ff */
[----:B------:R-:W-:Y:S02]  /*22bb0*/  IMAD.MOV.U32 R22, RZ, RZ, -0x4ddb3d09 ;  /* 0xb224c2f7ff167424 */ /* 0x000fe400078e00ff */
[----:B------:R2:W-:Y:S01]  /*22bc0*/  STL.64 [R1+0xd38], R12 ;  /* 0x000d380c01007387 */ /* 0x0005e20000100a00 */
[----:B0-----:R-:W-:Y:S01]  /*22bd0*/  HFMA2.MMA R17, -RZ, RZ, -0.01314544677734375, -22.578125 ;  /* 0xa2bbcda5ff117435 */ /* 0x001fe200000001ff */
[----:B------:R-:W-:Y:S02]  /*22be0*/  IMAD.MOV.U32 R16, RZ, RZ, 0x2de560f7 ;  /* 0x2de560f7ff107424 */ /* 0x000fe400078e00ff */
[----:B------:R0:W-:Y:S01]  /*22bf0*/  STL.64 [R1+0xd50], R20 ;  /* 0x000d501401007387 */ /* 0x0001e20000100a00 */
[----:B-1----:R-:W-:Y:S01]  /*22c00*/  HFMA2.MMA R14, -RZ, RZ, 0.1146240234375, 1.1484375 ;  /* 0x2f563c98ff0e7435 */ /* 0x002fe200000001ff */
        /* <DEDUP_REMOVED lines=8> */
[----:B-1----:R-:W-:Y:S01]  /*22c90*/  HFMA2.MMA R22, -RZ, RZ, -0.57373046875, 0.0024356842041015625 ;  /* 0xb89718fdff167435 */ /* 0x002fe200000001ff */
[----:B------:R-:W-:-:S02]  /*22ca0*/  MOV R23, 0x3a31cb4e ;  /* 0x3a31cb4e00177802 */ /* 0x000fc40000000f00 */
[----:B------:R1:W-:Y:S01]  /*22cb0*/  STL.64 [R1+0xd68], R14 ;  /* 0x000d680e01007387 */ /* 0x0003e20000100a00 */
[----:B--2---:R-:W-:Y:S01]  /*22cc0*/  HFMA2.MMA R17, -RZ, RZ, -0.48046875, -7.8984375 ;  /* 0xb7b0c7e6ff117435 */ /* 0x004fe200000001ff */
[----:B------:R-:W-:Y:S02]  /*22cd0*/  MOV R16, 0x38800900 ;  /* 0x3880090000107802 */ /* 0x000fe40000000f00 */
[----:B------:R2:W-:Y:S01]  /*22ce0*/  STL.64 [R1+0xd78], R20 ;  /* 0x000d781401007387 */ /* 0x0005e20000100a00 */
[----:B0-----:R-:W-:Y:S01]  /*22cf0*/  IMAD.MOV.U32 R12, RZ, RZ, -0x45d8306d ;  /* 0xba27cf93ff0c7424 */ /* 0x001fe200078e00ff */
[----:B------:R-:W-:Y:S02]  /*22d00*/  MOV R13, 0x39917d90 ;  /* 0x39917d90000d7802 */ /* 0x000fe40000000f00 */
[----:B------:R0:W-:Y:S01]  /*22d10*/  STL.64 [R1+0xd80], R22 ;  /* 0x000d801601007387 */ /* 0x0001e20000100a00 */
[----:B-1----:R-:W-:Y:S01]  /*22d20*/  HFMA2.MMA R14, -RZ, RZ, 0.266357421875, 967 ;  /* 0x3443638eff0e7435 */ /* 0x002fe200000001ff */
[----:B------:R-:W-:-:S02]  /*22d30*/  IMAD.MOV.U32 R15, RZ, RZ, -0x474e2bfe ;  /* 0xb8b1d402ff0f7424 */ /* 0x000fc400078e00ff */
[----:B------:R1:W-:Y:S01]  /*22d40*/  STL.64 [R1+0xd88], R12 ;  /* 0x000d880c01007387 */ /* 0x0003e20000100a00 */
[----:B--2---:R-:W-:Y:S01]  /*22d50*/  IMAD.MOV.U32 R20, RZ, RZ, -0x4f8c7f39 ;  /* 0xb07380c7ff147424 */ /* 0x004fe200078e00ff */
[----:B------:R-:W-:Y:S02]  /*22d60*/  MOV R21, 0x3697f31f ;  /* 0x3697f31f00157802 */ /* 0x000fe40000000f00 */
[----:B------:R2:W-:Y:S01]  /*22d70*/  STL.64 [R1+0xd98], R16 ;  /* 0x000d981001007387 */ /* 0x0005e20000100a00 */
[----:B0-----:R-:W-:-:S03]  /*22d80*/  HFMA2.MMA R22, -RZ, RZ, -0.39013671875, -6.61328125 ;  /* 0xb63ec69dff167435 */ /* 0x001fc600000001ff */
[----:B------:R0:W-:Y:S01]  /*22d90*/  STL.64 [R1+0xd90], R14 ;  /* 0x000d900e01007387 */ /* 0x0001e20000100a00 */
[----:B------:R-:W-:Y:S01]  /*22da0*/  IMAD.MOV.U32 R23, RZ, RZ, 0x3569c288 ;  /* 0x3569c288ff177424 */ /* 0x000fe200078e00ff */
[----:B-1----:R-:W-:Y:S02]  /*22db0*/  HFMA2.MMA R13, -RZ, RZ, -0.2587890625, -3.587890625 ;  /* 0xb424c32dff0d7435 */ /* 0x002fe400000001ff */
[----:B------:R1:W-:Y:S01]  /*22dc0*/  STL.64 [R1+0xda0], R20 ;  /* 0x000da01401007387 */ /* 0x0003e20000100a00 */
[----:B------:R-:W-:Y:S01]  /*22dd0*/  MOV R12, 0x2c81c80c ;  /* 0x2c81c80c000c7802 */ /* 0x000fe20000000f00 */
[----:B--2---:R-:W-:Y:S01]  /*22de0*/  HFMA2.MMA R16, -RZ, RZ, -0.032958984375, 0.41845703125 ;  /* 0xa83836b2ff107435 */ /* 0x004fe200000001ff */
[----:B------:R-:W-:Y:S01]  /*22df0*/  IMAD.MOV.U32 R17, RZ, RZ, 0x3185e5e9 ;  /* 0x3185e5e9ff117424 */ /* 0x000fe200078e00ff */
[----:B------:R2:W-:Y:S01]  /*22e00*/  STL.64 [R1+0xda8], R22 ;  /* 0x000da81601007387 */ /* 0x0005e20000100a00 */
[----:B0-----:R-:W-:Y:S01]  /*22e10*/  IMAD.MOV.U32 R14, RZ, RZ, 0x33be51ed ;  /* 0x33be51edff0e7424 */ /* 0x001fe200078e00ff */
[----:B------:R-:W-:-:S02]  /*22e20*/  MOV R15, 0xb2d855fd ;  /* 0xb2d855fd000f7802 */ /* 0x000fc40000000f00 */
[----:B------:R0:W-:Y:S01]  /*22e30*/  STL.64 [R1+0xdb0], R12 ;  /* 0x000db00c01007387 */ /* 0x0001e20000100a00 */
[----:B-1----:R-:W-:Y:S01]  /*22e40*/  HFMA2.MMA R21, -RZ, RZ, 0.1285400390625, -0.2076416015625 ;  /* 0x301db2a5ff157435 */ /* 0x002fe200000001ff */
[----:B------:R-:W-:Y:S02]  /*22e50*/  MOV R20, 0xb11225d7 ;  /* 0xb11225d700147802 */ /* 0x000fe40000000f00 */
[----:B------:R1:W-:Y:S01]  /*22e60*/  STL.64 [R1+0xdb8], R14 ;  /* 0x000db80e01007387 */ /* 0x0003e20000100a00 */
[----:B--2---:R-:W-:Y:S01]  /*22e70*/  IMAD.MOV.U32 R22, RZ, RZ, -0x5fa12243 ;  /* 0xa05eddbdff167424 */ /* 0x004fe200078e00ff */
[----:B------:R-:W-:Y:S02]  /*22e80*/  MOV R23, 0xaeb1f868 ;  /* 0xaeb1f86800177802 */ /* 0x000fe40000000f00 */
[----:B------:R2:W-:Y:S01]  /*22e90*/  STL.64 [R1+0xdc0], R16 ;  /* 0x000dc01001007387 */ /* 0x0005e20000100a00 */
[----:B0-----:R-:W-:-:S03]  /*22ea0*/  HFMA2.MMA R12, -RZ, RZ, 0.0972900390625, 1716 ;  /* 0x2e3a66b4ff0c7435 */ /* 0x001fc600000001ff */
[----:B------:R0:W-:Y:S01]  /*22eb0*/  STL.64 [R1+0xdc8], R20 ;  /* 0x000dc81401007387 */ /* 0x0001e20000100a00 */
[----:B------:R-:W-:Y:S01]  /*22ec0*/  IMAD.MOV.U32 R13, RZ, RZ, -0x52be7263 ;  /* 0xad418d9dff0d7424 */ /* 0x000fe200078e00ff */
[----:B-1----:R-:W-:Y:S01]  /*22ed0*/  HFMA2.MMA R15, -RZ, RZ, -0.8720703125, -6036 ;  /* 0xbafaede5ff0f7435 */ /* 0x002fe200000001ff */
[----:B------:R-:W-:Y:S01]  /*22ee0*/  MOV R14, 0x3aaea573 ;  /* 0x3aaea573000e7802 */ /* 0x000fe20000000f00 */
[----:B------:R1:W-:Y:S01]  /*22ef0*/  STL.64 [R1+0xdd0], R22 ;  /* 0x000dd01601007387 */ /* 0x0003e20000100a00 */
[----:B--2---:R-:W-:Y:S01]  /*22f00*/  IMAD.MOV.U32 R16, RZ, RZ, 0x3a9159c0 ;  /* 0x3a9159c0ff107424 */ /* 0x004fe200078e00ff */
[----:B------:R-:W-:Y:S02]  /*22f10*/  MOV R17, 0x35854f7b ;  /* 0x35854f7b00117802 */ /* 0x000fe40000000f00 */
[----:B------:R2:W-:Y:S01]  /*22f20*/  STL.64 [R1+0xdd8], R12 ;  /* 0x000dd80c01007387 */ /* 0x0005e20000100a00 */
[----:B0-----:R-:W-:Y:S01]  /*22f30*/  HFMA2.MMA R20, -RZ, RZ, -0.75244140625, 339.25 ;  /* 0xba055d4dff147435 */ /* 0x001fe200000001ff */
[----:B------:R-:W-:-:S02]  /*22f40*/  IMAD.MOV.U32 R21, RZ, RZ, 0x39e00e06 ;  /* 0x39e00e06ff157424 */ /* 0x000fc400078e00ff */
[----:B------:R0:W-:Y:S01]  /*22f50*/  STL.64 [R1+0xde8], R16 ;  /* 0x000de81001007387 */ /* 0x0001e20000100a00 */
[----:B-1----:R-:W-:-:S03]  /*22f60*/  HFMA2.MMA R23, -RZ, RZ, -0.1888427734375, -0.07733154296875 ;  /* 0xb20bacf3ff177435 */ /* 0x002fc600000001ff */
[----:B------:R1:W-:Y:S01]  /*22f70*/  STL.64 [R1+0xde0], R14 ;  /* 0x000de00e01007387 */ /* 0x0003e20000100a00 */
[----:B------:R-:W-:Y:S01]  /*22f80*/  MOV R22, 0xb930c724 ;  /* 0xb930c72400167802 */ /* 0x000fe20000000f00 */
[----:B--2---:R-:W-:Y:S01]  /*22f90*/  IMAD.MOV.U32 R12, RZ, RZ, 0x383defc2 ;  /* 0x383defc2ff0c7424 */ /* 0x004fe200078e00ff */
[----:B------:R-:W-:Y:S01]  /*22fa0*/  MOV R13, 0xb803287c ;  /* 0xb803287c000d7802 */ /* 0x000fe20000000f00 */
[----:B------:R2:W-:Y:S01]  /*22fb0*/  STL.64 [R1+0xdf0], R20 ;  /* 0x000df01401007387 */ /* 0x0005e20000100a00 */
[----:B0-----:R-:W-:Y:S01]  /*22fc0*/  HFMA2.MMA R17, -RZ, RZ, 0.35595703125, 4912 ;  /* 0x35b26cccff117435 */ /* 0x001fe200000001ff */
[----:B------:R-:W-:Y:S02]  /*22fd0*/  MOV R16, 0xb6102ac4 ;  /* 0xb6102ac400107802 */ /* 0x000fe40000000f00 */
[----:B------:R0:W-:Y:S01]  /*22fe0*/  STL.64 [R1+0xdf8], R22 ;  /* 0x000df81601007387 */ /* 0x0001e20000100a00 */
[----:B-1----:R-:W-:Y:S01]  /*22ff0*/  HFMA2.MMA R14, -RZ, RZ, 0.448974609375, 46.75 ;  /* 0x372f51d8ff0e7435 */ /* 0x002fe200000001ff */
[----:B------:R-:W-:-:S02]  /*23000*/  IMAD.MOV.U32 R15, RZ, RZ, 0x2e550537 ;  /* 0x2e550537ff0f7424 */ /* 0x000fc400078e00ff */
[----:B------:R1:W-:Y:S01]  /*23010*/  STL.64 [R1+0xe00], R12 ;  /* 0x000e000c01007387 */ /* 0x0003e20000100a00 */
[----:B--2---:R-:W-:Y:S01]  /*23020*/  IMAD.MOV.U32 R20, RZ, RZ, -0x4b27aa05 ;  /* 0xb4d855fbff147424 */ /* 0x004fe200078e00ff */
[----:B------:R-:W-:Y:S02]  /*23030*/  MOV R21, 0xaa45cbf6 ;  /* 0xaa45cbf600157802 */ /* 0x000fe40000000f00 */
[----:B------:R2:W-:Y:S01]  /*23040*/  STL.64 [R1+0xe10], R16 ;  /* 0x000e101001007387 */ /* 0x0005e20000100a00 */
[----:B0-----:R-:W-:Y:S01]  /*23050*/  HFMA2.MMA R22, -RZ, RZ, 0.237060546875, -0.01297760009765625 ;  /* 0x3396a2a5ff167435 */ /* 0x001fe200000001ff */
[----:B------:R-:W-:Y:S02]  /*23060*/  IMAD.MOV.U32 R23, RZ, RZ, -0x4cd27312 ;  /* 0xb32d8ceeff177424 */ /* 0x000fe400078e00ff */
[----:B------:R0:W-:Y:S01]  /*23070*/  STL.64 [R1+0xe08], R14 ;  /* 0x000e080e01007387 */ /* 0x0001e20000100a00 */
[----:B-1----:R-:W-:Y:S01]  /*23080*/  HFMA2.MMA R13, -RZ, RZ, 0.0128326416015625, 2.7578125 ;  /* 0x22924184ff0d7435 */ /* 0x002fe200000001ff */
[----:B------:R-:W-:-:S02]  /*23090*/  MOV R12, 0x32451f4e ;  /* 0x32451f4e000c7802 */ /* 0x000fc40000000f00 */
[----:B------:R1:W-:Y:S01]  /*230a0*/  STL.64 [R1+0xe18], R20 ;  /* 0x000e181401007387 */ /* 0x0003e20000100a00 */
[----:B--2---:R-:W-:Y:S01]  /*230b0*/  HFMA2.MMA R16, -RZ, RZ, -0.11822509765625, 0.04852294921875 ;  /* 0xaf912a36ff107435 */ /* 0x004fe200000001ff */
[----:B------:R-:W-:Y:S02]  /*230c0*/  IMAD.MOV.U32 R17, RZ, RZ, 0x22d5cb0c ;  /* 0x22d5cb0cff117424 */ /* 0x000fe400078e00ff */
[----:B------:R2:W-:Y:S01]  /*230d0*/  STL.64 [R1+0xe20], R22 ;  /* 0x000e201601007387 */ /* 0x0005e20000100a00 */
[----:B0-----:R-:W-:Y:S01]  /*230e0*/  IMAD.MOV.U32 R14, RZ, RZ, -0x4f0b4a71 ;  /* 0xb0f4b58fff0e7424 */ /* 0x001fe200078e00ff */
[----:B------:R-:W-:Y:S02]  /*230f0*/  MOV R15, 0x3085f9d1 ;  /* 0x3085f9d1000f7802 */ /* 0x000fe40000000f00 */
[----:B------:R0:W-:Y:S01]  /*23100*/  STL.64 [R1+0xe28], R12 ;  /* 0x000e280c01007387 */ /* 0x0001e20000100a00 */
[----:B-1----:R-:W-:Y:S01]  /*23110*/  HFMA2.MMA R21, -RZ, RZ, 0.85107421875, 0.0004189014434814453125 ;  /* 0x3acf0eddff157435 */ /* 0x002fe200000001ff */
[----:B------:R-:W-:-:S02]  /*23120*/  MOV R20, 0x2e259399 ;  /* 0x2e25939900147802 */ /* 0x000fc40000000f00 */
[----:B------:R1:W-:Y:S01]  /*23130*/  STL.64 [R1+0xe30], R14 ;  /* 0x000e300e01007387 */ /* 0x0003e20000100a00 */
[----:B--2---:R-:W-:Y:S01]  /*23140*/  IMAD.MOV.U32 R22, RZ, RZ, 0x392a6921 ;  /* 0x392a6921ff167424 */ /* 0x004fe200078e00ff */
[----:B------:R-:W-:Y:S02]  /*23150*/  MOV R23, 0xbb073923 ;  /* 0xbb07392300177802 */ /* 0x000fe40000000f00 */
[----:B------:R2:W-:Y:S01]  /*23160*/  STL.64 [R1+0xe38], R16 ;  /* 0x000e381001007387 */ /* 0x0005e20000100a00 */
[----:B0-----:R-:W-:Y:S01]  /*23170*/  HFMA2.MMA R12, -RZ, RZ, 0.880859375, 0.0927734375 ;  /* 0x3b0c2df0ff0c7435 */ /* 0x001fe200000001ff */
[----:B------:R-:W-:Y:S02]  /*23180*/  IMAD.MOV.U32 R13, RZ, RZ, -0x457b814e ;  /* 0xba847eb2ff0d7424 */ /* 0x000fe400078e00ff */
[----:B------:R0:W-:Y:S01]  /*23190*/  STL.64 [R1+0xe40], R20 ;  /* 0x000e401401007387 */ /* 0x0001e20000100a00 */
[----:B-1----:R-:W-:Y:S01]  /*231a0*/  HFMA2.MMA R15, -RZ, RZ, 0.71728515625, -47744 ;  /* 0x39bdf9d4ff0f7435 */ /* 0x002fe200000001ff */
[----:B------:R-:W-:-:S02]  /*231b0*/  MOV R14, 0xb4d6479b ;  /* 0xb4d6479b000e7802 */ /* 0x000fc40000000f00 */
[----:B------:R1:W-:Y:S01]  /*231c0*/  STL.64 [R1+0xe48], R22 ;  /* 0x000e481601007387 */ /* 0x0003e20000100a00 */
[----:B--2---:R-:W-:Y:S01]  /*231d0*/  IMAD.MOV.U32 R16, RZ, RZ, -0x466c71e5 ;  /* 0xb9938e1bff107424 */ /* 0x004fe200078e00ff */
[----:B------:R-:W-:Y:S02]  /*231e0*/  MOV R17, 0x38db2466 ;  /* 0x38db246600117802 */ /* 0x000fe40000000f00 */
[----:B------:R2:W-:Y:S01]  /*231f0*/  STL.64 [R1+0xe50], R12 ;  /* 0x000e500c01007387 */ /* 0x0005e20000100a00 */
[----:B0-----:R-:W-:Y:S01]  /*23200*/  HFMA2.MMA R20, -RZ, RZ, 0.1583251953125, -3.76171875 ;  /* 0x3111c386ff147435 */ /* 0x001fe200000001ff */
[----:B------:R-:W-:Y:S02]  /*23210*/  IMAD.MOV.U32 R21, RZ, RZ, -0x4827bf1f ;  /* 0xb7d840e1ff157424 */ /* 0x000fe400078e00ff */
[----:B------:R0:W-:Y:S01]  /*23220*/  STL.64 [R1+0xe60], R16 ;  /* 0x000e601001007387 */ /* 0x0001e20000100a00 */
[----:B-1----:R-:W-:Y:S01]  /*23230*/  HFMA2.MMA R23, -RZ, RZ, -0.421142578125, 14.125 ;  /* 0xb6bd4b10ff177435 */ /* 0x002fe200000001ff */
[----:B------:R-:W-:-:S02]  /*23240*/  MOV R22, 0x3790f86c ;  /* 0x3790f86c00167802 */ /* 0x000fc40000000f00 */
[----:B------:R1:W-:Y:S01]  /*23250*/  STL.64 [R1+0xe58], R14 ;  /* 0x000e580e01007387 */ /* 0x0003e20000100a00 */
[----:B--2---:R-:W-:Y:S01]  /*23260*/  IMAD.MOV.U32 R12, RZ, RZ, -0x52be0ee0 ;  /* 0xad41f120ff0c7424 */ /* 0x004fe200078e00ff */
[----:B------:R-:W-:Y:S02]  /*23270*/  MOV R13, 0x3596a2b5 ;  /* 0x3596a2b5000d7802 */ /* 0x000fe40000000f00 */
[----:B------:R2:W-:Y:S01]  /*23280*/  STL.64 [R1+0xe68], R20 ;  /* 0x000e681401007387 */ /* 0x0005e20000100a00 */
[----:B0-----:R-:W-:Y:S01]  /*23290*/  HFMA2.MMA R17, -RZ, RZ, -0.2216796875, -11232 ;  /* 0xb318f17cff117435 */ /* 0x001fe200000001ff */
[----:B------:R-:W-:Y:S02]  /*232a0*/  MOV R16, 0x29526277 ;  /* 0x2952627700107802 */ /* 0x000fe40000000f00 */
[----:B------:R0:W-:Y:S01]  /*232b0*/  STL.64 [R1+0xe70], R22 ;  /* 0x000e701601007387 */ /* 0x0001e20000100a00 */
[----:B-1----:R-:W-:Y:S01]  /*232c0*/  HFMA2.MMA R14, -RZ, RZ, -0.326171875, 1470 ;  /* 0xb53865beff0e7435 */ /* 0x002fe200000001ff */
[----:B------:R-:W-:-:S02]  /*232d0*/  IMAD.MOV.U32 R15, RZ, RZ, 0x345dc32f ;  /* 0x345dc32fff0f7424 */ /* 0x000fc400078e00ff */
[----:B------:R1:W-:Y:S01]  /*232e0*/  STL.64 [R1+0xe78], R12 ;  /* 0x000e780c01007387 */ /* 0x0003e20000100a00 */
[----:B--2---:R-:W-:Y:S01]  /*232f0*/  IMAD.MOV.U32 R20, RZ, RZ, 0x32afd7e3 ;  /* 0x32afd7e3ff147424 */ /* 0x004fe200078e00ff */
[----:B------:R-:W-:Y:S02]  /*23300*/  MOV R21, 0xb1c79a09 ;  /* 0xb1c79a0900157802 */ /* 0x000fe40000000f00 */
[----:B------:R2:W-:Y:S01]  /*23310*/  STL.64 [R1+0xe88], R16 ;  /* 0x000e881001007387 */ /* 0x0005e20000100a00 */
[----:B0-----:R-:W-:Y:S01]  /*23320*/  HFMA2.MMA R22, -RZ, RZ, -0.0199127197265625, -0.046417236328125 ;  /* 0xa519a9f1ff167435 */ /* 0x001fe200000001ff */
[----:B------:R-:W-:Y:S02]  /*23330*/  IMAD.MOV.U32 R23, RZ, RZ, 0x30785d67 ;  /* 0x30785d67ff177424 */ /* 0x000fe400078e00ff */
[----:B------:R0:W-:Y:S01]  /*23340*/  STL.64 [R1+0xe80], R14 ;  /* 0x000e800e01007387 */ /* 0x0001e20000100a00 */
[----:B-1----:R-:W-:Y:S01]  /*23350*/  HFMA2.MMA R13, -RZ, RZ, 0.110595703125, 0.9189453125 ;  /* 0x2f143b5aff0d7435 */ /* 0x002fe200000001ff */
[----:B------:R-:W-:-:S02]  /*23360*/  MOV R12, 0xb008560a ;  /* 0xb008560a000c7802 */ /* 0x000fc40000000f00 */
[----:B------:R1:W-:Y:S01]  /*23370*/  STL.64 [R1+0xe90], R20 ;  /* 0x000e901401007387 */ /* 0x0003e20000100a00 */
[----:B--2---:R-:W-:Y:S01]  /*23380*/  HFMA2.MMA R16, -RZ, RZ, -0.939453125, 3328 ;  /* 0xbb846a80ff107435 */ /* 0x004fe200000001ff */
[----:B------:R-:W-:Y:S02]  /*23390*/  IMAD.MOV.U32 R17, RZ, RZ, -0x49ed73c2 ;  /* 0xb6128c3eff117424 */ /* 0x000fe400078e00ff */
[----:B------:R2:W-:Y:S01]  /*233a0*/  STL.64 [R1+0xe98], R22 ;  /* 0x000e981601007387 */ /* 0x0005e20000100a00 */
[----:B0-----:R-:W-:Y:S01]  /*233b0*/  IMAD.MOV.U32 R14, RZ, RZ, -0x447a8d4b ;  /* 0xbb8572b5ff0e7424 */ /* 0x001fe200078e00ff */
[----:B------:R-:W-:Y:S02]  /*233c0*/  MOV R15, 0x3bd1d34d ;  /* 0x3bd1d34d000f7802 */ /* 0x000fe40000000f00 */
[----:B------:R0:W-:Y:S01]  /*233d0*/  STL.64 [R1+0xea0], R12 ;  /* 0x000ea00c01007387 */ /* 0x0001e20000100a00 */
[----:B-1----:R-:W-:Y:S01]  /*233e0*/  HFMA2.MMA R21, -RZ, RZ, -0.87548828125, 0.0038356781005859375 ;  /* 0xbb011bdbff157435 */ /* 0x002fe200000001ff */
[----:B------:R-:W-:-:S02]  /*233f0*/  MOV R20, 0x3b0e7a69 ;  /* 0x3b0e7a6900147802 */ /* 0x000fc40000000f00 */
[----:B------:R1:W-:Y:S01]  /*23400*/  STL.64 [R1+0xea8], R14 ;  /* 0x000ea80e01007387 */ /* 0x0003e20000100a00 */
[----:B--2---:R-:W-:Y:S01]  /*23410*/  IMAD.MOV.U32 R22, RZ, RZ, 0x3a5b23f8 ;  /* 0x3a5b23f8ff167424 */ /* 0x004fe200078e00ff */
[----:B------:R-:W-:Y:S02]  /*23420*/  MOV R23, 0x32a708fe ;  /* 0x32a708fe00177802 */ /* 0x000fe40000000f00 */
[----:B------:R2:W-:Y:S01]  /*23430*/  STL.64 [R1+0xeb0], R16 ;  /* 0x000eb01001007387 */ /* 0x0005e20000100a00 */
[----:B0-----:R-:W-:Y:S01]  /*23440*/  HFMA2.MMA R12, -RZ, RZ, -0.69091796875, 0.03521728515625 ;  /* 0xb9872882ff0c7435 */ /* 0x001fe200000001ff */
[----:B------:R-:W-:Y:S02]  /*23450*/  IMAD.MOV.U32 R13, RZ, RZ, 0x3947558c ;  /* 0x3947558cff0d7424 */ /* 0x000fe400078e00ff */
[----:B------:R0:W-:Y:S01]  /*23460*/  STL.64 [R1+0xeb8], R20 ;  /* 0x000eb81401007387 */ /* 0x0001e20000100a00 */
[----:B-1----:R-:W-:Y:S01]  /*23470*/  HFMA2.MMA R15, -RZ, RZ, -0.1112060546875, -6.7578125 ;  /* 0xaf1ec6c2ff0f7435 */ /* 0x002fe200000001ff */
[----:B------:R-:W-:-:S02]  /*23480*/  MOV R14, 0xb88df848 ;  /* 0xb88df848000e7802 */ /* 0x000fc40000000f00 */
[----:B------:R1:W-:Y:S01]  /*23490*/  STL.64 [R1+0xec0], R22 ;  /* 0x000ec01601007387 */ /* 0x0003e20000100a00 */
[----:B--2---:R-:W-:Y:S01]  /*234a0*/  IMAD.MOV.U32 R16, RZ, RZ, 0x3783ce5d ;  /* 0x3783ce5dff107424 */ /* 0x004fe200078e00ff */
[----:B------:R-:W-:Y:S02]  /*234b0*/  MOV R17, 0xb72cdf61 ;  /* 0xb72cdf6100117802 */ /* 0x000fe40000000f00 */
[----:B------:R2:W-:Y:S01]  /*234c0*/  STL.64 [R1+0xec8], R12 ;  /* 0x000ec80c01007387 */ /* 0x0005e20000100a00 */
[----:B0-----:R-:W-:Y:S01]  /*234d0*/  HFMA2.MMA R20, -RZ, RZ, 0.397705078125, -3.591796875 ;  /* 0x365dc32fff147435 */ /* 0x001fe200000001ff */
[----:B------:R-:W-:Y:S02]  /*234e0*/  IMAD.MOV.U32 R21, RZ, RZ, 0x2b60b368 ;  /* 0x2b60b368ff157424 */ /* 0x000fe400078e00ff */
[----:B------:R0:W-:Y:S01]  /*234f0*/  STL.64 [R1+0xed8], R16 ;  /* 0x000ed81001007387 */ /* 0x0001e20000100a00 */
[----:B-1----:R-:W-:Y:S01]  /*23500*/  HFMA2.MMA R23, -RZ, RZ, 0.30078125, -34.90625 ;  /* 0x34d0d05dff177435 */ /* 0x002fe200000001ff */
[----:B------:R-:W-:-:S02]  /*23510*/  MOV R22, 0xb52c0fab ;  /* 0xb52c0fab00167802 */ /* 0x000fc40000000f00 */
[----:B------:R1:W-:Y:S01]  /*23520*/  STL.64 [R1+0xed0], R14 ;  /* 0x000ed00e01007387 */ /* 0x0003e20000100a00 */
[----:B--2---:R-:W-:Y:S01]  /*23530*/  IMAD.MOV.U32 R12, RZ, RZ, -0x4c067f75 ;  /* 0xb3f9808bff0c7424 */ /* 0x004fe200078e00ff */
[----:B------:R-:W-:Y:S02]  /*23540*/  MOV R13, 0xa74af8f3 ;  /* 0xa74af8f3000d7802 */ /* 0x000fe40000000f00 */
[----:B------:R2:W-:Y:S01]  /*23550*/  STL.64 [R1+0xee0], R20 ;  /* 0x000ee01401007387 */ /* 0x0005e20000100a00 */
[----:B0-----:R-:W-:Y:S01]  /*23560*/  HFMA2.MMA R17, -RZ, RZ, 0.007099151611328125, 0.256103515625 ;  /* 0x1f453419ff117435 */ /* 0x001fe200000001ff */
[----:B------:R-:W-:Y:S02]  /*23570*/  MOV R16, 0x315e5907 ;  /* 0x315e590700107802 */ /* 0x000fe40000000f00 */
[----:B------:R0:W-:Y:S01]  /*23580*/  STL.64 [R1+0xee8], R22 ;  /* 0x000ee81601007387 */ /* 0x0001e20000100a00 */
[----:B-1----:R-:W-:Y:S01]  /*23590*/  HFMA2.MMA R14, -RZ, RZ, 0.208251953125, -2.10546875 ;  /* 0x32aac036ff0e7435 */ /* 0x002fe200000001ff */
[----:B------:R-:W-:-:S02]  /*235a0*/  IMAD.MOV.U32 R15, RZ, RZ, -0x4dbc0451 ;  /* 0xb243fbafff0f7424 */ /* 0x000fc400078e00ff */
[----:B------:R1:W-:Y:S01]  /*235b0*/  STL.64 [R1+0xef0], R12 ;  /* 0x000ef00c01007387 */ /* 0x0003e20000100a00 */
[----:B--2---:R-:W-:Y:S01]  /*235c0*/  IMAD.MOV.U32 R20, RZ, RZ, -0x4ff565e4 ;  /* 0xb00a9a1cff147424 */ /* 0x004fe200078e00ff */
[----:B------:R-:W-:Y:S02]  /*235d0*/  MOV R21, 0xbbc2e3e6 ;  /* 0xbbc2e3e600157802 */ /* 0x000fe40000000f00 */
[----:B------:R2:W-:Y:S01]  /*235e0*/  STL.64 [R1+0xf00], R16 ;  /* 0x000f001001007387 */ /* 0x0005e20000100a00 */
[----:B0-----:R-:W-:Y:S01]  /*235f0*/  HFMA2.MMA R22, -RZ, RZ, -0.75634765625, -0.0028533935546875 ;  /* 0xba0d99d8ff167435 */ /* 0x001fe200000001ff */
[----:B------:R-:W-:Y:S02]  /*23600*/  IMAD.MOV.U32 R23, RZ, RZ, 0x3c10084d ;  /* 0x3c10084dff177424 */ /* 0x000fe400078e00ff */
[----:B------:R0:W-:Y:S01]  /*23610*/  STL.64 [R1+0xef8], R14 ;  /* 0x000ef80e01007387 */ /* 0x0001e20000100a00 */
[----:B-1----:R-:W-:Y:S01]  /*23620*/  HFMA2.MMA R13, -RZ, RZ, 0.955078125, 8.0625 ;  /* 0x3ba44808ff0d7435 */ /* 0x002fe200000001ff */
[----:B------:R-:W-:-:S02]  /*23630*/  MOV R12, 0xbc2181e7 ;  /* 0xbc2181e7000c7802 */ /* 0x000fc40000000f00 */
[----:B------:R1:W-:Y:S01]  /*23640*/  STL.64 [R1+0xf08], R20 ;  /* 0x000f081401007387 */ /* 0x0003e20000100a00 */
[----:B--2---:R-:W-:Y:S01]  /*23650*/  HFMA2.MMA R16, -RZ, RZ, 0.859375, 2.35546875 ;  /* 0x3ae040b6ff107435 */ /* 0x004fe200000001ff */
[----:B------:R-:W-:Y:S02]  /*23660*/  IMAD.MOV.U32 R17, RZ, RZ, -0x45ce8a72 ;  /* 0xba31758eff117424 */ /* 0x000fe400078e00ff */
[----:B------:R2:W-:Y:S01]  /*23670*/  STL.64 [R1+0xf10], R22 ;  /* 0x000f101601007387 */ /* 0x0005e20000100a00 */
[----:B0-----:R-:W-:Y:S01]  /*23680*/  IMAD.MOV.U32 R14, RZ, RZ, 0x35abe64f ;  /* 0x35abe64fff0e7424 */ /* 0x001fe200078e00ff */
[----:B------:R-:W-:Y:S02]  /*23690*/  MOV R15, 0xbb072cb8 ;  /* 0xbb072cb8000f7802 */ /* 0x000fe40000000f00 */
[----:B------:R0:W-:Y:S01]  /*236a0*/  STL.64 [R1+0xf18], R12 ;  /* 0x000f180c01007387 */ /* 0x0001e20000100a00 */
[----:B-1----:R-:W-:Y:S01]  /*236b0*/  HFMA2.MMA R21, -RZ, RZ, 0.65869140625, -0.365478515625 ;  /* 0x3945b5d9ff157435 */ /* 0x002fe200000001ff */
[----:B------:R-:W-:-:S02]  /*236c0*/  MOV R20, 0xb1ed1f33 ;  /* 0xb1ed1f3300147802 */ /* 0x000fc40000000f00 */
[----:B------:R1:W-:Y:S01]  /*236d0*/  STL.64 [R1+0xf20], R14 ;  /* 0x000f200e01007387 */ /* 0x0003e20000100a00 */
[----:B--2---:R-:W-:Y:S01]  /*236e0*/  IMAD.MOV.U32 R22, RZ, RZ, -0x46f38a7e ;  /* 0xb90c7582ff167424 */ /* 0x004fe200078e00ff */
[----:B------:R-:W-:Y:S02]  /*236f0*/  MOV R23, 0x38420ab7 ;  /* 0x38420ab700177802 */ /* 0x000fe40000000f00 */
[----:B------:R2:W-:Y:S01]  /*23700*/  STL.64 [R1+0xf28], R16 ;  /* 0x000f281001007387 */ /* 0x0005e20000100a00 */
[----:B0-----:R-:W-:Y:S01]  /*23710*/  HFMA2.MMA R12, -RZ, RZ, 0.0966796875, 0.000797748565673828125 ;  /* 0x2e301289ff0c7435 */ /* 0x001fe200000001ff */
[----:B------:R-:W-:Y:S02]  /*23720*/  IMAD.MOV.U32 R13, RZ, RZ, -0x48d3f04e ;  /* 0xb72c0fb2ff0d7424 */ /* 0x000fe400078e00ff */
[----:B------:R0:W-:Y:S01]  /*23730*/  STL.64 [R1+0xf30], R20 ;  /* 0x000f301401007387 */ /* 0x0001e20000100a00 */
[----:B-1----:R-:W-:Y:S01]  /*23740*/  HFMA2.MMA R15, -RZ, RZ, -0.3779296875, 137.5 ;  /* 0xb60c584cff0f7435 */ /* 0x002fe200000001ff */
[----:B------:R-:W-:-:S02]  /*23750*/  MOV R14, 0x36dddd64 ;  /* 0x36dddd64000e7802 */ /* 0x000fc40000000f00 */
[----:B------:R1:W-:Y:S01]  /*23760*/  STL.64 [R1+0xf38], R22 ;  /* 0x000f381601007387 */ /* 0x0003e20000100a00 */
[----:B--2---:R-:W-:Y:S01]  /*23770*/  IMAD.MOV.U32 R16, RZ, RZ, -0x55941a9e ;  /* 0xaa6be562ff107424 */ /* 0x004fe200078e00ff */
[----:B------:R-:W-:Y:S02]  /*23780*/  MOV R17, 0x34d57045 ;  /* 0x34d5704500117802 */ /* 0x000fe40000000f00 */
[----:B------:R2:W-:Y:S01]  /*23790*/  STL.64 [R1+0xf40], R12 ;  /* 0x000f400c01007387 */ /* 0x0005e20000100a00 */
[----:B0-----:R-:W-:Y:S01]  /*237a0*/  HFMA2.MMA R20, -RZ, RZ, -0.28125, -0.005046844482421875 ;  /* 0xb4809d2bff147435 */ /* 0x001fe200000001ff */
[----:B------:R-:W-:Y:S02]  /*237b0*/  IMAD.MOV.U32 R21, RZ, RZ, 0x3398dd34 ;  /* 0x3398dd34ff157424 */ /* 0x000fe400078e00ff */
[----:B------:R0:W-:Y:S01]  /*237c0*/  STL.64 [R1+0xf50], R16 ;  /* 0x000f501001007387 */ /* 0x0001e20000100a00 */
[----:B-1----:R-:W-:Y:S01]  /*237d0*/  HFMA2.MMA R23, -RZ, RZ, -0.1971435546875, -1835 ;  /* 0xb24fe72bff177435 */ /* 0x002fe200000001ff */
[----:B------:R-:W-:-:S02]  /*237e0*/  MOV R22, 0x2680a18f ;  /* 0x2680a18f00167802 */ /* 0x000fc40000000f00 */
[----:B------:R1:W-:Y:S01]  /*237f0*/  STL.64 [R1+0xf48], R14 ;  /* 0x000f480e01007387 */ /* 0x0003e20000100a00 */
[----:B--2---:R-:W-:Y:S01]  /*23800*/  IMAD.MOV.U32 R12, RZ, RZ, 0x31ee4973 ;  /* 0x31ee4973ff0c7424 */ /* 0x004fe200078e00ff */
[----:B------:R-:W-:Y:S02]  /*23810*/  MOV R13, 0xb1071cd0 ;  /* 0xb1071cd0000d7802 */ /* 0x000fe40000000f00 */
[----:B------:R2:W-:Y:S01]  /*23820*/  STL.64 [R1+0xf58], R20 ;  /* 0x000f581401007387 */ /* 0x0005e20000100a00 */
[----:B0-----:R-:W-:Y:S01]  /*23830*/  HFMA2.MMA R17, -RZ, RZ, 0.432373046875, -199.5 ;  /* 0x36ebda3cff117435 */ /* 0x001fe200000001ff */
[----:B------:R-:W-:Y:S02]  /*23840*/  MOV R16, 0x3ca4373f ;  /* 0x3ca4373f00107802 */ /* 0x000fe40000000f00 */
[----:B------:R0:W-:Y:S01]  /*23850*/  STL.64 [R1+0xf60], R22 ;  /* 0x000f601601007387 */ /* 0x0001e20000100a00 */
[----:B-1----:R-:W-:Y:S01]  /*23860*/  HFMA2.MMA R14, -RZ, RZ, 1.138671875, -0.0004088878631591796875 ;  /* 0x3c8e8eb3ff0e7435 */ /* 0x002fe200000001ff */
[----:B------:R-:W-:-:S02]  /*23870*/  IMAD.MOV.U32 R15, RZ, RZ, -0x430e1b8c ;  /* 0xbcf1e474ff0f7424 */ /* 0x000fc400078e00ff */
[----:B------:R1:W-:Y:S01]  /*23880*/  STL.64 [R1+0xf68], R12 ;  /* 0x000f680c01007387 */ /* 0x0003e20000100a00 */
[----:B--2---:R-:W-:Y:S01]  /*23890*/  IMAD.MOV.U32 R20, RZ, RZ, -0x43b53db9 ;  /* 0xbc4ac247ff147424 */ /* 0x004fe200078e00ff */
[----:B------:R-:W-:Y:S02]  /*238a0*/  MOV R21, 0x3c443837 ;  /* 0x3c44383700157802 */ /* 0x000fe40000000f00 */
[----:B------:R2:W-:Y:S01]  /*238b0*/  STL.64 [R1+0xf78], R16 ;  /* 0x000f781001007387 */ /* 0x0005e20000100a00 */
[----:B0-----:R-:W-:Y:S01]  /*238c0*/  HFMA2.MMA R22, -RZ, RZ, -0.96142578125, 22032 ;  /* 0xbbb17561ff167435 */ /* 0x001fe200000001ff */
[----:B------:R-:W-:Y:S02]  /*238d0*/  IMAD.MOV.U32 R23, RZ, RZ, -0x4c781577 ;  /* 0xb387ea89ff177424 */ /* 0x000fe400078e00ff */
[----:B------:R0:W-:Y:S01]  /*238e0*/  STL.64 [R1+0xf70], R14 ;  /* 0x000f700e01007387 */ /* 0x0001e20000100a00 */
[----:B-1----:R-:W-:Y:S01]  /*238f0*/  HFMA2.MMA R13, -RZ, RZ, -0.84423828125, 0.01085662841796875 ;  /* 0xbac1218fff0d7435 */ /* 0x002fe200000001ff */
[----:B------:R-:W-:-:S02]  /*23900*/  MOV R12, 0x3af72347 ;  /* 0x3af72347000c7802 */ /* 0x000fc40000000f00 */
[----:B------:R1:W-:Y:S01]  /*23910*/  STL.64 [R1+0xf80], R20 ;  /* 0x000f801401007387 */ /* 0x0003e20000100a00 */
[----:B--2---:R-:W-:Y:S01]  /*23920*/  HFMA2.MMA R16, -RZ, RZ, -0.6357421875, -0.0003497600555419921875 ;  /* 0xb9168dbbff107435 */ /* 0x004fe200000001ff */
[----:B------:R-:W-:Y:S02]  /*23930*/  IMAD.MOV.U32 R17, RZ, RZ, 0x38cfff8d ;  /* 0x38cfff8dff117424 */ /* 0x000fe400078e00ff */
[----:B------:R2:W-:Y:S01]  /*23940*/  STL.64 [R1+0xf88], R22 ;  /* 0x000f881601007387 */ /* 0x0005e20000100a00 */
[----:B0-----:R-:W-:Y:S01]  /*23950*/  IMAD.MOV.U32 R14, RZ, RZ, 0x3a118808 ;  /* 0x3a118808ff0e7424 */ /* 0x001fe200078e00ff */
[----:B------:R-:W-:Y:S02]  /*23960*/  MOV R15, 0x30100e08 ;  /* 0x30100e08000f7802 */ /* 0x000fe40000000f00 */
[----:B------:R0:W-:Y:S01]  /*23970*/  STL.64 [R1+0xf90], R12 ;  /* 0x000f900c01007387 */ /* 0x0001e20000100a00 */
[----:B-1----:R-:W-:Y:S01]  /*23980*/  HFMA2.MMA R21, -RZ, RZ, -0.07000732421875, -0.0039005279541015625 ;  /* 0xac7b9bfdff157435 */ /* 0x002fe200000001ff */
[----:B------:R-:W-:-:S02]  /*23990*/  MOV R20, 0xb80c584c ;  /* 0xb80c584c00147802 */ /* 0x000fc40000000f00 */
[----:B------:R1:W-:Y:S01]  /*239a0*/  STL.64 [R1+0xf98], R14 ;  /* 0x000f980e01007387 */ /* 0x0003e20000100a00 */
[----:B--2---:R-:W-:Y:S01]  /*239b0*/  IMAD.MOV.U32 R22, RZ, RZ, 0x36f01e4e ;  /* 0x36f01e4eff167424 */ /* 0x004fe200078e00ff */
[----:B------:R-:W-:Y:S02]  /*239c0*/  MOV R23, 0xb698baa3 ;  /* 0xb698baa300177802 */ /* 0x000fe40000000f00 */
[----:B------:R2:W-:Y:S01]  /*239d0*/  STL.64 [R1+0xfa0], R16 ;  /* 0x000fa01001007387 */ /* 0x0005e20000100a00 */
[----:B0-----:R-:W-:Y:S01]  /*239e0*/  HFMA2.MMA R12, -RZ, RZ, 0.359130859375, 0.00109958648681640625 ;  /* 0x35bf1481ff0c7435 */ /* 0x001fe200000001ff */
[----:B------:R-:W-:Y:S02]  /*239f0*/  IMAD.MOV.U32 R13, RZ, RZ, 0x28a95d1c ;  /* 0x28a95d1cff0d7424 */ /* 0x000fe400078e00ff */
[----:B------:R0:W-:Y:S01]  /*23a00*/  STL.64 [R1+0xfa8], R20 ;  /* 0x000fa81401007387 */ /* 0x0001e20000100a00 */
[----:B-1----:R-:W-:Y:S01]  /*23a10*/  HFMA2.MMA R15, -RZ, RZ, 0.260498046875, 4.79296875 ;  /* 0x342b44cbff0f7435 */ /* 0x002fe200000001ff */
[----:B------:R-:W-:-:S02]  /*23a20*/  MOV R14, 0xb48eeeed ;  /* 0xb48eeeed000e7802 */ /* 0x000fc40000000f00 */
[----:B------:R1:W-:Y:S01]  /*23a30*/  STL.64 [R1+0xfb0], R22 ;  /* 0x000fb01601007387 */ /* 0x0003e20000100a00 */
[----:B--2---:R-:W-:Y:S01]  /*23a40*/  IMAD.MOV.U32 R16, RZ, RZ, -0x4cb554c7 ;  /* 0xb34aab39ff107424 */ /* 0x004fe200078e00ff */
[----:B------:R-:W-:Y:S02]  /*23a50*/  MOV R17, 0xa49620e8 ;  /* 0xa49620e800117802 */ /* 0x000fe40000000f00 */
[----:B------:R2:W-:Y:S01]  /*23a60*/  STL.64 [R1+0xfb8], R12 ;  /* 0x000fb80c01007387 */ /* 0x0005e20000100a00 */
[----:B0-----:R-:W-:Y:S01]  /*23a70*/  HFMA2.MMA R20, -RZ, RZ, 0.1885986328125, 0.00152683258056640625 ;  /* 0x32091641ff147435 */ /* 0x001fe200000001ff */
[----:B------:R-:W-:Y:S02]  /*23a80*/  IMAD.MOV.U32 R21, RZ, RZ, 0x3cf7cd03 ;  /* 0x3cf7cd03ff157424 */ /* 0x000fe400078e00ff */
[----:B------:R0:W-:Y:S01]  /*23a90*/  STL.64 [R1+0xfc8], R16 ;  /* 0x000fc81001007387 */ /* 0x0001e20000100a00 */
[----:B-1----:R-:W-:Y:S01]  /*23aa0*/  HFMA2.MMA R23, -RZ, RZ, -1.32421875, -0.000303745269775390625 ;  /* 0xbd4c8cfaff177435 */ /* 0x002fe200000001ff */
[----:B------:R-:W-:-:S02]  /*23ab0*/  MOV R22, 0x3b22a4c0 ;  /* 0x3b22a4c000167802 */ /* 0x000fc40000000f00 */
[----:B------:R1:W-:Y:S01]  /*23ac0*/  STL.64 [R1+0xfc0], R14 ;  /* 0x000fc00e01007387 */ /* 0x0003e20000100a00 */
[----:B--2---:R-:W-:Y:S01]  /*23ad0*/  IMAD.MOV.U32 R12, RZ, RZ, 0x3d756a1b ;  /* 0x3d756a1bff0c7424 */ /* 0x004fe200078e00ff */
[----:B------:R-:W-:Y:S02]  /*23ae0*/  MOV R13, 0xbd050d1d ;  /* 0xbd050d1d000d7802 */ /* 0x000fe40000000f00 */
[----:B------:R2:W-:Y:S01]  /*23af0*/  STL.64 [R1+0xfd0], R20 ;  /* 0x000fd01401007387 */ /* 0x0005e20000100a00 */
[----:B0-----:R-:W-:Y:S01]  /*23b00*/  HFMA2.MMA R17, -RZ, RZ, 0.96337890625, -2856 ;  /* 0x3bb5e994ff117435 */ /* 0x001fe200000001ff */
[----:B------:R-:W-:Y:S02]  /*23b10*/  MOV R16, 0xbc594606 ;  /* 0xbc59460600107802 */ /* 0x000fe40000000f00 */
[----:B------:R0:W-:Y:S01]  /*23b20*/  STL.64 [R1+0xfd8], R22 ;  /* 0x000fd81601007387 */ /* 0x0001e20000100a00 */
[----:B-1----:R-:W-:Y:S01]  /*23b30*/  HFMA2.MMA R14, -RZ, RZ, -0.421630859375, -45600 ;  /* 0xb6bff991ff0e7435 */ /* 0x002fe200000001ff */
[----:B------:R-:W-:-:S02]  /*23b40*/  IMAD.MOV.U32 R15, RZ, RZ, 0x3c772822 ;  /* 0x3c772822ff0f7424 */ /* 0x000fc400078e00ff */
[----:B------:R1:W-:Y:S01]  /*23b50*/  STL.64 [R1+0xfe0], R12 ;  /* 0x000fe00c01007387 */ /* 0x0003e20000100a00 */
[----:B--2---:R-:W-:Y:S01]  /*23b60*/  IMAD.MOV.U32 R20, RZ, RZ, 0x3301fab9 ;  /* 0x3301fab9ff147424 */ /* 0x004fe200078e00ff */
[----:B------:R-:W-:Y:S02]  /*23b70*/  MOV R21, 0xbae1d4c5 ;  /* 0xbae1d4c500157802 */ /* 0x000fe40000000f00 */
[----:B------:R2:W-:Y:S01]  /*23b80*/  STL.64 [R1+0xff0], R16 ;  /* 0x000ff01001007387 */ /* 0x0005e20000100a00 */
[----:B0-----:R-:W-:Y:S01]  /*23b90*/  MOV R22, 0x3aa8ffa4 ;  /* 0x3aa8ffa400167802 */ /* 0x001fe20000000f00 */
[----:B------:R-:W-:Y:S02]  /*23ba0*/  IMAD.MOV.U32 R23, RZ, RZ, -0x460a6585 ;  /* 0xb9f59a7bff177424 */ /* 0x000fe400078e00ff */
[----:B------:R0:W-:Y:S01]  /*23bb0*/  STL.64 [R1+0xfe8], R14 ;  /* 0x000fe80e01007387 */ /* 0x0001e20000100a00 */
[----:B-1----:R-:W-:Y:S01]  /*23bc0*/  HFMA2.MMA R12, -RZ, RZ, -0.11383056640625, 1.3095703125 ;  /* 0xaf493d3dff0c7435 */ /* 0x002fe200000001ff */
[----:B------:R-:W-:-:S02]  /*23bd0*/  MOV R13, 0x38f01e51 ;  /* 0x38f01e51000d7802 */ /* 0x000fc40000000f00 */
[----:B------:R1:W-:Y:S01]  /*23be0*/  STL.64 [R1+0xff8], R20 ;  /* 0x000ff81401007387 */ /* 0x0003e20000100a00 */
[----:B--2---:R-:W-:Y:S01]  /*23bf0*/  MOV R16, 0x2b978533 ;  /* 0x2b97853300107802 */ /* 0x004fe20000000f00 */
[----:B------:R-:W-:Y:S02]  /*23c00*/  IMAD.MOV.U32 R17, RZ, RZ, -0x494d5557 ;  /* 0xb6b2aaa9ff117424 */ /* 0x000fe400078e00ff */
[----:B------:R2:W-:Y:S01]  /*23c10*/  STL.64 [R1+0x1000], R22 ;  /* 0x0010001601007387 */ /* 0x0005e20000100a00 */
[----:B0-----:R-:W-:Y:S01]  /*23c20*/  HFMA2.MMA R15, -RZ, RZ, 0.48974609375, -28928 ;  /* 0x37d6f710ff0f7435 */ /* 0x001fe200000001ff */
[----:B------:R-:W-:Y:S02]  /*23c30*/  IMAD.MOV.U32 R14, RZ, RZ, -0x475db9b3 ;  /* 0xb8a2464dff0e7424 */ /* 0x000fe400078e00ff */
[----:B------:R0:W-:Y:S01]  /*23c40*/  STL.64 [R1+0x1018], R16 ;  /* 0x0010181001007387 */ /* 0x0001e20000100a00 */
[----:B-1----:R-:W-:Y:S01]  /*23c50*/  HFMA2.MMA R20, -RZ, RZ, 0.3984375, -12.578125 ;  /* 0x3660ca4aff147435 */ /* 0x002fe200000001ff */
[----:B------:R-:W-:-:S02]  /*23c60*/  MOV R21, 0xb58b55b7 ;  /* 0xb58b55b700157802 */ /* 0x000fc40000000f00 */
[----:B------:R1:W-:Y:S01]  /*23c70*/  STL.64 [R1+0x1008], R12 ;  /* 0x0010080c01007387 */ /* 0x0003e20000100a00 */
[----:B--2---:R-:W-:Y:S01]  /*23c80*/  HFMA2.MMA R23, -RZ, RZ, 0.268798828125, -0.01050567626953125 ;  /* 0x344da161ff177435 */ /* 0x004fe200000001ff */
[----:B------:R-:W-:Y:S02]  /*23c90*/  IMAD.MOV.U32 R22, RZ, RZ, -0x5835eaf0 ;  /* 0xa7ca1510ff167424 */ /* 0x000fe400078e00ff */
[----:B------:R2:W-:Y:S01]  /*23ca0*/  STL.64 [R1+0x1010], R14 ;  /* 0x0010100e01007387 */ /* 0x0005e20000100a00 */
[----:B0-----:R-:W-:Y:S01]  /*23cb0*/  HFMA2.MMA R16, -RZ, RZ, -1.447265625, -232.375 ;  /* 0xbdcadb43ff107435 */ /* 0x001fe200000001ff */
[----:B------:R-:W-:Y:S02]  /*23cc0*/  MOV R17, 0x3e37d95d ;  /* 0x3e37d95d00117802 */ /* 0x000fe40000000f00 */
[----:B------:R0:W-:Y:S01]  /*23cd0*/  STL.64 [R1+0x1020], R20 ;  /* 0x0010201401007387 */ /* 0x0001e20000100a00 */
[----:B-1----:R-:W-:Y:S01]  /*23ce0*/  MOV R12, 0xb3f53521 ;  /* 0xb3f53521000c7802 */ /* 0x002fe20000000f00 */
[----:B------:R-:W-:-:S02]  /*23cf0*/  IMAD.MOV.U32 R13, RZ, RZ, 0x33108b6f ;  /* 0x33108b6fff0d7424 */ /* 0x000fc400078e00ff */
[----:B------:R1:W-:Y:S01]  /*23d00*/  STL.64 [R1+0x1028], R22 ;  /* 0x0010281601007387 */ /* 0x0003e20000100a00 */
[----:B--2---:R-:W-:Y:S01]  /*23d10*/  MOV R14, 0x3db95da4 ;  /* 0x3db95da4000e7802 */ /* 0x004fe20000000f00 */
[----:B------:R-:W-:Y:S02]  /*23d20*/  IMAD.MOV.U32 R15, RZ, RZ, -0x4241e2f6 ;  /* 0xbdbe1d0aff0f7424 */ /* 0x000fe400078e00ff */
[----:B------:R2:W-:Y:S01]  /*23d30*/  STL.64 [R1+0x1030], R12 ;  /* 0x0010300c01007387 */ /* 0x0005e20000100a00 */
[----:B0-----:R-:W-:Y:S01]  /*23d40*/  HFMA2.MMA R21, -RZ, RZ, -0.501953125, 0.00012767314910888671875 ;  /* 0xb804082fff157435 */ /* 0x001fe200000001ff */
[----:B------:R-:W-:Y:S02]  /*23d50*/  IMAD.MOV.U32 R20, RZ, RZ, -0x41fafc87 ;  /* 0xbe050379ff147424 */ /* 0x000fe400078e00ff */
[----:B------:R0:W-:Y:S01]  /*23d60*/  STL.64 [R1+0x1038], R16 ;  /* 0x0010381001007387 */ /* 0x0001e20000100a00 */
[----:B-1----:R-:W-:Y:S01]  /*23d70*/  HFMA2.MMA R23, -RZ, RZ, 0.08795166015625, -0.0002505779266357421875 ;  /* 0x2da18c1bff177435 */ /* 0x002fe200000001ff */
[----:B------:R-:W-:-:S02]  /*23d80*/  IMAD.MOV.U32 R22, RZ, RZ, 0x39d6f710 ;  /* 0x39d6f710ff167424 */ /* 0x000fc400078e00ff */
[----:B------:R1:W-:Y:S04]  /*23d90*/  STL.64 [R1+0x1048], R14 ;  /* 0x0010480e01007387 */ /* 0x0003e80000100a00 */
[----:B------:R3:W-:Y:S01]  /*23da0*/  STL.64 [R1+0x1040], R20 ;  /* 0x0010401401007387 */ /* 0x0007e20000100a00 */
[----:B--2---:R-:W-:Y:S01]  /*23db0*/  HFMA2.MMA R12, -RZ, RZ, 1.3017578125, -2804 ;  /* 0x3d35e97aff0c7435 */ /* 0x004fe200000001ff */
[----:B------:R-:W-:Y:S02]  /*23dc0*/  MOV R13, 0x3495237e ;  /* 0x3495237e000d7802 */ /* 0x000fe40000000f00 */
[----:B0-----:R-:W-:Y:S01]  /*23dd0*/  MOV R16, 0xbbb833db ;  /* 0xbbb833db00107802 */ /* 0x001fe20000000f00 */
[----:B------:R-:W-:Y:S01]  /*23de0*/  IMAD.MOV.U32 R17, RZ, RZ, -0x4edb5962 ;  /* 0xb124a69eff117424 */ /* 0x000fe200078e00ff */
[----:B------:R0:W-:Y:S01]  /*23df0*/  STL.64 [R1+0x1070], R22 ;  /* 0x0010701601007387 */ /* 0x0001e20000100a00 */
[----:B-1----:R-:W-:Y:S01]  /*23e00*/  HFMA2.MMA R15, -RZ, RZ, 1.1015625, 480 ;  /* 0x3c685f80ff0f7435 */ /* 0x002fe200000001ff */
[----:B------:R-:W-:-:S02]  /*23e10*/  IMAD.MOV.U32 R14, RZ, RZ, -0x4372db07 ;  /* 0xbc8d24f9ff0e7424 */ /* 0x000fc400078e00ff */
[----:B------:R1:W-:Y:S01]  /*23e20*/  STL.64 [R1+0x1060], R16 ;  /* 0x0010601001007387 */ /* 0x0003e20000100a00 */
[----:B---3--:R-:W-:Y:S01]  /*23e30*/  HFMA2.MMA R20, -RZ, RZ, 0.8525390625, 0.0031871795654296875 ;  /* 0x3ad21a87ff147435 */ /* 0x008fe200000001ff */
[----:B------:R-:W-:Y:S02]  /*23e40*/  MOV R21, 0xba9821e8 ;  /* 0xba9821e800157802 */ /* 0x000fe40000000f00 */
[----:B------:R2:W-:Y:S04]  /*23e50*/  STL.64 [R1+0x1050], R12 ;  /* 0x0010500c01007387 */ /* 0x0005e80000100a00 */
[----:B------:R3:W-:Y:S01]  /*23e60*/  STL.64 [R1+0x1058], R14 ;  /* 0x0010580e01007387 */ /* 0x0007e20000100a00 */
[----:B0-----:R-:W-:Y:S01]  /*23e70*/  HFMA2.MMA R22, -RZ, RZ, -0.25732421875, 0.037445068359375 ;  /* 0xb41e28cbff167435 */ /* 0x001fe200000001ff */
[----:B------:R-:W-:Y:S01]  /*23e80*/  MOV R23, 0xbe4cbe7e ;  /* 0xbe4cbe7e00177802 */ /* 0x000fe20000000f00 */
[----:B-1----:R-:W-:Y:S01]  /*23e90*/  HFMA2.MMA R17, -RZ, RZ, -0.38671875, 1.546875 ;  /* 0xb6303e30ff117435 */ /* 0x002fe200000001ff */
[----:B------:R-:W-:Y:S01]  /*23ea0*/  IMAD.MOV.U32 R16, RZ, RZ, 0x368d5ef3 ;  /* 0x368d5ef3ff107424 */ /* 0x000fe200078e00ff */
[----:B------:R0:W-:Y:S01]  /*23eb0*/  STL.64 [R1+0x1068], R20 ;  /* 0x0010681401007387 */ /* 0x0001e20000100a00 */
[----:B--2---:R-:W-:Y:S01]  /*23ec0*/  MOV R12, 0xb8c8fffe ;  /* 0xb8c8fffe000c7802 */ /* 0x004fe20000000f00 */
[----:B------:R-:W-:-:S02]  /*23ed0*/  IMAD.MOV.U32 R13, RZ, RZ, 0x3885781c ;  /* 0x3885781cff0d7424 */ /* 0x000fc400078e00ff */
[----:B------:R1:W-:Y:S01]  /*23ee0*/  STL.64 [R1+0x1098], R22 ;  /* 0x0010981601007387 */ /* 0x0003e20000100a00 */
[----:B---3--:R-:W-:Y:S01]  /*23ef0*/  HFMA2.MMA R14, -RZ, RZ, -0.47998046875, 0.055816650390625 ;  /* 0xb7ae2b25ff0e7435 */ /* 0x008fe200000001ff */
[----:B------:R-:W-:Y:S02]  /*23f00*/  MOV R15, 0xaa04ec8a ;  /* 0xaa04ec8a000f7802 */ /* 0x000fe40000000f00 */
[----:B------:R2:W-:Y:S01]  /*23f10*/  STL.64 [R1+0x1088], R16 ;  /* 0x0010881001007387 */ /* 0x0005e20000100a00 */
[----:B0-----:R-:W-:Y:S01]  /*23f20*/  MOV R20, 0x3558d126 ;  /* 0x3558d12600147802 */ /* 0x001fe20000000f00 */
[----:B------:R-:W-:Y:S02]  /*23f30*/  IMAD.MOV.U32 R21, RZ, RZ, 0x262d4d18 ;  /* 0x262d4d18ff157424 */ /* 0x000fe400078e00ff */
[----:B------:R0:W-:Y:S01]  /*23f40*/  STL.64 [R1+0x1078], R12 ;  /* 0x0010780c01007387 */ /* 0x0001e20000100a00 */
[----:B-1----:R-:W-:Y:S01]  /*23f50*/  MOV R22, 0xb43c3e3f ;  /* 0xb43c3e3f00167802 */ /* 0x002fe20000000f00 */
[----:B------:R-:W-:-:S02]  /*23f60*/  IMAD.MOV.U32 R23, RZ, RZ, 0x3c9d93f6 ;  /* 0x3c9d93f6ff177424 */ /* 0x000fc400078e00ff */
[----:B------:R1:W-:Y:S01]  /*23f70*/  STL.64 [R1+0x1080], R14 ;  /* 0x0010800e01007387 */ /* 0x0003e20000100a00 */
[----:B--2---:R-:W-:Y:S01]  /*23f80*/  HFMA2.MMA R16, -RZ, RZ, 0.5068359375, -4.30859375 ;  /* 0x380ec44fff107435 */ /* 0x004fe200000001ff */
[----:B------:R-:W-:Y:S02]  /*23f90*/  MOV R17, 0xbe0d26d1 ;  /* 0xbe0d26d100117802 */ /* 0x000fe40000000f00 */
[----:B------:R2:W-:Y:S01]  /*23fa0*/  STL.64 [R1+0x1090], R20 ;  /* 0x0010901401007387 */ /* 0x0005e20000100a00 */
[----:B0-----:R-:W-:Y:S01]  /*23fb0*/  HFMA2.MMA R13, -RZ, RZ, 1.681640625, -0.7841796875 ;  /* 0x3ebaba46ff0d7435 */ /* 0x001fe200000001ff */
[----:B------:R-:W-:Y:S02]  /*23fc0*/  IMAD.MOV.U32 R12, RZ, RZ, -0x43895216 ;  /* 0xbc76adeaff0c7424 */ /* 0x000fe400078e00ff */
[----:B------:R0:W-:Y:S01]  /*23fd0*/  STL.64 [R1+0x10b0], R16 ;  /* 0x0010b01001007387 */ /* 0x0001e20000100a00 */
[----:B-1----:R-:W-:Y:S01]  /*23fe0*/  MOV R14, 0xbeedbf89 ;  /* 0xbeedbf89000e7802 */ /* 0x002fe20000000f00 */
[----:B------:R-:W-:-:S02]  /*23ff0*/  IMAD.MOV.U32 R15, RZ, RZ, 0x3e8866ce ;  /* 0x3e8866ceff0f7424 */ /* 0x000fc400078e00ff */
[----:B------:R1:W-:Y:S01]  /*24000*/  STL.64 [R1+0x10c0], R22 ;  /* 0x0010c01601007387 */ /* 0x0003e20000100a00 */
[----:B--2---:R-:W-:Y:S01]  /*24010*/  HFMA2.MMA R21, -RZ, RZ, -1.349609375, 2.236328125 ;  /* 0xbd664079ff157435 */ /* 0x004fe200000001ff */
[----:B------:R-:W-:Y:S02]  /*24020*/  IMAD.MOV.U32 R20, RZ, RZ, 0x3e02b5d2 ;  /* 0x3e02b5d2ff147424 */ /* 0x000fe400078e00ff */
[----:B------:R2:W-:Y:S01]  /*24030*/  STL.64 [R1+0x10a8], R14 ;  /* 0x0010a80e01007387 */ /* 0x0005e20000100a00 */
[----:B0-----:R-:W-:Y:S01]  /*24040*/  MOV R16, 0x3a8dcf9e ;  /* 0x3a8dcf9e00107802 */ /* 0x001fe20000000f00 */
[----:B------:R-:W-:Y:S02]  /*24050*/  IMAD.MOV.U32 R17, RZ, RZ, -0x463c0f77 ;  /* 0xb9c3f089ff117424 */ /* 0x000fe400078e00ff */
[----:B------:R0:W-:Y:S01]  /*24060*/  STL.64 [R1+0x10a0], R12 ;  /* 0x0010a00c01007387 */ /* 0x0001e20000100a00 */
[----:B-1----:R-:W-:Y:S01]  /*24070*/  HFMA2.MMA R23, -RZ, RZ, 0.473876953125, 0.000475406646728515625 ;  /* 0x37950fcaff177435 */ /* 0x002fe200000001ff */
[----:B------:R-:W-:-:S02]  /*24080*/  IMAD.MOV.U32 R22, RZ, RZ, -0x4798ae61 ;  /* 0xb867519fff167424 */ /* 0x000fc400078e00ff */
[----:B------:R1:W-:Y:S01]  /*24090*/  STL.64 [R1+0x10b8], R20 ;  /* 0x0010b81401007387 */ /* 0x0003e20000100a00 */
[----:B--2---:R-:W-:Y:S01]  /*240a0*/  HFMA2.MMA R15, -RZ, RZ, -0.84814453125, 0 ;  /* 0xbac90000ff0f7435 */ /* 0x004fe200000001ff */
[----:B------:R-:W-:Y:S02]  /*240b0*/  IMAD.MOV.U32 R14, RZ, RZ, 0x3091fe30 ;  /* 0x3091fe30ff0e7424 */ /* 0x000fe400078e00ff */
[----:B------:R2:W-:Y:S01]  /*240c0*/  STL.64 [R1+0x10d8], R16 ;  /* 0x0010d81001007387 */ /* 0x0005e20000100a00 */
[----:B0-----:R-:W-:Y:S01]  /*240d0*/  HFMA2.MMA R12, -RZ, RZ, -1.1162109375, 0.44384765625 ;  /* 0xbc77371aff0c7435 */ /* 0x001fe200000001ff */
[----:B------:R-:W-:Y:S02]  /*240e0*/  MOV R13, 0x3bbc182a ;  /* 0x3bbc182a000d7802 */ /* 0x000fe40000000f00 */
[----:B------:R0:W-:Y:S01]  /*240f0*/  STL.64 [R1+0x10d0], R14 ;  /* 0x0010d00e01007387 */ /* 0x0001e20000100a00 */
[----:B-1----:R-:W-:Y:S01]  /*24100*/  HFMA2.MMA R20, -RZ, RZ, -0.07666015625, -43.65625 ;  /* 0xace8d175ff147435 */ /* 0x002fe200000001ff */
[----:B------:R-:W-:-:S02]  /*24110*/  MOV R21, 0x38b0b6af ;  /* 0x38b0b6af00157802 */ /* 0x000fc40000000f00 */
[----:B------:R1:W-:Y:S01]  /*24120*/  STL.64 [R1+0x10e8], R22 ;  /* 0x0010e81601007387 */ /* 0x0003e20000100a00 */
[----:B--2---:R-:W-:Y:S01]  /*24130*/  HFMA2.MMA R17, -RZ, RZ, -1.923828125, 0.025543212890625 ;  /* 0xbfb2268aff117435 */ /* 0x004fe200000001ff */
[----:B------:R-:W-:Y:S02]  /*24140*/  IMAD.MOV.U32 R16, RZ, RZ, 0x3f39715e ;  /* 0x3f39715eff107424 */ /* 0x000fe400078e00ff */
[----:B------:R2:W-:Y:S01]  /*24150*/  STL.64 [R1+0x10c8], R12 ;  /* 0x0010c80c01007387 */ /* 0x0005e20000100a00 */
[----:B0-----:R-:W-:-:S03]  /*24160*/  HFMA2.MMA R14, -RZ, RZ, 0.37939453125, -1.3037109375 ;  /* 0x3612bd37ff0e7435 */ /* 0x001fc600000001ff */
[----:B------:R0:W-:Y:S01]  /*24170*/  STL.64 [R1+0x10e0], R20 ;  /* 0x0010e01401007387 */ /* 0x0001e20000100a00 */
[----:B------:R-:W-:Y:S01]  /*24180*/  MOV R15, 0xb5335971 ;  /* 0xb5335971000f7802 */ /* 0x000fe20000000f00 */
[----:B-1----:R-:W-:Y:S02]  /*24190*/  HFMA2.MMA R22, -RZ, RZ, -1.8310546875, -0.73486328125 ;  /* 0xbf53b9e1ff167435 */ /* 0x002fe400000001ff */
[----:B------:R1:W-:Y:S01]  /*241a0*/  STL.64 [R1+0x1100], R16 ;  /* 0x0011001001007387 */ /* 0x0003e20000100a00 */
[----:B------:R-:W-:Y:S02]  /*241b0*/  MOV R23, 0x3f64be03 ;  /* 0x3f64be0300177802 */ /* 0x000fe40000000f00 */
[----:B--2---:R-:W-:Y:S01]  /*241c0*/  MOV R12, 0x292edd8c ;  /* 0x292edd8c000c7802 */ /* 0x004fe20000000f00 */
[----:B------:R-:W-:Y:S01]  /*241d0*/  IMAD.MOV.U32 R13, RZ, RZ, -0x4992c2cf ;  /* 0xb66d3d31ff0d7424 */ /* 0x000fe200078e00ff */
[----:B------:R2:W-:Y:S01]  /*241e0*/  STL.64 [R1+0x10f8], R14 ;  /* 0x0010f80e01007387 */ /* 0x0005e20000100a00 */
[----:B0-----:R-:W-:Y:S01]  /*241f0*/  MOV R20, 0x3f885f7f ;  /* 0x3f885f7f00147802 */ /* 0x001fe20000000f00 */
[----:B------:R-:W-:-:S02]  /*24200*/  IMAD.MOV.U32 R21, RZ, RZ, 0x3944bb29 ;  /* 0x3944bb29ff157424 */ /* 0x000fc400078e00ff */
[----:B------:R0:W-:Y:S01]  /*24210*/  STL.64 [R1+0x10f0], R12 ;  /* 0x0010f00c01007387 */ /* 0x0001e20000100a00 */
[----:B-1----:R-:W-:Y:S01]  /*24220*/  HFMA2.MMA R16, -RZ, RZ, 1.3876953125, 0.000747203826904296875 ;  /* 0x3d8d121fff107435 */ /* 0x002fe200000001ff */
[----:B------:R-:W-:Y:S02]  /*24230*/  MOV R17, 0x326ef93b ;  /* 0x326ef93b00117802 */ /* 0x000fe40000000f00 */
[----:B------:R1:W-:Y:S01]  /*24240*/  STL.64 [R1+0x1108], R20 ;  /* 0x0011081401007387 */ /* 0x0003e20000100a00 */
[----:B--2---:R-:W-:Y:S01]  /*24250*/  MOV R14, 0x3e44f8f2 ;  /* 0x3e44f8f2000e7802 */ /* 0x004fe20000000f00 */
[----:B------:R-:W-:Y:S02]  /*24260*/  IMAD.MOV.U32 R15, RZ, RZ, -0x41d60a1f ;  /* 0xbe29f5e1ff0f7424 */ /* 0x000fe400078e00ff */
[----:B------:R2:W-:Y:S01]  /*24270*/  STL.64 [R1+0x1110], R22 ;  /* 0x0011101601007387 */ /* 0x0005e20000100a00 */
[----:B0-----:R-:W-:Y:S01]  /*24280*/  HFMA2.MMA R13, -RZ, RZ, -0.365234375, 0.14404296875 ;  /* 0xb5d8309cff0d7435 */ /* 0x001fe200000001ff */
[----:B------:R-:W-:-:S02]  /*24290*/  IMAD.MOV.U32 R12, RZ, RZ, -0x4119bf9b ;  /* 0xbee64065ff0c7424 */ /* 0x000fc400078e00ff */
[----:B------:R0:W-:Y:S01]  /*242a0*/  STL.64 [R1+0x1120], R14 ;  /* 0x0011200e01007387 */ /* 0x0001e20000100a00 */
[----:B-1----:R-:W-:Y:S01]  /*242b0*/  HFMA2.MMA R21, -RZ, RZ, 1.12890625, -13600 ;  /* 0x3c84f2a4ff157435 */ /* 0x002fe200000001ff */
[----:B------:R-:W-:Y:S02]  /*242c0*/  IMAD.MOV.U32 R20, RZ, RZ, -0x43502000 ;  /* 0xbcafe000ff147424 */ /* 0x000fe400078e00ff */
[----:B------:R1:W-:Y:S01]  /*242d0*/  STL.64 [R1+0x1128], R16 ;  /* 0x0011281001007387 */ /* 0x0003e20000100a00 */
[----:B--2---:R-:W-:Y:S01]  /*242e0*/  MOV R22, 0xbbc3f089 ;  /* 0xbbc3f08900167802 */ /* 0x004fe20000000f00 */
[----:B------:R-:W-:Y:S02]  /*242f0*/  IMAD.MOV.U32 R23, RZ, RZ, -0x5107c933 ;  /* 0xaef836cdff177424 */ /* 0x000fe400078e00ff */
[----:B------:R2:W-:Y:S01]  /*24300*/  STL.64 [R1+0x1118], R12 ;  /* 0x0011180c01007387 */ /* 0x0005e20000100a00 */
[----:B0-----:R-:W-:-:S03]  /*24310*/  HFMA2.MMA R15, -RZ, RZ, 0.057769775390625, -50528 ;  /* 0x2b65fa2bff0f7435 */ /* 0x001fc600000001ff */
[----:B------:R0:W-:Y:S01]  /*24320*/  STL.64 [R1+0x1130], R20 ;  /* 0x0011301401007387 */ /* 0x0001e20000100a00 */
[----:B------:R-:W-:Y:S01]  /*24330*/  IMAD.MOV.U32 R14, RZ, RZ, 0x39ba53bc ;  /* 0x39ba53bcff0e7424 */ /* 0x000fe200078e00ff */
[----:B-1----:R-:W-:Y:S01]  /*24340*/  MOV R16, 0xb8a31a12 ;  /* 0xb8a31a1200107802 */ /* 0x002fe20000000f00 */
[----:B------:R-:W-:Y:S01]  /*24350*/  IMAD.MOV.U32 R17, RZ, RZ, 0x3852efff ;  /* 0x3852efffff117424 */ /* 0x000fe200078e00ff */
[----:B------:R1:W-:Y:S01]  /*24360*/  STL.64 [R1+0x1138], R22 ;  /* 0x0011381601007387 */ /* 0x0003e20000100a00 */
[----:B--2---:R-:W-:Y:S01]  /*24370*/  HFMA2.MMA R12, -RZ, RZ, 0.8466796875, -22.078125 ;  /* 0x3ac6cd85ff0c7435 */ /* 0x004fe200000001ff */
[----:B------:R-:W-:Y:S02]  /*24380*/  MOV R13, 0xba895876 ;  /* 0xba895876000d7802 */ /* 0x000fe40000000f00 */
[----:B------:R2:W-:Y:S01]  /*24390*/  STL.64 [R1+0x1150], R16 ;  /* 0x0011501001007387 */ /* 0x0005e20000100a00 */
[----:B0-----:R-:W-:Y:S01]  /*243a0*/  HFMA2.MMA R20, -RZ, RZ, -0.47021484375, -4.7028064727783203125e-05 ;  /* 0xb7868315ff147435 */ /* 0x001fe200000001ff */
[----:B------:R-:W-:-:S02]  /*243b0*/  MOV R21, 0x2860a0bf ;  /* 0x2860a0bf00157802 */ /* 0x000fc40000000f00 */
[----:B------:R0:W-:Y:S01]  /*243c0*/  STL.64 [R1+0x1148], R14 ;  /* 0x0011480e01007387 */ /* 0x0001e20000100a00 */
[----:B-1----:R-:W-:Y:S01]  /*243d0*/  HFMA2.MMA R23, -RZ, RZ, 1.9580078125, 308.25 ;  /* 0x3fd55cd1ff177435 */ /* 0x002fe200000001ff */
[----:B------:R-:W-:Y:S02]  /*243e0*/  IMAD.MOV.U32 R22, RZ, RZ, 0x365283b7 ;  /* 0x365283b7ff167424 */ /* 0x000fe400078e00ff */
[----:B------:R1:W-:Y:S01]  /*243f0*/  STL.64 [R1+0x1140], R12 ;  /* 0x0011400c01007387 */ /* 0x0003e20000100a00 */
[----:B--2---:R-:W-:Y:S01]  /*24400*/  HFMA2.MMA R17, -RZ, RZ, 1.94140625, -55168 ;  /* 0x3fc4fabcff117435 */ /* 0x004fe200000001ff */
[----:B------:R-:W-:Y:S02]  /*24410*/  IMAD.MOV.U32 R16, RZ, RZ, -0x4677a66d ;  /* 0xb9885993ff107424 */ /* 0x000fe400078e00ff */
[----:B------:R2:W-:Y:S01]  /*24420*/  STL.64 [R1+0x1158], R20 ;  /* 0x0011581401007387 */ /* 0x0005e20000100a00 */
[----:B0-----:R-:W-:Y:S01]  /*24430*/  HFMA2.MMA R14, -RZ, RZ, 2.279296875, 6.03199005126953125e-05 ;  /* 0x408f03f4ff0e7435 */ /* 0x001fe200000001ff */
[----:B------:R-:W-:-:S02]  /*24440*/  MOV R15, 0xc02ca841 ;  /* 0xc02ca841000f7802 */ /* 0x000fc40000000f00 */
[----:B------:R0:W-:Y:S01]  /*24450*/  STL.64 [R1+0x1160], R22 ;  /* 0x0011601601007387 */ /* 0x0001e20000100a00 */
[----:B-1----:R-:W-:Y:S01]  /*24460*/  MOV R12, 0x3deeafd0 ;  /* 0x3deeafd0000c7802 */ /* 0x002fe20000000f00 */
[----:B------:R-:W-:Y:S02]  /*24470*/  IMAD.MOV.U32 R13, RZ, RZ, -0x3faaf44c ;  /* 0xc0550bb4ff0d7424 */ /* 0x000fe400078e00ff */
[----:B------:R1:W-:Y:S01]  /*24480*/  STL.64 [R1+0x1178], R16 ;  /* 0x0011781001007387 */ /* 0x0003e20000100a00 */
[----:B--2---:R-:W-:Y:S01]  /*24490*/  MOV R20, 0xbfbf34b7 ;  /* 0xbfbf34b700147802 */ /* 0x004fe20000000f00 */
[----:B------:R-:W-:Y:S02]  /*244a0*/  IMAD.MOV.U32 R21, RZ, RZ, 0x3f30567c ;  /* 0x3f30567cff157424 */ /* 0x000fe400078e00ff */
[----:B------:R2:W-:Y:S01]  /*244b0*/  STL.64 [R1+0x1168], R12 ;  /* 0x0011680c01007387 */ /* 0x0005e20000100a00 */
[----:B0-----:R-:W-:Y:S01]  /*244c0*/  HFMA2.MMA R22, -RZ, RZ, 0.355224609375, -8.9824199676513671875e-05 ;  /* 0x35af85e3ff167435 */ /* 0x001fe200000001ff */
[----:B------:R-:W-:-:S02]  /*244d0*/  MOV R23, 0xbe83e808 ;  /* 0xbe83e80800177802 */ /* 0x000fc40000000f00 */
[----:B------:R0:W-:Y:S01]  /*244e0*/  STL.64 [R1+0x1170], R14 ;  /* 0x0011700e01007387 */ /* 0x0001e20000100a00 */
[----:B-1----:R-:W-:-:S03]  /*244f0*/  HFMA2.MMA R16, -RZ, RZ, -1.1416015625, -6136 ;  /* 0xbc91edfeff107435 */ /* 0x002fc600000001ff */
[----:B------:R1:W-:Y:S01]  /*24500*/  STL.64 [R1+0x1180], R20 ;  /* 0x0011801401007387 */ /* 0x0003e20000100a00 */
[----:B------:R-:W-:Y:S01]  /*24510*/  MOV R17, 0x3bd19e34 ;  /* 0x3bd19e3400117802 */ /* 0x000fe20000000f00 */
[----:B--2---:R-:W-:Y:S01]  /*24520*/  HFMA2.MMA R13, -RZ, RZ, -1.4169921875, 13232 ;  /* 0xbdab7276ff0d7435 */ /* 0x004fe200000001ff */
[----:B------:R-:W-:Y:S01]  /*24530*/  IMAD.MOV.U32 R12, RZ, RZ, 0x3e580a4b ;  /* 0x3e580a4bff0c7424 */ /* 0x000fe200078e00ff */
[----:B------:R2:W-:Y:S01]  /*24540*/  STL.64 [R1+0x1188], R22 ;  /* 0x0011881601007387 */ /* 0x0005e20000100a00 */
[----:B0-----:R-:W-:Y:S01]  /*24550*/  MOV R14, 0xb205ddc4 ;  /* 0xb205ddc4000e7802 */ /* 0x001fe20000000f00 */
[----:B------:R-:W-:Y:S02]  /*24560*/  IMAD.MOV.U32 R15, RZ, RZ, 0x3cc6cd86 ;  /* 0x3cc6cd86ff0f7424 */ /* 0x000fe400078e00ff */
[----:B------:R0:W-:Y:S01]  /*24570*/  STL.64 [R1+0x11a0], R16 ;  /* 0x0011a01001007387 */ /* 0x0001e20000100a00 */
[----:B-1----:R-:W-:Y:S01]  /*24580*/  HFMA2.MMA R21, -RZ, RZ, -0.84912109375, -587 ;  /* 0xbacbe096ff157435 */ /* 0x002fe200000001ff */
        /* <DEDUP_REMOVED lines=8> */
[----:B-1----:R-:W-:Y:S01]  /*24610*/  HFMA2.MMA R15, -RZ, RZ, 0.468505859375, 37952 ;  /* 0x377f78a2ff0f7435 */ /* 0x002fe200000001ff */
[----:B------:R-:W-:-:S02]  /*24620*/  IMAD.MOV.U32 R14, RZ, RZ, -0x47b5e41f ;  /* 0xb84a1be1ff0e7424 */ /* 0x000fc400078e00ff */
[----:B------:R1:W-:Y:S01]  /*24630*/  STL.64 [R1+0x11b0], R22 ;  /* 0x0011b01601007387 */ /* 0x0003e20000100a00 */
[----:B--2---:R-:W-:Y:S01]  /*24640*/  HFMA2.MMA R12, -RZ, RZ, 0.045440673828125, 4296 ;  /* 0x29d16c32ff0c7435 */ /* 0x004fe200000001ff */
[----:B------:R-:W-:Y:S02]  /*24650*/  MOV R13, 0x389de2c9 ;  /* 0x389de2c9000d7802 */ /* 0x000fe40000000f00 */
[----:B------:R2:W-:Y:S01]  /*24660*/  STL.64 [R1+0x11c8], R16 ;  /* 0x0011c81001007387 */ /* 0x0005e20000100a00 */
[----:B0-----:R-:W-:Y:S01]  /*24670*/  HFMA2.MMA R20, -RZ, RZ, -2.5859375, -0.0101165771484375 ;  /* 0xc12ca12eff147435 */ /* 0x001fe200000001ff */
[----:B------:R-:W-:Y:S02]  /*24680*/  MOV R21, 0xbabc1e2d ;  /* 0xbabc1e2d00157802 */ /* 0x000fe40000000f00 */
[----:B------:R0:W-:Y:S01]  /*24690*/  STL.64 [R1+0x11c0], R14 ;  /* 0x0011c00e01007387 */ /* 0x0001e20000100a00 */
[----:B-1----:R-:W-:Y:S01]  /*246a0*/  HFMA2.MMA R23, -RZ, RZ, -2.576171875, 24.15625 ;  /* 0xc1274e0aff177435 */ /* 0x002fe200000001ff */
[----:B------:R-:W-:-:S02]  /*246b0*/  IMAD.MOV.U32 R22, RZ, RZ, 0x4113bbe2 ;  /* 0x4113bbe2ff167424 */ /* 0x000fc400078e00ff */
[----:B------:R1:W-:Y:S01]  /*246c0*/  STL.64 [R1+0x11b8], R12 ;  /* 0x0011b80c01007387 */ /* 0x0003e20000100a00 */
[----:B--2---:R-:W-:Y:S01]  /*246d0*/  HFMA2.MMA R17, -RZ, RZ, -0.2454833984375, 0.384765625 ;  /* 0xb3db3628ff117435 */ /* 0x004fe200000001ff */
[----:B------:R-:W-:Y:S02]  /*246e0*/  IMAD.MOV.U32 R16, RZ, RZ, -0x407f6a28 ;  /* 0xbf8095d8ff107424 */ /* 0x000fe400078e00ff */
[----:B------:R2:W-:Y:S01]  /*246f0*/  STL.64 [R1+0x11d0], R20 ;  /* 0x0011d01401007387 */ /* 0x0005e20000100a00 */
[----:B0-----:R-:W-:Y:S01]  /*24700*/  HFMA2.MMA R14, -RZ, RZ, -2.0703125, -772.5 ;  /* 0xc024e209ff0e7435 */ /* 0x001fe200000001ff */
        /* <DEDUP_REMOVED lines=8> */
[----:B0-----:R-:W-:Y:S01]  /*24790*/  HFMA2.MMA R22, -RZ, RZ, 1.4541015625, -0.0060577392578125 ;  /* 0x3dd19e34ff167435 */ /* 0x001fe200000001ff */
[----:B------:R-:W-:Y:S02]  /*247a0*/  MOV R23, 0x3067cdc6 ;  /* 0x3067cdc600177802 */ /* 0x000fe40000000f00 */
[----:B------:R0:W-:Y:S01]  /*247b0*/  STL.64 [R1+0x11e8], R14 ;  /* 0x0011e80e01007387 */ /* 0x0001e20000100a00 */
[----:B-1----:R-:W-:Y:S01]  /*247c0*/  HFMA2.MMA R16, -RZ, RZ, 0.85595703125, 0.00191211700439453125 ;  /* 0x3ad917d5ff107435 */ /* 0x002fe200000001ff */
[----:B------:R-:W-:-:S02]  /*247d0*/  MOV R17, 0xba914409 ;  /* 0xba91440900117802 */ /* 0x000fc40000000f00 */
[----:B------:R1:W-:Y:S01]  /*247e0*/  STL.64 [R1+0x11f8], R20 ;  /* 0x0011f81401007387 */ /* 0x0003e20000100a00 */
[----:B--2---:R-:W-:Y:S01]  /*247f0*/  HFMA2.MMA R13, -RZ, RZ, 1.16015625, 771.5 ;  /* 0x3ca46207ff0d7435 */ /* 0x004fe200000001ff */
[----:B------:R-:W-:Y:S02]  /*24800*/  IMAD.MOV.U32 R12, RZ, RZ, -0x431aa357 ;  /* 0xbce55ca9ff0c7424 */ /* 0x000fe400078e00ff */
[----:B------:R2:W-:Y:S01]  /*24810*/  STL.64 [R1+0x1200], R22 ;  /* 0x0012001601007387 */ /* 0x0005e20000100a00 */
[----:B0-----:R-:W-:Y:S01]  /*24820*/  MOV R14, 0xbbe7314b ;  /* 0xbbe7314b000e7802 */ /* 0x001fe20000000f00 */
[----:B------:R-:W-:Y:S02]  /*24830*/  IMAD.MOV.U32 R15, RZ, RZ, 0x2c0887f7 ;  /* 0x2c0887f7ff0f7424 */ /* 0x000fe400078e00ff */
[----:B------:R0:W-:Y:S01]  /*24840*/  STL.64 [R1+0x1218], R16 ;  /* 0x0012181001007387 */ /* 0x0001e20000100a00 */
[----:B-1----:R-:W-:Y:S01]  /*24850*/  HFMA2.MMA R21, -RZ, RZ, -0.09967041015625, -0.000908374786376953125 ;  /* 0xae619371ff157435 */ /* 0x002fe200000001ff */
        /* <DEDUP_REMOVED lines=8> */
[----:B-1----:R-:W-:Y:S01]  /*248e0*/  HFMA2.MMA R15, -RZ, RZ, 3.0078125, 0.99951171875 ;  /* 0x42043bffff0f7435 */ /* 0x002fe200000001ff */
[----:B------:R-:W-:-:S02]  /*248f0*/  IMAD.MOV.U32 R14, RZ, RZ, -0x3daece92 ;  /* 0xc251316eff0e7424 */ /* 0x000fc400078e00ff */
[----:B------:R1:W-:Y:S01]  /*24900*/  STL.64 [R1+0x1228], R22 ;  /* 0x0012281601007387 */ /* 0x0003e20000100a00 */
[----:B--2---:R-:W-:Y:S01]  /*24910*/  HFMA2.MMA R12, -RZ, RZ, -1.8896484375, 26704 ;  /* 0xbf8f7685ff0c7435 */ /* 0x004fe200000001ff */
[----:B------:R-:W-:Y:S02]  /*24920*/  MOV R13, 0x42148722 ;  /* 0x42148722000d7802 */ /* 0x000fe40000000f00 */
[----:B------:R2:W-:Y:S01]  /*24930*/  STL.64 [R1+0x1240], R16 ;  /* 0x0012401001007387 */ /* 0x0005e20000100a00 */
[----:B0-----:R-:W-:Y:S01]  /*24940*/  HFMA2.MMA R20, -RZ, RZ, 2.826171875, 0.0019626617431640625 ;  /* 0x41a71805ff147435 */ /* 0x001fe200000001ff */
[----:B------:R-:W-:Y:S02]  /*24950*/  MOV R21, 0xc120bb34 ;  /* 0xc120bb3400157802 */ /* 0x000fe40000000f00 */
[----:B------:R0:W-:Y:S01]  /*24960*/  STL.64 [R1+0x1238], R14 ;  /* 0x0012380e01007387 */ /* 0x0001e20000100a00 */
[----:B-1----:R-:W-:Y:S01]  /*24970*/  HFMA2.MMA R23, -RZ, RZ, 2.25390625, 28240 ;  /* 0x408276e5ff177435 */ /* 0x002fe200000001ff */
[----:B------:R-:W-:-:S02]  /*24980*/  IMAD.MOV.U32 R22, RZ, RZ, -0x48b2aad3 ;  /* 0xb74d552dff167424 */ /* 0x000fc400078e00ff */
[----:B------:R1:W-:Y:S01]  /*24990*/  STL.64 [R1+0x1230], R12 ;  /* 0x0012300c01007387 */ /* 0x0003e20000100a00 */
[----:B--2---:R-:W-:Y:S01]  /*249a0*/  HFMA2.MMA R17, -RZ, RZ, -1.501953125, 0.0002357959747314453125 ;  /* 0xbe020bbaff117435 */ /* 0x004fe200000001ff */
[----:B------:R-:W-:Y:S02]  /*249b0*/  IMAD.MOV.U32 R16, RZ, RZ, 0x3eaea827 ;  /* 0x3eaea827ff107424 */ /* 0x000fe400078e00ff */
[----:B------:R2:W-:Y:S01]  /*249c0*/  STL.64 [R1+0x1248], R20 ;  /* 0x0012481401007387 */ /* 0x0005e20000100a00 */
[----:B0-----:R-:W-:Y:S01]  /*249d0*/  HFMA2.MMA R14, -RZ, RZ, 0.2374267578125, 1.6318359375 ;  /* 0x33993e87ff0e7435 */ /* 0x001fe200000001ff */
[----:B------:R-:W-:Y:S02]  /*249e0*/  MOV R15, 0xbee55ca9 ;  /* 0xbee55ca9000f7802 */ /* 0x000fe40000000f00 */
[----:B------:R0:W-:Y:S01]  /*249f0*/  STL.64 [R1+0x1250], R22 ;  /* 0x0012501601007387 */ /* 0x0001e20000100a00 */
[----:B-1----:R-:W-:Y:S01]  /*24a00*/  MOV R12, 0xc05e5091 ;  /* 0xc05e5091000c7802 */ /* 0x002fe20000000f00 */
[----:B------:R-:W-:-:S02]  /*24a10*/  IMAD.MOV.U32 R13, RZ, RZ, 0x3fb76a6c ;  /* 0x3fb76a6cff0d7424 */ /* 0x000fc400078e00ff */
[----:B------:R1:W-:Y:S01]  /*24a20*/  STL.64 [R1+0x1268], R16 ;  /* 0x0012681001007387 */ /* 0x0003e20000100a00 */
[----:B--2---:R-:W-:Y:S01]  /*24a30*/  MOV R20, 0xaf9f2cae ;  /* 0xaf9f2cae00147802 */ /* 0x004fe20000000f00 */
[----:B------:R-:W-:Y:S02]  /*24a40*/  IMAD.MOV.U32 R21, RZ, RZ, 0x3d07aee5 ;  /* 0x3d07aee5ff157424 */ /* 0x000fe400078e00ff */
[----:B------:R2:W-:Y:S01]  /*24a50*/  STL.64 [R1+0x1258], R12 ;  /* 0x0012580c01007387 */ /* 0x0005e20000100a00 */
[----:B0-----:R-:W-:Y:S01]  /*24a60*/  HFMA2.MMA R22, -RZ, RZ, -1.185546875, -0.0413818359375 ;  /* 0xbcbea94cff167435 */ /* 0x001fe200000001ff */
[----:B------:R-:W-:Y:S02]  /*24a70*/  MOV R23, 0x3c03ba34 ;  /* 0x3c03ba3400177802 */ /* 0x000fe40000000f00 */
[----:B------:R0:W-:Y:S01]  /*24a80*/  STL.64 [R1+0x1260], R14 ;  /* 0x0012600e01007387 */ /* 0x0001e20000100a00 */
[----:B-1----:R-:W-:Y:S01]  /*24a90*/  HFMA2.MMA R16, -RZ, RZ, 3.287109375, -7.8515625 ;  /* 0x4293c7daff107435 */ /* 0x002fe200000001ff */
[----:B------:R-:W-:-:S02]  /*24aa0*/  MOV R17, 0xc31ccd29 ;  /* 0xc31ccd2900117802 */ /* 0x000fc40000000f00 */
[----:B------:R1:W-:Y:S01]  /*24ab0*/  STL.64 [R1+0x1270], R20 ;  /* 0x0012701401007387 */ /* 0x0003e20000100a00 */
[----:B--2---:R-:W-:Y:S01]  /*24ac0*/  HFMA2.MMA R13, -RZ, RZ, -0.8671875, 0.02020263671875 ;  /* 0xbaf0252cff0d7435 */ /* 0x004fe200000001ff */
[----:B------:R-:W-:Y:S02]  /*24ad0*/  IMAD.MOV.U32 R12, RZ, RZ, -0x4f5e1faa ;  /* 0xb0a1e056ff0c7424 */ /* 0x000fe400078e00ff */
[----:B------:R2:W-:Y:S01]  /*24ae0*/  STL.64 [R1+0x1278], R22 ;  /* 0x0012781601007387 */ /* 0x0005e20000100a00 */
[----:B0-----:R-:W-:Y:S01]  /*24af0*/  MOV R14, 0x3a9eb4a8 ;  /* 0x3a9eb4a8000e7802 */ /* 0x001fe20000000f00 */
[----:B------:R-:W-:Y:S02]  /*24b00*/  IMAD.MOV.U32 R15, RZ, RZ, -0x463102eb ;  /* 0xb9cefd15ff0f7424 */ /* 0x000fe400078e00ff */
[----:B------:R0:W-:Y:S01]  /*24b10*/  STL.64 [R1+0x1290], R16 ;  /* 0x0012901001007387 */ /* 0x0001e20000100a00 */
[----:B-1----:R-:W-:Y:S01]  /*24b20*/  HFMA2.MMA R21, -RZ, RZ, 1.09375, 130.875 ;  /* 0x3c605817ff157435 */ /* 0x002fe200000001ff */
        /* <DEDUP_REMOVED lines=8> */
[----:B-1----:R-:W-:Y:S01]  /*24bb0*/  HFMA2.MMA R15, -RZ, RZ, -3.046875, -118.1875 ;  /* 0xc218d763ff0f7435 */ /* 0x002fe200000001ff */
[----:B------:R-:W-:-:S02]  /*24bc0*/  IMAD.MOV.U32 R14, RZ, RZ, 0x4223149e ;  /* 0x4223149eff0e7424 */ /* 0x000fc400078e00ff */
[----:B------:R1:W-:Y:S01]  /*24bd0*/  STL.64 [R1+0x12a0], R22 ;  /* 0x0012a01601007387 */ /* 0x0003e20000100a00 */
[----:B--2---:R-:W-:Y:S01]  /*24be0*/  HFMA2.MMA R12, -RZ, RZ, -3.3125, -0.8974609375 ;  /* 0xc2a0bb2eff0c7435 */ /* 0x004fe200000001ff */
[----:B------:R-:W-:Y:S02]  /*24bf0*/  MOV R13, 0xb8ec22de ;  /* 0xb8ec22de000d7802 */ /* 0x000fe40000000f00 */
[----:B------:R2:W-:Y:S01]  /*24c00*/  STL.64 [R1+0x12b8], R16 ;  /* 0x0012b81001007387 */ /* 0x0005e20000100a00 */
[----:B0-----:R-:W-:Y:S01]  /*24c10*/  HFMA2.MMA R20, -RZ, RZ, -2.390625, -0.15869140625 ;  /* 0xc0c8b114ff147435 */ /* 0x001fe200000001ff */
[----:B------:R-:W-:Y:S02]  /*24c20*/  MOV R21, 0x40a3bda5 ;  /* 0x40a3bda500157802 */ /* 0x000fe40000000f00 */
[----:B------:R0:W-:Y:S01]  /*24c30*/  STL.64 [R1+0x12b0], R14 ;  /* 0x0012b00e01007387 */ /* 0x0001e20000100a00 */
[----:B-1----:R-:W-:Y:S01]  /*24c40*/  HFMA2.MMA R23, -RZ, RZ, -0.177001953125, 0.003421783447265625 ;  /* 0xb1aa1b02ff177435 */ /* 0x002fe200000001ff */
[----:B------:R-:W-:-:S02]  /*24c50*/  IMAD.MOV.U32 R22, RZ, RZ, -0x3ffdf446 ;  /* 0xc0020bbaff167424 */ /* 0x000fc400078e00ff */
[----:B------:R1:W-:Y:S01]  /*24c60*/  STL.64 [R1+0x12a8], R12 ;  /* 0x0012a80c01007387 */ /* 0x0003e20000100a00 */
[----:B--2---:R-:W-:Y:S01]  /*24c70*/  HFMA2.MMA R17, -RZ, RZ, 1.22265625, 0.01502227783203125 ;  /* 0x3ce423b1ff117435 */ /* 0x004fe200000001ff */
[----:B------:R-:W-:Y:S02]  /*24c80*/  IMAD.MOV.U32 R16, RZ, RZ, -0x42dae672 ;  /* 0xbd25198eff107424 */ /* 0x000fe400078e00ff */
[----:B------:R2:W-:Y:S01]  /*24c90*/  STL.64 [R1+0x12c0], R20 ;  /* 0x0012c01401007387 */ /* 0x0005e20000100a00 */
[----:B0-----:R-:W-:Y:S01]  /*24ca0*/  HFMA2.MMA R14, -RZ, RZ, 1.53515625, -0.037109375 ;  /* 0x3e24a8c0ff0e7435 */ /* 0x001fe200000001ff */
[----:B------:R-:W-:Y:S02]  /*24cb0*/  MOV R15, 0xb2d4762c ;  /* 0xb2d4762c000f7802 */ /* 0x000fe40000000f00 */
[----:B------:R0:W-:Y:S01]  /*24cc0*/  STL.64 [R1+0x12c8], R22 ;  /* 0x0012c81601007387 */ /* 0x0001e20000100a00 */
[----:B-1----:R-:W-:Y:S01]  /*24cd0*/  MOV R12, 0x3f18a4c1 ;  /* 0x3f18a4c1000c7802 */ /* 0x002fe20000000f00 */
[----:B------:R-:W-:-:S02]  /*24ce0*/  IMAD.MOV.U32 R13, RZ, RZ, -0x411d96f5 ;  /* 0xbee2690bff0d7424 */ /* 0x000fc400078e00ff */
[----:B------:R1:W-:Y:S01]  /*24cf0*/  STL.64 [R1+0x12e0], R16 ;  /* 0x0012e01001007387 */ /* 0x0003e20000100a00 */
[----:B--2---:R-:W-:Y:S01]  /*24d00*/  MOV R20, 0xbc1b3dcf ;  /* 0xbc1b3dcf00147802 */ /* 0x004fe20000000f00 */
[----:B------:R-:W-:Y:S02]  /*24d10*/  IMAD.MOV.U32 R21, RZ, RZ, 0x36d76ab6 ;  /* 0x36d76ab6ff157424 */ /* 0x000fe400078e00ff */
[----:B------:R2:W-:Y:S01]  /*24d20*/  STL.64 [R1+0x12d0], R12 ;  /* 0x0012d00c01007387 */ /* 0x0005e20000100a00 */
[----:B0-----:R-:W-:Y:S01]  /*24d30*/  HFMA2.MMA R22, -RZ, RZ, 0.88037109375, 3.943359375 ;  /* 0x3b0b43e3ff167435 */ /* 0x001fe200000001ff */
[----:B------:R-:W-:Y:S02]  /*24d40*/  MOV R23, 0x43542b1a ;  /* 0x43542b1a00177802 */ /* 0x000fe40000000f00 */
[----:B------:R0:W-:Y:S01]  /*24d50*/  STL.64 [R1+0x12d8], R14 ;  /* 0x0012d80e01007387 */ /* 0x0001e20000100a00 */
[----:B-1----:R-:W-:Y:S01]  /*24d60*/  HFMA2.MMA R17, -RZ, RZ, 3.818359375, 0.00131893157958984375 ;  /* 0x43a31567ff117435 */ /* 0x002fe200000001ff */
[----:B------:R-:W-:-:S02]  /*24d70*/  MOV R16, 0xbcec1227 ;  /* 0xbcec122700107802 */ /* 0x000fc40000000f00 */
[----:B------:R1:W-:Y:S01]  /*24d80*/  STL.64 [R1+0x12e8], R20 ;  /* 0x0012e81401007387 */ /* 0x0003e20000100a00 */
[----:B--2---:R-:W-:Y:S01]  /*24d90*/  IMAD.MOV.U32 R12, RZ, RZ, 0x4151b9cf ;  /* 0x4151b9cfff0c7424 */ /* 0x004fe200078e00ff */
[----:B------:R-:W-:Y:S02]  /*24da0*/  MOV R13, 0xc3f87dce ;  /* 0xc3f87dce000d7802 */ /* 0x000fe40000000f00 */
[----:B------:R2:W-:Y:S01]  /*24db0*/  STL.64 [R1+0x12f0], R22 ;  /* 0x0012f01601007387 */ /* 0x0005e20000100a00 */
[----:B0-----:R-:W-:Y:S01]  /*24dc0*/  HFMA2.MMA R14, -RZ, RZ, 4.2109375, -23.28125 ;  /* 0x4436cdd2ff0e7435 */ /* 0x001fe200000001ff */
[----:B------:R-:W-:Y:S02]  /*24dd0*/  IMAD.MOV.U32 R15, RZ, RZ, -0x3c0eee4f ;  /* 0xc3f111b1ff0f7424 */ /* 0x000fe400078e00ff */
[----:B------:R0:W-:Y:S01]  /*24de0*/  STL.64 [R1+0x12f8], R12 ;  /* 0x0012f80c01007387 */ /* 0x0001e20000100a00 */
[----:B-1----:R-:W-:Y:S01]  /*24df0*/  IMAD.MOV.U32 R20, RZ, RZ, -0x3c540da5 ;  /* 0xc3abf25bff147424 */ /* 0x002fe200078e00ff */
[----:B------:R-:W-:-:S02]  /*24e00*/  MOV R21, 0x432bf3b2 ;  /* 0x432bf3b200157802 */ /* 0x000fc40000000f00 */
[----:B------:R1:W-:Y:S04]  /*24e10*/  STL.64 [R1+0x1308], R16 ;  /* 0x0013081001007387 */ /* 0x0003e80000100a00 */
[----:B------:R3:W-:Y:S01]  /*24e20*/  STL.64 [R1+0x1310], R20 ;  /* 0x0013101401007387 */ /* 0x0007e20000100a00 */
[----:B--2---:R-:W-:Y:S01]  /*24e30*/  HFMA2.MMA R22, -RZ, RZ, 0.63427734375, 0.2242431640625 ;  /* 0x3913332dff167435 */ /* 0x004fe200000001ff */
[----:B------:R-:W-:Y:S01]  /*24e40*/  IMAD.MOV.U32 R23, RZ, RZ, -0x3d697b2d ;  /* 0xc29684d3ff177424 */ /* 0x000fe200078e00ff */
[----:B0-----:R-:W-:Y:S01]  /*24e50*/  HFMA2.MMA R13, -RZ, RZ, -2.943359375, -0.00110340118408203125 ;  /* 0xc1e39485ff0d7435 */ /* 0x001fe200000001ff */
[----:B------:R0:W-:Y:S01]  /*24e60*/  STL.64 [R1+0x1300], R14 ;  /* 0x0013000e01007387 */ /* 0x0001e20000100a00 */
[----:B------:R-:W-:Y:S01]  /*24e70*/  MOV R12, 0x42850a16 ;  /* 0x42850a16000c7802 */ /* 0x000fe20000000f00 */
[----:B-1----:R-:W-:Y:S01]  /*24e80*/  HFMA2.MMA R16, -RZ, RZ, -2.46875, -0.0004642009735107421875 ;  /* 0xc0f08f9bff107435 */ /* 0x002fe200000001ff */
[----:B------:R-:W-:Y:S01]  /*24e90*/  IMAD.MOV.U32 R17, RZ, RZ, 0x40393dd8 ;  /* 0x40393dd8ff117424 */ /* 0x000fe200078e00ff */
[----:B------:R1:W-:Y:S01]  /*24ea0*/  STL.64 [R1+0x1318], R22 ;  /* 0x0013181601007387 */ /* 0x0003e20000100a00 */
[----:B---3--:R-:W-:Y:S01]  /*24eb0*/  HFMA2.MMA R21, -RZ, RZ, -1.826171875, 508.5 ;  /* 0xbf4e5ff2ff157435 */ /* 0x008fe200000001ff */
        /* <DEDUP_REMOVED lines=8> */
[----:B--2---:R-:W-:Y:S02]  /*24f40*/  HFMA2.MMA R12, -RZ, RZ, 0.6376953125, -75.125 ;  /* 0x391ad4b2ff0c7435 */ /* 0x004fe400000001ff */
[----:B------:R2:W-:Y:S01]  /*24f50*/  STL.64 [R1+0x1338], R20 ;  /* 0x0013381401007387 */ /* 0x0005e20000100a00 */
[----:B------:R-:W-:Y:S02]  /*24f60*/  IMAD.MOV.U32 R13, RZ, RZ, 0x3d50e5d5 ;  /* 0x3d50e5d5ff0d7424 */ /* 0x000fe400078e00ff */
[----:B0-----:R-:W-:Y:S01]  /*24f70*/  IMAD.MOV.U32 R16, RZ, RZ, -0x3b8899d4 ;  /* 0xc477662cff107424 */ /* 0x001fe200078e00ff */
[----:B------:R-:W-:Y:S01]  /*24f80*/  MOV R17, 0x450908e3 ;  /* 0x450908e300117802 */ /* 0x000fe20000000f00 */
[----:B------:R0:W-:Y:S01]  /*24f90*/  STL.64 [R1+0x1340], R22 ;  /* 0x0013401601007387 */ /* 0x0001e20000100a00 */
[----:B-1----:R-:W-:Y:S01]  /*24fa0*/  HFMA2.MMA R15, -RZ, RZ, 1.1162109375, -0.000296115875244140625 ;  /* 0x3c778cdaff0f7435 */ /* 0x002fe200000001ff */
[----:B------:R-:W-:-:S02]  /*24fb0*/  MOV R14, 0xbd07707a ;  /* 0xbd07707a000e7802 */ /* 0x000fc40000000f00 */
[----:B------:R1:W-:Y:S01]  /*24fc0*/  STL.64 [R1+0x1358], R16 ;  /* 0x0013581001007387 */ /* 0x0003e20000100a00 */
[----:B--2---:R-:W-:Y:S01]  /*24fd0*/  HFMA2.MMA R20, -RZ, RZ, -4.94140625, 0.0002281665802001953125 ;  /* 0xc4f10b7aff147435 */ /* 0x004fe200000001ff */
[----:B------:R-:W-:Y:S02]  /*24fe0*/  IMAD.MOV.U32 R21, RZ, RZ, -0x41dceba2 ;  /* 0xbe23145eff157424 */ /* 0x000fe400078e00ff */
[----:B------:R2:W-:Y:S01]  /*24ff0*/  STL.64 [R1+0x1348], R12 ;  /* 0x0013480c01007387 */ /* 0x0005e20000100a00 */
[----:B0-----:R-:W-:-:S03]  /*25000*/  HFMA2.MMA R23, -RZ, RZ, -5.0859375, 16480 ;  /* 0xc5167406ff177435 */ /* 0x001fc600000001ff */
[----:B------:R0:W-:Y:S01]  /*25010*/  STL.64 [R1+0x1350], R14 ;  /* 0x0013500e01007387 */ /* 0x0001e20000100a00 */
[----:B------:R-:W-:Y:S01]  /*25020*/  MOV R22, 0x44f49ff4 ;  /* 0x44f49ff400167802 */ /* 0x000fe20000000f00 */
[----:B-1----:R-:W-:Y:S02]  /*25030*/  HFMA2.MMA R17, -RZ, RZ, -0.447021484375, -0.000134944915771484375 ;  /* 0xb727886cff117435 */ /* 0x002fe400000001ff */
[----:B------:R1:W-:Y:S01]  /*25040*/  STL.64 [R1+0x1360], R20 ;  /* 0x0013601401007387 */ /* 0x0003e20000100a00 */
[----:B------:R-:W-:Y:S01]  /*25050*/  MOV R16, 0xc3aaaf64 ;  /* 0xc3aaaf6400107802 */ /* 0x000fe20000000f00 */
[----:B--2---:R-:W-:Y:S01]  /*25060*/  IMAD.MOV.U32 R12, RZ, RZ, 0x44abf3ae ;  /* 0x44abf3aeff0c7424 */ /* 0x004fe200078e00ff */
[----:B------:R-:W-:Y:S01]  /*25070*/  MOV R13, 0x3aa95acb ;  /* 0x3aa95acb000d7802 */ /* 0x000fe20000000f00 */
[----:B------:R2:W-:Y:S01]  /*25080*/  STL.64 [R1+0x1368], R22 ;  /* 0x0013681601007387 */ /* 0x0005e20000100a00 */
[----:B0-----:R-:W-:Y:S01]  /*25090*/  HFMA2.MMA R14, -RZ, RZ, -4.234375, 0.0235443115234375 ;  /* 0xc43c2607ff0e7435 */ /* 0x001fe200000001ff */
[----:B------:R-:W-:-:S02]  /*250a0*/  IMAD.MOV.U32 R15, RZ, RZ, 0x4436edde ;  /* 0x4436eddeff0f7424 */ /* 0x000fc400078e00ff */
[----:B------:R0:W-:Y:S01]  /*250b0*/  STL.64 [R1+0x1370], R12 ;  /* 0x0013700c01007387 */ /* 0x0001e20000100a00 */
[----:B-1----:R-:W-:Y:S01]  /*250c0*/  IMAD.MOV.U32 R20, RZ, RZ, 0x43059029 ;  /* 0x43059029ff147424 */ /* 0x002fe200078e00ff */
[----:B------:R-:W-:Y:S02]  /*250d0*/  MOV R21, 0xc2e186a2 ;  /* 0xc2e186a200157802 */ /* 0x000fe40000000f00 */
[----:B------:R1:W-:Y:S01]  /*250e0*/  STL.64 [R1+0x1380], R16 ;  /* 0x0013801001007387 */ /* 0x0003e20000100a00 */
[----:B--2---:R-:W-:-:S03]  /*250f0*/  HFMA2.MMA R22, -RZ, RZ, 3.111328125, 1.4609375 ;  /* 0x42393dd8ff167435 */ /* 0x004fc600000001ff */
[----:B------:R2:W-:Y:S01]  /*25100*/  STL.64 [R1+0x1388], R20 ;  /* 0x0013881401007387 */ /* 0x0005e20000100a00 */
[----:B------:R-:W-:Y:S01]  /*25110*/  IMAD.MOV.U32 R23, RZ, RZ, -0x48fb0fcd ;  /* 0xb704f033ff177424 */ /* 0x000fe200078e00ff */
[----:B0-----:R-:W-:Y:S02]  /*25120*/  HFMA2.MMA R13, -RZ, RZ, 2.595703125, -11.6328125 ;  /* 0x4131c9d1ff0d7435 */ /* 0x001fe400000001ff */
[----:B------:R0:W-:Y:S01]  /*25130*/  STL.64 [R1+0x1378], R14 ;  /* 0x0013780e01007387 */ /* 0x0001e20000100a00 */
[----:B------:R-:W-:Y:S01]  /*25140*/  MOV R12, 0xc1682bf0 ;  /* 0xc1682bf0000c7802 */ /* 0x000fe20000000f00 */
[----:B-1----:R-:W-:Y:S01]  /*25150*/  HFMA2.MMA R16, -RZ, RZ, 1.8896484375, -0.00586700439453125 ;  /* 0x3f8f9e02ff107435 */ /* 0x002fe200000001ff */
[----:B------:R-:W-:Y:S01]  /*25160*/  IMAD.MOV.U32 R17, RZ, RZ, -0x40bd4e50 ;  /* 0xbf42b1b0ff117424 */ /* 0x000fe200078e00ff */
[----:B------:R1:W-:Y:S01]  /*25170*/  STL.64 [R1+0x1390], R22 ;  /* 0x0013901601007387 */ /* 0x0003e20000100a00 */
[----:B--2---:R-:W-:Y:S01]  /*25180*/  HFMA2.MMA R21, -RZ, RZ, 1.5966796875, 2.83718109130859375e-05 ;  /* 0x3e6301dcff157435 */ /* 0x004fe200000001ff */
[----:B------:R-:W-:-:S02]  /*25190*/  MOV R20, 0x3eb9a9a3 ;  /* 0x3eb9a9a300147802 */ /* 0x000fc40000000f00 */
[----:B------:R1:W-:Y:S01]  /*251a0*/  STL.64 [R1+0x1398], R12 ;  /* 0x0013980c01007387 */ /* 0x0003e20000100a00 */
[----:B0-----:R-:W-:Y:S01]  /*251b0*/  IMAD.MOV.U32 R14, RZ, RZ, -0x3f7a96e2 ;  /* 0xc085691eff0e7424 */ /* 0x001fe200078e00ff */
[----:B------:R-:W-:Y:S02]  /*251c0*/  MOV R15, 0x3b4b3729 ;  /* 0x3b4b3729000f7802 */ /* 0x000fe40000000f00 */
        /* <DEDUP_REMOVED lines=18> */
[----:B------:R-:W-:-:S03]  /*252f0*/  HFMA2.MMA R2, -RZ, RZ, 1.3056640625, -1.8671875 ;  /* 0x3d39bf78ff027435 */ /* 0x000fc600000001ff */
[----:B------:R-:W-:-:S07]  /*25300*/  FADD.FTZ R11, R8, R0 ;  /* 0x00000000080b7221 */ /* 0x000fce0000010000 */
        /* <DEDUP_REMOVED lines=18> */
.L_x_2042:
[----:B------:R-:W-:Y:S05]  /*25430*/  BSYNC B3 ;  /* 0x0000000000037941 */ /* 0x000fea0003800000 */
.L_x_2041:
[----:B------:R-:W-:-:S04]  /*25440*/  FADD.FTZ R2, -R9, R2 ;  /* 0x0000000209027221 */ /* 0x000fc80000010100 */
[----:B------:R-:W-:-:S06]  /*25450*/  FMUL.FTZ R2, R2, -2 ;  /* 0xc000000002027820 */ /* 0x000fcc0000410000 */
[----:B------:R-:W0:Y:S02]  /*25460*/  MUFU.SQRT R2, R2 ;  /* 0x0000000200027308 */ /* 0x000e240000002000 */
[----:B0-----:R-:W-:Y:S01]  /*25470*/  FADD.FTZ R7, -R2, -RZ ;  /* 0x800000ff02077221 */ /* 0x001fe20000010100 */
[----:B------:R-:W-:Y:S05]  /*25480*/  BRA `(.L_x_2040) ;  /* 0x0000022000007947 */ /* 0x000fea0003800000 */
.L_x_2039:
[C---:B-1----:R-:W-:Y:S01]  /*25490*/  FADD.FTZ.RZ R0, R9.reuse, 1 ;  /* 0x3f80000009007421 */ /* 0x042fe2000001c000 */
[----:B------:R-:W-:Y:S01]  /*254a0*/  ISETP.GE.U32.AND P0, PT, R9, 0x7f800000, PT ;  /* 0x7f8000000900780c */ /* 0x000fe20003f06070 */
[----:B------:R-:W-:Y:S03]  /*254b0*/  BSSY B3, `(.L_x_2043) ;  /* 0x000001c000037945 */ /* 0x000fe60003800000 */
[----:B------:R-:W-:-:S04]  /*254c0*/  IADD3 R0, R0, -0x3f400000, RZ ;  /* 0xc0c0000000007810 */ /* 0x000fc80007ffe0ff */
[----:B------:R-:W-:Y:S01]  /*254d0*/  LOP3.LUT R7, R0, 0xff800000, RZ, 0xc0, !PT ;  /* 0xff80000000077812 */ /* 0x000fe200078ec0ff */
[----:B------:R-:W-:-:S03]  /*254e0*/  IMAD.MOV.U32 R0, RZ, RZ, 0x3e800000 ;  /* 0x3e800000ff007424 */ /* 0x000fc600078e00ff */
[----:B------:R-:W-:Y:S02]  /*254f0*/  IADD3 R2, -R7, 0x40800000, RZ ;  /* 0x4080000007027810 */ /* 0x000fe40007ffe1ff */
[----:B------:R-:W-:Y:S02]  /*25500*/  IADD3 R8, R9, -R7, RZ ;  /* 0x8000000709087210 */ /* 0x000fe40007ffe0ff */
[----:B------:R-:W0:Y:S01]  /*25510*/  I2F R7, R7 ;  /* 0x0000000700077306 */ /* 0x000e220000201400 */
        /* <DEDUP_REMOVED lines=21> */
.L_x_2044:
[----:B------:R-:W-:Y:S05]  /*25670*/  BSYNC B3 ;  /* 0x0000000000037941 */ /* 0x000fea0003800000 */
.L_x_2043:
[----:B------:R-:W-:-:S04]  /*25680*/  FADD.FTZ R2, -R9, R2 ;  /* 0x0000000209027221 */ /* 0x000fc80000010100 */
[----:B------:R-:W-:-:S04]  /*25690*/  FMUL.FTZ R2, R2, -2 ;  /* 0xc000000002027820 */ /* 0x000fc80000410000 */
[----:B------:R0:W1:Y:S03]  /*256a0*/  MUFU.SQRT R7, R2 ;  /* 0x0000000200077308 */ /* 0x0000660000002000 */
.L_x_2040:
[----:B------:R-:W-:Y:S05]  /*256b0*/  BSYNC B0 ;  /* 0x0000000000007941 */ /* 0x000fea0003800000 */
.L_x_2038:
[----:B0-----:R-:W-:Y:S01]  /*256c0*/  FMUL.FTZ R2, R3, 0.5 ;  /* 0x3f00000003027820 */ /* 0x001fe20000410000 */
[----:B------:R-:W-:Y:S01]  /*256d0*/  HFMA2.MMA R44, -RZ, RZ, 0, 0 ;  /* 0x00000000ff2c7435 */ /* 0x000fe200000001ff */
[----:B------:R-:W-:Y:S01]  /*256e0*/  BSSY B0, `(.L_x_2045) ;  /* 0x000015e000007945 */ /* 0x000fe20003800000 */
[----:B-1----:R-:W-:Y:S01]  /*256f0*/  CS2R R16, SRZ ;  /* 0x0000000000107805 */ /* 0x002fe2000001ff00 */
        /* <DEDUP_REMOVED lines=9> */
[----:B0-----:R-:W-:Y:S01]  /*25790*/  MOV R2, 0x3a69a091 ;  /* 0x3a69a09100027802 */ /* 0x001fe20000000f00 */
[----:B------:R-:W-:Y:S01]  /*257a0*/  CS2R R42, SRZ ;  /* 0x00000000002a7805 */ /* 0x000fe2000001ff00 */
[----:B------:R-:W-:Y:S01]  /*257b0*/  MOV R46, RZ ;  /* 0x000000ff002e7202 */ /* 0x000fe20000000f00 */
        /* <DEDUP_REMOVED lines=17> */
[----:B------:R-:W-:Y:S02]  /*258d0*/  IMAD.MOV.U32 R8, RZ, RZ, 0x40000000 ;  /* 0x40000000ff087424 */ /* 0x000fe400078e00ff */
[----:B------:R-:W-:Y:S02]  /*258e0*/  FFMA.FTZ R2, R14, R2, 0.0070457882247865200043 ;  /* 0x3be6e05b0e027423 */ /* 0x000fe40000010002 */
[----:B------:R-:W-:Y:S02]  /*258f0*/  FFMA.FTZ R8, |R0|, R8, 1 ;  /* 0x3f80000000087423 */ /* 0x000fe40000010208 */
[----:B------:R-:W-:-:S03]  /*25900*/  FFMA.FTZ R2, R14, R2, -0.015866896137595176697 ;  /* 0xbc81fb4b0e027423 */ /* 0x000fc60000010002 */
[----:B------:R-:W-:Y:S01]  /*25910*/  LOP3.LUT R9, R9, 0x80000000, R15, 0xb8, !PT ;  /* 0x8000000009097812 */ /* 0x000fe200078eb80f */
[C---:B------:R-:W-:Y:S01]  /*25920*/  FFMA.FTZ R2, R14.reuse, R2, 0.036429625004529953003 ;  /* 0x3d15373b0e027423 */ /* 0x040fe20000010002 */
[----:B------:R-:W0:Y:S02]  /*25930*/  MUFU.RCP R8, R8 ;  /* 0x0000000800087308 */ /* 0x000e240000001000 */
[----:B------:R-:W-:Y:S01]  /*25940*/  FSEL R15, R9, R15, P0 ;  /* 0x0000000f090f7208 */ /* 0x000fe20000000000 */
[----:B------:R-:W-:Y:S01]  /*25950*/  FFMA.FTZ R2, R14, R2, -0.066643431782722473145 ;  /* 0xbd887c5a0e027423 */ /* 0x000fe20000010002 */
[----:B------:R-:W-:-:S03]  /*25960*/  FSETP.GT.FTZ.AND P0, PT, |R0|, 10.05500030517578125, PT ;  /* 0x4120e1480000780b */ /* 0x000fc60003f14200 */
[C---:B------:R-:W-:Y:S02]  /*25970*/  FFMA.FTZ R2, R14.reuse, R2, 0.093814529478549957275 ;  /* 0x3dc021d50e027423 */ /* 0x040fe40000010002 */
[C---:B------:R-:W-:Y:S01]  /*25980*/  FFMA.FTZ R9, R15.reuse, -0.69314718246459960938, -R11 ;  /* 0xbf3172180f097823 */ /* 0x040fe2000001080b */
[----:B------:R-:W-:Y:S01]  /*25990*/  HFMA2.MMA R11, -RZ, RZ, 0, 0 ;  /* 0x00000000ff0b7435 */ /* 0x000fe200000001ff */
[C---:B------:R-:W-:Y:S02]  /*259a0*/  FFMA.FTZ R2, R14.reuse, R2, -0.10099056363105773926 ;  /* 0xbdced4240e027423 */ /* 0x040fe40000010002 */
[----:B------:R-:W-:Y:S02]  /*259b0*/  FFMA.FTZ R9, R15, 1.9046542121259335545e-09, R9 ;  /* 0x3102e3080f097823 */ /* 0x000fe40000010009 */
[----:B------:R-:W-:Y:S02]  /*259c0*/  FFMA.FTZ R2, R14, R2, 0.06809400022029876709 ;  /* 0x3d8b74de0e027423 */ /* 0x000fe40000010002 */
[----:B------:R-:W-:-:S02]  /*259d0*/  FMUL.FTZ R9, R9, 1.4426950216293334961 ;  /* 0x3fb8aa3b09097820 */ /* 0x000fc40000410000 */
[C---:B------:R-:W-:Y:S02]  /*259e0*/  FFMA.FTZ R2, R14.reuse, R2, 0.015377387404441833496 ;  /* 0x3c7bf1700e027423 */ /* 0x040fe40000010002 */
[----:B------:R-:W-:Y:S02]  /*259f0*/  FADD.FTZ R15, R15, 12583039 ;  /* 0x4b40007f0f0f7421 */ /* 0x000fe40000010000 */
[C---:B------:R-:W-:Y:S01]  /*25a00*/  FFMA.FTZ R2, R14.reuse, R2, -0.1396210789680480957 ;  /* 0xbe0ef8d40e027423 */ /* 0x040fe20000010002 */
[----:B------:R-:W1:Y:S02]  /*25a10*/  MUFU.EX2 R9, R9 ;  /* 0x0000000900097308 */ /* 0x000e640000000800 */
[----:B------:R-:W-:Y:S01]  /*25a20*/  SHF.L.U32 R15, R15, 0x17, RZ ;  /* 0x000000170f0f7819 */ /* 0x000fe200000006ff */
[----:B------:R-:W-:-:S04]  /*25a30*/  FFMA.FTZ R14, R14, R2, 1.232995152473449707 ;  /* 0x3f9dd2c90e0e7423 */ /* 0x000fc80000010002 */
[----:B0-----:R-:W-:-:S04]  /*25a40*/  FMUL.FTZ R2, R14, R8 ;  /* 0x000000080e027220 */ /* 0x001fc80000410000 */
[----:B------:R-:W-:-:S04]  /*25a50*/  FMUL.FTZ R13, R2, -2 ;  /* 0xc0000000020d7820 */ /* 0x000fc80000410000 */
[----:B------:R-:W-:Y:S02]  /*25a60*/  FFMA.FTZ R13, |R0|, R13, R14 ;  /* 0x0000000d000d7223 */ /* 0x000fe4000001020e */
[----:B-1----:R-:W-:Y:S02]  /*25a70*/  FMUL.FTZ R9, R15, R9 ;  /* 0x000000090f097220 */ /* 0x002fe40000410000 */
[----:B------:R-:W-:Y:S01]  /*25a80*/  FADD.FTZ R13, -R2, R13 ;  /* 0x0000000d020d7221 */ /* 0x000fe20000010100 */
[----:B------:R-:W-:Y:S01]  /*25a90*/  CS2R R14, SRZ ;  /* 0x00000000000e7805 */ /* 0x000fe2000001ff00 */
[----:B------:R-:W-:Y:S02]  /*25aa0*/  FFMA.FTZ R12, R9, R12, R9 ;  /* 0x0000000c090c7223 */ /* 0x000fe40000010009 */
[----:B------:R-:W-:Y:S01]  /*25ab0*/  FFMA.FTZ R13, R8, R13, R2 ;  /* 0x0000000d080d7223 */ /* 0x000fe20000010002 */
[----:B------:R-:W-:Y:S01]  /*25ac0*/  MOV R8, 0x3f800000 ;  /* 0x3f80000000087802 */ /* 0x000fe20000000f00 */
[----:B------:R-:W-:-:S02]  /*25ad0*/  IMAD.MOV.U32 R9, RZ, RZ, RZ ;  /* 0x000000ffff097224 */ /* 0x000fc400078e00ff */
[----:B------:R-:W-:Y:S01]  /*25ae0*/  FMUL.FTZ R0, R13, R12 ;  /* 0x0000000c0d007220 */ /* 0x000fe20000410000 */
[----:B------:R-:W-:Y:S01]  /*25af0*/  MOV R12, 0x7f800000 ;  /* 0x7f800000000c7802 */ /* 0x000fe20000000f00 */
[----:B------:R-:W-:-:S03]  /*25b00*/  IMAD.MOV.U32 R13, RZ, RZ, RZ ;  /* 0x000000ffff0d7224 */ /* 0x000fc600078e00ff */
[----:B------:R-:W-:-:S05]  /*25b10*/  FSEL R0, R0, RZ, !P0 ;  /* 0x000000ff00007208 */ /* 0x000fca0004000000 */
[----:B------:R-:W-:Y:S02]  /*25b20*/  @!P1 FADD.FTZ R0, -R0, 2 ;  /* 0x4000000000009421 */ /* 0x000fe40000010100 */
.L_x_2049:
        /* <DEDUP_REMOVED lines=266> */
.L_x_2047:
[----:B------:R-:W-:Y:S05]  /*26bd0*/  BSYNC B3 ;  /* 0x0000000000037941 */ /* 0x000fea0003800000 */
.L_x_2046:
        /* <DEDUP_REMOVED lines=14> */
.L_x_2048:
[----:B------:R-:W-:Y:S05]  /*26cc0*/  BSYNC B0 ;  /* 0x0000000000007941 */ /* 0x000fea0003800000 */
.L_x_2045:
        /* <DEDUP_REMOVED lines=56> */
[----:B------:R-:W-:Y:S02]  /*27050*/  @!P0 LEA R15, R23, R15, 0x14 ;  /* 0x0000000f170f8211 */ /* 0x000fe400078ea0ff */
[----:B------:R-:W-:Y:S01]  /*27060*/  @!P0 IADD3 R23, R22, -R23, RZ ;  /* 0x8000001716178210 */ /* 0x000fe20007ffe0ff */
[----:B------:R-:W-:-:S03]  /*27070*/  @!P0 IMAD.MOV.U32 R22, RZ, RZ, RZ ;  /* 0x000000ffff168224 */ /* 0x000fc600078e00ff */
[----:B------:R-:W-:-:S06]  /*27080*/  @!P0 LEA R23, R23, 0x3ff00000, 0x14 ;  /* 0x3ff0000017178811 */ /* 0x000fcc00078ea0ff */
[----:B------:R0:W1:-:S06]  /*27090*/  @!P0 DMUL R28, R14, R22 ;  /* 0x000000160e1c8228 */ /* 0x00004c0000000000 */
.L_x_2051:
[----:B0-23--:R-:W-:Y:S05]  /*270a0*/  BSYNC B0 ;  /* 0x0000000000007941 */ /* 0x00dfea0003800000 */
.L_x_2050:
        /* <DEDUP_REMOVED lines=14> */
.L_x_2053:
[----:B------:R-:W-:Y:S05]  /*27190*/  BSYNC B0 ;  /* 0x0000000000007941 */ /* 0x000fea0003800000 */
.L_x_2052:
        /* <DEDUP_REMOVED lines=22> */
.L_x_2055:
[----:B------:R-:W-:Y:S05]  /*27300*/  BSYNC B0 ;  /* 0x0000000000007941 */ /* 0x000fea0003800000 */
.L_x_2054:
[----:B------:R-:W-:-:S04]  /*27310*/  FMUL.FTZ R0, R0, 0.5 ;  /* 0x3f00000000007820 */ /* 0x000fc80000410000 */
[----:B------:R-:W1:Y:S02]  /*27320*/  F2F.F64.F32 R2, R0 ;  /* 0x0000000000027310 */ /* 0x000e640000201800 */
[----:B-1----:R-:W1:-:S06]  /*27330*/  DADD R2, R2, R8 ;  /* 0x0000000002027229 */ /* 0x002e4c0000000008 */
[----:B-1----:R-:W1:Y:S01]  /*27340*/  F2F.F32.F64 R6, R2 ;  /* 0x0000000200067310 */ /* 0x002e620000301000 */
[----:B------:R-:W1:-:S14]  /*27350*/  DSETP.GEU.AND P0, PT, |R2|, c[0x2][0x68], PT ;  /* 0x00801a000200762a */ /* 0x000e5c0003f0e200 */
[----:B-1----:R-:W-:Y:S01]  /*27360*/  @!P0 FMUL R6, R6, 1.175494350822287508e-38 ;  /* 0x0080000006068820 */ /* 0x002fe20000400000 */
[----:B------:R-:W-:Y:S05]  /*27370*/  BRA `(.L_x_1877) ;  /* 0x0000002000007947 */ /* 0x000fea0003800000 */
.L_x_1878:
[----:B------:R-:W-:-:S04]  /*27380*/  FSETP.GT.FTZ.AND P0, PT, R2, RZ, PT ;  /* 0x000000ff0200720b */ /* 0x000fc80003f14000 */
[----:B------:R-:W-:-:S04]  /*27390*/  FSEL R6, RZ, +QNAN , P0 ;  /* 0x7fc00000ff067808 */ /* 0x000fc80000000000 */
.L_x_1877:
[----:B------:R-:W-:Y:S05]  /*273a0*/  BSYNC B1 ;  /* 0x0000000000017941 */ /* 0x000fea0003800000 */
.L_x_1876:
[----:B------:R-:W-:Y:S01]  /*273b0*/  HFMA2.MMA R3, -RZ, RZ, 0, 0 ;  /* 0x00000000ff037435 */ /* 0x000fe200000001ff */
[----:B------:R-:W-:-:S05]  /*273c0*/  MOV R2, R5 ;  /* 0x0000000500027202 */ /* 0x000fca0000000f00 */
[----:B------:R-:W-:Y:S05]  /*273d0*/  RET.REL.NODEC R2 `(_ZN2at6native29vectorized_elementwise_kernelILi2EN48_GLOBAL__N__08322988_15_IGammaKernel_cu_cb51a28d10CalcIgammaIfEESt5arrayIPcLm3EEEEviT0_T1_) ;  /* 0xfffd8c2002007950 */ /* 0x000fea0003c3ffff */
        .weak           $__internal_8_$__cuda_sm20_div_rn_f64_full
        .type           $__internal_8_$__cuda_sm20_div_rn_f64_full,@function
        .size           $__internal_8_$__cuda_sm20_div_rn_f64_full,($__internal_9_$__cuda_sm20_dsqrt_rn_f64_mediumpath_v1 - $__internal_8_$__cuda_sm20_div_rn_f64_full)
$__internal_8_$__cuda_sm20_div_rn_f64_full:
[C---:B------:R-:W-:Y:S01]  /*273e0*/  FSETP.GEU.AND P0, PT, |R13|.reuse, 1.469367938527859385e-39, PT ;  /* 0x001000000d00780b */ /* 0x040fe20003f0e200 */
[----:B------:R-:W-:Y:S01]  /*273f0*/  IMAD.MOV.U32 R24, RZ, RZ, R7 ;  /* 0x000000ffff187224 */ /* 0x000fe200078e0007 */
[----:B------:R-:W-:Y:S01]  /*27400*/  LOP3.LUT R22, R13, 0x800fffff, RZ, 0xc0, !PT ;  /* 0x800fffff0d167812 */ /* 0x000fe200078ec0ff */
[----:B------:R-:W-:Y:S01]  /*27410*/  BSSY B4, `(.L_x_2056) ;  /* 0x000005c000047945 */ /* 0x000fe20003800000 */
[----:B------:R-:W-:Y:S02]  /*27420*/  MOV R25, R13 ;  /* 0x0000000d00197202 */ /* 0x000fe40000000f00 */
        /* <DEDUP_REMOVED lines=9> */
[----:B------:R-:W-:Y:S01]  /*274c0*/  @!P3 LOP3.LUT R8, R25, 0x7ff00000, RZ, 0xc0, !PT ;  /* 0x7ff000001908b812 */ /* 0x000fe200078ec0ff */
[----:B------:R-:W-:-:S03]  /*274d0*/  @!P3 IMAD.MOV.U32 R30, RZ, RZ, RZ ;  /* 0x000000ffff1eb224 */ /* 0x000fc600078e00ff */
[----:B------:R-:W-:Y:S01]  /*274e0*/  @!P3 ISETP.GE.U32.AND P4, PT, R7, R8, PT ;  /* 0x000000080700b20c */ /* 0x000fe20003f86070 */
[----:B------:R-:W-:-:S05]  /*274f0*/  IMAD.MOV.U32 R8, RZ, RZ, 0x1ca00000 ;  /* 0x1ca00000ff087424 */ /* 0x000fca00078e00ff */
[C---:B------:R-:W-:Y:S02]  /*27500*/  @!P3 SEL R13, R8.reuse, 0x63400000, !P4 ;  /* 0x63400000080db807 */ /* 0x040fe40006000000 */
[----:B------:R-:W-:Y:S02]  /*27510*/  SEL R16, R8, 0x63400000, !P1 ;  /* 0x6340000008107807 */ /* 0x000fe40004800000 */
[--C-:B------:R-:W-:Y:S01]  /*27520*/  @!P3 LOP3.LUT R13, R13, 0x80000000, R27.reuse, 0xf8, !PT ;  /* 0x800000000d0db812 */ /* 0x100fe200078ef81b */
[----:B0-----:R-:W0:Y:S01]  /*27530*/  DFMA R32, R28, -R22, 1 ;  /* 0x3ff000001c20742b */ /* 0x001e220000000816 */
[----:B------:R-:W-:Y:S02]  /*27540*/  LOP3.LUT R17, R16, 0x800fffff, R27, 0xf8, !PT ;  /* 0x800fffff10117812 */ /* 0x000fe400078ef81b */
[----:B------:R-:W-:Y:S02]  /*27550*/  @!P3 LOP3.LUT R31, R13, 0x100000, RZ, 0xfc, !PT ;  /* 0x001000000d1fb812 */ /* 0x000fe400078efcff */
[----:B------:R-:W-:Y:S01]  /*27560*/  MOV R16, R26 ;  /* 0x0000001a00107202 */ /* 0x000fe20000000f00 */
[----:B0-----:R-:W0:Y:S01]  /*27570*/  DFMA R32, R32, R32, R32 ;  /* 0x000000202020722b */ /* 0x001e220000000020 */
[----:B------:R-:W-:-:S04]  /*27580*/  MOV R13, R7 ;  /* 0x00000007000d7202 */ /* 0x000fc80000000f00 */
        /* <DEDUP_REMOVED lines=17> */
[C---:B------:R-:W-:Y:S01]  /*276a0*/  ISETP.GE.U32.AND P0, PT, R7.reuse, R13, PT ;  /* 0x0000000d0700720c */ /* 0x040fe20003f06070 */
[----:B------:R-:W-:-:S03]  /*276b0*/  IMAD.IADD R14, R7, 0x1, -R13 ;  /* 0x00000001070e7824 */ /* 0x000fc600078e0a0d */
[----:B------:R-:W-:Y:S02]  /*276c0*/  SEL R7, R8, 0x63400000, !P0 ;  /* 0x6340000008077807 */ /* 0x000fe40004000000 */
[----:B------:R-:W-:-:S04]  /*276d0*/  IMNMX R14, R14, -0x46a00000, !PT ;  /* 0xb96000000e0e7817 */ /* 0x000fc80007800200 */
[----:B------:R-:W-:-:S04]  /*276e0*/  IMNMX R14, R14, 0x46a00000, PT ;  /* 0x46a000000e0e7817 */ /* 0x000fc80003800200 */
[----:B------:R-:W-:-:S04]  /*276f0*/  IADD3 R7, -R7, R14, RZ ;  /* 0x0000000e07077210 */ /* 0x000fc80007ffe1ff */
[----:B------:R-:W-:-:S06]  /*27700*/  IADD3 R27, R7, 0x7fe00000, RZ ;  /* 0x7fe00000071b7810 */ /* 0x000fcc0007ffe0ff */
[----:B------:R-:W0:-:S10]  /*27710*/  DMUL R14, R28, R26 ;  /* 0x0000001a1c0e7228 */ /* 0x000e140000000000 */
[----:B0-----:R-:W-:-:S13]  /*27720*/  FSETP.GTU.AND P0, PT, |R15|, 1.469367938527859385e-39, PT ;  /* 0x001000000f00780b */ /* 0x001fda0003f0c200 */
[----:B------:R-:W-:Y:S05]  /*27730*/  @P0 BRA `(.L_x_2058) ;  /* 0x0000029000000947 */ /* 0x000fea0003800000 */
[----:B------:R-:W0:Y:S01]  /*27740*/  DFMA R16, R28, -R22, R16 ;  /* 0x800000161c10722b */ /* 0x000e220000000010 */
[----:B------:R-:W-:-:S09]  /*27750*/  IMAD.MOV.U32 R26, RZ, RZ, RZ ;  /* 0x000000ffff1a7224 */ /* 0x000fd200078e00ff */
[C---:B0-----:R-:W-:Y:S02]  /*27760*/  FSETP.NEU.AND P0, PT, R17.reuse, RZ, PT ;  /* 0x000000ff1100720b */ /* 0x041fe40003f0d000 */
[----:B------:R-:W-:-:S04]  /*27770*/  LOP3.LUT R24, R17, 0x80000000, R25, 0x48, !PT ;  /* 0x8000000011187812 */ /* 0x000fc800078e4819 */
[----:B------:R-:W-:-:S07]  /*27780*/  LOP3.LUT R27, R24, R27, RZ, 0xfc, !PT ;  /* 0x0000001b181b7212 */ /* 0x000fce00078efcff */
[----:B------:R-:W-:Y:S05]  /*27790*/  @!P0 BRA `(.L_x_2058) ;  /* 0x0000023000008947 */ /* 0x000fea0003800000 */
[C---:B------:R-:W-:Y:S01]  /*277a0*/  IADD3 R17, -R7.reuse, RZ, RZ ;  /* 0x000000ff07117210 */ /* 0x040fe20007ffe1ff */
[----:B------:R-:W0:Y:S01]  /*277b0*/  DMUL.RP R26, R28, R26 ;  /* 0x0000001a1c1a7228 */ /* 0x000e220000008000 */
[----:B------:R-:W-:Y:S02]  /*277c0*/  MOV R16, RZ ;  /* 0x000000ff00107202 */ /* 0x000fe40000000f00 */
[----:B------:R-:W-:-:S04]  /*277d0*/  IADD3 R7, -R7, -0x43300000, RZ ;  /* 0xbcd0000007077810 */ /* 0x000fc80007ffe1ff */
[----:B------:R-:W1:-:S03]  /*277e0*/  DFMA R16, R14, -R16, R28 ;  /* 0x800000100e10722b */ /* 0x000e46000000001c */
[----:B0-----:R-:W-:-:S07]  /*277f0*/  LOP3.LUT R24, R27, R24, RZ, 0x3c, !PT ;  /* 0x000000181b187212 */ /* 0x001fce00078e3cff */
[----:B-1----:R-:W-:-:S04]  /*27800*/  FSETP.NEU.AND P0, PT, |R17|, R7, PT ;  /* 0x000000071100720b */ /* 0x002fc80003f0d200 */
[----:B------:R-:W-:Y:S02]  /*27810*/  FSEL R24, R24, R15, !P0 ;  /* 0x0000000f18187208 */ /* 0x000fe40004000000 */
[----:B------:R-:W-:-:S03]  /*27820*/  FSEL R14, R26, R14, !P0 ;  /* 0x0000000e1a0e7208 */ /* 0x000fc60004000000 */
[----:B------:R-:W-:Y:S01]  /*27830*/  IMAD.MOV.U32 R15, RZ, RZ, R24 ;  /* 0x000000ffff0f7224 */ /* 0x000fe200078e0018 */
[----:B------:R-:W-:Y:S05]  /*27840*/  BRA `(.L_x_2058) ;  /* 0x0000018000007947 */ /* 0x000fea0003800000 */
.L_x_2057:
        /* <DEDUP_REMOVED lines=12> */
[----:B------:R-:W-:Y:S01]  /*27910*/  @!P0 IMAD.MOV.U32 R15, RZ, RZ, R14 ;  /* 0x000000ffff0f8224 */ /* 0x000fe200078e000e */
[----:B------:R-:W-:Y:S02]  /*27920*/  @!P0 MOV R14, RZ ;  /* 0x000000ff000e8202 */ /* 0x000fe40000000f00 */
[----:B------:R-:W-:Y:S01]  /*27930*/  @P0 MOV R14, RZ ;  /* 0x000000ff000e0202 */ /* 0x000fe20000000f00 */
[----:B------:R-:W-:Y:S01]  /*27940*/  @P0 IMAD.MOV.U32 R15, RZ, RZ, R7 ;  /* 0x000000ffff0f0224 */ /* 0x000fe200078e0007 */
[----:B------:R-:W-:Y:S05]  /*27950*/  BRA `(.L_x_2058) ;  /* 0x0000007000007947 */ /* 0x000fea0003800000 */
.L_x_2060:
[----:B------:R-:W-:-:S04]  /*27960*/  LOP3.LUT R14, R25, 0x80000, RZ, 0xfc, !PT ;  /* 0x00080000190e7812 */ /* 0x000fc800078efcff */
[----:B------:R-:W-:Y:S02]  /*27970*/  MOV R15, R14 ;  /* 0x0000000e000f7202 */ /* 0x000fe40000000f00 */
[----:B------:R-:W-:Y:S01]  /*27980*/  MOV R14, R24 ;  /* 0x00000018000e7202 */ /* 0x000fe20000000f00 */
[----:B------:R-:W-:Y:S05]  /*27990*/  BRA `(.L_x_2058) ;  /* 0x0000003000007947 */ /* 0x000fea0003800000 */
.L_x_2059:
[----:B------:R-:W-:-:S05]  /*279a0*/  LOP3.LUT R14, R27, 0x80000, RZ, 0xfc, !PT ;  /* 0x000800001b0e7812 */ /* 0x000fca00078efcff */
[----:B------:R-:W-:Y:S01]  /*279b0*/  IMAD.MOV.U32 R15, RZ, RZ, R14 ;  /* 0x000000ffff0f7224 */ /* 0x000fe200078e000e */
[----:B------:R-:W-:Y:S02]  /*279c0*/  MOV R14, R26 ;  /* 0x0000001a000e7202 */ /* 0x000fe40000000f00 */
.L_x_2058:
[----:B------:R-:W-:Y:S05]  /*279d0*/  BSYNC B4 ;  /* 0x0000000000047941 */ /* 0x000fea0003800000 */
.L_x_2056:
[----:B------:R-:W-:Y:S01]  /*279e0*/  IMAD.MOV.U32 R7, RZ, RZ, 0x0 ;  /* 0x00000000ff077424 */ /* 0x000fe200078e00ff */
[----:B------:R-:W-:-:S03]  /*279f0*/  MOV R8, R14 ;  /* 0x0000000e00087202 */ /* 0x000fc60000000f00 */
[----:B------:R-:W-:Y:S05]  /*27a00*/  RET.REL.NODEC R6 `(_ZN2at6native29vectorized_elementwise_kernelILi2EN48_GLOBAL__N__08322988_15_IGammaKernel_cu_cb51a28d10CalcIgammaIfEESt5arrayIPcLm3EEEEviT0_T1_) ;  /* 0xfffd85f006007950 */ /* 0x000fea0003c3ffff */
        .weak           $__internal_9_$__cuda_sm20_dsqrt_rn_f64_mediumpath_v1
        .type           $__internal_9_$__cuda_sm20_dsqrt_rn_f64_mediumpath_v1,@function
        .size           $__internal_9_$__cuda_sm20_dsqrt_rn_f64_mediumpath_v1,(.L_x_6701 - $__internal_9_$__cuda_sm20_dsqrt_rn_f64_mediumpath_v1)
$__internal_9_$__cuda_sm20_dsqrt_rn_f64_mediumpath_v1:
[----:B------:R-:W-:Y:S01]  /*27a10*/  ISETP.GE.U32.AND P0, PT, R12, -0x3400000, PT ;  /* 0xfcc000000c00780c */ /* 0x000fe20003f06070 */
[----:B------:R-:W-:Y:S01]  /*27a20*/  BSSY B4, `(.L_x_2061) ;  /* 0x000002a000047945 */ /* 0x000fe20003800000 */
[----:B------:R-:W-:Y:S01]  /*27a30*/  MOV R12, R7 ;  /* 0x00000007000c7202 */ /* 0x000fe20000000f00 */
[----:B------:R-:W-:Y:S01]  /*27a40*/  IMAD.MOV.U32 R7, RZ, RZ, R9 ;  /* 0x000000ffff077224 */ /* 0x000fe200078e0009 */
[----:B------:R-:W-:Y:S01]  /*27a50*/  MOV R17, R16 ;  /* 0x0000001000117202 */ /* 0x000fe20000000f00 */
[----:B------:R-:W-:Y:S01]  /*27a60*/  IMAD.MOV.U32 R9, RZ, RZ, R8 ;  /* 0x000000ffff097224 */ /* 0x000fe200078e0008 */
[----:B------:R-:W-:Y:S02]  /*27a70*/  MOV R13, R10 ;  /* 0x0000000a000d7202 */ /* 0x000fe40000000f00 */
[----:B------:R-:W-:Y:S02]  /*27a80*/  MOV R16, R2 ;  /* 0x0000000200107202 */ /* 0x000fe40000000f00 */
[----:B------:R-:W-:-:S03]  /*27a90*/  MOV R8, R3 ;  /* 0x0000000300087202 */ /* 0x000fc60000000f00 */
        /* <DEDUP_REMOVED lines=9> */
.L_x_2062:
        /* <DEDUP_REMOVED lines=24> */
.L_x_2064:
[----:B------:R0:W1:-:S06]  /*27cb0*/  DADD R2, R12, R12 ;  /* 0x000000000c027229 */ /* 0x00004c000000000c */
.L_x_2063:
[----:B------:R-:W-:Y:S05]  /*27cc0*/  BSYNC B4 ;  /* 0x0000000000047941 */ /* 0x000fea0003800000 */
.L_x_2061:
[----:B-1----:R-:W-:Y:S01]  /*27cd0*/  IMAD.MOV.U32 R7, RZ, RZ, R3 ;  /* 0x000000ffff077224 */ /* 0x002fe200078e0003 */
[----:B------:R-:W-:Y:S01]  /*27ce0*/  HFMA2.MMA R3, -RZ, RZ, 0, 0 ;  /* 0x00000000ff037435 */ /* 0x000fe200000001ff */
[----:B------:R-:W-:Y:S02]  /*27cf0*/  MOV R6, R2 ;  /* 0x0000000200067202 */ /* 0x000fe40000000f00 */
[----:B------:R-:W-:-:S04]  /*27d00*/  MOV R2, R11 ;  /* 0x0000000b00027202 */ /* 0x000fc80000000f00 */
[----:B------:R-:W-:Y:S05]  /*27d10*/  RET.REL.NODEC R2 `(_ZN2at6native29vectorized_elementwise_kernelILi2EN48_GLOBAL__N__08322988_15_IGammaKernel_cu_cb51a28d10CalcIgammaIfEESt5arrayIPcLm3EEEEviT0_T1_) ;  /* 0xfffd82e002007950 */ /* 0x000fea0003c3ffff */
.L_x_2065:
        /* <DEDUP_REMOVED lines=14> */
.L_x_6701:


//--------------------- .text._ZN2at6native29vectorized_elementwise_kernelILi4EN48_GLOBAL__N__08322988_15_IGammaKernel_cu_cb51a28d10CalcIgammaIfEESt5arrayIPcLm3EEEEviT0_T1_ --------------------------
	.section	.text._ZN2at6native29vectorized_elementwise_kernelILi4EN48_GLOBAL__N__08322988_15_IGammaKernel_cu_cb51a28d10CalcIgammaIfEESt5arrayIPcLm3EEEEviT0_T1_,"ax",@progbits
	.sectioninfo	@"SHI_REGISTERS=56"
	.align	128
.text._ZN2at6native29vectorized_elementwise_kernelILi4EN48_GLOBAL__N__08322988_15_IGammaKernel_cu_cb51a28d10CalcIgammaIfEESt5arrayIPcLm3EEEEviT0_T1_:
        .type           _ZN2at6native29vectorized_elementwise_kernelILi4EN48_GLOBAL__N__08322988_15_IGammaKernel_cu_cb51a28d10CalcIgammaIfEESt5arrayIPcLm3EEEEviT0_T1_,@function
        .size           _ZN2at6native29vectorized_elementwise_kernelILi4EN48_GLOBAL__N__08322988_15_IGammaKernel_cu_cb51a28d10CalcIgammaIfEESt5arrayIPcLm3EEEEviT0_T1_,(.L_x_6706 - _ZN2at6native29vectorized_elementwise_kernelILi4EN48_GLOBAL__N__08322988_15_IGammaKernel_cu_cb51a28d10CalcIgammaIfEESt5arrayIPcLm3EEEEviT0_T1_)
        .other          _ZN2at6native29vectorized_elementwise_kernelILi4EN48_GLOBAL__N__08322988_15_IGammaKernel_cu_cb51a28d10CalcIgammaIfEESt5arrayIPcLm3EEEEviT0_T1_,@"STO_CUDA_ENTRY STV_DEFAULT"
_ZN2at6native29vectorized_elementwise_kernelILi4EN48_GLOBAL__N__08322988_15_IGammaKernel_cu_cb51a28d10CalcIgammaIfEESt5arrayIPcLm3EEEEviT0_T1_:
        /* <DEDUP_REMOVED lines=23> */
[----:B------:R-:W2:Y:S04]  /*0170*/  LDG.E.128 R12, [R2.64+0x800] ;  /* 0x0008000a020c7981 */ /* 0x000ea8000c1e1d00 */
[----:B------:R-:W3:Y:S04]  /*0180*/  LDG.E.128 R8, [R4.64+0x800] ;  /* 0x0008000a04087981 */ /* 0x000ee8000c1e1d00 */
[----:B------:R0:W5:Y:S04]  /*0190*/  LDG.E.128 R36, [R2.64] ;  /* 0x0000000a02247981 */ /* 0x000168000c1e1d00 */
[----:B------:R0:W5:Y:S01]  /*01a0*/  LDG.E.128 R32, [R4.64] ;  /* 0x0000000a04207981 */ /* 0x000162000c1e1d00 */
[----:B------:R-:W-:-:S03]  /*01b0*/  ISETP.NE.AND P0, PT, RZ, UR12, PT ;  /* 0x0000000cff007c0c */ /* 0x000fc6000bf05270 */
[----:B--2---:R0:W-:Y:S04]  /*01c0*/  STL.64 [R1+0x1400], R12 ;  /* 0x0014000c01007387 */ /* 0x0041e80000100a00 */
[----:B---3--:R0:W-:Y:S04]  /*01d0*/  STL.64 [R1+0x13f0], R8 ;  /* 0x0013f00801007387 */ /* 0x0081e80000100a00 */
[----:B------:R0:W-:Y:S04]  /*01e0*/  STL.64 [R1+0x13f8], R10 ;  /* 0x0013f80a01007387 */ /* 0x0001e80000100a00 */
[----:B------:R0:W-:Y:S01]  /*01f0*/  STL.64 [R1+0x1408], R14 ;  /* 0x0014080e01007387 */ /* 0x0001e20000100a00 */
[----:B------:R-:W-:Y:S05]  /*0200*/  @!P0 BRA `(.L_x_2067) ;  /* 0x0000029000008947 */ /* 0x000fea0003800000 */
[----:B0----5:R-:W-:Y:S01]  /*0210*/  IMAD.MOV.U32 R3, RZ, RZ, R36 ;  /* 0x000000ffff037224 */ /* 0x021fe200078e0024 */
[----:B------:R-:W-:-:S02]  /*0220*/  MOV R0, R32 ;  /* 0x0000002000007202 */ /* 0x000fc40000000f00 */
[----:B------:R-:W-:Y:S02]  /*0230*/  MOV R5, 0x250 ;  /* 0x0000025000057802 */ /* 0x000fe40000000f00 */
[----:B------:R-:W-:Y:S05]  /*0240*/  CALL.REL.NOINC `($_ZN2at6native29vectorized_elementwise_kernelILi4EN48_GLOBAL__N__08322988_15_IGammaKernel_cu_cb51a28d10CalcIgammaIfEESt5arrayIPcLm3EEEEviT0_T1_$_ZN46_INTERNAL_08322988_15_IGammaKernel_cu_cb51a28d48_GLOBAL__N__08322988_15_IGammaKernel_cu_cb51a28d12calc_igammacIfEET_S2_S2_) ;  /* 0x0000f49000007944 */ /* 0x000fea0003c00000 */
[----:B------:R-:W-:Y:S01]  /*0250*/  IMAD.MOV.U32 R3, RZ, RZ, R37 ;  /* 0x000000ffff037224 */ /* 0x000fe200078e0025 */
[----:B------:R-:W-:Y:S01]  /*0260*/  MOV R0, R33 ;  /* 0x0000002100007202 */ /* 0x000fe20000000f00 */
[----:B------:R-:W-:Y:S01]  /*0270*/  IMAD.MOV.U32 R36, RZ, RZ, R6 ;  /* 0x000000ffff247224 */ /* 0x000fe200078e0006 */
[----:B------:R-:W-:Y:S02]  /*0280*/  MOV R5, 0x2a0 ;  /* 0x000002a000057802 */ /* 0x000fe40000000f00 */
[----:B0-----:R-:W-:Y:S05]  /*0290*/  CALL.REL.NOINC `($_ZN2at6native29vectorized_elementwise_kernelILi4EN48_GLOBAL__N__08322988_15_IGammaKernel_cu_cb51a28d10CalcIgammaIfEESt5arrayIPcLm3EEEEviT0_T1_$_ZN46_INTERNAL_08322988_15_IGammaKernel_cu_cb51a28d48_GLOBAL__N__08322988_15_IGammaKernel_cu_cb51a28d12calc_igammacIfEET_S2_S2_) ;  /* 0x0000f44000007944 */ /* 0x001fea0003c00000 */
[----:B------:R-:W-:Y:S01]  /*02a0*/  MOV R3, R38 ;  /* 0x0000002600037202 */ /* 0x000fe20000000f00 */
[----:B------:R-:W-:Y:S01]  /*02b0*/  IMAD.MOV.U32 R0, RZ, RZ, R34 ;  /* 0x000000ffff007224 */ /* 0x000fe200078e0022 */
[----:B------:R-:W-:Y:S02]  /*02c0*/  MOV R37, R6 ;  /* 0x0000000600257202 */ /* 0x000fe40000000f00 */
[----:B------:R-:W-:Y:S02]  /*02d0*/  MOV R5, 0x2f0 ;  /* 0x000002f000057802 */ /* 0x000fe40000000f00 */
[----:B0-----:R-:W-:Y:S05]  /*02e0*/  CALL.REL.NOINC `($_ZN2at6native29vectorized_elementwise_kernelILi4EN48_GLOBAL__N__08322988_15_IGammaKernel_cu_cb51a28d10CalcIgammaIfEESt5arrayIPcLm3EEEEviT0_T1_$_ZN46_INTERNAL_08322988_15_IGammaKernel_cu_cb51a28d48_GLOBAL__N__08322988_15_IGammaKernel_cu_cb51a28d12calc_igammacIfEET_S2_S2_) ;  /* 0x0000f3f000007944 */ /* 0x001fea0003c00000 */
[----:B------:R-:W-:Y:S01]  /*02f0*/  IMAD.MOV.U32 R3, RZ, RZ, R39 ;  /* 0x000000ffff037224 */ /* 0x000fe200078e0027 */
[----:B------:R-:W-:Y:S01]  /*0300*/  MOV R0, R35 ;  /* 0x0000002300007202 */ /* 0x000fe20000000f00 */
[----:B------:R-:W-:Y:S01]  /*0310*/  IMAD.MOV.U32 R38, RZ, RZ, R6 ;  /* 0x000000ffff267224 */ /* 0x000fe200078e0006 */
[----:B------:R-:W-:-:S02]  /*0320*/  MOV R5, 0x340 ;  /* 0x0000034000057802 */ /* 0x000fc40000000f00 */
[----:B0-----:R-:W-:Y:S05]  /*0330*/  CALL.REL.NOINC `($_ZN2at6native29vectorized_elementwise_kernelILi4EN48_GLOBAL__N__08322988_15_IGammaKernel_cu_cb51a28d10CalcIgammaIfEESt5arrayIPcLm3EEEEviT0_T1_$_ZN46_INTERNAL_08322988_15_IGammaKernel_cu_cb51a28d48_GLOBAL__N__08322988_15_IGammaKernel_cu_cb51a28d12calc_igammacIfEET_S2_S2_) ;  /* 0x0000f3a000007944 */ /* 0x001fea0003c00000 */
[----:B------:R1:W5:Y:S04]  /*0340*/  LDL.LU R3, [R1+0x1400] ;  /* 0x0014000001037983 */ /* 0x0003680000300800 */
[----:B------:R1:W5:Y:S01]  /*0350*/  LDL.LU R0, [R1+0x13f0] ;  /* 0x0013f00001007983 */ /* 0x0003620000300800 */
[----:B------:R-:W-:-:S02]  /*0360*/  MOV R39, R6 ;  /* 0x0000000600277202 */ /* 0x000fc40000000f00 */
[----:B------:R-:W-:Y:S02]  /*0370*/  MOV R5, 0x390 ;  /* 0x0000039000057802 */ /* 0x000fe40000000f00 */
[----:B01---5:R-:W-:Y:S05]  /*0380*/  CALL.REL.NOINC `($_ZN2at6native29vectorized_elementwise_kernelILi4EN48_GLOBAL__N__08322988_15_IGammaKernel_cu_cb51a28d10CalcIgammaIfEESt5arrayIPcLm3EEEEviT0_T1_$_ZN46_INTERNAL_08322988_15_IGammaKernel_cu_cb51a28d48_GLOBAL__N__08322988_15_IGammaKernel_cu_cb51a28d12calc_igammacIfEET_S2_S2_) ;  /* 0x0000f35000007944 */ /* 0x023fea0003c00000 */
[----:B------:R1:W5:Y:S04]  /*0390*/  LDL.LU R3, [R1+0x1404] ;  /* 0x0014040001037983 */ /* 0x0003680000300800 */
[----:B------:R1:W5:Y:S01]  /*03a0*/  LDL.LU R0, [R1+0x13f4] ;  /* 0x0013f40001007983 */ /* 0x0003620000300800 */
[----:B------:R-:W-:Y:S01]  /*03b0*/  IMAD.MOV.U32 R32, RZ, RZ, R6 ;  /* 0x000000ffff207224 */ /* 0x000fe200078e0006 */
[----:B------:R-:W-:Y:S02]  /*03c0*/  MOV R5, 0x3e0 ;  /* 0x000003e000057802 */ /* 0x000fe40000000f00 */
[----:B01---5:R-:W-:Y:S05]  /*03d0*/  CALL.REL.NOINC `($_ZN2at6native29vectorized_elementwise_kernelILi4EN48_GLOBAL__N__08322988_15_IGammaKernel_cu_cb51a28d10CalcIgammaIfEESt5arrayIPcLm3EEEEviT0_T1_$_ZN46_INTERNAL_08322988_15_IGammaKernel_cu_cb51a28d48_GLOBAL__N__08322988_15_IGammaKernel_cu_cb51a28d12calc_igammacIfEET_S2_S2_) ;  /* 0x0000f30000007944 */ /* 0x023fea0003c00000 */
        /* <DEDUP_REMOVED lines=10> */
[----:B------:R-:W-:Y:S01]  /*0480*/  MOV R35, R6 ;  /* 0x0000000600237202 */ /* 0x000fe20000000f00 */
[----:B------:R-:W-:Y:S05]  /*0490*/  BRA `(.L_x_2068) ;  /* 0x0000028000007947 */ /* 0x000fea0003800000 */
.L_x_2067:
[----:B0----5:R-:W-:Y:S01]  /*04a0*/  IMAD.MOV.U32 R2, RZ, RZ, R36 ;  /* 0x000000ffff027224 */ /* 0x021fe200078e0024 */
[----:B------:R-:W-:Y:S02]  /*04b0*/  MOV R0, R32 ;  /* 0x0000002000007202 */ /* 0x000fe40000000f00 */
[----:B------:R-:W-:-:S02]  /*04c0*/  MOV R4, 0x4e0 ;  /* 0x000004e000047802 */ /* 0x000fc40000000f00 */
[----:B------:R-:W-:Y:S05]  /*04d0*/  CALL.REL.NOINC `($_ZN2at6native29vectorized_elementwise_kernelILi4EN48_GLOBAL__N__08322988_15_IGammaKernel_cu_cb51a28d10CalcIgammaIfEESt5arrayIPcLm3EEEEviT0_T1_$_ZN46_INTERNAL_08322988_15_IGammaKernel_cu_cb51a28d48_GLOBAL__N__08322988_15_IGammaKernel_cu_cb51a28d11calc_igammaIfEET_S2_S2_) ;  /* 0x000015f000007944 */ /* 0x000fea0003c00000 */
[----:B------:R-:W-:Y:S01]  /*04e0*/  IMAD.MOV.U32 R2, RZ, RZ, R37 ;  /* 0x000000ffff027224 */ /* 0x000fe200078e0025 */
[----:B------:R-:W-:Y:S01]  /*04f0*/  MOV R0, R33 ;  /* 0x0000002100007202 */ /* 0x000fe20000000f00 */
[----:B------:R-:W-:Y:S01]  /*0500*/  IMAD.MOV.U32 R36, RZ, RZ, R6 ;  /* 0x000000ffff247224 */ /* 0x000fe200078e0006 */
[----:B------:R-:W-:-:S02]  /*0510*/  MOV R4, 0x530 ;  /* 0x0000053000047802 */ /* 0x000fc40000000f00 */
[----:B0-----:R-:W-:Y:S05]  /*0520*/  CALL.REL.NOINC `($_ZN2at6native29vectorized_elementwise_kernelILi4EN48_GLOBAL__N__08322988_15_IGammaKernel_cu_cb51a28d10CalcIgammaIfEESt5arrayIPcLm3EEEEviT0_T1_$_ZN46_INTERNAL_08322988_15_IGammaKernel_cu_cb51a28d48_GLOBAL__N__08322988_15_IGammaKernel_cu_cb51a28d11calc_igammaIfEET_S2_S2_) ;  /* 0x000015a000007944 */ /* 0x001fea0003c00000 */
[----:B------:R-:W-:Y:S01]  /*0530*/  MOV R2, R38 ;  /* 0x0000002600027202 */ /* 0x000fe20000000f00 */
[----:B------:R-:W-:Y:S01]  /*0540*/  IMAD.MOV.U32 R0, RZ, RZ, R34 ;  /* 0x000000ffff007224 */ /* 0x000fe200078e0022 */
[----:B------:R-:W-:-:S02]  /*0550*/  MOV R37, R6 ;  /* 0x0000000600257202 */ /* 0x000fc40000000f00 */
[----:B------:R-:W-:Y:S02]  /*0560*/  MOV R4, 0x580 ;  /* 0x0000058000047802 */ /* 0x000fe40000000f00 */
[----:B0-----:R-:W-:Y:S05]  /*0570*/  CALL.REL.NOINC `($_ZN2at6native29vectorized_elementwise_kernelILi4EN48_GLOBAL__N__08322988_15_IGammaKernel_cu_cb51a28d10CalcIgammaIfEESt5arrayIPcLm3EEEEviT0_T1_$_ZN46_INTERNAL_08322988_15_IGammaKernel_cu_cb51a28d48_GLOBAL__N__08322988_15_IGammaKernel_cu_cb51a28d11calc_igammaIfEET_S2_S2_) ;  /* 0x0000155000007944 */ /* 0x001fea0003c00000 */
[----:B------:R-:W-:Y:S01]  /*0580*/  IMAD.MOV.U32 R2, RZ, RZ, R39 ;  /* 0x000000ffff027224 */ /* 0x000fe200078e0027 */
[----:B------:R-:W-:Y:S01]  /*0590*/  MOV R0, R35 ;  /* 0x0000002300007202 */ /* 0x000fe20000000f00 */
[----:B------:R-:W-:Y:S01]  /*05a0*/  IMAD.MOV.U32 R38, RZ, RZ, R6 ;  /* 0x000000ffff267224 */ /* 0x000fe200078e0006 */
[----:B------:R-:W-:Y:S02]  /*05b0*/  MOV R4, 0x5d0 ;  /* 0x000005d000047802 */ /* 0x000fe40000000f00 */
[----:B0-----:R-:W-:Y:S05]  /*05c0*/  CALL.REL.NOINC `($_ZN2at6native29vectorized_elementwise_kernelILi4EN48_GLOBAL__N__08322988_15_IGammaKernel_cu_cb51a28d10CalcIgammaIfEESt5arrayIPcLm3EEEEviT0_T1_$_ZN46_INTERNAL_08322988_15_IGammaKernel_cu_cb51a28d48_GLOBAL__N__08322988_15_IGammaKernel_cu_cb51a28d11calc_igammaIfEET_S2_S2_) ;  /* 0x0000150000007944 */ /* 0x001fea0003c00000 */
[----:B------:R1:W5:Y:S04]  /*05d0*/  LDL.LU R2, [R1+0x1400] ;  /* 0x0014000001027983 */ /* 0x0003680000300800 */
[----:B------:R1:W5:Y:S01]  /*05e0*/  LDL.LU R0, [R1+0x13f0] ;  /* 0x0013f00001007983 */ /* 0x0003620000300800 */
[----:B------:R-:W-:Y:S02]  /*05f0*/  MOV R39, R6 ;  /* 0x0000000600277202 */ /* 0x000fe40000000f00 */
[----:B------:R-:W-:-:S02]  /*0600*/  MOV R4, 0x620 ;  /* 0x0000062000047802 */ /* 0x000fc40000000f00 */
[----:B01---5:R-:W-:Y:S05]  /*0610*/  CALL.REL.NOINC `($_ZN2at6native29vectorized_elementwise_kernelILi4EN48_GLOBAL__N__08322988_15_IGammaKernel_cu_cb51a28d10CalcIgammaIfEESt5arrayIPcLm3EEEEviT0_T1_$_ZN46_INTERNAL_08322988_15_IGammaKernel_cu_cb51a28d48_GLOBAL__N__08322988_15_IGammaKernel_cu_cb51a28d11calc_igammaIfEET_S2_S2_) ;  /* 0x000014b000007944 */ /* 0x023fea0003c00000 */
[----:B------:R1:W5:Y:S04]  /*0620*/  LDL.LU R2, [R1+0x1404] ;  /* 0x0014040001027983 */ /* 0x0003680000300800 */
[----:B------:R1:W5:Y:S01]  /*0630*/  LDL.LU R0, [R1+0x13f4] ;  /* 0x0013f40001007983 */ /* 0x0003620000300800 */
[----:B------:R-:W-:Y:S01]  /*0640*/  IMAD.MOV.U32 R32, RZ, RZ, R6 ;  /* 0x000000ffff207224 */ /* 0x000fe200078e0006 */
[----:B------:R-:W-:-:S02]  /*0650*/  MOV R4, 0x670 ;  /* 0x0000067000047802 */ /* 0x000fc40000000f00 */
[----:B01---5:R-:W-:Y:S05]  /*0660*/  CALL.REL.NOINC `($_ZN2at6native29vectorized_elementwise_kernelILi4EN48_GLOBAL__N__08322988_15_IGammaKernel_cu_cb51a28d10CalcIgammaIfEESt5arrayIPcLm3EEEEviT0_T1_$_ZN46_INTERNAL_08322988_15_IGammaKernel_cu_cb51a28d48_GLOBAL__N__08322988_15_IGammaKernel_cu_cb51a28d11calc_igammaIfEET_S2_S2_) ;  /* 0x0000146000007944 */ /* 0x023fea0003c00000 */
[----:B------:R1:W5:Y:S04]  /*0670*/  LDL.LU R2, [R1+0x1408] ;  /* 0x0014080001027983 */ /* 0x0003680000300800 */
[----:B------:R1:W5:Y:S01]  /*0680*/  LDL.LU R0, [R1+0x13f8] ;  /* 0x0013f80001007983 */ /* 0x0003620000300800 */
[----:B------:R-:W-:-:S02]  /*0690*/  MOV R33, R6 ;  /* 0x0000000600217202 */ /* 0x000fc40000000f00 */
[----:B------:R-:W-:Y:S02]  /*06a0*/  MOV R4, 0x6c0 ;  /* 0x000006c000047802 */ /* 0x000fe40000000f00 */
[----:B01---5:R-:W-:Y:S05]  /*06b0*/  CALL.REL.NOINC `($_ZN2at6native29vectorized_elementwise_kernelILi4EN48_GLOBAL__N__08322988_15_IGammaKernel_cu_cb51a28d10CalcIgammaIfEESt5arrayIPcLm3EEEEviT0_T1_$_ZN46_INTERNAL_08322988_15_IGammaKernel_cu_cb51a28d48_GLOBAL__N__08322988_15_IGammaKernel_cu_cb51a28d11calc_igammaIfEET_S2_S2_) ;  /* 0x0000141000007944 */ /* 0x023fea0003c00000 */
[----:B------:R1:W5:Y:S04]  /*06c0*/  LDL.LU R2, [R1+0x140c] ;  /* 0x00140c0001027983 */ /* 0x0003680000300800 */
[----:B------:R1:W5:Y:S01]  /*06d0*/  LDL.LU R0, [R1+0x13fc] ;  /* 0x0013fc0001007983 */ /* 0x0003620000300800 */
[----:B------:R-:W-:Y:S01]  /*06e0*/  IMAD.MOV.U32 R34, RZ, RZ, R6 ;  /* 0x000000ffff227224 */ /* 0x000fe200078e0006 */
[----:B------:R-:W-:Y:S02]  /*06f0*/  MOV R4, 0x710 ;  /* 0x0000071000047802 */ /* 0x000fe40000000f00 */
[----:B01---5:R-:W-:Y:S05]  /*0700*/  CALL.REL.NOINC `($_ZN2at6native29vectorized_elementwise_kernelILi4EN48_GLOBAL__N__08322988_15_IGammaKernel_cu_cb51a28d10CalcIgammaIfEESt5arrayIPcLm3EEEEviT0_T1_$_ZN46_INTERNAL_08322988_15_IGammaKernel_cu_cb51a28d48_GLOBAL__N__08322988_15_IGammaKernel_cu_cb51a28d11calc_igammaIfEET_S2_S2_) ;  /* 0x000013c000007944 */ /* 0x023fea0003c00000 */
[----:B------:R-:W-:Y:S02]  /*0710*/  MOV R35, R6 ;  /* 0x0000000600237202 */ /* 0x000fe40000000f00 */
.L_x_2068:
[----:B------:R-:W-:Y:S02]  /*0720*/  UMOV UR6, 0x4 ;  /* 0x0000000400067882 */ /* 0x000fe40000000000 */
[----:B------:R-:W-:Y:S02]  /*0730*/  ULDC.64 UR4, c[0x0][0x168] ;  /* 0x00005a0000047ab9 */ /* 0x000fe40000000a00 */
[----:B------:R-:W-:-:S06]  /*0740*/  UIMAD.WIDE.U32 UR4, UR8, UR6, UR4 ;  /* 0x00000006080472a5 */ /* 0x000fcc000f8e0004 */
[----:B------:R-:W-:Y:S01]  /*0750*/  MOV R3, UR5 ;  /* 0x0000000500037c02 */ /* 0x000fe20008000f00 */
[----:B------:R-:W-:-:S04]  /*0760*/  IMAD.U32 R2, RZ, RZ, UR4 ;  /* 0x00000004ff027e24 */ /* 0x000fc8000f8e00ff */
[----:B------:R-:W-:-:S05]  /*0770*/  IMAD.WIDE R2, R49, 0x10, R2 ;  /* 0x0000001031027825 */ /* 0x000fca00078e0202 */
[----:B------:R-:W-:Y:S04]  /*0780*/  STG.E.128 [R2.64], R36 ;  /* 0x0000002402007986 */ /* 0x000fe8000c101d0a */
[----:B------:R-:W-:Y:S01]  /*0790*/  STG.E.128 [R2.64+0x800], R32 ;  /* 0x0008002002007986 */ /* 0x000fe2000c101d0a */
[----:B------:R-:W-:Y:S05]  /*07a0*/  EXIT ;  /* 0x000000000000794d */ /* 0x000fea0003800000 */
.L_x_2066:
[----:B------:R-:W0:Y:S01]  /*07b0*/  S2R R0, SR_TID.X ;  /* 0x0000000000007919 */ /* 0x000e220000002100 */
[----:B------:R-:W-:Y:S01]  /*07c0*/  IMAD.MOV.U32 R2, RZ, RZ, RZ ;  /* 0x000000ffff027224 */ /* 0x000fe200078e00ff */
[----:B0-----:R-:W-:Y:S01]  /*07d0*/  ISETP.GE.AND P0, PT, R0, UR4, PT ;  /* 0x0000000400007c0c */ /* 0x001fe2000bf06270 */
[----:B------:R-:W-:Y:S02]  /*07e0*/  IMAD.MOV.U32 R3, RZ, RZ, R0 ;  /* 0x000000ffff037224 */ /* 0x000fe400078e0000 */
        /* <DEDUP_REMOVED lines=79> */
[----:B------:R-:W-:Y:S05]  /*0ce0*/  CALL.REL.NOINC `($_ZN2at6native29vectorized_elementwise_kernelILi4EN48_GLOBAL__N__08322988_15_IGammaKernel_cu_cb51a28d10CalcIgammaIfEESt5arrayIPcLm3EEEEviT0_T1_$_ZN46_INTERNAL_08322988_15_IGammaKernel_cu_cb51a28d48_GLOBAL__N__08322988_15_IGammaKernel_cu_cb51a28d12calc_igammacIfEET_S2_S2_) ;  /* 0x0000e9f000007944 */ /* 0x000fea0003c00000 */
[----:B------:R1:W-:Y:S02]  /*0cf0*/  STL [R1+0x13f4], R6 ;  /* 0x0013f40601007387 */ /* 0x0003e40000100800 */
.L_x_2072:
[----:B------:R-:W-:Y:S05]  /*0d00*/  BSYNC B5 ;  /* 0x0000000000057941 */ /* 0x000fea0003800000 */
.L_x_2071:
        /* <DEDUP_REMOVED lines=8> */
[----:B012--5:R-:W-:Y:S05]  /*0d90*/  CALL.REL.NOINC `($_ZN2at6native29vectorized_elementwise_kernelILi4EN48_GLOBAL__N__08322988_15_IGammaKernel_cu_cb51a28d10CalcIgammaIfEESt5arrayIPcLm3EEEEviT0_T1_$_ZN46_INTERNAL_08322988_15_IGammaKernel_cu_cb51a28d48_GLOBAL__N__08322988_15_IGammaKernel_cu_cb51a28d12calc_igammacIfEET_S2_S2_) ;  /* 0x0000e94000007944 */ /* 0x027fea0003c00000 */
[----:B------:R-:W-:Y:S02]  /*0da0*/  MOV R53, R6 ;  /* 0x0000000600357202 */ /* 0x000fe40000000f00 */
.L_x_2074:
[----:B------:R-:W-:Y:S05]  /*0db0*/  BSYNC B5 ;  /* 0x0000000000057941 */ /* 0x000fea0003800000 */
.L_x_2073:
        /* <DEDUP_REMOVED lines=8> */
[----:B01----:R-:W-:Y:S05]  /*0e40*/  CALL.REL.NOINC `($_ZN2at6native29vectorized_elementwise_kernelILi4EN48_GLOBAL__N__08322988_15_IGammaKernel_cu_cb51a28d10CalcIgammaIfEESt5arrayIPcLm3EEEEviT0_T1_$_ZN46_INTERNAL_08322988_15_IGammaKernel_cu_cb51a28d48_GLOBAL__N__08322988_15_IGammaKernel_cu_cb51a28d12calc_igammacIfEET_S2_S2_) ;  /* 0x0000e89000007944 */ /* 0x003fea0003c00000 */
[----:B------:R-:W-:Y:S02]  /*0e50*/  IMAD.MOV.U32 R50, RZ, RZ, R6 ;  /* 0x000000ffff327224 */ /* 0x000fe400078e0006 */
.L_x_2076:
[----:B------:R-:W-:Y:S05]  /*0e60*/  BSYNC B5 ;  /* 0x0000000000057941 */ /* 0x000fea0003800000 */
.L_x_2075:
        /* <DEDUP_REMOVED lines=8> */
[----:B01----:R-:W-:Y:S05]  /*0ef0*/  CALL.REL.NOINC `($_ZN2at6native29vectorized_elementwise_kernelILi4EN48_GLOBAL__N__08322988_15_IGammaKernel_cu_cb51a28d10CalcIgammaIfEESt5arrayIPcLm3EEEEviT0_T1_$_ZN46_INTERNAL_08322988_15_IGammaKernel_cu_cb51a28d48_GLOBAL__N__08322988_15_IGammaKernel_cu_cb51a28d12calc_igammacIfEET_S2_S2_) ;  /* 0x0000e7e000007944 */ /* 0x003fea0003c00000 */
[----:B------:R-:W-:Y:S02]  /*0f00*/  MOV R49, R6 ;  /* 0x0000000600317202 */ /* 0x000fe40000000f00 */
.L_x_2078:
[----:B------:R-:W-:Y:S05]  /*0f10*/  BSYNC B5 ;  /* 0x0000000000057941 */ /* 0x000fea0003800000 */
.L_x_2077:
        /* <DEDUP_REMOVED lines=10> */
.L_x_2080:
[----:B------:R-:W-:Y:S05]  /*0fc0*/  BSYNC B5 ;  /* 0x0000000000057941 */ /* 0x000fea0003800000 */
.L_x_2079:
        /* <DEDUP_REMOVED lines=10> */
.L_x_2082:
[----:B------:R-:W-:Y:S05]  /*1070*/  BSYNC B5 ;  /* 0x0000000000057941 */ /* 0x000fea0003800000 */
.L_x_2081:
        /* <DEDUP_REMOVED lines=10> */
.L_x_2084:
[----:B------:R-:W-:Y:S05]  /*1120*/  BSYNC B5 ;  /* 0x0000000000057941 */ /* 0x000fea0003800000 */
.L_x_2083:
[----:B------:R-:W2:Y:S02]  /*1130*/  S2R R0, SR_TID.X ;  /* 0x0000000000007919 */ /* 0x000ea40000002100 */
[----:B--2---:R-:W-:-:S04]  /*1140*/  IADD3 R0, R0, 0x380, RZ ;  /* 0x0000038000007810 */ /* 0x004fc80007ffe0ff */
[----:B------:R-:W-:-:S13]  /*1150*/  ISETP.GE.AND P0, PT, R0, UR4, PT ;  /* 0x0000000400007c0c */ /* 0x000fda000bf06270 */
[----:B------:R-:W-:Y:S05]  /*1160*/  @P0 BRA `(.L_x_2085) ;  /* 0x0000057000000947 */ /* 0x000fea0003800000 */
[----:B------:R-:W-:Y:S01]  /*1170*/  MOV R3, R35 ;  /* 0x0000002300037202 */ /* 0x000fe20000000f00 */
[----:B------:R-:W-:Y:S01]  /*1180*/  IMAD.MOV.U32 R0, RZ, RZ, R32 ;  /* 0x000000ffff007224 */ /* 0x000fe200078e0020 */
[----:B------:R-:W-:Y:S02]  /*1190*/  MOV R5, 0x11b0 ;  /* 0x000011b000057802 */ /* 0x000fe40000000f00 */
[----:B01----:R-:W-:Y:S05]  /*11a0*/  CALL.REL.NOINC `($_ZN2at6native29vectorized_elementwise_kernelILi4EN48_GLOBAL__N__08322988_15_IGammaKernel_cu_cb51a28d10CalcIgammaIfEESt5arrayIPcLm3EEEEviT0_T1_$_ZN46_INTERNAL_08322988_15_IGammaKernel_cu_cb51a28d48_GLOBAL__N__08322988_15_IGammaKernel_cu_cb51a28d12calc_igammacIfEET_S2_S2_) ;  /* 0x0000e53000007944 */ /* 0x003fea0003c00000 */
[----:B------:R-:W-:Y:S01]  /*11b0*/  MOV R5, R6 ;  /* 0x0000000600057202 */ /* 0x000fe20000000f00 */
[----:B------:R-:W-:Y:S05]  /*11c0*/  BRA `(.L_x_2085) ;  /* 0x0000051000007947 */ /* 0x000fea0003800000 */
.L_x_2070:
[----:B-1----:R-:W-:Y:S01]  /*11d0*/  BSSY B6, `(.L_x_2086) ;  /* 0x0000005000067945 */ /* 0x002fe20003800000 */
[----:B------:R-:W-:Y:S05]  /*11e0*/  @P0 BRA `(.L_x_2087) ;  /* 0x0000003000000947 */ /* 0x000fea0003800000 */
[----:B------:R-:W-:Y:S02]  /*11f0*/  MOV R4, 0x1210 ;  /* 0x0000121000047802 */ /* 0x000fe40000000f00 */
[----:B-----5:R-:W-:Y:S05]  /*1200*/  CALL.REL.NOINC `($_ZN2at6native29vectorized_elementwise_kernelILi4EN48_GLOBAL__N__08322988_15_IGammaKernel_cu_cb51a28d10CalcIgammaIfEESt5arrayIPcLm3EEEEviT0_T1_$_ZN46_INTERNAL_08322988_15_IGammaKernel_cu_cb51a28d48_GLOBAL__N__08322988_15_IGammaKernel_cu_cb51a28d11calc_igammaIfEET_S2_S2_) ;  /* 0x000008c000007944 */ /* 0x020fea0003c00000 */
[----:B------:R1:W-:Y:S02]  /*1210*/  STL [R1+0x13f4], R6 ;  /* 0x0013f40601007387 */ /* 0x0003e40000100800 */
.L_x_2087:
[----:B------:R-:W-:Y:S05]  /*1220*/  BSYNC B6 ;  /* 0x0000000000067941 */ /* 0x000fea0003800000 */
.L_x_2086:
        /* <DEDUP_REMOVED lines=8> */
[----:B012--5:R-:W-:Y:S05]  /*12b0*/  CALL.REL.NOINC `($_ZN2at6native29vectorized_elementwise_kernelILi4EN48_GLOBAL__N__08322988_15_IGammaKernel_cu_cb51a28d10CalcIgammaIfEESt5arrayIPcLm3EEEEviT0_T1_$_ZN46_INTERNAL_08322988_15_IGammaKernel_cu_cb51a28d48_GLOBAL__N__08322988_15_IGammaKernel_cu_cb51a28d11calc_igammaIfEET_S2_S2_) ;  /* 0x0000081000007944 */ /* 0x027fea0003c00000 */
[----:B------:R-:W-:Y:S02]  /*12c0*/  MOV R53, R6 ;  /* 0x0000000600357202 */ /* 0x000fe40000000f00 */
.L_x_2089:
[----:B------:R-:W-:Y:S05]  /*12d0*/  BSYNC B6 ;  /* 0x0000000000067941 */ /* 0x000fea0003800000 */
.L_x_2088:
        /* <DEDUP_REMOVED lines=8> */
[----:B01----:R-:W-:Y:S05]  /*1360*/  CALL.REL.NOINC `($_ZN2at6native29vectorized_elementwise_kernelILi4EN48_GLOBAL__N__08322988_15_IGammaKernel_cu_cb51a28d10CalcIgammaIfEESt5arrayIPcLm3EEEEviT0_T1_$_ZN46_INTERNAL_08322988_15_IGammaKernel_cu_cb51a28d48_GLOBAL__N__08322988_15_IGammaKernel_cu_cb51a28d11calc_igammaIfEET_S2_S2_) ;  /* 0x0000076000007944 */ /* 0x003fea0003c00000 */
[----:B------:R-:W-:Y:S02]  /*1370*/  IMAD.MOV.U32 R50, RZ, RZ, R6 ;  /* 0x000000ffff327224 */ /* 0x000fe400078e0006 */
.L_x_2091:
[----:B------:R-:W-:Y:S05]  /*1380*/  BSYNC B6 ;  /* 0x0000000000067941 */ /* 0x000fea0003800000 */
.L_x_2090:
        /* <DEDUP_REMOVED lines=8> */
[----:B01----:R-:W-:Y:S05]  /*1410*/  CALL.REL.NOINC `($_ZN2at6native29vectorized_elementwise_kernelILi4EN48_GLOBAL__N__08322988_15_IGammaKernel_cu_cb51a28d10CalcIgammaIfEESt5arrayIPcLm3EEEEviT0_T1_$_ZN46_INTERNAL_08322988_15_IGammaKernel_cu_cb51a28d48_GLOBAL__N__08322988_15_IGammaKernel_cu_cb51a28d11calc_igammaIfEET_S2_S2_) ;  /* 0x000006b000007944 */ /* 0x003fea0003c00000 */
[----:B------:R-:W-:Y:S02]  /*1420*/  MOV R49, R6 ;  /* 0x0000000600317202 */ /* 0x000fe40000000f00 */
.L_x_2093:
[----:B------:R-:W-:Y:S05]  /*1430*/  BSYNC B6 ;  /* 0x0000000000067941 */ /* 0x000fea0003800000 */
.L_x_2092:
        /* <DEDUP_REMOVED lines=10> */
.L_x_2095:
[----:B------:R-:W-:Y:S05]  /*14e0*/  BSYNC B6 ;  /* 0x0000000000067941 */ /* 0x000fea0003800000 */
.L_x_2094:
        /* <DEDUP_REMOVED lines=10> */
.L_x_2097:
[----:B------:R-:W-:Y:S05]  /*1590*/  BSYNC B6 ;  /* 0x0000000000067941 */ /* 0x000fea0003800000 */
.L_x_2096:
        /* <DEDUP_REMOVED lines=10> */
.L_x_2099:
[----:B------:R-:W-:Y:S05]  /*1640*/  BSYNC B6 ;  /* 0x0000000000067941 */ /* 0x000fea0003800000 */
.L_x_2098:
[----:B------:R-:W2:Y:S02]  /*1650*/  S2R R0, SR_TID.X ;  /* 0x0000000000007919 */ /* 0x000ea40000002100 */
        /* <DEDUP_REMOVED lines=8> */
.L_x_2085:
[----:B------:R-:W-:Y:S05]  /*16e0*/  BSYNC B2 ;  /* 0x0000000000027941 */ /* 0x000fea0003800000 */
.L_x_2069:
        /* <DEDUP_REMOVED lines=24> */
.L_x_2102:
[----:B--2---:R-:W-:-:S13]  /*1870*/  ISETP.GE.AND P0, PT, R0, UR4, PT ;  /* 0x0000000400007c0c */ /* 0x004fda000bf06270 */
[----:B------:R-:W-:Y:S05]  /*1880*/  @P0 BRA `(.L_x_2104) ;  /* 0x000000c000000947 */ /* 0x000fea0003800000 */
[C---:B------:R-:W-:Y:S02]  /*1890*/  IADD3 R2, R0.reuse, UR8, RZ ;  /* 0x0000000800027c10 */ /* 0x040fe4000fffe0ff */
[----:B------:R-:W-:Y:S02]  /*18a0*/  MOV R3, 0x4 ;  /* 0x0000000400037802 */ /* 0x000fe40000000f00 */
[----:B------:R-:W-:-:S03]  /*18b0*/  IADD3 R0, R0, 0x80, RZ ;  /* 0x0000008000007810 */ /* 0x000fc60007ffe0ff */
[----:B------:R-:W-:-:S05]  /*18c0*/  IMAD.WIDE.U32 R2, R2, R3, c[0x0][0x168] ;  /* 0x00005a0002027625 */ /* 0x000fca00078e0003 */
[----:B------:R2:W-:Y:S02]  /*18d0*/  STG.E [R2.64], R49 ;  /* 0x0000003102007986 */ /* 0x0005e4000c10190a */
.L_x_2103:
[----:B------:R-:W-:-:S13]  /*18e0*/  ISETP.GE.AND P0, PT, R0, UR4, PT ;  /* 0x0000000400007c0c */ /* 0x000fda000bf06270 */
[----:B------:R-:W-:Y:S05]  /*18f0*/  @P0 BRA `(.L_x_2105) ;  /* 0x000000d000000947 */ /* 0x000fea0003800000 */
[C---:B--2---:R-:W-:Y:S01]  /*1900*/  IADD3 R2, R0.reuse, UR8, RZ ;  /* 0x0000000800027c10 */ /* 0x044fe2000fffe0ff */
[----:B------:R-:W-:Y:S01]  /*1910*/  IMAD.MOV.U32 R3, RZ, RZ, 0x4 ;  /* 0x00000004ff037424 */ /* 0x000fe200078e00ff */
[----:B------:R-:W-:-:S03]  /*1920*/  IADD3 R0, R0, 0x80, RZ ;  /* 0x0000008000007810 */ /* 0x000fc60007ffe0ff */
[----:B------:R-:W-:-:S05]  /*1930*/  IMAD.WIDE.U32 R2, R2, R3, c[0x0][0x168] ;  /* 0x00005a0002027625 */ /* 0x000fca00078e0003 */
[----:B------:R2:W-:Y:S02]  /*1940*/  STG.E [R2.64], R37 ;  /* 0x0000002502007986 */ /* 0x0005e4000c10190a */
.L_x_2104:
        /* <DEDUP_REMOVED lines=8> */
.L_x_2105:
[----:B------:R-:W-:Y:S05]  /*19d0*/  BSYNC B1 ;  /* 0x0000000000017941 */ /* 0x000fea0003800000 */
.L_x_2101:
[----:B------:R-:W-:-:S13]  /*19e0*/  ISETP.GE.AND P0, PT, R0, UR4, PT ;  /* 0x0000000400007c0c */ /* 0x000fda000bf06270 */
[C---:B--2---:R-:W-:Y:S01]  /*19f0*/  @!P0 IADD3 R2, R0.reuse, UR8, RZ ;  /* 0x0000000800028c10 */ /* 0x044fe2000fffe0ff */
[----:B------:R-:W-:Y:S01]  /*1a00*/  @!P0 IMAD.MOV.U32 R3, RZ, RZ, 0x4 ;  /* 0x00000004ff038424 */ /* 0x000fe200078e00ff */
[----:B------:R-:W-:-:S03]  /*1a10*/  @!P0 IADD3 R0, R0, 0x80, RZ ;  /* 0x0000008000008810 */ /* 0x000fc60007ffe0ff */
[----:B------:R-:W-:-:S05]  /*1a20*/  @!P0 IMAD.WIDE.U32 R2, R2, R3, c[0x0][0x168] ;  /* 0x00005a0002028625 */ /* 0x000fca00078e0003 */
[----:B------:R2:W-:Y:S02]  /*1a30*/  @!P0 STG.E [R2.64], R33 ;  /* 0x0000002102008986 */ /* 0x0005e4000c10190a */
.L_x_2106:
[----:B------:R-:W-:Y:S05]  /*1a40*/  BSYNC B0 ;  /* 0x0000000000007941 */ /* 0x000fea0003800000 */
.L_x_2100:
        /* <DEDUP_REMOVED lines=8> */
        .type           $_ZN2at6native29vectorized_elementwise_kernelILi4EN48_GLOBAL__N__08322988_15_IGammaKernel_cu_cb51a28d10CalcIgammaIfEESt5arrayIPcLm3EEEEviT0_T1_$_ZN46_INTERNAL_08322988_15_IGammaKernel_cu_cb51a28d48_GLOBAL__N__08322988_15_IGammaKernel_cu_cb51a28d11calc_igammaIfEET_S2_S2_,@function
        .size           $_ZN2at6native29vectorized_elementwise_kernelILi4EN48_GLOBAL__N__08322988_15_IGammaKernel_cu_cb51a28d10CalcIgammaIfEESt5arrayIPcLm3EEEEviT0_T1_$_ZN46_INTERNAL_08322988_15_IGammaKernel_cu_cb51a28d48_GLOBAL__N__08322988_15_IGammaKernel_cu_cb51a28d11calc_igammaIfEET_S2_S2_,($_ZN2at6native29vectorized_elementwise_kernelILi4EN48_GLOBAL__N__08322988_15_IGammaKernel_cu_cb51a28d10CalcIgammaIfEESt5arrayIPcLm3EEEEviT0_T1_$_ZN46_INTERNAL_08322988_15_IGammaKernel_cu_cb51a28d48_GLOBAL__N__08322988_15_IGammaKernel_cu_cb51a28d12calc_igammacIfEET_S2_S2_ - $_ZN2at6native29vectorized_elementwise_kernelILi4EN48_GLOBAL__N__08322988_15_IGammaKernel_cu_cb51a28d10CalcIgammaIfEESt5arrayIPcLm3EEEEviT0_T1_$_ZN46_INTERNAL_08322988_15_IGammaKernel_cu_cb51a28d48_GLOBAL__N__08322988_15_IGammaKernel_cu_cb51a28d11calc_igammaIfEET_S2_S2_)
$_ZN2at6native29vectorized_elementwise_kernelILi4EN48_GLOBAL__N__08322988_15_IGammaKernel_cu_cb51a28d10CalcIgammaIfEESt5arrayIPcLm3EEEEviT0_T1_$_ZN46_INTERNAL_08322988_15_IGammaKernel_cu_cb51a28d48_GLOBAL__N__08322988_15_IGammaKernel_cu_cb51a28d11calc_igammaIfEET_S2_S2_:
        /* <DEDUP_REMOVED lines=235> */
.L_x_2117:
[----:B01----:R-:W-:Y:S05]  /*2980*/  BSYNC B1 ;  /* 0x0000000000017941 */ /* 0x003fea0003800000 */
.L_x_2116:
        /* <DEDUP_REMOVED lines=12> */
[----:B0-----:R-:W-:Y:S05]  /*2a50*/  CALL.REL.NOINC `($__internal_10_$__cuda_sm20_div_rn_f64_full) ;  /* 0x0002499000007944 */ /* 0x001fea0003c00000 */
[----:B------:R-:W-:Y:S01]  /*2a60*/  MOV R6, R8 ;  /* 0x0000000800067202 */ /* 0x000fe20000000f00 */
[----:B------:R-:W-:-:S02]  /*2a70*/  IMAD.MOV.U32 R7, RZ, RZ, R27 ;  /* 0x000000ffff077224 */ /* 0x000fc400078e001b */
.L_x_2119:
[----:B------:R-:W-:Y:S05]  /*2a80*/  BSYNC B1 ;  /* 0x0000000000017941 */ /* 0x000fea0003800000 */
.L_x_2118:
        /* <DEDUP_REMOVED lines=39> */
.L_x_2121:
[----:B-1----:R-:W-:Y:S05]  /*2d00*/  BSYNC B1 ;  /* 0x0000000000017941 */ /* 0x002fea0003800000 */
.L_x_2120:
[----:B------:R-:W1:-:S06]  /*2d10*/  DMUL R8, R8, R14 ;  /* 0x0000000e08087228 */ /* 0x000e4c0000000000 */
[----:B-1----:R-:W1:Y:S01]  /*2d20*/  F2F.F32.F64 R3, R8 ;  /* 0x0000000800037310 */ /* 0x002e620000301000 */
[----:B------:R-:W1:-:S14]  /*2d30*/  DSETP.GEU.AND P0, PT, |R8|, c[0x2][0x68], PT ;  /* 0x00801a000800762a */ /* 0x000e5c0003f0e200 */
[----:B-1----:R-:W-:Y:S01]  /*2d40*/  @!P0 FMUL R3, R3, 1.175494350822287508e-38 ;  /* 0x0080000003038820 */ /* 0x002fe20000400000 */
[----:B------:R-:W-:Y:S05]  /*2d50*/  BRA `(.L_x_2122) ;  /* 0x00000e8000007947 */ /* 0x000fea0003800000 */
.L_x_2115:
        /* <DEDUP_REMOVED lines=10> */
.L_x_2114:
        /* <DEDUP_REMOVED lines=13> */
[----:B------:R-:W-:Y:S02]  /*2ed0*/  LOP3.LUT R11, R11, 0xff800000, RZ, 0xc0, !PT ;  /* 0xff8000000b0b7812 */ /* 0x000fe400078ec0ff */
[C---:B------:R-:W-:Y:S02]  /*2ee0*/  FSETP.NEU.FTZ.AND P0, PT, R6.reuse, RZ, PT ;  /* 0x000000ff0600720b */ /* 0x040fe40003f1d000 */
        /* <DEDUP_REMOVED lines=14> */
[----:B------:R-:W-:Y:S01]  /*2fd0*/  HFMA2.MMA R3, -RZ, RZ, 0.78662109375, -1877 ;  /* 0x3a4be755ff037435 */ /* 0x000fe200000001ff */
[----:B------:R-:W-:Y:S02]  /*2fe0*/  @P1 IMAD.MOV.U32 R8, RZ, RZ, 0x7f800000 ;  /* 0x7f800000ff081424 */ /* 0x000fe400078e00ff */
        /* <DEDUP_REMOVED lines=14> */
.L_x_2125:
[----:B------:R-:W-:Y:S02]  /*30d0*/  FADD.FTZ R6, |R2|, -3 ;  /* 0xc040000002067421 */ /* 0x000fe40000010200 */
[----:B------:R-:W-:Y:S02]  /*30e0*/  IMAD.MOV.U32 R7, RZ, RZ, 0x443b38fb ;  /* 0x443b38fbff077424 */ /* 0x000fe400078e00ff */
[C---:B------:R-:W-:Y:S02]  /*30f0*/  FADD.FTZ R3, R6.reuse, -259.2509765625 ;  /* 0xc381a02006037421 */ /* 0x040fe40000010000 */
[C---:B------:R-:W-:Y:S02]  /*3100*/  FFMA.FTZ R7, R6.reuse, -R7, -12349.7421875 ;  /* 0xc640f6f806077423 */ /* 0x040fe40000010807 */
[C---:B------:R-:W-:Y:S02]  /*3110*/  FFMA.FTZ R3, R6.reuse, R3, -10777.1796875 ;  /* 0xc62864b806037423 */ /* 0x040fe40000010003 */
[----:B------:R-:W-:-:S02]  /*3120*/  FFMA.FTZ R7, R6, R7, -41061.375 ;  /* 0xc720656006077423 */ /* 0x000fc40000010007 */
[C---:B------:R-:W-:Y:S02]  /*3130*/  FFMA.FTZ R3, R6.reuse, R3, -92685.046875 ;  /* 0xc7b5068606037423 */ /* 0x040fe40000010003 */
[C---:B------:R-:W-:Y:S02]  /*3140*/  FFMA.FTZ R7, R6.reuse, R7, -48310.6640625 ;  /* 0xc73cb6aa06077423 */ /* 0x040fe40000010007 */
[C---:B------:R-:W-:Y:S02]  /*3150*/  FFMA.FTZ R8, R6.reuse, R3, -206353.578125 ;  /* 0xc849846506087423 */ /* 0x040fe40000010003 */
[----:B------:R-:W-:Y:S02]  /*3160*/  FFMA.FTZ R7, R6, R7, -143033.40625 ;  /* 0xc80bae5a06077423 */ /* 0x000fe40000010007 */
[----:B------:R-:W0:Y:S02]  /*3170*/  MUFU.RCP R3, R8 ;  /* 0x0000000800037308 */ /* 0x000e240000001000 */
[----:B0-----:R-:W-:Y:S01]  /*3180*/  FFMA.FTZ R3, R7, R3, R6 ;  /* 0x0000000307037223 */ /* 0x001fe20000010006 */
[----:B------:R-:W-:Y:S05]  /*3190*/  BRA `(.L_x_2126) ;  /* 0x0000043000007947 */ /* 0x000fea0003800000 */
.L_x_2124:
        /* <DEDUP_REMOVED lines=15> */
.L_x_2127:
        /* <DEDUP_REMOVED lines=16> */
.L_x_2128:
        /* <DEDUP_REMOVED lines=16> */
[----:B------:R-:W-:-:S03]  /*3490*/  FSETP.NEU.FTZ.AND P0, PT, R3, RZ, PT ;  /* 0x000000ff0300720b */ /* 0x000fc60003f1d000 */
[----:B------:R-:W-:Y:S02]  /*34a0*/  IMAD.IADD R6, R3, 0x1, -R8 ;  /* 0x0000000103067824 */ /* 0x000fe400078e0a08 */
[----:B------:R-:W0:Y:S02]  /*34b0*/  I2F R8, R8 ;  /* 0x0000000800087306 */ /* 0x000e240000201400 */
[----:B------:R-:W-:Y:S02]  /*34c0*/  FADD.FTZ R6, R6, -1 ;  /* 0xbf80000006067421 */ /* 0x000fe40000010000 */
[----:B------:R-:W-:Y:S02]  /*34d0*/  @P1 IMAD.MOV.U32 R10, RZ, RZ, 0x7f800000 ;  /* 0x7f800000ff0a1424 */ /* 0x000fe400078e00ff */
        /* <DEDUP_REMOVED lines=15> */
.L_x_2126:
[----:B------:R-:W-:Y:S05]  /*35d0*/  BSYNC B1 ;  /* 0x0000000000017941 */ /* 0x000fea0003800000 */
.L_x_2123:
        /* <DEDUP_REMOVED lines=13> */
[----:B------:R-:W-:Y:S02]  /*36b0*/  MOV R7, 0x3e2aaaa8 ;  /* 0x3e2aaaa800077802 */ /* 0x000fe40000000f00 */
        /* <DEDUP_REMOVED lines=10> */
[----:B------:R-:W-:Y:S01]  /*3760*/  FSEL R9, R9, 1, !P1 ;  /* 0x3f80000009097808 */ /* 0x000fe20004800000 */
[----:B------:R-:W-:Y:S02]  /*3770*/  IMAD.MOV.U32 R5, RZ, RZ, -0x46b2bead ;  /* 0xb94d4153ff057424 */ /* 0x000fe400078e00ff */
[C---:B------:R-:W-:Y:S02]  /*3780*/  @P1 FFMA.FTZ R5, R8.reuse, R11, -0.0013887860113754868507 ;  /* 0xbab607ed08051423 */ /* 0x040fe4000001000b */
[----:B------:R-:W-:-:S02]  /*3790*/  FFMA.FTZ R10, R8, R9, RZ ;  /* 0x00000009080a7223 */ /* 0x000fc400000100ff */
[----:B------:R-:W-:-:S04]  /*37a0*/  FFMA.FTZ R5, R8, R5, R12 ;  /* 0x0000000508057223 */ /* 0x000fc8000001000c */
[----:B------:R-:W-:-:S04]  /*37b0*/  FFMA.FTZ R5, R8, R5, R7 ;  /* 0x0000000508057223 */ /* 0x000fc80000010007 */
[----:B------:R-:W-:-:S04]  /*37c0*/  FFMA.FTZ R5, R5, R10, R9 ;  /* 0x0000000a05057223 */ /* 0x000fc80000010009 */
[----:B------:R-:W-:-:S04]  /*37d0*/  @P0 FFMA.FTZ R5, R5, -1, RZ ;  /* 0xbf80000005050823 */ /* 0x000fc800000100ff */
[----:B------:R-:W-:Y:S01]  /*37e0*/  FMUL.FTZ R7, |R2|, |R5| ;  /* 0x4000000502077220 */ /* 0x000fe20000410200 */
        /* <DEDUP_REMOVED lines=28> */
.L_x_2131:
        /* <DEDUP_REMOVED lines=26> */
.L_x_2130:
[----:B------:R-:W-:Y:S05]  /*3b50*/  BSYNC B1 ;  /* 0x0000000000017941 */ /* 0x000fea0003800000 */
.L_x_2129:
        /* <DEDUP_REMOVED lines=8> */
.L_x_2122:
[----:B------:R-:W-:Y:S05]  /*3be0*/  BSYNC B0 ;  /* 0x0000000000007941 */ /* 0x000fea0003800000 */
.L_x_2113:
        /* <DEDUP_REMOVED lines=8> */
.L_x_2133:
        /* <DEDUP_REMOVED lines=11> */
.L_x_2132:
[----:B------:R-:W0:Y:S01]  /*3d20*/  MUFU.RCP R0, R2 ;  /* 0x0000000200007308 */ /* 0x000e220000001000 */
[----:B------:R-:W-:-:S04]  /*3d30*/  FMUL.FTZ R3, R8, R3 ;  /* 0x0000000308037220 */ /* 0x000fc80000410000 */
[----:B0-----:R-:W-:Y:S01]  /*3d40*/  FMUL.FTZ R5, R3, R0 ;  /* 0x0000000003057220 */ /* 0x001fe20000410000 */
[----:B------:R-:W-:Y:S05]  /*3d50*/  BRA `(.L_x_2108) ;  /* 0x0000b94000007947 */ /* 0x000fea0003800000 */
.L_x_2112:
[----:B------:R-:W-:Y:S01]  /*3d60*/  IMAD.MOV.U32 R3, RZ, RZ, R2 ;  /* 0x000000ffff037224 */ /* 0x000fe200078e0002 */
[----:B------:R-:W-:Y:S02]  /*3d70*/  MOV R5, 0x3d90 ;  /* 0x00003d9000057802 */ /* 0x000fe40000000f00 */
[----:B------:R-:W-:Y:S05]  /*3d80*/  CALL.REL.NOINC `($_ZN2at6native29vectorized_elementwise_kernelILi4EN48_GLOBAL__N__08322988_15_IGammaKernel_cu_cb51a28d10CalcIgammaIfEESt5arrayIPcLm3EEEEviT0_T1_$_ZN46_INTERNAL_08322988_15_IGammaKernel_cu_cb51a28d48_GLOBAL__N__08322988_15_IGammaKernel_cu_cb51a28d12calc_igammacIfEET_S2_S2_) ;  /* 0x0000b95000007944 */ /* 0x000fea0003c00000 */
[----:B------:R-:W-:Y:S01]  /*3d90*/  FADD.FTZ R5, -R6, 1 ;  /* 0x3f80000006057421 */ /* 0x000fe20000010100 */
[----:B------:R-:W-:Y:S05]  /*3da0*/  BRA `(.L_x_2108) ;  /* 0x0000b8f000007947 */ /* 0x000fea0003800000 */
.L_x_2111:
[----:B------:R-:W-:Y:S01]  /*3db0*/  HFMA2.MMA R10, -RZ, RZ, -1.111328125, -0.7294921875 ;  /* 0xbc72b9d6ff0a7435 */ /* 0x000fe200000001ff */
[----:B------:R-:W-:Y:S01]  /*3dc0*/  IMAD.MOV.U32 R11, RZ, RZ, 0x3a97b426 ;  /* 0x3a97b426ff0b7424 */ /* 0x000fe200078e00ff */
[----:B------:R-:W-:Y:S01]  /*3dd0*/  MOV R12, 0x39b8ef1d ;  /* 0x39b8ef1d000c7802 */ /* 0x000fe20000000f00 */
[----:B------:R-:W-:Y:S01]  /*3de0*/  IMAD.MOV.U32 R13, RZ, RZ, -0x46c48fc8 ;  /* 0xb93b7038ff0d7424 */ /* 0x000fe200078e00ff */
[----:B------:R-:W-:Y:S01]  /*3df0*/  MOV R6, 0xbeaaaaab ;  /* 0xbeaaaaab00067802 */ /* 0x000fe20000000f00 */
[----:B------:R-:W-:Y:S01]  /*3e00*/  IMAD.MOV.U32 R7, RZ, RZ, 0x3daaaaab ;  /* 0x3daaaaabff077424 */ /* 0x000fe200078e00ff */
[----:B------:R-:W-:Y:S01]  /*3e10*/  HFMA2.MMA R14, -RZ, RZ, 0.517578125, 866.5 ;  /* 0x382462c5ff0e7435 */ /* 0x000fe200000001ff */
[----:B------:R-:W-:Y:S01]  /*3e20*/  IMAD.MOV.U32 R15, RZ, RZ, -0x49ed5648 ;  /* 0xb612a9b8ff0f7424 */ /* 0x000fe200078e00ff */
[----:B------:R0:W-:Y:S01]  /*3e30*/  STL.64 [R1+0x8], R10 ;  /* 0x0000080a01007387 */ /* 0x0001e20000100a00 */
[----:B------:R-:W-:Y:S01]  /*3e40*/  MOV R16, 0xae803854 ;  /* 0xae80385400107802 */ /* 0x000fe20000000f00 */
[----:B------:R-:W-:Y:S01]  /*3e50*/  IMAD.MOV.U32 R17, RZ, RZ, 0x2dd64a3b ;  /* 0x2dd64a3bff117424 */ /* 0x000fe200078e00ff */
[----:B------:R-:W-:Y:S01]  /*3e60*/  HFMA2.MMA R5, -RZ, RZ, 1.7431640625, 3.181640625 ;  /* 0x3ef9425dff057435 */ /* 0x000fe200000001ff */
[----:B------:R1:W-:Y:S01]  /*3e70*/  STL.64 [R1+0x10], R12 ;  /* 0x0000100c01007387 */ /* 0x0003e20000100a00 */
[-C--:B------:R-:W-:Y:S01]  /*3e80*/  FMUL.FTZ R0, R0, R3.reuse ;  /* 0x0000000300007220 */ /* 0x080fe20000410000 */
[----:B------:R-:W-:Y:S01]  /*3e90*/  BSSY B0, `(.L_x_2134) ;  /* 0x00003ea000007945 */ /* 0x000fe20003800000 */
[----:B------:R-:W-:Y:S01]  /*3ea0*/  FMUL.FTZ R8, R8, R3 ;  /* 0x0000000308087220 */ /* 0x000fe20000410000 */
[----:B------:R2:W-:Y:S02]  /*3eb0*/  STL.64 [R1], R6 ;  /* 0x0000000601007387 */ /* 0x0005e40000100a00 */
[----:B------:R-:W-:Y:S01]  /*3ec0*/  FSETP.GT.FTZ.AND P0, PT, R0, 1, PT ;  /* 0x3f8000000000780b */ /* 0x000fe20003f14000 */
[----:B0-----:R-:W-:Y:S01]  /*3ed0*/  HFMA2.MMA R10, -RZ, RZ, -0.264892578125, -0.12188720703125 ;  /* 0xb43dafcdff0a7435 */ /* 0x001fe200000001ff */
[----:B------:R-:W-:Y:S01]  /*3ee0*/  IMAD.MOV.U32 R11, RZ, RZ, 0x31e67ae7 ;  /* 0x31e67ae7ff0b7424 */ /* 0x000fe200078e00ff */
[----:B------:R0:W-:Y:S01]  /*3ef0*/  STL.64 [R1+0x18], R14 ;  /* 0x0000180e01007387 */ /* 0x0001e20000100a00 */
[----:B-1----:R-:W-:Y:S01]  /*3f00*/  MOV R12, 0x32304beb ;  /* 0x32304beb000c7802 */ /* 0x002fe20000000f00 */
[----:B------:R-:W-:-:S02]  /*3f10*/  IMAD.MOV.U32 R13, RZ, RZ, -0x4e696f34 ;  /* 0xb19690ccff0d7424 */ /* 0x000fc400078e00ff */
[----:B------:R1:W-:Y:S01]  /*3f20*/  STL.64 [R1+0x40], R16 ;  /* 0x0000401001007387 */ /* 0x0003e20000100a00 */
[----:B--2---:R-:W-:Y:S01]  /*3f30*/  MOV R6, 0xb5f8d918 ;  /* 0xb5f8d91800067802 */ /* 0x004fe20000000f00 */
[----:B------:R-:W-:Y:S02]  /*3f40*/  IMAD.MOV.U32 R7, RZ, RZ, 0x355eb691 ;  /* 0x355eb691ff077424 */ /* 0x000fe400078e00ff */
[----:B------:R2:W-:Y:S01]  /*3f50*/  STL.64 [R1+0x30], R12 ;  /* 0x0000300c01007387 */ /* 0x0005e20000100a00 */
[----:B0-----:R-:W-:Y:S01]  /*3f60*/  HFMA2.MMA R14, -RZ, RZ, 0.1400146484375, 14776 ;  /* 0x307b7337ff0e7435 */ /* 0x001fe200000001ff */
[----:B------:R-:W-:Y:S02]  /*3f70*/  IMAD.MOV.U32 R15, RZ, RZ, -0x521f9325 ;  /* 0xade06cdbff0f7424 */ /* 0x000fe400078e00ff */
[----:B------:R0:W-:Y:S01]  /*3f80*/  STL.64 [R1+0x20], R6 ;  /* 0x0000200601007387 */ /* 0x0001e20000100a00 */
[----:B-1----:R-:W-:Y:S01]  /*3f90*/  HFMA2.MMA R17, -RZ, RZ, 0.89697265625, 533.5 ;  /* 0x3b2d602bff117435 */ /* 0x002fe200000001ff */
[----:B------:R-:W-:-:S02]  /*3fa0*/  IMAD.MOV.U32 R16, RZ, RZ, -0x449c71c7 ;  /* 0xbb638e39ff107424 */ /* 0x000fc400078e00ff */
[----:B------:R1:W-:Y:S01]  /*3fb0*/  STL.64 [R1+0x28], R10 ;  /* 0x0000280a01007387 */ /* 0x0003e20000100a00 */
[----:B--2---:R-:W-:Y:S01]  /*3fc0*/  MOV R12, 0x2900827e ;  /* 0x2900827e000c7802 */ /* 0x004fe20000000f00 */
[----:B------:R-:W-:Y:S02]  /*3fd0*/  IMAD.MOV.U32 R13, RZ, RZ, -0x59ebe00c ;  /* 0xa6141ff4ff0d7424 */ /* 0x000fe400078e00ff */
[----:B------:R2:W-:Y:S01]  /*3fe0*/  STL.64 [R1+0x38], R14 ;  /* 0x0000380e01007387 */ /* 0x0005e20000100a00 */
[----:B0-----:R-:W-:Y:S01]  /*3ff0*/  HFMA2.MMA R6, -RZ, RZ, -0.0732421875, -1336 ;  /* 0xacb0e538ff067435 */ /* 0x001fe200000001ff */
[----:B------:R-:W-:Y:S02]  /*4000*/  MOV R7, 0x29f7cc00 ;  /* 0x29f7cc0000077802 */ /* 0x000fe40000000f00 */
[----:B------:R0:W-:Y:S01]  /*4010*/  STL.64 [R1+0x58], R12 ;  /* 0x0000580c01007387 */ /* 0x0001e20000100a00 */
[----:B-1----:R-:W-:Y:S01]  /*4020*/  HFMA2.MMA R11, -RZ, RZ, -0.0477294921875, -4.87109375 ;  /* 0xaa1cc4dfff0b7435 */ /* 0x002fe200000001ff */
[----:B------:R-:W-:-:S02]  /*4030*/  IMAD.MOV.U32 R10, RZ, RZ, 0x2abdd03b ;  /* 0x2abdd03bff0a7424 */ /* 0x000fc400078e00ff */
[----:B------:R1:W-:Y:S01]  /*4040*/  STL.64 [R1+0x68], R16 ;  /* 0x0000681001007387 */ /* 0x0003e20000100a00 */
[----:B--2---:R-:W-:Y:S01]  /*4050*/  HFMA2.MMA R14, -RZ, RZ, -0.027557373046875, 72.625 ;  /* 0xa70e548aff0e7435 */ /* 0x004fe200000001ff */
[----:B------:R-:W-:Y:S02]  /*4060*/  MOV R15, 0xbaf2b9d6 ;  /* 0xbaf2b9d6000f7802 */ /* 0x000fe40000000f00 */
[----:B------:R2:W-:Y:S01]  /*4070*/  STL.64 [R1+0x48], R6 ;  /* 0x0000480601007387 */ /* 0x0005e20000100a00 */
[----:B0-----:R-:W-:-:S03]  /*4080*/  HFMA2.MMA R13, -RZ, RZ, -0.365234375, 447.5 ;  /* 0xb5d85efeff0d7435 */ /* 0x001fc600000001ff */
[----:B------:R0:W-:Y:S01]  /*4090*/  STL.64 [R1+0x50], R10 ;  /* 0x0000500a01007387 */ /* 0x0001e20000100a00 */
[----:B------:R-:W-:Y:S01]  /*40a0*/  IMAD.MOV.U32 R12, RZ, RZ, 0x370054e5 ;  /* 0x370054e5ff0c7424 */ /* 0x000fe200078e00ff */
[----:B-1----:R-:W-:Y:S02]  /*40b0*/  HFMA2.MMA R16, -RZ, RZ, -0.2332763671875, 0.000720977783203125 ;  /* 0xb37711e8ff107435 */ /* 0x002fe400000001ff */
[----:B------:R1:W-:Y:S01]  /*40c0*/  STL.64 [R1+0x60], R14 ;  /* 0x0000600e01007387 */ /* 0x0003e20000100a00 */
[----:B------:R-:W-:Y:S02]  /*40d0*/  MOV R17, 0x324d53d2 ;  /* 0x324d53d200117802 */ /* 0x000fe40000000f00 */
[----:B--2---:R-:W-:Y:S01]  /*40e0*/  MOV R6, 0xba81ca7b ;  /* 0xba81ca7b00067802 */ /* 0x004fe20000000f00 */
[----:B------:R-:W-:Y:S01]  /*40f0*/  IMAD.MOV.U32 R7, RZ, RZ, 0x3957c1a2 ;  /* 0x3957c1a2ff077424 */ /* 0x000fe200078e00ff */
[----:B------:R2:W-:Y:S01]  /*4100*/  STL.64 [R1+0x80], R12 ;  /* 0x0000800c01007387 */ /* 0x0005e20000100a00 */
[----:B0-----:R-:W-:Y:S01]  /*4110*/  HFMA2.MMA R10, -RZ, RZ, -0.302490234375, -2.81640625 ;  /* 0xb4d7c1a2ff0a7435 */ /* 0x001fe200000001ff */
[----:B------:R-:W-:-:S02]  /*4120*/  MOV R11, 0xb797d257 ;  /* 0xb797d257000b7802 */ /* 0x000fc40000000f00 */
[----:B------:R0:W-:Y:S01]  /*4130*/  STL.64 [R1+0x70], R6 ;  /* 0x0000700601007387 */ /* 0x0001e20000100a00 */
[----:B-1----:R-:W-:Y:S01]  /*4140*/  MOV R14, 0x319fac92 ;  /* 0x319fac92000e7802 */ /* 0x002fe20000000f00 */
[----:B------:R-:W-:Y:S02]  /*4150*/  IMAD.MOV.U32 R15, RZ, RZ, 0x34140796 ;  /* 0x34140796ff0f7424 */ /* 0x000fe400078e00ff */
[----:B------:R1:W-:Y:S01]  /*4160*/  STL.64 [R1+0x90], R16 ;  /* 0x0000901001007387 */ /* 0x0003e20000100a00 */
[----:B--2---:R-:W-:-:S03]  /*4170*/  HFMA2.MMA R12, -RZ, RZ, 0.043212890625, -0.006946563720703125 ;  /* 0x29889f1dff0c7435 */ /* 0x004fc600000001ff */
[----:B------:R2:W-:Y:S01]  /*4180*/  STL.64 [R1+0x78], R10 ;  /* 0x0000780a01007387 */ /* 0x0005e20000100a00 */
[----:B------:R-:W-:Y:S01]  /*4190*/  MOV R13, 0x2cfc020e ;  /* 0x2cfc020e000d7802 */ /* 0x000fe20000000f00 */
[----:B0-----:R-:W-:Y:S01]  /*41a0*/  HFMA2.MMA R7, -RZ, RZ, -0.141845703125, -0.201904296875 ;  /* 0xb08ab276ff077435 */ /* 0x001fe200000001ff */
[----:B------:R-:W-:Y:S01]  /*41b0*/  IMAD.MOV.U32 R6, RZ, RZ, -0x5265b022 ;  /* 0xad9a4fdeff067424 */ /* 0x000fe200078e00ff */
[----:B------:R0:W-:Y:S01]  /*41c0*/  STL.64 [R1+0x88], R14 ;  /* 0x0000880e01007387 */ /* 0x0001e20000100a00 */
[----:B-1----:R-:W-:Y:S01]  /*41d0*/  MOV R16, 0xa579dbd3 ;  /* 0xa579dbd300107802 */ /* 0x002fe20000000f00 */
[----:B------:R-:W-:Y:S02]  /*41e0*/  IMAD.MOV.U32 R17, RZ, RZ, -0x569fcba6 ;  /* 0xa960345aff117424 */ /* 0x000fe400078e00ff */
[----:B------:R1:W-:Y:S01]  /*41f0*/  STL.64 [R1+0xa8], R12 ;  /* 0x0000a80c01007387 */ /* 0x0003e20000100a00 */
[----:B--2---:R-:W-:Y:S01]  /*4200*/  MOV R10, 0x2fe4da1a ;  /* 0x2fe4da1a000a7802 */ /* 0x004fe20000000f00 */
[----:B------:R-:W-:-:S02]  /*4210*/  IMAD.MOV.U32 R11, RZ, RZ, -0x5143ad7d ;  /* 0xaebc5283ff0b7424 */ /* 0x000fc400078e00ff */
[----:B------:R2:W-:Y:S01]  /*4220*/  STL.64 [R1+0x98], R6 ;  /* 0x0000980601007387 */ /* 0x0005e20000100a00 */
[----:B0-----:R-:W-:Y:S01]  /*4230*/  HFMA2.MMA R15, -RZ, RZ, 0.055908203125, -13.5 ;  /* 0x2b28cac0ff0f7435 */ /* 0x001fe200000001ff */
[----:B------:R-:W-:Y:S02]  /*4240*/  IMAD.MOV.U32 R14, RZ, RZ, -0x53b19868 ;  /* 0xac4e6798ff0e7424 */ /* 0x000fe400078e00ff */
[----:B------:R0:W-:Y:S01]  /*4250*/  STL.64 [R1+0xa0], R10 ;  /* 0x0000a00a01007387 */ /* 0x0001e20000100a00 */
[----:B-1----:R-:W-:Y:S01]  /*4260*/  MOV R12, 0x3a4a4588 ;  /* 0x3a4a4588000c7802 */ /* 0x002fe20000000f00 */
[----:B------:R-:W-:Y:S02]  /*4270*/  IMAD.MOV.U32 R13, RZ, RZ, 0x3606d905 ;  /* 0x3606d905ff0d7424 */ /* 0x000fe400078e00ff */
[----:B------:R1:W-:Y:S01]  /*4280*/  STL.64 [R1+0xb8], R16 ;  /* 0x0000b81001007387 */ /* 0x0003e20000100a00 */
[----:B--2---:R-:W-:Y:S01]  /*4290*/  HFMA2.MMA R6, -RZ, RZ, 0.03680419921875, -5.30859375 ;  /* 0x28b6c54fff067435 */ /* 0x004fe200000001ff */
[----:B------:R-:W-:-:S02]  /*42a0*/  MOV R7, 0xa794d81c ;  /* 0xa794d81c00077802 */ /* 0x000fc40000000f00 */
[----:B------:R2:W-:Y:S01]  /*42b0*/  STL.64 [R1+0xb0], R14 ;  /* 0x0000b00e01007387 */ /* 0x0005e20000100a00 */
[----:B0-----:R-:W-:Y:S01]  /*42c0*/  HFMA2.MMA R11, -RZ, RZ, -0.89794921875, -0.650390625 ;  /* 0xbb2fb934ff0b7435 */ /* 0x001fe200000001ff */
[----:B------:R-:W-:Y:S02]  /*42d0*/  IMAD.MOV.U32 R10, RZ, RZ, 0x3b877322 ;  /* 0x3b877322ff0a7424 */ /* 0x000fe400078e00ff */
[----:B------:R0:W-:Y:S01]  /*42e0*/  STL.64 [R1+0xd0], R12 ;  /* 0x0000d00c01007387 */ /* 0x0001e20000100a00 */
[----:B-1----:R-:W-:Y:S01]  /*42f0*/  HFMA2.MMA R17, -RZ, RZ, 0.2210693359375, 0.00020277500152587890625 ;  /* 0x33130aa5ff117435 */ /* 0x002fe200000001ff */
[----:B------:R-:W-:Y:S02]  /*4300*/  IMAD.MOV.U32 R16, RZ, RZ, -0x48a9e97d ;  /* 0xb7561683ff107424 */ /* 0x000fe400078e00ff */
[----:B------:R1:W-:Y:S01]  /*4310*/  STL.64 [R1+0xc0], R6 ;  /* 0x0000c00601007387 */ /* 0x0003e20000100a00 */
[----:B--2---:R-:W-:Y:S01]  /*4320*/  HFMA2.MMA R14, -RZ, RZ, -0.60986328125, 0.046630859375 ;  /* 0xb8e129f8ff0e7435 */ /* 0x004fe200000001ff */
[----:B------:R-:W-:-:S02]  /*4330*/  MOV R15, 0x385dfa1f ;  /* 0x385dfa1f000f7802 */ /* 0x000fc40000000f00 */
[----:B------:R2:W-:Y:S01]  /*4340*/  STL.64 [R1+0xc8], R10 ;  /* 0x0000c80a01007387 */ /* 0x0005e20000100a00 */
[----:B0-----:R-:W-:Y:S01]  /*4350*/  HFMA2.MMA R13, -RZ, RZ, 0.182373046875, 0.00010126829147338867188 ;  /* 0x31d606a3ff0d7435 */ /* 0x001fe200000001ff */
[----:B------:R-:W-:Y:S02]  /*4360*/  IMAD.MOV.U32 R12, RZ, RZ, -0x4d8de466 ;  /* 0xb2721b9aff0c7424 */ /* 0x000fe400078e00ff */
[----:B------:R0:W-:Y:S01]  /*4370*/  STL.64 [R1+0xd8], R14 ;  /* 0x0000d80e01007387 */ /* 0x0001e20000100a00 */
[----:B-1----:R-:W-:Y:S01]  /*4380*/  MOV R6, 0x35b82c49 ;  /* 0x35b82c4900067802 */ /* 0x002fe20000000f00 */
[----:B------:R-:W-:Y:S02]  /*4390*/  IMAD.MOV.U32 R7, RZ, RZ, -0x4ad6e9a8 ;  /* 0xb5291658ff077424 */ /* 0x000fe400078e00ff */
[----:B------:R1:W-:Y:S01]  /*43a0*/  STL.64 [R1+0xe0], R16 ;  /* 0x0000e01001007387 */ /* 0x0003e20000100a00 */
[----:B--2---:R-:W-:Y:S01]  /*43b0*/  HFMA2.MMA R10, -RZ, RZ, 0.256103515625, 100.0625 ;  /* 0x34195641ff0a7435 */ /* 0x004fe200000001ff */
[----:B------:R-:W-:-:S02]  /*43c0*/  MOV R11, 0xaf6125e8 ;  /* 0xaf6125e8000b7802 */ /* 0x000fc40000000f00 */
[----:B------:R2:W-:Y:S01]  /*43d0*/  STL.64 [R1+0xf8], R12 ;  /* 0x0000f80c01007387 */ /* 0x0005e20000100a00 */
[----:B0-----:R-:W-:Y:S01]  /*43e0*/  MOV R14, 0xb0bbe2c1 ;  /* 0xb0bbe2c1000e7802 */ /* 0x001fe20000000f00 */
[----:B------:R-:W-:Y:S02]  /*43f0*/  IMAD.MOV.U32 R15, RZ, RZ, 0x2b84b13c ;  /* 0x2b84b13cff0f7424 */ /* 0x000fe400078e00ff */
[----:B------:R0:W-:Y:S01]  /*4400*/  STL.64 [R1+0xe8], R6 ;  /* 0x0000e80601007387 */ /* 0x0001e20000100a00 */
[----:B-1----:R-:W-:Y:S01]  /*4410*/  HFMA2.MMA R16, -RZ, RZ, 0.11016845703125, -0.00012719631195068359375 ;  /* 0x2f0d882bff107435 */ /* 0x002fe200000001ff */
[----:B------:R-:W-:Y:S02]  /*4420*/  MOV R17, 0xae74bbc7 ;  /* 0xae74bbc700117802 */ /* 0x000fe40000000f00 */
[----:B------:R1:W-:Y:S01]  /*4430*/  STL.64 [R1+0xf0], R10 ;  /* 0x0000f00a01007387 */ /* 0x0003e20000100a00 */
[----:B--2---:R-:W-:Y:S01]  /*4440*/  HFMA2.MMA R12, -RZ, RZ, -0.045867919921875, 0.000215053558349609375 ;  /* 0xa9df0b0cff0c7435 */ /* 0x004fe200000001ff */
[----:B------:R-:W-:-:S02]  /*4450*/  MOV R13, 0x23ae9da1 ;  /* 0x23ae9da1000d7802 */ /* 0x000fc40000000f00 */
[----:B------:R2:W-:Y:S01]  /*4460*/  STL.64 [R1+0x100], R14 ;  /* 0x0001000e01007387 */ /* 0x0005e20000100a00 */
[----:B0-----:R-:W-:Y:S01]  /*4470*/  HFMA2.MMA R7, -RZ, RZ, -0.029632568359375, 0.25244140625 ;  /* 0xa796340aff077435 */ /* 0x001fe200000001ff */
[----:B------:R-:W-:Y:S02]  /*4480*/  IMAD.MOV.U32 R6, RZ, RZ, 0x2d52aed2 ;  /* 0x2d52aed2ff067424 */ /* 0x000fe400078e00ff */
[----:B------:R0:W-:Y:S01]  /*4490*/  STL.64 [R1+0x108], R16 ;  /* 0x0001081001007387 */ /* 0x0001e20000100a00 */
[----:B-1----:R-:W-:Y:S01]  /*44a0*/  MOV R10, 0xab99f9d0 ;  /* 0xab99f9d0000a7802 */ /* 0x002fe20000000f00 */
[----:B------:R-:W-:Y:S02]  /*44b0*/  IMAD.MOV.U32 R11, RZ, RZ, 0x2b033afb ;  /* 0x2b033afbff0b7424 */ /* 0x000fe400078e00ff */
[----:B------:R1:W-:Y:S01]  /*44c0*/  STL.64 [R1+0x120], R12 ;  /* 0x0001200c01007387 */ /* 0x0003e20000100a00 */
[----:B--2---:R-:W-:Y:S01]  /*44d0*/  HFMA2.MMA R15, -RZ, RZ, 0.7705078125, 1.697265625 ;  /* 0x3a2a3ecaff0f7435 */ /* 0x004fe200000001ff */
        /* <DEDUP_REMOVED lines=8> */
[----:B--2---:R-:W-:Y:S01]  /*4560*/  HFMA2.MMA R6, -RZ, RZ, 0.693359375, 310.75 ;  /* 0x398c5cdbff067435 */ /* 0x004fe200000001ff */
[----:B------:R-:W-:-:S02]  /*4570*/  MOV R7, 0xb89e951d ;  /* 0xb89e951d00077802 */ /* 0x000fc40000000f00 */
[----:B------:R2:W-:Y:S01]  /*4580*/  STL.64 [R1+0x130], R16 ;  /* 0x0001301001007387 */ /* 0x0005e20000100a00 */
[----:B0-----:R-:W-:Y:S01]  /*4590*/  HFMA2.MMA R11, -RZ, RZ, 0.451416015625, -7820 ;  /* 0x3739efa3ff0b7435 */ /* 0x001fe200000001ff */
[----:B------:R-:W-:Y:S02]  /*45a0*/  IMAD.MOV.U32 R10, RZ, RZ, -0x4b7f56af ;  /* 0xb480a951ff0a7424 */ /* 0x000fe400078e00ff */
[----:B------:R0:W-:Y:S01]  /*45b0*/  STL.64 [R1+0x148], R12 ;  /* 0x0001480c01007387 */ /* 0x0001e20000100a00 */
[----:B-1----:R-:W-:Y:S01]  /*45c0*/  HFMA2.MMA R14, -RZ, RZ, -0.09307861328125, 0.000680446624755859375 ;  /* 0xadf51193ff0e7435 */ /* 0x002fe200000001ff */
[----:B------:R-:W-:Y:S02]  /*45d0*/  MOV R15, 0xb43616e8 ;  /* 0xb43616e8000f7802 */ /* 0x000fe40000000f00 */
[----:B------:R1:W-:Y:S01]  /*45e0*/  STL.64 [R1+0x138], R6 ;  /* 0x0001380601007387 */ /* 0x0003e20000100a00 */
[----:B--2---:R-:W-:Y:S01]  /*45f0*/  HFMA2.MMA R17, -RZ, RZ, -0.20751953125, 0.046112060546875 ;  /* 0xb2a429e7ff117435 */ /* 0x004fe200000001ff */
[----:B------:R-:W-:-:S02]  /*4600*/  IMAD.MOV.U32 R16, RZ, RZ, 0x33adef47 ;  /* 0x33adef47ff107424 */ /* 0x000fc400078e00ff */
[----:B------:R2:W-:Y:S01]  /*4610*/  STL.64 [R1+0x140], R10 ;  /* 0x0001400a01007387 */ /* 0x0005e20000100a00 */
[----:B0-----:R-:W-:Y:S01]  /*4620*/  HFMA2.MMA R13, -RZ, RZ, -0.08984375, -0.00161647796630859375 ;  /* 0xadc0969fff0d7435 */ /* 0x001fe200000001ff */
[----:B------:R-:W-:Y:S02]  /*4630*/  IMAD.MOV.U32 R12, RZ, RZ, -0x5785cfd4 ;  /* 0xa87a302cff0c7424 */ /* 0x000fe400078e00ff */
[----:B------:R0:W-:Y:S01]  /*4640*/  STL.64 [R1+0x150], R14 ;  /* 0x0001500e01007387 */ /* 0x0001e20000100a00 */
[----:B-1----:R-:W-:Y:S01]  /*4650*/  MOV R6, 0x2c2861f8 ;  /* 0x2c2861f800067802 */ /* 0x002fe20000000f00 */
[----:B------:R-:W-:Y:S02]  /*4660*/  IMAD.MOV.U32 R7, RZ, RZ, 0x310db352 ;  /* 0x310db352ff077424 */ /* 0x000fe400078e00ff */
[----:B------:R1:W-:Y:S01]  /*4670*/  STL.64 [R1+0x158], R16 ;  /* 0x0001581001007387 */ /* 0x0003e20000100a00 */
[----:B--2---:R-:W-:Y:S01]  /*4680*/  HFMA2.MMA R10, -RZ, RZ, -0.140869140625, 9.405612945556640625e-05 ;  /* 0xb082062aff0a7435 */ /* 0x004fe200000001ff */
[----:B------:R-:W-:-:S02]  /*4690*/  MOV R11, 0x2f6cd8aa ;  /* 0x2f6cd8aa000b7802 */ /* 0x000fc40000000f00 */
[----:B------:R2:W-:Y:S01]  /*46a0*/  STL.64 [R1+0x170], R12 ;  /* 0x0001700c01007387 */ /* 0x0005e20000100a00 */
[----:B0-----:R-:W-:Y:S01]  /*46b0*/  MOV R14, 0x2d2c3ebd ;  /* 0x2d2c3ebd000e7802 */ /* 0x001fe20000000f00 */
[----:B------:R-:W-:Y:S02]  /*46c0*/  IMAD.MOV.U32 R15, RZ, RZ, -0x53e6b8b1 ;  /* 0xac19474fff0f7424 */ /* 0x000fe400078e00ff */
[----:B------:R0:W-:Y:S01]  /*46d0*/  STL.64 [R1+0x160], R6 ;  /* 0x0001600601007387 */ /* 0x0001e20000100a00 */
[----:B-1----:R-:W-:Y:S01]  /*46e0*/  HFMA2.MMA R16, -RZ, RZ, 0.0178070068359375, 0.050018310546875 ;  /* 0x248f2a67ff107435 */ /* 0x002fe200000001ff */
[----:B------:R-:W-:Y:S02]  /*46f0*/  MOV R17, 0x2a6f79fa ;  /* 0x2a6f79fa00117802 */ /* 0x000fe40000000f00 */
[----:B------:R1:W-:Y:S01]  /*4700*/  STL.64 [R1+0x168], R10 ;  /* 0x0001680a01007387 */ /* 0x0003e20000100a00 */
[----:B--2---:R-:W-:Y:S01]  /*4710*/  HFMA2.MMA R12, -RZ, RZ, -0.701171875, -19.3125 ;  /* 0xb99cccd4ff0c7435 */ /* 0x004fe200000001ff */
[----:B------:R-:W-:-:S02]  /*4720*/  MOV R13, 0xb5c47957 ;  /* 0xb5c47957000d7802 */ /* 0x000fc40000000f00 */
[----:B------:R2:W-:Y:S01]  /*4730*/  STL.64 [R1+0x178], R14 ;  /* 0x0001780e01007387 */ /* 0x0005e20000100a00 */
[----:B0-----:R-:W-:Y:S01]  /*4740*/  HFMA2.MMA R7, -RZ, RZ, 0.036865234375, 0.869140625 ;  /* 0x28b83af4ff077435 */ /* 0x001fe200000001ff */
[----:B------:R-:W-:Y:S02]  /*4750*/  IMAD.MOV.U32 R6, RZ, RZ, -0x562d9389 ;  /* 0xa9d26c77ff067424 */ /* 0x000fe400078e00ff */
[----:B------:R0:W-:Y:S01]  /*4760*/  STL.64 [R1+0x180], R16 ;  /* 0x0001801001007387 */ /* 0x0001e20000100a00 */
[----:B-1----:R-:W-:Y:S01]  /*4770*/  MOV R10, 0xba61f058 ;  /* 0xba61f058000a7802 */ /* 0x002fe20000000f00 */
[----:B------:R-:W-:Y:S02]  /*4780*/  IMAD.MOV.U32 R11, RZ, RZ, 0x3a4d87fb ;  /* 0x3a4d87fbff0b7424 */ /* 0x000fe400078e00ff */
[----:B------:R1:W-:Y:S01]  /*4790*/  STL.64 [R1+0x198], R12 ;  /* 0x0001980c01007387 */ /* 0x0003e20000100a00 */
[----:B--2---:R-:W-:Y:S01]  /*47a0*/  HFMA2.MMA R15, -RZ, RZ, -0.5185546875, 12280 ;  /* 0xb82671ffff0f7435 */ /* 0x004fe200000001ff */
        /* <DEDUP_REMOVED lines=8> */
[----:B--2---:R-:W-:Y:S01]  /*4830*/  HFMA2.MMA R6, -RZ, RZ, -0.367919921875, -0.00036716461181640625 ;  /* 0xb5e38e04ff067435 */ /* 0x004fe200000001ff */
[----:B------:R-:W-:-:S02]  /*4840*/  MOV R7, 0x356f1bed ;  /* 0x356f1bed00077802 */ /* 0x000fc40000000f00 */
[----:B------:R2:W-:Y:S01]  /*4850*/  STL.64 [R1+0x1a8], R16 ;  /* 0x0001a81001007387 */ /* 0x0005e20000100a00 */
[----:B0-----:R-:W-:Y:S01]  /*4860*/  HFMA2.MMA R11, -RZ, RZ, 0.0938720703125, 0.00019967555999755859375 ;  /* 0x2e020a8bff0b7435 */ /* 0x001fe200000001ff */
[----:B------:R-:W-:Y:S02]  /*4870*/  IMAD.MOV.U32 R10, RZ, RZ, -0x4b89cc4a ;  /* 0xb47633b6ff0a7424 */ /* 0x000fe400078e00ff */
[----:B------:R0:W-:Y:S01]  /*4880*/  STL.64 [R1+0x1c0], R12 ;  /* 0x0001c00c01007387 */ /* 0x0001e20000100a00 */
[----:B-1----:R-:W-:Y:S01]  /*4890*/  HFMA2.MMA R14, -RZ, RZ, 0.16943359375, -79.5625 ;  /* 0x316cd4f9ff0e7435 */ /* 0x002fe200000001ff */
[----:B------:R-:W-:Y:S02]  /*48a0*/  MOV R15, 0xaa819dd4 ;  /* 0xaa819dd4000f7802 */ /* 0x000fe40000000f00 */
[----:B------:R1:W-:Y:S01]  /*48b0*/  STL.64 [R1+0x1b0], R6 ;  /* 0x0001b00601007387 */ /* 0x0003e20000100a00 */
[----:B--2---:R-:W-:Y:S01]  /*48c0*/  HFMA2.MMA R17, -RZ, RZ, 0.114013671875, -0.0001504421234130859375 ;  /* 0x2f4c88eeff117435 */ /* 0x004fe200000001ff */
[----:B------:R-:W-:-:S02]  /*48d0*/  IMAD.MOV.U32 R16, RZ, RZ, -0x5027586f ;  /* 0xafd8a791ff107424 */ /* 0x000fc400078e00ff */
[----:B------:R2:W-:Y:S01]  /*48e0*/  STL.64 [R1+0x1b8], R10 ;  /* 0x0001b80a01007387 */ /* 0x0005e20000100a00 */
[----:B0-----:R-:W-:Y:S01]  /*48f0*/  HFMA2.MMA R13, -RZ, RZ, -0.01349639892578125, -201.75 ;  /* 0xa2e9da4eff0d7435 */ /* 0x001fe200000001ff */
[----:B------:R-:W-:Y:S02]  /*4900*/  IMAD.MOV.U32 R12, RZ, RZ, 0x2b0a2bbf ;  /* 0x2b0a2bbfff0c7424 */ /* 0x000fe400078e00ff */
[----:B------:R0:W-:Y:S01]  /*4910*/  STL.64 [R1+0x1c8], R14 ;  /* 0x0001c80e01007387 */ /* 0x0001e20000100a00 */
[----:B-1----:R-:W-:Y:S01]  /*4920*/  MOV R6, 0xae3f97d6 ;  /* 0xae3f97d600067802 */ /* 0x002fe20000000f00 */
[----:B------:R-:W-:Y:S02]  /*4930*/  IMAD.MOV.U32 R7, RZ, RZ, 0x26b84405 ;  /* 0x26b84405ff077424 */ /* 0x000fe400078e00ff */
[----:B------:R1:W-:Y:S01]  /*4940*/  STL.64 [R1+0x1d0], R16 ;  /* 0x0001d01001007387 */ /* 0x0003e20000100a00 */
[----:B--2---:R-:W-:Y:S01]  /*4950*/  HFMA2.MMA R10, -RZ, RZ, 0.072509765625, -0.0139923095703125 ;  /* 0x2ca4a32aff0a7435 */ /* 0x004fe200000001ff */
[----:B------:R-:W-:-:S02]  /*4960*/  MOV R11, 0xac173d62 ;  /* 0xac173d62000b7802 */ /* 0x000fc40000000f00 */
[----:B------:R2:W-:Y:S01]  /*4970*/  STL.64 [R1+0x1e8], R12 ;  /* 0x0001e80c01007387 */ /* 0x0005e20000100a00 */
[----:B0-----:R-:W-:Y:S01]  /*4980*/  MOV R14, 0xa96338b8 ;  /* 0xa96338b8000e7802 */ /* 0x001fe20000000f00 */
[----:B------:R-:W-:Y:S02]  /*4990*/  IMAD.MOV.U32 R15, RZ, RZ, -0x464f6baa ;  /* 0xb9b09456ff0f7424 */ /* 0x000fe400078e00ff */
[----:B------:R0:W-:Y:S01]  /*49a0*/  STL.64 [R1+0x1d8], R6 ;  /* 0x0001d80601007387 */ /* 0x0001e20000100a00 */
[----:B-1----:R-:W-:Y:S01]  /*49b0*/  HFMA2.MMA R16, -RZ, RZ, -0.5712890625, 0.8759765625 ;  /* 0xb8923b02ff107435 */ /* 0x002fe200000001ff */
[----:B------:R-:W-:Y:S02]  /*49c0*/  MOV R17, 0x39915f44 ;  /* 0x39915f4400117802 */ /* 0x000fe40000000f00 */
[----:B------:R1:W-:Y:S01]  /*49d0*/  STL.64 [R1+0x1e0], R10 ;  /* 0x0001e00a01007387 */ /* 0x0003e20000100a00 */
[----:B--2---:R-:W-:Y:S01]  /*49e0*/  HFMA2.MMA R12, -RZ, RZ, 0.43896484375, -0.00010782480239868164062 ;  /* 0x37068711ff0c7435 */ /* 0x004fe200000001ff */
[----:B------:R-:W-:-:S02]  /*49f0*/  MOV R13, 0xb619c759 ;  /* 0xb619c759000d7802 */ /* 0x000fc40000000f00 */
[----:B------:R2:W-:Y:S01]  /*4a00*/  STL.64 [R1+0x1f0], R14 ;  /* 0x0001f00e01007387 */ /* 0x0005e20000100a00 */
[----:B0-----:R-:W-:Y:S01]  /*4a10*/  HFMA2.MMA R7, -RZ, RZ, 0.5693359375, -0.000445842742919921875 ;  /* 0x388e8f4eff077435 */ /* 0x001fe200000001ff */
[----:B------:R-:W-:Y:S02]  /*4a20*/  IMAD.MOV.U32 R6, RZ, RZ, -0x46aefdea ;  /* 0xb9510216ff067424 */ /* 0x000fe400078e00ff */
[----:B------:R0:W-:Y:S01]  /*4a30*/  STL.64 [R1+0x1f8], R16 ;  /* 0x0001f81001007387 */ /* 0x0001e20000100a00 */
[----:B-1----:R-:W-:Y:S01]  /*4a40*/  MOV R10, 0x34185ee8 ;  /* 0x34185ee8000a7802 */ /* 0x002fe20000000f00 */
[----:B------:R-:W-:Y:S02]  /*4a50*/  IMAD.MOV.U32 R11, RZ, RZ, -0x489bee02 ;  /* 0xb76411feff0b7424 */ /* 0x000fe400078e00ff */
[----:B------:R1:W-:Y:S01]  /*4a60*/  STL.64 [R1+0x210], R12 ;  /* 0x0002100c01007387 */ /* 0x0003e20000100a00 */
[----:B--2---:R-:W-:Y:S01]  /*4a70*/  HFMA2.MMA R15, -RZ, RZ, 0.29541015625, 0.0001986026763916015625 ;  /* 0x34ba0a82ff0f7435 */ /* 0x004fe200000001ff */
        /* <DEDUP_REMOVED lines=8> */
[----:B--2---:R-:W-:Y:S01]  /*4b00*/  HFMA2.MMA R6, -RZ, RZ, -0.03619384765625, 0.00014913082122802734375 ;  /* 0xa8a208e3ff067435 */ /* 0x004fe200000001ff */
[----:B------:R-:W-:-:S02]  /*4b10*/  MOV R7, 0xb1d8ade0 ;  /* 0xb1d8ade000077802 */ /* 0x000fc40000000f00 */
[----:B------:R2:W-:Y:S01]  /*4b20*/  STL.64 [R1+0x220], R16 ;  /* 0x0002201001007387 */ /* 0x0005e20000100a00 */
[----:B0-----:R-:W-:Y:S01]  /*4b30*/  HFMA2.MMA R11, -RZ, RZ, -0.1356201171875, -0.00011593103408813476562 ;  /* 0xb0578799ff0b7435 */ /* 0x001fe200000001ff */
[----:B------:R-:W-:Y:S02]  /*4b40*/  IMAD.MOV.U32 R10, RZ, RZ, 0x315951d7 ;  /* 0x315951d7ff0a7424 */ /* 0x000fe400078e00ff */
[----:B------:R0:W-:Y:S01]  /*4b50*/  STL.64 [R1+0x238], R12 ;  /* 0x0002380c01007387 */ /* 0x0001e20000100a00 */
[----:B-1----:R-:W-:Y:S01]  /*4b60*/  HFMA2.MMA R14, -RZ, RZ, -0.0980224609375, -1.0073184967041015625e-05 ;  /* 0xae4680a9ff0e7435 */ /* 0x002fe200000001ff */
[----:B------:R-:W-:Y:S02]  /*4b70*/  MOV R15, 0x2d3dfaf5 ;  /* 0x2d3dfaf5000f7802 */ /* 0x000fe40000000f00 */
[----:B------:R1:W-:Y:S01]  /*4b80*/  STL.64 [R1+0x228], R6 ;  /* 0x0002280601007387 */ /* 0x0003e20000100a00 */
[----:B--2---:R-:W-:Y:S01]  /*4b90*/  HFMA2.MMA R17, -RZ, RZ, -0.05987548828125, 3760 ;  /* 0xabaa6b58ff117435 */ /* 0x004fe200000001ff */
[----:B------:R-:W-:-:S02]  /*4ba0*/  IMAD.MOV.U32 R16, RZ, RZ, -0x5bd72013 ;  /* 0xa428dfedff107424 */ /* 0x000fc400078e00ff */
[----:B------:R2:W-:Y:S01]  /*4bb0*/  STL.64 [R1+0x230], R10 ;  /* 0x0002300a01007387 */ /* 0x0005e20000100a00 */
[----:B0-----:R-:W-:Y:S01]  /*4bc0*/  HFMA2.MMA R13, -RZ, RZ, 0.3330078125, 0.00890350341796875 ;  /* 0x3554208fff0d7435 */ /* 0x001fe200000001ff */
[----:B------:R-:W-:Y:S02]  /*4bd0*/  IMAD.MOV.U32 R12, RZ, RZ, 0x398e04a8 ;  /* 0x398e04a8ff0c7424 */ /* 0x000fe400078e00ff */
[----:B------:R0:W-:Y:S01]  /*4be0*/  STL.64 [R1+0x240], R14 ;  /* 0x0002400e01007387 */ /* 0x0001e20000100a00 */
[----:B-1----:R-:W-:Y:S01]  /*4bf0*/  MOV R6, 0x2b1fe612 ;  /* 0x2b1fe61200067802 */ /* 0x002fe20000000f00 */
[----:B------:R-:W-:Y:S02]  /*4c00*/  IMAD.MOV.U32 R7, RZ, RZ, -0x55ead275 ;  /* 0xaa152d8bff077424 */ /* 0x000fe400078e00ff */
[----:B------:R1:W-:Y:S01]  /*4c10*/  STL.64 [R1+0x248], R16 ;  /* 0x0002481001007387 */ /* 0x0003e20000100a00 */
[----:B--2---:R-:W-:Y:S01]  /*4c20*/  HFMA2.MMA R10, -RZ, RZ, 0.75537109375, 7.47265625 ;  /* 0x3a0b4779ff0a7435 */ /* 0x004fe200000001ff */
[----:B------:R-:W-:-:S02]  /*4c30*/  MOV R11, 0xba1b3b9e ;  /* 0xba1b3b9e000b7802 */ /* 0x000fc40000000f00 */
[----:B------:R2:W-:Y:S01]  /*4c40*/  STL.64 [R1+0x260], R12 ;  /* 0x0002600c01007387 */ /* 0x0005e20000100a00 */
[----:B0-----:R-:W-:Y:S01]  /*4c50*/  MOV R14, 0xb8ab004a ;  /* 0xb8ab004a000e7802 */ /* 0x001fe20000000f00 */
[----:B------:R-:W-:Y:S02]  /*4c60*/  IMAD.MOV.U32 R15, RZ, RZ, 0x386b5efc ;  /* 0x386b5efcff0f7424 */ /* 0x000fe400078e00ff */
[----:B------:R0:W-:Y:S01]  /*4c70*/  STL.64 [R1+0x250], R6 ;  /* 0x0002500601007387 */ /* 0x0001e20000100a00 */
[----:B-1----:R-:W-:Y:S01]  /*4c80*/  HFMA2.MMA R16, -RZ, RZ, -0.474853515625, -2.73828125 ;  /* 0xb799c17aff107435 */ /* 0x002fe200000001ff */
[----:B------:R-:W-:Y:S02]  /*4c90*/  MOV R17, 0xb153a122 ;  /* 0xb153a12200117802 */ /* 0x000fe40000000f00 */
[----:B------:R1:W-:Y:S01]  /*4ca0*/  STL.64 [R1+0x258], R10 ;  /* 0x0002580a01007387 */ /* 0x0003e20000100a00 */
[----:B--2---:R-:W-:Y:S01]  /*4cb0*/  HFMA2.MMA R12, -RZ, RZ, -0.2418212890625, -0.00189113616943359375 ;  /* 0xb3bd97bfff0c7435 */ /* 0x004fe200000001ff */
[----:B------:R-:W-:-:S02]  /*4cc0*/  MOV R13, 0x334bbc63 ;  /* 0x334bbc63000d7802 */ /* 0x000fc40000000f00 */
[----:B------:R2:W-:Y:S01]  /*4cd0*/  STL.64 [R1+0x268], R14 ;  /* 0x0002680e01007387 */ /* 0x0005e20000100a00 */
[----:B0-----:R-:W-:Y:S01]  /*4ce0*/  HFMA2.MMA R7, -RZ, RZ, -0.376953125, 0.066162109375 ;  /* 0xb6082c3cff077435 */ /* 0x001fe200000001ff */
[----:B------:R-:W-:Y:S02]  /*4cf0*/  IMAD.MOV.U32 R6, RZ, RZ, 0x36688aea ;  /* 0x36688aeaff067424 */ /* 0x000fe400078e00ff */
[----:B------:R0:W-:Y:S01]  /*4d00*/  STL.64 [R1+0x270], R16 ;  /* 0x0002701001007387 */ /* 0x0001e20000100a00 */
[----:B-1----:R-:W-:Y:S01]  /*4d10*/  MOV R10, 0x351b6448 ;  /* 0x351b6448000a7802 */ /* 0x002fe20000000f00 */
[----:B------:R-:W-:Y:S02]  /*4d20*/  IMAD.MOV.U32 R11, RZ, RZ, 0x2a83a738 ;  /* 0x2a83a738ff0b7424 */ /* 0x000fe400078e00ff */
[----:B------:R1:W-:Y:S01]  /*4d30*/  STL.64 [R1+0x288], R12 ;  /* 0x0002880c01007387 */ /* 0x0003e20000100a00 */
[----:B--2---:R-:W-:Y:S01]  /*4d40*/  HFMA2.MMA R15, -RZ, RZ, 0.04498291015625, -5.83203125 ;  /* 0x29c2c5d5ff0f7435 */ /* 0x004fe200000001ff */
        /* <DEDUP_REMOVED lines=8> */
[----:B--2---:R-:W-:Y:S01]  /*4dd0*/  HFMA2.MMA R6, -RZ, RZ, 0.11602783203125, 45856 ;  /* 0x2f6d7999ff067435 */ /* 0x004fe200000001ff */
[----:B------:R-:W-:-:S02]  /*4de0*/  MOV R7, 0xa65b6fba ;  /* 0xa65b6fba00077802 */ /* 0x000fc40000000f00 */
[----:B------:R2:W-:Y:S01]  /*4df0*/  STL.64 [R1+0x298], R16 ;  /* 0x0002981001007387 */ /* 0x0005e20000100a00 */
[----:B0-----:R-:W-:Y:S01]  /*4e00*/  HFMA2.MMA R11, -RZ, RZ, 0.08428955078125, -213.875 ;  /* 0x2d65daafff0b7435 */ /* 0x001fe200000001ff */
[----:B------:R-:W-:Y:S02]  /*4e10*/  IMAD.MOV.U32 R10, RZ, RZ, -0x5215ac74 ;  /* 0xadea538cff0a7424 */ /* 0x000fe400078e00ff */
[----:B------:R0:W-:Y:S01]  /*4e20*/  STL.64 [R1+0x2b0], R12 ;  /* 0x0002b00c01007387 */ /* 0x0001e20000100a00 */
[----:B-1----:R-:W-:Y:S01]  /*4e30*/  HFMA2.MMA R14, -RZ, RZ, 0.053192138671875, -1.634765625 ;  /* 0x2acfbe8aff0e7435 */ /* 0x002fe200000001ff */
[----:B------:R-:W-:Y:S02]  /*4e40*/  MOV R15, 0x39b48c3d ;  /* 0x39b48c3d000f7802 */ /* 0x000fe40000000f00 */
[----:B------:R1:W-:Y:S01]  /*4e50*/  STL.64 [R1+0x2a0], R6 ;  /* 0x0002a00601007387 */ /* 0x0003e20000100a00 */
[----:B--2---:R-:W-:Y:S01]  /*4e60*/  HFMA2.MMA R17, -RZ, RZ, -0.71044921875, -0.0028133392333984375 ;  /* 0xb9af99c3ff117435 */ /* 0x004fe200000001ff */
[----:B------:R-:W-:-:S02]  /*4e70*/  IMAD.MOV.U32 R16, RZ, RZ, 0x3858ebaf ;  /* 0x3858ebafff107424 */ /* 0x000fc400078e00ff */
[----:B------:R2:W-:Y:S01]  /*4e80*/  STL.64 [R1+0x2a8], R10 ;  /* 0x0002a80a01007387 */ /* 0x0005e20000100a00 */
[----:B0-----:R-:W-:Y:S01]  /*4e90*/  HFMA2.MMA R13, -RZ, RZ, 0.42236328125, 0.24755859375 ;  /* 0x36c233ecff0d7435 */ /* 0x001fe200000001ff */
[----:B------:R-:W-:Y:S02]  /*4ea0*/  IMAD.MOV.U32 R12, RZ, RZ, -0x4866cb75 ;  /* 0xb799348bff0c7424 */ /* 0x000fe400078e00ff */
[----:B------:R0:W-:Y:S01]  /*4eb0*/  STL.64 [R1+0x2b8], R14 ;  /* 0x0002b80e01007387 */ /* 0x0001e20000100a00 */
[----:B-1----:R-:W-:Y:S01]  /*4ec0*/  MOV R6, 0x3993775b ;  /* 0x3993775b00067802 */ /* 0x002fe20000000f00 */
[----:B------:R-:W-:Y:S02]  /*4ed0*/  IMAD.MOV.U32 R7, RZ, RZ, -0x4719cdec ;  /* 0xb8e63214ff077424 */ /* 0x000fe400078e00ff */
[----:B------:R1:W-:Y:S01]  /*4ee0*/  STL.64 [R1+0x2c0], R16 ;  /* 0x0002c01001007387 */ /* 0x0003e20000100a00 */
[----:B--2---:R-:W-:Y:S01]  /*4ef0*/  HFMA2.MMA R10, -RZ, RZ, -0.251953125, -24.875 ;  /* 0xb408ce38ff0a7435 */ /* 0x004fe200000001ff */
[----:B------:R-:W-:-:S02]  /*4f00*/  MOV R11, 0x37e8bcc2 ;  /* 0x37e8bcc2000b7802 */ /* 0x000fc40000000f00 */
[----:B------:R2:W-:Y:S01]  /*4f10*/  STL.64 [R1+0x2d8], R12 ;  /* 0x0002d80c01007387 */ /* 0x0005e20000100a00 */
[----:B0-----:R-:W-:Y:S01]  /*4f20*/  MOV R14, 0x3007c16d ;  /* 0x3007c16d000e7802 */ /* 0x001fe20000000f00 */
[----:B------:R-:W-:Y:S02]  /*4f30*/  IMAD.MOV.U32 R15, RZ, RZ, -0x4a71ca99 ;  /* 0xb58e3567ff0f7424 */ /* 0x000fe400078e00ff */
[----:B------:R0:W-:Y:S01]  /*4f40*/  STL.64 [R1+0x2c8], R6 ;  /* 0x0002c80601007387 */ /* 0x0001e20000100a00 */
[----:B-1----:R-:W-:Y:S01]  /*4f50*/  HFMA2.MMA R16, -RZ, RZ, 0.321533203125, -0.00016295909881591796875 ;  /* 0x35258957ff107435 */ /* 0x002fe200000001ff */
[----:B------:R-:W-:Y:S02]  /*4f60*/  MOV R17, 0xb43c94bc ;  /* 0xb43c94bc00117802 */ /* 0x000fe40000000f00 */
[----:B------:R1:W-:Y:S01]  /*4f70*/  STL.64 [R1+0x2d0], R10 ;  /* 0x0002d00a01007387 */ /* 0x0003e20000100a00 */
[----:B--2---:R-:W-:Y:S01]  /*4f80*/  HFMA2.MMA R12, -RZ, RZ, -0.016387939453125, -55616 ;  /* 0xa432facaff0c7435 */ /* 0x004fe200000001ff */
[----:B------:R-:W-:-:S02]  /*4f90*/  MOV R13, 0xb012746d ;  /* 0xb012746d000d7802 */ /* 0x000fc40000000f00 */
[----:B------:R2:W-:Y:S01]  /*4fa0*/  STL.64 [R1+0x2e0], R14 ;  /* 0x0002e00e01007387 */ /* 0x0005e20000100a00 */
[----:B0-----:R-:W-:Y:S01]  /*4fb0*/  HFMA2.MMA R7, -RZ, RZ, 0.2156982421875, -0.0001523494720458984375 ;  /* 0x32e788feff077435 */ /* 0x001fe200000001ff */
[----:B------:R-:W-:Y:S02]  /*4fc0*/  IMAD.MOV.U32 R6, RZ, RZ, -0x54496689 ;  /* 0xabb69977ff067424 */ /* 0x000fe400078e00ff */
[----:B------:R0:W-:Y:S01]  /*4fd0*/  STL.64 [R1+0x2e8], R16 ;  /* 0x0002e81001007387 */ /* 0x0001e20000100a00 */
[----:B-1----:R-:W-:Y:S01]  /*4fe0*/  MOV R10, 0xb27a7446 ;  /* 0xb27a7446000a7802 */ /* 0x002fe20000000f00 */
[----:B------:R-:W-:Y:S02]  /*4ff0*/  IMAD.MOV.U32 R11, RZ, RZ, 0x31859418 ;  /* 0x31859418ff0b7424 */ /* 0x000fe400078e00ff */
[----:B------:R1:W-:Y:S01]  /*5000*/  STL.64 [R1+0x300], R12 ;  /* 0x0003000c01007387 */ /* 0x0003e20000100a00 */
[----:B--2---:R-:W-:Y:S01]  /*5010*/  HFMA2.MMA R15, -RZ, RZ, -0.10308837890625, -109.3125 ;  /* 0xae99d6d5ff0f7435 */ /* 0x004fe200000001ff */
        /* <DEDUP_REMOVED lines=8> */
[----:B--2---:R-:W-:Y:S01]  /*50a0*/  HFMA2.MMA R6, -RZ, RZ, -0.0718994140625, -4320 ;  /* 0xac9aec38ff067435 */ /* 0x004fe200000001ff */
[----:B------:R-:W-:-:S02]  /*50b0*/  MOV R7, 0x2b98eb50 ;  /* 0x2b98eb5000077802 */ /* 0x000fc40000000f00 */
[----:B------:R2:W-:Y:S01]  /*50c0*/  STL.64 [R1+0x310], R16 ;  /* 0x0003101001007387 */ /* 0x0005e20000100a00 */
[----:B0-----:R-:W-:Y:S01]  /*50d0*/  HFMA2.MMA R11, -RZ, RZ, 0.794921875, 0.00070858001708984375 ;  /* 0x3a5c11ceff0b7435 */ /* 0x001fe200000001ff */
[----:B------:R-:W-:Y:S02]  /*50e0*/  IMAD.MOV.U32 R10, RZ, RZ, -0x45d4eb26 ;  /* 0xba2b14daff0a7424 */ /* 0x000fe400078e00ff */
[----:B------:R0:W-:Y:S01]  /*50f0*/  STL.64 [R1+0x328], R12 ;  /* 0x0003280c01007387 */ /* 0x0001e20000100a00 */
[----:B-1----:R-:W-:Y:S01]  /*5100*/  HFMA2.MMA R14, -RZ, RZ, 0.6474609375, -0.000142574310302734375 ;  /* 0x392e88acff0e7435 */ /* 0x002fe200000001ff */
[----:B------:R-:W-:Y:S02]  /*5110*/  MOV R15, 0xb9060b7e ;  /* 0xb9060b7e000f7802 */ /* 0x000fe40000000f00 */
[----:B------:R1:W-:Y:S01]  /*5120*/  STL.64 [R1+0x318], R6 ;  /* 0x0003180601007387 */ /* 0x0003e20000100a00 */
[----:B--2---:R-:W-:Y:S01]  /*5130*/  HFMA2.MMA R17, -RZ, RZ, 0.17529296875, -0.0038089752197265625 ;  /* 0x319c9bcdff117435 */ /* 0x004fe200000001ff */
[----:B------:R-:W-:-:S02]  /*5140*/  IMAD.MOV.U32 R16, RZ, RZ, 0x384231bf ;  /* 0x384231bfff107424 */ /* 0x000fc400078e00ff */
[----:B------:R2:W-:Y:S01]  /*5150*/  STL.64 [R1+0x320], R10 ;  /* 0x0003200a01007387 */ /* 0x0005e20000100a00 */
[----:B0-----:R-:W-:Y:S01]  /*5160*/  HFMA2.MMA R13, -RZ, RZ, -0.27587890625, -19.78125 ;  /* 0xb46accf2ff0d7435 */ /* 0x001fe200000001ff */
[----:B------:R-:W-:Y:S02]  /*5170*/  IMAD.MOV.U32 R12, RZ, RZ, 0x34ca97cc ;  /* 0x34ca97ccff0c7424 */ /* 0x000fe400078e00ff */
[----:B------:R0:W-:Y:S01]  /*5180*/  STL.64 [R1+0x330], R14 ;  /* 0x0003300e01007387 */ /* 0x0001e20000100a00 */
[----:B-1----:R-:W-:Y:S01]  /*5190*/  MOV R6, 0xb731c258 ;  /* 0xb731c25800067802 */ /* 0x002fe20000000f00 */
[----:B------:R-:W-:Y:S02]  /*51a0*/  IMAD.MOV.U32 R7, RZ, RZ, 0x36e39c79 ;  /* 0x36e39c79ff077424 */ /* 0x000fe400078e00ff */
[----:B------:R1:W-:Y:S01]  /*51b0*/  STL.64 [R1+0x338], R16 ;  /* 0x0003381001007387 */ /* 0x0003e20000100a00 */
[----:B--2---:R-:W-:Y:S01]  /*51c0*/  HFMA2.MMA R10, -RZ, RZ, -0.378173828125, 7572 ;  /* 0xb60d6f65ff0a7435 */ /* 0x004fe200000001ff */
[----:B------:R-:W-:-:S02]  /*51d0*/  MOV R11, 0xad9769e1 ;  /* 0xad9769e1000b7802 */ /* 0x000fc40000000f00 */
[----:B------:R2:W-:Y:S01]  /*51e0*/  STL.64 [R1+0x350], R12 ;  /* 0x0003500c01007387 */ /* 0x0005e20000100a00 */
[----:B0-----:R-:W-:Y:S01]  /*51f0*/  MOV R14, 0x33859412 ;  /* 0x33859412000e7802 */ /* 0x001fe20000000f00 */
[----:B------:R-:W-:Y:S02]  /*5200*/  IMAD.MOV.U32 R15, RZ, RZ, 0x263e2a76 ;  /* 0x263e2a76ff0f7424 */ /* 0x000fe400078e00ff */
[----:B------:R0:W-:Y:S01]  /*5210*/  STL.64 [R1+0x340], R6 ;  /* 0x0003400601007387 */ /* 0x0001e20000100a00 */
[----:B-1----:R-:W-:Y:S01]  /*5220*/  HFMA2.MMA R16, -RZ, RZ, -0.19189453125, -3.482421875 ;  /* 0xb224c2f7ff107435 */ /* 0x002fe200000001ff */
[----:B------:R-:W-:Y:S02]  /*5230*/  MOV R17, 0x31b31feb ;  /* 0x31b31feb00117802 */ /* 0x000fe40000000f00 */
[----:B------:R1:W-:Y:S01]  /*5240*/  STL.64 [R1+0x348], R10 ;  /* 0x0003480a01007387 */ /* 0x0003e20000100a00 */
[----:B--2---:R-:W-:Y:S01]  /*5250*/  HFMA2.MMA R12, -RZ, RZ, 0.09210205078125, 635.5 ;  /* 0x2de560f7ff0c7435 */ /* 0x004fe200000001ff */
[----:B------:R-:W-:-:S02]  /*5260*/  MOV R13, 0xa2bbcda5 ;  /* 0xa2bbcda5000d7802 */ /* 0x000fc40000000f00 */
[----:B------:R2:W-:Y:S01]  /*5270*/  STL.64 [R1+0x358], R14 ;  /* 0x0003580e01007387 */ /* 0x0005e20000100a00 */
[----:B0-----:R-:W-:Y:S01]  /*5280*/  HFMA2.MMA R7, -RZ, RZ, 0.0238494873046875, 0.0089569091796875 ;  /* 0x261b2096ff077435 */ /* 0x001fe200000001ff */
[----:B------:R-:W-:Y:S02]  /*5290*/  IMAD.MOV.U32 R6, RZ, RZ, -0x4f3fb378 ;  /* 0xb0c04c88ff067424 */ /* 0x000fe400078e00ff */
[----:B------:R0:W-:Y:S01]  /*52a0*/  STL.64 [R1+0x360], R16 ;  /* 0x0003601001007387 */ /* 0x0001e20000100a00 */
[----:B-1----:R-:W-:Y:S01]  /*52b0*/  MOV R10, 0x2f563c98 ;  /* 0x2f563c98000a7802 */ /* 0x002fe20000000f00 */
[----:B------:R-:W-:Y:S02]  /*52c0*/  IMAD.MOV.U32 R11, RZ, RZ, -0x51214c70 ;  /* 0xaedeb390ff0b7424 */ /* 0x000fe400078e00ff */
[----:B------:R1:W-:Y:S01]  /*52d0*/  STL.64 [R1+0x378], R12 ;  /* 0x0003780c01007387 */ /* 0x0003e20000100a00 */
[----:B--2---:R-:W-:Y:S01]  /*52e0*/  HFMA2.MMA R15, -RZ, RZ, -0.763671875, 8164 ;  /* 0xba1c6ff9ff0f7435 */ /* 0x004fe200000001ff */
[----:B------:R-:W-:-:S02]  /*52f0*/  IMAD.MOV.U32 R14, RZ, RZ, -0x5392b4cf ;  /* 0xac6d4b31ff0e7424 */ /* 0x000fc400078e00ff */
[----:B------:R2:W-:Y:S01]  /*5300*/  STL.64 [R1+0x368], R6 ;  /* 0x0003680601007387 */ /* 0x0005e20000100a00 */
[----:B0-----:R-:W-:Y:S01]  /*5310*/  MOV R16, 0xb89718fd ;  /* 0xb89718fd00107802 */ /* 0x001fe20000000f00 */
[----:B------:R-:W-:Y:S02]  /*5320*/  IMAD.MOV.U32 R17, RZ, RZ, 0x3a31cb4e ;  /* 0x3a31cb4eff117424 */ /* 0x000fe400078e00ff */
[----:B------:R0:W-:Y:S01]  /*5330*/  STL.64 [R1+0x370], R10 ;  /* 0x0003700a01007387 */ /* 0x0001e20000100a00 */
[----:B-1----:R-:W-:Y:S01]  /*5340*/  MOV R12, 0x38800900 ;  /* 0x38800900000c7802 */ /* 0x002fe20000000f00 */
[----:B------:R-:W-:Y:S02]  /*5350*/  IMAD.MOV.U32 R13, RZ, RZ, -0x484f381a ;  /* 0xb7b0c7e6ff0d7424 */ /* 0x000fe400078e00ff */
[----:B------:R1:W-:Y:S01]  /*5360*/  STL.64 [R1+0x380], R14 ;  /* 0x0003800e01007387 */ /* 0x0003e20000100a00 */
[----:B--2---:R-:W-:Y:S01]  /*5370*/  HFMA2.MMA R6, -RZ, RZ, -0.76904296875, -30.296875 ;  /* 0xba27cf93ff067435 */ /* 0x004fe200000001ff */
[----:B------:R-:W-:-:S02]  /*5380*/  MOV R7, 0x39917d90 ;  /* 0x39917d9000077802 */ /* 0x000fc40000000f00 */
[----:B------:R2:W-:Y:S01]  /*5390*/  STL.64 [R1+0x388], R16 ;  /* 0x0003881001007387 */ /* 0x0005e20000100a00 */
[----:B0-----:R-:W-:Y:S01]  /*53a0*/  HFMA2.MMA R11, -RZ, RZ, -0.58642578125, -64.125 ;  /* 0xb8b1d402ff0b7435 */ /* 0x001fe200000001ff */
[----:B------:R-:W-:Y:S02]  /*53b0*/  IMAD.MOV.U32 R10, RZ, RZ, 0x3443638e ;  /* 0x3443638eff0a7424 */ /* 0x000fe400078e00ff */
[----:B------:R0:W-:Y:S01]  /*53c0*/  STL.64 [R1+0x3a0], R12 ;  /* 0x0003a00c01007387 */ /* 0x0001e20000100a00 */
[----:B-1----:R-:W-:Y:S01]  /*53d0*/  HFMA2.MMA R14, -RZ, RZ, -0.1390380859375, -1.1861324310302734375e-05 ;  /* 0xb07380c7ff0e7435 */ /* 0x002fe200000001ff */
[----:B------:R-:W-:Y:S02]  /*53e0*/  MOV R15, 0x3697f31f ;  /* 0x3697f31f000f7802 */ /* 0x000fe40000000f00 */
[----:B------:R1:W-:Y:S01]  /*53f0*/  STL.64 [R1+0x390], R6 ;  /* 0x0003900601007387 */ /* 0x0003e20000100a00 */
[----:B--2---:R-:W-:Y:S01]  /*5400*/  HFMA2.MMA R17, -RZ, RZ, 0.338134765625, -3.265625 ;  /* 0x3569c288ff117435 */ /* 0x004fe200000001ff */
[----:B------:R-:W-:-:S02]  /*5410*/  IMAD.MOV.U32 R16, RZ, RZ, -0x49c13963 ;  /* 0xb63ec69dff107424 */ /* 0x000fc400078e00ff */
[----:B------:R2:W-:Y:S01]  /*5420*/  STL.64 [R1+0x398], R10 ;  /* 0x0003980a01007387 */ /* 0x0005e20000100a00 */
[----:B0-----:R-:W-:Y:S01]  /*5430*/  HFMA2.MMA R13, -RZ, RZ, 0.1724853515625, -1513 ;  /* 0x3185e5e9ff0d7435 */ /* 0x001fe200000001ff */
[----:B------:R-:W-:Y:S02]  /*5440*/  IMAD.MOV.U32 R12, RZ, RZ, -0x57c7c94e ;  /* 0xa83836b2ff0c7424 */ /* 0x000fe400078e00ff */
[----:B------:R0:W-:Y:S01]  /*5450*/  STL.64 [R1+0x3a8], R14 ;  /* 0x0003a80e01007387 */ /* 0x0001e20000100a00 */
[----:B-1----:R-:W-:Y:S01]  /*5460*/  MOV R6, 0x2c81c80c ;  /* 0x2c81c80c00067802 */ /* 0x002fe20000000f00 */
[----:B------:R-:W-:Y:S02]  /*5470*/  IMAD.MOV.U32 R7, RZ, RZ, -0x4bdb3cd3 ;  /* 0xb424c32dff077424 */ /* 0x000fe400078e00ff */
[----:B------:R1:W-:Y:S01]  /*5480*/  STL.64 [R1+0x3b0], R16 ;  /* 0x0003b01001007387 */ /* 0x0003e20000100a00 */
[----:B--2---:R-:W-:Y:S01]  /*5490*/  HFMA2.MMA R10, -RZ, RZ, 0.241943359375, 47.40625 ;  /* 0x33be51edff0a7435 */ /* 0x004fe200000001ff */
[----:B------:R-:W-:-:S02]  /*54a0*/  MOV R11, 0xb2d855fd ;  /* 0xb2d855fd000b7802 */ /* 0x000fc40000000f00 */
[----:B------:R2:W-:Y:S01]  /*54b0*/  STL.64 [R1+0x3c8], R12 ;  /* 0x0003c80c01007387 */ /* 0x0005e20000100a00 */
[----:B0-----:R-:W-:Y:S01]  /*54c0*/  MOV R14, 0xb11225d7 ;  /* 0xb11225d7000e7802 */ /* 0x001fe20000000f00 */
[----:B------:R-:W-:Y:S02]  /*54d0*/  IMAD.MOV.U32 R15, RZ, RZ, 0x301db2a5 ;  /* 0x301db2a5ff0f7424 */ /* 0x000fe400078e00ff */
[----:B------:R0:W-:Y:S01]  /*54e0*/  STL.64 [R1+0x3b8], R6 ;  /* 0x0003b80601007387 */ /* 0x0001e20000100a00 */
[----:B-1----:R-:W-:Y:S01]  /*54f0*/  HFMA2.MMA R16, -RZ, RZ, -0.0085296630859375, -367.25 ;  /* 0xa05eddbdff107435 */ /* 0x002fe200000001ff */
[----:B------:R-:W-:Y:S02]  /*5500*/  MOV R17, 0xaeb1f868 ;  /* 0xaeb1f86800117802 */ /* 0x000fe40000000f00 */
[----:B------:R1:W-:Y:S01]  /*5510*/  STL.64 [R1+0x3c0], R10 ;  /* 0x0003c00a01007387 */ /* 0x0003e20000100a00 */
[----:B--2---:R-:W-:Y:S01]  /*5520*/  HFMA2.MMA R12, -RZ, RZ, 0.82080078125, 184 ;  /* 0x3a9159c0ff0c7435 */ /* 0x004fe200000001ff */
[----:B------:R-:W-:-:S02]  /*5530*/  MOV R13, 0x35854f7b ;  /* 0x35854f7b000d7802 */ /* 0x000fc40000000f00 */
[----:B------:R2:W-:Y:S01]  /*5540*/  STL.64 [R1+0x3d0], R14 ;  /* 0x0003d00e01007387 */ /* 0x0005e20000100a00 */
[----:B0-----:R-:W-:Y:S01]  /*5550*/  HFMA2.MMA R7, -RZ, RZ, -0.08209228515625, -0.0003426074981689453125 ;  /* 0xad418d9dff077435 */ /* 0x001fe200000001ff */
[----:B------:R-:W-:Y:S02]  /*5560*/  IMAD.MOV.U32 R6, RZ, RZ, 0x2e3a66b4 ;  /* 0x2e3a66b4ff067424 */ /* 0x000fe400078e00ff */
[----:B------:R0:W-:Y:S01]  /*5570*/  STL.64 [R1+0x3d8], R16 ;  /* 0x0003d81001007387 */ /* 0x0001e20000100a00 */
[----:B-1----:R-:W-:Y:S01]  /*5580*/  MOV R10, 0x3aaea573 ;  /* 0x3aaea573000a7802 */ /* 0x002fe20000000f00 */
[----:B------:R-:W-:Y:S02]  /*5590*/  IMAD.MOV.U32 R11, RZ, RZ, -0x4505121b ;  /* 0xbafaede5ff0b7424 */ /* 0x000fe400078e00ff */
[----:B------:R1:W-:Y:S01]  /*55a0*/  STL.64 [R1+0x3f0], R12 ;  /* 0x0003f00c01007387 */ /* 0x0003e20000100a00 */
[----:B--2---:R-:W-:Y:S01]  /*55b0*/  HFMA2.MMA R15, -RZ, RZ, 0.734375, 0.000367641448974609375 ;  /* 0x39e00e06ff0f7435 */ /* 0x004fe200000001ff */
        /* <DEDUP_REMOVED lines=8> */
[----:B--2---:R-:W-:Y:S01]  /*5640*/  HFMA2.MMA R6, -RZ, RZ, 0.52978515625, -7944 ;  /* 0x383defc2ff067435 */ /* 0x004fe200000001ff */
[----:B------:R-:W-:-:S02]  /*5650*/  MOV R7, 0xb803287c ;  /* 0xb803287c00077802 */ /* 0x000fc40000000f00 */
[----:B------:R2:W-:Y:S01]  /*5660*/  STL.64 [R1+0x400], R16 ;  /* 0x0004001001007387 */ /* 0x0005e20000100a00 */
[----:B0-----:R-:W-:Y:S01]  /*5670*/  HFMA2.MMA R11, -RZ, RZ, 0.09893798828125, 7.9572200775146484375e-05 ;  /* 0x2e550537ff0b7435 */ /* 0x001fe200000001ff */
[----:B------:R-:W-:Y:S02]  /*5680*/  IMAD.MOV.U32 R10, RZ, RZ, 0x372f51d8 ;  /* 0x372f51d8ff0a7424 */ /* 0x000fe400078e00ff */
[----:B------:R0:W-:Y:S01]  /*5690*/  STL.64 [R1+0x418], R12 ;  /* 0x0004180c01007387 */ /* 0x0001e20000100a00 */
[----:B-1----:R-:W-:Y:S01]  /*56a0*/  HFMA2.MMA R14, -RZ, RZ, -0.302734375, 95.6875 ;  /* 0xb4d855fbff0e7435 */ /* 0x002fe200000001ff */
[----:B------:R-:W-:Y:S02]  /*56b0*/  MOV R15, 0xaa45cbf6 ;  /* 0xaa45cbf6000f7802 */ /* 0x000fe40000000f00 */
[----:B------:R1:W-:Y:S01]  /*56c0*/  STL.64 [R1+0x408], R6 ;  /* 0x0004080601007387 */ /* 0x0003e20000100a00 */
[----:B--2---:R-:W-:Y:S01]  /*56d0*/  HFMA2.MMA R17, -RZ, RZ, -0.2242431640625, -0.000300884246826171875 ;  /* 0xb32d8ceeff117435 */ /* 0x004fe200000001ff */
[----:B------:R-:W-:-:S02]  /*56e0*/  IMAD.MOV.U32 R16, RZ, RZ, 0x3396a2a5 ;  /* 0x3396a2a5ff107424 */ /* 0x000fc400078e00ff */
[----:B------:R2:W-:Y:S01]  /*56f0*/  STL.64 [R1+0x410], R10 ;  /* 0x0004100a01007387 */ /* 0x0005e20000100a00 */
[----:B0-----:R-:W-:Y:S01]  /*5700*/  HFMA2.MMA R13, -RZ, RZ, 0.01334381103515625, -14.09375 ;  /* 0x22d5cb0cff0d7435 */ /* 0x001fe200000001ff */
[----:B------:R-:W-:Y:S02]  /*5710*/  IMAD.MOV.U32 R12, RZ, RZ, -0x506ed5ca ;  /* 0xaf912a36ff0c7424 */ /* 0x000fe400078e00ff */
[----:B------:R0:W-:Y:S01]  /*5720*/  STL.64 [R1+0x420], R14 ;  /* 0x0004200e01007387 */ /* 0x0001e20000100a00 */
[----:B-1----:R-:W-:Y:S01]  /*5730*/  MOV R6, 0x32451f4e ;  /* 0x32451f4e00067802 */ /* 0x002fe20000000f00 */
[----:B------:R-:W-:Y:S02]  /*5740*/  IMAD.MOV.U32 R7, RZ, RZ, 0x22924184 ;  /* 0x22924184ff077424 */ /* 0x000fe400078e00ff */
[----:B------:R1:W-:Y:S01]  /*5750*/  STL.64 [R1+0x428], R16 ;  /* 0x0004281001007387 */ /* 0x0003e20000100a00 */
[----:B--2---:R-:W-:Y:S01]  /*5760*/  HFMA2.MMA R10, -RZ, RZ, -0.15478515625, -0.347412109375 ;  /* 0xb0f4b58fff0a7435 */ /* 0x004fe200000001ff */
[----:B------:R-:W-:-:S02]  /*5770*/  MOV R11, 0x3085f9d1 ;  /* 0x3085f9d1000b7802 */ /* 0x000fc40000000f00 */
[----:B------:R2:W-:Y:S01]  /*5780*/  STL.64 [R1+0x440], R12 ;  /* 0x0004400c01007387 */ /* 0x0005e20000100a00 */
[----:B0-----:R-:W-:Y:S01]  /*5790*/  MOV R14, 0x2e259399 ;  /* 0x2e259399000e7802 */ /* 0x001fe20000000f00 */
[----:B------:R-:W-:Y:S02]  /*57a0*/  IMAD.MOV.U32 R15, RZ, RZ, 0x3acf0edd ;  /* 0x3acf0eddff0f7424 */ /* 0x000fe400078e00ff */
[----:B------:R0:W-:Y:S01]  /*57b0*/  STL.64 [R1+0x430], R6 ;  /* 0x0004300601007387 */ /* 0x0001e20000100a00 */
[----:B-1----:R-:W-:Y:S01]  /*57c0*/  HFMA2.MMA R16, -RZ, RZ, 0.6455078125, 2626 ;  /* 0x392a6921ff107435 */ /* 0x002fe200000001ff */
[----:B------:R-:W-:Y:S02]  /*57d0*/  MOV R17, 0xbb073923 ;  /* 0xbb07392300117802 */ /* 0x000fe40000000f00 */
[----:B------:R1:W-:Y:S01]  /*57e0*/  STL.64 [R1+0x438], R10 ;  /* 0x0004380a01007387 */ /* 0x0003e20000100a00 */
[----:B--2---:R-:W-:Y:S01]  /*57f0*/  HFMA2.MMA R13, -RZ, RZ, 0.60693359375, 0.017181396484375 ;  /* 0x38db2466ff0d7435 */ /* 0x004fe200000001ff */
[----:B------:R-:W-:-:S02]  /*5800*/  MOV R12, 0xb9938e1b ;  /* 0xb9938e1b000c7802 */ /* 0x000fc40000000f00 */
[----:B------:R2:W-:Y:S01]  /*5810*/  STL.64 [R1+0x448], R14 ;  /* 0x0004480e01007387 */ /* 0x0005e20000100a00 */
[----:B0-----:R-:W-:Y:S01]  /*5820*/  IMAD.MOV.U32 R6, RZ, RZ, 0x3b0c2df0 ;  /* 0x3b0c2df0ff067424 */ /* 0x001fe200078e00ff */
[----:B------:R-:W-:Y:S02]  /*5830*/  MOV R7, 0xba847eb2 ;  /* 0xba847eb200077802 */ /* 0x000fe40000000f00 */
[----:B------:R0:W-:Y:S01]  /*5840*/  STL.64 [R1+0x450], R16 ;  /* 0x0004501001007387 */ /* 0x0001e20000100a00 */
[----:B-1----:R-:W-:Y:S01]  /*5850*/  HFMA2.MMA R10, -RZ, RZ, -0.30224609375, 7.60546875 ;  /* 0xb4d6479bff0a7435 */ /* 0x002fe200000001ff */
[----:B------:R-:W-:Y:S02]  /*5860*/  IMAD.MOV.U32 R11, RZ, RZ, 0x39bdf9d4 ;  /* 0x39bdf9d4ff0b7424 */ /* 0x000fe400078e00ff */
[----:B------:R1:W-:Y:S01]  /*5870*/  STL.64 [R1+0x458], R6 ;  /* 0x0004580601007387 */ /* 0x0003e20000100a00 */
[----:B--2---:R-:W-:Y:S01]  /*5880*/  IMAD.MOV.U32 R14, RZ, RZ, 0x3111c386 ;  /* 0x3111c386ff0e7424 */ /* 0x004fe200078e00ff */
[----:B------:R-:W-:-:S02]  /*5890*/  MOV R15, 0xb7d840e1 ;  /* 0xb7d840e1000f7802 */ /* 0x000fc40000000f00 */
[----:B------:R2:W-:Y:S01]  /*58a0*/  STL.64 [R1+0x468], R12 ;  /* 0x0004680c01007387 */ /* 0x0005e20000100a00 */
[----:B0-----:R-:W-:Y:S01]  /*58b0*/  HFMA2.MMA R16, -RZ, RZ, 0.47265625, -36224 ;  /* 0x3790f86cff107435 */ /* 0x001fe200000001ff */
[----:B------:R-:W-:Y:S02]  /*58c0*/  IMAD.MOV.U32 R17, RZ, RZ, -0x4942b4f0 ;  /* 0xb6bd4b10ff117424 */ /* 0x000fe400078e00ff */
[----:B------:R0:W-:Y:S01]  /*58d0*/  STL.64 [R1+0x460], R10 ;  /* 0x0004600a01007387 */ /* 0x0001e20000100a00 */
[----:B-1----:R-:W-:Y:S01]  /*58e0*/  HFMA2.MMA R7, -RZ, RZ, 0.34912109375, -0.01309967041015625 ;  /* 0x3596a2b5ff077435 */ /* 0x002fe200000001ff */
[----:B------:R-:W-:Y:S02]  /*58f0*/  MOV R6, 0xad41f120 ;  /* 0xad41f12000067802 */ /* 0x000fe40000000f00 */
[----:B------:R1:W-:Y:S01]  /*5900*/  STL.64 [R1+0x470], R14 ;  /* 0x0004700e01007387 */ /* 0x0003e20000100a00 */
[----:B--2---:R-:W-:Y:S01]  /*5910*/  HFMA2.MMA R12, -RZ, RZ, 0.04156494140625, 827.5 ;  /* 0x29526277ff0c7435 */ /* 0x004fe200000001ff */
[----:B------:R-:W-:-:S02]  /*5920*/  IMAD.MOV.U32 R13, RZ, RZ, -0x4ce70e84 ;  /* 0xb318f17cff0d7424 */ /* 0x000fc400078e00ff */
[----:B------:R2:W-:Y:S01]  /*5930*/  STL.64 [R1+0x478], R16 ;  /* 0x0004781001007387 */ /* 0x0005e20000100a00 */
[----:B0-----:R-:W-:Y:S01]  /*5940*/  IMAD.MOV.U32 R10, RZ, RZ, -0x4ac79a42 ;  /* 0xb53865beff0a7424 */ /* 0x001fe200078e00ff */
[----:B------:R-:W-:Y:S02]  /*5950*/  MOV R11, 0x345dc32f ;  /* 0x345dc32f000b7802 */ /* 0x000fe40000000f00 */
[----:B------:R0:W-:Y:S01]  /*5960*/  STL.64 [R1+0x480], R6 ;  /* 0x0004800601007387 */ /* 0x0001e20000100a00 */
[----:B-1----:R-:W-:Y:S01]  /*5970*/  HFMA2.MMA R15, -RZ, RZ, -0.1805419921875, -0.0029468536376953125 ;  /* 0xb1c79a09ff0f7435 */ /* 0x002fe200000001ff */
[----:B------:R-:W-:Y:S02]  /*5980*/  MOV R14, 0x32afd7e3 ;  /* 0x32afd7e3000e7802 */ /* 0x000fe40000000f00 */
[----:B------:R1:W-:Y:S01]  /*5990*/  STL.64 [R1+0x490], R12 ;  /* 0x0004900c01007387 */ /* 0x0003e20000100a00 */
[----:B--2---:R-:W-:Y:S01]  /*59a0*/  IMAD.MOV.U32 R16, RZ, RZ, -0x5ae6560f ;  /* 0xa519a9f1ff107424 */ /* 0x004fe200078e00ff */
[----:B------:R-:W-:-:S02]  /*59b0*/  MOV R17, 0x30785d67 ;  /* 0x30785d6700117802 */ /* 0x000fc40000000f00 */
[----:B------:R2:W-:Y:S01]  /*59c0*/  STL.64 [R1+0x488], R10 ;  /* 0x0004880a01007387 */ /* 0x0005e20000100a00 */
[----:B0-----:R-:W-:Y:S01]  /*59d0*/  HFMA2.MMA R6, -RZ, RZ, -0.1259765625, 96.625 ;  /* 0xb008560aff067435 */ /* 0x001fe200000001ff */
[----:B------:R-:W-:Y:S02]  /*59e0*/  IMAD.MOV.U32 R7, RZ, RZ, 0x2f143b5a ;  /* 0x2f143b5aff077424 */ /* 0x000fe400078e00ff */
[----:B------:R0:W-:Y:S01]  /*59f0*/  STL.64 [R1+0x498], R14 ;  /* 0x0004980e01007387 */ /* 0x0001e20000100a00 */
[----:B-1----:R-:W-:Y:S01]  /*5a00*/  IMAD.MOV.U32 R12, RZ, RZ, -0x447b9580 ;  /* 0xbb846a80ff0c7424 */ /* 0x002fe200078e00ff */
[----:B------:R-:W-:Y:S02]  /*5a10*/  MOV R13, 0xb6128c3e ;  /* 0xb6128c3e000d7802 */ /* 0x000fe40000000f00 */
[----:B------:R1:W-:Y:S01]  /*5a20*/  STL.64 [R1+0x4a0], R16 ;  /* 0x0004a01001007387 */ /* 0x0003e20000100a00 */
[----:B--2---:R-:W-:Y:S01]  /*5a30*/  HFMA2.MMA R11, -RZ, RZ, 0.97705078125, -58.40625 ;  /* 0x3bd1d34dff0b7435 */ /* 0x004fe200000001ff */
[----:B------:R-:W-:-:S02]  /*5a40*/  MOV R10, 0xbb8572b5 ;  /* 0xbb8572b5000a7802 */ /* 0x000fc40000000f00 */
[----:B------:R2:W-:Y:S01]  /*5a50*/  STL.64 [R1+0x4b8], R12 ;  /* 0x0004b80c01007387 */ /* 0x0005e20000100a00 */
[----:B0-----:R-:W-:Y:S01]  /*5a60*/  HFMA2.MMA R14, -RZ, RZ, 0.8818359375, 52512 ;  /* 0x3b0e7a69ff0e7435 */ /* 0x001fe200000001ff */
[----:B------:R-:W-:Y:S02]  /*5a70*/  IMAD.MOV.U32 R15, RZ, RZ, -0x44fee425 ;  /* 0xbb011bdbff0f7424 */ /* 0x000fe400078e00ff */
[----:B------:R0:W-:Y:S01]  /*5a80*/  STL.64 [R1+0x4a8], R6 ;  /* 0x0004a80601007387 */ /* 0x0001e20000100a00 */
[----:B-1----:R-:W-:Y:S01]  /*5a90*/  HFMA2.MMA R17, -RZ, RZ, 0.2078857421875, 0.0001523494720458984375 ;  /* 0x32a708feff117435 */ /* 0x002fe200000001ff */
[----:B------:R-:W-:Y:S02]  /*5aa0*/  MOV R16, 0x3a5b23f8 ;  /* 0x3a5b23f800107802 */ /* 0x000fe40000000f00 */
[----:B------:R1:W-:Y:S01]  /*5ab0*/  STL.64 [R1+0x4b0], R10 ;  /* 0x0004b00a01007387 */ /* 0x0003e20000100a00 */
[----:B--2---:R-:W-:Y:S01]  /*5ac0*/  HFMA2.MMA R13, -RZ, RZ, -0.4482421875, -472.25 ;  /* 0xb72cdf61ff0d7435 */ /* 0x004fe200000001ff */
[----:B------:R-:W-:-:S02]  /*5ad0*/  MOV R12, 0x3783ce5d ;  /* 0x3783ce5d000c7802 */ /* 0x000fc40000000f00 */
[----:B------:R2:W-:Y:S01]  /*5ae0*/  STL.64 [R1+0x4c0], R14 ;  /* 0x0004c00e01007387 */ /* 0x0005e20000100a00 */
[----:B0-----:R-:W-:Y:S01]  /*5af0*/  IMAD.MOV.U32 R6, RZ, RZ, -0x4678d77e ;  /* 0xb9872882ff067424 */ /* 0x001fe200078e00ff */
[----:B------:R-:W-:Y:S02]  /*5b00*/  MOV R7, 0x3947558c ;  /* 0x3947558c00077802 */ /* 0x000fe40000000f00 */
[----:B------:R0:W-:Y:S01]  /*5b10*/  STL.64 [R1+0x4c8], R16 ;  /* 0x0004c81001007387 */ /* 0x0001e20000100a00 */
[----:B-1----:R-:W-:Y:S01]  /*5b20*/  HFMA2.MMA R10, -RZ, RZ, -0.56884765625, -35072 ;  /* 0xb88df848ff0a7435 */ /* 0x002fe200000001ff */
[----:B------:R-:W-:Y:S02]  /*5b30*/  IMAD.MOV.U32 R11, RZ, RZ, -0x50e1393e ;  /* 0xaf1ec6c2ff0b7424 */ /* 0x000fe400078e00ff */
[----:B------:R1:W-:Y:S01]  /*5b40*/  STL.64 [R1+0x4d0], R6 ;  /* 0x0004d00601007387 */ /* 0x0003e20000100a00 */
[----:B--2---:R-:W-:Y:S01]  /*5b50*/  IMAD.MOV.U32 R14, RZ, RZ, 0x365dc32f ;  /* 0x365dc32fff0e7424 */ /* 0x004fe200078e00ff */
[----:B------:R-:W-:-:S02]  /*5b60*/  MOV R15, 0x2b60b368 ;  /* 0x2b60b368000f7802 */ /* 0x000fc40000000f00 */
[----:B------:R2:W-:Y:S01]  /*5b70*/  STL.64 [R1+0x4e0], R12 ;  /* 0x0004e00c01007387 */ /* 0x0005e20000100a00 */
[----:B0-----:R-:W-:Y:S01]  /*5b80*/  HFMA2.MMA R16, -RZ, RZ, -0.3232421875, 0.0004680156707763671875 ;  /* 0xb52c0fabff107435 */ /* 0x001fe200000001ff */
[----:B------:R-:W-:Y:S02]  /*5b90*/  IMAD.MOV.U32 R17, RZ, RZ, 0x34d0d05d ;  /* 0x34d0d05dff117424 */ /* 0x000fe400078e00ff */
[----:B------:R0:W-:Y:S01]  /*5ba0*/  STL.64 [R1+0x4d8], R10 ;  /* 0x0004d80a01007387 */ /* 0x0001e20000100a00 */
[----:B-1----:R-:W-:Y:S01]  /*5bb0*/  HFMA2.MMA R7, -RZ, RZ, -0.028472900390625, -40544 ;  /* 0xa74af8f3ff077435 */ /* 0x002fe200000001ff */
[----:B------:R-:W-:Y:S02]  /*5bc0*/  MOV R6, 0xb3f9808b ;  /* 0xb3f9808b00067802 */ /* 0x000fe40000000f00 */
[----:B------:R1:W-:Y:S01]  /*5bd0*/  STL.64 [R1+0x4e8], R14 ;  /* 0x0004e80e01007387 */ /* 0x0003e20000100a00 */
[----:B--2---:R-:W-:Y:S01]  /*5be0*/  HFMA2.MMA R12, -RZ, RZ, 0.167724609375, 160.875 ;  /* 0x315e5907ff0c7435 */ /* 0x004fe200000001ff */
[----:B------:R-:W-:-:S02]  /*5bf0*/  IMAD.MOV.U32 R13, RZ, RZ, 0x1f453419 ;  /* 0x1f453419ff0d7424 */ /* 0x000fc400078e00ff */
[----:B------:R2:W-:Y:S01]  /*5c00*/  STL.64 [R1+0x4f0], R16 ;  /* 0x0004f01001007387 */ /* 0x0005e20000100a00 */
[----:B0-----:R-:W-:Y:S01]  /*5c10*/  IMAD.MOV.U32 R10, RZ, RZ, 0x32aac036 ;  /* 0x32aac036ff0a7424 */ /* 0x001fe200078e00ff */
[----:B------:R-:W-:Y:S02]  /*5c20*/  MOV R11, 0xb243fbaf ;  /* 0xb243fbaf000b7802 */ /* 0x000fe40000000f00 */
[----:B------:R0:W-:Y:S01]  /*5c30*/  STL.64 [R1+0x4f8], R6 ;  /* 0x0004f80601007387 */ /* 0x0001e20000100a00 */
[----:B-1----:R-:W-:Y:S01]  /*5c40*/  HFMA2.MMA R15, -RZ, RZ, -0.9697265625, -1011 ;  /* 0xbbc2e3e6ff0f7435 */ /* 0x002fe200000001ff */
[----:B------:R-:W-:Y:S02]  /*5c50*/  MOV R14, 0xb00a9a1c ;  /* 0xb00a9a1c000e7802 */ /* 0x000fe40000000f00 */
[----:B------:R1:W-:Y:S01]  /*5c60*/  STL.64 [R1+0x508], R12 ;  /* 0x0005080c01007387 */ /* 0x0003e20000100a00 */
[----:B--2---:R-:W-:Y:S01]  /*5c70*/  IMAD.MOV.U32 R16, RZ, RZ, -0x45f26628 ;  /* 0xba0d99d8ff107424 */ /* 0x004fe200078e00ff */
[----:B------:R-:W-:-:S02]  /*5c80*/  MOV R17, 0x3c10084d ;  /* 0x3c10084d00117802 */ /* 0x000fc40000000f00 */
[----:B------:R2:W-:Y:S01]  /*5c90*/  STL.64 [R1+0x500], R10 ;  /* 0x0005000a01007387 */ /* 0x0005e20000100a00 */
[----:B0-----:R-:W-:Y:S01]  /*5ca0*/  HFMA2.MMA R6, -RZ, RZ, -1.0322265625, -2.9027462005615234375e-05 ;  /* 0xbc2181e7ff067435 */ /* 0x001fe200000001ff */
[----:B------:R-:W-:Y:S02]  /*5cb0*/  IMAD.MOV.U32 R7, RZ, RZ, 0x3ba44808 ;  /* 0x3ba44808ff077424 */ /* 0x000fe400078e00ff */
[----:B------:R0:W-:Y:S01]  /*5cc0*/  STL.64 [R1+0x510], R14 ;  /* 0x0005100e01007387 */ /* 0x0001e20000100a00 */
[----:B-1----:R-:W-:Y:S01]  /*5cd0*/  IMAD.MOV.U32 R12, RZ, RZ, 0x3ae040b6 ;  /* 0x3ae040b6ff0c7424 */ /* 0x002fe200078e00ff */
[----:B------:R-:W-:Y:S02]  /*5ce0*/  MOV R13, 0xba31758e ;  /* 0xba31758e000d7802 */ /* 0x000fe40000000f00 */
[----:B------:R1:W-:Y:S01]  /*5cf0*/  STL.64 [R1+0x518], R16 ;  /* 0x0005181001007387 */ /* 0x0003e20000100a00 */
[----:B--2---:R-:W-:Y:S01]  /*5d00*/  HFMA2.MMA R11, -RZ, RZ, -0.87841796875, 0.07373046875 ;  /* 0xbb072cb8ff0b7435 */ /* 0x004fe200000001ff */
[----:B------:R-:W-:-:S02]  /*5d10*/  MOV R10, 0x35abe64f ;  /* 0x35abe64f000a7802 */ /* 0x000fc40000000f00 */
[----:B------:R2:W-:Y:S01]  /*5d20*/  STL.64 [R1+0x530], R12 ;  /* 0x0005300c01007387 */ /* 0x0005e20000100a00 */
[----:B0-----:R-:W-:Y:S01]  /*5d30*/  HFMA2.MMA R14, -RZ, RZ, -0.1851806640625, 0.007030487060546875 ;  /* 0xb1ed1f33ff0e7435 */ /* 0x001fe200000001ff */
[----:B------:R-:W-:Y:S02]  /*5d40*/  IMAD.MOV.U32 R15, RZ, RZ, 0x3945b5d9 ;  /* 0x3945b5d9ff0f7424 */ /* 0x000fe400078e00ff */
[----:B------:R0:W-:Y:S01]  /*5d50*/  STL.64 [R1+0x520], R6 ;  /* 0x0005200601007387 */ /* 0x0001e20000100a00 */
[----:B-1----:R-:W-:Y:S01]  /*5d60*/  HFMA2.MMA R17, -RZ, RZ, 0.5322265625, 0.00020492076873779296875 ;  /* 0x38420ab7ff117435 */ /* 0x002fe200000001ff */
[----:B------:R-:W-:Y:S02]  /*5d70*/  MOV R16, 0xb90c7582 ;  /* 0xb90c758200107802 */ /* 0x000fe40000000f00 */
[----:B------:R1:W-:Y:S01]  /*5d80*/  STL.64 [R1+0x528], R10 ;  /* 0x0005280a01007387 */ /* 0x0003e20000100a00 */
[----:B--2---:R-:W-:Y:S01]  /*5d90*/  HFMA2.MMA R13, -RZ, RZ, 0.302001953125, 8744 ;  /* 0x34d57045ff0d7435 */ /* 0x004fe200000001ff */
[----:B------:R-:W-:-:S02]  /*5da0*/  MOV R12, 0xaa6be562 ;  /* 0xaa6be562000c7802 */ /* 0x000fc40000000f00 */
[----:B------:R2:W-:Y:S01]  /*5db0*/  STL.64 [R1+0x538], R14 ;  /* 0x0005380e01007387 */ /* 0x0005e20000100a00 */
[----:B0-----:R-:W-:Y:S01]  /*5dc0*/  IMAD.MOV.U32 R6, RZ, RZ, 0x2e301289 ;  /* 0x2e301289ff067424 */ /* 0x001fe200078e00ff */
[----:B------:R-:W-:Y:S02]  /*5dd0*/  MOV R7, 0xb72c0fb2 ;  /* 0xb72c0fb200077802 */ /* 0x000fe40000000f00 */
[----:B------:R0:W-:Y:S01]  /*5de0*/  STL.64 [R1+0x540], R16 ;  /* 0x0005401001007387 */ /* 0x0001e20000100a00 */
[----:B-1----:R-:W-:Y:S01]  /*5df0*/  HFMA2.MMA R10, -RZ, RZ, 0.428955078125, -345 ;  /* 0x36dddd64ff0a7435 */ /* 0x002fe200000001ff */
[----:B------:R-:W-:Y:S02]  /*5e00*/  IMAD.MOV.U32 R11, RZ, RZ, -0x49f3a7b4 ;  /* 0xb60c584cff0b7424 */ /* 0x000fe400078e00ff */
[----:B------:R1:W-:Y:S01]  /*5e10*/  STL.64 [R1+0x548], R6 ;  /* 0x0005480601007387 */ /* 0x0003e20000100a00 */
[----:B--2---:R-:W-:Y:S01]  /*5e20*/  IMAD.MOV.U32 R14, RZ, RZ, -0x4b7f62d5 ;  /* 0xb4809d2bff0e7424 */ /* 0x004fe200078e00ff */
[----:B------:R-:W-:-:S02]  /*5e30*/  MOV R15, 0x3398dd34 ;  /* 0x3398dd34000f7802 */ /* 0x000fc40000000f00 */
[----:B------:R2:W-:Y:S01]  /*5e40*/  STL.64 [R1+0x558], R12 ;  /* 0x0005580c01007387 */ /* 0x0005e20000100a00 */
[----:B0-----:R-:W-:Y:S01]  /*5e50*/  HFMA2.MMA R16, -RZ, RZ, 0.025390625, -0.01085662841796875 ;  /* 0x2680a18fff107435 */ /* 0x001fe200000001ff */
[----:B------:R-:W-:Y:S02]  /*5e60*/  IMAD.MOV.U32 R17, RZ, RZ, -0x4db018d5 ;  /* 0xb24fe72bff117424 */ /* 0x000fe400078e00ff */
[----:B------:R0:W-:Y:S01]  /*5e70*/  STL.64 [R1+0x550], R10 ;  /* 0x0005500a01007387 */ /* 0x0001e20000100a00 */
[----:B-1----:R-:W-:Y:S01]  /*5e80*/  HFMA2.MMA R7, -RZ, RZ, -0.1571044921875, 0.00469970703125 ;  /* 0xb1071cd0ff077435 */ /* 0x002fe200000001ff */
[----:B------:R-:W-:Y:S02]  /*5e90*/  MOV R6, 0x31ee4973 ;  /* 0x31ee497300067802 */ /* 0x000fe40000000f00 */
[----:B------:R1:W-:Y:S01]  /*5ea0*/  STL.64 [R1+0x560], R14 ;  /* 0x0005600e01007387 */ /* 0x0003e20000100a00 */
[----:B--2---:R-:W-:Y:S01]  /*5eb0*/  HFMA2.MMA R12, -RZ, RZ, 1.16015625, 0.452880859375 ;  /* 0x3ca4373fff0c7435 */ /* 0x004fe200000001ff */
[----:B------:R-:W-:-:S02]  /*5ec0*/  IMAD.MOV.U32 R13, RZ, RZ, 0x36ebda3c ;  /* 0x36ebda3cff0d7424 */ /* 0x000fc400078e00ff */
[----:B------:R2:W-:Y:S01]  /*5ed0*/  STL.64 [R1+0x568], R16 ;  /* 0x0005681001007387 */ /* 0x0005e20000100a00 */
[----:B0-----:R-:W-:Y:S01]  /*5ee0*/  IMAD.MOV.U32 R10, RZ, RZ, 0x3c8e8eb3 ;  /* 0x3c8e8eb3ff0a7424 */ /* 0x001fe200078e00ff */
[----:B------:R-:W-:Y:S02]  /*5ef0*/  MOV R11, 0xbcf1e474 ;  /* 0xbcf1e474000b7802 */ /* 0x000fe40000000f00 */
[----:B------:R0:W-:Y:S01]  /*5f00*/  STL.64 [R1+0x570], R6 ;  /* 0x0005700601007387 */ /* 0x0001e20000100a00 */
[----:B-1----:R-:W-:Y:S01]  /*5f10*/  HFMA2.MMA R15, -RZ, RZ, 1.06640625, 0.52685546875 ;  /* 0x3c443837ff0f7435 */ /* 0x002fe200000001ff */
[----:B------:R-:W-:Y:S02]  /*5f20*/  MOV R14, 0xbc4ac247 ;  /* 0xbc4ac247000e7802 */ /* 0x000fe40000000f00 */
[----:B------:R1:W-:Y:S01]  /*5f30*/  STL.64 [R1+0x580], R12 ;  /* 0x0005800c01007387 */ /* 0x0003e20000100a00 */
[----:B--2---:R-:W-:Y:S01]  /*5f40*/  IMAD.MOV.U32 R16, RZ, RZ, -0x444e8a9f ;  /* 0xbbb17561ff107424 */ /* 0x004fe200078e00ff */
[----:B------:R-:W-:-:S02]  /*5f50*/  MOV R17, 0xb387ea89 ;  /* 0xb387ea8900117802 */ /* 0x000fc40000000f00 */
[----:B------:R2:W-:Y:S01]  /*5f60*/  STL.64 [R1+0x578], R10 ;  /* 0x0005780a01007387 */ /* 0x0005e20000100a00 */
[----:B0-----:R-:W-:Y:S01]  /*5f70*/  HFMA2.MMA R6, -RZ, RZ, 0.87060546875, 0.01421356201171875 ;  /* 0x3af72347ff067435 */ /* 0x001fe200000001ff */
[----:B------:R-:W-:Y:S02]  /*5f80*/  IMAD.MOV.U32 R7, RZ, RZ, -0x453ede71 ;  /* 0xbac1218fff077424 */ /* 0x000fe400078e00ff */
[----:B------:R0:W-:Y:S01]  /*5f90*/  STL.64 [R1+0x588], R14 ;  /* 0x0005880e01007387 */ /* 0x0001e20000100a00 */
[----:B-1----:R-:W-:Y:S01]  /*5fa0*/  IMAD.MOV.U32 R12, RZ, RZ, -0x46e97245 ;  /* 0xb9168dbbff0c7424 */ /* 0x002fe200078e00ff */
[----:B------:R-:W-:Y:S02]  /*5fb0*/  MOV R13, 0x38cfff8d ;  /* 0x38cfff8d000d7802 */ /* 0x000fe40000000f00 */
[----:B------:R1:W-:Y:S01]  /*5fc0*/  STL.64 [R1+0x590], R16 ;  /* 0x0005901001007387 */ /* 0x0003e20000100a00 */
[----:B--2---:R-:W-:Y:S01]  /*5fd0*/  HFMA2.MMA R11, -RZ, RZ, 0.126953125, 0.0003681182861328125 ;  /* 0x30100e08ff0b7435 */ /* 0x004fe200000001ff */
[----:B------:R-:W-:-:S02]  /*5fe0*/  MOV R10, 0x3a118808 ;  /* 0x3a118808000a7802 */ /* 0x000fc40000000f00 */
[----:B------:R2:W-:Y:S01]  /*5ff0*/  STL.64 [R1+0x5a8], R12 ;  /* 0x0005a80c01007387 */ /* 0x0005e20000100a00 */
[----:B0-----:R-:W-:Y:S01]  /*6000*/  HFMA2.MMA R14, -RZ, RZ, -0.505859375, 137.5 ;  /* 0xb80c584cff0e7435 */ /* 0x001fe200000001ff */
[----:B------:R-:W-:Y:S02]  /*6010*/  IMAD.MOV.U32 R15, RZ, RZ, -0x53846403 ;  /* 0xac7b9bfdff0f7424 */ /* 0x000fe400078e00ff */
[----:B------:R0:W-:Y:S01]  /*6020*/  STL.64 [R1+0x598], R6 ;  /* 0x0005980601007387 */ /* 0x0001e20000100a00 */
[----:B-1----:R-:W-:Y:S01]  /*6030*/  HFMA2.MMA R17, -RZ, RZ, -0.412109375, -0.82958984375 ;  /* 0xb698baa3ff117435 */ /* 0x002fe200000001ff */
[----:B------:R-:W-:Y:S02]  /*6040*/  MOV R16, 0x36f01e4e ;  /* 0x36f01e4e00107802 */ /* 0x000fe40000000f00 */
[----:B------:R1:W-:Y:S01]  /*6050*/  STL.64 [R1+0x5a0], R10 ;  /* 0x0005a00a01007387 */ /* 0x0003e20000100a00 */
[----:B--2---:R-:W-:Y:S01]  /*6060*/  HFMA2.MMA R13, -RZ, RZ, -0.017913818359375, 0.00958251953125 ;  /* 0xa49620e8ff0d7435 */ /* 0x004fe200000001ff */
[----:B------:R-:W-:-:S02]  /*6070*/  MOV R12, 0xb34aab39 ;  /* 0xb34aab39000c7802 */ /* 0x000fc40000000f00 */
[----:B------:R2:W-:Y:S01]  /*6080*/  STL.64 [R1+0x5b0], R14 ;  /* 0x0005b00e01007387 */ /* 0x0005e20000100a00 */
[----:B0-----:R-:W-:Y:S01]  /*6090*/  IMAD.MOV.U32 R6, RZ, RZ, 0x35bf1481 ;  /* 0x35bf1481ff067424 */ /* 0x001fe200078e00ff */
[----:B------:R-:W-:Y:S02]  /*60a0*/  MOV R7, 0x28a95d1c ;  /* 0x28a95d1c00077802 */ /* 0x000fe40000000f00 */
[----:B------:R0:W-:Y:S01]  /*60b0*/  STL.64 [R1+0x5b8], R16 ;  /* 0x0005b81001007387 */ /* 0x0001e20000100a00 */
[----:B-1----:R-:W-:Y:S01]  /*60c0*/  HFMA2.MMA R10, -RZ, RZ, -0.28466796875, -7092 ;  /* 0xb48eeeedff0a7435 */ /* 0x002fe200000001ff */
[----:B------:R-:W-:Y:S02]  /*60d0*/  IMAD.MOV.U32 R11, RZ, RZ, 0x342b44cb ;  /* 0x342b44cbff0b7424 */ /* 0x000fe400078e00ff */
[----:B------:R1:W-:Y:S01]  /*60e0*/  STL.64 [R1+0x5c0], R6 ;  /* 0x0005c00601007387 */ /* 0x0003e20000100a00 */
[----:B--2---:R-:W-:Y:S01]  /*60f0*/  IMAD.MOV.U32 R14, RZ, RZ, 0x32091641 ;  /* 0x32091641ff0e7424 */ /* 0x004fe200078e00ff */
[----:B------:R-:W-:-:S02]  /*6100*/  MOV R15, 0x3cf7cd03 ;  /* 0x3cf7cd03000f7802 */ /* 0x000fc40000000f00 */
[----:B------:R2:W-:Y:S01]  /*6110*/  STL.64 [R1+0x5d0], R12 ;  /* 0x0005d00c01007387 */ /* 0x0005e20000100a00 */
[----:B0-----:R-:W-:Y:S01]  /*6120*/  HFMA2.MMA R16, -RZ, RZ, 0.8916015625, -0.0185546875 ;  /* 0x3b22a4c0ff107435 */ /* 0x001fe200000001ff */
[----:B------:R-:W-:Y:S02]  /*6130*/  IMAD.MOV.U32 R17, RZ, RZ, -0x42b37306 ;  /* 0xbd4c8cfaff117424 */ /* 0x000fe400078e00ff */
[----:B------:R0:W-:Y:S01]  /*6140*/  STL.64 [R1+0x5c8], R10 ;  /* 0x0005c80a01007387 */ /* 0x0001e20000100a00 */
[----:B-1----:R-:W-:Y:S01]  /*6150*/  HFMA2.MMA R7, -RZ, RZ, -1.2548828125, 0.0003120899200439453125 ;  /* 0xbd050d1dff077435 */ /* 0x002fe200000001ff */
[----:B------:R-:W-:Y:S02]  /*6160*/  MOV R6, 0x3d756a1b ;  /* 0x3d756a1b00067802 */ /* 0x000fe40000000f00 */
[----:B------:R1:W-:Y:S01]  /*6170*/  STL.64 [R1+0x5d8], R14 ;  /* 0x0005d80e01007387 */ /* 0x0003e20000100a00 */
[----:B--2---:R-:W-:Y:S01]  /*6180*/  HFMA2.MMA R12, -RZ, RZ, -1.0869140625, 6.0234375 ;  /* 0xbc594606ff0c7435 */ /* 0x004fe200000001ff */
[----:B------:R-:W-:-:S02]  /*6190*/  IMAD.MOV.U32 R13, RZ, RZ, 0x3bb5e994 ;  /* 0x3bb5e994ff0d7424 */ /* 0x000fc400078e00ff */
[----:B------:R2:W-:Y:S01]  /*61a0*/  STL.64 [R1+0x5e0], R16 ;  /* 0x0005e01001007387 */ /* 0x0005e20000100a00 */
[----:B0-----:R-:W-:Y:S01]  /*61b0*/  IMAD.MOV.U32 R10, RZ, RZ, -0x4940066f ;  /* 0xb6bff991ff0a7424 */ /* 0x001fe200078e00ff */
[----:B------:R-:W-:Y:S02]  /*61c0*/  MOV R11, 0x3c772822 ;  /* 0x3c772822000b7802 */ /* 0x000fe40000000f00 */
[----:B------:R0:W-:Y:S01]  /*61d0*/  STL.64 [R1+0x5e8], R6 ;  /* 0x0005e80601007387 */ /* 0x0001e20000100a00 */
[----:B-1----:R-:W-:Y:S01]  /*61e0*/  HFMA2.MMA R15, -RZ, RZ, -0.85986328125, -76.3125 ;  /* 0xbae1d4c5ff0f7435 */ /* 0x002fe200000001ff */
[----:B------:R-:W-:Y:S02]  /*61f0*/  MOV R14, 0x3301fab9 ;  /* 0x3301fab9000e7802 */ /* 0x000fe40000000f00 */
[----:B------:R1:W-:Y:S01]  /*6200*/  STL.64 [R1+0x5f8], R12 ;  /* 0x0005f80c01007387 */ /* 0x0003e20000100a00 */
[----:B--2---:R-:W-:Y:S01]  /*6210*/  IMAD.MOV.U32 R16, RZ, RZ, 0x3aa8ffa4 ;  /* 0x3aa8ffa4ff107424 */ /* 0x004fe200078e00ff */
[----:B------:R-:W-:-:S02]  /*6220*/  MOV R17, 0xb9f59a7b ;  /* 0xb9f59a7b00117802 */ /* 0x000fc40000000f00 */
[----:B------:R2:W-:Y:S01]  /*6230*/  STL.64 [R1+0x5f0], R10 ;  /* 0x0005f00a01007387 */ /* 0x0005e20000100a00 */
[----:B0-----:R-:W-:Y:S01]  /*6240*/  HFMA2.MMA R6, -RZ, RZ, -0.11383056640625, 1.3095703125 ;  /* 0xaf493d3dff067435 */ /* 0x001fe200000001ff */
[----:B------:R-:W-:Y:S02]  /*6250*/  IMAD.MOV.U32 R7, RZ, RZ, 0x38f01e51 ;  /* 0x38f01e51ff077424 */ /* 0x000fe400078e00ff */
[----:B------:R0:W-:Y:S01]  /*6260*/  STL.64 [R1+0x600], R14 ;  /* 0x0006000e01007387 */ /* 0x0001e20000100a00 */
[----:B-1----:R-:W-:Y:S01]  /*6270*/  IMAD.MOV.U32 R12, RZ, RZ, 0x2b978533 ;  /* 0x2b978533ff0c7424 */ /* 0x002fe200078e00ff */
[----:B------:R-:W-:Y:S02]  /*6280*/  MOV R13, 0xb6b2aaa9 ;  /* 0xb6b2aaa9000d7802 */ /* 0x000fe40000000f00 */
[----:B------:R1:W-:Y:S01]  /*6290*/  STL.64 [R1+0x608], R16 ;  /* 0x0006081001007387 */ /* 0x0003e20000100a00 */
[----:B--2---:R-:W-:Y:S01]  /*62a0*/  HFMA2.MMA R11, -RZ, RZ, 0.48974609375, -28928 ;  /* 0x37d6f710ff0b7435 */ /* 0x004fe200000001ff */
[----:B------:R-:W-:-:S02]  /*62b0*/  MOV R10, 0xb8a2464d ;  /* 0xb8a2464d000a7802 */ /* 0x000fc40000000f00 */
[----:B------:R2:W-:Y:S01]  /*62c0*/  STL.64 [R1+0x620], R12 ;  /* 0x0006200c01007387 */ /* 0x0005e20000100a00 */
[----:B0-----:R-:W-:Y:S01]  /*62d0*/  HFMA2.MMA R14, -RZ, RZ, 0.3984375, -12.578125 ;  /* 0x3660ca4aff0e7435 */ /* 0x001fe200000001ff */
[----:B------:R-:W-:Y:S02]  /*62e0*/  IMAD.MOV.U32 R15, RZ, RZ, -0x4a74aa49 ;  /* 0xb58b55b7ff0f7424 */ /* 0x000fe400078e00ff */
[----:B------:R0:W-:Y:S01]  /*62f0*/  STL.64 [R1+0x610], R6 ;  /* 0x0006100601007387 */ /* 0x0001e20000100a00 */
[----:B-1----:R-:W-:Y:S01]  /*6300*/  HFMA2.MMA R17, -RZ, RZ, 0.268798828125, -0.01050567626953125 ;  /* 0x344da161ff117435 */ /* 0x002fe200000001ff */
[----:B------:R-:W-:Y:S02]  /*6310*/  MOV R16, 0xa7ca1510 ;  /* 0xa7ca151000107802 */ /* 0x000fe40000000f00 */
[----:B------:R1:W-:Y:S01]  /*6320*/  STL.64 [R1+0x618], R10 ;  /* 0x0006180a01007387 */ /* 0x0003e20000100a00 */
[----:B--2---:R-:W-:Y:S01]  /*6330*/  HFMA2.MMA R12, -RZ, RZ, -1.447265625, -232.375 ;  /* 0xbdcadb43ff0c7435 */ /* 0x004fe200000001ff */
        /* <DEDUP_REMOVED lines=8> */
[----:B--2---:R-:W-:Y:S01]  /*63c0*/  HFMA2.MMA R15, -RZ, RZ, -0.501953125, 0.00012767314910888671875 ;  /* 0xb804082fff0f7435 */ /* 0x004fe200000001ff */
[----:B------:R-:W-:-:S02]  /*63d0*/  MOV R14, 0xbe050379 ;  /* 0xbe050379000e7802 */ /* 0x000fc40000000f00 */
[----:B------:R2:W-:Y:S04]  /*63e0*/  STL.64 [R1+0x640], R12 ;  /* 0x0006400c01007387 */ /* 0x0005e80000100a00 */
[----:B------:R3:W-:Y:S01]  /*63f0*/  STL.64 [R1+0x650], R10 ;  /* 0x0006500a01007387 */ /* 0x0007e20000100a00 */
[----:B0-----:R-:W-:Y:S01]  /*6400*/  HFMA2.MMA R17, -RZ, RZ, 0.08795166015625, -0.0002505779266357421875 ;  /* 0x2da18c1bff117435 */ /* 0x001fe200000001ff */
[----:B------:R-:W-:Y:S02]  /*6410*/  MOV R16, 0x39d6f710 ;  /* 0x39d6f71000107802 */ /* 0x000fe40000000f00 */
[----:B------:R0:W-:Y:S01]  /*6420*/  STL.64 [R1+0x648], R14 ;  /* 0x0006480e01007387 */ /* 0x0001e20000100a00 */
[----:B-1----:R-:W-:Y:S01]  /*6430*/  HFMA2.MMA R6, -RZ, RZ, 1.3017578125, -2804 ;  /* 0x3d35e97aff067435 */ /* 0x002fe200000001ff */
[----:B------:R-:W-:-:S02]  /*6440*/  IMAD.MOV.U32 R7, RZ, RZ, 0x3495237e ;  /* 0x3495237eff077424 */ /* 0x000fc400078e00ff */
[----:B--2---:R-:W-:Y:S01]  /*6450*/  IMAD.MOV.U32 R12, RZ, RZ, -0x4447cc25 ;  /* 0xbbb833dbff0c7424 */ /* 0x004fe200078e00ff */
[----:B------:R-:W-:Y:S01]  /*6460*/  MOV R13, 0xb124a69e ;  /* 0xb124a69e000d7802 */ /* 0x000fe20000000f00 */
[----:B------:R1:W-:Y:S01]  /*6470*/  STL.64 [R1+0x678], R16 ;  /* 0x0006781001007387 */ /* 0x0003e20000100a00 */
[----:B---3--:R-:W-:Y:S01]  /*6480*/  HFMA2.MMA R11, -RZ, RZ, 1.1015625, 480 ;  /* 0x3c685f80ff0b7435 */ /* 0x008fe200000001ff */
[----:B------:R-:W-:Y:S02]  /*6490*/  MOV R10, 0xbc8d24f9 ;  /* 0xbc8d24f9000a7802 */ /* 0x000fe40000000f00 */
[----:B------:R2:W-:Y:S01]  /*64a0*/  STL.64 [R1+0x668], R12 ;  /* 0x0006680c01007387 */ /* 0x0005e20000100a00 */
[----:B0-----:R-:W-:Y:S01]  /*64b0*/  HFMA2.MMA R14, -RZ, RZ, 0.8525390625, 0.0031871795654296875 ;  /* 0x3ad21a87ff0e7435 */ /* 0x001fe200000001ff */
[----:B------:R-:W-:Y:S02]  /*64c0*/  IMAD.MOV.U32 R15, RZ, RZ, -0x4567de18 ;  /* 0xba9821e8ff0f7424 */ /* 0x000fe400078e00ff */
[----:B------:R0:W-:Y:S04]  /*64d0*/  STL.64 [R1+0x658], R6 ;  /* 0x0006580601007387 */ /* 0x0001e80000100a00 */
[----:B------:R3:W-:Y:S01]  /*64e0*/  STL.64 [R1+0x660], R10 ;  /* 0x0006600a01007387 */ /* 0x0007e20000100a00 */
[----:B-1----:R-:W-:Y:S01]  /*64f0*/  HFMA2.MMA R16, -RZ, RZ, -0.25732421875, 0.037445068359375 ;  /* 0xb41e28cbff107435 */ /* 0x002fe200000001ff */
[----:B------:R-:W-:Y:S01]  /*6500*/  IMAD.MOV.U32 R17, RZ, RZ, -0x41b34182 ;  /* 0xbe4cbe7eff117424 */ /* 0x000fe200078e00ff */
[----:B--2---:R-:W-:Y:S01]  /*6510*/  HFMA2.MMA R13, -RZ, RZ, -0.38671875, 1.546875 ;  /* 0xb6303e30ff0d7435 */ /* 0x004fe200000001ff */
[----:B------:R1:W-:Y:S01]  /*6520*/  STL.64 [R1+0x670], R14 ;  /* 0x0006700e01007387 */ /* 0x0003e20000100a00 */
[----:B------:R-:W-:Y:S01]  /*6530*/  MOV R12, 0x368d5ef3 ;  /* 0x368d5ef3000c7802 */ /* 0x000fe20000000f00 */
[----:B0-----:R-:W-:Y:S01]  /*6540*/  IMAD.MOV.U32 R6, RZ, RZ, -0x47370002 ;  /* 0xb8c8fffeff067424 */ /* 0x001fe200078e00ff */
[----:B------:R-:W-:Y:S01]  /*6550*/  MOV R7, 0x3885781c ;  /* 0x3885781c00077802 */ /* 0x000fe20000000f00 */
[----:B------:R0:W-:Y:S01]  /*6560*/  STL.64 [R1+0x6a0], R16 ;  /* 0x0006a01001007387 */ /* 0x0001e20000100a00 */
[----:B---3--:R-:W-:Y:S01]  /*6570*/  HFMA2.MMA R10, -RZ, RZ, -0.47998046875, 0.055816650390625 ;  /* 0xb7ae2b25ff0a7435 */ /* 0x008fe200000001ff */
[----:B------:R-:W-:-:S02]  /*6580*/  IMAD.MOV.U32 R11, RZ, RZ, -0x55fb1376 ;  /* 0xaa04ec8aff0b7424 */ /* 0x000fc400078e00ff */
[----:B------:R2:W-:Y:S01]  /*6590*/  STL.64 [R1+0x690], R12 ;  /* 0x0006900c01007387 */ /* 0x0005e20000100a00 */
[----:B-1----:R-:W-:Y:S01]  /*65a0*/  IMAD.MOV.U32 R14, RZ, RZ, 0x3558d126 ;  /* 0x3558d126ff0e7424 */ /* 0x002fe200078e00ff */
[----:B------:R-:W-:Y:S02]  /*65b0*/  MOV R15, 0x262d4d18 ;  /* 0x262d4d18000f7802 */ /* 0x000fe40000000f00 */
[----:B------:R1:W-:Y:S01]  /*65c0*/  STL.64 [R1+0x688], R10 ;  /* 0x0006880a01007387 */ /* 0x0003e20000100a00 */
[----:B0-----:R-:W-:-:S03]  /*65d0*/  IMAD.MOV.U32 R16, RZ, RZ, -0x4bc3c1c1 ;  /* 0xb43c3e3fff107424 */ /* 0x001fc600078e00ff */
[----:B------:R0:W-:Y:S01]  /*65e0*/  STL.64 [R1+0x698], R14 ;  /* 0x0006980e01007387 */ /* 0x0001e20000100a00 */
[----:B------:R-:W-:Y:S01]  /*65f0*/  MOV R17, 0x3c9d93f6 ;  /* 0x3c9d93f600117802 */ /* 0x000fe20000000f00 */
[----:B--2---:R-:W-:Y:S02]  /*6600*/  HFMA2.MMA R12, -RZ, RZ, 0.5068359375, -4.30859375 ;  /* 0x380ec44fff0c7435 */ /* 0x004fe400000001ff */
[----:B------:R2:W-:Y:S01]  /*6610*/  STL.64 [R1+0x680], R6 ;  /* 0x0006800601007387 */ /* 0x0005e20000100a00 */
[----:B------:R-:W-:Y:S02]  /*6620*/  IMAD.MOV.U32 R13, RZ, RZ, -0x41f2d92f ;  /* 0xbe0d26d1ff0d7424 */ /* 0x000fe400078e00ff */
[----:B-1----:R-:W-:Y:S01]  /*6630*/  IMAD.MOV.U32 R10, RZ, RZ, -0x41124077 ;  /* 0xbeedbf89ff0a7424 */ /* 0x002fe200078e00ff */
[----:B------:R-:W-:Y:S02]  /*6640*/  MOV R11, 0x3e8866ce ;  /* 0x3e8866ce000b7802 */ /* 0x000fe40000000f00 */
[----:B------:R1:W-:Y:S01]  /*6650*/  STL.64 [R1+0x6b8], R12 ;  /* 0x0006b80c01007387 */ /* 0x0003e20000100a00 */
[----:B0-----:R-:W-:Y:S01]  /*6660*/  HFMA2.MMA R15, -RZ, RZ, -1.349609375, 2.236328125 ;  /* 0xbd664079ff0f7435 */ /* 0x001fe200000001ff */
[----:B------:R-:W-:-:S02]  /*6670*/  MOV R14, 0x3e02b5d2 ;  /* 0x3e02b5d2000e7802 */ /* 0x000fc40000000f00 */
[----:B------:R0:W-:Y:S01]  /*6680*/  STL.64 [R1+0x6b0], R10 ;  /* 0x0006b00a01007387 */ /* 0x0001e20000100a00 */
[----:B--2---:R-:W-:Y:S01]  /*6690*/  HFMA2.MMA R7, -RZ, RZ, 1.681640625, -0.7841796875 ;  /* 0x3ebaba46ff077435 */ /* 0x004fe200000001ff */
[----:B------:R-:W-:Y:S02]  /*66a0*/  MOV R6, 0xbc76adea ;  /* 0xbc76adea00067802 */ /* 0x000fe40000000f00 */
[----:B------:R2:W-:Y:S04]  /*66b0*/  STL.64 [R1+0x6c8], R16 ;  /* 0x0006c81001007387 */ /* 0x0005e80000100a00 */
[----:B------:R3:W-:Y:S01]  /*66c0*/  STL.64 [R1+0x6c0], R14 ;  /* 0x0006c00e01007387 */ /* 0x0007e20000100a00 */
[----:B-1----:R-:W-:Y:S01]  /*66d0*/  IMAD.MOV.U32 R12, RZ, RZ, 0x3a8dcf9e ;  /* 0x3a8dcf9eff0c7424 */ /* 0x002fe200078e00ff */
[----:B------:R-:W-:Y:S01]  /*66e0*/  MOV R13, 0xb9c3f089 ;  /* 0xb9c3f089000d7802 */ /* 0x000fe20000000f00 */
[----:B0-----:R-:W-:Y:S01]  /*66f0*/  HFMA2.MMA R11, -RZ, RZ, -0.84814453125, 0 ;  /* 0xbac90000ff0b7435 */ /* 0x001fe200000001ff */
        /* <DEDUP_REMOVED lines=315> */
.L_x_2138:
[----:B------:R-:W-:Y:S05]  /*7ab0*/  BSYNC B1 ;  /* 0x0000000000017941 */ /* 0x000fea0003800000 */
.L_x_2137:
[----:B------:R-:W-:-:S04]  /*7ac0*/  FADD.FTZ R7, -R8, R7 ;  /* 0x0000000708077221 */ /* 0x000fc80000010100 */
[----:B------:R-:W-:-:S06]  /*7ad0*/  FMUL.FTZ R7, R7, -2 ;  /* 0xc000000007077820 */ /* 0x000fcc0000410000 */
[----:B------:R-:W0:Y:S02]  /*7ae0*/  MUFU.SQRT R7, R7 ;  /* 0x0000000700077308 */ /* 0x000e240000002000 */
[----:B0-----:R-:W-:Y:S01]  /*7af0*/  FADD.FTZ R6, -R7, -RZ ;  /* 0x800000ff07067221 */ /* 0x001fe20000010100 */
[----:B------:R-:W-:Y:S05]  /*7b00*/  BRA `(.L_x_2136) ;  /* 0x0000022000007947 */ /* 0x000fea0003800000 */
.L_x_2135:
        /* <DEDUP_REMOVED lines=30> */
.L_x_2140:
[----:B------:R-:W-:Y:S05]  /*7cf0*/  BSYNC B1 ;  /* 0x0000000000017941 */ /* 0x000fea0003800000 */
.L_x_2139:
[----:B------:R-:W-:-:S04]  /*7d00*/  FADD.FTZ R7, -R8, R7 ;  /* 0x0000000708077221 */ /* 0x000fc80000010100 */
[----:B------:R-:W-:-:S04]  /*7d10*/  FMUL.FTZ R7, R7, -2 ;  /* 0xc000000007077820 */ /* 0x000fc80000410000 */
[----:B------:R0:W1:Y:S03]  /*7d20*/  MUFU.SQRT R6, R7 ;  /* 0x0000000700067308 */ /* 0x0000660000002000 */
.L_x_2136:
[----:B------:R-:W-:Y:S05]  /*7d30*/  BSYNC B0 ;  /* 0x0000000000007941 */ /* 0x000fea0003800000 */
.L_x_2134:
        /* <DEDUP_REMOVED lines=71> */
.L_x_2145:
        /* <DEDUP_REMOVED lines=266> */
.L_x_2143:
[----:B------:R-:W-:Y:S05]  /*9250*/  BSYNC B1 ;  /* 0x0000000000017941 */ /* 0x000fea0003800000 */
.L_x_2142:
        /* <DEDUP_REMOVED lines=14> */
.L_x_2144:
[----:B------:R-:W-:Y:S05]  /*9340*/  BSYNC B0 ;  /* 0x0000000000007941 */ /* 0x000fea0003800000 */
.L_x_2141:
        /* <DEDUP_REMOVED lines=61> */
.L_x_2147:
[----:B0-23--:R-:W-:Y:S05]  /*9720*/  BSYNC B0 ;  /* 0x0000000000007941 */ /* 0x00dfea0003800000 */
.L_x_2146:
        /* <DEDUP_REMOVED lines=12> */
[----:B01----:R-:W-:Y:S05]  /*97f0*/  CALL.REL.NOINC `($__internal_11_$__cuda_sm20_dsqrt_rn_f64_mediumpath_v1) ;  /* 0x0001e25000007944 */ /* 0x003fea0003c00000 */
[----:B------:R-:W-:Y:S01]  /*9800*/  MOV R2, R6 ;  /* 0x0000000600027202 */ /* 0x000fe20000000f00 */
[----:B------:R-:W-:Y:S02]  /*9810*/  IMAD.MOV.U32 R3, RZ, RZ, R7 ;  /* 0x000000ffff037224 */ /* 0x000fe400078e0007 */
.L_x_2149:
[----:B------:R-:W-:Y:S05]  /*9820*/  BSYNC B0 ;  /* 0x0000000000007941 */ /* 0x000fea0003800000 */
.L_x_2148:
        /* <DEDUP_REMOVED lines=18> */
[----:B0-----:R-:W-:Y:S02]  /*9950*/  MOV R13, R3 ;  /* 0x00000003000d7202 */ /* 0x001fe40000000f00 */
[----:B------:R-:W-:Y:S02]  /*9960*/  MOV R6, 0x9980 ;  /* 0x0000998000067802 */ /* 0x000fe40000000f00 */
[----:B------:R-:W-:Y:S05]  /*9970*/  CALL.REL.NOINC `($__internal_10_$__cuda_sm20_div_rn_f64_full) ;  /* 0x0001da7000007944 */ /* 0x000fea0003c00000 */
[----:B------:R-:W-:Y:S02]  /*9980*/  IMAD.MOV.U32 R9, RZ, RZ, R27 ;  /* 0x000000ffff097224 */ /* 0x000fe400078e001b */
.L_x_2151:
[----:B------:R-:W-:Y:S05]  /*9990*/  BSYNC B0 ;  /* 0x0000000000007941 */ /* 0x000fea0003800000 */
.L_x_2150:
[----:B------:R-:W-:-:S04]  /*99a0*/  FMUL.FTZ R0, R0, 0.5 ;  /* 0x3f00000000007820 */ /* 0x000fc80000410000 */
[----:B------:R-:W1:Y:S02]  /*99b0*/  F2F.F64.F32 R2, R0 ;  /* 0x0000000000027310 */ /* 0x000e640000201800 */
[----:B-1----:R-:W1:-:S06]  /*99c0*/  DADD R2, R2, -R8 ;  /* 0x0000000002027229 */ /* 0x002e4c0000000808 */
[----:B-1----:R-:W1:Y:S01]  /*99d0*/  F2F.F32.F64 R5, R2 ;  /* 0x0000000200057310 */ /* 0x002e620000301000 */
[----:B------:R-:W1:-:S14]  /*99e0*/  DSETP.GEU.AND P0, PT, |R2|, c[0x2][0x68], PT ;  /* 0x00801a000200762a */ /* 0x000e5c0003f0e200 */
[----:B-1----:R-:W-:Y:S01]  /*99f0*/  @!P0 FMUL R5, R5, 1.175494350822287508e-38 ;  /* 0x0080000005058820 */ /* 0x002fe20000400000 */
[----:B------:R-:W-:Y:S05]  /*9a00*/  BRA `(.L_x_2108) ;  /* 0x00005c9000007947 */ /* 0x000fea0003800000 */
.L_x_2110:
        /* <DEDUP_REMOVED lines=976> */
.L_x_2156:
[----:B------:R-:W-:Y:S05]  /*d710*/  BSYNC B1 ;  /* 0x0000000000017941 */ /* 0x000fea0003800000 */
.L_x_2155:
[----:B------:R-:W-:-:S04]  /*d720*/  FADD.FTZ R7, -R8, R7 ;  /* 0x0000000708077221 */ /* 0x000fc80000010100 */
[----:B------:R-:W-:-:S06]  /*d730*/  FMUL.FTZ R7, R7, -2 ;  /* 0xc000000007077820 */ /* 0x000fcc0000410000 */
[----:B------:R-:W0:Y:S02]  /*d740*/  MUFU.SQRT R7, R7 ;  /* 0x0000000700077308 */ /* 0x000e240000002000 */
[----:B0-----:R-:W-:Y:S01]  /*d750*/  FADD.FTZ R6, -R7, -RZ ;  /* 0x800000ff07067221 */ /* 0x001fe20000010100 */
[----:B------:R-:W-:Y:S05]  /*d760*/  BRA `(.L_x_2154) ;  /* 0x0000022000007947 */ /* 0x000fea0003800000 */
.L_x_2153:
        /* <DEDUP_REMOVED lines=30> */
.L_x_2158:
[----:B------:R-:W-:Y:S05]  /*d950*/  BSYNC B1 ;  /* 0x0000000000017941 */ /* 0x000fea0003800000 */
.L_x_2157:
[----:B------:R-:W-:-:S04]  /*d960*/  FADD.FTZ R7, -R8, R7 ;  /* 0x0000000708077221 */ /* 0x000fc80000010100 */
[----:B------:R-:W-:-:S04]  /*d970*/  FMUL.FTZ R7, R7, -2 ;  /* 0xc000000007077820 */ /* 0x000fc80000410000 */
[----:B------:R0:W1:Y:S03]  /*d980*/  MUFU.SQRT R6, R7 ;  /* 0x0000000700067308 */ /* 0x0000660000002000 */
.L_x_2154:
[----:B------:R-:W-:Y:S05]  /*d990*/  BSYNC B0 ;  /* 0x0000000000007941 */ /* 0x000fea0003800000 */
.L_x_2152:
        /* <DEDUP_REMOVED lines=71> */
.L_x_2163:
        /* <DEDUP_REMOVED lines=266> */
.L_x_2161:
[----:B------:R-:W-:Y:S05]  /*eeb0*/  BSYNC B1 ;  /* 0x0000000000017941 */ /* 0x000fea0003800000 */
.L_x_2160:
        /* <DEDUP_REMOVED lines=14> */
.L_x_2162:
[----:B------:R-:W-:Y:S05]  /*efa0*/  BSYNC B0 ;  /* 0x0000000000007941 */ /* 0x000fea0003800000 */
.L_x_2159:
        /* <DEDUP_REMOVED lines=61> */
.L_x_2165:
[----:B0-23--:R-:W-:Y:S05]  /*f380*/  BSYNC B0 ;  /* 0x0000000000007941 */ /* 0x00dfea0003800000 */
.L_x_2164:
        /* <DEDUP_REMOVED lines=15> */
.L_x_2167:
[----:B------:R-:W-:Y:S05]  /*f480*/  BSYNC B0 ;  /* 0x0000000000007941 */ /* 0x000fea0003800000 */
.L_x_2166:
        /* <DEDUP_REMOVED lines=22> */
.L_x_2169:
[----:B------:R-:W-:Y:S05]  /*f5f0*/  BSYNC B0 ;  /* 0x0000000000007941 */ /* 0x000fea0003800000 */
.L_x_2168:
[----:B------:R-:W-:-:S04]  /*f600*/  FMUL.FTZ R0, R0, 0.5 ;  /* 0x3f00000000007820 */ /* 0x000fc80000410000 */
[----:B------:R-:W1:Y:S02]  /*f610*/  F2F.F64.F32 R2, R0 ;  /* 0x0000000000027310 */ /* 0x000e640000201800 */
[----:B-1----:R-:W1:-:S06]  /*f620*/  DADD R2, R2, -R8 ;  /* 0x0000000002027229 */ /* 0x002e4c0000000808 */
[----:B-1----:R-:W1:Y:S01]  /*f630*/  F2F.F32.F64 R5, R2 ;  /* 0x0000000200057310 */ /* 0x002e620000301000 */
[----:B------:R-:W1:-:S14]  /*f640*/  DSETP.GEU.AND P0, PT, |R2|, c[0x2][0x68], PT ;  /* 0x00801a000200762a */ /* 0x000e5c0003f0e200 */
[----:B-1----:R-:W-:Y:S01]  /*f650*/  @!P0 FMUL R5, R5, 1.175494350822287508e-38 ;  /* 0x0080000005058820 */ /* 0x002fe20000400000 */
[----:B------:R-:W-:Y:S05]  /*f660*/  BRA `(.L_x_2108) ;  /* 0x0000003000007947 */ /* 0x000fea0003800000 */
.L_x_2109:
[----:B------:R-:W-:Y:S02]  /*f670*/  FSETP.GT.FTZ.AND P0, PT, R0, RZ, PT ;  /* 0x000000ff0000720b */ /* 0x000fe40003f14000 */
[----:B------:R-:W-:-:S04]  /*f680*/  MOV R5, 0x3f800000 ;  /* 0x3f80000000057802 */ /* 0x000fc80000000f00 */
[----:B------:R-:W-:Y:S02]  /*f690*/  FSEL R5, R5, +QNAN , P0 ;  /* 0x7fc0000005057808 */ /* 0x000fe40000000000 */
.L_x_2108:
[----:B------:R-:W-:Y:S05]  /*f6a0*/  BSYNC B5 ;  /* 0x0000000000057941 */ /* 0x000fea0003800000 */
.L_x_2107:
[----:B------:R-:W-:Y:S01]  /*f6b0*/  MOV R6, R5 ;  /* 0x0000000500067202 */ /* 0x000fe20000000f00 */
[----:B------:R-:W-:-:S04]  /*f6c0*/  IMAD.MOV.U32 R5, RZ, RZ, 0x0 ;  /* 0x00000000ff057424 */ /* 0x000fc800078e00ff */
[----:B------:R-:W-:Y:S05]  /*f6d0*/  RET.REL.NODEC R4 `(_ZN2at6native29vectorized_elementwise_kernelILi4EN48_GLOBAL__N__08322988_15_IGammaKernel_cu_cb51a28d10CalcIgammaIfEESt5arrayIPcLm3EEEEviT0_T1_) ;  /* 0xffff092004007950 */ /* 0x000fea0003c3ffff */
        .type           $_ZN2at6native29vectorized_elementwise_kernelILi4EN48_GLOBAL__N__08322988_15_IGammaKernel_cu_cb51a28d10CalcIgammaIfEESt5arrayIPcLm3EEEEviT0_T1_$_ZN46_INTERNAL_08322988_15_IGammaKernel_cu_cb51a28d48_GLOBAL__N__08322988_15_IGammaKernel_cu_cb51a28d12calc_igammacIfEET_S2_S2_,@function
        .size           $_ZN2at6native29vectorized_elementwise_kernelILi4EN48_GLOBAL__N__08322988_15_IGammaKernel_cu_cb51a28d10CalcIgammaIfEESt5arrayIPcLm3EEEEviT0_T1_$_ZN46_INTERNAL_08322988_15_IGammaKernel_cu_cb51a28d48_GLOBAL__N__08322988_15_IGammaKernel_cu_cb51a28d12calc_igammacIfEET_S2_S2_,($__internal_10_$__cuda_sm20_div_rn_f64_full - $_ZN2at6native29vectorized_elementwise_kernelILi4EN48_GLOBAL__N__08322988_15_IGammaKernel_cu_cb51a28d10CalcIgammaIfEESt5arrayIPcLm3EEEEviT0_T1_$_ZN46_INTERNAL_08322988_15_IGammaKernel_cu_cb51a28d48_GLOBAL__N__08322988_15_IGammaKernel_cu_cb51a28d12calc_igammacIfEET_S2_S2_)
$_ZN2at6native29vectorized_elementwise_kernelILi4EN48_GLOBAL__N__08322988_15_IGammaKernel_cu_cb51a28d10CalcIgammaIfEESt5arrayIPcLm3EEEEviT0_T1_$_ZN46_INTERNAL_08322988_15_IGammaKernel_cu_cb51a28d48_GLOBAL__N__08322988_15_IGammaKernel_cu_cb51a28d12calc_igammacIfEET_S2_S2_:
[----:B------:R-:W-:Y:S01]  /*f6e0*/  FSETP.GEU.FTZ.AND P0, PT, R3, RZ, PT ;  /* 0x000000ff0300720b */ /* 0x000fe20003f1e000 */
[----:B------:R-:W-:Y:S01]  /*f6f0*/  BSSY B1, `(.L_x_2170) ;  /* 0x00017cc000017945 */ /* 0x000fe20003800000 */
[----:B------:R-:W-:Y:S02]  /*f700*/  FSETP.GEU.FTZ.AND P1, PT, R0, RZ, PT ;  /* 0x000000ff0000720b */ /* 0x000fe40003f3e000 */
[----:B------:R-:W-:Y:S02]  /*f710*/  MOV R6, 0x7fc00000 ;  /* 0x7fc0000000067802 */ /* 0x000fe40000000f00 */
        /* <DEDUP_REMOVED lines=38> */
.L_x_2175:
[----:B------:R-:W-:Y:S05]  /*f980*/  BSYNC B0 ;  /* 0x0000000000007941 */ /* 0x000fea0003800000 */
.L_x_2174:
        /* <DEDUP_REMOVED lines=24> */
[----:B------:R-:W-:Y:S02]  /*fb10*/  MOV R14, R6 ;  /* 0x00000006000e7202 */ /* 0x000fe40000000f00 */
[----:B------:R-:W-:Y:S01]  /*fb20*/  MOV R13, R7 ;  /* 0x00000007000d7202 */ /* 0x000fe20000000f00 */
[----:B------:R-:W-:Y:S01]  /*fb30*/  IMAD.MOV.U32 R7, RZ, RZ, -0x66666666 ;  /* 0x9999999aff077424 */ /* 0x000fe200078e00ff */
[----:B------:R-:W-:Y:S02]  /*fb40*/  MOV R8, 0xbfd99999 ;  /* 0xbfd9999900087802 */ /* 0x000fe40000000f00 */
[----:B------:R-:W-:Y:S02]  /*fb50*/  MOV R6, 0xfb70 ;  /* 0x0000fb7000067802 */ /* 0x000fe40000000f00 */
[----:B------:R-:W-:Y:S05]  /*fb60*/  CALL.REL.NOINC `($__internal_10_$__cuda_sm20_div_rn_f64_full) ;  /* 0x0001788000007944 */ /* 0x000fea0003c00000 */
[----:B------:R-:W-:Y:S01]  /*fb70*/  MOV R14, R8 ;  /* 0x00000008000e7202 */ /* 0x000fe20000000f00 */
[----:B------:R-:W-:Y:S02]  /*fb80*/  IMAD.MOV.U32 R15, RZ, RZ, R27 ;  /* 0x000000ffff0f7224 */ /* 0x000fe400078e001b */
.L_x_2180:
[----:B------:R-:W-:Y:S05]  /*fb90*/  BSYNC B0 ;  /* 0x0000000000007941 */ /* 0x000fea0003800000 */
.L_x_2179:
[----:B------:R-:W-:-:S06]  /*fba0*/  FMUL.FTZ R6, R3, 1 ;  /* 0x3f80000003067820 */ /* 0x000fcc0000410000 */
        /* <DEDUP_REMOVED lines=8> */
.L_x_2183:
        /* <DEDUP_REMOVED lines=14> */
.L_x_2182:
        /* <DEDUP_REMOVED lines=15> */
[C---:B------:R-:W-:Y:S02]  /*fe00*/  FSETP.NEU.FTZ.AND P0, PT, R0.reuse, RZ, PT ;  /* 0x000000ff0000720b */ /* 0x040fe40003f1d000 */
        /* <DEDUP_REMOVED lines=33> */
.L_x_2186:
[----:B------:R-:W-:Y:S01]  /*10020*/  FADD.FTZ R6, |R8|, -3 ;  /* 0xc040000008067421 */ /* 0x000fe20000010200 */
[----:B------:R-:W-:-:S03]  /*10030*/  MOV R7, 0x443b38fb ;  /* 0x443b38fb00077802 */ /* 0x000fc60000000f00 */
[C---:B------:R-:W-:Y:S02]  /*10040*/  FADD.FTZ R0, R6.reuse, -259.2509765625 ;  /* 0xc381a02006007421 */ /* 0x040fe40000010000 */
[C---:B------:R-:W-:Y:S02]  /*10050*/  FFMA.FTZ R7, R6.reuse, -R7, -12349.7421875 ;  /* 0xc640f6f806077423 */ /* 0x040fe40000010807 */
[C---:B------:R-:W-:Y:S02]  /*10060*/  FFMA.FTZ R0, R6.reuse, R0, -10777.1796875 ;  /* 0xc62864b806007423 */ /* 0x040fe40000010000 */
[C---:B------:R-:W-:Y:S02]  /*10070*/  FFMA.FTZ R7, R6.reuse, R7, -41061.375 ;  /* 0xc720656006077423 */ /* 0x040fe40000010007 */
[C---:B------:R-:W-:Y:S02]  /*10080*/  FFMA.FTZ R0, R6.reuse, R0, -92685.046875 ;  /* 0xc7b5068606007423 */ /* 0x040fe40000010000 */
[----:B------:R-:W-:-:S02]  /*10090*/  FFMA.FTZ R7, R6, R7, -48310.6640625 ;  /* 0xc73cb6aa06077423 */ /* 0x000fc40000010007 */
[C---:B------:R-:W-:Y:S02]  /*100a0*/  FFMA.FTZ R0, R6.reuse, R0, -206353.578125 ;  /* 0xc849846506007423 */ /* 0x040fe40000010000 */
[----:B------:R-:W-:-:S04]  /*100b0*/  FFMA.FTZ R7, R6, R7, -143033.40625 ;  /* 0xc80bae5a06077423 */ /* 0x000fc80000010007 */
[----:B------:R-:W0:Y:S02]  /*100c0*/  MUFU.RCP R0, R0 ;  /* 0x0000000000007308 */ /* 0x000e240000001000 */
[----:B0-----:R-:W-:Y:S01]  /*100d0*/  FFMA.FTZ R6, R7, R0, R6 ;  /* 0x0000000007067223 */ /* 0x001fe20000010006 */
[----:B------:R-:W-:Y:S05]  /*100e0*/  BRA `(.L_x_2187) ;  /* 0x0000043000007947 */ /* 0x000fea0003800000 */
.L_x_2185:
        /* <DEDUP_REMOVED lines=15> */
.L_x_2188:
        /* <DEDUP_REMOVED lines=16> */
.L_x_2189:
        /* <DEDUP_REMOVED lines=36> */
.L_x_2187:
[----:B------:R-:W-:Y:S05]  /*10520*/  BSYNC B0 ;  /* 0x0000000000007941 */ /* 0x000fea0003800000 */
.L_x_2184:
        /* <DEDUP_REMOVED lines=61> */
.L_x_2192:
[----:B------:R-:W-:-:S13]  /*10900*/  FSETP.GEU.FTZ.AND P0, PT, |R8|, 1.175494350822287508e-38, PT ;  /* 0x008000000800780b */ /* 0x000fda0003f1e200 */
[----:B------:R-:W-:Y:S01]  /*10910*/  @!P0 FMUL.FTZ R9, |R8|, 8388608 ;  /* 0x4b00000008098820 */ /* 0x000fe20000410200 */
[----:B------:R-:W-:-:S04]  /*10920*/  MOV R8, 0x3e055027 ;  /* 0x3e05502700087802 */ /* 0x000fc80000000f00 */
        /* <DEDUP_REMOVED lines=23> */
.L_x_2191:
[----:B------:R-:W-:Y:S05]  /*10aa0*/  BSYNC B0 ;  /* 0x0000000000007941 */ /* 0x000fea0003800000 */
.L_x_2190:
        /* <DEDUP_REMOVED lines=45> */
.L_x_2195:
        /* <DEDUP_REMOVED lines=9> */
[----:B------:R-:W-:-:S04]  /*10e10*/  FFMA.FTZ R8, R7, R8, -143033.40625 ;  /* 0xc80bae5a07087423 */ /* 0x000fc80000010008 */
[----:B------:R-:W0:Y:S02]  /*10e20*/  MUFU.RCP R6, R6 ;  /* 0x0000000600067308 */ /* 0x000e240000001000 */
[----:B0-----:R-:W-:Y:S01]  /*10e30*/  FFMA.FTZ R6, R8, R6, R7 ;  /* 0x0000000608067223 */ /* 0x001fe20000010007 */
[----:B------:R-:W-:Y:S05]  /*10e40*/  BRA `(.L_x_2196) ;  /* 0x0000043000007947 */ /* 0x000fea0003800000 */
.L_x_2194:
        /* <DEDUP_REMOVED lines=15> */
.L_x_2197:
        /* <DEDUP_REMOVED lines=16> */
.L_x_2198:
        /* <DEDUP_REMOVED lines=30> */
[----:B------:R-:W-:Y:S02]  /*11220*/  FFMA.FTZ R10, R7, R10, R7 ;  /* 0x0000000a070a7223 */ /* 0x000fe40000010007 */
[----:B------:R-:W-:-:S02]  /*11230*/  @P1 IMAD.MOV.U32 R7, RZ, RZ, 0x7f800000 ;  /* 0x7f800000ff071424 */ /* 0x000fc400078e00ff */
[----:B------:R-:W-:Y:S02]  /*11240*/  FFMA.FTZ R8, R8, 0.69314718246459960938, R10 ;  /* 0x3f31721808087823 */ /* 0x000fe4000001000a */
[----:B------:R-:W-:-:S04]  /*11250*/  @P1 FFMA.FTZ R8, R6, R7, +INF ;  /* 0x7f80000006081423 */ /* 0x000fc80000010007 */
[----:B------:R-:W-:-:S05]  /*11260*/  FADD.FTZ R8, -R8, -RZ ;  /* 0x800000ff08087221 */ /* 0x000fca0000010100 */
[----:B------:R-:W-:Y:S02]  /*11270*/  FSEL R6, R8, +INF , P0 ;  /* 0x7f80000008067808 */ /* 0x000fe40000000000 */
.L_x_2196:
[----:B------:R-:W-:Y:S05]  /*11280*/  BSYNC B0 ;  /* 0x0000000000007941 */ /* 0x000fea0003800000 */
.L_x_2193:
        /* <DEDUP_REMOVED lines=23> */
[----:B------:R-:W-:Y:S02]  /*11400*/  @P1 IMAD.MOV.U32 R14, RZ, RZ, 0x37cbac00 ;  /* 0x37cbac00ff0e1424 */ /* 0x000fe400078e00ff */
        /* <DEDUP_REMOVED lines=37> */
.L_x_2201:
        /* <DEDUP_REMOVED lines=27> */
.L_x_2200:
[----:B------:R-:W-:Y:S05]  /*11810*/  BSYNC B0 ;  /* 0x0000000000007941 */ /* 0x000fea0003800000 */
.L_x_2199:
[CC--:B------:R-:W-:Y:S02]  /*11820*/  FFMA.FTZ R0, R3.reuse, R12.reuse, -R0 ;  /* 0x0000000c03007223 */ /* 0x0c0fe40000010800 */
[----:B------:R-:W-:Y:S02]  /*11830*/  IMAD.MOV.U32 R10, RZ, RZ, 0x3ab5ebe6 ;  /* 0x3ab5ebe6ff0a7424 */ /* 0x000fe400078e00ff */
[C---:B------:R-:W-:Y:S01]  /*11840*/  FMUL.FTZ R11, R0.reuse, 1.4426950216293334961 ;  /* 0x3fb8aa3b000b7820 */ /* 0x040fe20000410000 */
[C---:B------:R-:W-:Y:S01]  /*11850*/  FSETP.GEU.FTZ.AND P0, PT, |R0|.reuse, 0.40999999642372131348, PT ;  /* 0x3ed1eb850000780b */ /* 0x040fe20003f1e200 */
        /* <DEDUP_REMOVED lines=27> */
.L_x_2181:
        /* <DEDUP_REMOVED lines=12> */
[----:B------:R-:W-:Y:S01]  /*11ad0*/  MOV R6, 0x3bc6a26b ;  /* 0x3bc6a26b00067802 */ /* 0x000fe20000000f00 */
[----:B------:R-:W-:Y:S01]  /*11ae0*/  IMAD.MOV.U32 R21, RZ, RZ, 0x4cc5f8af ;  /* 0x4cc5f8afff157424 */ /* 0x000fe200078e00ff */
[----:B------:R-:W-:Y:S01]  /*11af0*/  MOV R7, 0x3f0284fc ;  /* 0x3f0284fc00077802 */ /* 0x000fe20000000f00 */
[----:B------:R0:W-:Y:S01]  /*11b00*/  STL.64 [R1+0xa00], R14 ;  /* 0x000a000e01007387 */ /* 0x0001e20000100a00 */
[----:B------:R-:W-:Y:S02]  /*11b10*/  FSETP.GT.FTZ.AND P0, PT, |R3|, 1, PT ;  /* 0x3f8000000300780b */ /* 0x000fe40003f14200 */
[----:B------:R-:W-:Y:S01]  /*11b20*/  MOV R11, 0x1 ;  /* 0x00000001000b7802 */ /* 0x000fe20000000f00 */
[----:B------:R1:W-:Y:S01]  /*11b30*/  STL.64 [R1+0x9f8], R6 ;  /* 0x0009f80601007387 */ /* 0x0003e20000100a00 */
[----:B------:R-:W-:-:S02]  /*11b40*/  MOV R17, 0x4c255322 ;  /* 0x4c25532200117802 */ /* 0x000fc40000000f00 */
[----:B------:R-:W-:Y:S02]  /*11b50*/  MOV R20, 0x4ca4b97f ;  /* 0x4ca4b97f00147802 */ /* 0x000fe40000000f00 */
[----:B------:R-:W-:Y:S01]  /*11b60*/  MOV R22, 0x42840000 ;  /* 0x4284000000167802 */ /* 0x000fe20000000f00 */
[----:B------:R2:W-:Y:S01]  /*11b70*/  STL.64 [R1+0xa18], R16 ;  /* 0x000a181001007387 */ /* 0x0005e20000100a00 */
[----:B------:R-:W-:Y:S02]  /*11b80*/  MOV R23, 0x44f0a000 ;  /* 0x44f0a00000177802 */ /* 0x000fe40000000f00 */
[----:B0-----:R-:W-:Y:S01]  /*11b90*/  MOV R14, 0x4912f03a ;  /* 0x4912f03a000e7802 */ /* 0x001fe20000000f00 */
[----:B------:R0:W-:Y:S01]  /*11ba0*/  STL.64 [R1+0xa20], R20 ;  /* 0x000a201401007387 */ /* 0x0001e20000100a00 */
[----:B------:R-:W-:Y:S01]  /*11bb0*/  MOV R15, 0x4a5481c1 ;  /* 0x4a5481c1000f7802 */ /* 0x000fe20000000f00 */
[----:B-1----:R-:W-:Y:S01]  /*11bc0*/  IMAD.MOV.U32 R7, RZ, RZ, 0x47946fa6 ;  /* 0x47946fa6ff077424 */ /* 0x002fe200078e00ff */
[----:B------:R-:W-:Y:S01]  /*11bd0*/  MOV R6, 0x45d95fff ;  /* 0x45d95fff00067802 */ /* 0x000fe20000000f00 */
[----:B------:R-:W-:Y:S01]  /*11be0*/  STL.64 [R1+0x13c0], R22 ;  /* 0x0013c01601007387 */ /* 0x000fe20000100a00 */
[----:B------:R-:W-:-:S02]  /*11bf0*/  @P0 MOV R11, 0xffffffff ;  /* 0xffffffff000b0802 */ /* 0x000fc40000000f00 */
[----:B------:R-:W-:Y:S01]  /*11c00*/  MOV R12, 0x3f800000 ;  /* 0x3f800000000c7802 */ /* 0x000fe20000000f00 */
[----:B------:R1:W-:Y:S01]  /*11c10*/  STL.64 [R1+0xa10], R14 ;  /* 0x000a100e01007387 */ /* 0x0003e20000100a00 */
[----:B------:R-:W-:Y:S02]  /*11c20*/  SHF.L.U32 R8, R11, 0x2, RZ ;  /* 0x000000020b087819 */ /* 0x000fe400000006ff */
[----:B--2---:R-:W-:Y:S01]  /*11c30*/  MOV R16, 0x4c2f75b4 ;  /* 0x4c2f75b400107802 */ /* 0x004fe20000000f00 */
[----:B------:R2:W-:Y:S01]  /*11c40*/  STL.64 [R1+0xa08], R6 ;  /* 0x000a080601007387 */ /* 0x0005e20000100a00 */
[----:B------:R-:W-:Y:S01]  /*11c50*/  MOV R17, 0x4cc8c38c ;  /* 0x4cc8c38c00117802 */ /* 0x000fe20000000f00 */
[----:B0-----:R-:W-:Y:S01]  /*11c60*/  IMAD.MOV.U32 R20, RZ, RZ, 0x4d0fed36 ;  /* 0x4d0fed36ff147424 */ /* 0x001fe200078e00ff */
[----:B------:R-:W-:Y:S01]  /*11c70*/  MOV R21, 0x4ce5eb4c ;  /* 0x4ce5eb4c00157802 */ /* 0x000fe20000000f00 */
[----:B------:R-:W-:Y:S01]  /*11c80*/  STL [R1+0x13bc], R12 ;  /* 0x0013bc0c01007387 */ /* 0x000fe20000100800 */
[----:B-1----:R-:W-:Y:S01]  /*11c90*/  MOV R14, 0x4a20fbd8 ;  /* 0x4a20fbd8000e7802 */ /* 0x002fe20000000f00 */
[----:B------:R-:W-:-:S02]  /*11ca0*/  IMAD.MOV.U32 R15, RZ, RZ, 0x4b4b8b8f ;  /* 0x4b4b8b8fff0f7424 */ /* 0x000fc400078e00ff */
[----:B------:R-:W-:Y:S01]  /*11cb0*/  STL.64 [R1+0x13d8], R16 ;  /* 0x0013d81001007387 */ /* 0x000fe20000100a00 */
[----:B--2---:R-:W-:Y:S01]  /*11cc0*/  IMAD.MOV.U32 R6, RZ, RZ, 0x46ff3c00 ;  /* 0x46ff3c00ff067424 */ /* 0x004fe200078e00ff */
[----:B------:R-:W-:Y:S02]  /*11cd0*/  MOV R7, 0x48ae85e0 ;  /* 0x48ae85e000077802 */ /* 0x000fe40000000f00 */
[----:B------:R0:W-:Y:S04]  /*11ce0*/  STL.64 [R1+0x13d0], R14 ;  /* 0x0013d00e01007387 */ /* 0x0001e80000100a00 */
[----:B------:R1:W-:Y:S04]  /*11cf0*/  STL.64 [R1+0x13c8], R6 ;  /* 0x0013c80601007387 */ /* 0x0003e80000100a00 */
[----:B------:R-:W-:Y:S01]  /*11d00*/  STL.64 [R1+0x13e0], R20 ;  /* 0x0013e01401007387 */ /* 0x000fe20000100a00 */
[----:B0-----:R-:W-:-:S04]  /*11d10*/  IADD3 R14, R10, 0x9f4, RZ ;  /* 0x000009f40a0e7810 */ /* 0x001fc80007ffe0ff */
[----:B------:R-:W-:Y:S01]  /*11d20*/  SEL R14, R14, R0, P0 ;  /* 0x000000000e0e7207 */ /* 0x000fe20000000000 */
[----:B-1----:R-:W-:Y:S01]  /*11d30*/  IMAD.MOV.U32 R6, RZ, RZ, 0x4c184540 ;  /* 0x4c184540ff067424 */ /* 0x002fe200078e00ff */
[----:B------:R-:W-:Y:S01]  /*11d40*/  MOV R7, RZ ;  /* 0x000000ff00077202 */ /* 0x000fe20000000f00 */
[----:B------:R-:W-:Y:S01]  /*11d50*/  IMAD.MOV.U32 R0, RZ, RZ, 0x4c5914c6 ;  /* 0x4c5914c6ff007424 */ /* 0x000fe200078e00ff */
[----:B------:R-:W-:-:S03]  /*11d60*/  IADD3 R14, R14, R8, RZ ;  /* 0x000000080e0e7210 */ /* 0x000fc60007ffe0ff */
[----:B------:R0:W-:Y:S04]  /*11d70*/  STL.64 [R1+0x13e8], R6 ;  /* 0x0013e80601007387 */ /* 0x0001e80000100a00 */
[----:B------:R1:W-:Y:S01]  /*11d80*/  STL [R1+0xa28], R0 ;  /* 0x000a280001007387 */ /* 0x0003e20000100800 */
[----:B0-----:R-:W-:Y:S01]  /*11d90*/  IMAD.MOV.U32 R7, RZ, RZ, RZ ;  /* 0x000000ffff077224 */ /* 0x001fe200078e00ff */
[----:B------:R-:W-:Y:S01]  /*11da0*/  @P0 MOV R7, 0xc ;  /* 0x0000000c00070802 */ /* 0x000fe20000000f00 */
[----:B-1----:R-:W-:Y:S01]  /*11db0*/  IMAD.IADD R0, R14, 0x1, R8 ;  /* 0x000000010e007824 */ /* 0x002fe200078e0208 */
[----:B------:R0:W2:Y:S02]  /*11dc0*/  LDL R6, [R14] ;  /* 0x000000000e067983 */ /* 0x0000a40000100800 */
[----:B------:R-:W-:-:S02]  /*11dd0*/  IADD3 R11, R7, R11, RZ ;  /* 0x0000000b070b7210 */ /* 0x000fc40007ffe0ff */
[-C--:B------:R-:W-:Y:S02]  /*11de0*/  IADD3 R7, R0, R8.reuse, RZ ;  /* 0x0000000800077210 */ /* 0x080fe40007ffe0ff */
[----:B------:R-:W3:Y:S01]  /*11df0*/  LDL R0, [R0] ;  /* 0x0000000000007983 */ /* 0x000ee20000100800 */
[----:B------:R-:W-:Y:S01]  /*11e00*/  IMAD.U32 R10, R11, 0x4, R10 ;  /* 0x000000040b0a7824 */ /* 0x000fe200078e000a */
[----:B------:R-:W-:Y:S02]  /*11e10*/  IADD3 R31, R7, R8, RZ ;  /* 0x00000008071f7210 */ /* 0x000fe40007ffe0ff */
[----:B------:R-:W4:Y:S02]  /*11e20*/  LDL R7, [R7] ;  /* 0x0000000007077983 */ /* 0x000f240000100800 */
[----:B------:R-:W-:Y:S01]  /*11e30*/  IADD3 R28, R8, R10, RZ ;  /* 0x0000000a081c7210 */ /* 0x000fe20007ffe0ff */
[----:B------:R-:W-:Y:S01]  /*11e40*/  IMAD.IADD R29, R31, 0x1, R8 ;  /* 0x000000011f1d7824 */ /* 0x000fe200078e0208 */
[----:B------:R1:W5:Y:S02]  /*11e50*/  LDL R30, [R10] ;  /* 0x000000000a1e7983 */ /* 0x0003640000100800 */
[----:B------:R-:W-:-:S02]  /*11e60*/  IADD3 R17, R28, R8, RZ ;  /* 0x000000081c117210 */ /* 0x000fc40007ffe0ff */
[----:B------:R-:W5:Y:S01]  /*11e70*/  LDL R31, [R31] ;  /* 0x000000001f1f7983 */ /* 0x000f620000100800 */
[-C--:B------:R-:W-:Y:S02]  /*11e80*/  IADD3 R27, R29, R8.reuse, RZ ;  /* 0x000000081d1b7210 */ /* 0x080fe40007ffe0ff */
[----:B------:R-:W-:Y:S01]  /*11e90*/  IMAD.IADD R25, R17, 0x1, R8 ;  /* 0x0000000111197824 */ /* 0x000fe200078e0208 */
[----:B------:R-:W5:Y:S01]  /*11ea0*/  LDL R29, [R29] ;  /* 0x000000001d1d7983 */ /* 0x000f620000100800 */
[----:B------:R-:W-:-:S03]  /*11eb0*/  IADD3 R26, R27, R8, RZ ;  /* 0x000000081b1a7210 */ /* 0x000fc60007ffe0ff */
[----:B------:R-:W5:Y:S01]  /*11ec0*/  LDL R28, [R28] ;  /* 0x000000001c1c7983 */ /* 0x000f620000100800 */
[-C--:B------:R-:W-:Y:S01]  /*11ed0*/  IADD3 R23, R25, R8.reuse, RZ ;  /* 0x0000000819177210 */ /* 0x080fe20007ffe0ff */
[----:B------:R-:W-:Y:S02]  /*11ee0*/  IMAD.IADD R24, R26, 0x1, R8 ;  /* 0x000000011a187824 */ /* 0x000fe400078e0208 */
[----:B------:R-:W5:Y:S01]  /*11ef0*/  LDL R27, [R27] ;  /* 0x000000001b1b7983 */ /* 0x000f620000100800 */
[----:B------:R-:W-:-:S03]  /*11f00*/  IADD3 R21, R23, R8, RZ ;  /* 0x0000000817157210 */ /* 0x000fc60007ffe0ff */
[----:B------:R-:W5:Y:S01]  /*11f10*/  LDL R17, [R17] ;  /* 0x0000000011117983 */ /* 0x000f620000100800 */
[----:B------:R-:W-:-:S03]  /*11f20*/  IADD3 R22, R24, R8, RZ ;  /* 0x0000000818167210 */ /* 0x000fc60007ffe0ff */
[----:B------:R-:W5:Y:S01]  /*11f30*/  LDL R26, [R26] ;  /* 0x000000001a1a7983 */ /* 0x000f620000100800 */
[----:B-1----:R-:W-:-:S03]  /*11f40*/  IMAD.IADD R10, R21, 0x1, R8 ;  /* 0x00000001150a7824 */ /* 0x002fc600078e0208 */
[----:B------:R-:W5:Y:S01]  /*11f50*/  LDL R25, [R25] ;  /* 0x0000000019197983 */ /* 0x000f620000100800 */
[----:B------:R-:W-:-:S03]  /*11f60*/  IADD3 R20, R22, R8, RZ ;  /* 0x0000000816147210 */ /* 0x000fc60007ffe0ff */
[----:B------:R-:W5:Y:S01]  /*11f70*/  LDL R24, [R24] ;  /* 0x0000000018187983 */ /* 0x000f620000100800 */
[----:B------:R-:W-:-:S03]  /*11f80*/  IADD3 R16, R20, R8, RZ ;  /* 0x0000000814107210 */ /* 0x000fc60007ffe0ff */
[----:B------:R-:W5:Y:S04]  /*11f90*/  LDL R23, [R23] ;  /* 0x0000000017177983 */ /* 0x000f680000100800 */
[----:B------:R-:W5:Y:S04]  /*11fa0*/  LDL R22, [R22] ;  /* 0x0000000016167983 */ /* 0x000f680000100800 */
[----:B------:R1:W5:Y:S01]  /*11fb0*/  LDL R15, [R10] ;  /* 0x000000000a0f7983 */ /* 0x0003620000100800 */
[----:B0-----:R-:W-:-:S03]  /*11fc0*/  IADD3 R14, R16, R8, RZ ;  /* 0x00000008100e7210 */ /* 0x001fc60007ffe0ff */
[----:B------:R-:W5:Y:S01]  /*11fd0*/  LDL R21, [R21] ;  /* 0x0000000015157983 */ /* 0x000f620000100800 */
[----:B-1----:R-:W-:-:S03]  /*11fe0*/  IMAD.IADD R10, R10, 0x1, R8 ;  /* 0x000000010a0a7824 */ /* 0x002fc600078e0208 */
[----:B------:R-:W5:Y:S04]  /*11ff0*/  LDL R20, [R20] ;  /* 0x0000000014147983 */ /* 0x000f680000100800 */
[----:B------:R-:W5:Y:S01]  /*12000*/  LDL R16, [R16] ;  /* 0x0000000010107983 */ /* 0x000f620000100800 */
[----:B------:R-:W-:-:S03]  /*12010*/  IADD3 R11, R10, R8, RZ ;  /* 0x000000080a0b7210 */ /* 0x000fc60007ffe0ff */
[----:B------:R-:W5:Y:S02]  /*12020*/  LDL R10, [R10] ;  /* 0x000000000a0a7983 */ /* 0x000f640000100800 */
[----:B------:R-:W-:Y:S02]  /*12030*/  IMAD.IADD R12, R11, 0x1, R8 ;  /* 0x000000010b0c7824 */ /* 0x000fe400078e0208 */
[----:B------:R-:W5:Y:S04]  /*12040*/  LDL R14, [R14] ;  /* 0x000000000e0e7983 */ /* 0x000f680000100800 */
[----:B------:R-:W5:Y:S01]  /*12050*/  LDL R11, [R11] ;  /* 0x000000000b0b7983 */ /* 0x000f620000100800 */
[----:B------:R-:W-:-:S03]  /*12060*/  IADD3 R40, R12, R8, RZ ;  /* 0x000000080c287210 */ /* 0x000fc60007ffe0ff */
[----:B------:R-:W5:Y:S01]  /*12070*/  LDL R12, [R12] ;  /* 0x000000000c0c7983 */ /* 0x000f620000100800 */
[----:B------:R-:W-:-:S03]  /*12080*/  IADD3 R41, R40, R8, RZ ;  /* 0x0000000828297210 */ /* 0x000fc60007ffe0ff */
[----:B------:R0:W5:Y:S04]  /*12090*/  LDL R8, [R40] ;  /* 0x0000000028087983 */ /* 0x0001680000100800 */
[----:B0-----:R0:W5:Y:S02]  /*120a0*/  LDL R40, [R41] ;  /* 0x0000000029287983 */ /* 0x0011640000100800 */
[----:B0-----:R-:W-:-:S06]  /*120b0*/  IMAD.MOV.U32 R41, RZ, RZ, R3 ;  /* 0x000000ffff297224 */ /* 0x001fcc00078e0003 */
[----:B------:R-:W2:Y:S01]  /*120c0*/  @P0 MUFU.RCP R41, R3 ;  /* 0x0000000300290308 */ /* 0x000ea20000001000 */
[----:B------:R-:W-:-:S05]  /*120d0*/  FSET.BF.LEU.FTZ.AND R42, |R3|, 1, PT ;  /* 0x3f800000032a780a */ /* 0x000fca000381b200 */
[----:B--2---:R-:W-:-:S04]  /*120e0*/  FFMA.FTZ R6, R42, R41, R6 ;  /* 0x000000292a067223 */ /* 0x004fc80000010006 */
[----:B---3--:R-:W-:Y:S01]  /*120f0*/  FFMA.FTZ R0, R6, R41, R0 ;  /* 0x0000002906007223 */ /* 0x008fe20000010000 */
[----:B------:R-:W-:-:S03]  /*12100*/  MOV R6, 0x3bc6a26b ;  /* 0x3bc6a26b00067802 */ /* 0x000fc60000000f00 */
[----:B----4-:R-:W-:Y:S01]  /*12110*/  FFMA.FTZ R0, R0, R41, R7 ;  /* 0x0000002900007223 */ /* 0x010fe20000010007 */
[----:B------:R-:W-:-:S03]  /*12120*/  @P0 MOV R6, 0x4c5914c6 ;  /* 0x4c5914c600060802 */ /* 0x000fc60000000f00 */
[-C--:B-----5:R-:W-:Y:S02]  /*12130*/  FFMA.FTZ R0, R0, R41.reuse, R31 ;  /* 0x0000002900007223 */ /* 0x0a0fe4000001001f */
        /* <DEDUP_REMOVED lines=82> */
.L_x_2206:
[----:B01----:R-:W-:Y:S05]  /*12660*/  BSYNC B3 ;  /* 0x0000000000037941 */ /* 0x003fea0003800000 */
.L_x_2205:
        /* <DEDUP_REMOVED lines=12> */
[----:B0-----:R-:W-:Y:S05]  /*12730*/  CALL.REL.NOINC `($__internal_10_$__cuda_sm20_div_rn_f64_full) ;  /* 0x00014cb000007944 */ /* 0x001fea0003c00000 */
[----:B------:R-:W-:Y:S02]  /*12740*/  MOV R9, R27 ;  /* 0x0000001b00097202 */ /* 0x000fe40000000f00 */
.L_x_2208:
[----:B------:R-:W-:Y:S05]  /*12750*/  BSYNC B3 ;  /* 0x0000000000037941 */ /* 0x000fea0003800000 */
.L_x_2207:
[----:B0-----:R-:W0:Y:S01]  /*12760*/  DADD R10, R10, R8 ;  /* 0x000000000a0a7229 */ /* 0x001e220000000008 */
[----:B------:R-:W-:Y:S01]  /*12770*/  IMAD.MOV.U32 R6, RZ, RZ, 0x652b82fe ;  /* 0x652b82feff067424 */ /* 0x000fe200078e00ff */
[----:B------:R-:W-:Y:S01]  /*12780*/  MOV R7, 0x3ff71547 ;  /* 0x3ff7154700077802 */ /* 0x000fe20000000f00 */
[----:B------:R-:W-:Y:S01]  /*12790*/  IMAD.MOV.U32 R15, RZ, RZ, 0x3e5ade15 ;  /* 0x3e5ade15ff0f7424 */ /* 0x000fe200078e00ff */
[----:B------:R-:W-:Y:S01]  /*127a0*/  MOV R14, 0x69ce2bdf ;  /* 0x69ce2bdf000e7802 */ /* 0x000fe20000000f00 */
        /* <DEDUP_REMOVED lines=34> */
.L_x_2210:
[----:B-1----:R-:W-:Y:S05]  /*129d0*/  BSYNC B3 ;  /* 0x0000000000037941 */ /* 0x002fea0003800000 */
.L_x_2209:
[----:B------:R-:W1:-:S06]  /*129e0*/  DMUL R8, R8, R14 ;  /* 0x0000000e08087228 */ /* 0x000e4c0000000000 */
[----:B01----:R-:W0:Y:S01]  /*129f0*/  F2F.F32.F64 R6, R8 ;  /* 0x0000000800067310 */ /* 0x003e220000301000 */
[----:B------:R-:W0:-:S14]  /*12a00*/  DSETP.GEU.AND P0, PT, |R8|, c[0x2][0x68], PT ;  /* 0x00801a000800762a */ /* 0x000e1c0003f0e200 */
[----:B0-----:R-:W-:Y:S01]  /*12a10*/  @!P0 FMUL R6, R6, 1.175494350822287508e-38 ;  /* 0x0080000006068820 */ /* 0x001fe20000400000 */
[----:B------:R-:W-:Y:S05]  /*12a20*/  BRA `(.L_x_2211) ;  /* 0x00000e7000007947 */ /* 0x000fea0003800000 */
.L_x_2204:
        /* <DEDUP_REMOVED lines=10> */
.L_x_2203:
        /* <DEDUP_REMOVED lines=45> */
.L_x_2214:
[----:B------:R-:W-:-:S04]  /*12da0*/  FADD.FTZ R0, |R3|, -3 ;  /* 0xc040000003007421 */ /* 0x000fc80000010200 */
[----:B------:R-:W-:-:S04]  /*12db0*/  FADD.FTZ R7, R0, -259.2509765625 ;  /* 0xc381a02000077421 */ /* 0x000fc80000010000 */
[----:B------:R-:W-:-:S04]  /*12dc0*/  FFMA.FTZ R7, R0, R7, -10777.1796875 ;  /* 0xc62864b800077423 */ /* 0x000fc80000010007 */
[----:B------:R-:W-:Y:S01]  /*12dd0*/  FFMA.FTZ R9, R0, R7, -92685.046875 ;  /* 0xc7b5068600097423 */ /* 0x000fe20000010007 */
[----:B------:R-:W-:-:S03]  /*12de0*/  HFMA2.MMA R7, -RZ, RZ, 4.23046875, 0.62255859375 ;  /* 0x443b38fbff077435 */ /* 0x000fc600000001ff */
[----:B------:R-:W-:-:S04]  /*12df0*/  FFMA.FTZ R6, R0, R9, -206353.578125 ;  /* 0xc849846500067423 */ /* 0x000fc80000010009 */
[----:B------:R-:W0:Y:S03]  /*12e00*/  MUFU.RCP R9, R6 ;  /* 0x0000000600097308 */ /* 0x000e260000001000 */
[----:B------:R-:W-:-:S04]  /*12e10*/  FFMA.FTZ R7, R0, -R7, -12349.7421875 ;  /* 0xc640f6f800077423 */ /* 0x000fc80000010807 */
[----:B------:R-:W-:-:S04]  /*12e20*/  FFMA.FTZ R7, R0, R7, -41061.375 ;  /* 0xc720656000077423 */ /* 0x000fc80000010007 */
[----:B------:R-:W-:-:S04]  /*12e30*/  FFMA.FTZ R7, R0, R7, -48310.6640625 ;  /* 0xc73cb6aa00077423 */ /* 0x000fc80000010007 */
[----:B------:R-:W-:-:S04]  /*12e40*/  FFMA.FTZ R7, R0, R7, -143033.40625 ;  /* 0xc80bae5a00077423 */ /* 0x000fc80000010007 */
[----:B0-----:R-:W-:Y:S01]  /*12e50*/  FFMA.FTZ R0, R7, R9, R0 ;  /* 0x0000000907007223 */ /* 0x001fe20000010000 */
[----:B------:R-:W-:Y:S05]  /*12e60*/  BRA `(.L_x_2215) ;  /* 0x0000043000007947 */ /* 0x000fea0003800000 */
.L_x_2213:
        /* <DEDUP_REMOVED lines=15> */
.L_x_2216:
        /* <DEDUP_REMOVED lines=16> */
.L_x_2217:
        /* <DEDUP_REMOVED lines=36> */
.L_x_2215:
[----:B------:R-:W-:Y:S05]  /*132a0*/  BSYNC B3 ;  /* 0x0000000000037941 */ /* 0x000fea0003800000 */
.L_x_2212:
        /* <DEDUP_REMOVED lines=12> */
[----:B------:R-:W-:Y:S01]  /*13370*/  HFMA2.MMA R7, -RZ, RZ, -0.66259765625, 2.662109375 ;  /* 0xb94d4153ff077435 */ /* 0x000fe200000001ff */
[----:B------:R-:W-:Y:S02]  /*13380*/  IMAD.MOV.U32 R14, RZ, RZ, 0x3c0885e4 ;  /* 0x3c0885e4ff0e7424 */ /* 0x000fe400078e00ff */
        /* <DEDUP_REMOVED lines=8> */
[----:B------:R-:W-:Y:S01]  /*13410*/  @P1 MOV R13, 0x37cbac00 ;  /* 0x37cbac00000d1802 */ /* 0x000fe20000000f00 */
        /* <DEDUP_REMOVED lines=38> */
.L_x_2220:
[C---:B------:R-:W-:Y:S01]  /*13680*/  FMUL.FTZ R0, |R3|.reuse, 8388608 ;  /* 0x4b00000003007820 */ /* 0x040fe20000410200 */
[----:B------:R-:W-:Y:S01]  /*13690*/  FSETP.GEU.FTZ.AND P0, PT, |R3|, 1.175494350822287508e-38, PT ;  /* 0x008000000300780b */ /* 0x000fe20003f1e200 */
[----:B------:R-:W-:-:S03]  /*136a0*/  IMAD.MOV.U32 R8, RZ, RZ, 0x3e055027 ;  /* 0x3e055027ff087424 */ /* 0x000fc600078e00ff */
        /* <DEDUP_REMOVED lines=24> */
.L_x_2219:
[----:B------:R-:W-:Y:S05]  /*13830*/  BSYNC B3 ;  /* 0x0000000000037941 */ /* 0x000fea0003800000 */
.L_x_2218:
[----:B------:R-:W-:-:S04]  /*13840*/  FFMA.FTZ R7, R3, R12, -R2 ;  /* 0x0000000c03077223 */ /* 0x000fc80000010802 */
[----:B------:R-:W-:Y:S01]  /*13850*/  FADD.FTZ R7, R7, -R6 ;  /* 0x8000000607077221 */ /* 0x000fe20000010000 */
[----:B------:R-:W-:-:S04]  /*13860*/  HFMA2.MMA R6, -RZ, RZ, 0, 0 ;  /* 0x00000000ff067435 */ /* 0x000fc800000001ff */
[----:B------:R-:W-:-:S13]  /*13870*/  FSETP.GEU.FTZ.AND P0, PT, R7, -88.72283935546875, PT ;  /* 0xc2b172180700780b */ /* 0x000fda0003f1e000 */
[----:B------:R-:W-:-:S04]  /*13880*/  @P0 FMUL.FTZ R0, R7, 1.4426950216293334961 ;  /* 0x3fb8aa3b07000820 */ /* 0x000fc80000410000 */
[----:B------:R0:W1:Y:S03]  /*13890*/  @P0 MUFU.EX2 R6, R0 ;  /* 0x0000000000060308 */ /* 0x0000660000000800 */
.L_x_2211:
[----:B------:R-:W-:Y:S05]  /*138a0*/  BSYNC B0 ;  /* 0x0000000000007941 */ /* 0x000fea0003800000 */
.L_x_2202:
        /* <DEDUP_REMOVED lines=9> */
.L_x_2224:
        /* <DEDUP_REMOVED lines=11> */
.L_x_2223:
[----:B------:R-:W0:Y:S01]  /*139f0*/  MUFU.RCP R3, R3 ;  /* 0x0000000300037308 */ /* 0x000e220000001000 */
[----:B------:R-:W-:-:S04]  /*13a00*/  FMUL.FTZ R0, R8, R6 ;  /* 0x0000000608007220 */ /* 0x000fc80000410000 */
[----:B0-----:R-:W-:-:S03]  /*13a10*/  FMUL.FTZ R0, R0, R3 ;  /* 0x0000000300007220 */ /* 0x001fc60000410000 */
.L_x_2222:
[----:B------:R-:W-:Y:S05]  /*13a20*/  BSYNC B0 ;  /* 0x0000000000007941 */ /* 0x000fea0003800000 */
.L_x_2221:
[----:B------:R-:W-:Y:S01]  /*13a30*/  FADD.FTZ R6, -R0, 1 ;  /* 0x3f80000000067421 */ /* 0x000fe20000010100 */
[----:B------:R-:W-:Y:S05]  /*13a40*/  BRA `(.L_x_2171) ;  /* 0x0001396000007947 */ /* 0x000fea0003800000 */
.L_x_2178:
        /* <DEDUP_REMOVED lines=10> */
.L_x_2227:
        /* <DEDUP_REMOVED lines=14> */
.L_x_2226:
        /* <DEDUP_REMOVED lines=15> */
[C---:B------:R-:W-:Y:S02]  /*13cc0*/  IADD3 R8, R0.reuse, -R12, RZ ;  /* 0x8000000c00087210 */ /* 0x040fe40007ffe0ff */
[----:B------:R-:W0:Y:S01]  /*13cd0*/  I2F R12, R12 ;  /* 0x0000000c000c7306 */ /* 0x000e220000201400 */
[----:B------:R-:W-:Y:S02]  /*13ce0*/  FSETP.NEU.FTZ.AND P0, PT, R0, RZ, PT ;  /* 0x000000ff0000720b */ /* 0x000fe40003f1d000 */
[----:B------:R-:W-:-:S04]  /*13cf0*/  FADD.FTZ R8, R8, -1 ;  /* 0xbf80000008087421 */ /* 0x000fc80000010000 */
[----:B------:R-:W-:-:S04]  /*13d00*/  FFMA.FTZ R7, R8, -R7, 0.14084610342979431152 ;  /* 0x3e1039f608077423 */ /* 0x000fc80000010807 */
[----:B------:R-:W-:-:S04]  /*13d10*/  FFMA.FTZ R7, R8, R7, -0.12148627638816833496 ;  /* 0xbdf8cdcc08077423 */ /* 0x000fc80000010007 */
[----:B------:R-:W-:Y:S02]  /*13d20*/  FFMA.FTZ R7, R8, R7, 0.13980610668659210205 ;  /* 0x3e0f295508077423 */ /* 0x000fe40000010007 */
        /* <DEDUP_REMOVED lines=27> */
.L_x_2230:
        /* <DEDUP_REMOVED lines=13> */
.L_x_2229:
        /* <DEDUP_REMOVED lines=15> */
.L_x_2232:
        /* <DEDUP_REMOVED lines=16> */
.L_x_2233:
        /* <DEDUP_REMOVED lines=36> */
.L_x_2231:
[----:B------:R-:W-:Y:S05]  /*143e0*/  BSYNC B0 ;  /* 0x0000000000007941 */ /* 0x000fea0003800000 */
.L_x_2228:
        /* <DEDUP_REMOVED lines=61> */
.L_x_2236:
        /* <DEDUP_REMOVED lines=26> */
.L_x_2235:
[----:B------:R-:W-:Y:S05]  /*14960*/  BSYNC B0 ;  /* 0x0000000000007941 */ /* 0x000fea0003800000 */
.L_x_2234:
        /* <DEDUP_REMOVED lines=45> */
.L_x_2239:
        /* <DEDUP_REMOVED lines=13> */
.L_x_2238:
        /* <DEDUP_REMOVED lines=15> */
.L_x_2241:
        /* <DEDUP_REMOVED lines=16> */
.L_x_2242:
        /* <DEDUP_REMOVED lines=36> */
.L_x_2240:
[----:B------:R-:W-:Y:S05]  /*15140*/  BSYNC B0 ;  /* 0x0000000000007941 */ /* 0x000fea0003800000 */
.L_x_2237:
        /* <DEDUP_REMOVED lines=61> */
.L_x_2245:
[C---:B------:R-:W-:Y:S01]  /*15520*/  FMUL.FTZ R10, |R3|.reuse, 8388608 ;  /* 0x4b000000030a7820 */ /* 0x040fe20000410200 */
[----:B------:R-:W-:-:S04]  /*15530*/  FSETP.GEU.FTZ.AND P0, PT, |R3|, 1.175494350822287508e-38, PT ;  /* 0x008000000300780b */ /* 0x000fc80003f1e200 */
[----:B------:R-:W-:Y:S02]  /*15540*/  FSEL R11, R10, R11, !P0 ;  /* 0x0000000b0a0b7208 */ /* 0x000fe40004000000 */
[----:B------:R-:W-:Y:S02]  /*15550*/  MOV R10, 0x3e055027 ;  /* 0x3e055027000a7802 */ /* 0x000fe40000000f00 */
        /* <DEDUP_REMOVED lines=23> */
.L_x_2244:
[----:B------:R-:W-:Y:S05]  /*156d0*/  BSYNC B0 ;  /* 0x0000000000007941 */ /* 0x000fea0003800000 */
.L_x_2243:
        /* <DEDUP_REMOVED lines=33> */
.L_x_2225:
        /* <DEDUP_REMOVED lines=16> */
[----:B------:R-:W-:Y:S01]  /*159f0*/  IMAD.MOV.U32 R21, RZ, RZ, 0x4cc5f8af ;  /* 0x4cc5f8afff157424 */ /* 0x000fe200078e00ff */
[----:B------:R-:W-:Y:S01]  /*15a00*/  IADD3 R8, R10, 0x9f4, RZ ;  /* 0x000009f40a087810 */ /* 0x000fe20007ffe0ff */
[----:B------:R1:W-:Y:S01]  /*15a10*/  STL.64 [R1+0x9f8], R12 ;  /* 0x0009f80c01007387 */ /* 0x0003e20000100a00 */
[----:B------:R-:W-:-:S02]  /*15a20*/  MOV R17, 0x4c255322 ;  /* 0x4c25532200117802 */ /* 0x000fc40000000f00 */
[----:B------:R-:W-:Y:S01]  /*15a30*/  SEL R8, R8, R0, P0 ;  /* 0x0000000008087207 */ /* 0x000fe20000000000 */
[----:B------:R2:W-:Y:S01]  /*15a40*/  STL.64 [R1+0xa00], R14 ;  /* 0x000a000e01007387 */ /* 0x0005e20000100a00 */
[----:B0-----:R-:W-:Y:S01]  /*15a50*/  IMAD.MOV.U32 R7, RZ, RZ, 0x1 ;  /* 0x00000001ff077424 */ /* 0x001fe200078e00ff */
[----:B------:R-:W-:Y:S02]  /*15a60*/  @P0 MOV R7, 0xffffffff ;  /* 0xffffffff00070802 */ /* 0x000fe40000000f00 */
[----:B------:R0:W-:Y:S01]  /*15a70*/  STL.64 [R1+0xa18], R16 ;  /* 0x000a181001007387 */ /* 0x0001e20000100a00 */
[----:B------:R-:W-:Y:S02]  /*15a80*/  MOV R20, 0x4ca4b97f ;  /* 0x4ca4b97f00147802 */ /* 0x000fe40000000f00 */
[----:B------:R-:W-:Y:S01]  /*15a90*/  IMAD.SHL.U32 R11, R7, 0x4, RZ ;  /* 0x00000004070b7824 */ /* 0x000fe200078e00ff */
[----:B-1----:R-:W-:Y:S01]  /*15aa0*/  MOV R12, 0x45d95fff ;  /* 0x45d95fff000c7802 */ /* 0x002fe20000000f00 */
[----:B------:R-:W-:Y:S01]  /*15ab0*/  IMAD.MOV.U32 R13, RZ, RZ, 0x47946fa6 ;  /* 0x47946fa6ff0d7424 */ /* 0x000fe200078e00ff */
[----:B------:R-:W-:Y:S01]  /*15ac0*/  MOV R22, 0x42840000 ;  /* 0x4284000000167802 */ /* 0x000fe20000000f00 */
[----:B------:R-:W-:Y:S01]  /*15ad0*/  IMAD.IADD R8, R8, 0x1, R11 ;  /* 0x0000000108087824 */ /* 0x000fe200078e020b */
[----:B--2---:R-:W-:Y:S01]  /*15ae0*/  MOV R14, 0x4912f03a ;  /* 0x4912f03a000e7802 */ /* 0x004fe20000000f00 */
[----:B------:R-:W-:Y:S01]  /*15af0*/  STL.64 [R1+0xa20], R20 ;  /* 0x000a201401007387 */ /* 0x000fe20000100a00 */
[----:B------:R-:W-:-:S02]  /*15b00*/  MOV R15, 0x4a5481c1 ;  /* 0x4a5481c1000f7802 */ /* 0x000fc40000000f00 */
[----:B------:R-:W-:Y:S01]  /*15b10*/  MOV R23, 0x44f0a000 ;  /* 0x44f0a00000177802 */ /* 0x000fe20000000f00 */
[----:B------:R1:W-:Y:S01]  /*15b20*/  STL.64 [R1+0xa08], R12 ;  /* 0x000a080c01007387 */ /* 0x0003e20000100a00 */
[----:B0-----:R-:W-:Y:S02]  /*15b30*/  MOV R16, 0x4c2f75b4 ;  /* 0x4c2f75b400107802 */ /* 0x001fe40000000f00 */
[----:B------:R-:W-:Y:S01]  /*15b40*/  MOV R17, 0x4cc8c38c ;  /* 0x4cc8c38c00117802 */ /* 0x000fe20000000f00 */
[----:B------:R0:W-:Y:S01]  /*15b50*/  STL.64 [R1+0xa10], R14 ;  /* 0x000a100e01007387 */ /* 0x0001e20000100a00 */
[----:B------:R-:W-:-:S03]  /*15b60*/  MOV R0, 0x4c5914c6 ;  /* 0x4c5914c600007802 */ /* 0x000fc60000000f00 */
[----:B------:R-:W-:Y:S01]  /*15b70*/  STL.64 [R1+0x13c0], R22 ;  /* 0x0013c01601007387 */ /* 0x000fe20000100a00 */
[----:B-1----:R-:W-:Y:S01]  /*15b80*/  IMAD.MOV.U32 R12, RZ, RZ, 0x46ff3c00 ;  /* 0x46ff3c00ff0c7424 */ /* 0x002fe200078e00ff */
[----:B------:R-:W-:Y:S02]  /*15b90*/  MOV R13, 0x48ae85e0 ;  /* 0x48ae85e0000d7802 */ /* 0x000fe40000000f00 */
[----:B------:R-:W-:Y:S01]  /*15ba0*/  STL.64 [R1+0x13d8], R16 ;  /* 0x0013d81001007387 */ /* 0x000fe20000100a00 */
[----:B0-----:R-:W-:Y:S01]  /*15bb0*/  MOV R14, 0x4a20fbd8 ;  /* 0x4a20fbd8000e7802 */ /* 0x001fe20000000f00 */
[----:B------:R-:W-:Y:S02]  /*15bc0*/  IMAD.MOV.U32 R15, RZ, RZ, 0x4b4b8b8f ;  /* 0x4b4b8b8fff0f7424 */ /* 0x000fe400078e00ff */
[----:B------:R0:W-:Y:S04]  /*15bd0*/  STL.64 [R1+0x13c8], R12 ;  /* 0x0013c80c01007387 */ /* 0x0001e80000100a00 */
[----:B------:R1:W-:Y:S04]  /*15be0*/  STL.64 [R1+0x13d0], R14 ;  /* 0x0013d00e01007387 */ /* 0x0003e80000100a00 */
[----:B------:R2:W-:Y:S01]  /*15bf0*/  STL [R1+0xa28], R0 ;  /* 0x000a280001007387 */ /* 0x0005e20000100800 */
[----:B0-----:R-:W-:Y:S01]  /*15c00*/  MOV R12, 0x4d0fed36 ;  /* 0x4d0fed36000c7802 */ /* 0x001fe20000000f00 */
[----:B------:R-:W-:Y:S01]  /*15c10*/  IMAD.MOV.U32 R13, RZ, RZ, 0x4ce5eb4c ;  /* 0x4ce5eb4cff0d7424 */ /* 0x000fe200078e00ff */
[----:B-1----:R-:W-:-:S02]  /*15c20*/  MOV R14, 0x4c184540 ;  /* 0x4c184540000e7802 */ /* 0x002fc40000000f00 */
[----:B------:R-:W-:Y:S02]  /*15c30*/  MOV R15, RZ ;  /* 0x000000ff000f7202 */ /* 0x000fe40000000f00 */
[----:B------:R0:W-:Y:S04]  /*15c40*/  STL.64 [R1+0x13e0], R12 ;  /* 0x0013e00c01007387 */ /* 0x0001e80000100a00 */
[----:B------:R1:W-:Y:S04]  /*15c50*/  STL.64 [R1+0x13e8], R14 ;  /* 0x0013e80e01007387 */ /* 0x0003e80000100a00 */
[----:B--2---:R2:W3:Y:S01]  /*15c60*/  LDL R0, [R8] ;  /* 0x0000000008007983 */ /* 0x0044e20000100800 */
[----:B0-----:R-:W-:-:S02]  /*15c70*/  MOV R12, RZ ;  /* 0x000000ff000c7202 */ /* 0x001fc40000000f00 */
[-C--:B------:R-:W-:Y:S02]  /*15c80*/  IADD3 R13, R8, R11.reuse, RZ ;  /* 0x0000000b080d7210 */ /* 0x080fe40007ffe0ff */
[----:B------:R-:W-:Y:S02]  /*15c90*/  @P0 MOV R12, 0xc ;  /* 0x0000000c000c0802 */ /* 0x000fe40000000f00 */
[----:B--2---:R-:W-:-:S03]  /*15ca0*/  IADD3 R8, R13, R11, RZ ;  /* 0x0000000b0d087210 */ /* 0x004fc60007ffe0ff */
[----:B------:R-:W-:Y:S02]  /*15cb0*/  IMAD.IADD R12, R12, 0x1, R7 ;  /* 0x000000010c0c7824 */ /* 0x000fe400078e0207 */
[--C-:B------:R-:W-:Y:S01]  /*15cc0*/  IMAD.IADD R40, R8, 0x1, R11.reuse ;  /* 0x0000000108287824 */ /* 0x100fe200078e020b */
[----:B------:R0:W2:Y:S02]  /*15cd0*/  LDL R7, [R13] ;  /* 0x000000000d077983 */ /* 0x0000a40000100800 */
[----:B------:R-:W-:Y:S02]  /*15ce0*/  LEA R10, R12, R10, 0x2 ;  /* 0x0000000a0c0a7211 */ /* 0x000fe400078e10ff */
[-C--:B------:R-:W-:Y:S01]  /*15cf0*/  IADD3 R30, R40, R11.reuse, RZ ;  /* 0x0000000b281e7210 */ /* 0x080fe20007ffe0ff */
[----:B------:R-:W4:Y:S01]  /*15d00*/  LDL R8, [R8] ;  /* 0x0000000008087983 */ /* 0x000f220000100800 */
[----:B------:R-:W-:Y:S02]  /*15d10*/  IADD3 R29, R11, R10, RZ ;  /* 0x0000000a0b1d7210 */ /* 0x000fe40007ffe0ff */
[----:B------:R-:W-:Y:S01]  /*15d20*/  IADD3 R28, R30, R11, RZ ;  /* 0x0000000b1e1c7210 */ /* 0x000fe20007ffe0ff */
[----:B------:R-:W5:Y:S02]  /*15d30*/  LDL R40, [R40] ;  /* 0x0000000028287983 */ /* 0x000f640000100800 */
[----:B------:R-:W-:-:S02]  /*15d40*/  IMAD.IADD R17, R29, 0x1, R11 ;  /* 0x000000011d117824 */ /* 0x000fc400078e020b */
[----:B------:R-:W-:Y:S01]  /*15d50*/  IMAD.IADD R27, R28, 0x1, R11 ;  /* 0x000000011c1b7824 */ /* 0x000fe200078e020b */
[----:B------:R0:W5:Y:S02]  /*15d60*/  LDL R31, [R10] ;  /* 0x000000000a1f7983 */ /* 0x0001640000100800 */
[-C--:B------:R-:W-:Y:S02]  /*15d70*/  IADD3 R26, R17, R11.reuse, RZ ;  /* 0x0000000b111a7210 */ /* 0x080fe40007ffe0ff */
[----:B------:R-:W5:Y:S01]  /*15d80*/  LDL R30, [R30] ;  /* 0x000000001e1e7983 */ /* 0x000f620000100800 */
[-C--:B------:R-:W-:Y:S02]  /*15d90*/  IADD3 R25, R27, R11.reuse, RZ ;  /* 0x0000000b1b197210 */ /* 0x080fe40007ffe0ff */
[-C--:B------:R-:W-:Y:S01]  /*15da0*/  IADD3 R23, R26, R11.reuse, RZ ;  /* 0x0000000b1a177210 */ /* 0x080fe20007ffe0ff */
[----:B------:R-:W5:Y:S01]  /*15db0*/  LDL R29, [R29] ;  /* 0x000000001d1d7983 */ /* 0x000f620000100800 */
[----:B------:R-:W-:-:S03]  /*15dc0*/  IADD3 R22, R25, R11, RZ ;  /* 0x0000000b19167210 */ /* 0x000fc60007ffe0ff */
[----:B------:R-:W5:Y:S01]  /*15dd0*/  LDL R28, [R28] ;  /* 0x000000001c1c7983 */ /* 0x000f620000100800 */
[----:B------:R-:W-:-:S03]  /*15de0*/  IMAD.IADD R21, R23, 0x1, R11 ;  /* 0x0000000117157824 */ /* 0x000fc600078e020b */
[----:B------:R-:W5:Y:S04]  /*15df0*/  LDL R17, [R17] ;  /* 0x0000000011117983 */ /* 0x000f680000100800 */
[----:B------:R-:W5:Y:S01]  /*15e00*/  LDL R27, [R27] ;  /* 0x000000001b1b7983 */ /* 0x000f620000100800 */
[----:B------:R-:W-:-:S03]  /*15e10*/  IMAD.IADD R20, R22, 0x1, R11 ;  /* 0x0000000116147824 */ /* 0x000fc600078e020b */
[----:B------:R-:W5:Y:S01]  /*15e20*/  LDL R26, [R26] ;  /* 0x000000001a1a7983 */ /* 0x000f620000100800 */
[----:B0-----:R-:W-:-:S03]  /*15e30*/  IADD3 R10, R21, R11, RZ ;  /* 0x0000000b150a7210 */ /* 0x001fc60007ffe0ff */
[----:B------:R-:W5:Y:S01]  /*15e40*/  LDL R25, [R25] ;  /* 0x0000000019197983 */ /* 0x000f620000100800 */
[----:B------:R-:W-:-:S03]  /*15e50*/  IADD3 R16, R20, R11, RZ ;  /* 0x0000000b14107210 */ /* 0x000fc60007ffe0ff */
[----:B------:R-:W5:Y:S04]  /*15e60*/  LDL R23, [R23] ;  /* 0x0000000017177983 */ /* 0x000f680000100800 */
[----:B------:R-:W5:Y:S01]  /*15e70*/  LDL R22, [R22] ;  /* 0x0000000016167983 */ /* 0x000f620000100800 */
[----:B-1----:R-:W-:-:S03]  /*15e80*/  IMAD.IADD R14, R16, 0x1, R11 ;  /* 0x00000001100e7824 */ /* 0x002fc600078e020b */
        /* <DEDUP_REMOVED lines=15> */
[----:B0-----:R-:W-:Y:S01]  /*15f80*/  MOV R42, R3 ;  /* 0x00000003002a7202 */ /* 0x001fe20000000f00 */
[----:B------:R-:W-:Y:S01]  /*15f90*/  @P0 IMAD.MOV.U32 R42, RZ, RZ, R6 ;  /* 0x000000ffff2a0224 */ /* 0x000fe200078e0006 */
[----:B------:R-:W-:-:S05]  /*15fa0*/  FSET.BF.LEU.FTZ.AND R6, |R3|, 1, PT ;  /* 0x3f8000000306780a */ /* 0x000fca000381b200 */
[-C--:B---3--:R-:W-:Y:S01]  /*15fb0*/  FFMA.FTZ R0, R6, R42.reuse, R0 ;  /* 0x0000002a06007223 */ /* 0x088fe20000010000 */
[----:B------:R-:W-:Y:S02]  /*15fc0*/  MOV R6, 0x3bc6a26b ;  /* 0x3bc6a26b00067802 */ /* 0x000fe40000000f00 */
[----:B------:R-:W-:Y:S01]  /*15fd0*/  @P0 MOV R6, 0x4c5914c6 ;  /* 0x4c5914c600060802 */ /* 0x000fe20000000f00 */
[----:B--2---:R-:W-:-:S04]  /*15fe0*/  FFMA.FTZ R0, R0, R42, R7 ;  /* 0x0000002a00007223 */ /* 0x004fc80000010007 */
        /* <DEDUP_REMOVED lines=12> */
[-C--:B------:R-:W-:Y:S02]  /*160b0*/  FFMA.FTZ R0, R0, R42.reuse, R22 ;  /* 0x0000002a00007223 */ /* 0x080fe40000010016 */
[----:B------:R-:W-:-:S02]  /*160c0*/  FFMA.FTZ R6, R6, R42, R21 ;  /* 0x0000002a06067223 */ /* 0x000fc40000010015 */
[----:B0-----:R-:W-:Y:S02]  /*160d0*/  @P0 FMUL.FTZ R7, RZ, R7 ;  /* 0x00000007ff070220 */ /* 0x001fe40000410000 */
[-C--:B------:R-:W-:Y:S02]  /*160e0*/  FFMA.FTZ R6, R6, R42.reuse, R15 ;  /* 0x0000002a06067223 */ /* 0x080fe4000001000f */
        /* <DEDUP_REMOVED lines=23> */
[----:B------:R-:W-:Y:S01]  /*16260*/  DMUL R18, R18, c[0x2][0x8] ;  /* 0x0080020012127a28 */ /* 0x000fe20000000000 */
[----:B------:R-:W-:Y:S01]  /*16270*/  FADD.FTZ R9, R9, -6.0246801376342773438 ;  /* 0xc0c0ca2e09097421 */ /* 0x000fe20000010000 */
[----:B------:R-:W-:Y:S01]  /*16280*/  BSSY B3, `(.L_x_2249) ;  /* 0x000002b000037945 */ /* 0x000fe20003800000 */
[----:B------:R-:W-:Y:S02]  /*16290*/  IMAD.MOV.U32 R16, RZ, RZ, 0x3e800000 ;  /* 0x3e800000ff107424 */ /* 0x000fe400078e00ff */
[----:B------:R-:W-:Y:S01]  /*162a0*/  FADD.FTZ R9, R9, 0.5 ;  /* 0x3f00000009097421 */ /* 0x000fe20000010000 */
[----:B------:R-:W2:Y:S01]  /*162b0*/  F2F.F64.F32 R12, R12 ;  /* 0x0000000c000c7310 */ /* 0x000ea20000201800 */
[----:B0-----:R-:W-:Y:S01]  /*162c0*/  MOV R8, 0x1 ;  /* 0x0000000100087802 */ /* 0x001fe20000000f00 */
[----:B------:R-:W-:-:S02]  /*162d0*/  IMAD.MOV.U32 R15, RZ, RZ, 0x3d39bf78 ;  /* 0x3d39bf78ff0f7424 */ /* 0x000fc400078e00ff */
        /* <DEDUP_REMOVED lines=37> */
.L_x_2250:
[----:B01----:R-:W-:Y:S05]  /*16530*/  BSYNC B3 ;  /* 0x0000000000037941 */ /* 0x003fea0003800000 */
.L_x_2249:
        /* <DEDUP_REMOVED lines=14> */
.L_x_2252:
[----:B------:R-:W-:Y:S05]  /*16620*/  BSYNC B3 ;  /* 0x0000000000037941 */ /* 0x000fea0003800000 */
.L_x_2251:
        /* <DEDUP_REMOVED lines=39> */
.L_x_2254:
[----:B-1----:R-:W-:Y:S05]  /*168a0*/  BSYNC B3 ;  /* 0x0000000000037941 */ /* 0x002fea0003800000 */
.L_x_2253:
[----:B------:R-:W1:-:S06]  /*168b0*/  DMUL R8, R8, R14 ;  /* 0x0000000e08087228 */ /* 0x000e4c0000000000 */
[----:B01----:R-:W0:Y:S01]  /*168c0*/  F2F.F32.F64 R6, R8 ;  /* 0x0000000800067310 */ /* 0x003e220000301000 */
[----:B------:R-:W0:-:S14]  /*168d0*/  DSETP.GEU.AND P0, PT, |R8|, c[0x2][0x68], PT ;  /* 0x00801a000800762a */ /* 0x000e1c0003f0e200 */
[----:B0-----:R-:W-:Y:S01]  /*168e0*/  @!P0 FMUL R6, R6, 1.175494350822287508e-38 ;  /* 0x0080000006068820 */ /* 0x001fe20000400000 */
[----:B------:R-:W-:Y:S05]  /*168f0*/  BRA `(.L_x_2255) ;  /* 0x00000e9000007947 */ /* 0x000fea0003800000 */
.L_x_2248:
        /* <DEDUP_REMOVED lines=10> */
.L_x_2247:
        /* <DEDUP_REMOVED lines=13> */
[----:B------:R-:W0:Y:S01]  /*16a70*/  I2F R8, R13 ;  /* 0x0000000d00087306 */ /* 0x000e220000201400 */
[----:B------:R-:W-:-:S04]  /*16a80*/  IMAD.IADD R7, R0, 0x1, -R13 ;  /* 0x0000000100077824 */ /* 0x000fc800078e0a0d */
[----:B------:R-:W-:-:S04]  /*16a90*/  FADD.FTZ R7, R7, -1 ;  /* 0xbf80000007077421 */ /* 0x000fc80000010000 */
[----:B------:R-:W-:-:S04]  /*16aa0*/  FFMA.FTZ R6, R7, -R6, 0.14084610342979431152 ;  /* 0x3e1039f607067423 */ /* 0x000fc80000010806 */
[C---:B------:R-:W-:Y:S02]  /*16ab0*/  FFMA.FTZ R6, R7.reuse, R6, -0.12148627638816833496 ;  /* 0xbdf8cdcc07067423 */ /* 0x040fe40000010006 */
[----:B0-----:R-:W-:Y:S02]  /*16ac0*/  FFMA.FTZ R8, R8, 1.1920928955078125e-07, R9 ;  /* 0x3400000008087823 */ /* 0x001fe40000010009 */
[C---:B------:R-:W-:Y:S02]  /*16ad0*/  FFMA.FTZ R6, R7.reuse, R6, 0.13980610668659210205 ;  /* 0x3e0f295507067423 */ /* 0x040fe40000010006 */
[----:B------:R-:W-:Y:S02]  /*16ae0*/  IMAD.MOV.U32 R9, RZ, RZ, 0x3a4be755 ;  /* 0x3a4be755ff097424 */ /* 0x000fe400078e00ff */
        /* <DEDUP_REMOVED lines=24> */
.L_x_2258:
[----:B------:R-:W-:-:S04]  /*16c70*/  FADD.FTZ R0, |R3|, -3 ;  /* 0xc040000003007421 */ /* 0x000fc80000010200 */
[----:B------:R-:W-:-:S04]  /*16c80*/  FADD.FTZ R7, R0, -259.2509765625 ;  /* 0xc381a02000077421 */ /* 0x000fc80000010000 */
[----:B------:R-:W-:-:S04]  /*16c90*/  FFMA.FTZ R7, R0, R7, -10777.1796875 ;  /* 0xc62864b800077423 */ /* 0x000fc80000010007 */
[----:B------:R-:W-:Y:S01]  /*16ca0*/  FFMA.FTZ R9, R0, R7, -92685.046875 ;  /* 0xc7b5068600097423 */ /* 0x000fe20000010007 */
[----:B------:R-:W-:-:S03]  /*16cb0*/  HFMA2.MMA R7, -RZ, RZ, 4.23046875, 0.62255859375 ;  /* 0x443b38fbff077435 */ /* 0x000fc600000001ff */
[----:B------:R-:W-:-:S07]  /*16cc0*/  FFMA.FTZ R6, R0, R9, -206353.578125 ;  /* 0xc849846500067423 */ /* 0x000fce0000010009 */
[C---:B------:R-:W-:Y:S02]  /*16cd0*/  FFMA.FTZ R9, R0.reuse, -R7, -12349.7421875 ;  /* 0xc640f6f800097423 */ /* 0x040fe40000010807 */
[----:B------:R-:W0:Y:S02]  /*16ce0*/  MUFU.RCP R7, R6 ;  /* 0x0000000600077308 */ /* 0x000e240000001000 */
[----:B------:R-:W-:-:S04]  /*16cf0*/  FFMA.FTZ R9, R0, R9, -41061.375 ;  /* 0xc720656000097423 */ /* 0x000fc80000010009 */
[----:B------:R-:W-:-:S04]  /*16d00*/  FFMA.FTZ R9, R0, R9, -48310.6640625 ;  /* 0xc73cb6aa00097423 */ /* 0x000fc80000010009 */
[----:B------:R-:W-:-:S04]  /*16d10*/  FFMA.FTZ R9, R0, R9, -143033.40625 ;  /* 0xc80bae5a00097423 */ /* 0x000fc80000010009 */
[----:B0-----:R-:W-:Y:S01]  /*16d20*/  FFMA.FTZ R0, R9, R7, R0 ;  /* 0x0000000709007223 */ /* 0x001fe20000010000 */
[----:B------:R-:W-:Y:S05]  /*16d30*/  BRA `(.L_x_2259) ;  /* 0x0000043000007947 */ /* 0x000fea0003800000 */
.L_x_2257:
        /* <DEDUP_REMOVED lines=15> */
.L_x_2260:
        /* <DEDUP_REMOVED lines=16> */
.L_x_2261:
[----:B------:R-:W-:-:S10]  /*16f30*/  HFMA2.MMA R0, -RZ, RZ, 0.92724609375, 0.00441741943359375 ;  /* 0x3b6b1c86ff007435 */ /* 0x000fd400000001ff */
[----:B------:R-:W-:-:S04]  /*16f40*/  FFMA.FTZ R0, |R3|, R0, -0.0054712854325771331787 ;  /* 0xbbb3487803007423 */ /* 0x000fc80000010200 */
[----:B------:R-:W-:-:S04]  /*16f50*/  FFMA.FTZ R0, |R3|, R0, -0.044627126306295394897 ;  /* 0xbd36caef03007423 */ /* 0x000fc80000010200 */
[----:B------:R-:W-:-:S04]  /*16f60*/  FFMA.FTZ R0, |R3|, R0, 0.16731770336627960205 ;  /* 0x3e2b555503007423 */ /* 0x000fc80000010200 */
[----:B------:R-:W-:-:S04]  /*16f70*/  FFMA.FTZ R0, |R3|, R0, -0.042135979980230331421 ;  /* 0xbd2c96c703007423 */ /* 0x000fc80000010200 */
[----:B------:R-:W-:-:S04]  /*16f80*/  FFMA.FTZ R0, |R3|, R0, -0.6558672785758972168 ;  /* 0xbf27e6eb03007423 */ /* 0x000fc80000010200 */
[----:B------:R-:W-:-:S04]  /*16f90*/  FFMA.FTZ R0, |R3|, R0, 0.57721537351608276367 ;  /* 0x3f13c46303007423 */ /* 0x000fc80000010200 */
[----:B------:R-:W-:-:S04]  /*16fa0*/  FMUL.FTZ R0, |R3|, R0 ;  /* 0x0000000003007220 */ /* 0x000fc80000410200 */
[----:B------:R-:W-:Y:S02]  /*16fb0*/  FFMA.FTZ R6, |R3|, R0, |R3| ;  /* 0x0000000003067223 */ /* 0x000fe40000010603 */
        /* <DEDUP_REMOVED lines=27> */
.L_x_2259:
[----:B------:R-:W-:Y:S05]  /*17170*/  BSYNC B3 ;  /* 0x0000000000037941 */ /* 0x000fea0003800000 */
.L_x_2256:
        /* <DEDUP_REMOVED lines=61> */
.L_x_2264:
        /* <DEDUP_REMOVED lines=27> */
.L_x_2263:
[----:B------:R-:W-:Y:S05]  /*17700*/  BSYNC B3 ;  /* 0x0000000000037941 */ /* 0x000fea0003800000 */
.L_x_2262:
        /* <DEDUP_REMOVED lines=8> */
.L_x_2255:
[----:B------:R-:W-:Y:S05]  /*17790*/  BSYNC B0 ;  /* 0x0000000000007941 */ /* 0x000fea0003800000 */
.L_x_2246:
        /* <DEDUP_REMOVED lines=9> */
.L_x_2268:
        /* <DEDUP_REMOVED lines=11> */
.L_x_2267:
[----:B------:R-:W0:Y:S01]  /*178e0*/  MUFU.RCP R3, R3 ;  /* 0x0000000300037308 */ /* 0x000e220000001000 */
[----:B------:R-:W-:-:S04]  /*178f0*/  FMUL.FTZ R0, R8, R6 ;  /* 0x0000000608007220 */ /* 0x000fc80000410000 */
[----:B0-----:R-:W-:-:S03]  /*17900*/  FMUL.FTZ R0, R0, R3 ;  /* 0x0000000300007220 */ /* 0x001fc60000410000 */
.L_x_2266:
[----:B------:R-:W-:Y:S05]  /*17910*/  BSYNC B0 ;  /* 0x0000000000007941 */ /* 0x000fea0003800000 */
.L_x_2265:
[----:B------:R-:W-:Y:S01]  /*17920*/  FADD.FTZ R6, -R0, 1 ;  /* 0x3f80000000067421 */ /* 0x000fe20000010100 */
[----:B------:R-:W-:Y:S05]  /*17930*/  BRA `(.L_x_2171) ;  /* 0x0000fa7000007947 */ /* 0x000fea0003800000 */
.L_x_2177:
        /* <DEDUP_REMOVED lines=198> */
.L_x_2274:
[----:B01----:R-:W-:Y:S05]  /*185a0*/  BSYNC B3 ;  /* 0x0000000000037941 */ /* 0x003fea0003800000 */
.L_x_2273:
        /* <DEDUP_REMOVED lines=14> */
.L_x_2276:
[----:B------:R-:W-:Y:S05]  /*18690*/  BSYNC B3 ;  /* 0x0000000000037941 */ /* 0x000fea0003800000 */
.L_x_2275:
        /* <DEDUP_REMOVED lines=39> */
.L_x_2278:
[----:B-1----:R-:W-:Y:S05]  /*18910*/  BSYNC B3 ;  /* 0x0000000000037941 */ /* 0x002fea0003800000 */
.L_x_2277:
[----:B------:R-:W1:-:S06]  /*18920*/  DMUL R8, R8, R14 ;  /* 0x0000000e08087228 */ /* 0x000e4c0000000000 */
[----:B-1----:R-:W1:Y:S01]  /*18930*/  F2F.F32.F64 R0, R8 ;  /* 0x0000000800007310 */ /* 0x002e620000301000 */
[----:B------:R-:W1:-:S14]  /*18940*/  DSETP.GEU.AND P0, PT, |R8|, c[0x2][0x68], PT ;  /* 0x00801a000800762a */ /* 0x000e5c0003f0e200 */
[----:B-1----:R-:W-:Y:S01]  /*18950*/  @!P0 FMUL R0, R0, 1.175494350822287508e-38 ;  /* 0x0080000000008820 */ /* 0x002fe20000400000 */
[----:B------:R-:W-:Y:S05]  /*18960*/  BRA `(.L_x_2279) ;  /* 0x00000e9000007947 */ /* 0x000fea0003800000 */
.L_x_2272:
        /* <DEDUP_REMOVED lines=10> */
.L_x_2271:
        /* <DEDUP_REMOVED lines=45> */
.L_x_2282:
        /* <DEDUP_REMOVED lines=13> */
.L_x_2281:
        /* <DEDUP_REMOVED lines=15> */
.L_x_2284:
        /* <DEDUP_REMOVED lines=16> */
.L_x_2285:
        /* <DEDUP_REMOVED lines=36> */
.L_x_2283:
[----:B------:R-:W-:Y:S05]  /*191e0*/  BSYNC B3 ;  /* 0x0000000000037941 */ /* 0x000fea0003800000 */
.L_x_2280:
        /* <DEDUP_REMOVED lines=61> */
.L_x_2288:
        /* <DEDUP_REMOVED lines=27> */
.L_x_2287:
[----:B------:R-:W-:Y:S05]  /*19770*/  BSYNC B3 ;  /* 0x0000000000037941 */ /* 0x000fea0003800000 */
.L_x_2286:
[----:B------:R-:W0:Y:S02]  /*19780*/  MUFU.LG2 R0, R2 ;  /* 0x0000000200007308 */ /* 0x000e240000000c00 */
[----:B0-----:R-:W-:-:S04]  /*19790*/  FMUL.FTZ R0, R0, 0.69314718246459960938 ;  /* 0x3f31721800007820 */ /* 0x001fc80000410000 */
[----:B------:R-:W-:Y:S01]  /*197a0*/  FFMA.FTZ R7, R3, R0, -R2 ;  /* 0x0000000003077223 */ /* 0x000fe20000010802 */
[----:B------:R-:W-:-:S03]  /*197b0*/  HFMA2.MMA R0, -RZ, RZ, 0, 0 ;  /* 0x00000000ff007435 */ /* 0x000fc600000001ff */
[----:B------:R-:W-:-:S05]  /*197c0*/  FADD.FTZ R6, R7, -R6 ;  /* 0x8000000607067221 */ /* 0x000fca0000010000 */
[----:B------:R-:W-:-:S13]  /*197d0*/  FSETP.GEU.FTZ.AND P0, PT, R6, -88.72283935546875, PT ;  /* 0xc2b172180600780b */ /* 0x000fda0003f1e000 */
[----:B------:R-:W-:-:S04]  /*197e0*/  @P0 FMUL.FTZ R6, R6, 1.4426950216293334961 ;  /* 0x3fb8aa3b06060820 */ /* 0x000fc80000410000 */
[----:B------:R0:W1:Y:S03]  /*197f0*/  @P0 MUFU.EX2 R0, R6 ;  /* 0x0000000600000308 */ /* 0x0000660000000800 */
.L_x_2279:
[----:B------:R-:W-:Y:S05]  /*19800*/  BSYNC B0 ;  /* 0x0000000000007941 */ /* 0x000fea0003800000 */
.L_x_2270:
[----:B-1----:R-:W-:Y:S02]  /*19810*/  FSETP.NEU.FTZ.AND P0, PT, R0, RZ, PT ;  /* 0x000000ff0000720b */ /* 0x002fe40003f1d000 */
[----:B0-----:R-:W-:-:S11]  /*19820*/  MOV R6, RZ ;  /* 0x000000ff00067202 */ /* 0x001fd60000000f00 */
[----:B------:R-:W-:Y:S05]  /*19830*/  @!P0 BRA `(.L_x_2171) ;  /* 0x0000db7000008947 */ /* 0x000fea0003800000 */
[----:B------:R-:W-:Y:S01]  /*19840*/  FADD.FTZ R7, -R3, 1 ;  /* 0x3f80000003077421 */ /* 0x000fe20000010100 */
[----:B------:R-:W-:Y:S01]  /*19850*/  HFMA2.MMA R12, -RZ, RZ, 0, 0 ;  /* 0x00000000ff0c7435 */ /* 0x000fe200000001ff */
[C---:B------:R-:W-:Y:S01]  /*19860*/  FADD.FTZ R6, R2.reuse, 1 ;  /* 0x3f80000002067421 */ /* 0x040fe20000010000 */
[----:B------:R-:W-:Y:S01]  /*19870*/  BSSY B0, `(.L_x_2289) ;  /* 0x0000026000007945 */ /* 0x000fe20003800000 */
[----:B------:R-:W-:Y:S01]  /*19880*/  FADD.FTZ R8, R2, R7 ;  /* 0x0000000702087221 */ /* 0x000fe20000010000 */
[----:B------:R-:W-:Y:S01]  /*19890*/  MOV R14, 0x3f800000 ;  /* 0x3f800000000e7802 */ /* 0x000fe20000000f00 */
[----:B------:R-:W-:Y:S02]  /*198a0*/  IMAD.MOV.U32 R11, RZ, RZ, RZ ;  /* 0x000000ffff0b7224 */ /* 0x000fe400078e00ff */
[----:B------:R-:W-:-:S04]  /*198b0*/  FADD.FTZ R8, R8, 1 ;  /* 0x3f80000008087421 */ /* 0x000fc80000010000 */
[----:B------:R-:W-:-:S04]  /*198c0*/  FMUL.FTZ R3, R2, R8 ;  /* 0x0000000802037220 */ /* 0x000fc80000410000 */
[----:B------:R-:W0:Y:S02]  /*198d0*/  MUFU.RCP R10, R3 ;  /* 0x00000003000a7308 */ /* 0x000e240000001000 */
[----:B0-----:R-:W-:-:S06]  /*198e0*/  FMUL.FTZ R10, R6, R10 ;  /* 0x0000000a060a7220 */ /* 0x001fcc0000410000 */
.L_x_2290:
[----:B------:R-:W-:Y:S01]  /*198f0*/  FADD.FTZ R7, R7, 1 ;  /* 0x3f80000007077421 */ /* 0x000fe20000010000 */
[----:B------:R-:W-:Y:S01]  /*19900*/  IADD3 R12, R12, 0x1, RZ ;  /* 0x000000010c0c7810 */ /* 0x000fe20007ffe0ff */
[----:B------:R-:W-:Y:S02]  /*19910*/  FADD.FTZ R11, R11, 1 ;  /* 0x3f8000000b0b7421 */ /* 0x000fe40000010000 */
[----:B------:R-:W-:Y:S01]  /*19920*/  FADD.FTZ R8, R8, 2 ;  /* 0x4000000008087421 */ /* 0x000fe20000010000 */
[----:B------:R-:W-:Y:S01]  /*19930*/  ISETP.LT.U32.AND P3, PT, R12, 0x7d0, PT ;  /* 0x000007d00c00780c */ /* 0x000fe20003f61070 */
[----:B------:R-:W-:Y:S02]  /*19940*/  FMUL.FTZ R9, R7, R11 ;  /* 0x0000000b07097220 */ /* 0x000fe40000410000 */
[----:B------:R-:W-:-:S02]  /*19950*/  IMAD.MOV.U32 R16, RZ, RZ, 0x3f800000 ;  /* 0x3f800000ff107424 */ /* 0x000fc400078e00ff */
        /* <DEDUP_REMOVED lines=13> */
[----:B------:R-:W-:Y:S01]  /*19a30*/  @P1 FADD.FTZ R15, R10, -R2 ;  /* 0x800000020a0f1221 */ /* 0x000fe20000010000 */
[----:B------:R-:W-:Y:S02]  /*19a40*/  @P1 MOV R10, R2 ;  /* 0x00000002000a1202 */ /* 0x000fe40000000f00 */
[----:B0-----:R-:W-:Y:S02]  /*19a50*/  MOV R2, R3 ;  /* 0x0000000300027202 */ /* 0x001fe40000000f00 */
[----:B------:R-:W-:Y:S01]  /*19a60*/  MOV R3, R13 ;  /* 0x0000000d00037202 */ /* 0x000fe20000000f00 */
[----:B-1----:R-:W-:-:S04]  /*19a70*/  @P1 FMUL.FTZ R14, R15, R14 ;  /* 0x0000000e0f0e1220 */ /* 0x002fc80000410000 */
[----:B------:R-:W-:Y:S02]  /*19a80*/  @P1 FADD.FTZ R16, |R14|, -RZ ;  /* 0x800000ff0e101221 */ /* 0x000fe40000010200 */
[----:B------:R-:W-:Y:S01]  /*19a90*/  IMAD.MOV.U32 R14, RZ, RZ, R6 ;  /* 0x000000ffff0e7224 */ /* 0x000fe200078e0006 */
[----:B------:R-:W-:Y:S02]  /*19aa0*/  MOV R6, R9 ;  /* 0x0000000900067202 */ /* 0x000fe40000000f00 */
[----:B------:R-:W-:-:S13]  /*19ab0*/  FSETP.GTU.FTZ.AND P0, PT, R16, 5.9604644775390625e-08, PT ;  /* 0x338000001000780b */ /* 0x000fda0003f1c000 */
[----:B------:R-:W-:Y:S05]  /*19ac0*/  @P0 BRA P3, `(.L_x_2290) ;  /* 0xfffffe2000000947 */ /* 0x000fea000183ffff */
[----:B------:R-:W-:Y:S05]  /*19ad0*/  BSYNC B0 ;  /* 0x0000000000007941 */ /* 0x000fea0003800000 */
.L_x_2289:
[----:B------:R-:W-:Y:S01]  /*19ae0*/  FMUL.FTZ R6, R10, R0 ;  /* 0x000000000a067220 */ /* 0x000fe20000410000 */
[----:B------:R-:W-:Y:S05]  /*19af0*/  BRA `(.L_x_2171) ;  /* 0x0000d8b000007947 */ /* 0x000fea0003800000 */
.L_x_2269:
        /* <DEDUP_REMOVED lines=17> */
[----:B------:R-:W-:-:S02]  /*19c10*/  @P0 IADD3 R0, R10, 0x9f4, RZ ;  /* 0x000009f40a000810 */ /* 0x000fc40007ffe0ff */
[----:B0-----:R-:W-:Y:S01]  /*19c20*/  MOV R7, 0x1 ;  /* 0x0000000100077802 */ /* 0x001fe20000000f00 */
[----:B------:R0:W-:Y:S01]  /*19c30*/  STL [R1+0xa28], R8 ;  /* 0x000a280801007387 */ /* 0x0001e20000100800 */
[----:B------:R-:W-:Y:S02]  /*19c40*/  @P0 MOV R7, 0xffffffff ;  /* 0xffffffff00070802 */ /* 0x000fe40000000f00 */
[----:B------:R-:W-:Y:S01]  /*19c50*/  MOV R23, 0x4cc5f8af ;  /* 0x4cc5f8af00177802 */ /* 0x000fe20000000f00 */
[----:B-1----:R-:W-:Y:S01]  /*19c60*/  IMAD.MOV.U32 R12, RZ, RZ, 0x42840000 ;  /* 0x42840000ff0c7424 */ /* 0x002fe200078e00ff */
[----:B------:R-:W-:Y:S01]  /*19c70*/  MOV R13, 0x44f0a000 ;  /* 0x44f0a000000d7802 */ /* 0x000fe20000000f00 */
[----:B------:R1:W-:Y:S01]  /*19c80*/  STL.64 [R1+0xa10], R16 ;  /* 0x000a101001007387 */ /* 0x0003e20000100a00 */
[----:B------:R-:W-:Y:S02]  /*19c90*/  SHF.L.U32 R11, R7, 0x2, RZ ;  /* 0x00000002070b7819 */ /* 0x000fe400000006ff */
[----:B--2---:R-:W-:Y:S01]  /*19ca0*/  MOV R14, 0x45d95fff ;  /* 0x45d95fff000e7802 */ /* 0x004fe20000000f00 */
[----:B------:R2:W-:Y:S01]  /*19cb0*/  STL.64 [R1+0x13c0], R12 ;  /* 0x0013c00c01007387 */ /* 0x0005e20000100a00 */
[----:B------:R-:W-:-:S02]  /*19cc0*/  MOV R15, 0x47946fa6 ;  /* 0x47946fa6000f7802 */ /* 0x000fc40000000f00 */
[-C--:B------:R-:W-:Y:S01]  /*19cd0*/  IADD3 R0, R0, R11.reuse, RZ ;  /* 0x0000000b00007210 */ /* 0x080fe20007ffe0ff */
[----:B------:R3:W-:Y:S03]  /*19ce0*/  STL.64 [R1+0xa18], R20 ;  /* 0x000a181401007387 */ /* 0x0007e60000100a00 */
[----:B0-----:R-:W-:Y:S01]  /*19cf0*/  IADD3 R8, R0, R11, RZ ;  /* 0x0000000b00087210 */ /* 0x001fe20007ffe0ff */
[----:B------:R0:W-:Y:S01]  /*19d00*/  STL.64 [R1+0xa08], R14 ;  /* 0x000a080e01007387 */ /* 0x0001e20000100a00 */
[----:B-1----:R-:W-:Y:S02]  /*19d10*/  MOV R16, 0x4a20fbd8 ;  /* 0x4a20fbd800107802 */ /* 0x002fe40000000f00 */
[----:B------:R-:W-:Y:S01]  /*19d20*/  MOV R17, 0x4b4b8b8f ;  /* 0x4b4b8b8f00117802 */ /* 0x000fe20000000f00 */
[----:B--2---:R-:W-:Y:S01]  /*19d30*/  IMAD.MOV.U32 R12, RZ, RZ, 0x4d0fed36 ;  /* 0x4d0fed36ff0c7424 */ /* 0x004fe200078e00ff */
[----:B------:R-:W-:Y:S01]  /*19d40*/  MOV R13, 0x4ce5eb4c ;  /* 0x4ce5eb4c000d7802 */ /* 0x000fe20000000f00 */
[----:B------:R-:W-:Y:S01]  /*19d50*/  STL.64 [R1+0xa20], R22 ;  /* 0x000a201601007387 */ /* 0x000fe20000100a00 */
[----:B---3--:R-:W-:Y:S01]  /*19d60*/  IMAD.MOV.U32 R20, RZ, RZ, 0x4c2f75b4 ;  /* 0x4c2f75b4ff147424 */ /* 0x008fe200078e00ff */
[----:B------:R-:W-:-:S02]  /*19d70*/  MOV R21, 0x4cc8c38c ;  /* 0x4cc8c38c00157802 */ /* 0x000fc40000000f00 */
[----:B------:R1:W-:Y:S01]  /*19d80*/  STL.64 [R1+0x13e0], R12 ;  /* 0x0013e00c01007387 */ /* 0x0003e20000100a00 */
[----:B0-----:R-:W-:Y:S01]  /*19d90*/  MOV R14, 0x46ff3c00 ;  /* 0x46ff3c00000e7802 */ /* 0x001fe20000000f00 */
[----:B------:R-:W-:Y:S02]  /*19da0*/  IMAD.MOV.U32 R15, RZ, RZ, 0x48ae85e0 ;  /* 0x48ae85e0ff0f7424 */ /* 0x000fe400078e00ff */
[----:B------:R-:W-:Y:S04]  /*19db0*/  STL.64 [R1+0x13d0], R16 ;  /* 0x0013d01001007387 */ /* 0x000fe80000100a00 */
[----:B------:R0:W-:Y:S01]  /*19dc0*/  STL.64 [R1+0x13c8], R14 ;  /* 0x0013c80e01007387 */ /* 0x0001e20000100a00 */
[----:B-1----:R-:W-:Y:S01]  /*19dd0*/  MOV R12, RZ ;  /* 0x000000ff000c7202 */ /* 0x002fe20000000f00 */
[----:B------:R-:W-:-:S02]  /*19de0*/  @P0 IMAD.MOV.U32 R12, RZ, RZ, 0xc ;  /* 0x0000000cff0c0424 */ /* 0x000fc400078e00ff */
[----:B------:R1:W-:Y:S03]  /*19df0*/  STL.64 [R1+0x13d8], R20 ;  /* 0x0013d81401007387 */ /* 0x0003e60000100a00 */
[----:B------:R-:W-:Y:S01]  /*19e00*/  IADD3 R13, R12, R7, RZ ;  /* 0x000000070c0d7210 */ /* 0x000fe20007ffe0ff */
[----:B------:R-:W-:Y:S01]  /*19e10*/  IMAD.IADD R12, R8, 0x1, R11 ;  /* 0x00000001080c7824 */ /* 0x000fe200078e020b */
[----:B0-----:R-:W-:Y:S01]  /*19e20*/  MOV R15, RZ ;  /* 0x000000ff000f7202 */ /* 0x001fe20000000f00 */
[----:B------:R-:W-:Y:S01]  /*19e30*/  IMAD.MOV.U32 R14, RZ, RZ, 0x4c184540 ;  /* 0x4c184540ff0e7424 */ /* 0x000fe200078e00ff */
[----:B------:R-:W-:Y:S02]  /*19e40*/  LEA R10, R13, R10, 0x2 ;  /* 0x0000000a0d0a7211 */ /* 0x000fe400078e10ff */
[-C--:B------:R-:W-:Y:S02]  /*19e50*/  IADD3 R40, R12, R11.reuse, RZ ;  /* 0x0000000b0c287210 */ /* 0x080fe40007ffe0ff */
[----:B------:R0:W-:Y:S04]  /*19e60*/  STL.64 [R1+0x13e8], R14 ;  /* 0x0013e80e01007387 */ /* 0x0001e80000100a00 */
[----:B------:R-:W2:Y:S01]  /*19e70*/  LDL R0, [R0] ;  /* 0x0000000000007983 */ /* 0x000ea20000100800 */
[----:B------:R-:W-:Y:S01]  /*19e80*/  IADD3 R30, R40, R11, RZ ;  /* 0x0000000b281e7210 */ /* 0x000fe20007ffe0ff */
[----:B------:R-:W-:-:S02]  /*19e90*/  IMAD.IADD R29, R11, 0x1, R10 ;  /* 0x000000010b1d7824 */ /* 0x000fc400078e020a */
[----:B------:R3:W4:Y:S02]  /*19ea0*/  LDL R7, [R8] ;  /* 0x0000000008077983 */ /* 0x0007240000100800 */
[----:B------:R-:W-:Y:S01]  /*19eb0*/  IMAD.IADD R28, R30, 0x1, R11 ;  /* 0x000000011e1c7824 */ /* 0x000fe200078e020b */
[-C--:B------:R-:W-:Y:S01]  /*19ec0*/  IADD3 R17, R29, R11.reuse, RZ ;  /* 0x0000000b1d117210 */ /* 0x080fe20007ffe0ff */
[----:B------:R-:W5:Y:S04]  /*19ed0*/  LDL R40, [R40] ;  /* 0x0000000028287983 */ /* 0x000f680000100800 */
[----:B---3--:R3:W5:Y:S01]  /*19ee0*/  LDL R8, [R12] ;  /* 0x000000000c087983 */ /* 0x0087620000100800 */
[-C--:B------:R-:W-:Y:S02]  /*19ef0*/  IADD3 R27, R28, R11.reuse, RZ ;  /* 0x0000000b1c1b7210 */ /* 0x080fe40007ffe0ff */
[-C--:B------:R-:W-:Y:S01]  /*19f00*/  IADD3 R26, R17, R11.reuse, RZ ;  /* 0x0000000b111a7210 */ /* 0x080fe20007ffe0ff */
[----:B------:R0:W5:Y:S01]  /*19f10*/  LDL R31, [R10] ;  /* 0x000000000a1f7983 */ /* 0x0001620000100800 */
[----:B------:R-:W-:-:S03]  /*19f20*/  IADD3 R25, R27, R11, RZ ;  /* 0x0000000b1b197210 */ /* 0x000fc60007ffe0ff */
[----:B------:R-:W5:Y:S01]  /*19f30*/  LDL R30, [R30] ;  /* 0x000000001e1e7983 */ /* 0x000f620000100800 */
[----:B------:R-:W-:-:S03]  /*19f40*/  IMAD.IADD R23, R26, 0x1, R11 ;  /* 0x000000011a177824 */ /* 0x000fc600078e020b */
[----:B------:R-:W5:Y:S01]  /*19f50*/  LDL R29, [R29] ;  /* 0x000000001d1d7983 */ /* 0x000f620000100800 */
[----:B------:R-:W-:-:S03]  /*19f60*/  IMAD.IADD R22, R25, 0x1, R11 ;  /* 0x0000000119167824 */ /* 0x000fc600078e020b */
[----:B------:R-:W5:Y:S01]  /*19f70*/  LDL R28, [R28] ;  /* 0x000000001c1c7983 */ /* 0x000f620000100800 */
[----:B-1----:R-:W-:-:S03]  /*19f80*/  IADD3 R21, R23, R11, RZ ;  /* 0x0000000b17157210 */ /* 0x002fc60007ffe0ff */
[----:B------:R-:W5:Y:S04]  /*19f90*/  LDL R17, [R17] ;  /* 0x0000000011117983 */ /* 0x000f680000100800 */
        /* <DEDUP_REMOVED lines=8> */
[----:B------:R0:W5:Y:S01]  /*1a020*/  LDL R15, [R10] ;  /* 0x000000000a0f7983 */ /* 0x0001620000100800 */
[----:B------:R-:W-:-:S03]  /*1a030*/  IADD3 R14, R16, R11, RZ ;  /* 0x0000000b100e7210 */ /* 0x000fc60007ffe0ff */
[----:B------:R-:W5:Y:S01]  /*1a040*/  LDL R21, [R21] ;  /* 0x0000000015157983 */ /* 0x000f620000100800 */
[----:B0-----:R-:W-:-:S03]  /*1a050*/  IADD3 R10, R10, R11, RZ ;  /* 0x0000000b0a0a7210 */ /* 0x001fc60007ffe0ff */
[----:B------:R-:W5:Y:S04]  /*1a060*/  LDL R20, [R20] ;  /* 0x0000000014147983 */ /* 0x000f680000100800 */
[----:B------:R-:W5:Y:S01]  /*1a070*/  LDL R16, [R16] ;  /* 0x0000000010107983 */ /* 0x000f620000100800 */
[----:B---3--:R-:W-:-:S03]  /*1a080*/  IMAD.IADD R12, R10, 0x1, R11 ;  /* 0x000000010a0c7824 */ /* 0x008fc600078e020b */
[----:B------:R-:W3:Y:S02]  /*1a090*/  LDL R10, [R10] ;  /* 0x000000000a0a7983 */ /* 0x000ee40000100800 */
[-C--:B------:R-:W-:Y:S02]  /*1a0a0*/  IADD3 R13, R12, R11.reuse, RZ ;  /* 0x0000000b0c0d7210 */ /* 0x080fe40007ffe0ff */
[----:B------:R-:W3:Y:S02]  /*1a0b0*/  LDL R14, [R14] ;  /* 0x000000000e0e7983 */ /* 0x000ee40000100800 */
[----:B------:R-:W-:Y:S02]  /*1a0c0*/  IADD3 R41, R13, R11, RZ ;  /* 0x0000000b0d297210 */ /* 0x000fe40007ffe0ff */
[----:B------:R-:W3:Y:S04]  /*1a0d0*/  LDL R12, [R12] ;  /* 0x000000000c0c7983 */ /* 0x000ee80000100800 */
[----:B------:R-:W3:Y:S01]  /*1a0e0*/  LDL R13, [R13] ;  /* 0x000000000d0d7983 */ /* 0x000ee20000100800 */
[----:B------:R-:W-:-:S03]  /*1a0f0*/  IMAD.IADD R42, R41, 0x1, R11 ;  /* 0x00000001292a7824 */ /* 0x000fc600078e020b */
[----:B------:R0:W3:Y:S04]  /*1a100*/  LDL R11, [R41] ;  /* 0x00000000290b7983 */ /* 0x0000e80000100800 */
[----:B0-----:R0:W3:Y:S02]  /*1a110*/  LDL R41, [R42] ;  /* 0x000000002a297983 */ /* 0x0010e40000100800 */
[----:B0-----:R-:W-:Y:S02]  /*1a120*/  MOV R42, R3 ;  /* 0x00000003002a7202 */ /* 0x001fe40000000f00 */
[----:B------:R-:W-:Y:S02]  /*1a130*/  @P0 MOV R42, R6 ;  /* 0x00000006002a0202 */ /* 0x000fe40000000f00 */
[----:B------:R-:W-:-:S05]  /*1a140*/  FSET.BF.LEU.FTZ.AND R6, |R3|, 1, PT ;  /* 0x3f8000000306780a */ /* 0x000fca000381b200 */
[----:B--2---:R-:W-:-:S04]  /*1a150*/  FFMA.FTZ R0, R6, R42, R0 ;  /* 0x0000002a06007223 */ /* 0x004fc80000010000 */
[-C--:B----4-:R-:W-:Y:S02]  /*1a160*/  FFMA.FTZ R0, R0, R42.reuse, R7 ;  /* 0x0000002a00007223 */ /* 0x090fe40000010007 */
[----:B------:R-:W-:Y:S01]  /*1a170*/  IMAD.MOV.U32 R6, RZ, RZ, 0x3bc6a26b ;  /* 0x3bc6a26bff067424 */ /* 0x000fe200078e00ff */
[----:B------:R-:W-:Y:S01]  /*1a180*/  @P0 MOV R6, 0x4c5914c6 ;  /* 0x4c5914c600060802 */ /* 0x000fe20000000f00 */
[----:B-----5:R-:W-:-:S04]  /*1a190*/  FFMA.FTZ R0, R0, R42, R8 ;  /* 0x0000002a00007223 */ /* 0x020fc80000010008 */
        /* <DEDUP_REMOVED lines=17> */
[-C--:B---3--:R-:W-:Y:S01]  /*1a2b0*/  FFMA.FTZ R6, R6, R42.reuse, R10 ;  /* 0x0000002a06067223 */ /* 0x088fe2000001000a */
        /* <DEDUP_REMOVED lines=65> */
.L_x_2295:
[----:B01----:R-:W-:Y:S05]  /*1a6d0*/  BSYNC B3 ;  /* 0x0000000000037941 */ /* 0x003fea0003800000 */
.L_x_2294:
        /* <DEDUP_REMOVED lines=14> */
.L_x_2297:
[----:B------:R-:W-:Y:S05]  /*1a7c0*/  BSYNC B3 ;  /* 0x0000000000037941 */ /* 0x000fea0003800000 */
.L_x_2296:
        /* <DEDUP_REMOVED lines=39> */
.L_x_2299:
[----:B-1----:R-:W-:Y:S05]  /*1aa40*/  BSYNC B3 ;  /* 0x0000000000037941 */ /* 0x002fea0003800000 */
.L_x_2298:
[----:B------:R-:W1:-:S06]  /*1aa50*/  DMUL R8, R8, R14 ;  /* 0x0000000e08087228 */ /* 0x000e4c0000000000 */
[----:B01----:R-:W0:Y:S01]  /*1aa60*/  F2F.F32.F64 R6, R8 ;  /* 0x0000000800067310 */ /* 0x003e220000301000 */
[----:B------:R-:W0:-:S14]  /*1aa70*/  DSETP.GEU.AND P0, PT, |R8|, c[0x2][0x68], PT ;  /* 0x00801a000800762a */ /* 0x000e1c0003f0e200 */
[----:B0-----:R-:W-:Y:S01]  /*1aa80*/  @!P0 FMUL R6, R6, 1.175494350822287508e-38 ;  /* 0x0080000006068820 */ /* 0x001fe20000400000 */
[----:B------:R-:W-:Y:S05]  /*1aa90*/  BRA `(.L_x_2300) ;  /* 0x00000e8000007947 */ /* 0x000fea0003800000 */
.L_x_2293:
        /* <DEDUP_REMOVED lines=10> */
.L_x_2292:
        /* <DEDUP_REMOVED lines=45> */
.L_x_2303:
        /* <DEDUP_REMOVED lines=13> */
.L_x_2302:
        /* <DEDUP_REMOVED lines=15> */
.L_x_2305:
        /* <DEDUP_REMOVED lines=16> */
.L_x_2306:
        /* <DEDUP_REMOVED lines=36> */
.L_x_2304:
[----:B------:R-:W-:Y:S05]  /*1b310*/  BSYNC B3 ;  /* 0x0000000000037941 */ /* 0x000fea0003800000 */
.L_x_2301:
        /* <DEDUP_REMOVED lines=61> */
.L_x_2309:
        /* <DEDUP_REMOVED lines=26> */
.L_x_2308:
[----:B------:R-:W-:Y:S05]  /*1b890*/  BSYNC B3 ;  /* 0x0000000000037941 */ /* 0x000fea0003800000 */
.L_x_2307:
        /* <DEDUP_REMOVED lines=8> */
.L_x_2300:
[----:B------:R-:W-:Y:S05]  /*1b920*/  BSYNC B0 ;  /* 0x0000000000007941 */ /* 0x000fea0003800000 */
.L_x_2291:
        /* <DEDUP_REMOVED lines=9> */
.L_x_2313:
        /* <DEDUP_REMOVED lines=11> */
.L_x_2312:
[----:B------:R-:W0:Y:S01]  /*1ba70*/  MUFU.RCP R3, R3 ;  /* 0x0000000300037308 */ /* 0x000e220000001000 */
[----:B------:R-:W-:-:S04]  /*1ba80*/  FMUL.FTZ R0, R8, R6 ;  /* 0x0000000608007220 */ /* 0x000fc80000410000 */
[----:B0-----:R-:W-:-:S03]  /*1ba90*/  FMUL.FTZ R0, R0, R3 ;  /* 0x0000000300007220 */ /* 0x001fc60000410000 */
.L_x_2311:
[----:B------:R-:W-:Y:S05]  /*1baa0*/  BSYNC B0 ;  /* 0x0000000000007941 */ /* 0x000fea0003800000 */
.L_x_2310:
[----:B------:R-:W-:Y:S01]  /*1bab0*/  FADD.FTZ R6, -R0, 1 ;  /* 0x3f80000000067421 */ /* 0x000fe20000010100 */
[----:B------:R-:W-:Y:S05]  /*1bac0*/  BRA `(.L_x_2171) ;  /* 0x0000b8e000007947 */ /* 0x000fea0003800000 */
.L_x_2176:
        /* <DEDUP_REMOVED lines=976> */
.L_x_2318:
[----:B------:R-:W-:Y:S05]  /*1f7d0*/  BSYNC B4 ;  /* 0x0000000000047941 */ /* 0x000fea0003800000 */
.L_x_2317:
[----:B------:R-:W-:-:S04]  /*1f7e0*/  FADD.FTZ R2, -R9, R2 ;  /* 0x0000000209027221 */ /* 0x000fc80000010100 */
[----:B------:R-:W-:-:S06]  /*1f7f0*/  FMUL.FTZ R2, R2, -2 ;  /* 0xc000000002027820 */ /* 0x000fcc0000410000 */
[----:B------:R-:W0:Y:S02]  /*1f800*/  MUFU.SQRT R2, R2 ;  /* 0x0000000200027308 */ /* 0x000e240000002000 */
[----:B0-----:R-:W-:Y:S01]  /*1f810*/  FADD.FTZ R7, -R2, -RZ ;  /* 0x800000ff02077221 */ /* 0x001fe20000010100 */
[----:B------:R-:W-:Y:S05]  /*1f820*/  BRA `(.L_x_2316) ;  /* 0x0000022000007947 */ /* 0x000fea0003800000 */
.L_x_2315:
        /* <DEDUP_REMOVED lines=30> */
.L_x_2320:
[----:B------:R-:W-:Y:S05]  /*1fa10*/  BSYNC B4 ;  /* 0x0000000000047941 */ /* 0x000fea0003800000 */
.L_x_2319:
[----:B------:R-:W-:-:S04]  /*1fa20*/  FADD.FTZ R2, -R9, R2 ;  /* 0x0000000209027221 */ /* 0x000fc80000010100 */
[----:B------:R-:W-:-:S04]  /*1fa30*/  FMUL.FTZ R2, R2, -2 ;  /* 0xc000000002027820 */ /* 0x000fc80000410000 */
[----:B------:R0:W1:Y:S03]  /*1fa40*/  MUFU.SQRT R7, R2 ;  /* 0x0000000200077308 */ /* 0x0000660000002000 */
.L_x_2316:
[----:B------:R-:W-:Y:S05]  /*1fa50*/  BSYNC B3 ;  /* 0x0000000000037941 */ /* 0x000fea0003800000 */
.L_x_2314:
        /* <DEDUP_REMOVED lines=71> */
.L_x_2325:
        /* <DEDUP_REMOVED lines=266> */
.L_x_2323:
[----:B------:R-:W-:Y:S05]  /*20f70*/  BSYNC B4 ;  /* 0x0000000000047941 */ /* 0x000fea0003800000 */
.L_x_2322:
        /* <DEDUP_REMOVED lines=14> */
.L_x_2324:
[----:B------:R-:W-:Y:S05]  /*21060*/  BSYNC B3 ;  /* 0x0000000000037941 */ /* 0x000fea0003800000 */
.L_x_2321:
        /* <DEDUP_REMOVED lines=61> */
.L_x_2327:
[----:B0-23--:R-:W-:Y:S05]  /*21440*/  BSYNC B3 ;  /* 0x0000000000037941 */ /* 0x00dfea0003800000 */
.L_x_2326:
        /* <DEDUP_REMOVED lines=10> */
[----:B------:R-:W-:Y:S02]  /*214f0*/  MOV R11, R17 ;  /* 0x00000011000b7202 */ /* 0x000fe40000000f00 */
[----:B------:R-:W-:Y:S02]  /*21500*/  MOV R9, 0x21520 ;  /* 0x0002152000097802 */ /* 0x000fe40000000f00 */
[----:B01----:R-:W-:Y:S05]  /*21510*/  CALL.REL.NOINC `($__internal_11_$__cuda_sm20_dsqrt_rn_f64_mediumpath_v1) ;  /* 0x0000653000007944 */ /* 0x003fea0003c00000 */
[----:B------:R-:W-:Y:S01]  /*21520*/  IMAD.MOV.U32 R2, RZ, RZ, R6 ;  /* 0x000000ffff027224 */ /* 0x000fe200078e0006 */
[----:B------:R-:W-:Y:S02]  /*21530*/  MOV R3, R7 ;  /* 0x0000000700037202 */ /* 0x000fe40000000f00 */
.L_x_2329:
[----:B------:R-:W-:Y:S05]  /*21540*/  BSYNC B3 ;  /* 0x0000000000037941 */ /* 0x000fea0003800000 */
.L_x_2328:
        /* <DEDUP_REMOVED lines=17> */
[----:B0-----:R-:W-:Y:S01]  /*21660*/  IMAD.MOV.U32 R13, RZ, RZ, R3 ;  /* 0x000000ffff0d7224 */ /* 0x001fe200078e0003 */
[----:B------:R-:W-:Y:S02]  /*21670*/  MOV R14, R2 ;  /* 0x00000002000e7202 */ /* 0x000fe40000000f00 */
[----:B------:R-:W-:Y:S02]  /*21680*/  MOV R6, 0x216a0 ;  /* 0x000216a000067802 */ /* 0x000fe40000000f00 */
[----:B------:R-:W-:Y:S05]  /*21690*/  CALL.REL.NOINC `($__internal_10_$__cuda_sm20_div_rn_f64_full) ;  /* 0x00005d5000007944 */ /* 0x000fea0003c00000 */
[----:B------:R-:W-:Y:S02]  /*216a0*/  MOV R9, R27 ;  /* 0x0000001b00097202 */ /* 0x000fe40000000f00 */
.L_x_2331:
[----:B------:R-:W-:Y:S05]  /*216b0*/  BSYNC B3 ;  /* 0x0000000000037941 */ /* 0x000fea0003800000 */
.L_x_2330:
[----:B------:R-:W-:-:S04]  /*216c0*/  FMUL.FTZ R0, R0, 0.5 ;  /* 0x3f00000000007820 */ /* 0x000fc80000410000 */
[----:B------:R-:W1:Y:S02]  /*216d0*/  F2F.F64.F32 R2, R0 ;  /* 0x0000000000027310 */ /* 0x000e640000201800 */
[----:B-1----:R-:W1:-:S06]  /*216e0*/  DADD R2, R2, R8 ;  /* 0x0000000002027229 */ /* 0x002e4c0000000008 */
[----:B-1----:R-:W1:Y:S01]  /*216f0*/  F2F.F32.F64 R6, R2 ;  /* 0x0000000200067310 */ /* 0x002e620000301000 */
[----:B------:R-:W1:-:S14]  /*21700*/  DSETP.GEU.AND P0, PT, |R2|, c[0x2][0x68], PT ;  /* 0x00801a000200762a */ /* 0x000e5c0003f0e200 */
[----:B-1----:R-:W-:Y:S01]  /*21710*/  @!P0 FMUL R6, R6, 1.175494350822287508e-38 ;  /* 0x0080000006068820 */ /* 0x002fe20000400000 */
[----:B------:R-:W-:Y:S05]  /*21720*/  BRA `(.L_x_2171) ;  /* 0x00005c8000007947 */ /* 0x000fea0003800000 */
.L_x_2173:
[----:B------:R-:W-:Y:S01]  /*21730*/  HFMA2.MMA R14, -RZ, RZ, -1.111328125, -0.7294921875 ;  /* 0xbc72b9d6ff0e7435 */ /* 0x000fe200000001ff */
[----:B------:R-:W-:Y:S01]  /*21740*/  MOV R15, 0x3a97b426 ;  /* 0x3a97b426000f7802 */ /* 0x000fe20000000f00 */
[----:B------:R-:W-:Y:S01]  /*21750*/  HFMA2.MMA R17, -RZ, RZ, -0.65380859375, 8640 ;  /* 0xb93b7038ff117435 */ /* 0x000fe200000001ff */
[----:B------:R-:W-:Y:S01]  /*21760*/  MOV R12, 0xbeaaaaab ;  /* 0xbeaaaaab000c7802 */ /* 0x000fe20000000f00 */
[----:B------:R-:W-:Y:S01]  /*21770*/  IMAD.MOV.U32 R13, RZ, RZ, 0x3daaaaab ;  /* 0x3daaaaabff0d7424 */ /* 0x000fe200078e00ff */
[----:B------:R-:W-:Y:S01]  /*21780*/  MOV R18, 0x382462c5 ;  /* 0x382462c500127802 */ /* 0x000fe20000000f00 */
[----:B------:R-:W-:Y:S01]  /*21790*/  IMAD.MOV.U32 R19, RZ, RZ, -0x49ed5648 ;  /* 0xb612a9b8ff137424 */ /* 0x000fe200078e00ff */
[----:B------:R0:W-:Y:S01]  /*217a0*/  STL.64 [R1+0xa00], R14 ;  /* 0x000a000e01007387 */ /* 0x0001e20000100a00 */
[----:B------:R-:W-:Y:S01]  /*217b0*/  IMAD.MOV.U32 R16, RZ, RZ, 0x39b8ef1d ;  /* 0x39b8ef1dff107424 */ /* 0x000fe200078e00ff */
[----:B------:R-:W-:Y:S01]  /*217c0*/  HFMA2.MMA R21, -RZ, RZ, 0.0911865234375, 12.4609375 ;  /* 0x2dd64a3bff157435 */ /* 0x000fe200000001ff */
        /* <DEDUP_REMOVED lines=8> */
[----:B0-----:R-:W-:Y:S01]  /*21850*/  HFMA2.MMA R15, -RZ, RZ, 0.184326171875, 56544 ;  /* 0x31e67ae7ff0f7435 */ /* 0x001fe200000001ff */
[----:B------:R-:W-:Y:S01]  /*21860*/  IMAD.MOV.U32 R14, RZ, RZ, -0x4bc25033 ;  /* 0xb43dafcdff0e7424 */ /* 0x000fe200078e00ff */
[----:B------:R0:W-:Y:S01]  /*21870*/  STL.64 [R1+0xa08], R16 ;  /* 0x000a081001007387 */ /* 0x0001e20000100a00 */
[----:B-1----:R-:W-:Y:S01]  /*21880*/  HFMA2.MMA R12, -RZ, RZ, -0.373046875, -163 ;  /* 0xb5f8d918ff0c7435 */ /* 0x002fe200000001ff */
[----:B------:R-:W-:Y:S02]  /*21890*/  MOV R13, 0x355eb691 ;  /* 0x355eb691000d7802 */ /* 0x000fe40000000f00 */
[----:B------:R1:W-:Y:S01]  /*218a0*/  STL.64 [R1+0xa38], R20 ;  /* 0x000a381401007387 */ /* 0x0003e20000100a00 */
[----:B--2---:R-:W-:Y:S01]  /*218b0*/  HFMA2.MMA R18, -RZ, RZ, 0.1400146484375, 14776 ;  /* 0x307b7337ff127435 */ /* 0x004fe200000001ff */
[----:B------:R-:W-:Y:S02]  /*218c0*/  MOV R19, 0xade06cdb ;  /* 0xade06cdb00137802 */ /* 0x000fe40000000f00 */
[----:B------:R2:W-:Y:S01]  /*218d0*/  STL.64 [R1+0xa20], R14 ;  /* 0x000a200e01007387 */ /* 0x0005e20000100a00 */
[----:B0-----:R-:W-:Y:S01]  /*218e0*/  MOV R16, 0x32304beb ;  /* 0x32304beb00107802 */ /* 0x001fe20000000f00 */
[----:B------:R-:W-:-:S02]  /*218f0*/  IMAD.MOV.U32 R17, RZ, RZ, -0x4e696f34 ;  /* 0xb19690ccff117424 */ /* 0x000fc400078e00ff */
[----:B------:R0:W-:Y:S01]  /*21900*/  STL.64 [R1+0xa18], R12 ;  /* 0x000a180c01007387 */ /* 0x0001e20000100a00 */
[----:B-1----:R-:W-:Y:S01]  /*21910*/  HFMA2.MMA R20, -RZ, RZ, -0.92333984375, -0.0003798007965087890625 ;  /* 0xbb638e39ff147435 */ /* 0x002fe200000001ff */
[----:B------:R-:W-:Y:S02]  /*21920*/  MOV R21, 0x3b2d602b ;  /* 0x3b2d602b00157802 */ /* 0x000fe40000000f00 */
[----:B------:R1:W-:Y:S01]  /*21930*/  STL.64 [R1+0xa28], R16 ;  /* 0x000a281001007387 */ /* 0x0003e20000100a00 */
[----:B--2---:R-:W-:Y:S01]  /*21940*/  HFMA2.MMA R14, -RZ, RZ, 0.052642822265625, -33.84375 ;  /* 0x2abdd03bff0e7435 */ /* 0x004fe200000001ff */
[----:B------:R-:W-:Y:S02]  /*21950*/  MOV R15, 0xaa1cc4df ;  /* 0xaa1cc4df000f7802 */ /* 0x000fe40000000f00 */
[----:B------:R2:W-:Y:S01]  /*21960*/  STL.64 [R1+0xa30], R18 ;  /* 0x000a301201007387 */ /* 0x0005e20000100a00 */
[----:B0-----:R-:W-:Y:S01]  /*21970*/  MOV R12, 0xacb0e538 ;  /* 0xacb0e538000c7802 */ /* 0x001fe20000000f00 */
[----:B------:R-:W-:-:S02]  /*21980*/  IMAD.MOV.U32 R13, RZ, RZ, 0x29f7cc00 ;  /* 0x29f7cc00ff0d7424 */ /* 0x000fc400078e00ff */
[----:B------:R0:W-:Y:S01]  /*21990*/  STL.64 [R1+0xa48], R14 ;  /* 0x000a480e01007387 */ /* 0x0001e20000100a00 */
[----:B-1----:R-:W-:Y:S01]  /*219a0*/  HFMA2.MMA R17, -RZ, RZ, -0.02374267578125, 0.0077667236328125 ;  /* 0xa6141ff4ff117435 */ /* 0x002fe200000001ff */
        /* <DEDUP_REMOVED lines=8> */
[----:B-1----:R-:W-:Y:S01]  /*21a30*/  HFMA2.MMA R13, -RZ, RZ, 0.66748046875, -2.81640625 ;  /* 0x3957c1a2ff0d7435 */ /* 0x002fe200000001ff */
[----:B------:R-:W-:Y:S02]  /*21a40*/  IMAD.MOV.U32 R12, RZ, RZ, -0x457e3585 ;  /* 0xba81ca7bff0c7424 */ /* 0x000fe400078e00ff */
[----:B------:R1:W-:Y:S01]  /*21a50*/  STL.64 [R1+0xa50], R16 ;  /* 0x000a501001007387 */ /* 0x0003e20000100a00 */
[----:B--2---:R-:W-:Y:S01]  /*21a60*/  MOV R20, 0xb37711e8 ;  /* 0xb37711e800147802 */ /* 0x004fe20000000f00 */
[----:B------:R-:W-:Y:S02]  /*21a70*/  IMAD.MOV.U32 R21, RZ, RZ, 0x324d53d2 ;  /* 0x324d53d2ff157424 */ /* 0x000fe400078e00ff */
[----:B------:R2:W-:Y:S01]  /*21a80*/  STL.64 [R1+0xa70], R14 ;  /* 0x000a700e01007387 */ /* 0x0005e20000100a00 */
[----:B0-----:R-:W-:Y:S01]  /*21a90*/  HFMA2.MMA R19, -RZ, RZ, 0.2548828125, 0.00011575222015380859375 ;  /* 0x34140796ff137435 */ /* 0x001fe200000001ff */
[----:B------:R-:W-:-:S02]  /*21aa0*/  IMAD.MOV.U32 R18, RZ, RZ, 0x319fac92 ;  /* 0x319fac92ff127424 */ /* 0x000fc400078e00ff */
[----:B------:R0:W-:Y:S01]  /*21ab0*/  STL.64 [R1+0xa68], R12 ;  /* 0x000a680c01007387 */ /* 0x0001e20000100a00 */
[----:B-1----:R-:W-:Y:S01]  /*21ac0*/  HFMA2.MMA R16, -RZ, RZ, 0.4375, 78.3125 ;  /* 0x370054e5ff107435 */ /* 0x002fe200000001ff */
[----:B------:R-:W-:Y:S02]  /*21ad0*/  MOV R17, 0xb5d85efe ;  /* 0xb5d85efe00117802 */ /* 0x000fe40000000f00 */
[----:B------:R1:W-:Y:S01]  /*21ae0*/  STL.64 [R1+0xa88], R20 ;  /* 0x000a881401007387 */ /* 0x0003e20000100a00 */
[----:B--2---:R-:W-:Y:S01]  /*21af0*/  HFMA2.MMA R15, -RZ, RZ, -0.105224609375, 52.09375 ;  /* 0xaebc5283ff0f7435 */ /* 0x004fe200000001ff */
[----:B------:R-:W-:Y:S02]  /*21b00*/  IMAD.MOV.U32 R14, RZ, RZ, 0x2fe4da1a ;  /* 0x2fe4da1aff0e7424 */ /* 0x000fe400078e00ff */
[----:B------:R2:W-:Y:S04]  /*21b10*/  STL.64 [R1+0xa80], R18 ;  /* 0x000a801201007387 */ /* 0x0005e80000100a00 */
[----:B------:R3:W-:Y:S01]  /*21b20*/  STL.64 [R1+0xa78], R16 ;  /* 0x000a781001007387 */ /* 0x0007e20000100a00 */
[----:B0-----:R-:W-:Y:S01]  /*21b30*/  HFMA2.MMA R12, -RZ, RZ, -0.0875244140625, 31.46875 ;  /* 0xad9a4fdeff0c7435 */ /* 0x001fe200000001ff */
[----:B------:R-:W-:Y:S01]  /*21b40*/  MOV R13, 0xb08ab276 ;  /* 0xb08ab276000d7802 */ /* 0x000fe20000000f00 */
[----:B-1----:R-:W-:Y:S01]  /*21b50*/  HFMA2.MMA R21, -RZ, RZ, -0.0419921875, 0.27197265625 ;  /* 0xa960345aff157435 */ /* 0x002fe200000001ff */
[----:B------:R0:W-:Y:S01]  /*21b60*/  STL.64 [R1+0xa98], R14 ;  /* 0x000a980e01007387 */ /* 0x0001e20000100a00 */
[----:B------:R-:W-:Y:S01]  /*21b70*/  IMAD.MOV.U32 R20, RZ, RZ, -0x5a86242d ;  /* 0xa579dbd3ff147424 */ /* 0x000fe200078e00ff */
[----:B--2---:R-:W-:Y:S01]  /*21b80*/  HFMA2.MMA R18, -RZ, RZ, -0.0672607421875, 1944 ;  /* 0xac4e6798ff127435 */ /* 0x004fe200000001ff */
[----:B------:R-:W-:Y:S01]  /*21b90*/  MOV R19, 0x2b28cac0 ;  /* 0x2b28cac000137802 */ /* 0x000fe20000000f00 */
[----:B------:R1:W-:Y:S01]  /*21ba0*/  STL.64 [R1+0xa90], R12 ;  /* 0x000a900c01007387 */ /* 0x0003e20000100a00 */
[----:B---3--:R-:W-:Y:S01]  /*21bb0*/  MOV R16, 0x29889f1d ;  /* 0x29889f1d00107802 */ /* 0x008fe20000000f00 */
[----:B------:R-:W-:-:S02]  /*21bc0*/  IMAD.MOV.U32 R17, RZ, RZ, 0x2cfc020e ;  /* 0x2cfc020eff117424 */ /* 0x000fc400078e00ff */
[----:B------:R2:W-:Y:S01]  /*21bd0*/  STL.64 [R1+0xab0], R20 ;  /* 0x000ab01401007387 */ /* 0x0005e20000100a00 */
[----:B0-----:R-:W-:-:S03]  /*21be0*/  HFMA2.MMA R14, -RZ, RZ, 0.94091796875, 14608 ;  /* 0x3b877322ff0e7435 */ /* 0x001fc600000001ff */
[----:B------:R0:W-:Y:S01]  /*21bf0*/  STL.64 [R1+0xaa0], R16 ;  /* 0x000aa01001007387 */ /* 0x0001e20000100a00 */
[----:B------:R-:W-:-:S03]  /*21c00*/  MOV R15, 0xbb2fb934 ;  /* 0xbb2fb934000f7802 */ /* 0x000fc60000000f00 */
[----:B------:R3:W-:Y:S01]  /*21c10*/  STL.64 [R1+0xaa8], R18 ;  /* 0x000aa81201007387 */ /* 0x0007e20000100a00 */
[----:B-1----:R-:W-:Y:S01]  /*21c20*/  MOV R12, 0x28b6c54f ;  /* 0x28b6c54f000c7802 */ /* 0x002fe20000000f00 */
[----:B------:R-:W-:Y:S01]  /*21c30*/  IMAD.MOV.U32 R13, RZ, RZ, -0x586b27e4 ;  /* 0xa794d81cff0d7424 */ /* 0x000fe200078e00ff */
[----:B--2---:R-:W-:Y:S01]  /*21c40*/  HFMA2.MMA R20, -RZ, RZ, -0.45849609375, 0.00158977508544921875 ;  /* 0xb7561683ff147435 */ /* 0x004fe200000001ff */
[----:B------:R1:W-:Y:S01]  /*21c50*/  STL.64 [R1+0xac0], R14 ;  /* 0x000ac00e01007387 */ /* 0x0003e20000100a00 */
[----:B------:R-:W-:Y:S01]  /*21c60*/  MOV R21, 0x33130aa5 ;  /* 0x33130aa500157802 */ /* 0x000fe20000000f00 */
[----:B0-----:R-:W-:Y:S01]  /*21c70*/  HFMA2.MMA R17, -RZ, RZ, 0.37646484375, -160.625 ;  /* 0x3606d905ff117435 */ /* 0x001fe200000001ff */
[----:B------:R-:W-:Y:S01]  /*21c80*/  IMAD.MOV.U32 R16, RZ, RZ, 0x3a4a4588 ;  /* 0x3a4a4588ff107424 */ /* 0x000fe200078e00ff */
[----:B------:R0:W-:Y:S01]  /*21c90*/  STL.64 [R1+0xab8], R12 ;  /* 0x000ab80c01007387 */ /* 0x0001e20000100a00 */
[----:B---3--:R-:W-:Y:S01]  /*21ca0*/  MOV R18, 0xb8e129f8 ;  /* 0xb8e129f800127802 */ /* 0x008fe20000000f00 */
[----:B------:R-:W-:-:S02]  /*21cb0*/  IMAD.MOV.U32 R19, RZ, RZ, 0x385dfa1f ;  /* 0x385dfa1fff137424 */ /* 0x000fc400078e00ff */
[----:B------:R2:W-:Y:S01]  /*21cc0*/  STL.64 [R1+0xad8], R20 ;  /* 0x000ad81401007387 */ /* 0x0005e20000100a00 */
[----:B-1----:R-:W-:Y:S01]  /*21cd0*/  MOV R14, 0x34195641 ;  /* 0x34195641000e7802 */ /* 0x002fe20000000f00 */
[----:B------:R-:W-:Y:S02]  /*21ce0*/  IMAD.MOV.U32 R15, RZ, RZ, -0x509eda18 ;  /* 0xaf6125e8ff0f7424 */ /* 0x000fe400078e00ff */
[----:B------:R1:W-:Y:S01]  /*21cf0*/  STL.64 [R1+0xad0], R18 ;  /* 0x000ad01201007387 */ /* 0x0003e20000100a00 */
[----:B0-----:R-:W-:-:S03]  /*21d00*/  HFMA2.MMA R13, -RZ, RZ, -0.322509765625, 0.00154876708984375 ;  /* 0xb5291658ff0d7435 */ /* 0x001fc600000001ff */
[----:B------:R0:W-:Y:S01]  /*21d10*/  STL.64 [R1+0xac8], R16 ;  /* 0x000ac81001007387 */ /* 0x0001e20000100a00 */
[----:B------:R-:W-:Y:S01]  /*21d20*/  IMAD.MOV.U32 R12, RZ, RZ, 0x35b82c49 ;  /* 0x35b82c49ff0c7424 */ /* 0x000fe200078e00ff */
[----:B--2---:R-:W-:Y:S02]  /*21d30*/  MOV R20, 0x2f0d882b ;  /* 0x2f0d882b00147802 */ /* 0x004fe40000000f00 */
[----:B------:R2:W-:Y:S01]  /*21d40*/  STL.64 [R1+0xae8], R14 ;  /* 0x000ae80e01007387 */ /* 0x0005e20000100a00 */
[----:B------:R-:W-:Y:S01]  /*21d50*/  IMAD.MOV.U32 R21, RZ, RZ, -0x518b4439 ;  /* 0xae74bbc7ff157424 */ /* 0x000fe200078e00ff */
[----:B-1----:R-:W-:Y:S01]  /*21d60*/  HFMA2.MMA R19, -RZ, RZ, 0.0587158203125, -0.16357421875 ;  /* 0x2b84b13cff137435 */ /* 0x002fe200000001ff */
[----:B------:R-:W-:Y:S01]  /*21d70*/  IMAD.MOV.U32 R18, RZ, RZ, -0x4f441d3f ;  /* 0xb0bbe2c1ff127424 */ /* 0x000fe200078e00ff */
[----:B------:R1:W-:Y:S01]  /*21d80*/  STL.64 [R1+0xae0], R12 ;  /* 0x000ae00c01007387 */ /* 0x0003e20000100a00 */
[----:B0-----:R-:W-:Y:S01]  /*21d90*/  HFMA2.MMA R16, -RZ, RZ, -0.201416015625, 0.003711700439453125 ;  /* 0xb2721b9aff107435 */ /* 0x001fe200000001ff */
[----:B------:R-:W-:-:S02]  /*21da0*/  MOV R17, 0x31d606a3 ;  /* 0x31d606a300117802 */ /* 0x000fc40000000f00 */
[----:B------:R0:W-:Y:S01]  /*21db0*/  STL.64 [R1+0xb00], R20 ;  /* 0x000b001401007387 */ /* 0x0001e20000100a00 */
[----:B--2---:R-:W-:Y:S01]  /*21dc0*/  HFMA2.MMA R15, -RZ, RZ, 0.054779052734375, 0.87255859375 ;  /* 0x2b033afbff0f7435 */ /* 0x004fe200000001ff */
[----:B------:R-:W-:Y:S02]  /*21dd0*/  IMAD.MOV.U32 R14, RZ, RZ, -0x54660630 ;  /* 0xab99f9d0ff0e7424 */ /* 0x000fe400078e00ff */
[----:B------:R2:W-:Y:S04]  /*21de0*/  STL.64 [R1+0xaf8], R18 ;  /* 0x000af81201007387 */ /* 0x0005e80000100a00 */
[----:B------:R3:W-:Y:S01]  /*21df0*/  STL.64 [R1+0xaf0], R16 ;  /* 0x000af01001007387 */ /* 0x0007e20000100a00 */
[----:B-1----:R-:W-:Y:S01]  /*21e00*/  HFMA2.MMA R12, -RZ, RZ, 0.0831298828125, -0.1065673828125 ;  /* 0x2d52aed2ff0c7435 */ /* 0x002fe200000001ff */
[----:B------:R-:W-:Y:S01]  /*21e10*/  MOV R13, 0xa796340a ;  /* 0xa796340a000d7802 */ /* 0x000fe20000000f00 */
[----:B0-----:R-:W-:Y:S01]  /*21e20*/  IMAD.MOV.U32 R20, RZ, RZ, 0x39709e72 ;  /* 0x39709e72ff147424 */ /* 0x001fe200078e00ff */
[----:B------:R-:W-:Y:S01]  /*21e30*/  MOV R21, 0xb9f5fd8c ;  /* 0xb9f5fd8c00157802 */ /* 0x000fe20000000f00 */
[----:B------:R0:W-:Y:S01]  /*21e40*/  STL.64 [R1+0xb10], R14 ;  /* 0x000b100e01007387 */ /* 0x0001e20000100a00 */
[----:B--2---:R-:W-:Y:S01]  /*21e50*/  HFMA2.MMA R18, -RZ, RZ, 0.032196044921875, -0.00194072723388671875 ;  /* 0x281f97f3ff127435 */ /* 0x004fe200000001ff */
[----:B------:R-:W-:-:S02]  /*21e60*/  MOV R19, 0x3a2a3eca ;  /* 0x3a2a3eca00137802 */ /* 0x000fc40000000f00 */
[----:B------:R1:W-:Y:S01]  /*21e70*/  STL.64 [R1+0xb08], R12 ;  /* 0x000b080c01007387 */ /* 0x0003e20000100a00 */
[----:B---3--:R-:W-:Y:S01]  /*21e80*/  MOV R16, 0xa9df0b0c ;  /* 0xa9df0b0c00107802 */ /* 0x008fe20000000f00 */
[----:B------:R-:W-:Y:S02]  /*21e90*/  IMAD.MOV.U32 R17, RZ, RZ, 0x23ae9da1 ;  /* 0x23ae9da1ff117424 */ /* 0x000fe400078e00ff */
[----:B------:R2:W-:Y:S01]  /*21ea0*/  STL.64 [R1+0xb28], R20 ;  /* 0x000b281401007387 */ /* 0x0005e20000100a00 */
[----:B0-----:R-:W-:-:S03]  /*21eb0*/  HFMA2.MMA R15, -RZ, RZ, 0.451416015625, -7820 ;  /* 0x3739efa3ff0f7435 */ /* 0x001fc600000001ff */
[----:B------:R0:W-:Y:S01]  /*21ec0*/  STL.64 [R1+0xb18], R16 ;  /* 0x000b181001007387 */ /* 0x0001e20000100a00 */
[----:B------:R-:W-:Y:S01]  /*21ed0*/  MOV R14, 0xb480a951 ;  /* 0xb480a951000e7802 */ /* 0x000fe20000000f00 */
[----:B-1----:R-:W-:Y:S02]  /*21ee0*/  HFMA2.MMA R12, -RZ, RZ, 0.693359375, 310.75 ;  /* 0x398c5cdbff0c7435 */ /* 0x002fe400000001ff */
[----:B------:R1:W-:Y:S01]  /*21ef0*/  STL.64 [R1+0xb20], R18 ;  /* 0x000b201201007387 */ /* 0x0003e20000100a00 */
[----:B------:R-:W-:Y:S01]  /*21f00*/  IMAD.MOV.U32 R13, RZ, RZ, -0x47616ae3 ;  /* 0xb89e951dff0d7424 */ /* 0x000fe200078e00ff */
[----:B--2---:R-:W-:Y:S01]  /*21f10*/  HFMA2.MMA R21, -RZ, RZ, -0.20751953125, 0.046112060546875 ;  /* 0xb2a429e7ff157435 */ /* 0x004fe200000001ff */
[----:B------:R-:W-:Y:S01]  /*21f20*/  MOV R20, 0x33adef47 ;  /* 0x33adef4700147802 */ /* 0x000fe20000000f00 */
[----:B------:R2:W-:Y:S01]  /*21f30*/  STL.64 [R1+0xb38], R14 ;  /* 0x000b380e01007387 */ /* 0x0005e20000100a00 */
[----:B0-----:R-:W-:Y:S01]  /*21f40*/  IMAD.MOV.U32 R16, RZ, RZ, -0x49419487 ;  /* 0xb6be6b79ff107424 */ /* 0x001fe200078e00ff */
[----:B------:R-:W-:-:S02]  /*21f50*/  MOV R17, 0x35bf0101 ;  /* 0x35bf010100117802 */ /* 0x000fc40000000f00 */
[----:B------:R0:W-:Y:S01]  /*21f60*/  STL.64 [R1+0xb30], R12 ;  /* 0x000b300c01007387 */ /* 0x0001e20000100a00 */
[----:B-1----:R-:W-:Y:S01]  /*21f70*/  HFMA2.MMA R18, -RZ, RZ, -0.09307861328125, 0.000680446624755859375 ;  /* 0xadf51193ff127435 */ /* 0x002fe200000001ff */
[----:B------:R-:W-:Y:S02]  /*21f80*/  IMAD.MOV.U32 R19, RZ, RZ, -0x4bc9e918 ;  /* 0xb43616e8ff137424 */ /* 0x000fe400078e00ff */
[----:B------:R1:W-:Y:S01]  /*21f90*/  STL.64 [R1+0xb40], R16 ;  /* 0x000b401001007387 */ /* 0x0003e20000100a00 */
[----:B--2---:R-:W-:Y:S01]  /*21fa0*/  HFMA2.MMA R14, -RZ, RZ, -0.140869140625, 9.405612945556640625e-05 ;  /* 0xb082062aff0e7435 */ /* 0x004fe200000001ff */
[----:B------:R-:W-:Y:S02]  /*21fb0*/  IMAD.MOV.U32 R15, RZ, RZ, 0x2f6cd8aa ;  /* 0x2f6cd8aaff0f7424 */ /* 0x000fe400078e00ff */
[----:B------:R2:W-:Y:S01]  /*21fc0*/  STL.64 [R1+0xb48], R18 ;  /* 0x000b481201007387 */ /* 0x0005e20000100a00 */
[----:B0-----:R-:W-:-:S03]  /*21fd0*/  IMAD.MOV.U32 R12, RZ, RZ, 0x2c2861f8 ;  /* 0x2c2861f8ff0c7424 */ /* 0x001fc600078e00ff */
[----:B------:R0:W-:Y:S01]  /*21fe0*/  STL.64 [R1+0xb50], R20 ;  /* 0x000b501401007387 */ /* 0x0001e20000100a00 */
[----:B------:R-:W-:Y:S01]  /*21ff0*/  MOV R13, 0x310db352 ;  /* 0x310db352000d7802 */ /* 0x000fe20000000f00 */
[----:B-1----:R-:W-:Y:S01]  /*22000*/  HFMA2.MMA R17, -RZ, RZ, -0.08984375, -0.00161647796630859375 ;  /* 0xadc0969fff117435 */ /* 0x002fe200000001ff */
[----:B------:R-:W-:Y:S01]  /*22010*/  MOV R16, 0xa87a302c ;  /* 0xa87a302c00107802 */ /* 0x000fe20000000f00 */
[----:B------:R1:W-:Y:S01]  /*22020*/  STL.64 [R1+0xb60], R14 ;  /* 0x000b600e01007387 */ /* 0x0003e20000100a00 */
[----:B--2---:R-:W-:Y:S01]  /*22030*/  IMAD.MOV.U32 R18, RZ, RZ, 0x2d2c3ebd ;  /* 0x2d2c3ebdff127424 */ /* 0x004fe200078e00ff */
[----:B------:R-:W-:-:S03]  /*22040*/  MOV R19, 0xac19474f ;  /* 0xac19474f00137802 */ /* 0x000fc60000000f00 */
[----:B------:R2:W-:Y:S01]  /*22050*/  STL.64 [R1+0xb68], R16 ;  /* 0x000b681001007387 */ /* 0x0005e20000100a00 */
[----:B0-----:R-:W-:Y:S01]  /*22060*/  HFMA2.MMA R20, -RZ, RZ, 0.0178070068359375, 0.050018310546875 ;  /* 0x248f2a67ff147435 */ /* 0x001fe200000001ff */
[----:B------:R-:W-:Y:S02]  /*22070*/  IMAD.MOV.U32 R21, RZ, RZ, 0x2a6f79fa ;  /* 0x2a6f79faff157424 */ /* 0x000fe400078e00ff */
[----:B------:R0:W-:Y:S01]  /*22080*/  STL.64 [R1+0xb58], R12 ;  /* 0x000b580c01007387 */ /* 0x0001e20000100a00 */
[----:B-1----:R-:W-:Y:S01]  /*22090*/  IMAD.MOV.U32 R14, RZ, RZ, -0x459e0fa8 ;  /* 0xba61f058ff0e7424 */ /* 0x002fe200078e00ff */
[----:B------:R-:W-:Y:S02]  /*220a0*/  MOV R15, 0x3a4d87fb ;  /* 0x3a4d87fb000f7802 */ /* 0x000fe40000000f00 */
[----:B------:R1:W-:Y:S01]  /*220b0*/  STL.64 [R1+0xb70], R18 ;  /* 0x000b701201007387 */ /* 0x0003e20000100a00 */
[----:B--2---:R-:W-:-:S03]  /*220c0*/  HFMA2.MMA R16, -RZ, RZ, -0.701171875, -19.3125 ;  /* 0xb99cccd4ff107435 */ /* 0x004fc600000001ff */
[----:B------:R2:W-:Y:S01]  /*220d0*/  STL.64 [R1+0xb78], R20 ;  /* 0x000b781401007387 */ /* 0x0005e20000100a00 */
[----:B------:R-:W-:Y:S01]  /*220e0*/  IMAD.MOV.U32 R17, RZ, RZ, -0x4a3b86a9 ;  /* 0xb5c47957ff117424 */ /* 0x000fe200078e00ff */
[----:B0-----:R-:W-:Y:S01]  /*220f0*/  HFMA2.MMA R13, -RZ, RZ, 0.036865234375, 0.869140625 ;  /* 0x28b83af4ff0d7435 */ /* 0x001fe200000001ff */
[----:B------:R-:W-:Y:S01]  /*22100*/  MOV R12, 0xa9d26c77 ;  /* 0xa9d26c77000c7802 */ /* 0x000fe20000000f00 */
[----:B------:R0:W-:Y:S01]  /*22110*/  STL.64 [R1+0xb88], R14 ;  /* 0x000b880e01007387 */ /* 0x0001e20000100a00 */
[----:B-1----:R-:W-:Y:S01]  /*22120*/  HFMA2.MMA R19, -RZ, RZ, -0.5185546875, 12280 ;  /* 0xb82671ffff137435 */ /* 0x002fe200000001ff */
[----:B------:R-:W-:Y:S02]  /*22130*/  MOV R18, 0x388b4846 ;  /* 0x388b484600127802 */ /* 0x000fe40000000f00 */
[----:B------:R1:W-:Y:S01]  /*22140*/  STL.64 [R1+0xb90], R16 ;  /* 0x000b901001007387 */ /* 0x0003e20000100a00 */
[----:B--2---:R-:W-:Y:S01]  /*22150*/  IMAD.MOV.U32 R20, RZ, RZ, 0x373eda60 ;  /* 0x373eda60ff147424 */ /* 0x004fe200078e00ff */
[----:B------:R-:W-:-:S02]  /*22160*/  MOV R21, 0x2f89d9e3 ;  /* 0x2f89d9e300157802 */ /* 0x000fc40000000f00 */
[----:B------:R2:W-:Y:S01]  /*22170*/  STL.64 [R1+0xb80], R12 ;  /* 0x000b800c01007387 */ /* 0x0005e20000100a00 */
[----:B0-----:R-:W-:Y:S01]  /*22180*/  HFMA2.MMA R15, -RZ, RZ, 0.0938720703125, 0.00019967555999755859375 ;  /* 0x2e020a8bff0f7435 */ /* 0x001fe200000001ff */
[----:B------:R-:W-:Y:S02]  /*22190*/  MOV R14, 0xb47633b6 ;  /* 0xb47633b6000e7802 */ /* 0x000fe40000000f00 */
[----:B------:R0:W-:Y:S01]  /*221a0*/  STL.64 [R1+0xb98], R18 ;  /* 0x000b981201007387 */ /* 0x0001e20000100a00 */
[----:B-1----:R-:W-:-:S03]  /*221b0*/  IMAD.MOV.U32 R16, RZ, RZ, 0x32f7f4a2 ;  /* 0x32f7f4a2ff107424 */ /* 0x002fc600078e00ff */
[----:B------:R1:W-:Y:S01]  /*221c0*/  STL.64 [R1+0xba0], R20 ;  /* 0x000ba01401007387 */ /* 0x0003e20000100a00 */
[----:B------:R-:W-:Y:S01]  /*221d0*/  MOV R17, 0xb273c722 ;  /* 0xb273c72200117802 */ /* 0x000fe20000000f00 */
[----:B--2---:R-:W-:Y:S01]  /*221e0*/  HFMA2.MMA R12, -RZ, RZ, -0.367919921875, -0.00036716461181640625 ;  /* 0xb5e38e04ff0c7435 */ /* 0x004fe200000001ff */
[----:B------:R-:W-:Y:S01]  /*221f0*/  IMAD.MOV.U32 R13, RZ, RZ, 0x356f1bed ;  /* 0x356f1bedff0d7424 */ /* 0x000fe200078e00ff */
[----:B------:R2:W-:Y:S01]  /*22200*/  STL.64 [R1+0xbb0], R14 ;  /* 0x000bb00e01007387 */ /* 0x0005e20000100a00 */
[----:B0-----:R-:W-:Y:S01]  /*22210*/  HFMA2.MMA R18, -RZ, RZ, 0.16943359375, -79.5625 ;  /* 0x316cd4f9ff127435 */ /* 0x001fe200000001ff */
[----:B------:R-:W-:Y:S02]  /*22220*/  IMAD.MOV.U32 R19, RZ, RZ, -0x557e622c ;  /* 0xaa819dd4ff137424 */ /* 0x000fe400078e00ff */
[----:B------:R0:W-:Y:S01]  /*22230*/  STL.64 [R1+0xbb8], R16 ;  /* 0x000bb81001007387 */ /* 0x0001e20000100a00 */
[----:B-1----:R-:W-:Y:S01]  /*22240*/  HFMA2.MMA R21, -RZ, RZ, 0.114013671875, -0.0001504421234130859375 ;  /* 0x2f4c88eeff157435 */ /* 0x002fe200000001ff */
[----:B------:R-:W-:-:S02]  /*22250*/  MOV R20, 0xafd8a791 ;  /* 0xafd8a79100147802 */ /* 0x000fc40000000f00 */
[----:B------:R1:W-:Y:S01]  /*22260*/  STL.64 [R1+0xba8], R12 ;  /* 0x000ba80c01007387 */ /* 0x0003e20000100a00 */
[----:B--2---:R-:W-:Y:S01]  /*22270*/  HFMA2.MMA R14, -RZ, RZ, 0.072509765625, -0.0139923095703125 ;  /* 0x2ca4a32aff0e7435 */ /* 0x004fe200000001ff */
[----:B------:R-:W-:Y:S02]  /*22280*/  IMAD.MOV.U32 R15, RZ, RZ, -0x53e8c29e ;  /* 0xac173d62ff0f7424 */ /* 0x000fe400078e00ff */
[----:B------:R2:W-:Y:S01]  /*22290*/  STL.64 [R1+0xbc0], R18 ;  /* 0x000bc01201007387 */ /* 0x0005e20000100a00 */
[----:B0-----:R-:W-:-:S03]  /*222a0*/  HFMA2.MMA R17, -RZ, RZ, -0.01349639892578125, -201.75 ;  /* 0xa2e9da4eff117435 */ /* 0x001fc600000001ff */
[----:B------:R0:W-:Y:S01]  /*222b0*/  STL.64 [R1+0xbc8], R20 ;  /* 0x000bc81401007387 */ /* 0x0001e20000100a00 */
[----:B------:R-:W-:Y:S01]  /*222c0*/  MOV R16, 0x2b0a2bbf ;  /* 0x2b0a2bbf00107802 */ /* 0x000fe20000000f00 */
[----:B-1----:R-:W-:Y:S01]  /*222d0*/  IMAD.MOV.U32 R12, RZ, RZ, -0x51c0682a ;  /* 0xae3f97d6ff0c7424 */ /* 0x002fe200078e00ff */
[----:B------:R-:W-:Y:S01]  /*222e0*/  MOV R13, 0x26b84405 ;  /* 0x26b84405000d7802 */ /* 0x000fe20000000f00 */
[----:B------:R1:W-:Y:S01]  /*222f0*/  STL.64 [R1+0xbd8], R14 ;  /* 0x000bd80e01007387 */ /* 0x0003e20000100a00 */
[----:B--2---:R-:W-:Y:S01]  /*22300*/  IMAD.MOV.U32 R18, RZ, RZ, -0x569cc748 ;  /* 0xa96338b8ff127424 */ /* 0x004fe200078e00ff */
[----:B------:R-:W-:Y:S02]  /*22310*/  MOV R19, 0xb9b09456 ;  /* 0xb9b0945600137802 */ /* 0x000fe40000000f00 */
[----:B------:R2:W-:Y:S01]  /*22320*/  STL.64 [R1+0xbe0], R16 ;  /* 0x000be01001007387 */ /* 0x0005e20000100a00 */
[----:B0-----:R-:W-:Y:S01]  /*22330*/  HFMA2.MMA R20, -RZ, RZ, -0.5712890625, 0.8759765625 ;  /* 0xb8923b02ff147435 */ /* 0x001fe200000001ff */
[----:B------:R-:W-:-:S02]  /*22340*/  IMAD.MOV.U32 R21, RZ, RZ, 0x39915f44 ;  /* 0x39915f44ff157424 */ /* 0x000fc400078e00ff */
[----:B------:R0:W-:Y:S01]  /*22350*/  STL.64 [R1+0xbd0], R12 ;  /* 0x000bd00c01007387 */ /* 0x0001e20000100a00 */
[----:B-1----:R-:W-:Y:S01]  /*22360*/  IMAD.MOV.U32 R14, RZ, RZ, 0x34185ee8 ;  /* 0x34185ee8ff0e7424 */ /* 0x002fe200078e00ff */
[----:B------:R-:W-:Y:S02]  /*22370*/  MOV R15, 0xb76411fe ;  /* 0xb76411fe000f7802 */ /* 0x000fe40000000f00 */
[----:B------:R1:W-:Y:S01]  /*22380*/  STL.64 [R1+0xbe8], R18 ;  /* 0x000be81201007387 */ /* 0x0003e20000100a00 */
[----:B--2---:R-:W-:-:S03]  /*22390*/  HFMA2.MMA R16, -RZ, RZ, 0.43896484375, -0.00010782480239868164062 ;  /* 0x37068711ff107435 */ /* 0x004fc600000001ff */
[----:B------:R2:W-:Y:S01]  /*223a0*/  STL.64 [R1+0xbf0], R20 ;  /* 0x000bf01401007387 */ /* 0x0005e20000100a00 */
[----:B------:R-:W-:Y:S01]  /*223b0*/  IMAD.MOV.U32 R17, RZ, RZ, -0x49e638a7 ;  /* 0xb619c759ff117424 */ /* 0x000fe200078e00ff */
[----:B0-----:R-:W-:Y:S01]  /*223c0*/  HFMA2.MMA R13, -RZ, RZ, 0.5693359375, -0.000445842742919921875 ;  /* 0x388e8f4eff0d7435 */ /* 0x001fe200000001ff */
[----:B------:R-:W-:Y:S01]  /*223d0*/  MOV R12, 0xb9510216 ;  /* 0xb9510216000c7802 */ /* 0x000fe20000000f00 */
[----:B------:R0:W-:Y:S01]  /*223e0*/  STL.64 [R1+0xc00], R14 ;  /* 0x000c000e01007387 */ /* 0x0001e20000100a00 */
[----:B-1----:R-:W-:Y:S01]  /*223f0*/  HFMA2.MMA R19, -RZ, RZ, 0.29541015625, 0.0001986026763916015625 ;  /* 0x34ba0a82ff137435 */ /* 0x002fe200000001ff */
[----:B------:R-:W-:Y:S02]  /*22400*/  MOV R18, 0xafb2ce7f ;  /* 0xafb2ce7f00127802 */ /* 0x000fe40000000f00 */
[----:B------:R1:W-:Y:S01]  /*22410*/  STL.64 [R1+0xc08], R16 ;  /* 0x000c081001007387 */ /* 0x0003e20000100a00 */
[----:B--2---:R-:W-:Y:S01]  /*22420*/  IMAD.MOV.U32 R20, RZ, RZ, -0x4bb9ecc2 ;  /* 0xb446133eff147424 */ /* 0x004fe200078e00ff */
[----:B------:R-:W-:-:S02]  /*22430*/  MOV R21, 0x334f3181 ;  /* 0x334f318100157802 */ /* 0x000fc40000000f00 */
[----:B------:R2:W-:Y:S01]  /*22440*/  STL.64 [R1+0xbf8], R12 ;  /* 0x000bf80c01007387 */ /* 0x0005e20000100a00 */
[----:B0-----:R-:W-:Y:S01]  /*22450*/  HFMA2.MMA R15, -RZ, RZ, -0.1356201171875, -0.00011593103408813476562 ;  /* 0xb0578799ff0f7435 */ /* 0x001fe200000001ff */
[----:B------:R-:W-:Y:S02]  /*22460*/  MOV R14, 0x315951d7 ;  /* 0x315951d7000e7802 */ /* 0x000fe40000000f00 */
[----:B------:R0:W-:Y:S01]  /*22470*/  STL.64 [R1+0xc10], R18 ;  /* 0x000c101201007387 */ /* 0x0001e20000100a00 */
[----:B-1----:R-:W-:-:S03]  /*22480*/  IMAD.MOV.U32 R16, RZ, RZ, 0x27bb1603 ;  /* 0x27bb1603ff107424 */ /* 0x002fc600078e00ff */
[----:B------:R1:W-:Y:S01]  /*22490*/  STL.64 [R1+0xc18], R20 ;  /* 0x000c181401007387 */ /* 0x0003e20000100a00 */
[----:B------:R-:W-:Y:S01]  /*224a0*/  MOV R17, 0x2ecdce2c ;  /* 0x2ecdce2c00117802 */ /* 0x000fe20000000f00 */
[----:B--2---:R-:W-:Y:S01]  /*224b0*/  HFMA2.MMA R12, -RZ, RZ, -0.03619384765625, 0.00014913082122802734375 ;  /* 0xa8a208e3ff0c7435 */ /* 0x004fe200000001ff */
[----:B------:R-:W-:Y:S01]  /*224c0*/  IMAD.MOV.U32 R13, RZ, RZ, -0x4e275220 ;  /* 0xb1d8ade0ff0d7424 */ /* 0x000fe200078e00ff */
[----:B------:R2:W-:Y:S01]  /*224d0*/  STL.64 [R1+0xc28], R14 ;  /* 0x000c280e01007387 */ /* 0x0005e20000100a00 */
[----:B0-----:R-:W-:Y:S01]  /*224e0*/  HFMA2.MMA R18, -RZ, RZ, -0.0980224609375, -1.0073184967041015625e-05 ;  /* 0xae4680a9ff127435 */ /* 0x001fe200000001ff */
[----:B------:R-:W-:Y:S02]  /*224f0*/  IMAD.MOV.U32 R19, RZ, RZ, 0x2d3dfaf5 ;  /* 0x2d3dfaf5ff137424 */ /* 0x000fe400078e00ff */
[----:B------:R0:W-:Y:S01]  /*22500*/  STL.64 [R1+0xc30], R16 ;  /* 0x000c301001007387 */ /* 0x0001e20000100a00 */
[----:B-1----:R-:W-:Y:S01]  /*22510*/  HFMA2.MMA R21, -RZ, RZ, -0.05987548828125, 3760 ;  /* 0xabaa6b58ff157435 */ /* 0x002fe200000001ff */
[----:B------:R-:W-:-:S02]  /*22520*/  MOV R20, 0xa428dfed ;  /* 0xa428dfed00147802 */ /* 0x000fc40000000f00 */
[----:B------:R1:W-:Y:S01]  /*22530*/  STL.64 [R1+0xc20], R12 ;  /* 0x000c200c01007387 */ /* 0x0003e20000100a00 */
[----:B--2---:R-:W-:Y:S01]  /*22540*/  HFMA2.MMA R14, -RZ, RZ, 0.75537109375, 7.47265625 ;  /* 0x3a0b4779ff0e7435 */ /* 0x004fe200000001ff */
[----:B------:R-:W-:Y:S02]  /*22550*/  IMAD.MOV.U32 R15, RZ, RZ, -0x45e4c462 ;  /* 0xba1b3b9eff0f7424 */ /* 0x000fe400078e00ff */
[----:B------:R2:W-:Y:S01]  /*22560*/  STL.64 [R1+0xc38], R18 ;  /* 0x000c381201007387 */ /* 0x0005e20000100a00 */
[----:B0-----:R-:W-:-:S03]  /*22570*/  HFMA2.MMA R17, -RZ, RZ, 0.3330078125, 0.00890350341796875 ;  /* 0x3554208fff117435 */ /* 0x001fc600000001ff */
[----:B------:R0:W-:Y:S01]  /*22580*/  STL.64 [R1+0xc40], R20 ;  /* 0x000c401401007387 */ /* 0x0001e20000100a00 */
[----:B------:R-:W-:Y:S01]  /*22590*/  MOV R16, 0x398e04a8 ;  /* 0x398e04a800107802 */ /* 0x000fe20000000f00 */
[----:B-1----:R-:W-:Y:S01]  /*225a0*/  IMAD.MOV.U32 R12, RZ, RZ, 0x2b1fe612 ;  /* 0x2b1fe612ff0c7424 */ /* 0x002fe200078e00ff */
[----:B------:R-:W-:Y:S01]  /*225b0*/  MOV R13, 0xaa152d8b ;  /* 0xaa152d8b000d7802 */ /* 0x000fe20000000f00 */
[----:B------:R1:W-:Y:S01]  /*225c0*/  STL.64 [R1+0xc50], R14 ;  /* 0x000c500e01007387 */ /* 0x0003e20000100a00 */
[----:B--2---:R-:W-:Y:S01]  /*225d0*/  IMAD.MOV.U32 R18, RZ, RZ, -0x4754ffb6 ;  /* 0xb8ab004aff127424 */ /* 0x004fe200078e00ff */
[----:B------:R-:W-:Y:S02]  /*225e0*/  MOV R19, 0x386b5efc ;  /* 0x386b5efc00137802 */ /* 0x000fe40000000f00 */
[----:B------:R2:W-:Y:S01]  /*225f0*/  STL.64 [R1+0xc58], R16 ;  /* 0x000c581001007387 */ /* 0x0005e20000100a00 */
[----:B0-----:R-:W-:Y:S01]  /*22600*/  HFMA2.MMA R20, -RZ, RZ, -0.474853515625, -2.73828125 ;  /* 0xb799c17aff147435 */ /* 0x001fe200000001ff */
[----:B------:R-:W-:-:S02]  /*22610*/  IMAD.MOV.U32 R21, RZ, RZ, -0x4eac5ede ;  /* 0xb153a122ff157424 */ /* 0x000fc400078e00ff */
[----:B------:R0:W-:Y:S01]  /*22620*/  STL.64 [R1+0xc48], R12 ;  /* 0x000c480c01007387 */ /* 0x0001e20000100a00 */
[----:B-1----:R-:W-:Y:S01]  /*22630*/  IMAD.MOV.U32 R14, RZ, RZ, 0x351b6448 ;  /* 0x351b6448ff0e7424 */ /* 0x002fe200078e00ff */
[----:B------:R-:W-:Y:S02]  /*22640*/  MOV R15, 0x2a83a738 ;  /* 0x2a83a738000f7802 */ /* 0x000fe40000000f00 */
[----:B------:R1:W-:Y:S01]  /*22650*/  STL.64 [R1+0xc60], R18 ;  /* 0x000c601201007387 */ /* 0x0003e20000100a00 */
[----:B--2---:R-:W-:-:S03]  /*22660*/  HFMA2.MMA R16, -RZ, RZ, -0.2418212890625, -0.00189113616943359375 ;  /* 0xb3bd97bfff107435 */ /* 0x004fc600000001ff */
[----:B------:R2:W-:Y:S01]  /*22670*/  STL.64 [R1+0xc68], R20 ;  /* 0x000c681401007387 */ /* 0x0005e20000100a00 */
[----:B------:R-:W-:Y:S01]  /*22680*/  IMAD.MOV.U32 R17, RZ, RZ, 0x334bbc63 ;  /* 0x334bbc63ff117424 */ /* 0x000fe200078e00ff */
[----:B0-----:R-:W-:Y:S01]  /*22690*/  HFMA2.MMA R13, -RZ, RZ, -0.376953125, 0.066162109375 ;  /* 0xb6082c3cff0d7435 */ /* 0x001fe200000001ff */
[----:B------:R-:W-:Y:S01]  /*226a0*/  MOV R12, 0x36688aea ;  /* 0x36688aea000c7802 */ /* 0x000fe20000000f00 */
[----:B------:R0:W-:Y:S01]  /*226b0*/  STL.64 [R1+0xc78], R14 ;  /* 0x000c780e01007387 */ /* 0x0001e20000100a00 */
[----:B-1----:R-:W-:Y:S01]  /*226c0*/  HFMA2.MMA R19, -RZ, RZ, 0.04498291015625, -5.83203125 ;  /* 0x29c2c5d5ff137435 */ /* 0x002fe200000001ff */
[----:B------:R-:W-:Y:S02]  /*226d0*/  MOV R18, 0xb2578752 ;  /* 0xb257875200127802 */ /* 0x000fe40000000f00 */
[----:B------:R1:W-:Y:S01]  /*226e0*/  STL.64 [R1+0xc80], R16 ;  /* 0x000c801001007387 */ /* 0x0003e20000100a00 */
[----:B--2---:R-:W-:Y:S01]  /*226f0*/  IMAD.MOV.U32 R20, RZ, RZ, 0x30e787cd ;  /* 0x30e787cdff147424 */ /* 0x004fe200078e00ff */
[----:B------:R-:W-:-:S02]  /*22700*/  MOV R21, 0xb06bb8ab ;  /* 0xb06bb8ab00157802 */ /* 0x000fc40000000f00 */
[----:B------:R2:W-:Y:S01]  /*22710*/  STL.64 [R1+0xc70], R12 ;  /* 0x000c700c01007387 */ /* 0x0005e20000100a00 */
[----:B0-----:R-:W-:Y:S01]  /*22720*/  HFMA2.MMA R15, -RZ, RZ, 0.08428955078125, -213.875 ;  /* 0x2d65daafff0f7435 */ /* 0x001fe200000001ff */
[----:B------:R-:W-:Y:S02]  /*22730*/  MOV R14, 0xadea538c ;  /* 0xadea538c000e7802 */ /* 0x000fe40000000f00 */
[----:B------:R0:W-:Y:S01]  /*22740*/  STL.64 [R1+0xc88], R18 ;  /* 0x000c881201007387 */ /* 0x0001e20000100a00 */
[----:B-1----:R-:W-:-:S03]  /*22750*/  IMAD.MOV.U32 R16, RZ, RZ, -0x53a03bb8 ;  /* 0xac5fc448ff107424 */ /* 0x002fc600078e00ff */
[----:B------:R1:W-:Y:S01]  /*22760*/  STL.64 [R1+0xc90], R20 ;  /* 0x000c901401007387 */ /* 0x0003e20000100a00 */
[----:B------:R-:W-:Y:S01]  /*22770*/  MOV R17, 0x22adcde9 ;  /* 0x22adcde900117802 */ /* 0x000fe20000000f00 */
[----:B--2---:R-:W-:Y:S01]  /*22780*/  HFMA2.MMA R12, -RZ, RZ, 0.11602783203125, 45856 ;  /* 0x2f6d7999ff0c7435 */ /* 0x004fe200000001ff */
[----:B------:R-:W-:Y:S01]  /*22790*/  IMAD.MOV.U32 R13, RZ, RZ, -0x59a49046 ;  /* 0xa65b6fbaff0d7424 */ /* 0x000fe200078e00ff */
[----:B------:R2:W-:Y:S01]  /*227a0*/  STL.64 [R1+0xca0], R14 ;  /* 0x000ca00e01007387 */ /* 0x0005e20000100a00 */
[----:B0-----:R-:W-:Y:S01]  /*227b0*/  HFMA2.MMA R18, -RZ, RZ, 0.053192138671875, -1.634765625 ;  /* 0x2acfbe8aff127435 */ /* 0x001fe200000001ff */
[----:B------:R-:W-:Y:S02]  /*227c0*/  IMAD.MOV.U32 R19, RZ, RZ, 0x39b48c3d ;  /* 0x39b48c3dff137424 */ /* 0x000fe400078e00ff */
[----:B------:R0:W-:Y:S01]  /*227d0*/  STL.64 [R1+0xca8], R16 ;  /* 0x000ca81001007387 */ /* 0x0001e20000100a00 */
[----:B-1----:R-:W-:Y:S01]  /*227e0*/  HFMA2.MMA R21, -RZ, RZ, -0.71044921875, -0.0028133392333984375 ;  /* 0xb9af99c3ff157435 */ /* 0x002fe200000001ff */
[----:B------:R-:W-:-:S02]  /*227f0*/  MOV R20, 0x3858ebaf ;  /* 0x3858ebaf00147802 */ /* 0x000fc40000000f00 */
[----:B------:R1:W-:Y:S01]  /*22800*/  STL.64 [R1+0xc98], R12 ;  /* 0x000c980c01007387 */ /* 0x0003e20000100a00 */
[----:B--2---:R-:W-:Y:S01]  /*22810*/  HFMA2.MMA R14, -RZ, RZ, -0.251953125, -24.875 ;  /* 0xb408ce38ff0e7435 */ /* 0x004fe200000001ff */
[----:B------:R-:W-:Y:S02]  /*22820*/  IMAD.MOV.U32 R15, RZ, RZ, 0x37e8bcc2 ;  /* 0x37e8bcc2ff0f7424 */ /* 0x000fe400078e00ff */
[----:B------:R2:W-:Y:S01]  /*22830*/  STL.64 [R1+0xcb0], R18 ;  /* 0x000cb01201007387 */ /* 0x0005e20000100a00 */
[----:B0-----:R-:W-:-:S03]  /*22840*/  HFMA2.MMA R17, -RZ, RZ, 0.42236328125, 0.24755859375 ;  /* 0x36c233ecff117435 */ /* 0x001fc600000001ff */
[----:B------:R0:W-:Y:S01]  /*22850*/  STL.64 [R1+0xcb8], R20 ;  /* 0x000cb81401007387 */ /* 0x0001e20000100a00 */
[----:B------:R-:W-:Y:S01]  /*22860*/  MOV R16, 0xb799348b ;  /* 0xb799348b00107802 */ /* 0x000fe20000000f00 */
[----:B-1----:R-:W-:Y:S01]  /*22870*/  IMAD.MOV.U32 R12, RZ, RZ, 0x3993775b ;  /* 0x3993775bff0c7424 */ /* 0x002fe200078e00ff */
[----:B------:R-:W-:Y:S01]  /*22880*/  MOV R13, 0xb8e63214 ;  /* 0xb8e63214000d7802 */ /* 0x000fe20000000f00 */
[----:B------:R1:W-:Y:S01]  /*22890*/  STL.64 [R1+0xcc8], R14 ;  /* 0x000cc80e01007387 */ /* 0x0003e20000100a00 */
[----:B--2---:R-:W-:Y:S01]  /*228a0*/  IMAD.MOV.U32 R18, RZ, RZ, 0x3007c16d ;  /* 0x3007c16dff127424 */ /* 0x004fe200078e00ff */
[----:B------:R-:W-:Y:S02]  /*228b0*/  MOV R19, 0xb58e3567 ;  /* 0xb58e356700137802 */ /* 0x000fe40000000f00 */
[----:B------:R2:W-:Y:S01]  /*228c0*/  STL.64 [R1+0xcd0], R16 ;  /* 0x000cd01001007387 */ /* 0x0005e20000100a00 */
[----:B0-----:R-:W-:Y:S01]  /*228d0*/  HFMA2.MMA R20, -RZ, RZ, 0.321533203125, -0.00016295909881591796875 ;  /* 0x35258957ff147435 */ /* 0x001fe200000001ff */
[----:B------:R-:W-:-:S02]  /*228e0*/  IMAD.MOV.U32 R21, RZ, RZ, -0x4bc36b44 ;  /* 0xb43c94bcff157424 */ /* 0x000fc400078e00ff */
[----:B------:R0:W-:Y:S01]  /*228f0*/  STL.64 [R1+0xcc0], R12 ;  /* 0x000cc00c01007387 */ /* 0x0001e20000100a00 */
[----:B-1----:R-:W-:Y:S01]  /*22900*/  IMAD.MOV.U32 R14, RZ, RZ, -0x4d858bba ;  /* 0xb27a7446ff0e7424 */ /* 0x002fe200078e00ff */
[----:B------:R-:W-:Y:S02]  /*22910*/  MOV R15, 0x31859418 ;  /* 0x31859418000f7802 */ /* 0x000fe40000000f00 */
[----:B------:R1:W-:Y:S01]  /*22920*/  STL.64 [R1+0xcd8], R18 ;  /* 0x000cd81201007387 */ /* 0x0003e20000100a00 */
[----:B--2---:R-:W-:-:S03]  /*22930*/  HFMA2.MMA R16, -RZ, RZ, -0.016387939453125, -55616 ;  /* 0xa432facaff107435 */ /* 0x004fc600000001ff */
[----:B------:R2:W-:Y:S01]  /*22940*/  STL.64 [R1+0xce0], R20 ;  /* 0x000ce01401007387 */ /* 0x0005e20000100a00 */
[----:B------:R-:W-:Y:S01]  /*22950*/  IMAD.MOV.U32 R17, RZ, RZ, -0x4fed8b93 ;  /* 0xb012746dff117424 */ /* 0x000fe200078e00ff */
[----:B0-----:R-:W-:Y:S01]  /*22960*/  HFMA2.MMA R13, -RZ, RZ, 0.2156982421875, -0.0001523494720458984375 ;  /* 0x32e788feff0d7435 */ /* 0x001fe200000001ff */
[----:B------:R-:W-:Y:S01]  /*22970*/  MOV R12, 0xabb69977 ;  /* 0xabb69977000c7802 */ /* 0x000fe20000000f00 */
[----:B------:R0:W-:Y:S01]  /*22980*/  STL.64 [R1+0xcf0], R14 ;  /* 0x000cf00e01007387 */ /* 0x0001e20000100a00 */
[----:B-1----:R-:W-:Y:S01]  /*22990*/  HFMA2.MMA R19, -RZ, RZ, -0.10308837890625, -109.3125 ;  /* 0xae99d6d5ff137435 */ /* 0x002fe200000001ff */
[----:B------:R-:W-:Y:S02]  /*229a0*/  MOV R18, 0x2f96d785 ;  /* 0x2f96d78500127802 */ /* 0x000fe40000000f00 */
[----:B------:R1:W-:Y:S01]  /*229b0*/  STL.64 [R1+0xcf8], R16 ;  /* 0x000cf81001007387 */ /* 0x0003e20000100a00 */
[----:B--2---:R-:W-:Y:S01]  /*229c0*/  IMAD.MOV.U32 R20, RZ, RZ, 0x23eee253 ;  /* 0x23eee253ff147424 */ /* 0x004fe200078e00ff */
[----:B------:R-:W-:-:S02]  /*229d0*/  MOV R21, 0x2d1bcefb ;  /* 0x2d1bcefb00157802 */ /* 0x000fc40000000f00 */
[----:B------:R2:W-:Y:S01]  /*229e0*/  STL.64 [R1+0xce8], R12 ;  /* 0x000ce80c01007387 */ /* 0x0005e20000100a00 */
[----:B0-----:R-:W-:Y:S01]  /*229f0*/  HFMA2.MMA R15, -RZ, RZ, 0.794921875, 0.00070858001708984375 ;  /* 0x3a5c11ceff0f7435 */ /* 0x001fe200000001ff */
[----:B------:R-:W-:Y:S02]  /*22a00*/  MOV R14, 0xba2b14da ;  /* 0xba2b14da000e7802 */ /* 0x000fe40000000f00 */
[----:B------:R0:W-:Y:S01]  /*22a10*/  STL.64 [R1+0xd00], R18 ;  /* 0x000d001201007387 */ /* 0x0001e20000100a00 */
[----:B-1----:R-:W-:-:S03]  /*22a20*/  IMAD.MOV.U32 R16, RZ, RZ, -0x461a34c2 ;  /* 0xb9e5cb3eff107424 */ /* 0x002fc600078e00ff */
[----:B------:R1:W-:Y:S01]  /*22a30*/  STL.64 [R1+0xd08], R20 ;  /* 0x000d081401007387 */ /* 0x0003e20000100a00 */
[----:B------:R-:W-:Y:S01]  /*22a40*/  MOV R17, 0xb53b133b ;  /* 0xb53b133b00117802 */ /* 0x000fe20000000f00 */
[----:B--2---:R-:W-:Y:S01]  /*22a50*/  HFMA2.MMA R12, -RZ, RZ, -0.0718994140625, -4320 ;  /* 0xac9aec38ff0c7435 */ /* 0x004fe200000001ff */
[----:B------:R-:W-:Y:S01]  /*22a60*/  IMAD.MOV.U32 R13, RZ, RZ, 0x2b98eb50 ;  /* 0x2b98eb50ff0d7424 */ /* 0x000fe200078e00ff */
[----:B------:R2:W-:Y:S01]  /*22a70*/  STL.64 [R1+0xd18], R14 ;  /* 0x000d180e01007387 */ /* 0x0005e20000100a00 */
[----:B0-----:R-:W-:Y:S01]  /*22a80*/  HFMA2.MMA R18, -RZ, RZ, 0.6474609375, -0.000142574310302734375 ;  /* 0x392e88acff127435 */ /* 0x001fe200000001ff */
[----:B------:R-:W-:Y:S02]  /*22a90*/  IMAD.MOV.U32 R19, RZ, RZ, -0x46f9f482 ;  /* 0xb9060b7eff137424 */ /* 0x000fe400078e00ff */
[----:B------:R0:W-:Y:S01]  /*22aa0*/  STL.64 [R1+0xd20], R16 ;  /* 0x000d201001007387 */ /* 0x0001e20000100a00 */
[----:B-1----:R-:W-:Y:S01]  /*22ab0*/  HFMA2.MMA R21, -RZ, RZ, 0.17529296875, -0.0038089752197265625 ;  /* 0x319c9bcdff157435 */ /* 0x002fe200000001ff */
[----:B------:R-:W-:-:S02]  /*22ac0*/  MOV R20, 0x384231bf ;  /* 0x384231bf00147802 */ /* 0x000fc40000000f00 */
[----:B------:R1:W-:Y:S01]  /*22ad0*/  STL.64 [R1+0xd10], R12 ;  /* 0x000d100c01007387 */ /* 0x0003e20000100a00 */
[----:B--2---:R-:W-:Y:S01]  /*22ae0*/  HFMA2.MMA R14, -RZ, RZ, -0.378173828125, 7572 ;  /* 0xb60d6f65ff0e7435 */ /* 0x004fe200000001ff */
[----:B------:R-:W-:Y:S02]  /*22af0*/  IMAD.MOV.U32 R15, RZ, RZ, -0x5268961f ;  /* 0xad9769e1ff0f7424 */ /* 0x000fe400078e00ff */
[----:B------:R2:W-:Y:S01]  /*22b00*/  STL.64 [R1+0xd28], R18 ;  /* 0x000d281201007387 */ /* 0x0005e20000100a00 */
[----:B0-----:R-:W-:-:S03]  /*22b10*/  HFMA2.MMA R17, -RZ, RZ, -0.27587890625, -19.78125 ;  /* 0xb46accf2ff117435 */ /* 0x001fc600000001ff */
        /* <DEDUP_REMOVED lines=8> */
[----:B0-----:R-:W-:Y:S01]  /*22ba0*/  HFMA2.MMA R20, -RZ, RZ, -0.19189453125, -3.482421875 ;  /* 0xb224c2f7ff147435 */ /* 0x001fe200000001ff */
[----:B------:R-:W-:-:S02]  /*22bb0*/  IMAD.MOV.U32 R21, RZ, RZ, 0x31b31feb ;  /* 0x31b31febff157424 */ /* 0x000fc400078e00ff */
[----:B------:R0:W-:Y:S01]  /*22bc0*/  STL.64 [R1+0xd38], R12 ;  /* 0x000d380c01007387 */ /* 0x0001e20000100a00 */
[----:B-1----:R-:W-:Y:S01]  /*22bd0*/  IMAD.MOV.U32 R14, RZ, RZ, 0x2f563c98 ;  /* 0x2f563c98ff0e7424 */ /* 0x002fe200078e00ff */
[----:B------:R-:W-:Y:S02]  /*22be0*/  MOV R15, 0xaedeb390 ;  /* 0xaedeb390000f7802 */ /* 0x000fe40000000f00 */
[----:B------:R1:W-:Y:S01]  /*22bf0*/  STL.64 [R1+0xd50], R18 ;  /* 0x000d501201007387 */ /* 0x0003e20000100a00 */
[----:B--2---:R-:W-:-:S03]  /*22c00*/  HFMA2.MMA R16, -RZ, RZ, 0.09210205078125, 635.5 ;  /* 0x2de560f7ff107435 */ /* 0x004fc600000001ff */
[----:B------:R2:W-:Y:S01]  /*22c10*/  STL.64 [R1+0xd58], R20 ;  /* 0x000d581401007387 */ /* 0x0005e20000100a00 */
[----:B------:R-:W-:Y:S01]  /*22c20*/  IMAD.MOV.U32 R17, RZ, RZ, -0x5d44325b ;  /* 0xa2bbcda5ff117424 */ /* 0x000fe200078e00ff */
[----:B0-----:R-:W-:Y:S01]  /*22c30*/  HFMA2.MMA R13, -RZ, RZ, 0.0238494873046875, 0.0089569091796875 ;  /* 0x261b2096ff0d7435 */ /* 0x001fe200000001ff */
[----:B------:R-:W-:Y:S01]  /*22c40*/  MOV R12, 0xb0c04c88 ;  /* 0xb0c04c88000c7802 */ /* 0x000fe20000000f00 */
[----:B------:R0:W-:Y:S01]  /*22c50*/  STL.64 [R1+0xd68], R14 ;  /* 0x000d680e01007387 */ /* 0x0001e20000100a00 */
[----:B-1----:R-:W-:Y:S01]  /*22c60*/  HFMA2.MMA R19, -RZ, RZ, -0.763671875, 8164 ;  /* 0xba1c6ff9ff137435 */ /* 0x002fe200000001ff */
[----:B------:R-:W-:Y:S02]  /*22c70*/  MOV R18, 0xac6d4b31 ;  /* 0xac6d4b3100127802 */ /* 0x000fe40000000f00 */
[----:B------:R1:W-:Y:S01]  /*22c80*/  STL.64 [R1+0xd70], R16 ;  /* 0x000d701001007387 */ /* 0x0003e20000100a00 */
[----:B--2---:R-:W-:Y:S01]  /*22c90*/  IMAD.MOV.U32 R20, RZ, RZ, -0x4768e703 ;  /* 0xb89718fdff147424 */ /* 0x004fe200078e00ff */
[----:B------:R-:W-:-:S02]  /*22ca0*/  MOV R21, 0x3a31cb4e ;  /* 0x3a31cb4e00157802 */ /* 0x000fc40000000f00 */
[----:B------:R2:W-:Y:S01]  /*22cb0*/  STL.64 [R1+0xd60], R12 ;  /* 0x000d600c01007387 */ /* 0x0005e20000100a00 */
[----:B0-----:R-:W-:Y:S01]  /*22cc0*/  HFMA2.MMA R15, -RZ, RZ, -0.58642578125, -64.125 ;  /* 0xb8b1d402ff0f7435 */ /* 0x001fe200000001ff */
[----:B------:R-:W-:Y:S02]  /*22cd0*/  MOV R14, 0x3443638e ;  /* 0x3443638e000e7802 */ /* 0x000fe40000000f00 */
[----:B------:R0:W-:Y:S01]  /*22ce0*/  STL.64 [R1+0xd78], R18 ;  /* 0x000d781201007387 */ /* 0x0001e20000100a00 */
[----:B-1----:R-:W-:-:S03]  /*22cf0*/  IMAD.MOV.U32 R16, RZ, RZ, 0x38800900 ;  /* 0x38800900ff107424 */ /* 0x002fc600078e00ff */
[----:B------:R1:W-:Y:S01]  /*22d00*/  STL.64 [R1+0xd80], R20 ;  /* 0x000d801401007387 */ /* 0x0003e20000100a00 */
[----:B------:R-:W-:Y:S01]  /*22d10*/  MOV R17, 0xb7b0c7e6 ;  /* 0xb7b0c7e600117802 */ /* 0x000fe20000000f00 */
[----:B--2---:R-:W-:Y:S01]  /*22d20*/  HFMA2.MMA R12, -RZ, RZ, -0.76904296875, -30.296875 ;  /* 0xba27cf93ff0c7435 */ /* 0x004fe200000001ff */
[----:B------:R-:W-:Y:S01]  /*22d30*/  IMAD.MOV.U32 R13, RZ, RZ, 0x39917d90 ;  /* 0x39917d90ff0d7424 */ /* 0x000fe200078e00ff */
[----:B------:R2:W-:Y:S01]  /*22d40*/  STL.64 [R1+0xd90], R14 ;  /* 0x000d900e01007387 */ /* 0x0005e20000100a00 */
[----:B0-----:R-:W-:Y:S01]  /*22d50*/  HFMA2.MMA R18, -RZ, RZ, -0.1390380859375, -1.1861324310302734375e-05 ;  /* 0xb07380c7ff127435 */ /* 0x001fe200000001ff */
[----:B------:R-:W-:Y:S02]  /*22d60*/  IMAD.MOV.U32 R19, RZ, RZ, 0x3697f31f ;  /* 0x3697f31fff137424 */ /* 0x000fe400078e00ff */
[----:B------:R0:W-:Y:S01]  /*22d70*/  STL.64 [R1+0xd98], R16 ;  /* 0x000d981001007387 */ /* 0x0001e20000100a00 */
[----:B-1----:R-:W-:Y:S01]  /*22d80*/  HFMA2.MMA R21, -RZ, RZ, 0.338134765625, -3.265625 ;  /* 0x3569c288ff157435 */ /* 0x002fe200000001ff */
[----:B------:R-:W-:-:S02]  /*22d90*/  MOV R20, 0xb63ec69d ;  /* 0xb63ec69d00147802 */ /* 0x000fc40000000f00 */
[----:B------:R1:W-:Y:S01]  /*22da0*/  STL.64 [R1+0xd88], R12 ;  /* 0x000d880c01007387 */ /* 0x0003e20000100a00 */
[----:B--2---:R-:W-:Y:S01]  /*22db0*/  HFMA2.MMA R14, -RZ, RZ, 0.241943359375, 47.40625 ;  /* 0x33be51edff0e7435 */ /* 0x004fe200000001ff */
[----:B------:R-:W-:Y:S02]  /*22dc0*/  IMAD.MOV.U32 R15, RZ, RZ, -0x4d27aa03 ;  /* 0xb2d855fdff0f7424 */ /* 0x000fe400078e00ff */
[----:B------:R2:W-:Y:S01]  /*22dd0*/  STL.64 [R1+0xda0], R18 ;  /* 0x000da01201007387 */ /* 0x0005e20000100a00 */
[----:B0-----:R-:W-:-:S03]  /*22de0*/  HFMA2.MMA R17, -RZ, RZ, 0.1724853515625, -1513 ;  /* 0x3185e5e9ff117435 */ /* 0x001fc600000001ff */
        /* <DEDUP_REMOVED lines=8> */
[----:B0-----:R-:W-:Y:S01]  /*22e70*/  HFMA2.MMA R20, -RZ, RZ, -0.0085296630859375, -367.25 ;  /* 0xa05eddbdff147435 */ /* 0x001fe200000001ff */
[----:B------:R-:W-:-:S02]  /*22e80*/  IMAD.MOV.U32 R21, RZ, RZ, -0x514e0798 ;  /* 0xaeb1f868ff157424 */ /* 0x000fc400078e00ff */
[----:B------:R0:W-:Y:S01]  /*22e90*/  STL.64 [R1+0xdb0], R12 ;  /* 0x000db00c01007387 */ /* 0x0001e20000100a00 */
[----:B-1----:R-:W-:Y:S01]  /*22ea0*/  IMAD.MOV.U32 R14, RZ, RZ, 0x3aaea573 ;  /* 0x3aaea573ff0e7424 */ /* 0x002fe200078e00ff */
[----:B------:R-:W-:Y:S02]  /*22eb0*/  MOV R15, 0xbafaede5 ;  /* 0xbafaede5000f7802 */ /* 0x000fe40000000f00 */
[----:B------:R1:W-:Y:S01]  /*22ec0*/  STL.64 [R1+0xdc8], R18 ;  /* 0x000dc81201007387 */ /* 0x0003e20000100a00 */
[----:B--2---:R-:W-:-:S03]  /*22ed0*/  HFMA2.MMA R16, -RZ, RZ, 0.82080078125, 184 ;  /* 0x3a9159c0ff107435 */ /* 0x004fc600000001ff */
[----:B------:R2:W-:Y:S01]  /*22ee0*/  STL.64 [R1+0xdd0], R20 ;  /* 0x000dd01401007387 */ /* 0x0005e20000100a00 */
[----:B------:R-:W-:Y:S01]  /*22ef0*/  IMAD.MOV.U32 R17, RZ, RZ, 0x35854f7b ;  /* 0x35854f7bff117424 */ /* 0x000fe200078e00ff */
[----:B0-----:R-:W-:Y:S01]  /*22f00*/  HFMA2.MMA R13, -RZ, RZ, -0.08209228515625, -0.0003426074981689453125 ;  /* 0xad418d9dff0d7435 */ /* 0x001fe200000001ff */
[----:B------:R-:W-:Y:S01]  /*22f10*/  MOV R12, 0x2e3a66b4 ;  /* 0x2e3a66b4000c7802 */ /* 0x000fe20000000f00 */
[----:B------:R0:W-:Y:S01]  /*22f20*/  STL.64 [R1+0xde0], R14 ;  /* 0x000de00e01007387 */ /* 0x0001e20000100a00 */
[----:B-1----:R-:W-:Y:S01]  /*22f30*/  HFMA2.MMA R19, -RZ, RZ, 0.734375, 0.000367641448974609375 ;  /* 0x39e00e06ff137435 */ /* 0x002fe200000001ff */
[----:B------:R-:W-:Y:S02]  /*22f40*/  MOV R18, 0xba055d4d ;  /* 0xba055d4d00127802 */ /* 0x000fe40000000f00 */
[----:B------:R1:W-:Y:S01]  /*22f50*/  STL.64 [R1+0xde8], R16 ;  /* 0x000de81001007387 */ /* 0x0003e20000100a00 */
[----:B--2---:R-:W-:Y:S01]  /*22f60*/  IMAD.MOV.U32 R20, RZ, RZ, -0x46cf38dc ;  /* 0xb930c724ff147424 */ /* 0x004fe200078e00ff */
[----:B------:R-:W-:-:S02]  /*22f70*/  MOV R21, 0xb20bacf3 ;  /* 0xb20bacf300157802 */ /* 0x000fc40000000f00 */
[----:B------:R2:W-:Y:S01]  /*22f80*/  STL.64 [R1+0xdd8], R12 ;  /* 0x000dd80c01007387 */ /* 0x0005e20000100a00 */
[----:B0-----:R-:W-:Y:S01]  /*22f90*/  HFMA2.MMA R15, -RZ, RZ, 0.09893798828125, 7.9572200775146484375e-05 ;  /* 0x2e550537ff0f7435 */ /* 0x001fe200000001ff */
[----:B------:R-:W-:Y:S02]  /*22fa0*/  MOV R14, 0x372f51d8 ;  /* 0x372f51d8000e7802 */ /* 0x000fe40000000f00 */
[----:B------:R0:W-:Y:S01]  /*22fb0*/  STL.64 [R1+0xdf0], R18 ;  /* 0x000df01201007387 */ /* 0x0001e20000100a00 */
[----:B-1----:R-:W-:-:S03]  /*22fc0*/  IMAD.MOV.U32 R16, RZ, RZ, -0x49efd53c ;  /* 0xb6102ac4ff107424 */ /* 0x002fc600078e00ff */
[----:B------:R1:W-:Y:S01]  /*22fd0*/  STL.64 [R1+0xdf8], R20 ;  /* 0x000df81401007387 */ /* 0x0003e20000100a00 */
[----:B------:R-:W-:Y:S01]  /*22fe0*/  MOV R17, 0x35b26ccc ;  /* 0x35b26ccc00117802 */ /* 0x000fe20000000f00 */
[----:B--2---:R-:W-:Y:S01]  /*22ff0*/  HFMA2.MMA R12, -RZ, RZ, 0.52978515625, -7944 ;  /* 0x383defc2ff0c7435 */ /* 0x004fe200000001ff */
[----:B------:R-:W-:Y:S01]  /*23000*/  IMAD.MOV.U32 R13, RZ, RZ, -0x47fcd784 ;  /* 0xb803287cff0d7424 */ /* 0x000fe200078e00ff */
[----:B------:R2:W-:Y:S01]  /*23010*/  STL.64 [R1+0xe08], R14 ;  /* 0x000e080e01007387 */ /* 0x0005e20000100a00 */
[----:B0-----:R-:W-:Y:S01]  /*23020*/  HFMA2.MMA R18, -RZ, RZ, -0.302734375, 95.6875 ;  /* 0xb4d855fbff127435 */ /* 0x001fe200000001ff */
[----:B------:R-:W-:Y:S02]  /*23030*/  IMAD.MOV.U32 R19, RZ, RZ, -0x55ba340a ;  /* 0xaa45cbf6ff137424 */ /* 0x000fe400078e00ff */
[----:B------:R0:W-:Y:S01]  /*23040*/  STL.64 [R1+0xe10], R16 ;  /* 0x000e101001007387 */ /* 0x0001e20000100a00 */
[----:B-1----:R-:W-:Y:S01]  /*23050*/  HFMA2.MMA R21, -RZ, RZ, -0.2242431640625, -0.000300884246826171875 ;  /* 0xb32d8ceeff157435 */ /* 0x002fe200000001ff */
[----:B------:R-:W-:-:S02]  /*23060*/  MOV R20, 0x3396a2a5 ;  /* 0x3396a2a500147802 */ /* 0x000fc40000000f00 */
[----:B------:R1:W-:Y:S01]  /*23070*/  STL.64 [R1+0xe00], R12 ;  /* 0x000e000c01007387 */ /* 0x0003e20000100a00 */
[----:B--2---:R-:W-:Y:S01]  /*23080*/  HFMA2.MMA R14, -RZ, RZ, -0.15478515625, -0.347412109375 ;  /* 0xb0f4b58fff0e7435 */ /* 0x004fe200000001ff */
[----:B------:R-:W-:Y:S02]  /*23090*/  IMAD.MOV.U32 R15, RZ, RZ, 0x3085f9d1 ;  /* 0x3085f9d1ff0f7424 */ /* 0x000fe400078e00ff */
[----:B------:R2:W-:Y:S01]  /*230a0*/  STL.64 [R1+0xe18], R18 ;  /* 0x000e181201007387 */ /* 0x0005e20000100a00 */
[----:B0-----:R-:W-:-:S03]  /*230b0*/  HFMA2.MMA R17, -RZ, RZ, 0.01334381103515625, -14.09375 ;  /* 0x22d5cb0cff117435 */ /* 0x001fc600000001ff */
        /* <DEDUP_REMOVED lines=8> */
[----:B0-----:R-:W-:Y:S01]  /*23140*/  HFMA2.MMA R20, -RZ, RZ, 0.6455078125, 2626 ;  /* 0x392a6921ff147435 */ /* 0x001fe200000001ff */
[----:B------:R-:W-:-:S02]  /*23150*/  IMAD.MOV.U32 R21, RZ, RZ, -0x44f8c6dd ;  /* 0xbb073923ff157424 */ /* 0x000fc400078e00ff */
[----:B------:R0:W-:Y:S01]  /*23160*/  STL.64 [R1+0xe28], R12 ;  /* 0x000e280c01007387 */ /* 0x0001e20000100a00 */
[----:B-1----:R-:W-:-:S03]  /*23170*/  HFMA2.MMA R15, -RZ, RZ, 0.71728515625, -47744 ;  /* 0x39bdf9d4ff0f7435 */ /* 0x002fc600000001ff */
[----:B------:R1:W-:Y:S01]  /*23180*/  STL.64 [R1+0xe40], R18 ;  /* 0x000e401201007387 */ /* 0x0003e20000100a00 */
[----:B------:R-:W-:Y:S01]  /*23190*/  IMAD.MOV.U32 R14, RZ, RZ, -0x4b29b865 ;  /* 0xb4d6479bff0e7424 */ /* 0x000fe200078e00ff */
[----:B--2---:R-:W-:Y:S01]  /*231a0*/  MOV R16, 0xb9938e1b ;  /* 0xb9938e1b00107802 */ /* 0x004fe20000000f00 */
[----:B------:R-:W-:Y:S01]  /*231b0*/  IMAD.MOV.U32 R17, RZ, RZ, 0x38db2466 ;  /* 0x38db2466ff117424 */ /* 0x000fe200078e00ff */
[----:B------:R2:W-:Y:S01]  /*231c0*/  STL.64 [R1+0xe48], R20 ;  /* 0x000e481401007387 */ /* 0x0005e20000100a00 */
[----:B0-----:R-:W-:Y:S02]  /*231d0*/  MOV R12, 0x3b0c2df0 ;  /* 0x3b0c2df0000c7802 */ /* 0x001fe40000000f00 */
[----:B------:R-:W-:Y:S01]  /*231e0*/  MOV R13, 0xba847eb2 ;  /* 0xba847eb2000d7802 */ /* 0x000fe20000000f00 */
[----:B------:R0:W-:Y:S01]  /*231f0*/  STL.64 [R1+0xe60], R16 ;  /* 0x000e601001007387 */ /* 0x0001e20000100a00 */
[----:B-1----:R-:W-:Y:S01]  /*23200*/  HFMA2.MMA R18, -RZ, RZ, 0.1583251953125, -3.76171875 ;  /* 0x3111c386ff127435 */ /* 0x002fe200000001ff */
[----:B------:R-:W-:-:S02]  /*23210*/  MOV R19, 0xb7d840e1 ;  /* 0xb7d840e100137802 */ /* 0x000fc40000000f00 */
[----:B------:R1:W-:Y:S01]  /*23220*/  STL.64 [R1+0xe50], R12 ;  /* 0x000e500c01007387 */ /* 0x0003e20000100a00 */
[----:B--2---:R-:W-:Y:S01]  /*23230*/  HFMA2.MMA R21, -RZ, RZ, -0.421142578125, 14.125 ;  /* 0xb6bd4b10ff157435 */ /* 0x004fe200000001ff */
[----:B------:R-:W-:Y:S02]  /*23240*/  IMAD.MOV.U32 R20, RZ, RZ, 0x3790f86c ;  /* 0x3790f86cff147424 */ /* 0x000fe400078e00ff */
[----:B------:R2:W-:Y:S01]  /*23250*/  STL.64 [R1+0xe58], R14 ;  /* 0x000e580e01007387 */ /* 0x0005e20000100a00 */
[----:B0-----:R-:W-:-:S03]  /*23260*/  HFMA2.MMA R17, -RZ, RZ, -0.2216796875, -11232 ;  /* 0xb318f17cff117435 */ /* 0x001fc600000001ff */
        /* <DEDUP_REMOVED lines=11> */
[----:B-1----:R-:W-:Y:S01]  /*23320*/  HFMA2.MMA R20, -RZ, RZ, -0.0199127197265625, -0.046417236328125 ;  /* 0xa519a9f1ff147435 */ /* 0x002fe200000001ff */
[----:B------:R-:W-:Y:S02]  /*23330*/  MOV R21, 0x30785d67 ;  /* 0x30785d6700157802 */ /* 0x000fe40000000f00 */
[----:B------:R1:W-:Y:S01]  /*23340*/  STL.64 [R1+0xe80], R14 ;  /* 0x000e800e01007387 */ /* 0x0003e20000100a00 */
[----:B--2---:R-:W-:-:S03]  /*23350*/  HFMA2.MMA R13, -RZ, RZ, 0.110595703125, 0.9189453125 ;  /* 0x2f143b5aff0d7435 */ /* 0x004fc600000001ff */
[----:B------:R2:W-:Y:S01]  /*23360*/  STL.64 [R1+0xe90], R18 ;  /* 0x000e901201007387 */ /* 0x0005e20000100a00 */
[----:B------:R-:W-:Y:S01]  /*23370*/  IMAD.MOV.U32 R12, RZ, RZ, -0x4ff7a9f6 ;  /* 0xb008560aff0c7424 */ /* 0x000fe200078e00ff */
[----:B0-----:R-:W-:Y:S01]  /*23380*/  HFMA2.MMA R16, -RZ, RZ, -0.939453125, 3328 ;  /* 0xbb846a80ff107435 */ /* 0x001fe200000001ff */
[----:B------:R-:W-:Y:S01]  /*23390*/  MOV R17, 0xb6128c3e ;  /* 0xb6128c3e00117802 */ /* 0x000fe20000000f00 */
[----:B------:R0:W-:Y:S01]  /*233a0*/  STL.64 [R1+0xe98], R20 ;  /* 0x000e981401007387 */ /* 0x0001e20000100a00 */
[----:B-1----:R-:W-:Y:S01]  /*233b0*/  MOV R14, 0xbb8572b5 ;  /* 0xbb8572b5000e7802 */ /* 0x002fe20000000f00 */
[----:B------:R-:W-:Y:S02]  /*233c0*/  IMAD.MOV.U32 R15, RZ, RZ, 0x3bd1d34d ;  /* 0x3bd1d34dff0f7424 */ /* 0x000fe400078e00ff */
[----:B------:R1:W-:Y:S01]  /*233d0*/  STL.64 [R1+0xea0], R12 ;  /* 0x000ea00c01007387 */ /* 0x0003e20000100a00 */
[----:B--2---:R-:W-:Y:S01]  /*233e0*/  HFMA2.MMA R19, -RZ, RZ, -0.87548828125, 0.0038356781005859375 ;  /* 0xbb011bdbff137435 */ /* 0x004fe200000001ff */
[----:B------:R-:W-:-:S02]  /*233f0*/  IMAD.MOV.U32 R18, RZ, RZ, 0x3b0e7a69 ;  /* 0x3b0e7a69ff127424 */ /* 0x000fc400078e00ff */
[----:B------:R2:W-:Y:S01]  /*23400*/  STL.64 [R1+0xea8], R14 ;  /* 0x000ea80e01007387 */ /* 0x0005e20000100a00 */
[----:B0-----:R-:W-:Y:S01]  /*23410*/  MOV R20, 0x3a5b23f8 ;  /* 0x3a5b23f800147802 */ /* 0x001fe20000000f00 */
[----:B------:R-:W-:Y:S02]  /*23420*/  IMAD.MOV.U32 R21, RZ, RZ, 0x32a708fe ;  /* 0x32a708feff157424 */ /* 0x000fe400078e00ff */
[----:B------:R0:W-:Y:S01]  /*23430*/  STL.64 [R1+0xeb0], R16 ;  /* 0x000eb01001007387 */ /* 0x0001e20000100a00 */
[----:B-1----:R-:W-:-:S03]  /*23440*/  HFMA2.MMA R12, -RZ, RZ, -0.69091796875, 0.03521728515625 ;  /* 0xb9872882ff0c7435 */ /* 0x002fc600000001ff */
[----:B------:R1:W-:Y:S01]  /*23450*/  STL.64 [R1+0xeb8], R18 ;  /* 0x000eb81201007387 */ /* 0x0003e20000100a00 */
[----:B------:R-:W-:Y:S01]  /*23460*/  MOV R13, 0x3947558c ;  /* 0x3947558c000d7802 */ /* 0x000fe20000000f00 */
[----:B--2---:R-:W-:Y:S01]  /*23470*/  HFMA2.MMA R15, -RZ, RZ, -0.1112060546875, -6.7578125 ;  /* 0xaf1ec6c2ff0f7435 */ /* 0x004fe200000001ff */
[----:B------:R-:W-:Y:S01]  /*23480*/  IMAD.MOV.U32 R14, RZ, RZ, -0x477207b8 ;  /* 0xb88df848ff0e7424 */ /* 0x000fe200078e00ff */
[----:B------:R2:W-:Y:S01]  /*23490*/  STL.64 [R1+0xec0], R20 ;  /* 0x000ec01401007387 */ /* 0x0005e20000100a00 */
[----:B0-----:R-:W-:Y:S01]  /*234a0*/  MOV R16, 0x3783ce5d ;  /* 0x3783ce5d00107802 */ /* 0x001fe20000000f00 */
[----:B------:R-:W-:Y:S02]  /*234b0*/  IMAD.MOV.U32 R17, RZ, RZ, -0x48d3209f ;  /* 0xb72cdf61ff117424 */ /* 0x000fe400078e00ff */
[----:B------:R0:W-:Y:S01]  /*234c0*/  STL.64 [R1+0xec8], R12 ;  /* 0x000ec80c01007387 */ /* 0x0001e20000100a00 */
[----:B-1----:R-:W-:Y:S01]  /*234d0*/  HFMA2.MMA R18, -RZ, RZ, 0.397705078125, -3.591796875 ;  /* 0x365dc32fff127435 */ /* 0x002fe200000001ff */
[----:B------:R-:W-:-:S02]  /*234e0*/  MOV R19, 0x2b60b368 ;  /* 0x2b60b36800137802 */ /* 0x000fc40000000f00 */
[----:B------:R1:W-:Y:S01]  /*234f0*/  STL.64 [R1+0xed8], R16 ;  /* 0x000ed81001007387 */ /* 0x0003e20000100a00 */
[----:B--2---:R-:W-:Y:S01]  /*23500*/  HFMA2.MMA R21, -RZ, RZ, 0.30078125, -34.90625 ;  /* 0x34d0d05dff157435 */ /* 0x004fe200000001ff */
[----:B------:R-:W-:Y:S02]  /*23510*/  IMAD.MOV.U32 R20, RZ, RZ, -0x4ad3f055 ;  /* 0xb52c0fabff147424 */ /* 0x000fe400078e00ff */
[----:B------:R2:W-:Y:S01]  /*23520*/  STL.64 [R1+0xed0], R14 ;  /* 0x000ed00e01007387 */ /* 0x0005e20000100a00 */
[----:B0-----:R-:W-:Y:S01]  /*23530*/  MOV R12, 0xb3f9808b ;  /* 0xb3f9808b000c7802 */ /* 0x001fe20000000f00 */
[----:B------:R-:W-:Y:S02]  /*23540*/  IMAD.MOV.U32 R13, RZ, RZ, -0x58b5070d ;  /* 0xa74af8f3ff0d7424 */ /* 0x000fe400078e00ff */
[----:B------:R0:W-:Y:S01]  /*23550*/  STL.64 [R1+0xee0], R18 ;  /* 0x000ee01201007387 */ /* 0x0001e20000100a00 */
[----:B-1----:R-:W-:Y:S01]  /*23560*/  HFMA2.MMA R17, -RZ, RZ, 0.007099151611328125, 0.256103515625 ;  /* 0x1f453419ff117435 */ /* 0x002fe200000001ff */
[----:B------:R-:W-:-:S02]  /*23570*/  IMAD.MOV.U32 R16, RZ, RZ, 0x315e5907 ;  /* 0x315e5907ff107424 */ /* 0x000fc400078e00ff */
[----:B------:R1:W-:Y:S01]  /*23580*/  STL.64 [R1+0xee8], R20 ;  /* 0x000ee81401007387 */ /* 0x0003e20000100a00 */
[----:B--2---:R-:W-:Y:S01]  /*23590*/  HFMA2.MMA R14, -RZ, RZ, 0.208251953125, -2.10546875 ;  /* 0x32aac036ff0e7435 */ /* 0x004fe200000001ff */
[----:B------:R-:W-:Y:S02]  /*235a0*/  MOV R15, 0xb243fbaf ;  /* 0xb243fbaf000f7802 */ /* 0x000fe40000000f00 */
[----:B------:R2:W-:Y:S01]  /*235b0*/  STL.64 [R1+0xef0], R12 ;  /* 0x000ef00c01007387 */ /* 0x0005e20000100a00 */
[----:B0-----:R-:W-:Y:S01]  /*235c0*/  MOV R18, 0xb00a9a1c ;  /* 0xb00a9a1c00127802 */ /* 0x001fe20000000f00 */
[----:B------:R-:W-:Y:S02]  /*235d0*/  IMAD.MOV.U32 R19, RZ, RZ, -0x443d1c1a ;  /* 0xbbc2e3e6ff137424 */ /* 0x000fe400078e00ff */
[----:B------:R0:W-:Y:S01]  /*235e0*/  STL.64 [R1+0xf00], R16 ;  /* 0x000f001001007387 */ /* 0x0001e20000100a00 */
[----:B-1----:R-:W-:Y:S01]  /*235f0*/  HFMA2.MMA R20, -RZ, RZ, -0.75634765625, -0.0028533935546875 ;  /* 0xba0d99d8ff147435 */ /* 0x002fe200000001ff */
[----:B------:R-:W-:-:S02]  /*23600*/  MOV R21, 0x3c10084d ;  /* 0x3c10084d00157802 */ /* 0x000fc40000000f00 */
[----:B------:R1:W-:Y:S01]  /*23610*/  STL.64 [R1+0xef8], R14 ;  /* 0x000ef80e01007387 */ /* 0x0003e20000100a00 */
[----:B--2---:R-:W-:-:S03]  /*23620*/  HFMA2.MMA R13, -RZ, RZ, 0.955078125, 8.0625 ;  /* 0x3ba44808ff0d7435 */ /* 0x004fc600000001ff */
[----:B------:R2:W-:Y:S01]  /*23630*/  STL.64 [R1+0xf08], R18 ;  /* 0x000f081201007387 */ /* 0x0005e20000100a00 */
[----:B------:R-:W-:Y:S01]  /*23640*/  IMAD.MOV.U32 R12, RZ, RZ, -0x43de7e19 ;  /* 0xbc2181e7ff0c7424 */ /* 0x000fe200078e00ff */
[----:B0-----:R-:W-:Y:S01]  /*23650*/  HFMA2.MMA R16, -RZ, RZ, 0.859375, 2.35546875 ;  /* 0x3ae040b6ff107435 */ /* 0x001fe200000001ff */
[----:B------:R-:W-:Y:S01]  /*23660*/  MOV R17, 0xba31758e ;  /* 0xba31758e00117802 */ /* 0x000fe20000000f00 */
[----:B------:R0:W-:Y:S01]  /*23670*/  STL.64 [R1+0xf10], R20 ;  /* 0x000f101401007387 */ /* 0x0001e20000100a00 */
[----:B-1----:R-:W-:Y:S01]  /*23680*/  MOV R14, 0x35abe64f ;  /* 0x35abe64f000e7802 */ /* 0x002fe20000000f00 */
[----:B------:R-:W-:Y:S02]  /*23690*/  IMAD.MOV.U32 R15, RZ, RZ, -0x44f8d348 ;  /* 0xbb072cb8ff0f7424 */ /* 0x000fe400078e00ff */
[----:B------:R1:W-:Y:S01]  /*236a0*/  STL.64 [R1+0xf18], R12 ;  /* 0x000f180c01007387 */ /* 0x0003e20000100a00 */
[----:B--2---:R-:W-:Y:S01]  /*236b0*/  HFMA2.MMA R19, -RZ, RZ, 0.65869140625, -0.365478515625 ;  /* 0x3945b5d9ff137435 */ /* 0x004fe200000001ff */
[----:B------:R-:W-:-:S02]  /*236c0*/  IMAD.MOV.U32 R18, RZ, RZ, -0x4e12e0cd ;  /* 0xb1ed1f33ff127424 */ /* 0x000fc400078e00ff */
[----:B------:R2:W-:Y:S01]  /*236d0*/  STL.64 [R1+0xf20], R14 ;  /* 0x000f200e01007387 */ /* 0x0005e20000100a00 */
[----:B0-----:R-:W-:Y:S01]  /*236e0*/  MOV R20, 0xb90c7582 ;  /* 0xb90c758200147802 */ /* 0x001fe20000000f00 */
[----:B------:R-:W-:Y:S02]  /*236f0*/  IMAD.MOV.U32 R21, RZ, RZ, 0x38420ab7 ;  /* 0x38420ab7ff157424 */ /* 0x000fe400078e00ff */
[----:B------:R0:W-:Y:S01]  /*23700*/  STL.64 [R1+0xf28], R16 ;  /* 0x000f281001007387 */ /* 0x0001e20000100a00 */
[----:B-1----:R-:W-:Y:S01]  /*23710*/  HFMA2.MMA R12, -RZ, RZ, 0.0966796875, 0.000797748565673828125 ;  /* 0x2e301289ff0c7435 */ /* 0x002fe200000001ff */
[----:B------:R-:W-:Y:S02]  /*23720*/  MOV R13, 0xb72c0fb2 ;  /* 0xb72c0fb2000d7802 */ /* 0x000fe40000000f00 */
[----:B------:R1:W-:Y:S01]  /*23730*/  STL.64 [R1+0xf30], R18 ;  /* 0x000f301201007387 */ /* 0x0003e20000100a00 */
[----:B--2---:R-:W-:Y:S01]  /*23740*/  HFMA2.MMA R15, -RZ, RZ, -0.3779296875, 137.5 ;  /* 0xb60c584cff0f7435 */ /* 0x004fe200000001ff */
[----:B------:R-:W-:-:S02]  /*23750*/  IMAD.MOV.U32 R14, RZ, RZ, 0x36dddd64 ;  /* 0x36dddd64ff0e7424 */ /* 0x000fc400078e00ff */
[----:B------:R2:W-:Y:S01]  /*23760*/  STL.64 [R1+0xf38], R20 ;  /* 0x000f381401007387 */ /* 0x0005e20000100a00 */
[----:B0-----:R-:W-:Y:S01]  /*23770*/  MOV R16, 0xaa6be562 ;  /* 0xaa6be56200107802 */ /* 0x001fe20000000f00 */
[----:B------:R-:W-:Y:S02]  /*23780*/  IMAD.MOV.U32 R17, RZ, RZ, 0x34d57045 ;  /* 0x34d57045ff117424 */ /* 0x000fe400078e00ff */
[----:B------:R0:W-:Y:S01]  /*23790*/  STL.64 [R1+0xf40], R12 ;  /* 0x000f400c01007387 */ /* 0x0001e20000100a00 */
[----:B-1----:R-:W-:Y:S01]  /*237a0*/  HFMA2.MMA R18, -RZ, RZ, -0.28125, -0.005046844482421875 ;  /* 0xb4809d2bff127435 */ /* 0x002fe200000001ff */
[----:B------:R-:W-:Y:S02]  /*237b0*/  MOV R19, 0x3398dd34 ;  /* 0x3398dd3400137802 */ /* 0x000fe40000000f00 */
[----:B------:R1:W-:Y:S01]  /*237c0*/  STL.64 [R1+0xf50], R16 ;  /* 0x000f501001007387 */ /* 0x0003e20000100a00 */
[----:B--2---:R-:W-:Y:S01]  /*237d0*/  HFMA2.MMA R21, -RZ, RZ, -0.1971435546875, -1835 ;  /* 0xb24fe72bff157435 */ /* 0x004fe200000001ff */
[----:B------:R-:W-:-:S02]  /*237e0*/  IMAD.MOV.U32 R20, RZ, RZ, 0x2680a18f ;  /* 0x2680a18fff147424 */ /* 0x000fc400078e00ff */
[----:B------:R2:W-:Y:S01]  /*237f0*/  STL.64 [R1+0xf48], R14 ;  /* 0x000f480e01007387 */ /* 0x0005e20000100a00 */
[----:B0-----:R-:W-:Y:S01]  /*23800*/  MOV R12, 0x31ee4973 ;  /* 0x31ee4973000c7802 */ /* 0x001fe20000000f00 */
[----:B------:R-:W-:Y:S02]  /*23810*/  IMAD.MOV.U32 R13, RZ, RZ, -0x4ef8e330 ;  /* 0xb1071cd0ff0d7424 */ /* 0x000fe400078e00ff */
[----:B------:R0:W-:Y:S01]  /*23820*/  STL.64 [R1+0xf58], R18 ;  /* 0x000f581201007387 */ /* 0x0001e20000100a00 */
[----:B-1----:R-:W-:Y:S01]  /*23830*/  HFMA2.MMA R17, -RZ, RZ, 0.432373046875, -199.5 ;  /* 0x36ebda3cff117435 */ /* 0x002fe200000001ff */
[----:B------:R-:W-:Y:S02]  /*23840*/  IMAD.MOV.U32 R16, RZ, RZ, 0x3ca4373f ;  /* 0x3ca4373fff107424 */ /* 0x000fe400078e00ff */
[----:B------:R1:W-:Y:S01]  /*23850*/  STL.64 [R1+0xf60], R20 ;  /* 0x000f601401007387 */ /* 0x0003e20000100a00 */
[----:B--2---:R-:W-:Y:S01]  /*23860*/  HFMA2.MMA R14, -RZ, RZ, 1.138671875, -0.0004088878631591796875 ;  /* 0x3c8e8eb3ff0e7435 */ /* 0x004fe200000001ff */
[----:B------:R-:W-:-:S02]  /*23870*/  MOV R15, 0xbcf1e474 ;  /* 0xbcf1e474000f7802 */ /* 0x000fc40000000f00 */
[----:B------:R2:W-:Y:S01]  /*23880*/  STL.64 [R1+0xf68], R12 ;  /* 0x000f680c01007387 */ /* 0x0005e20000100a00 */
[----:B0-----:R-:W-:Y:S01]  /*23890*/  MOV R18, 0xbc4ac247 ;  /* 0xbc4ac24700127802 */ /* 0x001fe20000000f00 */
[----:B------:R-:W-:Y:S02]  /*238a0*/  IMAD.MOV.U32 R19, RZ, RZ, 0x3c443837 ;  /* 0x3c443837ff137424 */ /* 0x000fe400078e00ff */
[----:B------:R0:W-:Y:S01]  /*238b0*/  STL.64 [R1+0xf78], R16 ;  /* 0x000f781001007387 */ /* 0x0001e20000100a00 */
[----:B-1----:R-:W-:Y:S01]  /*238c0*/  HFMA2.MMA R20, -RZ, RZ, -0.96142578125, 22032 ;  /* 0xbbb17561ff147435 */ /* 0x002fe200000001ff */
[----:B------:R-:W-:Y:S02]  /*238d0*/  MOV R21, 0xb387ea89 ;  /* 0xb387ea8900157802 */ /* 0x000fe40000000f00 */
[----:B------:R1:W-:Y:S01]  /*238e0*/  STL.64 [R1+0xf70], R14 ;  /* 0x000f700e01007387 */ /* 0x0003e20000100a00 */
[----:B--2---:R-:W-:Y:S01]  /*238f0*/  HFMA2.MMA R13, -RZ, RZ, -0.84423828125, 0.01085662841796875 ;  /* 0xbac1218fff0d7435 */ /* 0x004fe200000001ff */
[----:B------:R-:W-:-:S02]  /*23900*/  IMAD.MOV.U32 R12, RZ, RZ, 0x3af72347 ;  /* 0x3af72347ff0c7424 */ /* 0x000fc400078e00ff */
[----:B------:R2:W-:Y:S01]  /*23910*/  STL.64 [R1+0xf80], R18 ;  /* 0x000f801201007387 */ /* 0x0005e20000100a00 */
[----:B0-----:R-:W-:Y:S01]  /*23920*/  HFMA2.MMA R16, -RZ, RZ, -0.6357421875, -0.0003497600555419921875 ;  /* 0xb9168dbbff107435 */ /* 0x001fe200000001ff */
[----:B------:R-:W-:Y:S02]  /*23930*/  MOV R17, 0x38cfff8d ;  /* 0x38cfff8d00117802 */ /* 0x000fe40000000f00 */
[----:B------:R0:W-:Y:S01]  /*23940*/  STL.64 [R1+0xf88], R20 ;  /* 0x000f881401007387 */ /* 0x0001e20000100a00 */
[----:B-1----:R-:W-:Y:S01]  /*23950*/  MOV R14, 0x3a118808 ;  /* 0x3a118808000e7802 */ /* 0x002fe20000000f00 */
[----:B------:R-:W-:Y:S02]  /*23960*/  IMAD.MOV.U32 R15, RZ, RZ, 0x30100e08 ;  /* 0x30100e08ff0f7424 */ /* 0x000fe400078e00ff */
[----:B------:R1:W-:Y:S01]  /*23970*/  STL.64 [R1+0xf90], R12 ;  /* 0x000f900c01007387 */ /* 0x0003e20000100a00 */
[----:B--2---:R-:W-:Y:S01]  /*23980*/  HFMA2.MMA R19, -RZ, RZ, -0.07000732421875, -0.0039005279541015625 ;  /* 0xac7b9bfdff137435 */ /* 0x004fe200000001ff */
[----:B------:R-:W-:-:S02]  /*23990*/  IMAD.MOV.U32 R18, RZ, RZ, -0x47f3a7b4 ;  /* 0xb80c584cff127424 */ /* 0x000fc400078e00ff */
[----:B------:R2:W-:Y:S01]  /*239a0*/  STL.64 [R1+0xf98], R14 ;  /* 0x000f980e01007387 */ /* 0x0005e20000100a00 */
[----:B0-----:R-:W-:Y:S01]  /*239b0*/  MOV R20, 0x36f01e4e ;  /* 0x36f01e4e00147802 */ /* 0x001fe20000000f00 */
[----:B------:R-:W-:Y:S02]  /*239c0*/  IMAD.MOV.U32 R21, RZ, RZ, -0x4967455d ;  /* 0xb698baa3ff157424 */ /* 0x000fe400078e00ff */
[----:B------:R0:W-:Y:S01]  /*239d0*/  STL.64 [R1+0xfa0], R16 ;  /* 0x000fa01001007387 */ /* 0x0001e20000100a00 */
[----:B-1----:R-:W-:Y:S01]  /*239e0*/  HFMA2.MMA R12, -RZ, RZ, 0.359130859375, 0.00109958648681640625 ;  /* 0x35bf1481ff0c7435 */ /* 0x002fe200000001ff */
[----:B------:R-:W-:Y:S02]  /*239f0*/  MOV R13, 0x28a95d1c ;  /* 0x28a95d1c000d7802 */ /* 0x000fe40000000f00 */
[----:B------:R1:W-:Y:S01]  /*23a00*/  STL.64 [R1+0xfa8], R18 ;  /* 0x000fa81201007387 */ /* 0x0003e20000100a00 */
[----:B--2---:R-:W-:Y:S01]  /*23a10*/  HFMA2.MMA R15, -RZ, RZ, 0.260498046875, 4.79296875 ;  /* 0x342b44cbff0f7435 */ /* 0x004fe200000001ff */
[----:B------:R-:W-:-:S02]  /*23a20*/  IMAD.MOV.U32 R14, RZ, RZ, -0x4b711113 ;  /* 0xb48eeeedff0e7424 */ /* 0x000fc400078e00ff */
[----:B------:R2:W-:Y:S01]  /*23a30*/  STL.64 [R1+0xfb0], R20 ;  /* 0x000fb01401007387 */ /* 0x0005e20000100a00 */
[----:B0-----:R-:W-:Y:S01]  /*23a40*/  MOV R16, 0xb34aab39 ;  /* 0xb34aab3900107802 */ /* 0x001fe20000000f00 */
[----:B------:R-:W-:Y:S02]  /*23a50*/  IMAD.MOV.U32 R17, RZ, RZ, -0x5b69df18 ;  /* 0xa49620e8ff117424 */ /* 0x000fe400078e00ff */
[----:B------:R0:W-:Y:S01]  /*23a60*/  STL.64 [R1+0xfb8], R12 ;  /* 0x000fb80c01007387 */ /* 0x0001e20000100a00 */
[----:B-1----:R-:W-:Y:S01]  /*23a70*/  HFMA2.MMA R18, -RZ, RZ, 0.1885986328125, 0.00152683258056640625 ;  /* 0x32091641ff127435 */ /* 0x002fe200000001ff */
[----:B------:R-:W-:Y:S02]  /*23a80*/  MOV R19, 0x3cf7cd03 ;  /* 0x3cf7cd0300137802 */ /* 0x000fe40000000f00 */
[----:B------:R1:W-:Y:S01]  /*23a90*/  STL.64 [R1+0xfc8], R16 ;  /* 0x000fc81001007387 */ /* 0x0003e20000100a00 */
[----:B--2---:R-:W-:Y:S01]  /*23aa0*/  HFMA2.MMA R21, -RZ, RZ, -1.32421875, -0.000303745269775390625 ;  /* 0xbd4c8cfaff157435 */ /* 0x004fe200000001ff */
[----:B------:R-:W-:-:S02]  /*23ab0*/  IMAD.MOV.U32 R20, RZ, RZ, 0x3b22a4c0 ;  /* 0x3b22a4c0ff147424 */ /* 0x000fc400078e00ff */
[----:B------:R2:W-:Y:S01]  /*23ac0*/  STL.64 [R1+0xfc0], R14 ;  /* 0x000fc00e01007387 */ /* 0x0005e20000100a00 */
[----:B0-----:R-:W-:Y:S01]  /*23ad0*/  MOV R12, 0x3d756a1b ;  /* 0x3d756a1b000c7802 */ /* 0x001fe20000000f00 */
[----:B------:R-:W-:Y:S02]  /*23ae0*/  IMAD.MOV.U32 R13, RZ, RZ, -0x42faf2e3 ;  /* 0xbd050d1dff0d7424 */ /* 0x000fe400078e00ff */
[----:B------:R0:W-:Y:S01]  /*23af0*/  STL.64 [R1+0xfd0], R18 ;  /* 0x000fd01201007387 */ /* 0x0001e20000100a00 */
[----:B-1----:R-:W-:Y:S01]  /*23b00*/  HFMA2.MMA R17, -RZ, RZ, 0.96337890625, -2856 ;  /* 0x3bb5e994ff117435 */ /* 0x002fe200000001ff */
[----:B------:R-:W-:Y:S02]  /*23b10*/  IMAD.MOV.U32 R16, RZ, RZ, -0x43a6b9fa ;  /* 0xbc594606ff107424 */ /* 0x000fe400078e00ff */
[----:B------:R1:W-:Y:S01]  /*23b20*/  STL.64 [R1+0xfd8], R20 ;  /* 0x000fd81401007387 */ /* 0x0003e20000100a00 */
[----:B--2---:R-:W-:Y:S01]  /*23b30*/  HFMA2.MMA R14, -RZ, RZ, -0.421630859375, -45600 ;  /* 0xb6bff991ff0e7435 */ /* 0x004fe200000001ff */
[----:B------:R-:W-:-:S02]  /*23b40*/  MOV R15, 0x3c772822 ;  /* 0x3c772822000f7802 */ /* 0x000fc40000000f00 */
[----:B------:R2:W-:Y:S01]  /*23b50*/  STL.64 [R1+0xfe0], R12 ;  /* 0x000fe00c01007387 */ /* 0x0005e20000100a00 */
[----:B0-----:R-:W-:Y:S01]  /*23b60*/  MOV R18, 0x3301fab9 ;  /* 0x3301fab900127802 */ /* 0x001fe20000000f00 */
[----:B------:R-:W-:Y:S02]  /*23b70*/  IMAD.MOV.U32 R19, RZ, RZ, -0x451e2b3b ;  /* 0xbae1d4c5ff137424 */ /* 0x000fe400078e00ff */
[----:B------:R0:W-:Y:S01]  /*23b80*/  STL.64 [R1+0xff0], R16 ;  /* 0x000ff01001007387 */ /* 0x0001e20000100a00 */
[----:B-1----:R-:W-:Y:S01]  /*23b90*/  HFMA2.MMA R21, -RZ, RZ, -0.74462890625, -0.0031642913818359375 ;  /* 0xb9f59a7bff157435 */ /* 0x002fe200000001ff */
[----:B------:R-:W-:Y:S02]  /*23ba0*/  MOV R20, 0x3aa8ffa4 ;  /* 0x3aa8ffa400147802 */ /* 0x000fe40000000f00 */
[----:B------:R1:W-:Y:S01]  /*23bb0*/  STL.64 [R1+0xfe8], R14 ;  /* 0x000fe80e01007387 */ /* 0x0003e20000100a00 */
[----:B--2---:R-:W-:Y:S01]  /*23bc0*/  IMAD.MOV.U32 R12, RZ, RZ, -0x50b6c2c3 ;  /* 0xaf493d3dff0c7424 */ /* 0x004fe200078e00ff */
[----:B------:R-:W-:-:S02]  /*23bd0*/  MOV R13, 0x38f01e51 ;  /* 0x38f01e51000d7802 */ /* 0x000fc40000000f00 */
[----:B------:R2:W-:Y:S01]  /*23be0*/  STL.64 [R1+0xff8], R18 ;  /* 0x000ff81201007387 */ /* 0x0005e20000100a00 */
[----:B0-----:R-:W-:Y:S01]  /*23bf0*/  HFMA2.MMA R17, -RZ, RZ, -0.41845703125, -0.052032470703125 ;  /* 0xb6b2aaa9ff117435 */ /* 0x001fe200000001ff */
[----:B------:R-:W-:Y:S02]  /*23c00*/  MOV R16, 0x2b978533 ;  /* 0x2b97853300107802 */ /* 0x000fe40000000f00 */
[----:B------:R0:W-:Y:S01]  /*23c10*/  STL.64 [R1+0x1000], R20 ;  /* 0x0010001401007387 */ /* 0x0001e20000100a00 */
[----:B-1----:R-:W-:Y:S01]  /*23c20*/  HFMA2.MMA R14, -RZ, RZ, -0.5791015625, 6.30078125 ;  /* 0xb8a2464dff0e7435 */ /* 0x002fe200000001ff */
[----:B------:R-:W-:Y:S02]  /*23c30*/  IMAD.MOV.U32 R15, RZ, RZ, 0x37d6f710 ;  /* 0x37d6f710ff0f7424 */ /* 0x000fe400078e00ff */
[----:B------:R1:W-:Y:S01]  /*23c40*/  STL.64 [R1+0x1008], R12 ;  /* 0x0010080c01007387 */ /* 0x0003e20000100a00 */
[----:B--2---:R-:W-:Y:S01]  /*23c50*/  IMAD.MOV.U32 R18, RZ, RZ, 0x3660ca4a ;  /* 0x3660ca4aff127424 */ /* 0x004fe200078e00ff */
[----:B------:R-:W-:-:S02]  /*23c60*/  MOV R19, 0xb58b55b7 ;  /* 0xb58b55b700137802 */ /* 0x000fc40000000f00 */
[----:B------:R2:W-:Y:S01]  /*23c70*/  STL.64 [R1+0x1018], R16 ;  /* 0x0010181001007387 */ /* 0x0005e20000100a00 */
[----:B0-----:R-:W-:-:S03]  /*23c80*/  HFMA2.MMA R20, -RZ, RZ, -0.030426025390625, 0.0012359619140625 ;  /* 0xa7ca1510ff147435 */ /* 0x001fc600000001ff */
[----:B------:R0:W-:Y:S01]  /*23c90*/  STL.64 [R1+0x1020], R18 ;  /* 0x0010201201007387 */ /* 0x0001e20000100a00 */
[----:B------:R-:W-:Y:S01]  /*23ca0*/  IMAD.MOV.U32 R21, RZ, RZ, 0x344da161 ;  /* 0x344da161ff157424 */ /* 0x000fe200078e00ff */
[----:B-1----:R-:W-:Y:S01]  /*23cb0*/  HFMA2.MMA R13, -RZ, RZ, 0.220703125, -0.00022685527801513671875 ;  /* 0x33108b6fff0d7435 */ /* 0x002fe200000001ff */
[----:B------:R-:W-:Y:S01]  /*23cc0*/  MOV R12, 0xb3f53521 ;  /* 0xb3f53521000c7802 */ /* 0x000fe20000000f00 */
[----:B------:R1:W-:Y:S01]  /*23cd0*/  STL.64 [R1+0x1010], R14 ;  /* 0x0010100e01007387 */ /* 0x0003e20000100a00 */
[----:B--2---:R-:W-:Y:S01]  /*23ce0*/  IMAD.MOV.U32 R16, RZ, RZ, -0x423524bd ;  /* 0xbdcadb43ff107424 */ /* 0x004fe200078e00ff */
[----:B------:R-:W-:Y:S02]  /*23cf0*/  MOV R17, 0x3e37d95d ;  /* 0x3e37d95d00117802 */ /* 0x000fe40000000f00 */
[----:B------:R2:W-:Y:S01]  /*23d00*/  STL.64 [R1+0x1028], R20 ;  /* 0x0010281401007387 */ /* 0x0005e20000100a00 */
[----:B0-----:R-:W-:Y:S01]  /*23d10*/  HFMA2.MMA R18, -RZ, RZ, -1.5048828125, 5.2988529205322265625e-05 ;  /* 0xbe050379ff127435 */ /* 0x001fe200000001ff */
[----:B------:R-:W-:-:S02]  /*23d20*/  IMAD.MOV.U32 R19, RZ, RZ, -0x47fbf7d1 ;  /* 0xb804082fff137424 */ /* 0x000fc400078e00ff */
[----:B------:R0:W-:Y:S01]  /*23d30*/  STL.64 [R1+0x1030], R12 ;  /* 0x0010300c01007387 */ /* 0x0001e20000100a00 */
[----:B-1----:R-:W-:Y:S01]  /*23d40*/  HFMA2.MMA R15, -RZ, RZ, -1.435546875, 0.00492095947265625 ;  /* 0xbdbe1d0aff0f7435 */ /* 0x002fe200000001ff */
[----:B------:R-:W-:Y:S02]  /*23d50*/  MOV R14, 0x3db95da4 ;  /* 0x3db95da4000e7802 */ /* 0x000fe40000000f00 */
[----:B------:R1:W-:Y:S01]  /*23d60*/  STL.64 [R1+0x1038], R16 ;  /* 0x0010381001007387 */ /* 0x0003e20000100a00 */
[----:B--2---:R-:W-:Y:S01]  /*23d70*/  HFMA2.MMA R20, -RZ, RZ, 0.7294921875, -28928 ;  /* 0x39d6f710ff147435 */ /* 0x004fe200000001ff */
[----:B------:R-:W-:Y:S02]  /*23d80*/  IMAD.MOV.U32 R21, RZ, RZ, 0x2da18c1b ;  /* 0x2da18c1bff157424 */ /* 0x000fe400078e00ff */
[----:B------:R2:W-:Y:S01]  /*23d90*/  STL.64 [R1+0x1040], R18 ;  /* 0x0010401201007387 */ /* 0x0005e20000100a00 */
[----:B0-----:R-:W-:-:S03]  /*23da0*/  IMAD.MOV.U32 R12, RZ, RZ, 0x3d35e97a ;  /* 0x3d35e97aff0c7424 */ /* 0x001fc600078e00ff */
[----:B------:R0:W-:Y:S01]  /*23db0*/  STL.64 [R1+0x1048], R14 ;  /* 0x0010480e01007387 */ /* 0x0001e20000100a00 */
[----:B------:R-:W-:Y:S01]  /*23dc0*/  MOV R13, 0x3495237e ;  /* 0x3495237e000d7802 */ /* 0x000fe20000000f00 */
[----:B-1----:R-:W-:Y:S01]  /*23dd0*/  HFMA2.MMA R17, -RZ, RZ, -0.16064453125, -0.025848388671875 ;  /* 0xb124a69eff117435 */ /* 0x002fe200000001ff */
[----:B------:R-:W-:-:S03]  /*23de0*/  MOV R16, 0xbbb833db ;  /* 0xbbb833db00107802 */ /* 0x000fc60000000f00 */
[----:B------:R1:W-:Y:S01]  /*23df0*/  STL.64 [R1+0x1050], R12 ;  /* 0x0010500c01007387 */ /* 0x0003e20000100a00 */
[----:B--2---:R-:W-:Y:S01]  /*23e00*/  IMAD.MOV.U32 R18, RZ, RZ, 0x3ad21a87 ;  /* 0x3ad21a87ff127424 */ /* 0x004fe200078e00ff */
[----:B------:R-:W-:Y:S02]  /*23e10*/  MOV R19, 0xba9821e8 ;  /* 0xba9821e800137802 */ /* 0x000fe40000000f00 */
[----:B------:R2:W-:Y:S01]  /*23e20*/  STL.64 [R1+0x1070], R20 ;  /* 0x0010701401007387 */ /* 0x0005e20000100a00 */
[----:B0-----:R-:W-:Y:S01]  /*23e30*/  HFMA2.MMA R14, -RZ, RZ, -1.1376953125, 0.0194244384765625 ;  /* 0xbc8d24f9ff0e7435 */ /* 0x001fe200000001ff */
[----:B------:R-:W-:Y:S02]  /*23e40*/  IMAD.MOV.U32 R15, RZ, RZ, 0x3c685f80 ;  /* 0x3c685f80ff0f7424 */ /* 0x000fe400078e00ff */
[----:B------:R0:W-:Y:S04]  /*23e50*/  STL.64 [R1+0x1068], R18 ;  /* 0x0010681201007387 */ /* 0x0001e80000100a00 */
[----:B------:R3:W-:Y:S01]  /*23e60*/  STL.64 [R1+0x1060], R16 ;  /* 0x0010601001007387 */ /* 0x0007e20000100a00 */
[----:B-1----:R-:W-:Y:S01]  /*23e70*/  HFMA2.MMA R13, -RZ, RZ, 0.56494140625, 33664 ;  /* 0x3885781cff0d7435 */ /* 0x002fe200000001ff */
[----:B------:R-:W-:-:S02]  /*23e80*/  MOV R12, 0xb8c8fffe ;  /* 0xb8c8fffe000c7802 */ /* 0x000fc40000000f00 */
[----:B------:R1:W-:Y:S01]  /*23e90*/  STL.64 [R1+0x1058], R14 ;  /* 0x0010580e01007387 */ /* 0x0003e20000100a00 */
[----:B--2---:R-:W-:Y:S01]  /*23ea0*/  IMAD.MOV.U32 R20, RZ, RZ, -0x4be1d735 ;  /* 0xb41e28cbff147424 */ /* 0x004fe200078e00ff */
[----:B------:R-:W-:Y:S01]  /*23eb0*/  MOV R21, 0xbe4cbe7e ;  /* 0xbe4cbe7e00157802 */ /* 0x000fe20000000f00 */
[----:B0-----:R-:W-:Y:S01]  /*23ec0*/  HFMA2.MMA R19, -RZ, RZ, 0.0241241455078125, 20.375 ;  /* 0x262d4d18ff137435 */ /* 0x001fe200000001ff */
[----:B------:R-:W-:Y:S01]  /*23ed0*/  MOV R18, 0x3558d126 ;  /* 0x3558d12600127802 */ /* 0x000fe20000000f00 */
[----:B------:R0:W-:Y:S01]  /*23ee0*/  STL.64 [R1+0x1078], R12 ;  /* 0x0010780c01007387 */ /* 0x0001e20000100a00 */
[----:B---3--:R-:W-:Y:S01]  /*23ef0*/  HFMA2.MMA R16, -RZ, RZ, 0.409423828125, 444.75 ;  /* 0x368d5ef3ff107435 */ /* 0x008fe200000001ff */
[----:B------:R-:W-:Y:S02]  /*23f00*/  IMAD.MOV.U32 R17, RZ, RZ, -0x49cfc1d0 ;  /* 0xb6303e30ff117424 */ /* 0x000fe400078e00ff */
[----:B------:R2:W-:Y:S01]  /*23f10*/  STL.64 [R1+0x1098], R20 ;  /* 0x0010981401007387 */ /* 0x0005e20000100a00 */
[----:B-1----:R-:W-:Y:S01]  /*23f20*/  IMAD.MOV.U32 R14, RZ, RZ, -0x4851d4db ;  /* 0xb7ae2b25ff0e7424 */ /* 0x002fe200078e00ff */
[----:B------:R-:W-:-:S02]  /*23f30*/  MOV R15, 0xaa04ec8a ;  /* 0xaa04ec8a000f7802 */ /* 0x000fc40000000f00 */
[----:B------:R1:W-:Y:S04]  /*23f40*/  STL.64 [R1+0x1090], R18 ;  /* 0x0010901201007387 */ /* 0x0003e80000100a00 */
[----:B------:R3:W-:Y:S01]  /*23f50*/  STL.64 [R1+0x1080], R14 ;  /* 0x0010800e01007387 */ /* 0x0007e20000100a00 */
[----:B0-----:R-:W-:Y:S01]  /*23f60*/  HFMA2.MMA R12, -RZ, RZ, -1.115234375, -0.0924072265625 ;  /* 0xbc76adeaff0c7435 */ /* 0x001fe200000001ff */
[----:B------:R-:W-:Y:S02]  /*23f70*/  IMAD.MOV.U32 R13, RZ, RZ, 0x3ebaba46 ;  /* 0x3ebaba46ff0d7424 */ /* 0x000fe400078e00ff */
[----:B------:R0:W-:Y:S01]  /*23f80*/  STL.64 [R1+0x1088], R16 ;  /* 0x0010881001007387 */ /* 0x0001e20000100a00 */
[----:B--2---:R-:W-:Y:S01]  /*23f90*/  HFMA2.MMA R21, -RZ, RZ, 1.1533203125, -0.00097179412841796875 ;  /* 0x3c9d93f6ff157435 */ /* 0x004fe200000001ff */
[----:B------:R-:W-:Y:S01]  /*23fa0*/  MOV R20, 0xb43c3e3f ;  /* 0xb43c3e3f00147802 */ /* 0x000fe20000000f00 */
[----:B-1----:R-:W-:Y:S01]  /*23fb0*/  HFMA2.MMA R18, -RZ, RZ, 1.501953125, -0.36376953125 ;  /* 0x3e02b5d2ff127435 */ /* 0x002fe200000001ff */
        /* <DEDUP_REMOVED lines=327> */
.L_x_2336:
[----:B------:R-:W-:Y:S05]  /*25430*/  BSYNC B3 ;  /* 0x0000000000037941 */ /* 0x000fea0003800000 */
.L_x_2335:
[----:B------:R-:W-:-:S04]  /*25440*/  FADD.FTZ R2, -R9, R2 ;  /* 0x0000000209027221 */ /* 0x000fc80000010100 */
[----:B------:R-:W-:-:S06]  /*25450*/  FMUL.FTZ R2, R2, -2 ;  /* 0xc000000002027820 */ /* 0x000fcc0000410000 */
[----:B------:R-:W0:Y:S02]  /*25460*/  MUFU.SQRT R2, R2 ;  /* 0x0000000200027308 */ /* 0x000e240000002000 */
[----:B0-----:R-:W-:Y:S01]  /*25470*/  FADD.FTZ R7, -R2, -RZ ;  /* 0x800000ff02077221 */ /* 0x001fe20000010100 */
[----:B------:R-:W-:Y:S05]  /*25480*/  BRA `(.L_x_2334) ;  /* 0x0000022000007947 */ /* 0x000fea0003800000 */
.L_x_2333:
        /* <DEDUP_REMOVED lines=30> */
.L_x_2338:
[----:B------:R-:W-:Y:S05]  /*25670*/  BSYNC B3 ;  /* 0x0000000000037941 */ /* 0x000fea0003800000 */
.L_x_2337:
[----:B------:R-:W-:-:S04]  /*25680*/  FADD.FTZ R2, -R9, R2 ;  /* 0x0000000209027221 */ /* 0x000fc80000010100 */
[----:B------:R-:W-:-:S04]  /*25690*/  FMUL.FTZ R2, R2, -2 ;  /* 0xc000000002027820 */ /* 0x000fc80000410000 */
[----:B------:R0:W1:Y:S03]  /*256a0*/  MUFU.SQRT R7, R2 ;  /* 0x0000000200077308 */ /* 0x0000660000002000 */
.L_x_2334:
[----:B------:R-:W-:Y:S05]  /*256b0*/  BSYNC B0 ;  /* 0x0000000000007941 */ /* 0x000fea0003800000 */
.L_x_2332:
        /* <DEDUP_REMOVED lines=71> */
.L_x_2343:
        /* <DEDUP_REMOVED lines=266> */
.L_x_2341:
[----:B------:R-:W-:Y:S05]  /*26bd0*/  BSYNC B3 ;  /* 0x0000000000037941 */ /* 0x000fea0003800000 */
.L_x_2340:
        /* <DEDUP_REMOVED lines=14> */
.L_x_2342:
[----:B------:R-:W-:Y:S05]  /*26cc0*/  BSYNC B0 ;  /* 0x0000000000007941 */ /* 0x000fea0003800000 */
.L_x_2339:
        /* <DEDUP_REMOVED lines=61> */
.L_x_2345:
[----:B0-23--:R-:W-:Y:S05]  /*270a0*/  BSYNC B0 ;  /* 0x0000000000007941 */ /* 0x00dfea0003800000 */
.L_x_2344:
        /* <DEDUP_REMOVED lines=15> */
.L_x_2347:
[----:B------:R-:W-:Y:S05]  /*271a0*/  BSYNC B0 ;  /* 0x0000000000007941 */ /* 0x000fea0003800000 */
.L_x_2346:
        /* <DEDUP_REMOVED lines=22> */
.L_x_2349:
[----:B------:R-:W-:Y:S05]  /*27310*/  BSYNC B0 ;  /* 0x0000000000007941 */ /* 0x000fea0003800000 */
.L_x_2348:
[----:B------:R-:W-:-:S04]  /*27320*/  FMUL.FTZ R0, R0, 0.5 ;  /* 0x3f00000000007820 */ /* 0x000fc80000410000 */
[----:B------:R-:W1:Y:S02]  /*27330*/  F2F.F64.F32 R2, R0 ;  /* 0x0000000000027310 */ /* 0x000e640000201800 */
[----:B-1----:R-:W1:-:S06]  /*27340*/  DADD R2, R2, R8 ;  /* 0x0000000002027229 */ /* 0x002e4c0000000008 */
[----:B-1----:R-:W1:Y:S01]  /*27350*/  F2F.F32.F64 R6, R2 ;  /* 0x0000000200067310 */ /* 0x002e620000301000 */
[----:B------:R-:W1:-:S14]  /*27360*/  DSETP.GEU.AND P0, PT, |R2|, c[0x2][0x68], PT ;  /* 0x00801a000200762a */ /* 0x000e5c0003f0e200 */
[----:B-1----:R-:W-:Y:S01]  /*27370*/  @!P0 FMUL R6, R6, 1.175494350822287508e-38 ;  /* 0x0080000006068820 */ /* 0x002fe20000400000 */
[----:B------:R-:W-:Y:S05]  /*27380*/  BRA `(.L_x_2171) ;  /* 0x0000002000007947 */ /* 0x000fea0003800000 */
.L_x_2172:
[----:B------:R-:W-:-:S04]  /*27390*/  FSETP.GT.FTZ.AND P0, PT, R2, RZ, PT ;  /* 0x000000ff0200720b */ /* 0x000fc80003f14000 */
[----:B------:R-:W-:-:S04]  /*273a0*/  FSEL R6, RZ, +QNAN , P0 ;  /* 0x7fc00000ff067808 */ /* 0x000fc80000000000 */
.L_x_2171:
[----:B------:R-:W-:Y:S05]  /*273b0*/  BSYNC B1 ;  /* 0x0000000000017941 */ /* 0x000fea0003800000 */
.L_x_2170:
[----:B------:R-:W-:Y:S01]  /*273c0*/  HFMA2.MMA R3, -RZ, RZ, 0, 0 ;  /* 0x00000000ff037435 */ /* 0x000fe200000001ff */
[----:B------:R-:W-:-:S05]  /*273d0*/  MOV R2, R5 ;  /* 0x0000000500027202 */ /* 0x000fca0000000f00 */
[----:B------:R-:W-:Y:S05]  /*273e0*/  RET.REL.NODEC R2 `(_ZN2at6native29vectorized_elementwise_kernelILi4EN48_GLOBAL__N__08322988_15_IGammaKernel_cu_cb51a28d10CalcIgammaIfEESt5arrayIPcLm3EEEEviT0_T1_) ;  /* 0xfffd8c1002007950 */ /* 0x000fea0003c3ffff */
        .weak           $__internal_10_$__cuda_sm20_div_rn_f64_full
        .type           $__internal_10_$__cuda_sm20_div_rn_f64_full,@function
        .size           $__internal_10_$__cuda_sm20_div_rn_f64_full,($__internal_11_$__cuda_sm20_dsqrt_rn_f64_mediumpath_v1 - $__internal_10_$__cuda_sm20_div_rn_f64_full)
$__internal_10_$__cuda_sm20_div_rn_f64_full:
[----:B------:R-:W-:Y:S01]  /*273f0*/  FSETP.GEU.AND P0, PT, |R13|, 1.469367938527859385e-39, PT ;  /* 0x001000000d00780b */ /* 0x000fe20003f0e200 */
[----:B------:R-:W-:Y:S01]  /*27400*/  IMAD.MOV.U32 R22, RZ, RZ, R14 ;  /* 0x000000ffff167224 */ /* 0x000fe200078e000e */
[----:B------:R-:W-:Y:S01]  /*27410*/  MOV R25, R8 ;  /* 0x0000000800197202 */ /* 0x000fe20000000f00 */
[----:B------:R-:W-:Y:S01]  /*27420*/  IMAD.MOV.U32 R24, RZ, RZ, R7 ;  /* 0x000000ffff187224 */ /* 0x000fe200078e0007 */
[----:B------:R-:W-:Y:S01]  /*27430*/  MOV R23, R13 ;  /* 0x0000000d00177202 */ /* 0x000fe20000000f00 */
[----:B------:R-:W-:Y:S01]  /*27440*/  IMAD.MOV.U32 R26, RZ, RZ, 0x1 ;  /* 0x00000001ff1a7424 */ /* 0x000fe200078e00ff */
[----:B------:R-:W-:Y:S01]  /*27450*/  FSETP.GEU.AND P3, PT, |R25|, 1.469367938527859385e-39, PT ;  /* 0x001000001900780b */ /* 0x000fe20003f6e200 */
[----:B------:R-:W-:Y:S01]  /*27460*/  BSSY B4, `(.L_x_2350) ;  /* 0x000005b000047945 */ /* 0x000fe20003800000 */
[----:B------:R-:W-:Y:S02]  /*27470*/  LOP3.LUT R15, R13, 0x800fffff, RZ, 0xc0, !PT ;  /* 0x800fffff0d0f7812 */ /* 0x000fe400078ec0ff */
[----:B------:R-:W-:-:S02]  /*27480*/  MOV R20, R14 ;  /* 0x0000000e00147202 */ /* 0x000fc40000000f00 */
[----:B------:R-:W-:Y:S01]  /*27490*/  LOP3.LUT R21, R15, 0x3ff00000, RZ, 0xfc, !PT ;  /* 0x3ff000000f157812 */ /* 0x000fe200078efcff */
[----:B------:R-:W0:Y:S01]  /*274a0*/  @!P0 DMUL R20, R22, 8.98846567431157953865e+307 ;  /* 0x7fe0000016148828 */ /* 0x000e220000000000 */
[----:B------:R-:W-:Y:S02]  /*274b0*/  LOP3.LUT R7, R25, 0x7ff00000, RZ, 0xc0, !PT ;  /* 0x7ff0000019077812 */ /* 0x000fe400078ec0ff */
[----:B------:R-:W-:-:S03]  /*274c0*/  LOP3.LUT R14, R13, 0x7ff00000, RZ, 0xc0, !PT ;  /* 0x7ff000000d0e7812 */ /* 0x000fc600078ec0ff */
[----:B0-----:R-:W0:Y:S01]  /*274d0*/  MUFU.RCP64H R27, R21 ;  /* 0x00000015001b7308 */ /* 0x001e220000001800 */
[----:B------:R-:W-:Y:S02]  /*274e0*/  @!P3 LOP3.LUT R8, R23, 0x7ff00000, RZ, 0xc0, !PT ;  /* 0x7ff000001708b812 */ /* 0x000fe400078ec0ff */
[C---:B------:R-:W-:Y:S02]  /*274f0*/  ISETP.GE.U32.AND P1, PT, R7.reuse, R14, PT ;  /* 0x0000000e0700720c */ /* 0x040fe40003f26070 */
[----:B------:R-:W-:Y:S01]  /*27500*/  @!P3 ISETP.GE.U32.AND P4, PT, R7, R8, PT ;  /* 0x000000080700b20c */ /* 0x000fe20003f86070 */
[----:B------:R-:W-:Y:S01]  /*27510*/  HFMA2.MMA R8, -RZ, RZ, 0.0045166015625, 0 ;  /* 0x1ca00000ff087435 */ /* 0x000fe200000001ff */
[----:B------:R-:W-:-:S09]  /*27520*/  @!P3 MOV R28, RZ ;  /* 0x000000ff001cb202 */ /* 0x000fd20000000f00 */
[C---:B------:R-:W-:Y:S01]  /*27530*/  @!P3 SEL R15, R8.reuse, 0x63400000, !P4 ;  /* 0x63400000080fb807 */ /* 0x040fe20006000000 */
[----:B0-----:R-:W0:Y:S01]  /*27540*/  DFMA R16, R26, -R20, 1 ;  /* 0x3ff000001a10742b */ /* 0x001e220000000814 */
[----:B------:R-:W-:Y:S02]  /*27550*/  SEL R13, R8, 0x63400000, !P1 ;  /* 0x63400000080d7807 */ /* 0x000fe40004800000 */
[----:B------:R-:W-:-:S03]  /*27560*/  @!P3 LOP3.LUT R15, R15, 0x80000000, R25, 0xf8, !PT ;  /* 0x800000000f0fb812 */ /* 0x000fc600078ef819 */
[----:B0-----:R0:W1:Y:S01]  /*27570*/  DFMA R30, R16, R16, R16 ;  /* 0x00000010101e722b */ /* 0x0010620000000010 */
[----:B------:R-:W-:Y:S02]  /*27580*/  @!P3 LOP3.LUT R29, R15, 0x100000, RZ, 0xfc, !PT ;  /* 0x001000000f1db812 */ /* 0x000fe400078efcff */
[----:B0-----:R-:W-:Y:S01]  /*27590*/  LOP3.LUT R17, R13, 0x800fffff, R25, 0xf8, !PT ;  /* 0x800fffff0d117812 */ /* 0x001fe200078ef819 */
[----:B------:R-:W-:Y:S01]  /*275a0*/  IMAD.MOV.U32 R13, RZ, RZ, R7 ;  /* 0x000000ffff0d7224 */ /* 0x000fe200078e0007 */
[----:B------:R-:W-:Y:S01]  /*275b0*/  MOV R16, R24 ;  /* 0x0000001800107202 */ /* 0x000fe20000000f00 */
[----:B-1----:R0:W1:Y:S02]  /*275c0*/  DFMA R26, R26, R30, R26 ;  /* 0x0000001e1a1a722b */ /* 0x002064000000001a */
[----:B0-----:R-:W-:Y:S02]  /*275d0*/  MOV R30, R14 ;  /* 0x0000000e001e7202 */ /* 0x001fe40000000f00 */
[----:B------:R-:W-:Y:S01]  /*275e0*/  @!P0 LOP3.LUT R30, R21, 0x7ff00000, RZ, 0xc0, !PT ;  /* 0x7ff00000151e8812 */ /* 0x000fe200078ec0ff */
[----:B------:R-:W0:-:S03]  /*275f0*/  @!P3 DFMA R16, R16, 2, -R28 ;  /* 0x400000001010b82b */ /* 0x000e06000000081c */
[----:B------:R-:W-:Y:S01]  /*27600*/  IADD3 R31, R30, -0x1, RZ ;  /* 0xffffffff1e1f7810 */ /* 0x000fe20007ffe0ff */
[----:B-1----:R-:W1:-:S06]  /*27610*/  DFMA R28, R26, -R20, 1 ;  /* 0x3ff000001a1c742b */ /* 0x002e4c0000000814 */
[----:B0-----:R-:W-:Y:S01]  /*27620*/  @!P3 LOP3.LUT R13, R17, 0x7ff00000, RZ, 0xc0, !PT ;  /* 0x7ff00000110db812 */ /* 0x001fe200078ec0ff */
[----:B-1----:R0:W1:-:S03]  /*27630*/  DFMA R26, R26, R28, R26 ;  /* 0x0000001c1a1a722b */ /* 0x002046000000001a */
[----:B0-----:R-:W-:-:S03]  /*27640*/  IADD3 R28, R13, -0x1, RZ ;  /* 0xffffffff0d1c7810 */ /* 0x001fc60007ffe0ff */
[----:B-1----:R-:W0:Y:S01]  /*27650*/  DMUL R14, R26, R16 ;  /* 0x000000101a0e7228 */ /* 0x002e220000000000 */
[----:B------:R-:W-:-:S04]  /*27660*/  ISETP.GT.U32.AND P0, PT, R28, 0x7feffffe, PT ;  /* 0x7feffffe1c00780c */ /* 0x000fc80003f04070 */
[----:B------:R-:W-:Y:S01]  /*27670*/  ISETP.GT.U32.OR P0, PT, R31, 0x7feffffe, P0 ;  /* 0x7feffffe1f00780c */ /* 0x000fe20000704470 */
[----:B0-----:R-:W0:-:S06]  /*27680*/  DFMA R28, R14, -R20, R16 ;  /* 0x800000140e1c722b */ /* 0x001e0c0000000010 */
[----:B0-----:R0:W1:-:S06]  /*27690*/  DFMA R14, R26, R28, R14 ;  /* 0x0000001c1a0e722b */ /* 0x00104c000000000e */
[----:B------:R-:W-:Y:S05]  /*276a0*/  @P0 BRA `(.L_x_2351) ;  /* 0x000001e000000947 */ /* 0x000fea0003800000 */
[----:B01----:R-:W-:-:S04]  /*276b0*/  LOP3.LUT R13, R23, 0x7ff00000, RZ, 0xc0, !PT ;  /* 0x7ff00000170d7812 */ /* 0x003fc800078ec0ff */
[CC--:B------:R-:W-:Y:S02]  /*276c0*/  IADD3 R24, R7.reuse, -R13.reuse, RZ ;  /* 0x8000000d07187210 */ /* 0x0c0fe40007ffe0ff */
[----:B------:R-:W-:Y:S02]  /*276d0*/  ISETP.GE.U32.AND P0, PT, R7, R13, PT ;  /* 0x0000000d0700720c */ /* 0x000fe40003f06070 */
[----:B------:R-:W-:Y:S02]  /*276e0*/  IMNMX R7, R24, -0x46a00000, !PT ;  /* 0xb960000018077817 */ /* 0x000fe40007800200 */
[----:B------:R-:W-:Y:S02]  /*276f0*/  SEL R8, R8, 0x63400000, !P0 ;  /* 0x6340000008087807 */ /* 0x000fe40004000000 */
[----:B------:R-:W-:Y:S02]  /*27700*/  IMNMX R7, R7, 0x46a00000, PT ;  /* 0x46a0000007077817 */ /* 0x000fe40003800200 */
[----:B------:R-:W-:-:S03]  /*27710*/  MOV R24, RZ ;  /* 0x000000ff00187202 */ /* 0x000fc60000000f00 */
[----:B------:R-:W-:-:S05]  /*27720*/  IMAD.IADD R7, R7, 0x1, -R8 ;  /* 0x0000000107077824 */ /* 0x000fca00078e0a08 */
[----:B------:R-:W-:-:S06]  /*27730*/  IADD3 R25, R7, 0x7fe00000, RZ ;  /* 0x7fe0000007197810 */ /* 0x000fcc0007ffe0ff */
[----:B------:R-:W0:-:S10]  /*27740*/  DMUL R26, R14, R24 ;  /* 0x000000180e1a7228 */ /* 0x000e140000000000 */
[----:B0-----:R-:W-:-:S13]  /*27750*/  FSETP.GTU.AND P0, PT, |R27|, 1.469367938527859385e-39, PT ;  /* 0x001000001b00780b */ /* 0x001fda0003f0c200 */
[----:B------:R-:W-:Y:S05]  /*27760*/  @P0 BRA `(.L_x_2352) ;  /* 0x000002a000000947 */ /* 0x000fea0003800000 */
[----:B------:R-:W0:-:S06]  /*27770*/  DFMA R16, R14, -R20, R16 ;  /* 0x800000140e10722b */ /* 0x000e0c0000000010 */
[----:B0-----:R-:W-:-:S04]  /*27780*/  MOV R16, RZ ;  /* 0x000000ff00107202 */ /* 0x001fc80000000f00 */
[C---:B------:R-:W-:Y:S02]  /*27790*/  FSETP.NEU.AND P0, PT, R17.reuse, RZ, PT ;  /* 0x000000ff1100720b */ /* 0x040fe40003f0d000 */
[----:B------:R-:W-:-:S04]  /*277a0*/  LOP3.LUT R8, R17, 0x80000000, R23, 0x48, !PT ;  /* 0x8000000011087812 */ /* 0x000fc800078e4817 */
[----:B------:R-:W-:-:S07]  /*277b0*/  LOP3.LUT R17, R8, R25, RZ, 0xfc, !PT ;  /* 0x0000001908117212 */ /* 0x000fce00078efcff */
[----:B------:R-:W-:Y:S05]  /*277c0*/  @!P0 BRA `(.L_x_2352) ;  /* 0x0000024000008947 */ /* 0x000fea0003800000 */
[----:B------:R-:W-:Y:S01]  /*277d0*/  IMAD.MOV R21, RZ, RZ, -R7 ;  /* 0x000000ffff157224 */ /* 0x000fe200078e0a07 */
[----:B------:R-:W-:Y:S02]  /*277e0*/  MOV R20, RZ ;  /* 0x000000ff00147202 */ /* 0x000fe40000000f00 */
[----:B------:R-:W-:-:S04]  /*277f0*/  IADD3 R7, -R7, -0x43300000, RZ ;  /* 0xbcd0000007077810 */ /* 0x000fc80007ffe1ff */
[----:B------:R-:W0:-:S04]  /*27800*/  DFMA R20, R26, -R20, R14 ;  /* 0x800000141a14722b */ /* 0x000e08000000000e */
[----:B------:R-:W1:-:S06]  /*27810*/  DMUL.RP R14, R14, R16 ;  /* 0x000000100e0e7228 */ /* 0x000e4c0000008000 */
[----:B0-----:R-:W-:-:S04]  /*27820*/  FSETP.NEU.AND P0, PT, |R21|, R7, PT ;  /* 0x000000071500720b */ /* 0x001fc80003f0d200 */
[----:B-1----:R-:W-:Y:S02]  /*27830*/  LOP3.LUT R7, R15, R8, RZ, 0x3c, !PT ;  /* 0x000000080f077212 */ /* 0x002fe400078e3cff */
[----:B------:R-:W-:Y:S02]  /*27840*/  FSEL R8, R14, R26, !P0 ;  /* 0x0000001a0e087208 */ /* 0x000fe40004000000 */
[----:B------:R-:W-:Y:S02]  /*27850*/  FSEL R7, R7, R27, !P0 ;  /* 0x0000001b07077208 */ /* 0x000fe40004000000 */
[----:B------:R-:W-:-:S03]  /*27860*/  MOV R26, R8 ;  /* 0x00000008001a7202 */ /* 0x000fc60000000f00 */
[----:B------:R-:W-:Y:S01]  /*27870*/  IMAD.MOV.U32 R27, RZ, RZ, R7 ;  /* 0x000000ffff1b7224 */ /* 0x000fe200078e0007 */
[----:B------:R-:W-:Y:S05]  /*27880*/  BRA `(.L_x_2352) ;  /* 0x0000018000007947 */ /* 0x000fea0003800000 */
.L_x_2351:
        /* <DEDUP_REMOVED lines=13> */
[----:B------:R-:W-:Y:S02]  /*27960*/  @!P0 MOV R27, R8 ;  /* 0x00000008001b8202 */ /* 0x000fe40000000f00 */
[----:B------:R-:W-:Y:S01]  /*27970*/  @P0 MOV R26, RZ ;  /* 0x000000ff001a0202 */ /* 0x000fe20000000f00 */
[----:B------:R-:W-:Y:S01]  /*27980*/  @P0 IMAD.MOV.U32 R27, RZ, RZ, R7 ;  /* 0x000000ffff1b0224 */ /* 0x000fe200078e0007 */
[----:B------:R-:W-:Y:S05]  /*27990*/  BRA `(.L_x_2352) ;  /* 0x0000007000007947 */ /* 0x000fea0003800000 */
.L_x_2354:
[----:B------:R-:W-:Y:S02]  /*279a0*/  LOP3.LUT R7, R23, 0x80000, RZ, 0xfc, !PT ;  /* 0x0008000017077812 */ /* 0x000fe400078efcff */
[----:B------:R-:W-:Y:S02]  /*279b0*/  MOV R26, R22 ;  /* 0x00000016001a7202 */ /* 0x000fe40000000f00 */
[----:B------:R-:W-:Y:S01]  /*279c0*/  MOV R27, R7 ;  /* 0x00000007001b7202 */ /* 0x000fe20000000f00 */
[----:B------:R-:W-:Y:S05]  /*279d0*/  BRA `(.L_x_2352) ;  /* 0x0000003000007947 */ /* 0x000fea0003800000 */
.L_x_2353:
[----:B------:R-:W-:Y:S01]  /*279e0*/  LOP3.LUT R7, R25, 0x80000, RZ, 0xfc, !PT ;  /* 0x0008000019077812 */ /* 0x000fe200078efcff */
[----:B------:R-:W-:-:S03]  /*279f0*/  IMAD.MOV.U32 R26, RZ, RZ, R24 ;  /* 0x000000ffff1a7224 */ /* 0x000fc600078e0018 */
[----:B------:R-:W-:Y:S02]  /*27a00*/  MOV R27, R7 ;  /* 0x00000007001b7202 */ /* 0x000fe40000000f00 */
.L_x_2352:
[----:B------:R-:W-:Y:S05]  /*27a10*/  BSYNC B4 ;  /* 0x0000000000047941 */ /* 0x000fea0003800000 */
.L_x_2350:
[----:B------:R-:W-:Y:S01]  /*27a20*/  IMAD.MOV.U32 R7, RZ, RZ, 0x0 ;  /* 0x00000000ff077424 */ /* 0x000fe200078e00ff */
[----:B------:R-:W-:-:S03]  /*27a30*/  MOV R8, R26 ;  /* 0x0000001a00087202 */ /* 0x000fc60000000f00 */
[----:B------:R-:W-:Y:S05]  /*27a40*/  RET.REL.NODEC R6 `(_ZN2at6native29vectorized_elementwise_kernelILi4EN48_GLOBAL__N__08322988_15_IGammaKernel_cu_cb51a28d10CalcIgammaIfEESt5arrayIPcLm3EEEEviT0_T1_) ;  /* 0xfffd85b006007950 */ /* 0x000fea0003c3ffff */
        .weak           $__internal_11_$__cuda_sm20_dsqrt_rn_f64_mediumpath_v1
        .type           $__internal_11_$__cuda_sm20_dsqrt_rn_f64_mediumpath_v1,@function
        .size           $__internal_11_$__cuda_sm20_dsqrt_rn_f64_mediumpath_v1,(.L_x_6706 - $__internal_11_$__cuda_sm20_dsqrt_rn_f64_mediumpath_v1)
$__internal_11_$__cuda_sm20_dsqrt_rn_f64_mediumpath_v1:
[----:B------:R-:W-:Y:S01]  /*27a50*/  ISETP.GE.U32.AND P0, PT, R12, -0x3400000, PT ;  /* 0xfcc000000c00780c */ /* 0x000fe20003f06070 */
[----:B------:R-:W-:Y:S01]  /*27a60*/  BSSY B4, `(.L_x_2355) ;  /* 0x000002a000047945 */ /* 0x000fe20003800000 */
[----:B------:R-:W-:Y:S02]  /*27a70*/  MOV R17, R16 ;  /* 0x0000001000117202 */ /* 0x000fe40000000f00 */
[----:B------:R-:W-:Y:S01]  /*27a80*/  MOV R16, R2 ;  /* 0x0000000200107202 */ /* 0x000fe20000000f00 */
[----:B------:R-:W-:Y:S01]  /*27a90*/  IMAD.MOV.U32 R2, RZ, RZ, R3 ;  /* 0x000000ffff027224 */ /* 0x000fe200078e0003 */
[----:B------:R-:W-:Y:S01]  /*27aa0*/  MOV R12, R7 ;  /* 0x00000007000c7202 */ /* 0x000fe20000000f00 */
[----:B------:R-:W-:Y:S01]  /*27ab0*/  IMAD.MOV.U32 R7, RZ, RZ, R10 ;  /* 0x000000ffff077224 */ /* 0x000fe200078e000a */
        /* <DEDUP_REMOVED lines=11> */
.L_x_2356:
        /* <DEDUP_REMOVED lines=24> */
.L_x_2358:
[----:B------:R0:W1:-:S06]  /*27cf0*/  DADD R2, R12, R12 ;  /* 0x000000000c027229 */ /* 0x00004c000000000c */
.L_x_2357:
[----:B------:R-:W-:Y:S05]  /*27d00*/  BSYNC B4 ;  /* 0x0000000000047941 */ /* 0x000fea0003800000 */
.L_x_2355:
[----:B-1----:R-:W-:Y:S01]  /*27d10*/  IMAD.MOV.U32 R7, RZ, RZ, R3 ;  /* 0x000000ffff077224 */ /* 0x002fe200078e0003 */
[----:B------:R-:W-:Y:S01]  /*27d20*/  HFMA2.MMA R3, -RZ, RZ, 0, 0 ;  /* 0x00000000ff037435 */ /* 0x000fe200000001ff */
[----:B------:R-:W-:Y:S02]  /*27d30*/  MOV R6, R2 ;  /* 0x0000000200067202 */ /* 0x000fe40000000f00 */
[----:B------:R-:W-:-:S04]  /*27d40*/  MOV R2, R9 ;  /* 0x0000000900027202 */ /* 0x000fc80000000f00 */
[----:B------:R-:W-:Y:S05]  /*27d50*/  RET.REL.NODEC R2 `(_ZN2at6native29vectorized_elementwise_kernelILi4EN48_GLOBAL__N__08322988_15_IGammaKernel_cu_cb51a28d10CalcIgammaIfEESt5arrayIPcLm3EEEEviT0_T1_) ;  /* 0xfffd82a002007950 */ /* 0x000fea0003c3ffff */
.L_x_2359:
        /* <DEDUP_REMOVED lines=10> */
.L_x_6706:


//--------------------- .text._ZN2at6native29vectorized_elementwise_kernelILi8EN48_GLOBAL__N__08322988_15_IGammaKernel_cu_cb51a28d10CalcIgammaIfEESt5arrayIPcLm3EEEEviT0_T1_ --------------------------
	.section	.text._ZN2at6native29vectorized_elementwise_kernelILi8EN48_GLOBAL__N__08322988_15_IGammaKernel_cu_cb51a28d10CalcIgammaIfEESt5arrayIPcLm3EEEEviT0_T1_,"ax",@progbits
	.sectioninfo	@"SHI_REGISTERS=4"
	.align	128
.text._ZN2at6native29vectorized_elementwise_kernelILi8EN48_GLOBAL__N__08322988_15_IGammaKernel_cu_cb51a28d10CalcIgammaIfEESt5arrayIPcLm3EEEEviT0_T1_:
        .type           _ZN2at6native29vectorized_elementwise_kernelILi8EN48_GLOBAL__N__08322988_15_IGammaKernel_cu_cb51a28d10CalcIgammaIfEESt5arrayIPcLm3EEEEviT0_T1_,@function
        .size           _ZN2at6native29vectorized_elementwise_kernelILi8EN48_GLOBAL__N__08322988_15_IGammaKernel_cu_cb51a28d10CalcIgammaIfEESt5arrayIPcLm3EEEEviT0_T1_,(.L_x_6711 - _ZN2at6native29vectorized_elementwise_kernelILi8EN48_GLOBAL__N__08322988_15_IGammaKernel_cu_cb51a28d10CalcIgammaIfEESt5arrayIPcLm3EEEEviT0_T1_)
        .other          _ZN2at6native29vectorized_elementwise_kernelILi8EN48_GLOBAL__N__08322988_15_IGammaKernel_cu_cb51a28d10CalcIgammaIfEESt5arrayIPcLm3EEEEviT0_T1_,@"STO_CUDA_ENTRY STV_DEFAULT"
_ZN2at6native29vectorized_elementwise_kernelILi8EN48_GLOBAL__N__08322988_15_IGammaKernel_cu_cb51a28d10CalcIgammaIfEESt5arrayIPcLm3EEEEviT0_T1_:
[----:B------:R-:W-:Y:S02]  /*0000*/  MOV R1, c[0x0][0x28] ;  /* 0x00000a0000017a02 */ /* 0x000fe40000000f00 */
[----:B------:R-:W-:Y:S05]  /*0010*/  EXIT ;  /* 0x000000000000794d */ /* 0x000fea0003800000 */
.L_x_2360:
        /* <DEDUP_REMOVED lines=14> */
.L_x_6711:


//--------------------- .text._ZN2at6native18elementwise_kernelILi128ELi4EZNS0_15gpu_kernel_implIN48_GLOBAL__N__08322988_15_IGammaKernel_cu_cb51a28d10CalcIgammaIdEEEEvRNS_18TensorIteratorBaseERKT_EUliE_EEviT1_ --------------------------
	.section	.text._ZN2at6native18elementwise_kernelILi128ELi4EZNS0_15gpu_kernel_implIN48_GLOBAL__N__08322988_15_IGammaKernel_cu_cb51a28d10CalcIgammaIdEEEEvRNS_18TensorIteratorBaseERKT_EUliE_EEviT1_,"ax",@progbits
	.sectioninfo	@"SHI_REGISTERS=91"
	.align	128
        .global         _ZN2at6native18elementwise_kernelILi128ELi4EZNS0_15gpu_kernel_implIN48_GLOBAL__N__08322988_15_IGammaKernel_cu_cb51a28d10CalcIgammaIdEEEEvRNS_18TensorIteratorBaseERKT_EUliE_EEviT1_
        .type           _ZN2at6native18elementwise_kernelILi128ELi4EZNS0_15gpu_kernel_implIN48_GLOBAL__N__08322988_15_IGammaKernel_cu_cb51a28d10CalcIgammaIdEEEEvRNS_18TensorIteratorBaseERKT_EUliE_EEviT1_,@function
        .size           _ZN2at6native18elementwise_kernelILi128ELi4EZNS0_15gpu_kernel_implIN48_GLOBAL__N__08322988_15_IGammaKernel_cu_cb51a28d10CalcIgammaIdEEEEvRNS_18TensorIteratorBaseERKT_EUliE_EEviT1_,(.L_x_6718 - _ZN2at6native18elementwise_kernelILi128ELi4EZNS0_15gpu_kernel_implIN48_GLOBAL__N__08322988_15_IGammaKernel_cu_cb51a28d10CalcIgammaIdEEEEvRNS_18TensorIteratorBaseERKT_EUliE_EEviT1_)
        .other          _ZN2at6native18elementwise_kernelILi128ELi4EZNS0_15gpu_kernel_implIN48_GLOBAL__N__08322988_15_IGammaKernel_cu_cb51a28d10CalcIgammaIdEEEEvRNS_18TensorIteratorBaseERKT_EUliE_EEviT1_,@"STO_CUDA_ENTRY STV_DEFAULT"
_ZN2at6native18elementwise_kernelILi128ELi4EZNS0_15gpu_kernel_implIN48_GLOBAL__N__08322988_15_IGammaKernel_cu_cb51a28d10CalcIgammaIdEEEEvRNS_18TensorIteratorBaseERKT_EUliE_EEviT1_:
.text._ZN2at6native18elementwise_kernelILi128ELi4EZNS0_15gpu_kernel_implIN48_GLOBAL__N__08322988_15_IGammaKernel_cu_cb51a28d10CalcIgammaIdEEEEvRNS_18TensorIteratorBaseERKT_EUliE_EEviT1_:
[----:B------:R-:W-:Y:S02]  /*0000*/  IMAD.MOV.U32 R1, RZ, RZ, c[0x0][0x28] ;  /* 0x00000a00ff017624 */ /* 0x000fe400078e00ff */
        /* <DEDUP_REMOVED lines=10> */
[----:B------:R-:W-:Y:S02]  /*00b0*/  IMAD.MOV.U32 R0, RZ, RZ, RZ ;  /* 0x000000ffff007224 */ /* 0x000fe400078e00ff */
[----:B------:R-:W-:-:S09]  /*00c0*/  IMAD.MOV.U32 R82, RZ, RZ, RZ ;  /* 0x000000ffff527224 */ /* 0x000fd200078e00ff */
[----:B------:R-:W-:Y:S05]  /*00d0*/  @!P0 BRA `(.L_x_2363) ;  /* 0x00000fa000008947 */ /* 0x000fea0003800000 */
[----:B------:R-:W-:Y:S01]  /*00e0*/  MOV R84, RZ ;  /* 0x000000ff00547202 */ /* 0x000fe20000000f00 */
[----:B------:R-:W-:-:S04]  /*00f0*/  IMAD.MOV.U32 R6, RZ, RZ, c[0x0][0x168] ;  /* 0x00005a00ff067624 */ /* 0x000fc800078e00ff */
        /* <DEDUP_REMOVED lines=9> */
[----:B------:R-:W-:Y:S02]  /*0190*/  MOV R2, RZ ;  /* 0x000000ff00027202 */ /* 0x000fe40000000f00 */
[----:B------:R-:W-:-:S03]  /*01a0*/  ISETP.NE.AND P0, PT, R6, 0x2, PT ;  /* 0x000000020600780c */ /* 0x000fc60003f05270 */
        /* <DEDUP_REMOVED lines=231> */
[----:B------:R-:W-:-:S05]  /*1020*/  SHF.R.U32.HI R2, RZ, c[0x0][0x294], R2 ;  /* 0x0000a500ff027a19 */ /* 0x000fca0000011602 */
[----:B------:R-:W-:-:S04]  /*1030*/  IMAD.MOV R3, RZ, RZ, -R2 ;  /* 0x000000ffff037224 */ /* 0x000fc800078e0a02 */
[----:B------:R-:W-:-:S04]  /*1040*/  IMAD R5, R3, c[0x0][0x28c], R5 ;  /* 0x0000a30003057a24 */ /* 0x000fc800078e0205 */
[C---:B------:R-:W-:Y:S02]  /*1050*/  IMAD R82, R5.reuse, c[0x0][0x3b8], R82 ;  /* 0x0000ee0005527a24 */ /* 0x040fe400078e0252 */
[C---:B------:R-:W-:Y:S02]  /*1060*/  IMAD R0, R5.reuse, c[0x0][0x3bc], R0 ;  /* 0x0000ef0005007a24 */ /* 0x040fe400078e0200 */
[----:B------:R-:W-:Y:S02]  /*1070*/  IMAD R16, R5, c[0x0][0x3c0], R16 ;  /* 0x0000f00005107a24 */ /* 0x000fe400078e0210 */
.L_x_2363:
[----:B------:R-:W0:Y:S01]  /*1080*/  LDC.U8 R5, c[0x0][0x3e2] ;  /* 0x0000f880ff057b82 */ /* 0x000e220000000000 */
[----:B------:R-:W-:Y:S02]  /*1090*/  IADD3 R2, P2, R0, c[0x0][0x3d0], RZ ;  /* 0x0000f40000027a10 */ /* 0x000fe40007f5e0ff */
        /* <DEDUP_REMOVED lines=15> */
[----:B--2---:R0:W1:Y:S01]  /*1190*/  I2F.F64.S16 R18, R2 ;  /* 0x0000000200127312 */ /* 0x0040620000101c00 */
[----:B------:R-:W-:Y:S05]  /*11a0*/  BRA `(.L_x_2369) ;  /* 0x00000e2000007947 */ /* 0x000fea0003800000 */
.L_x_2367:
[----:B------:R-:W2:Y:S02]  /*11b0*/  LDG.E.U8 R2, [R2.64] ;  /* 0x0000002402027981 */ /* 0x000ea4000c1e1100 */
[----:B--2---:R0:W1:Y:S01]  /*11c0*/  I2F.F64.U16 R18, R2 ;  /* 0x0000000200127312 */ /* 0x0040620000101800 */
[----:B------:R-:W-:Y:S05]  /*11d0*/  BRA `(.L_x_2369) ;  /* 0x00000df000007947 */ /* 0x000fea0003800000 */
.L_x_2366:
[----:B------:R-:W-:-:S13]  /*11e0*/  ISETP.NE.AND P0, PT, R4, 0x2, PT ;  /* 0x000000020400780c */ /* 0x000fda0003f05270 */
[----:B------:R-:W-:Y:S05]  /*11f0*/  @!P0 BRA `(.L_x_2370) ;  /* 0x000000a000008947 */ /* 0x000fea0003800000 */
[----:B------:R-:W-:-:S13]  /*1200*/  ISETP.NE.AND P0, PT, R4, 0x3, PT ;  /* 0x000000030400780c */ /* 0x000fda0003f05270 */
[----:B------:R-:W-:Y:S05]  /*1210*/  @!P0 BRA `(.L_x_2371) ;  /* 0x0000005000008947 */ /* 0x000fea0003800000 */
[----:B------:R-:W-:-:S13]  /*1220*/  ISETP.NE.AND P0, PT, R4, 0x4, PT ;  /* 0x000000040400780c */ /* 0x000fda0003f05270 */
[----:B------:R-:W-:Y:S05]  /*1230*/  @P0 BRA `(.L_x_2368) ;  /* 0x00000bf000000947 */ /* 0x000fea0003800000 */
[----:B------:R-:W2:Y:S02]  /*1240*/  LDG.E.64 R18, [R2.64] ;  /* 0x0000002402127981 */ /* 0x000ea4000c1e1b00 */
[----:B--2---:R-:W0:Y:S01]  /*1250*/  I2F.F64.S64 R18, R18 ;  /* 0x0000001200127312 */ /* 0x004e220000301c00 */
[----:B------:R-:W-:Y:S05]  /*1260*/  BRA `(.L_x_2369) ;  /* 0x00000d6000007947 */ /* 0x000fea0003800000 */
.L_x_2371:
[----:B------:R-:W2:Y:S02]  /*1270*/  LDG.E R2, [R2.64] ;  /* 0x0000002402027981 */ /* 0x000ea4000c1e1900 */
[----:B--2---:R0:W1:Y:S01]  /*1280*/  I2F.F64 R18, R2 ;  /* 0x0000000200127312 */ /* 0x0040620000201c00 */
[----:B------:R-:W-:Y:S05]  /*1290*/  BRA `(.L_x_2369) ;  /* 0x00000d3000007947 */ /* 0x000fea0003800000 */
.L_x_2370:
[----:B------:R-:W2:Y:S02]  /*12a0*/  LDG.E.U16 R2, [R2.64] ;  /* 0x0000002402027981 */ /* 0x000ea4000c1e1500 */
[----:B--2---:R0:W1:Y:S01]  /*12b0*/  I2F.F64.S16 R18, R2 ;  /* 0x0000000200127312 */ /* 0x0040620000101c00 */
[----:B------:R-:W-:Y:S05]  /*12c0*/  BRA `(.L_x_2369) ;  /* 0x00000d0000007947 */ /* 0x000fea0003800000 */
.L_x_2365:
[----:B------:R-:W-:-:S13]  /*12d0*/  ISETP.GT.AND P0, PT, R4, 0x6, PT ;  /* 0x000000060400780c */ /* 0x000fda0003f04270 */
[----:B------:R-:W-:Y:S05]  /*12e0*/  @P0 BRA `(.L_x_2372) ;  /* 0x000000d000000947 */ /* 0x000fea0003800000 */
[----:B------:R-:W-:-:S13]  /*12f0*/  ISETP.NE.AND P0, PT, R4, 0x5, PT ;  /* 0x000000050400780c */ /* 0x000fda0003f05270 */
[----:B------:R-:W-:Y:S05]  /*1300*/  @!P0 BRA `(.L_x_2373) ;  /* 0x0000006000008947 */ /* 0x000fea0003800000 */
[----:B------:R-:W-:-:S13]  /*1310*/  ISETP.NE.AND P0, PT, R4, 0x6, PT ;  /* 0x000000060400780c */ /* 0x000fda0003f05270 */
[----:B------:R-:W-:Y:S05]  /*1320*/  @P0 BRA `(.L_x_2368) ;  /* 0x00000b0000000947 */ /* 0x000fea0003800000 */
[----:B------:R-:W2:Y:S02]  /*1330*/  LDG.E R18, [R2.64] ;  /* 0x0000002402127981 */ /* 0x000ea4000c1e1900 */
[----:B--2---:R-:W-:-:S06]  /*1340*/  FMUL.FTZ R18, R18, 1 ;  /* 0x3f80000012127820 */ /* 0x004fcc0000410000 */
[----:B------:R-:W0:Y:S01]  /*1350*/  F2F.F64.F32 R18, R18 ;  /* 0x0000001200127310 */ /* 0x000e220000201800 */
[----:B------:R-:W-:Y:S05]  /*1360*/  BRA `(.L_x_2369) ;  /* 0x00000c6000007947 */ /* 0x000fea0003800000 */
.L_x_2373:
[----:B------:R-:W2:Y:S02]  /*1370*/  LDG.E.U16 R0, [R2.64] ;  /* 0x0000002402007981 */ /* 0x000ea4000c1e1500 */
[----:B--2---:R-:W-:-:S05]  /*1380*/  HADD2.F32 R0, -RZ, R0.H0_H0 ;  /* 0x20000000ff007230 */ /* 0x004fca0000004100 */
[----:B------:R-:W-:-:S04]  /*1390*/  FMUL.FTZ R0, R0, 1 ;  /* 0x3f80000000007820 */ /* 0x000fc80000410000 */
[----:B------:R0:W1:Y:S01]  /*13a0*/  F2F.F64.F32 R18, R0 ;  /* 0x0000000000127310 */ /* 0x0000620000201800 */
[----:B------:R-:W-:Y:S05]  /*13b0*/  BRA `(.L_x_2369) ;  /* 0x00000c1000007947 */ /* 0x000fea0003800000 */
.L_x_2372:
[----:B------:R-:W-:-:S13]  /*13c0*/  ISETP.NE.AND P0, PT, R4, 0x7, PT ;  /* 0x000000070400780c */ /* 0x000fda0003f05270 */
[----:B------:R-:W-:Y:S05]  /*13d0*/  @!P0 BRA `(.L_x_2374) ;  /* 0x000000d000008947 */ /* 0x000fea0003800000 */
        /* <DEDUP_REMOVED lines=8> */
.L_x_2375:
[----:B------:R-:W2:Y:S02]  /*1460*/  LDG.E.U16 R2, [R2.64] ;  /* 0x0000002402027981 */ /* 0x000ea4000c1e1500 */
[----:B--2---:R-:W-:-:S05]  /*1470*/  HADD2.F32 R0, -RZ, R2.H0_H0 ;  /* 0x20000002ff007230 */ /* 0x004fca0000004100 */
[----:B------:R-:W-:-:S04]  /*1480*/  FMUL.FTZ R0, R0, 1 ;  /* 0x3f80000000007820 */ /* 0x000fc80000410000 */
[----:B------:R0:W1:Y:S01]  /*1490*/  F2F.F64.F32 R18, R0 ;  /* 0x0000000000127310 */ /* 0x0000620000201800 */
[----:B------:R-:W-:Y:S05]  /*14a0*/  BRA `(.L_x_2369) ;  /* 0x00000b2000007947 */ /* 0x000fea0003800000 */
.L_x_2374:
[----:B------:R0:W5:Y:S01]  /*14b0*/  LDG.E.64 R18, [R2.64] ;  /* 0x0000002402127981 */ /* 0x000162000c1e1b00 */
[----:B------:R-:W-:Y:S05]  /*14c0*/  BRA `(.L_x_2369) ;  /* 0x00000b0000007947 */ /* 0x000fea0003800000 */
.L_x_2364:
        /* <DEDUP_REMOVED lines=8> */
[----:B------:R-:W2:Y:S01]  /*1550*/  LDG.E.U8 R2, [R2.64] ;  /* 0x0000002402027981 */ /* 0x000ea2000c1e1100 */
[----:B------:R-:W-:Y:S01]  /*1560*/  IMAD.MOV.U32 R18, RZ, RZ, RZ ;  /* 0x000000ffff127224 */ /* 0x000fe200078e00ff */
[----:B--2---:R-:W-:-:S04]  /*1570*/  ISETP.NE.AND P0, PT, R2, RZ, PT ;  /* 0x000000ff0200720c */ /* 0x004fc80003f05270 */
[----:B------:R-:W-:Y:S01]  /*1580*/  FSEL R19, RZ, 1.875, !P0 ;  /* 0x3ff00000ff137808 */ /* 0x000fe20004000000 */
[----:B------:R-:W-:Y:S05]  /*1590*/  BRA `(.L_x_2369) ;  /* 0x00000a3000007947 */ /* 0x000fea0003800000 */
.L_x_2378:
[----:B------:R0:W5:Y:S01]  /*15a0*/  LDG.E.64 R18, [R2.64] ;  /* 0x0000002402127981 */ /* 0x000162000c1e1b00 */
[----:B------:R-:W-:Y:S05]  /*15b0*/  BRA `(.L_x_2369) ;  /* 0x00000a1000007947 */ /* 0x000fea0003800000 */
.L_x_2377:
        /* <DEDUP_REMOVED lines=24> */
[----:B------:R-:W-:-:S05]  /*1740*/  LOP3.LUT R5, R5, 0x80000000, R0, 0xf8, !PT ;  /* 0x8000000005057812 */ /* 0x000fca00078ef800 */
[----:B------:R-:W-:-:S04]  /*1750*/  FMUL.FTZ R5, R5, 1 ;  /* 0x3f80000005057820 */ /* 0x000fc80000410000 */
[----:B------:R0:W1:Y:S01]  /*1760*/  F2F.F64.F32 R18, R5 ;  /* 0x0000000500127310 */ /* 0x0000620000201800 */
[----:B------:R-:W-:Y:S05]  /*1770*/  BRA `(.L_x_2369) ;  /* 0x0000085000007947 */ /* 0x000fea0003800000 */
.L_x_2380:
[----:B------:R-:W2:Y:S02]  /*1780*/  LDG.E.U8 R2, [R2.64] ;  /* 0x0000002402027981 */ /* 0x000ea4000c1e1100 */
[C---:B--2---:R-:W-:Y:S02]  /*1790*/  IMAD.SHL.U32 R0, R2.reuse, 0x2000000, RZ ;  /* 0x0200000002007824 */ /* 0x044fe400078e00ff */
[----:B------:R-:W-:-:S03]  /*17a0*/  IMAD.SHL.U32 R5, R2, 0x1000000, RZ ;  /* 0x0100000002057824 */ /* 0x000fc600078e00ff */
        /* <DEDUP_REMOVED lines=8> */
[----:B------:R-:W-:-:S05]  /*1830*/  LOP3.LUT R4, R4, 0x80000000, R5, 0xf8, !PT ;  /* 0x8000000004047812 */ /* 0x000fca00078ef805 */
[----:B------:R-:W-:-:S04]  /*1840*/  FMUL.FTZ R4, R4, 1 ;  /* 0x3f80000004047820 */ /* 0x000fc80000410000 */
[----:B------:R0:W1:Y:S01]  /*1850*/  F2F.F64.F32 R18, R4 ;  /* 0x0000000400127310 */ /* 0x0000620000201800 */
[----:B------:R-:W-:Y:S05]  /*1860*/  BRA `(.L_x_2369) ;  /* 0x0000076000007947 */ /* 0x000fea0003800000 */
.L_x_2379:
[----:B------:R-:W2:Y:S02]  /*1870*/  LDG.E.U16 R0, [R2.64] ;  /* 0x0000002402007981 */ /* 0x000ea4000c1e1500 */
[----:B--2---:R-:W-:-:S05]  /*1880*/  PRMT R0, RZ, 0x5410, R0 ;  /* 0x00005410ff007816 */ /* 0x004fca0000000000 */
[----:B------:R-:W-:-:S04]  /*1890*/  FMUL.FTZ R0, R0, 1 ;  /* 0x3f80000000007820 */ /* 0x000fc80000410000 */
[----:B------:R0:W1:Y:S01]  /*18a0*/  F2F.F64.F32 R18, R0 ;  /* 0x0000000000127310 */ /* 0x0000620000201800 */
[----:B------:R-:W-:Y:S05]  /*18b0*/  BRA `(.L_x_2369) ;  /* 0x0000071000007947 */ /* 0x000fea0003800000 */
.L_x_2376:
        /* <DEDUP_REMOVED lines=9> */
[----:B--2---:R0:W1:Y:S01]  /*1950*/  I2F.F64.U16 R18, R2 ;  /* 0x0000000200127312 */ /* 0x0040620000101800 */
[----:B------:R-:W-:Y:S05]  /*1960*/  BRA `(.L_x_2369) ;  /* 0x0000066000007947 */ /* 0x000fea0003800000 */
.L_x_2383:
[----:B------:R-:W2:Y:S01]  /*1970*/  LDG.E.U8 R2, [R2.64] ;  /* 0x0000002402027981 */ /* 0x000ea2000c1e1100 */
[----:B------:R-:W-:Y:S01]  /*1980*/  BSSY B0, `(.L_x_2384) ;  /* 0x0000018000007945 */ /* 0x000fe20003800000 */
        /* <DEDUP_REMOVED lines=19> */
.L_x_2387:
[----:B------:R-:W-:Y:S05]  /*1ac0*/  BSYNC B1 ;  /* 0x0000000000017941 */ /* 0x000fea0003800000 */
.L_x_2386:
[----:B------:R-:W-:Y:S02]  /*1ad0*/  LEA R3, R0, 0x3b800000, 0x17 ;  /* 0x3b80000000037811 */ /* 0x000fe400078eb8ff */
[----:B------:R-:W-:-:S04]  /*1ae0*/  SHF.L.U32 R0, R2, 0x14, RZ ;  /* 0x0000001402007819 */ /* 0x000fc800000006ff */
[----:B------:R-:W-:Y:S02]  /*1af0*/  LOP3.LUT R0, R3, R0, R4, 0xfe, !PT ;  /* 0x0000000003007212 */ /* 0x000fe400078efe04 */
.L_x_2385:
[----:B------:R-:W-:Y:S05]  /*1b00*/  BSYNC B0 ;  /* 0x0000000000007941 */ /* 0x000fea0003800000 */
.L_x_2384:
[----:B------:R-:W-:-:S04]  /*1b10*/  FMUL.FTZ R0, R0, 1 ;  /* 0x3f80000000007820 */ /* 0x000fc80000410000 */
[----:B------:R0:W1:Y:S01]  /*1b20*/  F2F.F64.F32 R18, R0 ;  /* 0x0000000000127310 */ /* 0x0000620000201800 */
[----:B------:R-:W-:Y:S05]  /*1b30*/  BRA `(.L_x_2369) ;  /* 0x0000049000007947 */ /* 0x000fea0003800000 */
.L_x_2382:
[----:B------:R-:W2:Y:S01]  /*1b40*/  LDG.E.U8 R2, [R2.64] ;  /* 0x0000002402027981 */ /* 0x000ea2000c1e1100 */
[----:B------:R-:W-:Y:S01]  /*1b50*/  BSSY B0, `(.L_x_2388) ;  /* 0x0000018000007945 */ /* 0x000fe20003800000 */
[----:B------:R-:W-:Y:S01]  /*1b60*/  IMAD.MOV.U32 R0, RZ, RZ, RZ ;  /* 0x000000ffff007224 */ /* 0x000fe200078e00ff */
        /* <DEDUP_REMOVED lines=18> */
.L_x_2391:
[----:B------:R-:W-:Y:S05]  /*1c90*/  BSYNC B1 ;  /* 0x0000000000017941 */ /* 0x000fea0003800000 */
.L_x_2390:
[----:B------:R-:W-:Y:S01]  /*1ca0*/  LEA R3, R0, 0x37800000, 0x17 ;  /* 0x3780000000037811 */ /* 0x000fe200078eb8ff */
[----:B------:R-:W-:-:S05]  /*1cb0*/  IMAD.SHL.U32 R0, R2, 0x200000, RZ ;  /* 0x0020000002007824 */ /* 0x000fca00078e00ff */
[----:B------:R-:W-:Y:S02]  /*1cc0*/  LOP3.LUT R0, R3, R0, R4, 0xfe, !PT ;  /* 0x0000000003007212 */ /* 0x000fe400078efe04 */
.L_x_2389:
[----:B------:R-:W-:Y:S05]  /*1cd0*/  BSYNC B0 ;  /* 0x0000000000007941 */ /* 0x000fea0003800000 */
.L_x_2388:
[----:B------:R-:W-:-:S04]  /*1ce0*/  FMUL.FTZ R0, R0, 1 ;  /* 0x3f80000000007820 */ /* 0x000fc80000410000 */
[----:B------:R0:W1:Y:S01]  /*1cf0*/  F2F.F64.F32 R18, R0 ;  /* 0x0000000000127310 */ /* 0x0000620000201800 */
[----:B------:R-:W-:Y:S05]  /*1d00*/  BRA `(.L_x_2369) ;  /* 0x000002c000007947 */ /* 0x000fea0003800000 */
.L_x_2381:
[----:B------:R-:W-:-:S13]  /*1d10*/  ISETP.NE.AND P0, PT, R4, 0x1c, PT ;  /* 0x0000001c0400780c */ /* 0x000fda0003f05270 */
[----:B------:R-:W-:Y:S05]  /*1d20*/  @!P0 BRA `(.L_x_2392) ;  /* 0x0000028000008947 */ /* 0x000fea0003800000 */
[----:B------:R-:W-:-:S13]  /*1d30*/  ISETP.NE.AND P0, PT, R4, 0x1d, PT ;  /* 0x0000001d0400780c */ /* 0x000fda0003f05270 */
[----:B------:R-:W-:Y:S05]  /*1d40*/  @!P0 BRA `(.L_x_2393) ;  /* 0x0000023000008947 */ /* 0x000fea0003800000 */
[----:B------:R-:W-:-:S13]  /*1d50*/  ISETP.NE.AND P0, PT, R4, 0x2c, PT ;  /* 0x0000002c0400780c */ /* 0x000fda0003f05270 */
[----:B------:R-:W-:Y:S05]  /*1d60*/  @P0 BRA `(.L_x_2368) ;  /* 0x000000c000000947 */ /* 0x000fea0003800000 */
[----:B------:R-:W2:Y:S01]  /*1d70*/  LDG.E.U8 R2, [R2.64] ;  /* 0x0000002402027981 */ /* 0x000ea2000c1e1100 */
[----:B------:R-:W-:Y:S01]  /*1d80*/  BSSY B0, `(.L_x_2394) ;  /* 0x0000007000007945 */ /* 0x000fe20003800000 */
[----:B------:R-:W-:Y:S01]  /*1d90*/  IMAD.MOV.U32 R0, RZ, RZ, 0x400000 ;  /* 0x00400000ff007424 */ /* 0x000fe200078e00ff */
[----:B--2---:R-:W-:-:S13]  /*1da0*/  ISETP.NE.AND P0, PT, R2, RZ, PT ;  /* 0x000000ff0200720c */ /* 0x004fda0003f05270 */
[----:B------:R-:W-:Y:S05]  /*1db0*/  @!P0 BRA `(.L_x_2395) ;  /* 0x0000003000008947 */ /* 0x000fea0003800000 */
[----:B------:R-:W-:-:S13]  /*1dc0*/  ISETP.NE.AND P0, PT, R2, 0xff, PT ;  /* 0x000000ff0200780c */ /* 0x000fda0003f05270 */
[----:B------:R-:W-:Y:S01]  /*1dd0*/  @!P0 MOV R0, 0x7f800001 ;  /* 0x7f80000100008802 */ /* 0x000fe20000000f00 */
[----:B------:R-:W-:Y:S02]  /*1de0*/  @P0 IMAD.SHL.U32 R0, R2, 0x800000, RZ ;  /* 0x0080000002000824 */ /* 0x000fe400078e00ff */
.L_x_2395:
[----:B------:R-:W-:Y:S05]  /*1df0*/  BSYNC B0 ;  /* 0x0000000000007941 */ /* 0x000fea0003800000 */
.L_x_2394:
[----:B------:R-:W-:-:S04]  /*1e00*/  FMUL.FTZ R0, R0, 1 ;  /* 0x3f80000000007820 */ /* 0x000fc80000410000 */
[----:B------:R0:W1:Y:S01]  /*1e10*/  F2F.F64.F32 R18, R0 ;  /* 0x0000000000127310 */ /* 0x0000620000201800 */
[----:B------:R-:W-:Y:S05]  /*1e20*/  BRA `(.L_x_2369) ;  /* 0x000001a000007947 */ /* 0x000fea0003800000 */
.L_x_2368:
[----:B------:R-:W-:Y:S01]  /*1e30*/  MOV R0, 0x0 ;  /* 0x0000000000007802 */ /* 0x000fe20000000f00 */
[----:B------:R-:W-:Y:S01]  /*1e40*/  HFMA2.MMA R8, -RZ, RZ, 0, 4.64916229248046875e-06 ;  /* 0x0000004eff087435 */ /* 0x000fe200000001ff */
[----:B------:R-:W-:Y:S01]  /*1e50*/  IMAD.MOV.U32 R4, RZ, RZ, c[0x4][0x108] ;  /* 0x01004200ff047624 */ /* 0x000fe200078e00ff */
[----:B------:R-:W-:Y:S01]  /*1e60*/  MOV R5, c[0x4][0x10c] ;  /* 0x0100430000057a02 */ /* 0x000fe20000000f00 */
[----:B------:R0:W1:Y:S01]  /*1e70*/  LDC.64 R2, c[0x4][R0] ;  /* 0x0100000000027b82 */ /* 0x0000620000000a00 */
[----:B------:R-:W-:Y:S01]  /*1e80*/  IMAD.MOV.U32 R6, RZ, RZ, c[0x4][0x110] ;  /* 0x01004400ff067624 */ /* 0x000fe200078e00ff */
[----:B------:R-:W-:Y:S01]  /*1e90*/  MOV R12, 0x1 ;  /* 0x00000001000c7802 */ /* 0x000fe20000000f00 */
[----:B------:R-:W-:Y:S02]  /*1ea0*/  IMAD.MOV.U32 R7, RZ, RZ, c[0x4][0x114] ;  /* 0x01004500ff077624 */ /* 0x000fe400078e00ff */
[----:B------:R-:W-:-:S02]  /*1eb0*/  IMAD.MOV.U32 R10, RZ, RZ, c[0x4][0x8] ;  /* 0x01000200ff0a7624 */ /* 0x000fc400078e00ff */
[----:B------:R-:W-:Y:S02]  /*1ec0*/  IMAD.MOV.U32 R11, RZ, RZ, c[0x4][0xc] ;  /* 0x01000300ff0b7624 */ /* 0x000fe400078e00ff */
[----:B------:R-:W-:Y:S02]  /*1ed0*/  IMAD.MOV.U32 R13, RZ, RZ, RZ ;  /* 0x000000ffff0d7224 */ /* 0x000fe400078e00ff */
[----:B0-----:R-:W-:Y:S01]  /*1ee0*/  LEPC R14 ;  /* 0x00000000000e734e */ /* 0x001fe20000000000 */
[----:B------:R-:W-:Y:S02]  /*1ef0*/  MOV R9, 0x1f60 ;  /* 0x00001f6000097802 */ /* 0x000fe40000000f00 */
[----:B------:R-:W-:Y:S02]  /*1f00*/  MOV R20, 0x1ee0 ;  /* 0x00001ee000147802 */ /* 0x000fe40000000f00 */
[----:B------:R-:W-:Y:S02]  /*1f10*/  MOV R21, 0x0 ;  /* 0x0000000000157802 */ /* 0x000fe40000000f00 */
[----:B------:R-:W-:Y:S02]  /*1f20*/  MOV R0, 0x0 ;  /* 0x0000000000007802 */ /* 0x000fe40000000f00 */
[----:B------:R-:W-:-:S04]  /*1f30*/  IADD3 R20, P0, P1, -R20, R9, R14 ;  /* 0x0000000914147210 */ /* 0x000fc8000791e10e */
[----:B------:R-:W-:-:S04]  /*1f40*/  IADD3.X R21, ~R0, R21, R15, P0, P1 ;  /* 0x0000001500157210 */ /* 0x000fc800007e250f */
[----:B-1----:R-:W-:Y:S05]  /*1f50*/  CALL.ABS.NOINC R2 ;  /* 0x0000000002007343 */ /* 0x002fea0003c00000 */
[----:B------:R-:W-:Y:S01]  /*1f60*/  CS2R R18, SRZ ;  /* 0x0000000000127805 */ /* 0x000fe2000001ff00 */
[----:B------:R-:W-:Y:S05]  /*1f70*/  BRA `(.L_x_2369) ;  /* 0x0000005000007947 */ /* 0x000fea0003800000 */
.L_x_2393:
[----:B------:R-:W2:Y:S02]  /*1f80*/  LDG.E.64 R18, [R2.64] ;  /* 0x0000002402127981 */ /* 0x000ea4000c1e1b00 */
[----:B--2---:R-:W0:Y:S01]  /*1f90*/  I2F.F64.U64 R18, R18 ;  /* 0x0000001200127312 */ /* 0x004e220000301800 */
[----:B------:R-:W-:Y:S05]  /*1fa0*/  BRA `(.L_x_2369) ;  /* 0x0000002000007947 */ /* 0x000fea0003800000 */
.L_x_2392:
[----:B------:R-:W2:Y:S02]  /*1fb0*/  LDG.E R2, [R2.64] ;  /* 0x0000002402027981 */ /* 0x000ea4000c1e1900 */
[----:B--2---:R0:W1:Y:S02]  /*1fc0*/  I2F.F64.U32 R18, R2 ;  /* 0x0000000200127312 */ /* 0x0040640000201800 */
.L_x_2369:
[----:B0-----:R-:W0:Y:S01]  /*1fd0*/  LDC.U8 R2, c[0x0][0x3e3] ;  /* 0x0000f8c0ff027b82 */ /* 0x001e220000000000 */
[----:B------:R-:W-:-:S05]  /*1fe0*/  IADD3 R16, P1, R16, c[0x0][0x3d8], RZ ;  /* 0x0000f60010107a10 */ /* 0x000fca0007f3e0ff */
[----:B------:R-:W-:Y:S01]  /*1ff0*/  IMAD.X R17, RZ, RZ, c[0x0][0x3dc], P1 ;  /* 0x0000f700ff117624 */ /* 0x000fe200008e06ff */
        /* <DEDUP_REMOVED lines=12> */
[----:B--2---:R-:W0:Y:S01]  /*20c0*/  I2F.F64.S16 R2, R2 ;  /* 0x0000000200027312 */ /* 0x004e220000101c00 */
[----:B------:R-:W-:Y:S05]  /*20d0*/  BRA `(.L_x_2401) ;  /* 0x00000e2000007947 */ /* 0x000fea0003800000 */
.L_x_2399:
[----:B------:R-:W2:Y:S02]  /*20e0*/  LDG.E.U8 R2, [R16.64] ;  /* 0x0000002410027981 */ /* 0x000ea4000c1e1100 */
[----:B--2---:R-:W0:Y:S01]  /*20f0*/  I2F.F64.U16 R2, R2 ;  /* 0x0000000200027312 */ /* 0x004e220000101800 */
[----:B------:R-:W-:Y:S05]  /*2100*/  BRA `(.L_x_2401) ;  /* 0x00000df000007947 */ /* 0x000fea0003800000 */
.L_x_2398:
        /* <DEDUP_REMOVED lines=9> */
.L_x_2403:
[----:B------:R-:W2:Y:S02]  /*21a0*/  LDG.E R2, [R16.64] ;  /* 0x0000002410027981 */ /* 0x000ea4000c1e1900 */
[----:B--2---:R-:W0:Y:S01]  /*21b0*/  I2F.F64 R2, R2 ;  /* 0x0000000200027312 */ /* 0x004e220000201c00 */
[----:B------:R-:W-:Y:S05]  /*21c0*/  BRA `(.L_x_2401) ;  /* 0x00000d3000007947 */ /* 0x000fea0003800000 */
.L_x_2402:
[----:B------:R-:W2:Y:S02]  /*21d0*/  LDG.E.U16 R2, [R16.64] ;  /* 0x0000002410027981 */ /* 0x000ea4000c1e1500 */
[----:B--2---:R-:W0:Y:S01]  /*21e0*/  I2F.F64.S16 R2, R2 ;  /* 0x0000000200027312 */ /* 0x004e220000101c00 */
[----:B------:R-:W-:Y:S05]  /*21f0*/  BRA `(.L_x_2401) ;  /* 0x00000d0000007947 */ /* 0x000fea0003800000 */
.L_x_2397:
        /* <DEDUP_REMOVED lines=10> */
.L_x_2405:
[----:B------:R-:W2:Y:S02]  /*22a0*/  LDG.E.U16 R0, [R16.64] ;  /* 0x0000002410007981 */ /* 0x000ea4000c1e1500 */
[----:B--2---:R-:W-:-:S05]  /*22b0*/  HADD2.F32 R0, -RZ, R0.H0_H0 ;  /* 0x20000000ff007230 */ /* 0x004fca0000004100 */
[----:B------:R-:W-:-:S04]  /*22c0*/  FMUL.FTZ R0, R0, 1 ;  /* 0x3f80000000007820 */ /* 0x000fc80000410000 */
[----:B------:R0:W2:Y:S01]  /*22d0*/  F2F.F64.F32 R2, R0 ;  /* 0x0000000000027310 */ /* 0x0000a20000201800 */
[----:B------:R-:W-:Y:S05]  /*22e0*/  BRA `(.L_x_2401) ;  /* 0x00000c1000007947 */ /* 0x000fea0003800000 */
.L_x_2404:
        /* <DEDUP_REMOVED lines=10> */
.L_x_2407:
[----:B------:R-:W2:Y:S02]  /*2390*/  LDG.E.U16 R16, [R16.64] ;  /* 0x0000002410107981 */ /* 0x000ea4000c1e1500 */
[----:B--2---:R-:W-:-:S05]  /*23a0*/  HADD2.F32 R0, -RZ, R16.H0_H0 ;  /* 0x20000010ff007230 */ /* 0x004fca0000004100 */
[----:B------:R-:W-:-:S04]  /*23b0*/  FMUL.FTZ R0, R0, 1 ;  /* 0x3f80000000007820 */ /* 0x000fc80000410000 */
[----:B------:R0:W2:Y:S01]  /*23c0*/  F2F.F64.F32 R2, R0 ;  /* 0x0000000000027310 */ /* 0x0000a20000201800 */
[----:B------:R-:W-:Y:S05]  /*23d0*/  BRA `(.L_x_2401) ;  /* 0x00000b2000007947 */ /* 0x000fea0003800000 */
.L_x_2406:
[----:B------:R0:W5:Y:S01]  /*23e0*/  LDG.E.64 R2, [R16.64] ;  /* 0x0000002410027981 */ /* 0x000162000c1e1b00 */
[----:B------:R-:W-:Y:S05]  /*23f0*/  BRA `(.L_x_2401) ;  /* 0x00000b0000007947 */ /* 0x000fea0003800000 */
.L_x_2396:
        /* <DEDUP_REMOVED lines=9> */
[----:B------:R-:W-:Y:S01]  /*2490*/  HFMA2.MMA R2, -RZ, RZ, 0, 0 ;  /* 0x00000000ff027435 */ /* 0x000fe200000001ff */
[----:B--2---:R-:W-:-:S04]  /*24a0*/  ISETP.NE.AND P0, PT, R16, RZ, PT ;  /* 0x000000ff1000720c */ /* 0x004fc80003f05270 */
[----:B------:R-:W-:Y:S01]  /*24b0*/  FSEL R3, RZ, 1.875, !P0 ;  /* 0x3ff00000ff037808 */ /* 0x000fe20004000000 */
[----:B------:R-:W-:Y:S05]  /*24c0*/  BRA `(.L_x_2401) ;  /* 0x00000a3000007947 */ /* 0x000fea0003800000 */
.L_x_2410:
[----:B------:R0:W5:Y:S01]  /*24d0*/  LDG.E.64 R2, [R16.64] ;  /* 0x0000002410027981 */ /* 0x000162000c1e1b00 */
[----:B------:R-:W-:Y:S05]  /*24e0*/  BRA `(.L_x_2401) ;  /* 0x00000a1000007947 */ /* 0x000fea0003800000 */
.L_x_2409:
[----:B------:R-:W-:-:S13]  /*24f0*/  ISETP.NE.AND P0, PT, R0, 0xf, PT ;  /* 0x0000000f0000780c */ /* 0x000fda0003f05270 */
[----:B------:R-:W-:Y:S05]  /*2500*/  @!P0 BRA `(.L_x_2411) ;  /* 0x0000029000008947 */ /* 0x000fea0003800000 */
[----:B------:R-:W-:-:S13]  /*2510*/  ISETP.NE.AND P0, PT, R0, 0x17, PT ;  /* 0x000000170000780c */ /* 0x000fda0003f05270 */
[----:B------:R-:W-:Y:S05]  /*2520*/  @!P0 BRA `(.L_x_2412) ;  /* 0x0000018000008947 */ /* 0x000fea0003800000 */
[----:B------:R-:W-:-:S13]  /*2530*/  ISETP.NE.AND P0, PT, R0, 0x18, PT ;  /* 0x000000180000780c */ /* 0x000fda0003f05270 */
[----:B------:R-:W-:Y:S05]  /*2540*/  @P0 BRA `(.L_x_2400) ;  /* 0x0000081000000947 */ /* 0x000fea0003800000 */
[----:B------:R-:W2:Y:S01]  /*2550*/  LDG.E.U8 R0, [R16.64] ;  /* 0x0000002410007981 */ /* 0x000ea2000c1e1100 */
[----:B------:R-:W-:Y:S02]  /*2560*/  IMAD.MOV.U32 R6, RZ, RZ, -0x800000 ;  /* 0xff800000ff067424 */ /* 0x000fe400078e00ff */
        /* <DEDUP_REMOVED lines=16> */
[----:B------:R-:W-:-:S05]  /*2670*/  LOP3.LUT R3, R3, 0x80000000, R0, 0xf8, !PT ;  /* 0x8000000003037812 */ /* 0x000fca00078ef800 */
[----:B------:R-:W-:-:S06]  /*2680*/  FMUL.FTZ R3, R3, 1 ;  /* 0x3f80000003037820 */ /* 0x000fcc0000410000 */
[----:B------:R-:W0:Y:S01]  /*2690*/  F2F.F64.F32 R2, R3 ;  /* 0x0000000300027310 */ /* 0x000e220000201800 */
[----:B------:R-:W-:Y:S05]  /*26a0*/  BRA `(.L_x_2401) ;  /* 0x0000085000007947 */ /* 0x000fea0003800000 */
.L_x_2412:
[----:B------:R-:W2:Y:S02]  /*26b0*/  LDG.E.U8 R3, [R16.64] ;  /* 0x0000002410037981 */ /* 0x000ea4000c1e1100 */
[----:B--2---:R-:W-:-:S04]  /*26c0*/  SHF.L.U32 R0, R3, 0x19, RZ ;  /* 0x0000001903007819 */ /* 0x004fc800000006ff */
[----:B------:R-:W-:-:S13]  /*26d0*/  ISETP.GE.U32.AND P0, PT, R0, 0x8000000, PT ;  /* 0x080000000000780c */ /* 0x000fda0003f06070 */
[C---:B------:R-:W-:Y:S02]  /*26e0*/  @!P0 IMAD.SHL.U32 R0, R3.reuse, 0x100, RZ ;  /* 0x0000010003008824 */ /* 0x040fe400078e00ff */
[C---:B------:R-:W-:Y:S01]  /*26f0*/  @P0 IMAD.SHL.U32 R2, R3.reuse, 0x200000, RZ ;  /* 0x0020000003020824 */ /* 0x040fe200078e00ff */
[----:B------:R-:W-:Y:S02]  /*2700*/  SHF.L.U32 R3, R3, 0x18, RZ ;  /* 0x0000001803037819 */ /* 0x000fe400000006ff */
[----:B------:R-:W-:Y:S02]  /*2710*/  @!P0 LOP3.LUT R0, R0, 0x7f00, RZ, 0xc0, !PT ;  /* 0x00007f0000008812 */ /* 0x000fe400078ec0ff */
[----:B------:R-:W-:Y:S02]  /*2720*/  @P0 LOP3.LUT R2, R2, 0x70000000, RZ, 0xfc, !PT ;  /* 0x7000000002020812 */ /* 0x000fe400078efcff */
[----:B------:R-:W-:-:S03]  /*2730*/  @!P0 LOP3.LUT R0, R0, 0x3f000000, RZ, 0xfc, !PT ;  /* 0x3f00000000008812 */ /* 0x000fc600078efcff */
[----:B------:R-:W-:Y:S02]  /*2740*/  @P0 FMUL.FTZ R2, R2, 1.9259299443872358531e-34 ;  /* 0x0780000002020820 */ /* 0x000fe40000410000 */
[----:B------:R-:W-:-:S05]  /*2750*/  @!P0 FADD.FTZ R2, R0, -0.5 ;  /* 0xbf00000000028421 */ /* 0x000fca0000010000 */
[----:B------:R-:W-:-:S05]  /*2760*/  LOP3.LUT R2, R2, 0x80000000, R3, 0xf8, !PT ;  /* 0x8000000002027812 */ /* 0x000fca00078ef803 */
[----:B------:R-:W-:-:S06]  /*2770*/  FMUL.FTZ R2, R2, 1 ;  /* 0x3f80000002027820 */ /* 0x000fcc0000410000 */
[----:B------:R-:W0:Y:S01]  /*2780*/  F2F.F64.F32 R2, R2 ;  /* 0x0000000200027310 */ /* 0x000e220000201800 */
[----:B------:R-:W-:Y:S05]  /*2790*/  BRA `(.L_x_2401) ;  /* 0x0000076000007947 */ /* 0x000fea0003800000 */
.L_x_2411:
[----:B------:R-:W2:Y:S02]  /*27a0*/  LDG.E.U16 R0, [R16.64] ;  /* 0x0000002410007981 */ /* 0x000ea4000c1e1500 */
[----:B--2---:R-:W-:-:S05]  /*27b0*/  PRMT R0, RZ, 0x5410, R0 ;  /* 0x00005410ff007816 */ /* 0x004fca0000000000 */
[----:B------:R-:W-:-:S04]  /*27c0*/  FMUL.FTZ R0, R0, 1 ;  /* 0x3f80000000007820 */ /* 0x000fc80000410000 */
[----:B------:R0:W2:Y:S01]  /*27d0*/  F2F.F64.F32 R2, R0 ;  /* 0x0000000000027310 */ /* 0x0000a20000201800 */
[----:B------:R-:W-:Y:S05]  /*27e0*/  BRA `(.L_x_2401) ;  /* 0x0000071000007947 */ /* 0x000fea0003800000 */
.L_x_2408:
        /* <DEDUP_REMOVED lines=9> */
[----:B--2---:R-:W0:Y:S01]  /*2880*/  I2F.F64.U16 R2, R2 ;  /* 0x0000000200027312 */ /* 0x004e220000101800 */
[----:B------:R-:W-:Y:S05]  /*2890*/  BRA `(.L_x_2401) ;  /* 0x0000066000007947 */ /* 0x000fea0003800000 */
.L_x_2415:
        /* <DEDUP_REMOVED lines=21> */
.L_x_2419:
[----:B------:R-:W-:Y:S05]  /*29f0*/  BSYNC B1 ;  /* 0x0000000000017941 */ /* 0x000fea0003800000 */
.L_x_2418:
[----:B------:R-:W-:Y:S01]  /*2a00*/  LEA R3, R0, 0x3b800000, 0x17 ;  /* 0x3b80000000037811 */ /* 0x000fe200078eb8ff */
[----:B------:R-:W-:-:S05]  /*2a10*/  IMAD.SHL.U32 R0, R2, 0x100000, RZ ;  /* 0x0010000002007824 */ /* 0x000fca00078e00ff */
[----:B------:R-:W-:Y:S02]  /*2a20*/  LOP3.LUT R0, R3, R0, R4, 0xfe, !PT ;  /* 0x0000000003007212 */ /* 0x000fe400078efe04 */
.L_x_2417:
[----:B------:R-:W-:Y:S05]  /*2a30*/  BSYNC B0 ;  /* 0x0000000000007941 */ /* 0x000fea0003800000 */
.L_x_2416:
[----:B------:R-:W-:-:S04]  /*2a40*/  FMUL.FTZ R0, R0, 1 ;  /* 0x3f80000000007820 */ /* 0x000fc80000410000 */
[----:B------:R0:W2:Y:S01]  /*2a50*/  F2F.F64.F32 R2, R0 ;  /* 0x0000000000027310 */ /* 0x0000a20000201800 */
[----:B------:R-:W-:Y:S05]  /*2a60*/  BRA `(.L_x_2401) ;  /* 0x0000049000007947 */ /* 0x000fea0003800000 */
.L_x_2414:
[----:B------:R-:W2:Y:S01]  /*2a70*/  LDG.E.U8 R2, [R16.64] ;  /* 0x0000002410027981 */ /* 0x000ea2000c1e1100 */
[----:B------:R-:W-:Y:S01]  /*2a80*/  BSSY B0, `(.L_x_2420) ;  /* 0x0000018000007945 */ /* 0x000fe20003800000 */
        /* <DEDUP_REMOVED lines=19> */
.L_x_2423:
[----:B------:R-:W-:Y:S05]  /*2bc0*/  BSYNC B1 ;  /* 0x0000000000017941 */ /* 0x000fea0003800000 */
.L_x_2422:
[----:B------:R-:W-:Y:S01]  /*2bd0*/  LEA R3, R0, 0x37800000, 0x17 ;  /* 0x3780000000037811 */ /* 0x000fe200078eb8ff */
[----:B------:R-:W-:-:S05]  /*2be0*/  IMAD.SHL.U32 R0, R2, 0x200000, RZ ;  /* 0x0020000002007824 */ /* 0x000fca00078e00ff */
[----:B------:R-:W-:Y:S02]  /*2bf0*/  LOP3.LUT R0, R3, R0, R4, 0xfe, !PT ;  /* 0x0000000003007212 */ /* 0x000fe400078efe04 */
.L_x_2421:
[----:B------:R-:W-:Y:S05]  /*2c00*/  BSYNC B0 ;  /* 0x0000000000007941 */ /* 0x000fea0003800000 */
.L_x_2420:
[----:B------:R-:W-:-:S04]  /*2c10*/  FMUL.FTZ R0, R0, 1 ;  /* 0x3f80000000007820 */ /* 0x000fc80000410000 */
[----:B------:R0:W2:Y:S01]  /*2c20*/  F2F.F64.F32 R2, R0 ;  /* 0x0000000000027310 */ /* 0x0000a20000201800 */
[----:B------:R-:W-:Y:S05]  /*2c30*/  BRA `(.L_x_2401) ;  /* 0x000002c000007947 */ /* 0x000fea0003800000 */
.L_x_2413:
        /* <DEDUP_REMOVED lines=8> */
[----:B------:R-:W-:Y:S01]  /*2cc0*/  HFMA2.MMA R0, -RZ, RZ, 3.814697265625e-06, 0 ;  /* 0x00400000ff007435 */ /* 0x000fe200000001ff */
[----:B--2---:R-:W-:-:S13]  /*2cd0*/  ISETP.NE.AND P0, PT, R16, RZ, PT ;  /* 0x000000ff1000720c */ /* 0x004fda0003f05270 */
[----:B------:R-:W-:Y:S05]  /*2ce0*/  @!P0 BRA `(.L_x_2427) ;  /* 0x0000003000008947 */ /* 0x000fea0003800000 */
[----:B------:R-:W-:-:S13]  /*2cf0*/  ISETP.NE.AND P0, PT, R16, 0xff, PT ;  /* 0x000000ff1000780c */ /* 0x000fda0003f05270 */
[----:B------:R-:W-:Y:S02]  /*2d00*/  @!P0 IMAD.MOV.U32 R0, RZ, RZ, 0x7f800001 ;  /* 0x7f800001ff008424 */ /* 0x000fe400078e00ff */
[----:B------:R-:W-:Y:S02]  /*2d10*/  @P0 IMAD.SHL.U32 R0, R16, 0x800000, RZ ;  /* 0x0080000010000824 */ /* 0x000fe400078e00ff */
.L_x_2427:
[----:B------:R-:W-:Y:S05]  /*2d20*/  BSYNC B0 ;  /* 0x0000000000007941 */ /* 0x000fea0003800000 */
.L_x_2426:
[----:B------:R-:W-:-:S04]  /*2d30*/  FMUL.FTZ R0, R0, 1 ;  /* 0x3f80000000007820 */ /* 0x000fc80000410000 */
[----:B------:R0:W2:Y:S01]  /*2d40*/  F2F.F64.F32 R2, R0 ;  /* 0x0000000000027310 */ /* 0x0000a20000201800 */
[----:B------:R-:W-:Y:S05]  /*2d50*/  BRA `(.L_x_2401) ;  /* 0x000001a000007947 */ /* 0x000fea0003800000 */
.L_x_2400:
[----:B------:R-:W-:Y:S01]  /*2d60*/  MOV R0, 0x0 ;  /* 0x0000000000007802 */ /* 0x000fe20000000f00 */
[----:B------:R-:W-:Y:S01]  /*2d70*/  IMAD.MOV.U32 R5, RZ, RZ, c[0x4][0x10c] ;  /* 0x01004300ff057624 */ /* 0x000fe200078e00ff */
[----:B------:R-:W-:Y:S01]  /*2d80*/  MOV R4, c[0x4][0x108] ;  /* 0x0100420000047a02 */ /* 0x000fe20000000f00 */
[----:B------:R-:W-:Y:S01]  /*2d90*/  IMAD.MOV.U32 R6, RZ, RZ, c[0x4][0x110] ;  /* 0x01004400ff067624 */ /* 0x000fe200078e00ff */
[----:B------:R0:W2:Y:S01]  /*2da0*/  LDC.64 R2, c[0x4][R0] ;  /* 0x0100000000027b82 */ /* 0x0000a20000000a00 */
[----:B------:R-:W-:Y:S01]  /*2db0*/  MOV R7, c[0x4][0x114] ;  /* 0x0100450000077a02 */ /* 0x000fe20000000f00 */
[----:B------:R-:W-:Y:S01]  /*2dc0*/  IMAD.MOV.U32 R8, RZ, RZ, 0x4e ;  /* 0x0000004eff087424 */ /* 0x000fe200078e00ff */
[----:B------:R-:W-:Y:S01]  /*2dd0*/  MOV R11, c[0x4][0xc] ;  /* 0x01000300000b7a02 */ /* 0x000fe20000000f00 */
[----:B------:R-:W-:Y:S02]  /*2de0*/  IMAD.MOV.U32 R10, RZ, RZ, c[0x4][0x8] ;  /* 0x01000200ff0a7624 */ /* 0x000fe400078e00ff */
[----:B------:R-:W-:-:S02]  /*2df0*/  IMAD.MOV.U32 R12, RZ, RZ, 0x1 ;  /* 0x00000001ff0c7424 */ /* 0x000fc400078e00ff */
        /* <DEDUP_REMOVED lines=8> */
[----:B-12--5:R-:W-:Y:S05]  /*2e80*/  CALL.ABS.NOINC R2 ;  /* 0x0000000002007343 */ /* 0x026fea0003c00000 */
[----:B------:R-:W-:Y:S01]  /*2e90*/  CS2R R2, SRZ ;  /* 0x0000000000027805 */ /* 0x000fe2000001ff00 */
[----:B------:R-:W-:Y:S05]  /*2ea0*/  BRA `(.L_x_2401) ;  /* 0x0000005000007947 */ /* 0x000fea0003800000 */
.L_x_2425:
[----:B------:R-:W2:Y:S02]  /*2eb0*/  LDG.E.64 R2, [R16.64] ;  /* 0x0000002410027981 */ /* 0x000ea4000c1e1b00 */
[----:B--2---:R-:W0:Y:S01]  /*2ec0*/  I2F.F64.U64 R2, R2 ;  /* 0x0000000200027312 */ /* 0x004e220000301800 */
[----:B------:R-:W-:Y:S05]  /*2ed0*/  BRA `(.L_x_2401) ;  /* 0x0000002000007947 */ /* 0x000fea0003800000 */
.L_x_2424:
[----:B------:R-:W2:Y:S02]  /*2ee0*/  LDG.E R2, [R16.64] ;  /* 0x0000002410027981 */ /* 0x000ea4000c1e1900 */
[----:B--2---:R-:W0:Y:S02]  /*2ef0*/  I2F.F64.U32 R2, R2 ;  /* 0x0000000200027312 */ /* 0x004e240000201800 */
.L_x_2401:
[----:B------:R-:W-:Y:S02]  /*2f00*/  ULDC.U8 UR4, c[0x0][0x3e0] ;  /* 0x0000f80000047ab9 */ /* 0x000fe40000000000 */
[----:B------:R-:W-:-:S13]  /*2f10*/  ISETP.NE.AND P0, PT, RZ, UR4, PT ;  /* 0x00000004ff007c0c */ /* 0x000fda000bf05270 */
[----:B------:R-:W-:Y:S05]  /*2f20*/  @!P0 BRA `(.L_x_2428) ;  /* 0x0000003000008947 */ /* 0x000fea0003800000 */
[----:B------:R-:W-:Y:S02]  /*2f30*/  MOV R84, 0x2f50 ;  /* 0x00002f5000547802 */ /* 0x000fe40000000f00 */
[----:B012--5:R-:W-:Y:S05]  /*2f40*/  CALL.REL.NOINC `($_ZN2at6native18elementwise_kernelILi128ELi4EZNS0_15gpu_kernel_implIN48_GLOBAL__N__08322988_15_IGammaKernel_cu_cb51a28d10CalcIgammaIdEEEEvRNS_18TensorIteratorBaseERKT_EUliE_EEviT1_$_ZN46_INTERNAL_08322988_15_IGammaKernel_cu_cb51a28d48_GLOBAL__N__08322988_15_IGammaKernel_cu_cb51a28d12calc_igammacIdEET_S2_S2_) ;  /* 0x00026e9000007944 */ /* 0x027fea0003c00000 */
[----:B------:R-:W-:Y:S05]  /*2f50*/  BRA `(.L_x_2429) ;  /* 0x0000002000007947 */ /* 0x000fea0003800000 */
.L_x_2428:
[----:B------:R-:W-:Y:S02]  /*2f60*/  MOV R86, 0x2f80 ;  /* 0x00002f8000567802 */ /* 0x000fe40000000f00 */
[----:B012--5:R-:W-:Y:S05]  /*2f70*/  CALL.REL.NOINC `($_ZN2at6native18elementwise_kernelILi128ELi4EZNS0_15gpu_kernel_implIN48_GLOBAL__N__08322988_15_IGammaKernel_cu_cb51a28d10CalcIgammaIdEEEEvRNS_18TensorIteratorBaseERKT_EUliE_EEviT1_$_ZN46_INTERNAL_08322988_15_IGammaKernel_cu_cb51a28d48_GLOBAL__N__08322988_15_IGammaKernel_cu_cb51a28d11calc_igammaIdEET_S2_S2_) ;  /* 0x0000cdb000007944 */ /* 0x027fea0003c00000 */
.L_x_2429:
        /* <DEDUP_REMOVED lines=12> */
[----:B------:R-:W0:Y:S02]  /*3040*/  F2I.F64.TRUNC R5, R4 ;  /* 0x0000000400057311 */ /* 0x000e24000030d100 */
[----:B0-----:R0:W-:Y:S01]  /*3050*/  STG.E.U8 [R82.64], R5 ;  /* 0x0000000552007986 */ /* 0x0011e2000c101124 */
[----:B------:R-:W-:Y:S05]  /*3060*/  BRA `(.L_x_2435) ;  /* 0x00000f1000007947 */ /* 0x000fea0003800000 */
.L_x_2433:
[----:B------:R-:W0:Y:S02]  /*3070*/  F2I.S64.F64.TRUNC R4, R4 ;  /* 0x0000000400047311 */ /* 0x000e24000030d900 */
[----:B0-----:R-:W-:-:S05]  /*3080*/  MOV R3, R4 ;  /* 0x0000000400037202 */ /* 0x001fca0000000f00 */
[----:B------:R0:W-:Y:S01]  /*3090*/  STG.E.U8 [R82.64], R3 ;  /* 0x0000000352007986 */ /* 0x0001e2000c101124 */
[----:B------:R-:W-:Y:S05]  /*30a0*/  BRA `(.L_x_2435) ;  /* 0x00000ed000007947 */ /* 0x000fea0003800000 */
.L_x_2432:
[----:B------:R-:W-:-:S13]  /*30b0*/  ISETP.NE.AND P0, PT, R0, 0x2, PT ;  /* 0x000000020000780c */ /* 0x000fda0003f05270 */
[----:B------:R-:W-:Y:S05]  /*30c0*/  @!P0 BRA `(.L_x_2436) ;  /* 0x000000a000008947 */ /* 0x000fea0003800000 */
[----:B------:R-:W-:-:S13]  /*30d0*/  ISETP.NE.AND P0, PT, R0, 0x3, PT ;  /* 0x000000030000780c */ /* 0x000fda0003f05270 */
[----:B------:R-:W-:Y:S05]  /*30e0*/  @!P0 BRA `(.L_x_2437) ;  /* 0x0000005000008947 */ /* 0x000fea0003800000 */
[----:B------:R-:W-:-:S13]  /*30f0*/  ISETP.NE.AND P0, PT, R0, 0x4, PT ;  /* 0x000000040000780c */ /* 0x000fda0003f05270 */
[----:B------:R-:W-:Y:S05]  /*3100*/  @P0 BRA `(.L_x_2434) ;  /* 0x00000ce000000947 */ /* 0x000fea0003800000 */
[----:B------:R-:W0:Y:S02]  /*3110*/  F2I.S64.F64.TRUNC R4, R4 ;  /* 0x0000000400047311 */ /* 0x000e24000030d900 */
[----:B0-----:R0:W-:Y:S01]  /*3120*/  STG.E.64 [R82.64], R4 ;  /* 0x0000000452007986 */ /* 0x0011e2000c101b24 */
[----:B------:R-:W-:Y:S05]  /*3130*/  BRA `(.L_x_2435) ;  /* 0x00000e4000007947 */ /* 0x000fea0003800000 */
.L_x_2437:
[----:B------:R-:W0:Y:S02]  /*3140*/  F2I.F64.TRUNC R5, R4 ;  /* 0x0000000400057311 */ /* 0x000e24000030d100 */
[----:B0-----:R0:W-:Y:S01]  /*3150*/  STG.E [R82.64], R5 ;  /* 0x0000000552007986 */ /* 0x0011e2000c101924 */
[----:B------:R-:W-:Y:S05]  /*3160*/  BRA `(.L_x_2435) ;  /* 0x00000e1000007947 */ /* 0x000fea0003800000 */
.L_x_2436:
[----:B------:R-:W0:Y:S02]  /*3170*/  F2I.F64.TRUNC R5, R4 ;  /* 0x0000000400057311 */ /* 0x000e24000030d100 */
[----:B0-----:R0:W-:Y:S01]  /*3180*/  STG.E.U16 [R82.64], R5 ;  /* 0x0000000552007986 */ /* 0x0011e2000c101524 */
[----:B------:R-:W-:Y:S05]  /*3190*/  BRA `(.L_x_2435) ;  /* 0x00000de000007947 */ /* 0x000fea0003800000 */
.L_x_2431:
[----:B------:R-:W-:-:S13]  /*31a0*/  ISETP.GT.AND P0, PT, R0, 0x6, PT ;  /* 0x000000060000780c */ /* 0x000fda0003f04270 */
[----:B------:R-:W-:Y:S05]  /*31b0*/  @P0 BRA `(.L_x_2438) ;  /* 0x000000f000000947 */ /* 0x000fea0003800000 */
[----:B------:R-:W-:-:S13]  /*31c0*/  ISETP.NE.AND P0, PT, R0, 0x5, PT ;  /* 0x000000050000780c */ /* 0x000fda0003f05270 */
[----:B------:R-:W-:Y:S05]  /*31d0*/  @!P0 BRA `(.L_x_2439) ;  /* 0x0000007000008947 */ /* 0x000fea0003800000 */
[----:B------:R-:W-:-:S13]  /*31e0*/  ISETP.NE.AND P0, PT, R0, 0x6, PT ;  /* 0x000000060000780c */ /* 0x000fda0003f05270 */
[----:B------:R-:W-:Y:S05]  /*31f0*/  @P0 BRA `(.L_x_2434) ;  /* 0x00000bf000000947 */ /* 0x000fea0003800000 */
[----:B------:R-:W0:Y:S01]  /*3200*/  F2F.F32.F64 R3, R4 ;  /* 0x0000000400037310 */ /* 0x000e220000301000 */
[----:B------:R-:W0:-:S14]  /*3210*/  DSETP.GEU.AND P0, PT, |R4|, c[0x2][0x0], PT ;  /* 0x008000000400762a */ /* 0x000e1c0003f0e200 */
[----:B0-----:R-:W-:-:S05]  /*3220*/  @!P0 FMUL R3, R3, 1.175494350822287508e-38 ;  /* 0x0080000003038820 */ /* 0x001fca0000400000 */
[----:B------:R0:W-:Y:S01]  /*3230*/  STG.E [R82.64], R3 ;  /* 0x0000000352007986 */ /* 0x0001e2000c101924 */
[----:B------:R-:W-:Y:S05]  /*3240*/  BRA `(.L_x_2435) ;  /* 0x00000d3000007947 */ /* 0x000fea0003800000 */
.L_x_2439:
[----:B------:R-:W0:Y:S01]  /*3250*/  F2F.F32.F64 R0, R4 ;  /* 0x0000000400007310 */ /* 0x000e220000301000 */
[----:B------:R-:W0:-:S14]  /*3260*/  DSETP.GEU.AND P0, PT, |R4|, c[0x2][0x0], PT ;  /* 0x008000000400762a */ /* 0x000e1c0003f0e200 */
[----:B0-----:R-:W-:-:S05]  /*3270*/  @!P0 FMUL R0, R0, 1.175494350822287508e-38 ;  /* 0x0080000000008820 */ /* 0x001fca0000400000 */
[----:B------:R-:W-:-:S05]  /*3280*/  F2FP.PACK_AB R0, RZ, R0 ;  /* 0x00000000ff00723e */ /* 0x000fca00000000ff */
[----:B------:R0:W-:Y:S01]  /*3290*/  STG.E.U16 [R82.64], R0 ;  /* 0x0000000052007986 */ /* 0x0001e2000c101524 */
[----:B------:R-:W-:Y:S05]  /*32a0*/  BRA `(.L_x_2435) ;  /* 0x00000cd000007947 */ /* 0x000fea0003800000 */
.L_x_2438:
[----:B------:R-:W-:-:S13]  /*32b0*/  ISETP.NE.AND P0, PT, R0, 0x7, PT ;  /* 0x000000070000780c */ /* 0x000fda0003f05270 */
[----:B------:R-:W-:Y:S05]  /*32c0*/  @!P0 BRA `(.L_x_2440) ;  /* 0x0000011000008947 */ /* 0x000fea0003800000 */
[----:B------:R-:W-:-:S13]  /*32d0*/  ISETP.NE.AND P0, PT, R0, 0x8, PT ;  /* 0x000000080000780c */ /* 0x000fda0003f05270 */
[----:B------:R-:W-:Y:S05]  /*32e0*/  @!P0 BRA `(.L_x_2441) ;  /* 0x0000008000008947 */ /* 0x000fea0003800000 */
[----:B------:R-:W-:-:S13]  /*32f0*/  ISETP.NE.AND P0, PT, R0, 0x9, PT ;  /* 0x000000090000780c */ /* 0x000fda0003f05270 */
[----:B------:R-:W-:Y:S05]  /*3300*/  @P0 BRA `(.L_x_2434) ;  /* 0x00000ae000000947 */ /* 0x000fea0003800000 */
[----:B------:R-:W0:Y:S01]  /*3310*/  F2F.F32.F64 R2, R4 ;  /* 0x0000000400027310 */ /* 0x000e220000301000 */
[----:B------:R-:W0:Y:S01]  /*3320*/  DSETP.GEU.AND P0, PT, |R4|, c[0x2][0x0], PT ;  /* 0x008000000400762a */ /* 0x000e220003f0e200 */
[----:B------:R-:W-:-:S13]  /*3330*/  IMAD.MOV.U32 R3, RZ, RZ, RZ ;  /* 0x000000ffff037224 */ /* 0x000fda00078e00ff */
[----:B0-----:R-:W-:-:S05]  /*3340*/  @!P0 FMUL R2, R2, 1.175494350822287508e-38 ;  /* 0x0080000002028820 */ /* 0x001fca0000400000 */
[----:B------:R0:W-:Y:S01]  /*3350*/  STG.E.64 [R82.64], R2 ;  /* 0x0000000252007986 */ /* 0x0001e2000c101b24 */
[----:B------:R-:W-:Y:S05]  /*3360*/  BRA `(.L_x_2435) ;  /* 0x00000c1000007947 */ /* 0x000fea0003800000 */
.L_x_2441:
[----:B------:R-:W0:Y:S01]  /*3370*/  F2F.F32.F64 R0, R4 ;  /* 0x0000000400007310 */ /* 0x000e220000301000 */
[----:B------:R-:W0:-:S14]  /*3380*/  DSETP.GEU.AND P0, PT, |R4|, c[0x2][0x0], PT ;  /* 0x008000000400762a */ /* 0x000e1c0003f0e200 */
[----:B0-----:R-:W-:-:S05]  /*3390*/  @!P0 FMUL R0, R0, 1.175494350822287508e-38 ;  /* 0x0080000000008820 */ /* 0x001fca0000400000 */
[----:B------:R-:W-:-:S04]  /*33a0*/  F2FP.PACK_AB R3, RZ, R0 ;  /* 0x00000000ff03723e */ /* 0x000fc800000000ff */
[----:B------:R-:W-:-:S05]  /*33b0*/  PRMT R3, R3, 0x5410, RZ ;  /* 0x0000541003037816 */ /* 0x000fca00000000ff */
[----:B------:R0:W-:Y:S01]  /*33c0*/  STG.E [R82.64], R3 ;  /* 0x0000000352007986 */ /* 0x0001e2000c101924 */
[----:B------:R-:W-:Y:S05]  /*33d0*/  BRA `(.L_x_2435) ;  /* 0x00000ba000007947 */ /* 0x000fea0003800000 */
.L_x_2440:
[----:B------:R0:W-:Y:S01]  /*33e0*/  STG.E.64 [R82.64], R4 ;  /* 0x0000000452007986 */ /* 0x0001e2000c101b24 */
[----:B------:R-:W-:Y:S05]  /*33f0*/  BRA `(.L_x_2435) ;  /* 0x00000b8000007947 */ /* 0x000fea0003800000 */
.L_x_2430:
        /* <DEDUP_REMOVED lines=8> */
[----:B------:R-:W0:-:S06]  /*3480*/  DSETP.NEU.AND P0, PT, R4, RZ, PT ;  /* 0x000000ff0400722a */ /* 0x000e0c0003f0d000 */
[----:B0-----:R-:W-:-:S05]  /*3490*/  SEL R3, RZ, 0x1, !P0 ;  /* 0x00000001ff037807 */ /* 0x001fca0004000000 */
[----:B------:R0:W-:Y:S01]  /*34a0*/  STG.E.U8 [R82.64], R3 ;  /* 0x0000000352007986 */ /* 0x0001e2000c101124 */
[----:B------:R-:W-:Y:S05]  /*34b0*/  BRA `(.L_x_2435) ;  /* 0x00000ac000007947 */ /* 0x000fea0003800000 */
.L_x_2444:
[----:B------:R-:W-:-:S05]  /*34c0*/  CS2R R6, SRZ ;  /* 0x0000000000067805 */ /* 0x000fca000001ff00 */
[----:B------:R0:W-:Y:S01]  /*34d0*/  STG.E.128 [R82.64], R4 ;  /* 0x0000000452007986 */ /* 0x0001e2000c101d24 */
[----:B------:R-:W-:Y:S05]  /*34e0*/  BRA `(.L_x_2435) ;  /* 0x00000a9000007947 */ /* 0x000fea0003800000 */
.L_x_2443:
        /* <DEDUP_REMOVED lines=8> */
[----:B------:R-:W-:-:S13]  /*3570*/  BSSY B0, `(.L_x_2447) ;  /* 0x000000f000007945 */ /* 0x000fda0003800000 */
[----:B0-----:R-:W-:-:S05]  /*3580*/  @!P0 FMUL R7, R7, 1.175494350822287508e-38 ;  /* 0x0080000007078820 */ /* 0x001fca0000400000 */
[C---:B------:R-:W-:Y:S02]  /*3590*/  LOP3.LUT R2, R7.reuse, 0x7fffffff, RZ, 0xc0, !PT ;  /* 0x7fffffff07027812 */ /* 0x040fe400078ec0ff */
        /* <DEDUP_REMOVED lines=12> */
.L_x_2448:
[----:B------:R-:W-:Y:S05]  /*3660*/  BSYNC B0 ;  /* 0x0000000000007941 */ /* 0x000fea0003800000 */
.L_x_2447:
[----:B------:R-:W-:-:S05]  /*3670*/  LOP3.LUT R3, R0, R3, RZ, 0xfc, !PT ;  /* 0x0000000300037212 */ /* 0x000fca00078efcff */
[----:B------:R0:W-:Y:S01]  /*3680*/  STG.E.U8 [R82.64], R3 ;  /* 0x0000000352007986 */ /* 0x0001e2000c101124 */
[----:B------:R-:W-:Y:S05]  /*3690*/  BRA `(.L_x_2435) ;  /* 0x000008e000007947 */ /* 0x000fea0003800000 */
.L_x_2446:
[----:B------:R-:W0:Y:S01]  /*36a0*/  F2F.F32.F64 R3, R4 ;  /* 0x0000000400037310 */ /* 0x000e220000301000 */
[----:B------:R-:W0:Y:S01]  /*36b0*/  DSETP.GEU.AND P0, PT, |R4|, c[0x2][0x0], PT ;  /* 0x008000000400762a */ /* 0x000e220003f0e200 */
[----:B------:R-:W-:-:S13]  /*36c0*/  BSSY B0, `(.L_x_2449) ;  /* 0x0000010000007945 */ /* 0x000fda0003800000 */
[----:B0-----:R-:W-:-:S05]  /*36d0*/  @!P0 FMUL R3, R3, 1.175494350822287508e-38 ;  /* 0x0080000003038820 */ /* 0x001fca0000400000 */
[----:B------:R-:W-:-:S04]  /*36e0*/  LOP3.LUT R2, R3, 0x7fffffff, RZ, 0xc0, !PT ;  /* 0x7fffffff03027812 */ /* 0x000fc800078ec0ff */
        /* <DEDUP_REMOVED lines=10> */
.L_x_2450:
[----:B------:R-:W-:Y:S02]  /*3790*/  ISETP.GT.U32.AND P0, PT, R2, 0x7f800000, PT ;  /* 0x7f8000000200780c */ /* 0x000fe40003f04070 */
[----:B------:R-:W-:-:S04]  /*37a0*/  MOV R0, 0x7f ;  /* 0x0000007f00007802 */ /* 0x000fc80000000f00 */
[----:B------:R-:W-:Y:S02]  /*37b0*/  SEL R0, R0, 0x7c, P0 ;  /* 0x0000007c00007807 */ /* 0x000fe40000000000 */
.L_x_2451:
[----:B------:R-:W-:Y:S05]  /*37c0*/  BSYNC B0 ;  /* 0x0000000000007941 */ /* 0x000fea0003800000 */
.L_x_2449:
[----:B------:R-:W-:-:S04]  /*37d0*/  LOP3.LUT R2, R3, 0x80000000, RZ, 0xc0, !PT ;  /* 0x8000000003027812 */ /* 0x000fc800078ec0ff */
[----:B------:R-:W-:-:S04]  /*37e0*/  SHF.R.U32.HI R3, RZ, 0x18, R2 ;  /* 0x00000018ff037819 */ /* 0x000fc80000011602 */
[----:B------:R-:W-:-:S05]  /*37f0*/  LOP3.LUT R3, R0, R3, RZ, 0xfc, !PT ;  /* 0x0000000300037212 */ /* 0x000fca00078efcff */
[----:B------:R0:W-:Y:S01]  /*3800*/  STG.E.U8 [R82.64], R3 ;  /* 0x0000000352007986 */ /* 0x0001e2000c101124 */
[----:B------:R-:W-:Y:S05]  /*3810*/  BRA `(.L_x_2435) ;  /* 0x0000076000007947 */ /* 0x000fea0003800000 */
.L_x_2445:
[----:B------:R-:W0:Y:S01]  /*3820*/  F2F.F32.F64 R0, R4 ;  /* 0x0000000400007310 */ /* 0x000e220000301000 */
[----:B------:R-:W0:-:S14]  /*3830*/  DSETP.GEU.AND P0, PT, |R4|, c[0x2][0x0], PT ;  /* 0x008000000400762a */ /* 0x000e1c0003f0e200 */
[----:B0-----:R-:W-:-:S05]  /*3840*/  @!P0 FMUL R0, R0, 1.175494350822287508e-38 ;  /* 0x0080000000008820 */ /* 0x001fca0000400000 */
[----:B------:R-:W-:-:S05]  /*3850*/  F2FP.BF16.PACK_AB R0, RZ, R0 ;  /* 0x00000000ff00723e */ /* 0x000fca00000010ff */
[----:B------:R0:W-:Y:S01]  /*3860*/  STG.E.U16 [R82.64], R0 ;  /* 0x0000000052007986 */ /* 0x0001e2000c101524 */
[----:B------:R-:W-:Y:S05]  /*3870*/  BRA `(.L_x_2435) ;  /* 0x0000070000007947 */ /* 0x000fea0003800000 */
.L_x_2442:
        /* <DEDUP_REMOVED lines=8> */
[----:B------:R-:W0:Y:S02]  /*3900*/  F2I.U32.F64.TRUNC R5, R4 ;  /* 0x0000000400057311 */ /* 0x000e24000030d000 */
[----:B0-----:R0:W-:Y:S01]  /*3910*/  STG.E.U16 [R82.64], R5 ;  /* 0x0000000552007986 */ /* 0x0011e2000c101524 */
[----:B------:R-:W-:Y:S05]  /*3920*/  BRA `(.L_x_2435) ;  /* 0x0000065000007947 */ /* 0x000fea0003800000 */
.L_x_2454:
[----:B------:R-:W0:Y:S01]  /*3930*/  F2F.F32.F64 R3, R4 ;  /* 0x0000000400037310 */ /* 0x000e220000301000 */
[----:B------:R-:W0:Y:S01]  /*3940*/  DSETP.GEU.AND P0, PT, |R4|, c[0x2][0x0], PT ;  /* 0x008000000400762a */ /* 0x000e220003f0e200 */
[----:B------:R-:W-:Y:S01]  /*3950*/  BSSY B0, `(.L_x_2455) ;  /* 0x0000015000007945 */ /* 0x000fe20003800000 */
[----:B------:R-:W-:-:S12]  /*3960*/  IMAD.MOV.U32 R41, RZ, RZ, 0x80 ;  /* 0x00000080ff297424 */ /* 0x000fd800078e00ff */
[----:B0-----:R-:W-:-:S05]  /*3970*/  @!P0 FMUL R3, R3, 1.175494350822287508e-38 ;  /* 0x0080000003038820 */ /* 0x001fca0000400000 */
[----:B------:R-:W-:-:S04]  /*3980*/  LOP3.LUT R2, R3, 0x7fffffff, RZ, 0xc0, !PT ;  /* 0x7fffffff03027812 */ /* 0x000fc800078ec0ff */
        /* <DEDUP_REMOVED lines=13> */
.L_x_2457:
[----:B------:R-:W-:-:S04]  /*3a60*/  LOP3.LUT R2, R3, 0x80000000, RZ, 0xc0, !PT ;  /* 0x8000000003027812 */ /* 0x000fc800078ec0ff */
[----:B------:R-:W-:-:S04]  /*3a70*/  SHF.R.U32.HI R3, RZ, 0x18, R2 ;  /* 0x00000018ff037819 */ /* 0x000fc80000011602 */
[----:B------:R-:W-:-:S04]  /*3a80*/  LOP3.LUT R0, R0, R3, RZ, 0xfc, !PT ;  /* 0x0000000300007212 */ /* 0x000fc800078efcff */
[----:B------:R-:W-:Y:S02]  /*3a90*/  PRMT R41, R0, 0x7610, R41 ;  /* 0x0000761000297816 */ /* 0x000fe40000000029 */
.L_x_2456:
[----:B------:R-:W-:Y:S05]  /*3aa0*/  BSYNC B0 ;  /* 0x0000000000007941 */ /* 0x000fea0003800000 */
.L_x_2455:
[----:B------:R0:W-:Y:S01]  /*3ab0*/  STG.E.U8 [R82.64], R41 ;  /* 0x0000002952007986 */ /* 0x0001e2000c101124 */
[----:B------:R-:W-:Y:S05]  /*3ac0*/  BRA `(.L_x_2435) ;  /* 0x000004b000007947 */ /* 0x000fea0003800000 */
.L_x_2453:
        /* <DEDUP_REMOVED lines=19> */
.L_x_2460:
[----:B------:R-:W-:-:S04]  /*3c00*/  LOP3.LUT R2, R3, 0x80000000, RZ, 0xc0, !PT ;  /* 0x8000000003027812 */ /* 0x000fc800078ec0ff */
[----:B------:R-:W-:-:S04]  /*3c10*/  SHF.R.U32.HI R3, RZ, 0x18, R2 ;  /* 0x00000018ff037819 */ /* 0x000fc80000011602 */
[----:B------:R-:W-:-:S04]  /*3c20*/  LOP3.LUT R0, R0, R3, RZ, 0xfc, !PT ;  /* 0x0000000300007212 */ /* 0x000fc800078efcff */
[----:B------:R-:W-:Y:S02]  /*3c30*/  PRMT R41, R0, 0x7610, R41 ;  /* 0x0000761000297816 */ /* 0x000fe40000000029 */
.L_x_2459:
[----:B------:R-:W-:Y:S05]  /*3c40*/  BSYNC B0 ;  /* 0x0000000000007941 */ /* 0x000fea0003800000 */
.L_x_2458:
[----:B------:R0:W-:Y:S01]  /*3c50*/  STG.E.U8 [R82.64], R41 ;  /* 0x0000002952007986 */ /* 0x0001e2000c101124 */
[----:B------:R-:W-:Y:S05]  /*3c60*/  BRA `(.L_x_2435) ;  /* 0x0000031000007947 */ /* 0x000fea0003800000 */
.L_x_2452:
[----:B------:R-:W-:-:S13]  /*3c70*/  ISETP.NE.AND P0, PT, R0, 0x1c, PT ;  /* 0x0000001c0000780c */ /* 0x000fda0003f05270 */
[----:B------:R-:W-:Y:S05]  /*3c80*/  @!P0 BRA `(.L_x_2461) ;  /* 0x000002d000008947 */ /* 0x000fea0003800000 */
[----:B------:R-:W-:-:S13]  /*3c90*/  ISETP.NE.AND P0, PT, R0, 0x1d, PT ;  /* 0x0000001d0000780c */ /* 0x000fda0003f05270 */
[----:B------:R-:W-:Y:S05]  /*3ca0*/  @!P0 BRA `(.L_x_2462) ;  /* 0x0000028000008947 */ /* 0x000fea0003800000 */
[----:B------:R-:W-:-:S13]  /*3cb0*/  ISETP.NE.AND P0, PT, R0, 0x2c, PT ;  /* 0x0000002c0000780c */ /* 0x000fda0003f05270 */
[----:B------:R-:W-:Y:S05]  /*3cc0*/  @P0 BRA `(.L_x_2434) ;  /* 0x0000012000000947 */ /* 0x000fea0003800000 */
[----:B------:R-:W0:Y:S01]  /*3cd0*/  F2F.F32.F64 R6, R4 ;  /* 0x0000000400067310 */ /* 0x000e220000301000 */
[----:B------:R-:W0:-:S14]  /*3ce0*/  DSETP.GEU.AND P0, PT, |R4|, c[0x2][0x0], PT ;  /* 0x008000000400762a */ /* 0x000e1c0003f0e200 */
[----:B0-----:R-:W-:Y:S01]  /*3cf0*/  @!P0 FMUL R6, R6, 1.175494350822287508e-38 ;  /* 0x0080000006068820 */ /* 0x001fe20000400000 */
[----:B------:R-:W-:-:S04]  /*3d00*/  PLOP3.LUT P0, PT, PT, PT, PT, 0x80, 0x0 ;  /* 0x000000000000781c */ /* 0x000fc80003f0f070 */
[----:B------:R-:W-:-:S04]  /*3d10*/  SHF.R.U32.HI R2, RZ, 0x17, R6 ;  /* 0x00000017ff027819 */ /* 0x000fc80000011606 */
        /* <DEDUP_REMOVED lines=9> */
[----:B------:R-:W-:-:S04]  /*3db0*/  @!P0 IMAD.MOV R0, RZ, RZ, R2 ;  /* 0x000000ffff008224 */ /* 0x000fc800078e0202 */
[----:B------:R-:W-:-:S05]  /*3dc0*/  @P2 IMAD.MOV.U32 R3, RZ, RZ, R0 ;  /* 0x000000ffff032224 */ /* 0x000fca00078e0000 */
[----:B------:R0:W-:Y:S01]  /*3dd0*/  STG.E.U8 [R82.64], R3 ;  /* 0x0000000352007986 */ /* 0x0001e2000c101124 */
[----:B------:R-:W-:Y:S05]  /*3de0*/  BRA `(.L_x_2435) ;  /* 0x0000019000007947 */ /* 0x000fea0003800000 */
.L_x_2434:
[----:B------:R-:W-:Y:S01]  /*3df0*/  MOV R0, 0x0 ;  /* 0x0000000000007802 */ /* 0x000fe20000000f00 */
[----:B------:R-:W-:Y:S01]  /*3e00*/  IMAD.MOV.U32 R5, RZ, RZ, c[0x4][0x10c] ;  /* 0x01004300ff057624 */ /* 0x000fe200078e00ff */
[----:B------:R-:W-:Y:S01]  /*3e10*/  MOV R4, c[0x4][0x108] ;  /* 0x0100420000047a02 */ /* 0x000fe20000000f00 */
[----:B------:R-:W-:Y:S01]  /*3e20*/  IMAD.MOV.U32 R6, RZ, RZ, c[0x4][0x110] ;  /* 0x01004400ff067624 */ /* 0x000fe200078e00ff */
[----:B------:R0:W1:Y:S01]  /*3e30*/  LDC.64 R2, c[0x4][R0] ;  /* 0x0100000000027b82 */ /* 0x0000620000000a00 */
        /* <DEDUP_REMOVED lines=14> */
[----:B------:R-:W-:Y:S05]  /*3f20*/  BRA `(.L_x_2435) ;  /* 0x0000005000007947 */ /* 0x000fea0003800000 */
.L_x_2462:
[----:B------:R-:W0:Y:S02]  /*3f30*/  F2I.U64.F64.TRUNC R4, R4 ;  /* 0x0000000400047311 */ /* 0x000e24000030d800 */
[----:B0-----:R0:W-:Y:S01]  /*3f40*/  STG.E.64 [R82.64], R4 ;  /* 0x0000000452007986 */ /* 0x0011e2000c101b24 */
[----:B------:R-:W-:Y:S05]  /*3f50*/  BRA `(.L_x_2435) ;  /* 0x0000002000007947 */ /* 0x000fea0003800000 */
.L_x_2461:
[----:B------:R-:W0:Y:S02]  /*3f60*/  F2I.U32.F64.TRUNC R5, R4 ;  /* 0x0000000400057311 */ /* 0x000e24000030d000 */
[----:B0-----:R0:W-:Y:S02]  /*3f70*/  STG.E [R82.64], R5 ;  /* 0x0000000552007986 */ /* 0x0011e4000c101924 */
.L_x_2435:
[----:B------:R-:W-:-:S04]  /*3f80*/  LEA R85, R88, R87, 0x9 ;  /* 0x0000005758557211 */ /* 0x000fc800078e48ff */
[----:B------:R-:W-:Y:S02]  /*3f90*/  IADD3 R85, R85, 0x80, RZ ;  /* 0x0000008055557810 */ /* 0x000fe40007ffe0ff */
.L_x_2362:
[----:B------:R-:W-:Y:S05]  /*3fa0*/  BSYNC B6 ;  /* 0x0000000000067941 */ /* 0x000fea0003800000 */
.L_x_2361:
[----:B------:R-:W-:Y:S01]  /*3fb0*/  ISETP.GE.AND P0, PT, R85, c[0x0][0x160], PT ;  /* 0x0000580055007a0c */ /* 0x000fe20003f06270 */
[----:B------:R-:W-:-:S12]  /*3fc0*/  BSSY B6, `(.L_x_2463) ;  /* 0x00007e4000067945 */ /* 0x000fd80003800000 */
[----:B------:R-:W-:Y:S05]  /*3fd0*/  @P0 BRA `(.L_x_2464) ;  /* 0x00007e2000000947 */ /* 0x000fea0003800000 */
[----:B------:R-:W-:Y:S01]  /*3fe0*/  ISETP.NE.AND P0, PT, RZ, c[0x0][0x168], PT ;  /* 0x00005a00ff007a0c */ /* 0x000fe20003f05270 */
[----:B0-----:R-:W-:Y:S01]  /*3ff0*/  HFMA2.MMA R82, -RZ, RZ, 0, 0 ;  /* 0x00000000ff527435 */ /* 0x001fe200000001ff */
[----:B------:R-:W-:Y:S02]  /*4000*/  IMAD.MOV.U32 R16, RZ, RZ, RZ ;  /* 0x000000ffff107224 */ /* 0x000fe400078e00ff */
[----:B------:R-:W-:-:S09]  /*4010*/  IMAD.MOV.U32 R0, RZ, RZ, RZ ;  /* 0x000000ffff007224 */ /* 0x000fd200078e00ff */
[----:B------:R-:W-:Y:S05]  /*4020*/  @!P0 BRA `(.L_x_2465) ;  /* 0x00000fa000008947 */ /* 0x000fea0003800000 */
[----:B------:R-:W-:Y:S02]  /*4030*/  IMAD.MOV.U32 R84, RZ, RZ, RZ ;  /* 0x000000ffff547224 */ /* 0x000fe400078e00ff */
[----:B------:R-:W-:Y:S02]  /*4040*/  IMAD.MOV.U32 R0, RZ, RZ, 0x1 ;  /* 0x00000001ff007424 */ /* 0x000fe400078e00ff */
[----:B------:R-:W-:-:S03]  /*4050*/  IMAD.HI.U32 R2, R85, c[0x0][0x170], R84 ;  /* 0x00005c0055027a27 */ /* 0x000fc600078e0054 */
[----:B------:R-:W-:Y:S02]  /*4060*/  ISETP.NE.AND P0, PT, R0, c[0x0][0x168], PT ;  /* 0x00005a0000007a0c */ /* 0x000fe40003f05270 */
[----:B------:R-:W-:-:S04]  /*4070*/  SHF.R.U32.HI R3, RZ, c[0x0][0x174], R2 ;  /* 0x00005d00ff037a19 */ /* 0x000fc80000011602 */
[----:B------:R-:W-:-:S05]  /*4080*/  IADD3 R16, -R3, RZ, RZ ;  /* 0x000000ff03107210 */ /* 0x000fca0007ffe1ff */
[----:B------:R-:W-:-:S04]  /*4090*/  IMAD R16, R16, c[0x0][0x16c], R85 ;  /* 0x00005b0010107a24 */ /* 0x000fc800078e0255 */
[C---:B------:R-:W-:Y:S02]  /*40a0*/  IMAD R82, R16.reuse, c[0x0][0x298], RZ ;  /* 0x0000a60010527a24 */ /* 0x040fe400078e02ff */
[C---:B------:R-:W-:Y:S02]  /*40b0*/  IMAD R0, R16.reuse, c[0x0][0x29c], RZ ;  /* 0x0000a70010007a24 */ /* 0x040fe400078e02ff */
[----:B------:R-:W-:Y:S01]  /*40c0*/  IMAD R16, R16, c[0x0][0x2a0], RZ ;  /* 0x0000a80010107a24 */ /* 0x000fe200078e02ff */
[----:B------:R-:W-:Y:S05]  /*40d0*/  @!P0 BRA `(.L_x_2465) ;  /* 0x00000ef000008947 */ /* 0x000fea0003800000 */
[----:B------:R-:W-:Y:S02]  /*40e0*/  IMAD.MOV.U32 R2, RZ, RZ, RZ ;  /* 0x000000ffff027224 */ /* 0x000fe400078e00ff */
[----:B------:R-:W-:Y:S02]  /*40f0*/  IMAD.MOV.U32 R6, RZ, RZ, c[0x0][0x168] ;  /* 0x00005a00ff067624 */ /* 0x000fe400078e00ff */
[----:B------:R-:W-:-:S03]  /*4100*/  IMAD.HI.U32 R4, R3, c[0x0][0x17c], R2 ;  /* 0x00005f0003047a27 */ /* 0x000fc600078e0002 */
[----:B------:R-:W-:Y:S02]  /*4110*/  ISETP.NE.AND P0, PT, R6, 0x2, PT ;  /* 0x000000020600780c */ /* 0x000fe40003f05270 */
        /* <DEDUP_REMOVED lines=235> */
.L_x_2465:
        /* <DEDUP_REMOVED lines=19> */
.L_x_2469:
[----:B------:R-:W2:Y:S02]  /*5100*/  LDG.E.U8 R2, [R2.64] ;  /* 0x0000002402027981 */ /* 0x000ea4000c1e1100 */
[----:B--2---:R0:W1:Y:S01]  /*5110*/  I2F.F64.U16 R18, R2 ;  /* 0x0000000200127312 */ /* 0x0040620000101800 */
[----:B------:R-:W-:Y:S05]  /*5120*/  BRA `(.L_x_2471) ;  /* 0x00000df000007947 */ /* 0x000fea0003800000 */
.L_x_2468:
        /* <DEDUP_REMOVED lines=9> */
.L_x_2473:
[----:B------:R-:W2:Y:S02]  /*51c0*/  LDG.E R2, [R2.64] ;  /* 0x0000002402027981 */ /* 0x000ea4000c1e1900 */
[----:B--2---:R0:W1:Y:S01]  /*51d0*/  I2F.F64 R18, R2 ;  /* 0x0000000200127312 */ /* 0x0040620000201c00 */
[----:B------:R-:W-:Y:S05]  /*51e0*/  BRA `(.L_x_2471) ;  /* 0x00000d3000007947 */ /* 0x000fea0003800000 */
.L_x_2472:
[----:B------:R-:W2:Y:S02]  /*51f0*/  LDG.E.U16 R2, [R2.64] ;  /* 0x0000002402027981 */ /* 0x000ea4000c1e1500 */
[----:B--2---:R0:W1:Y:S01]  /*5200*/  I2F.F64.S16 R18, R2 ;  /* 0x0000000200127312 */ /* 0x0040620000101c00 */
[----:B------:R-:W-:Y:S05]  /*5210*/  BRA `(.L_x_2471) ;  /* 0x00000d0000007947 */ /* 0x000fea0003800000 */
.L_x_2467:
        /* <DEDUP_REMOVED lines=10> */
.L_x_2475:
[----:B------:R-:W2:Y:S02]  /*52c0*/  LDG.E.U16 R0, [R2.64] ;  /* 0x0000002402007981 */ /* 0x000ea4000c1e1500 */
[----:B--2---:R-:W-:-:S05]  /*52d0*/  HADD2.F32 R0, -RZ, R0.H0_H0 ;  /* 0x20000000ff007230 */ /* 0x004fca0000004100 */
[----:B------:R-:W-:-:S04]  /*52e0*/  FMUL.FTZ R0, R0, 1 ;  /* 0x3f80000000007820 */ /* 0x000fc80000410000 */
[----:B------:R0:W1:Y:S01]  /*52f0*/  F2F.F64.F32 R18, R0 ;  /* 0x0000000000127310 */ /* 0x0000620000201800 */
[----:B------:R-:W-:Y:S05]  /*5300*/  BRA `(.L_x_2471) ;  /* 0x00000c1000007947 */ /* 0x000fea0003800000 */
.L_x_2474:
        /* <DEDUP_REMOVED lines=10> */
.L_x_2477:
[----:B------:R-:W2:Y:S02]  /*53b0*/  LDG.E.U16 R2, [R2.64] ;  /* 0x0000002402027981 */ /* 0x000ea4000c1e1500 */
[----:B--2---:R-:W-:-:S05]  /*53c0*/  HADD2.F32 R0, -RZ, R2.H0_H0 ;  /* 0x20000002ff007230 */ /* 0x004fca0000004100 */
[----:B------:R-:W-:-:S04]  /*53d0*/  FMUL.FTZ R0, R0, 1 ;  /* 0x3f80000000007820 */ /* 0x000fc80000410000 */
[----:B------:R0:W1:Y:S01]  /*53e0*/  F2F.F64.F32 R18, R0 ;  /* 0x0000000000127310 */ /* 0x0000620000201800 */
[----:B------:R-:W-:Y:S05]  /*53f0*/  BRA `(.L_x_2471) ;  /* 0x00000b2000007947 */ /* 0x000fea0003800000 */
.L_x_2476:
[----:B------:R0:W5:Y:S01]  /*5400*/  LDG.E.64 R18, [R2.64] ;  /* 0x0000002402127981 */ /* 0x000162000c1e1b00 */
[----:B------:R-:W-:Y:S05]  /*5410*/  BRA `(.L_x_2471) ;  /* 0x00000b0000007947 */ /* 0x000fea0003800000 */
.L_x_2466:
        /* <DEDUP_REMOVED lines=13> */
.L_x_2480:
[----:B------:R0:W5:Y:S01]  /*54f0*/  LDG.E.64 R18, [R2.64] ;  /* 0x0000002402127981 */ /* 0x000162000c1e1b00 */
[----:B------:R-:W-:Y:S05]  /*5500*/  BRA `(.L_x_2471) ;  /* 0x00000a1000007947 */ /* 0x000fea0003800000 */
.L_x_2479:
        /* <DEDUP_REMOVED lines=28> */
.L_x_2482:
[----:B------:R-:W2:Y:S02]  /*56d0*/  LDG.E.U8 R2, [R2.64] ;  /* 0x0000002402027981 */ /* 0x000ea4000c1e1100 */
[C---:B--2---:R-:W-:Y:S02]  /*56e0*/  IMAD.SHL.U32 R0, R2.reuse, 0x2000000, RZ ;  /* 0x0200000002007824 */ /* 0x044fe400078e00ff */
        /* <DEDUP_REMOVED lines=13> */
.L_x_2481:
[----:B------:R-:W2:Y:S02]  /*57c0*/  LDG.E.U16 R0, [R2.64] ;  /* 0x0000002402007981 */ /* 0x000ea4000c1e1500 */
[----:B--2---:R-:W-:-:S05]  /*57d0*/  PRMT R0, RZ, 0x5410, R0 ;  /* 0x00005410ff007816 */ /* 0x004fca0000000000 */
[----:B------:R-:W-:-:S04]  /*57e0*/  FMUL.FTZ R0, R0, 1 ;  /* 0x3f80000000007820 */ /* 0x000fc80000410000 */
[----:B------:R0:W1:Y:S01]  /*57f0*/  F2F.F64.F32 R18, R0 ;  /* 0x0000000000127310 */ /* 0x0000620000201800 */
[----:B------:R-:W-:Y:S05]  /*5800*/  BRA `(.L_x_2471) ;  /* 0x0000071000007947 */ /* 0x000fea0003800000 */
.L_x_2478:
        /* <DEDUP_REMOVED lines=11> */
.L_x_2485:
        /* <DEDUP_REMOVED lines=21> */
.L_x_2489:
[----:B------:R-:W-:Y:S05]  /*5a10*/  BSYNC B1 ;  /* 0x0000000000017941 */ /* 0x000fea0003800000 */
.L_x_2488:
[----:B------:R-:W-:Y:S01]  /*5a20*/  LEA R3, R0, 0x3b800000, 0x17 ;  /* 0x3b80000000037811 */ /* 0x000fe200078eb8ff */
[----:B------:R-:W-:-:S05]  /*5a30*/  IMAD.SHL.U32 R0, R2, 0x100000, RZ ;  /* 0x0010000002007824 */ /* 0x000fca00078e00ff */
[----:B------:R-:W-:Y:S02]  /*5a40*/  LOP3.LUT R0, R3, R0, R4, 0xfe, !PT ;  /* 0x0000000003007212 */ /* 0x000fe400078efe04 */
.L_x_2487:
[----:B------:R-:W-:Y:S05]  /*5a50*/  BSYNC B0 ;  /* 0x0000000000007941 */ /* 0x000fea0003800000 */
.L_x_2486:
[----:B------:R-:W-:-:S04]  /*5a60*/  FMUL.FTZ R0, R0, 1 ;  /* 0x3f80000000007820 */ /* 0x000fc80000410000 */
[----:B------:R0:W1:Y:S01]  /*5a70*/  F2F.F64.F32 R18, R0 ;  /* 0x0000000000127310 */ /* 0x0000620000201800 */
[----:B------:R-:W-:Y:S05]  /*5a80*/  BRA `(.L_x_2471) ;  /* 0x0000049000007947 */ /* 0x000fea0003800000 */
.L_x_2484:
[----:B------:R-:W2:Y:S01]  /*5a90*/  LDG.E.U8 R2, [R2.64] ;  /* 0x0000002402027981 */ /* 0x000ea2000c1e1100 */
[----:B------:R-:W-:Y:S01]  /*5aa0*/  BSSY B0, `(.L_x_2490) ;  /* 0x0000018000007945 */ /* 0x000fe20003800000 */
        /* <DEDUP_REMOVED lines=19> */
.L_x_2493:
[----:B------:R-:W-:Y:S05]  /*5be0*/  BSYNC B1 ;  /* 0x0000000000017941 */ /* 0x000fea0003800000 */
.L_x_2492:
[----:B------:R-:W-:Y:S02]  /*5bf0*/  LEA R3, R0, 0x37800000, 0x17 ;  /* 0x3780000000037811 */ /* 0x000fe400078eb8ff */
[----:B------:R-:W-:-:S04]  /*5c00*/  SHF.L.U32 R0, R2, 0x15, RZ ;  /* 0x0000001502007819 */ /* 0x000fc800000006ff */
[----:B------:R-:W-:Y:S02]  /*5c10*/  LOP3.LUT R0, R3, R0, R4, 0xfe, !PT ;  /* 0x0000000003007212 */ /* 0x000fe400078efe04 */
.L_x_2491:
[----:B------:R-:W-:Y:S05]  /*5c20*/  BSYNC B0 ;  /* 0x0000000000007941 */ /* 0x000fea0003800000 */
.L_x_2490:
[----:B------:R-:W-:-:S04]  /*5c30*/  FMUL.FTZ R0, R0, 1 ;  /* 0x3f80000000007820 */ /* 0x000fc80000410000 */
[----:B------:R0:W1:Y:S01]  /*5c40*/  F2F.F64.F32 R18, R0 ;  /* 0x0000000000127310 */ /* 0x0000620000201800 */
[----:B------:R-:W-:Y:S05]  /*5c50*/  BRA `(.L_x_2471) ;  /* 0x000002c000007947 */ /* 0x000fea0003800000 */
.L_x_2483:
        /* <DEDUP_REMOVED lines=12> */
[----:B------:R-:W-:Y:S01]  /*5d20*/  @!P0 IMAD.MOV.U32 R0, RZ, RZ, 0x7f800001 ;  /* 0x7f800001ff008424 */ /* 0x000fe200078e00ff */
[----:B------:R-:W-:Y:S02]  /*5d30*/  @P0 SHF.L.U32 R0, R2, 0x17, RZ ;  /* 0x0000001702000819 */ /* 0x000fe400000006ff */
.L_x_2497:
[----:B------:R-:W-:Y:S05]  /*5d40*/  BSYNC B0 ;  /* 0x0000000000007941 */ /* 0x000fea0003800000 */
.L_x_2496:
[----:B------:R-:W-:-:S04]  /*5d50*/  FMUL.FTZ R0, R0, 1 ;  /* 0x3f80000000007820 */ /* 0x000fc80000410000 */
[----:B------:R0:W1:Y:S01]  /*5d60*/  F2F.F64.F32 R18, R0 ;  /* 0x0000000000127310 */ /* 0x0000620000201800 */
[----:B------:R-:W-:Y:S05]  /*5d70*/  BRA `(.L_x_2471) ;  /* 0x000001a000007947 */ /* 0x000fea0003800000 */
.L_x_2470:
[----:B------:R-:W-:Y:S01]  /*5d80*/  MOV R0, 0x0 ;  /* 0x0000000000007802 */ /* 0x000fe20000000f00 */
[----:B------:R-:W-:Y:S01]  /*5d90*/  HFMA2.MMA R13, -RZ, RZ, 0, 0 ;  /* 0x00000000ff0d7435 */ /* 0x000fe200000001ff */
[----:B------:R-:W-:Y:S01]  /*5da0*/  IMAD.MOV.U32 R4, RZ, RZ, c[0x4][0x108] ;  /* 0x01004200ff047624 */ /* 0x000fe200078e00ff */
[----:B------:R-:W-:Y:S01]  /*5db0*/  MOV R6, c[0x4][0x110] ;  /* 0x0100440000067a02 */ /* 0x000fe20000000f00 */
[----:B------:R0:W1:Y:S01]  /*5dc0*/  LDC.64 R2, c[0x4][R0] ;  /* 0x0100000000027b82 */ /* 0x0000620000000a00 */
[----:B------:R-:W-:Y:S01]  /*5dd0*/  IMAD.MOV.U32 R5, RZ, RZ, c[0x4][0x10c] ;  /* 0x01004300ff057624 */ /* 0x000fe200078e00ff */
[----:B------:R-:W-:Y:S01]  /*5de0*/  MOV R10, c[0x4][0x8] ;  /* 0x01000200000a7a02 */ /* 0x000fe20000000f00 */
[----:B------:R-:W-:Y:S02]  /*5df0*/  IMAD.MOV.U32 R7, RZ, RZ, c[0x4][0x114] ;  /* 0x01004500ff077624 */ /* 0x000fe400078e00ff */
[----:B------:R-:W-:-:S02]  /*5e00*/  IMAD.MOV.U32 R8, RZ, RZ, 0x4e ;  /* 0x0000004eff087424 */ /* 0x000fc400078e00ff */
[----:B------:R-:W-:Y:S02]  /*5e10*/  IMAD.MOV.U32 R11, RZ, RZ, c[0x4][0xc] ;  /* 0x01000300ff0b7624 */ /* 0x000fe400078e00ff */
[----:B------:R-:W-:Y:S02]  /*5e20*/  IMAD.MOV.U32 R12, RZ, RZ, 0x1 ;  /* 0x00000001ff0c7424 */ /* 0x000fe400078e00ff */
        /* <DEDUP_REMOVED lines=10> */
.L_x_2495:
[----:B------:R-:W2:Y:S02]  /*5ed0*/  LDG.E.64 R18, [R2.64] ;  /* 0x0000002402127981 */ /* 0x000ea4000c1e1b00 */
[----:B--2---:R-:W0:Y:S01]  /*5ee0*/  I2F.F64.U64 R18, R18 ;  /* 0x0000001200127312 */ /* 0x004e220000301800 */
[----:B------:R-:W-:Y:S05]  /*5ef0*/  BRA `(.L_x_2471) ;  /* 0x0000002000007947 */ /* 0x000fea0003800000 */
.L_x_2494:
[----:B------:R-:W2:Y:S02]  /*5f00*/  LDG.E R2, [R2.64] ;  /* 0x0000002402027981 */ /* 0x000ea4000c1e1900 */
[----:B--2---:R0:W1:Y:S02]  /*5f10*/  I2F.F64.U32 R18, R2 ;  /* 0x0000000200127312 */ /* 0x0040640000201800 */
.L_x_2471:
        /* <DEDUP_REMOVED lines=17> */
.L_x_2501:
[----:B------:R-:W2:Y:S02]  /*6030*/  LDG.E.U8 R2, [R16.64] ;  /* 0x0000002410027981 */ /* 0x000ea4000c1e1100 */
[----:B--2---:R-:W0:Y:S01]  /*6040*/  I2F.F64.U16 R2, R2 ;  /* 0x0000000200027312 */ /* 0x004e220000101800 */
[----:B------:R-:W-:Y:S05]  /*6050*/  BRA `(.L_x_2503) ;  /* 0x00000df000007947 */ /* 0x000fea0003800000 */
.L_x_2500:
        /* <DEDUP_REMOVED lines=9> */
.L_x_2505:
[----:B------:R-:W2:Y:S02]  /*60f0*/  LDG.E R2, [R16.64] ;  /* 0x0000002410027981 */ /* 0x000ea4000c1e1900 */
[----:B--2---:R-:W0:Y:S01]  /*6100*/  I2F.F64 R2, R2 ;  /* 0x0000000200027312 */ /* 0x004e220000201c00 */
[----:B------:R-:W-:Y:S05]  /*6110*/  BRA `(.L_x_2503) ;  /* 0x00000d3000007947 */ /* 0x000fea0003800000 */
.L_x_2504:
[----:B------:R-:W2:Y:S02]  /*6120*/  LDG.E.U16 R2, [R16.64] ;  /* 0x0000002410027981 */ /* 0x000ea4000c1e1500 */
[----:B--2---:R-:W0:Y:S01]  /*6130*/  I2F.F64.S16 R2, R2 ;  /* 0x0000000200027312 */ /* 0x004e220000101c00 */
[----:B------:R-:W-:Y:S05]  /*6140*/  BRA `(.L_x_2503) ;  /* 0x00000d0000007947 */ /* 0x000fea0003800000 */
.L_x_2499:
        /* <DEDUP_REMOVED lines=10> */
.L_x_2507:
[----:B------:R-:W2:Y:S02]  /*61f0*/  LDG.E.U16 R0, [R16.64] ;  /* 0x0000002410007981 */ /* 0x000ea4000c1e1500 */
[----:B--2---:R-:W-:-:S05]  /*6200*/  HADD2.F32 R0, -RZ, R0.H0_H0 ;  /* 0x20000000ff007230 */ /* 0x004fca0000004100 */
[----:B------:R-:W-:-:S04]  /*6210*/  FMUL.FTZ R0, R0, 1 ;  /* 0x3f80000000007820 */ /* 0x000fc80000410000 */
[----:B------:R0:W2:Y:S01]  /*6220*/  F2F.F64.F32 R2, R0 ;  /* 0x0000000000027310 */ /* 0x0000a20000201800 */
[----:B------:R-:W-:Y:S05]  /*6230*/  BRA `(.L_x_2503) ;  /* 0x00000c1000007947 */ /* 0x000fea0003800000 */
.L_x_2506:
        /* <DEDUP_REMOVED lines=10> */
.L_x_2509:
[----:B------:R-:W2:Y:S02]  /*62e0*/  LDG.E.U16 R16, [R16.64] ;  /* 0x0000002410107981 */ /* 0x000ea4000c1e1500 */
[----:B--2---:R-:W-:-:S05]  /*62f0*/  HADD2.F32 R0, -RZ, R16.H0_H0 ;  /* 0x20000010ff007230 */ /* 0x004fca0000004100 */
[----:B------:R-:W-:-:S04]  /*6300*/  FMUL.FTZ R0, R0, 1 ;  /* 0x3f80000000007820 */ /* 0x000fc80000410000 */
[----:B------:R0:W2:Y:S01]  /*6310*/  F2F.F64.F32 R2, R0 ;  /* 0x0000000000027310 */ /* 0x0000a20000201800 */
[----:B------:R-:W-:Y:S05]  /*6320*/  BRA `(.L_x_2503) ;  /* 0x00000b2000007947 */ /* 0x000fea0003800000 */
.L_x_2508:
[----:B------:R0:W5:Y:S01]  /*6330*/  LDG.E.64 R2, [R16.64] ;  /* 0x0000002410027981 */ /* 0x000162000c1e1b00 */
[----:B------:R-:W-:Y:S05]  /*6340*/  BRA `(.L_x_2503) ;  /* 0x00000b0000007947 */ /* 0x000fea0003800000 */
.L_x_2498:
        /* <DEDUP_REMOVED lines=13> */
.L_x_2512:
[----:B------:R0:W5:Y:S01]  /*6420*/  LDG.E.64 R2, [R16.64] ;  /* 0x0000002410027981 */ /* 0x000162000c1e1b00 */
[----:B------:R-:W-:Y:S05]  /*6430*/  BRA `(.L_x_2503) ;  /* 0x00000a1000007947 */ /* 0x000fea0003800000 */
.L_x_2511:
        /* <DEDUP_REMOVED lines=28> */
.L_x_2514:
[----:B------:R-:W2:Y:S02]  /*6600*/  LDG.E.U8 R3, [R16.64] ;  /* 0x0000002410037981 */ /* 0x000ea4000c1e1100 */
[----:B--2---:R-:W-:-:S05]  /*6610*/  IMAD.SHL.U32 R0, R3, 0x2000000, RZ ;  /* 0x0200000003007824 */ /* 0x004fca00078e00ff */
[----:B------:R-:W-:-:S13]  /*6620*/  ISETP.GE.U32.AND P0, PT, R0, 0x8000000, PT ;  /* 0x080000000000780c */ /* 0x000fda0003f06070 */
[C---:B------:R-:W-:Y:S01]  /*6630*/  @!P0 IMAD.SHL.U32 R0, R3.reuse, 0x100, RZ ;  /* 0x0000010003008824 */ /* 0x040fe200078e00ff */
[C---:B------:R-:W-:Y:S01]  /*6640*/  @P0 SHF.L.U32 R2, R3.reuse, 0x15, RZ ;  /* 0x0000001503020819 */ /* 0x040fe200000006ff */
[----:B------:R-:W-:-:S03]  /*6650*/  IMAD.SHL.U32 R3, R3, 0x1000000, RZ ;  /* 0x0100000003037824 */ /* 0x000fc600078e00ff */
        /* <DEDUP_REMOVED lines=9> */
.L_x_2513:
[----:B------:R-:W2:Y:S02]  /*66f0*/  LDG.E.U16 R0, [R16.64] ;  /* 0x0000002410007981 */ /* 0x000ea4000c1e1500 */
[----:B--2---:R-:W-:-:S05]  /*6700*/  PRMT R0, RZ, 0x5410, R0 ;  /* 0x00005410ff007816 */ /* 0x004fca0000000000 */
[----:B------:R-:W-:-:S04]  /*6710*/  FMUL.FTZ R0, R0, 1 ;  /* 0x3f80000000007820 */ /* 0x000fc80000410000 */
[----:B------:R0:W2:Y:S01]  /*6720*/  F2F.F64.F32 R2, R0 ;  /* 0x0000000000027310 */ /* 0x0000a20000201800 */
[----:B------:R-:W-:Y:S05]  /*6730*/  BRA `(.L_x_2503) ;  /* 0x0000071000007947 */ /* 0x000fea0003800000 */
.L_x_2510:
        /* <DEDUP_REMOVED lines=11> */
.L_x_2517:
        /* <DEDUP_REMOVED lines=21> */
.L_x_2521:
[----:B------:R-:W-:Y:S05]  /*6940*/  BSYNC B1 ;  /* 0x0000000000017941 */ /* 0x000fea0003800000 */
.L_x_2520:
[----:B------:R-:W-:Y:S02]  /*6950*/  LEA R3, R0, 0x3b800000, 0x17 ;  /* 0x3b80000000037811 */ /* 0x000fe400078eb8ff */
[----:B------:R-:W-:-:S04]  /*6960*/  SHF.L.U32 R0, R2, 0x14, RZ ;  /* 0x0000001402007819 */ /* 0x000fc800000006ff */
[----:B------:R-:W-:Y:S02]  /*6970*/  LOP3.LUT R0, R3, R0, R4, 0xfe, !PT ;  /* 0x0000000003007212 */ /* 0x000fe400078efe04 */
.L_x_2519:
[----:B------:R-:W-:Y:S05]  /*6980*/  BSYNC B0 ;  /* 0x0000000000007941 */ /* 0x000fea0003800000 */
.L_x_2518:
[----:B------:R-:W-:-:S04]  /*6990*/  FMUL.FTZ R0, R0, 1 ;  /* 0x3f80000000007820 */ /* 0x000fc80000410000 */
[----:B------:R0:W2:Y:S01]  /*69a0*/  F2F.F64.F32 R2, R0 ;  /* 0x0000000000027310 */ /* 0x0000a20000201800 */
[----:B------:R-:W-:Y:S05]  /*69b0*/  BRA `(.L_x_2503) ;  /* 0x0000049000007947 */ /* 0x000fea0003800000 */
.L_x_2516:
        /* <DEDUP_REMOVED lines=21> */
.L_x_2525:
[----:B------:R-:W-:Y:S05]  /*6b10*/  BSYNC B1 ;  /* 0x0000000000017941 */ /* 0x000fea0003800000 */
.L_x_2524:
[----:B------:R-:W-:Y:S01]  /*6b20*/  LEA R3, R0, 0x37800000, 0x17 ;  /* 0x3780000000037811 */ /* 0x000fe200078eb8ff */
[----:B------:R-:W-:-:S05]  /*6b30*/  IMAD.SHL.U32 R0, R2, 0x200000, RZ ;  /* 0x0020000002007824 */ /* 0x000fca00078e00ff */
[----:B------:R-:W-:Y:S02]  /*6b40*/  LOP3.LUT R0, R3, R0, R4, 0xfe, !PT ;  /* 0x0000000003007212 */ /* 0x000fe400078efe04 */
.L_x_2523:
[----:B------:R-:W-:Y:S05]  /*6b50*/  BSYNC B0 ;  /* 0x0000000000007941 */ /* 0x000fea0003800000 */
.L_x_2522:
[----:B------:R-:W-:-:S04]  /*6b60*/  FMUL.FTZ R0, R0, 1 ;  /* 0x3f80000000007820 */ /* 0x000fc80000410000 */
[----:B------:R0:W2:Y:S01]  /*6b70*/  F2F.F64.F32 R2, R0 ;  /* 0x0000000000027310 */ /* 0x0000a20000201800 */
[----:B------:R-:W-:Y:S05]  /*6b80*/  BRA `(.L_x_2503) ;  /* 0x000002c000007947 */ /* 0x000fea0003800000 */
.L_x_2515:
        /* <DEDUP_REMOVED lines=14> */
.L_x_2529:
[----:B------:R-:W-:Y:S05]  /*6c70*/  BSYNC B0 ;  /* 0x0000000000007941 */ /* 0x000fea0003800000 */
.L_x_2528:
[----:B------:R-:W-:-:S04]  /*6c80*/  FMUL.FTZ R0, R0, 1 ;  /* 0x3f80000000007820 */ /* 0x000fc80000410000 */
[----:B------:R0:W2:Y:S01]  /*6c90*/  F2F.F64.F32 R2, R0 ;  /* 0x0000000000027310 */ /* 0x0000a20000201800 */
[----:B------:R-:W-:Y:S05]  /*6ca0*/  BRA `(.L_x_2503) ;  /* 0x000001a000007947 */ /* 0x000fea0003800000 */
.L_x_2502:
[----:B------:R-:W-:Y:S01]  /*6cb0*/  MOV R0, 0x0 ;  /* 0x0000000000007802 */ /* 0x000fe20000000f00 */
[----:B------:R-:W-:Y:S01]  /*6cc0*/  HFMA2.MMA R8, -RZ, RZ, 0, 4.64916229248046875e-06 ;  /* 0x0000004eff087435 */ /* 0x000fe200000001ff */
[----:B------:R-:W-:Y:S01]  /*6cd0*/  IMAD.MOV.U32 R4, RZ, RZ, c[0x4][0x108] ;  /* 0x01004200ff047624 */ /* 0x000fe200078e00ff */
[----:B------:R-:W-:Y:S01]  /*6ce0*/  MOV R5, c[0x4][0x10c] ;  /* 0x0100430000057a02 */ /* 0x000fe20000000f00 */
[----:B------:R0:W2:Y:S01]  /*6cf0*/  LDC.64 R2, c[0x4][R0] ;  /* 0x0100000000027b82 */ /* 0x0000a20000000a00 */
        /* <DEDUP_REMOVED lines=16> */
.L_x_2527:
[----:B------:R-:W2:Y:S02]  /*6e00*/  LDG.E.64 R2, [R16.64] ;  /* 0x0000002410027981 */ /* 0x000ea4000c1e1b00 */
[----:B--2---:R-:W0:Y:S01]  /*6e10*/  I2F.F64.U64 R2, R2 ;  /* 0x0000000200027312 */ /* 0x004e220000301800 */
[----:B------:R-:W-:Y:S05]  /*6e20*/  BRA `(.L_x_2503) ;  /* 0x0000002000007947 */ /* 0x000fea0003800000 */
.L_x_2526:
[----:B------:R-:W2:Y:S02]  /*6e30*/  LDG.E R2, [R16.64] ;  /* 0x0000002410027981 */ /* 0x000ea4000c1e1900 */
[----:B--2---:R-:W0:Y:S02]  /*6e40*/  I2F.F64.U32 R2, R2 ;  /* 0x0000000200027312 */ /* 0x004e240000201800 */
.L_x_2503:
[----:B------:R-:W-:Y:S02]  /*6e50*/  ULDC.U8 UR4, c[0x0][0x3e0] ;  /* 0x0000f80000047ab9 */ /* 0x000fe40000000000 */
[----:B------:R-:W-:-:S13]  /*6e60*/  ISETP.NE.AND P0, PT, RZ, UR4, PT ;  /* 0x00000004ff007c0c */ /* 0x000fda000bf05270 */
[----:B------:R-:W-:Y:S05]  /*6e70*/  @!P0 BRA `(.L_x_2530) ;  /* 0x0000003000008947 */ /* 0x000fea0003800000 */
[----:B------:R-:W-:Y:S02]  /*6e80*/  MOV R84, 0x6ea0 ;  /* 0x00006ea000547802 */ /* 0x000fe40000000f00 */
[----:B012--5:R-:W-:Y:S05]  /*6e90*/  CALL.REL.NOINC `($_ZN2at6native18elementwise_kernelILi128ELi4EZNS0_15gpu_kernel_implIN48_GLOBAL__N__08322988_15_IGammaKernel_cu_cb51a28d10CalcIgammaIdEEEEvRNS_18TensorIteratorBaseERKT_EUliE_EEviT1_$_ZN46_INTERNAL_08322988_15_IGammaKernel_cu_cb51a28d48_GLOBAL__N__08322988_15_IGammaKernel_cu_cb51a28d12calc_igammacIdEET_S2_S2_) ;  /* 0x00022f4000007944 */ /* 0x027fea0003c00000 */
[----:B------:R-:W-:Y:S05]  /*6ea0*/  BRA `(.L_x_2531) ;  /* 0x0000002000007947 */ /* 0x000fea0003800000 */
.L_x_2530:
[----:B------:R-:W-:Y:S02]  /*6eb0*/  MOV R86, 0x6ed0 ;  /* 0x00006ed000567802 */ /* 0x000fe40000000f00 */
[----:B012--5:R-:W-:Y:S05]  /*6ec0*/  CALL.REL.NOINC `($_ZN2at6native18elementwise_kernelILi128ELi4EZNS0_15gpu_kernel_implIN48_GLOBAL__N__08322988_15_IGammaKernel_cu_cb51a28d10CalcIgammaIdEEEEvRNS_18TensorIteratorBaseERKT_EUliE_EEviT1_$_ZN46_INTERNAL_08322988_15_IGammaKernel_cu_cb51a28d48_GLOBAL__N__08322988_15_IGammaKernel_cu_cb51a28d11calc_igammaIdEET_S2_S2_) ;  /* 0x00008e6000007944 */ /* 0x027fea0003c00000 */
.L_x_2531:
        /* <DEDUP_REMOVED lines=15> */
.L_x_2535:
[----:B------:R-:W0:Y:S02]  /*6fc0*/  F2I.S64.F64.TRUNC R4, R4 ;  /* 0x0000000400047311 */ /* 0x000e24000030d900 */
[----:B0-----:R-:W-:-:S05]  /*6fd0*/  IMAD.MOV.U32 R3, RZ, RZ, R4 ;  /* 0x000000ffff037224 */ /* 0x001fca00078e0004 */
[----:B------:R0:W-:Y:S01]  /*6fe0*/  STG.E.U8 [R82.64], R3 ;  /* 0x0000000352007986 */ /* 0x0001e2000c101124 */
[----:B------:R-:W-:Y:S05]  /*6ff0*/  BRA `(.L_x_2537) ;  /* 0x00000ed000007947 */ /* 0x000fea0003800000 */
.L_x_2534:
        /* <DEDUP_REMOVED lines=9> */
.L_x_2539:
[----:B------:R-:W0:Y:S02]  /*7090*/  F2I.F64.TRUNC R5, R4 ;  /* 0x0000000400057311 */ /* 0x000e24000030d100 */
[----:B0-----:R0:W-:Y:S01]  /*70a0*/  STG.E [R82.64], R5 ;  /* 0x0000000552007986 */ /* 0x0011e2000c101924 */
[----:B------:R-:W-:Y:S05]  /*70b0*/  BRA `(.L_x_2537) ;  /* 0x00000e1000007947 */ /* 0x000fea0003800000 */
.L_x_2538:
[----:B------:R-:W0:Y:S02]  /*70c0*/  F2I.F64.TRUNC R5, R4 ;  /* 0x0000000400057311 */ /* 0x000e24000030d100 */
[----:B0-----:R0:W-:Y:S01]  /*70d0*/  STG.E.U16 [R82.64], R5 ;  /* 0x0000000552007986 */ /* 0x0011e2000c101524 */
[----:B------:R-:W-:Y:S05]  /*70e0*/  BRA `(.L_x_2537) ;  /* 0x00000de000007947 */ /* 0x000fea0003800000 */
.L_x_2533:
        /* <DEDUP_REMOVED lines=11> */
.L_x_2541:
[----:B------:R-:W0:Y:S01]  /*71a0*/  F2F.F32.F64 R0, R4 ;  /* 0x0000000400007310 */ /* 0x000e220000301000 */
[----:B------:R-:W0:-:S14]  /*71b0*/  DSETP.GEU.AND P0, PT, |R4|, c[0x2][0x0], PT ;  /* 0x008000000400762a */ /* 0x000e1c0003f0e200 */
[----:B0-----:R-:W-:-:S05]  /*71c0*/  @!P0 FMUL R0, R0, 1.175494350822287508e-38 ;  /* 0x0080000000008820 */ /* 0x001fca0000400000 */
[----:B------:R-:W-:-:S05]  /*71d0*/  F2FP.PACK_AB R0, RZ, R0 ;  /* 0x00000000ff00723e */ /* 0x000fca00000000ff */
[----:B------:R0:W-:Y:S01]  /*71e0*/  STG.E.U16 [R82.64], R0 ;  /* 0x0000000052007986 */ /* 0x0001e2000c101524 */
[----:B------:R-:W-:Y:S05]  /*71f0*/  BRA `(.L_x_2537) ;  /* 0x00000cd000007947 */ /* 0x000fea0003800000 */
.L_x_2540:
        /* <DEDUP_REMOVED lines=8> */
[----:B------:R-:W-:-:S13]  /*7280*/  MOV R3, RZ ;  /* 0x000000ff00037202 */ /* 0x000fda0000000f00 */
[----:B0-----:R-:W-:-:S05]  /*7290*/  @!P0 FMUL R2, R2, 1.175494350822287508e-38 ;  /* 0x0080000002028820 */ /* 0x001fca0000400000 */
[----:B------:R0:W-:Y:S01]  /*72a0*/  STG.E.64 [R82.64], R2 ;  /* 0x0000000252007986 */ /* 0x0001e2000c101b24 */
[----:B------:R-:W-:Y:S05]  /*72b0*/  BRA `(.L_x_2537) ;  /* 0x00000c1000007947 */ /* 0x000fea0003800000 */
.L_x_2543:
[----:B------:R-:W0:Y:S01]  /*72c0*/  F2F.F32.F64 R0, R4 ;  /* 0x0000000400007310 */ /* 0x000e220000301000 */
[----:B------:R-:W0:-:S14]  /*72d0*/  DSETP.GEU.AND P0, PT, |R4|, c[0x2][0x0], PT ;  /* 0x008000000400762a */ /* 0x000e1c0003f0e200 */
[----:B0-----:R-:W-:-:S05]  /*72e0*/  @!P0 FMUL R0, R0, 1.175494350822287508e-38 ;  /* 0x0080000000008820 */ /* 0x001fca0000400000 */
[----:B------:R-:W-:-:S04]  /*72f0*/  F2FP.PACK_AB R3, RZ, R0 ;  /* 0x00000000ff03723e */ /* 0x000fc800000000ff */
[----:B------:R-:W-:-:S05]  /*7300*/  PRMT R3, R3, 0x5410, RZ ;  /* 0x0000541003037816 */ /* 0x000fca00000000ff */
[----:B------:R0:W-:Y:S01]  /*7310*/  STG.E [R82.64], R3 ;  /* 0x0000000352007986 */ /* 0x0001e2000c101924 */
[----:B------:R-:W-:Y:S05]  /*7320*/  BRA `(.L_x_2537) ;  /* 0x00000ba000007947 */ /* 0x000fea0003800000 */
.L_x_2542:
[----:B------:R0:W-:Y:S01]  /*7330*/  STG.E.64 [R82.64], R4 ;  /* 0x0000000452007986 */ /* 0x0001e2000c101b24 */
[----:B------:R-:W-:Y:S05]  /*7340*/  BRA `(.L_x_2537) ;  /* 0x00000b8000007947 */ /* 0x000fea0003800000 */
.L_x_2532:
        /* <DEDUP_REMOVED lines=12> */
.L_x_2546:
[----:B------:R-:W-:-:S05]  /*7410*/  CS2R R6, SRZ ;  /* 0x0000000000067805 */ /* 0x000fca000001ff00 */
[----:B------:R0:W-:Y:S01]  /*7420*/  STG.E.128 [R82.64], R4 ;  /* 0x0000000452007986 */ /* 0x0001e2000c101d24 */
[----:B------:R-:W-:Y:S05]  /*7430*/  BRA `(.L_x_2537) ;  /* 0x00000a9000007947 */ /* 0x000fea0003800000 */
.L_x_2545:
        /* <DEDUP_REMOVED lines=23> */
.L_x_2550:
[----:B------:R-:W-:Y:S05]  /*75b0*/  BSYNC B0 ;  /* 0x0000000000007941 */ /* 0x000fea0003800000 */
.L_x_2549:
[----:B------:R-:W-:-:S05]  /*75c0*/  LOP3.LUT R3, R0, R3, RZ, 0xfc, !PT ;  /* 0x0000000300037212 */ /* 0x000fca00078efcff */
[----:B------:R0:W-:Y:S01]  /*75d0*/  STG.E.U8 [R82.64], R3 ;  /* 0x0000000352007986 */ /* 0x0001e2000c101124 */
[----:B------:R-:W-:Y:S05]  /*75e0*/  BRA `(.L_x_2537) ;  /* 0x000008e000007947 */ /* 0x000fea0003800000 */
.L_x_2548:
        /* <DEDUP_REMOVED lines=15> */
.L_x_2552:
[----:B------:R-:W-:Y:S01]  /*76e0*/  IMAD.MOV.U32 R0, RZ, RZ, 0x7f ;  /* 0x0000007fff007424 */ /* 0x000fe200078e00ff */
[----:B------:R-:W-:-:S04]  /*76f0*/  ISETP.GT.U32.AND P0, PT, R2, 0x7f800000, PT ;  /* 0x7f8000000200780c */ /* 0x000fc80003f04070 */
[----:B------:R-:W-:-:S04]  /*7700*/  SEL R0, R0, 0x7c, P0 ;  /* 0x0000007c00007807 */ /* 0x000fc80000000000 */
.L_x_2553:
[----:B------:R-:W-:Y:S05]  /*7710*/  BSYNC B0 ;  /* 0x0000000000007941 */ /* 0x000fea0003800000 */
.L_x_2551:
[----:B------:R-:W-:-:S04]  /*7720*/  LOP3.LUT R2, R3, 0x80000000, RZ, 0xc0, !PT ;  /* 0x8000000003027812 */ /* 0x000fc800078ec0ff */
[----:B------:R-:W-:-:S04]  /*7730*/  SHF.R.U32.HI R3, RZ, 0x18, R2 ;  /* 0x00000018ff037819 */ /* 0x000fc80000011602 */
[----:B------:R-:W-:-:S05]  /*7740*/  LOP3.LUT R3, R0, R3, RZ, 0xfc, !PT ;  /* 0x0000000300037212 */ /* 0x000fca00078efcff */
[----:B------:R0:W-:Y:S01]  /*7750*/  STG.E.U8 [R82.64], R3 ;  /* 0x0000000352007986 */ /* 0x0001e2000c101124 */
[----:B------:R-:W-:Y:S05]  /*7760*/  BRA `(.L_x_2537) ;  /* 0x0000076000007947 */ /* 0x000fea0003800000 */
.L_x_2547:
[----:B------:R-:W0:Y:S01]  /*7770*/  F2F.F32.F64 R0, R4 ;  /* 0x0000000400007310 */ /* 0x000e220000301000 */
[----:B------:R-:W0:-:S14]  /*7780*/  DSETP.GEU.AND P0, PT, |R4|, c[0x2][0x0], PT ;  /* 0x008000000400762a */ /* 0x000e1c0003f0e200 */
[----:B0-----:R-:W-:-:S05]  /*7790*/  @!P0 FMUL R0, R0, 1.175494350822287508e-38 ;  /* 0x0080000000008820 */ /* 0x001fca0000400000 */
[----:B------:R-:W-:-:S05]  /*77a0*/  F2FP.BF16.PACK_AB R0, RZ, R0 ;  /* 0x00000000ff00723e */ /* 0x000fca00000010ff */
[----:B------:R0:W-:Y:S01]  /*77b0*/  STG.E.U16 [R82.64], R0 ;  /* 0x0000000052007986 */ /* 0x0001e2000c101524 */
[----:B------:R-:W-:Y:S05]  /*77c0*/  BRA `(.L_x_2537) ;  /* 0x0000070000007947 */ /* 0x000fea0003800000 */
.L_x_2544:
        /* <DEDUP_REMOVED lines=11> */
.L_x_2556:
[----:B------:R-:W0:Y:S01]  /*7880*/  F2F.F32.F64 R3, R4 ;  /* 0x0000000400037310 */ /* 0x000e220000301000 */
[----:B------:R-:W0:Y:S01]  /*7890*/  DSETP.GEU.AND P0, PT, |R4|, c[0x2][0x0], PT ;  /* 0x008000000400762a */ /* 0x000e220003f0e200 */
[----:B------:R-:W-:Y:S01]  /*78a0*/  BSSY B0, `(.L_x_2557) ;  /* 0x0000015000007945 */ /* 0x000fe20003800000 */
[----:B------:R-:W-:-:S12]  /*78b0*/  MOV R41, 0x80 ;  /* 0x0000008000297802 */ /* 0x000fd80000000f00 */
        /* <DEDUP_REMOVED lines=15> */
.L_x_2559:
[----:B------:R-:W-:-:S04]  /*79b0*/  LOP3.LUT R2, R3, 0x80000000, RZ, 0xc0, !PT ;  /* 0x8000000003027812 */ /* 0x000fc800078ec0ff */
[----:B------:R-:W-:-:S04]  /*79c0*/  SHF.R.U32.HI R3, RZ, 0x18, R2 ;  /* 0x00000018ff037819 */ /* 0x000fc80000011602 */
[----:B------:R-:W-:-:S04]  /*79d0*/  LOP3.LUT R0, R0, R3, RZ, 0xfc, !PT ;  /* 0x0000000300007212 */ /* 0x000fc800078efcff */
[----:B------:R-:W-:Y:S02]  /*79e0*/  PRMT R41, R0, 0x7610, R41 ;  /* 0x0000761000297816 */ /* 0x000fe40000000029 */
.L_x_2558:
[----:B------:R-:W-:Y:S05]  /*79f0*/  BSYNC B0 ;  /* 0x0000000000007941 */ /* 0x000fea0003800000 */
.L_x_2557:
[----:B------:R0:W-:Y:S01]  /*7a00*/  STG.E.U8 [R82.64], R41 ;  /* 0x0000002952007986 */ /* 0x0001e2000c101124 */
[----:B------:R-:W-:Y:S05]  /*7a10*/  BRA `(.L_x_2537) ;  /* 0x000004b000007947 */ /* 0x000fea0003800000 */
.L_x_2555:
        /* <DEDUP_REMOVED lines=19> */
.L_x_2562:
[----:B------:R-:W-:-:S04]  /*7b50*/  LOP3.LUT R2, R3, 0x80000000, RZ, 0xc0, !PT ;  /* 0x8000000003027812 */ /* 0x000fc800078ec0ff */
[----:B------:R-:W-:-:S04]  /*7b60*/  SHF.R.U32.HI R3, RZ, 0x18, R2 ;  /* 0x00000018ff037819 */ /* 0x000fc80000011602 */
[----:B------:R-:W-:-:S04]  /*7b70*/  LOP3.LUT R0, R0, R3, RZ, 0xfc, !PT ;  /* 0x0000000300007212 */ /* 0x000fc800078efcff */
[----:B------:R-:W-:Y:S02]  /*7b80*/  PRMT R41, R0, 0x7610, R41 ;  /* 0x0000761000297816 */ /* 0x000fe40000000029 */
.L_x_2561:
[----:B------:R-:W-:Y:S05]  /*7b90*/  BSYNC B0 ;  /* 0x0000000000007941 */ /* 0x000fea0003800000 */
.L_x_2560:
[----:B------:R0:W-:Y:S01]  /*7ba0*/  STG.E.U8 [R82.64], R41 ;  /* 0x0000002952007986 */ /* 0x0001e2000c101124 */
[----:B------:R-:W-:Y:S05]  /*7bb0*/  BRA `(.L_x_2537) ;  /* 0x0000031000007947 */ /* 0x000fea0003800000 */
.L_x_2554:
        /* <DEDUP_REMOVED lines=24> */
.L_x_2536:
[----:B------:R-:W-:Y:S01]  /*7d40*/  MOV R0, 0x0 ;  /* 0x0000000000007802 */ /* 0x000fe20000000f00 */
[----:B------:R-:W-:Y:S01]  /*7d50*/  HFMA2.MMA R8, -RZ, RZ, 0, 6.020069122314453125e-06 ;  /* 0x00000065ff087435 */ /* 0x000fe200000001ff */
        /* <DEDUP_REMOVED lines=18> */
.L_x_2564:
[----:B------:R-:W0:Y:S02]  /*7e80*/  F2I.U64.F64.TRUNC R4, R4 ;  /* 0x0000000400047311 */ /* 0x000e24000030d800 */
[----:B0-----:R0:W-:Y:S01]  /*7e90*/  STG.E.64 [R82.64], R4 ;  /* 0x0000000452007986 */ /* 0x0011e2000c101b24 */
[----:B------:R-:W-:Y:S05]  /*7ea0*/  BRA `(.L_x_2537) ;  /* 0x0000002000007947 */ /* 0x000fea0003800000 */
.L_x_2563:
[----:B------:R-:W0:Y:S02]  /*7eb0*/  F2I.U32.F64.TRUNC R5, R4 ;  /* 0x0000000400057311 */ /* 0x000e24000030d000 */
[----:B0-----:R0:W-:Y:S02]  /*7ec0*/  STG.E [R82.64], R5 ;  /* 0x0000000552007986 */ /* 0x0011e4000c101924 */
.L_x_2537:
[----:B------:R-:W-:-:S04]  /*7ed0*/  IADD3 R85, R85, 0x80, RZ ;  /* 0x0000008055557810 */ /* 0x000fc80007ffe0ff */
[----:B------:R-:W-:-:S13]  /*7ee0*/  ISETP.GE.AND P0, PT, R85, c[0x0][0x160], PT ;  /* 0x0000580055007a0c */ /* 0x000fda0003f06270 */
[----:B------:R-:W-:Y:S05]  /*7ef0*/  @P0 BRA `(.L_x_2464) ;  /* 0x00003f0000000947 */ /* 0x000fea0003800000 */
[----:B------:R-:W-:Y:S01]  /*7f00*/  ISETP.NE.AND P0, PT, RZ, c[0x0][0x168], PT ;  /* 0x00005a00ff007a0c */ /* 0x000fe20003f05270 */
[----:B0-----:R-:W-:Y:S01]  /*7f10*/  HFMA2.MMA R0, -RZ, RZ, 0, 0 ;  /* 0x00000000ff007435 */ /* 0x001fe200000001ff */
[----:B------:R-:W-:Y:S02]  /*7f20*/  IMAD.MOV.U32 R16, RZ, RZ, RZ ;  /* 0x000000ffff107224 */ /* 0x000fe400078e00ff */
[----:B------:R-:W-:-:S09]  /*7f30*/  IMAD.MOV.U32 R82, RZ, RZ, RZ ;  /* 0x000000ffff527224 */ /* 0x000fd200078e00ff */
        /* <DEDUP_REMOVED lines=251> */
.L_x_2565:
        /* <DEDUP_REMOVED lines=19> */
.L_x_2569:
[----:B------:R-:W2:Y:S02]  /*9020*/  LDG.E.U8 R2, [R2.64] ;  /* 0x0000002402027981 */ /* 0x000ea4000c1e1100 */
[----:B--2---:R0:W1:Y:S01]  /*9030*/  I2F.F64.U16 R18, R2 ;  /* 0x0000000200127312 */ /* 0x0040620000101800 */
[----:B------:R-:W-:Y:S05]  /*9040*/  BRA `(.L_x_2571) ;  /* 0x00000df000007947 */ /* 0x000fea0003800000 */
.L_x_2568:
        /* <DEDUP_REMOVED lines=9> */
.L_x_2573:
[----:B------:R-:W2:Y:S02]  /*90e0*/  LDG.E R2, [R2.64] ;  /* 0x0000002402027981 */ /* 0x000ea4000c1e1900 */
[----:B--2---:R0:W1:Y:S01]  /*90f0*/  I2F.F64 R18, R2 ;  /* 0x0000000200127312 */ /* 0x0040620000201c00 */
[----:B------:R-:W-:Y:S05]  /*9100*/  BRA `(.L_x_2571) ;  /* 0x00000d3000007947 */ /* 0x000fea0003800000 */
.L_x_2572:
[----:B------:R-:W2:Y:S02]  /*9110*/  LDG.E.U16 R2, [R2.64] ;  /* 0x0000002402027981 */ /* 0x000ea4000c1e1500 */
[----:B--2---:R0:W1:Y:S01]  /*9120*/  I2F.F64.S16 R18, R2 ;  /* 0x0000000200127312 */ /* 0x0040620000101c00 */
[----:B------:R-:W-:Y:S05]  /*9130*/  BRA `(.L_x_2571) ;  /* 0x00000d0000007947 */ /* 0x000fea0003800000 */
.L_x_2567:
        /* <DEDUP_REMOVED lines=10> */
.L_x_2575:
[----:B------:R-:W2:Y:S02]  /*91e0*/  LDG.E.U16 R0, [R2.64] ;  /* 0x0000002402007981 */ /* 0x000ea4000c1e1500 */
[----:B--2---:R-:W-:-:S05]  /*91f0*/  HADD2.F32 R0, -RZ, R0.H0_H0 ;  /* 0x20000000ff007230 */ /* 0x004fca0000004100 */
[----:B------:R-:W-:-:S04]  /*9200*/  FMUL.FTZ R0, R0, 1 ;  /* 0x3f80000000007820 */ /* 0x000fc80000410000 */
[----:B------:R0:W1:Y:S01]  /*9210*/  F2F.F64.F32 R18, R0 ;  /* 0x0000000000127310 */ /* 0x0000620000201800 */
[----:B------:R-:W-:Y:S05]  /*9220*/  BRA `(.L_x_2571) ;  /* 0x00000c1000007947 */ /* 0x000fea0003800000 */
.L_x_2574:
        /* <DEDUP_REMOVED lines=10> */
.L_x_2577:
[----:B------:R-:W2:Y:S02]  /*92d0*/  LDG.E.U16 R2, [R2.64] ;  /* 0x0000002402027981 */ /* 0x000ea4000c1e1500 */
[----:B--2---:R-:W-:-:S05]  /*92e0*/  HADD2.F32 R0, -RZ, R2.H0_H0 ;  /* 0x20000002ff007230 */ /* 0x004fca0000004100 */
[----:B------:R-:W-:-:S04]  /*92f0*/  FMUL.FTZ R0, R0, 1 ;  /* 0x3f80000000007820 */ /* 0x000fc80000410000 */
[----:B------:R0:W1:Y:S01]  /*9300*/  F2F.F64.F32 R18, R0 ;  /* 0x0000000000127310 */ /* 0x0000620000201800 */
[----:B------:R-:W-:Y:S05]  /*9310*/  BRA `(.L_x_2571) ;  /* 0x00000b2000007947 */ /* 0x000fea0003800000 */
.L_x_2576:
[----:B------:R0:W5:Y:S01]  /*9320*/  LDG.E.64 R18, [R2.64] ;  /* 0x0000002402127981 */ /* 0x000162000c1e1b00 */
[----:B------:R-:W-:Y:S05]  /*9330*/  BRA `(.L_x_2571) ;  /* 0x00000b0000007947 */ /* 0x000fea0003800000 */
.L_x_2566:
        /* <DEDUP_REMOVED lines=13> */
.L_x_2580:
[----:B------:R0:W5:Y:S01]  /*9410*/  LDG.E.64 R18, [R2.64] ;  /* 0x0000002402127981 */ /* 0x000162000c1e1b00 */
[----:B------:R-:W-:Y:S05]  /*9420*/  BRA `(.L_x_2571) ;  /* 0x00000a1000007947 */ /* 0x000fea0003800000 */
.L_x_2579:
        /* <DEDUP_REMOVED lines=28> */
.L_x_2582:
        /* <DEDUP_REMOVED lines=15> */
.L_x_2581:
[----:B------:R-:W2:Y:S02]  /*96e0*/  LDG.E.U16 R0, [R2.64] ;  /* 0x0000002402007981 */ /* 0x000ea4000c1e1500 */
[----:B--2---:R-:W-:-:S05]  /*96f0*/  PRMT R0, RZ, 0x5410, R0 ;  /* 0x00005410ff007816 */ /* 0x004fca0000000000 */
[----:B------:R-:W-:-:S04]  /*9700*/  FMUL.FTZ R0, R0, 1 ;  /* 0x3f80000000007820 */ /* 0x000fc80000410000 */
[----:B------:R0:W1:Y:S01]  /*9710*/  F2F.F64.F32 R18, R0 ;  /* 0x0000000000127310 */ /* 0x0000620000201800 */
[----:B------:R-:W-:Y:S05]  /*9720*/  BRA `(.L_x_2571) ;  /* 0x0000071000007947 */ /* 0x000fea0003800000 */
.L_x_2578:
        /* <DEDUP_REMOVED lines=11> */
.L_x_2585:
        /* <DEDUP_REMOVED lines=21> */
.L_x_2589:
[----:B------:R-:W-:Y:S05]  /*9930*/  BSYNC B1 ;  /* 0x0000000000017941 */ /* 0x000fea0003800000 */
.L_x_2588:
[----:B------:R-:W-:Y:S02]  /*9940*/  LEA R3, R0, 0x3b800000, 0x17 ;  /* 0x3b80000000037811 */ /* 0x000fe400078eb8ff */
[----:B------:R-:W-:-:S04]  /*9950*/  SHF.L.U32 R0, R2, 0x14, RZ ;  /* 0x0000001402007819 */ /* 0x000fc800000006ff */
[----:B------:R-:W-:Y:S02]  /*9960*/  LOP3.LUT R0, R3, R0, R4, 0xfe, !PT ;  /* 0x0000000003007212 */ /* 0x000fe400078efe04 */
.L_x_2587:
[----:B------:R-:W-:Y:S05]  /*9970*/  BSYNC B0 ;  /* 0x0000000000007941 */ /* 0x000fea0003800000 */
.L_x_2586:
[----:B------:R-:W-:-:S04]  /*9980*/  FMUL.FTZ R0, R0, 1 ;  /* 0x3f80000000007820 */ /* 0x000fc80000410000 */
[----:B------:R0:W1:Y:S01]  /*9990*/  F2F.F64.F32 R18, R0 ;  /* 0x0000000000127310 */ /* 0x0000620000201800 */
[----:B------:R-:W-:Y:S05]  /*99a0*/  BRA `(.L_x_2571) ;  /* 0x0000049000007947 */ /* 0x000fea0003800000 */
.L_x_2584:
        /* <DEDUP_REMOVED lines=21> */
.L_x_2593:
[----:B------:R-:W-:Y:S05]  /*9b00*/  BSYNC B1 ;  /* 0x0000000000017941 */ /* 0x000fea0003800000 */
.L_x_2592:
[----:B------:R-:W-:Y:S01]  /*9b10*/  LEA R3, R0, 0x37800000, 0x17 ;  /* 0x3780000000037811 */ /* 0x000fe200078eb8ff */
[----:B------:R-:W-:-:S05]  /*9b20*/  IMAD.SHL.U32 R0, R2, 0x200000, RZ ;  /* 0x0020000002007824 */ /* 0x000fca00078e00ff */
[----:B------:R-:W-:Y:S02]  /*9b30*/  LOP3.LUT R0, R3, R0, R4, 0xfe, !PT ;  /* 0x0000000003007212 */ /* 0x000fe400078efe04 */
.L_x_2591:
[----:B------:R-:W-:Y:S05]  /*9b40*/  BSYNC B0 ;  /* 0x0000000000007941 */ /* 0x000fea0003800000 */
.L_x_2590:
[----:B------:R-:W-:-:S04]  /*9b50*/  FMUL.FTZ R0, R0, 1 ;  /* 0x3f80000000007820 */ /* 0x000fc80000410000 */
[----:B------:R0:W1:Y:S01]  /*9b60*/  F2F.F64.F32 R18, R0 ;  /* 0x0000000000127310 */ /* 0x0000620000201800 */
[----:B------:R-:W-:Y:S05]  /*9b70*/  BRA `(.L_x_2571) ;  /* 0x000002c000007947 */ /* 0x000fea0003800000 */
.L_x_2583:
        /* <DEDUP_REMOVED lines=14> */
.L_x_2597:
[----:B------:R-:W-:Y:S05]  /*9c60*/  BSYNC B0 ;  /* 0x0000000000007941 */ /* 0x000fea0003800000 */
.L_x_2596:
[----:B------:R-:W-:-:S04]  /*9c70*/  FMUL.FTZ R0, R0, 1 ;  /* 0x3f80000000007820 */ /* 0x000fc80000410000 */
[----:B------:R0:W1:Y:S01]  /*9c80*/  F2F.F64.F32 R18, R0 ;  /* 0x0000000000127310 */ /* 0x0000620000201800 */
[----:B------:R-:W-:Y:S05]  /*9c90*/  BRA `(.L_x_2571) ;  /* 0x000001a000007947 */ /* 0x000fea0003800000 */
.L_x_2570:
        /* <DEDUP_REMOVED lines=21> */
.L_x_2595:
[----:B------:R-:W2:Y:S02]  /*9df0*/  LDG.E.64 R18, [R2.64] ;  /* 0x0000002402127981 */ /* 0x000ea4000c1e1b00 */
[----:B--2---:R-:W0:Y:S01]  /*9e00*/  I2F.F64.U64 R18, R18 ;  /* 0x0000001200127312 */ /* 0x004e220000301800 */
[----:B------:R-:W-:Y:S05]  /*9e10*/  BRA `(.L_x_2571) ;  /* 0x0000002000007947 */ /* 0x000fea0003800000 */
.L_x_2594:
[----:B------:R-:W2:Y:S02]  /*9e20*/  LDG.E R2, [R2.64] ;  /* 0x0000002402027981 */ /* 0x000ea4000c1e1900 */
[----:B--2---:R0:W1:Y:S02]  /*9e30*/  I2F.F64.U32 R18, R2 ;  /* 0x0000000200127312 */ /* 0x0040640000201800 */
.L_x_2571:
        /* <DEDUP_REMOVED lines=17> */
.L_x_2601:
[----:B------:R-:W2:Y:S02]  /*9f50*/  LDG.E.U8 R2, [R16.64] ;  /* 0x0000002410027981 */ /* 0x000ea4000c1e1100 */
[----:B--2---:R-:W0:Y:S01]  /*9f60*/  I2F.F64.U16 R2, R2 ;  /* 0x0000000200027312 */ /* 0x004e220000101800 */
[----:B------:R-:W-:Y:S05]  /*9f70*/  BRA `(.L_x_2603) ;  /* 0x00000df000007947 */ /* 0x000fea0003800000 */
.L_x_2600:
        /* <DEDUP_REMOVED lines=9> */
.L_x_2605:
[----:B------:R-:W2:Y:S02]  /*a010*/  LDG.E R2, [R16.64] ;  /* 0x0000002410027981 */ /* 0x000ea4000c1e1900 */
[----:B--2---:R-:W0:Y:S01]  /*a020*/  I2F.F64 R2, R2 ;  /* 0x0000000200027312 */ /* 0x004e220000201c00 */
[----:B------:R-:W-:Y:S05]  /*a030*/  BRA `(.L_x_2603) ;  /* 0x00000d3000007947 */ /* 0x000fea0003800000 */
.L_x_2604:
[----:B------:R-:W2:Y:S02]  /*a040*/  LDG.E.U16 R2, [R16.64] ;  /* 0x0000002410027981 */ /* 0x000ea4000c1e1500 */
[----:B--2---:R-:W0:Y:S01]  /*a050*/  I2F.F64.S16 R2, R2 ;  /* 0x0000000200027312 */ /* 0x004e220000101c00 */
[----:B------:R-:W-:Y:S05]  /*a060*/  BRA `(.L_x_2603) ;  /* 0x00000d0000007947 */ /* 0x000fea0003800000 */
.L_x_2599:
        /* <DEDUP_REMOVED lines=10> */
.L_x_2607:
[----:B------:R-:W2:Y:S02]  /*a110*/  LDG.E.U16 R0, [R16.64] ;  /* 0x0000002410007981 */ /* 0x000ea4000c1e1500 */
[----:B--2---:R-:W-:-:S05]  /*a120*/  HADD2.F32 R0, -RZ, R0.H0_H0 ;  /* 0x20000000ff007230 */ /* 0x004fca0000004100 */
[----:B------:R-:W-:-:S04]  /*a130*/  FMUL.FTZ R0, R0, 1 ;  /* 0x3f80000000007820 */ /* 0x000fc80000410000 */
[----:B------:R0:W2:Y:S01]  /*a140*/  F2F.F64.F32 R2, R0 ;  /* 0x0000000000027310 */ /* 0x0000a20000201800 */
[----:B------:R-:W-:Y:S05]  /*a150*/  BRA `(.L_x_2603) ;  /* 0x00000c1000007947 */ /* 0x000fea0003800000 */
.L_x_2606:
        /* <DEDUP_REMOVED lines=10> */
.L_x_2609:
[----:B------:R-:W2:Y:S02]  /*a200*/  LDG.E.U16 R16, [R16.64] ;  /* 0x0000002410107981 */ /* 0x000ea4000c1e1500 */
[----:B--2---:R-:W-:-:S05]  /*a210*/  HADD2.F32 R0, -RZ, R16.H0_H0 ;  /* 0x20000010ff007230 */ /* 0x004fca0000004100 */
[----:B------:R-:W-:-:S04]  /*a220*/  FMUL.FTZ R0, R0, 1 ;  /* 0x3f80000000007820 */ /* 0x000fc80000410000 */
[----:B------:R0:W2:Y:S01]  /*a230*/  F2F.F64.F32 R2, R0 ;  /* 0x0000000000027310 */ /* 0x0000a20000201800 */
[----:B------:R-:W-:Y:S05]  /*a240*/  BRA `(.L_x_2603) ;  /* 0x00000b2000007947 */ /* 0x000fea0003800000 */
.L_x_2608:
[----:B------:R0:W5:Y:S01]  /*a250*/  LDG.E.64 R2, [R16.64] ;  /* 0x0000002410027981 */ /* 0x000162000c1e1b00 */
[----:B------:R-:W-:Y:S05]  /*a260*/  BRA `(.L_x_2603) ;  /* 0x00000b0000007947 */ /* 0x000fea0003800000 */
.L_x_2598:
        /* <DEDUP_REMOVED lines=13> */
.L_x_2612:
[----:B------:R0:W5:Y:S01]  /*a340*/  LDG.E.64 R2, [R16.64] ;  /* 0x0000002410027981 */ /* 0x000162000c1e1b00 */
[----:B------:R-:W-:Y:S05]  /*a350*/  BRA `(.L_x_2603) ;  /* 0x00000a1000007947 */ /* 0x000fea0003800000 */
.L_x_2611:
        /* <DEDUP_REMOVED lines=28> */
.L_x_2614:
        /* <DEDUP_REMOVED lines=15> */
.L_x_2613:
[----:B------:R-:W2:Y:S02]  /*a610*/  LDG.E.U16 R0, [R16.64] ;  /* 0x0000002410007981 */ /* 0x000ea4000c1e1500 */
[----:B--2---:R-:W-:-:S05]  /*a620*/  PRMT R0, RZ, 0x5410, R0 ;  /* 0x00005410ff007816 */ /* 0x004fca0000000000 */
[----:B------:R-:W-:-:S04]  /*a630*/  FMUL.FTZ R0, R0, 1 ;  /* 0x3f80000000007820 */ /* 0x000fc80000410000 */
[----:B------:R0:W2:Y:S01]  /*a640*/  F2F.F64.F32 R2, R0 ;  /* 0x0000000000027310 */ /* 0x0000a20000201800 */
[----:B------:R-:W-:Y:S05]  /*a650*/  BRA `(.L_x_2603) ;  /* 0x0000071000007947 */ /* 0x000fea0003800000 */
.L_x_2610:
        /* <DEDUP_REMOVED lines=11> */
.L_x_2617:
        /* <DEDUP_REMOVED lines=21> */
.L_x_2621:
[----:B------:R-:W-:Y:S05]  /*a860*/  BSYNC B1 ;  /* 0x0000000000017941 */ /* 0x000fea0003800000 */
.L_x_2620:
[----:B------:R-:W-:Y:S01]  /*a870*/  LEA R3, R0, 0x3b800000, 0x17 ;  /* 0x3b80000000037811 */ /* 0x000fe200078eb8ff */
[----:B------:R-:W-:-:S05]  /*a880*/  IMAD.SHL.U32 R0, R2, 0x100000, RZ ;  /* 0x0010000002007824 */ /* 0x000fca00078e00ff */
[----:B------:R-:W-:Y:S02]  /*a890*/  LOP3.LUT R0, R3, R0, R4, 0xfe, !PT ;  /* 0x0000000003007212 */ /* 0x000fe400078efe04 */
.L_x_2619:
[----:B------:R-:W-:Y:S05]  /*a8a0*/  BSYNC B0 ;  /* 0x0000000000007941 */ /* 0x000fea0003800000 */
.L_x_2618:
[----:B------:R-:W-:-:S04]  /*a8b0*/  FMUL.FTZ R0, R0, 1 ;  /* 0x3f80000000007820 */ /* 0x000fc80000410000 */
[----:B------:R0:W2:Y:S01]  /*a8c0*/  F2F.F64.F32 R2, R0 ;  /* 0x0000000000027310 */ /* 0x0000a20000201800 */
[----:B------:R-:W-:Y:S05]  /*a8d0*/  BRA `(.L_x_2603) ;  /* 0x0000049000007947 */ /* 0x000fea0003800000 */
.L_x_2616:
        /* <DEDUP_REMOVED lines=21> */
.L_x_2625:
[----:B------:R-:W-:Y:S05]  /*aa30*/  BSYNC B1 ;  /* 0x0000000000017941 */ /* 0x000fea0003800000 */
.L_x_2624:
[----:B------:R-:W-:Y:S01]  /*aa40*/  LEA R3, R0, 0x37800000, 0x17 ;  /* 0x3780000000037811 */ /* 0x000fe200078eb8ff */
[----:B------:R-:W-:-:S05]  /*aa50*/  IMAD.SHL.U32 R0, R2, 0x200000, RZ ;  /* 0x0020000002007824 */ /* 0x000fca00078e00ff */
[----:B------:R-:W-:Y:S02]  /*aa60*/  LOP3.LUT R0, R3, R0, R4, 0xfe, !PT ;  /* 0x0000000003007212 */ /* 0x000fe400078efe04 */
.L_x_2623:
[----:B------:R-:W-:Y:S05]  /*aa70*/  BSYNC B0 ;  /* 0x0000000000007941 */ /* 0x000fea0003800000 */
.L_x_2622:
[----:B------:R-:W-:-:S04]  /*aa80*/  FMUL.FTZ R0, R0, 1 ;  /* 0x3f80000000007820 */ /* 0x000fc80000410000 */
[----:B------:R0:W2:Y:S01]  /*aa90*/  F2F.F64.F32 R2, R0 ;  /* 0x0000000000027310 */ /* 0x0000a20000201800 */
[----:B------:R-:W-:Y:S05]  /*aaa0*/  BRA `(.L_x_2603) ;  /* 0x000002c000007947 */ /* 0x000fea0003800000 */
.L_x_2615:
        /* <DEDUP_REMOVED lines=14> */
.L_x_2629:
[----:B------:R-:W-:Y:S05]  /*ab90*/  BSYNC B0 ;  /* 0x0000000000007941 */ /* 0x000fea0003800000 */
.L_x_2628:
[----:B------:R-:W-:-:S04]  /*aba0*/  FMUL.FTZ R0, R0, 1 ;  /* 0x3f80000000007820 */ /* 0x000fc80000410000 */
[----:B------:R0:W2:Y:S01]  /*abb0*/  F2F.F64.F32 R2, R0 ;  /* 0x0000000000027310 */ /* 0x0000a20000201800 */
[----:B------:R-:W-:Y:S05]  /*abc0*/  BRA `(.L_x_2603) ;  /* 0x000001a000007947 */ /* 0x000fea0003800000 */
.L_x_2602:
        /* <DEDUP_REMOVED lines=21> */
.L_x_2627:
[----:B------:R-:W2:Y:S02]  /*ad20*/  LDG.E.64 R2, [R16.64] ;  /* 0x0000002410027981 */ /* 0x000ea4000c1e1b00 */
[----:B--2---:R-:W0:Y:S01]  /*ad30*/  I2F.F64.U64 R2, R2 ;  /* 0x0000000200027312 */ /* 0x004e220000301800 */
[----:B------:R-:W-:Y:S05]  /*ad40*/  BRA `(.L_x_2603) ;  /* 0x0000002000007947 */ /* 0x000fea0003800000 */
.L_x_2626:
[----:B------:R-:W2:Y:S02]  /*ad50*/  LDG.E R2, [R16.64] ;  /* 0x0000002410027981 */ /* 0x000ea4000c1e1900 */
[----:B--2---:R-:W0:Y:S02]  /*ad60*/  I2F.F64.U32 R2, R2 ;  /* 0x0000000200027312 */ /* 0x004e240000201800 */
.L_x_2603:
[----:B------:R-:W-:Y:S02]  /*ad70*/  ULDC.U8 UR4, c[0x0][0x3e0] ;  /* 0x0000f80000047ab9 */ /* 0x000fe40000000000 */
[----:B------:R-:W-:-:S13]  /*ad80*/  ISETP.NE.AND P0, PT, RZ, UR4, PT ;  /* 0x00000004ff007c0c */ /* 0x000fda000bf05270 */
[----:B------:R-:W-:Y:S05]  /*ad90*/  @!P0 BRA `(.L_x_2630) ;  /* 0x0000003000008947 */ /* 0x000fea0003800000 */
[----:B------:R-:W-:Y:S02]  /*ada0*/  MOV R84, 0xadc0 ;  /* 0x0000adc000547802 */ /* 0x000fe40000000f00 */
[----:B012--5:R-:W-:Y:S05]  /*adb0*/  CALL.REL.NOINC `($_ZN2at6native18elementwise_kernelILi128ELi4EZNS0_15gpu_kernel_implIN48_GLOBAL__N__08322988_15_IGammaKernel_cu_cb51a28d10CalcIgammaIdEEEEvRNS_18TensorIteratorBaseERKT_EUliE_EEviT1_$_ZN46_INTERNAL_08322988_15_IGammaKernel_cu_cb51a28d48_GLOBAL__N__08322988_15_IGammaKernel_cu_cb51a28d12calc_igammacIdEET_S2_S2_) ;  /* 0x0001f02000007944 */ /* 0x027fea0003c00000 */
[----:B------:R-:W-:Y:S05]  /*adc0*/  BRA `(.L_x_2631) ;  /* 0x0000002000007947 */ /* 0x000fea0003800000 */
.L_x_2630:
[----:B------:R-:W-:Y:S02]  /*add0*/  MOV R86, 0xadf0 ;  /* 0x0000adf000567802 */ /* 0x000fe40000000f00 */
[----:B012--5:R-:W-:Y:S05]  /*ade0*/  CALL.REL.NOINC `($_ZN2at6native18elementwise_kernelILi128ELi4EZNS0_15gpu_kernel_implIN48_GLOBAL__N__08322988_15_IGammaKernel_cu_cb51a28d10CalcIgammaIdEEEEvRNS_18TensorIteratorBaseERKT_EUliE_EEviT1_$_ZN46_INTERNAL_08322988_15_IGammaKernel_cu_cb51a28d48_GLOBAL__N__08322988_15_IGammaKernel_cu_cb51a28d11calc_igammaIdEET_S2_S2_) ;  /* 0x00004f4000007944 */ /* 0x027fea0003c00000 */
.L_x_2631:
        /* <DEDUP_REMOVED lines=15> */
.L_x_2635:
[----:B------:R-:W0:Y:S02]  /*aee0*/  F2I.S64.F64.TRUNC R4, R4 ;  /* 0x0000000400047311 */ /* 0x000e24000030d900 */
[----:B0-----:R-:W-:-:S05]  /*aef0*/  MOV R3, R4 ;  /* 0x0000000400037202 */ /* 0x001fca0000000f00 */
[----:B------:R0:W-:Y:S01]  /*af00*/  STG.E.U8 [R82.64], R3 ;  /* 0x0000000352007986 */ /* 0x0001e2000c101124 */
[----:B------:R-:W-:Y:S05]  /*af10*/  BRA `(.L_x_2637) ;  /* 0x00000ed000007947 */ /* 0x000fea0003800000 */
.L_x_2634:
        /* <DEDUP_REMOVED lines=9> */
.L_x_2639:
[----:B------:R-:W0:Y:S02]  /*afb0*/  F2I.F64.TRUNC R5, R4 ;  /* 0x0000000400057311 */ /* 0x000e24000030d100 */
[----:B0-----:R0:W-:Y:S01]  /*afc0*/  STG.E [R82.64], R5 ;  /* 0x0000000552007986 */ /* 0x0011e2000c101924 */
[----:B------:R-:W-:Y:S05]  /*afd0*/  BRA `(.L_x_2637) ;  /* 0x00000e1000007947 */ /* 0x000fea0003800000 */
.L_x_2638:
[----:B------:R-:W0:Y:S02]  /*afe0*/  F2I.F64.TRUNC R5, R4 ;  /* 0x0000000400057311 */ /* 0x000e24000030d100 */
[----:B0-----:R0:W-:Y:S01]  /*aff0*/  STG.E.U16 [R82.64], R5 ;  /* 0x0000000552007986 */ /* 0x0011e2000c101524 */
[----:B------:R-:W-:Y:S05]  /*b000*/  BRA `(.L_x_2637) ;  /* 0x00000de000007947 */ /* 0x000fea0003800000 */
.L_x_2633:
        /* <DEDUP_REMOVED lines=11> */
.L_x_2641:
[----:B------:R-:W0:Y:S01]  /*b0c0*/  F2F.F32.F64 R0, R4 ;  /* 0x0000000400007310 */ /* 0x000e220000301000 */
[----:B------:R-:W0:-:S14]  /*b0d0*/  DSETP.GEU.AND P0, PT, |R4|, c[0x2][0x0], PT ;  /* 0x008000000400762a */ /* 0x000e1c0003f0e200 */
[----:B0-----:R-:W-:-:S05]  /*b0e0*/  @!P0 FMUL R0, R0, 1.175494350822287508e-38 ;  /* 0x0080000000008820 */ /* 0x001fca0000400000 */
[----:B------:R-:W-:-:S05]  /*b0f0*/  F2FP.PACK_AB R0, RZ, R0 ;  /* 0x00000000ff00723e */ /* 0x000fca00000000ff */
[----:B------:R0:W-:Y:S01]  /*b100*/  STG.E.U16 [R82.64], R0 ;  /* 0x0000000052007986 */ /* 0x0001e2000c101524 */
[----:B------:R-:W-:Y:S05]  /*b110*/  BRA `(.L_x_2637) ;  /* 0x00000cd000007947 */ /* 0x000fea0003800000 */
.L_x_2640:
        /* <DEDUP_REMOVED lines=12> */
.L_x_2643:
[----:B------:R-:W0:Y:S01]  /*b1e0*/  F2F.F32.F64 R0, R4 ;  /* 0x0000000400007310 */ /* 0x000e220000301000 */
[----:B------:R-:W0:-:S14]  /*b1f0*/  DSETP.GEU.AND P0, PT, |R4|, c[0x2][0x0], PT ;  /* 0x008000000400762a */ /* 0x000e1c0003f0e200 */
[----:B0-----:R-:W-:-:S05]  /*b200*/  @!P0 FMUL R0, R0, 1.175494350822287508e-38 ;  /* 0x0080000000008820 */ /* 0x001fca0000400000 */
[----:B------:R-:W-:-:S04]  /*b210*/  F2FP.PACK_AB R3, RZ, R0 ;  /* 0x00000000ff03723e */ /* 0x000fc800000000ff */
[----:B------:R-:W-:-:S05]  /*b220*/  PRMT R3, R3, 0x5410, RZ ;  /* 0x0000541003037816 */ /* 0x000fca00000000ff */
[----:B------:R0:W-:Y:S01]  /*b230*/  STG.E [R82.64], R3 ;  /* 0x0000000352007986 */ /* 0x0001e2000c101924 */
[----:B------:R-:W-:Y:S05]  /*b240*/  BRA `(.L_x_2637) ;  /* 0x00000ba000007947 */ /* 0x000fea0003800000 */
.L_x_2642:
[----:B------:R0:W-:Y:S01]  /*b250*/  STG.E.64 [R82.64], R4 ;  /* 0x0000000452007986 */ /* 0x0001e2000c101b24 */
[----:B------:R-:W-:Y:S05]  /*b260*/  BRA `(.L_x_2637) ;  /* 0x00000b8000007947 */ /* 0x000fea0003800000 */
.L_x_2632:
        /* <DEDUP_REMOVED lines=12> */
.L_x_2646:
[----:B------:R-:W-:-:S05]  /*b330*/  CS2R R6, SRZ ;  /* 0x0000000000067805 */ /* 0x000fca000001ff00 */
[----:B------:R0:W-:Y:S01]  /*b340*/  STG.E.128 [R82.64], R4 ;  /* 0x0000000452007986 */ /* 0x0001e2000c101d24 */
[----:B------:R-:W-:Y:S05]  /*b350*/  BRA `(.L_x_2637) ;  /* 0x00000a9000007947 */ /* 0x000fea0003800000 */
.L_x_2645:
        /* <DEDUP_REMOVED lines=23> */
.L_x_2650:
[----:B------:R-:W-:Y:S05]  /*b4d0*/  BSYNC B0 ;  /* 0x0000000000007941 */ /* 0x000fea0003800000 */
.L_x_2649:
[----:B------:R-:W-:-:S05]  /*b4e0*/  LOP3.LUT R3, R0, R3, RZ, 0xfc, !PT ;  /* 0x0000000300037212 */ /* 0x000fca00078efcff */
[----:B------:R0:W-:Y:S01]  /*b4f0*/  STG.E.U8 [R82.64], R3 ;  /* 0x0000000352007986 */ /* 0x0001e2000c101124 */
[----:B------:R-:W-:Y:S05]  /*b500*/  BRA `(.L_x_2637) ;  /* 0x000008e000007947 */ /* 0x000fea0003800000 */
.L_x_2648:
        /* <DEDUP_REMOVED lines=15> */
.L_x_2652:
[----:B------:R-:W-:Y:S02]  /*b600*/  ISETP.GT.U32.AND P0, PT, R2, 0x7f800000, PT ;  /* 0x7f8000000200780c */ /* 0x000fe40003f04070 */
[----:B------:R-:W-:-:S04]  /*b610*/  MOV R0, 0x7f ;  /* 0x0000007f00007802 */ /* 0x000fc80000000f00 */
[----:B------:R-:W-:Y:S02]  /*b620*/  SEL R0, R0, 0x7c, P0 ;  /* 0x0000007c00007807 */ /* 0x000fe40000000000 */
.L_x_2653:
[----:B------:R-:W-:Y:S05]  /*b630*/  BSYNC B0 ;  /* 0x0000000000007941 */ /* 0x000fea0003800000 */
.L_x_2651:
[----:B------:R-:W-:-:S04]  /*b640*/  LOP3.LUT R2, R3, 0x80000000, RZ, 0xc0, !PT ;  /* 0x8000000003027812 */ /* 0x000fc800078ec0ff */
[----:B------:R-:W-:-:S04]  /*b650*/  SHF.R.U32.HI R3, RZ, 0x18, R2 ;  /* 0x00000018ff037819 */ /* 0x000fc80000011602 */
[----:B------:R-:W-:-:S05]  /*b660*/  LOP3.LUT R3, R0, R3, RZ, 0xfc, !PT ;  /* 0x0000000300037212 */ /* 0x000fca00078efcff */
[----:B------:R0:W-:Y:S01]  /*b670*/  STG.E.U8 [R82.64], R3 ;  /* 0x0000000352007986 */ /* 0x0001e2000c101124 */
[----:B------:R-:W-:Y:S05]  /*b680*/  BRA `(.L_x_2637) ;  /* 0x0000076000007947 */ /* 0x000fea0003800000 */
.L_x_2647:
[----:B------:R-:W0:Y:S01]  /*b690*/  F2F.F32.F64 R0, R4 ;  /* 0x0000000400007310 */ /* 0x000e220000301000 */
[----:B------:R-:W0:-:S14]  /*b6a0*/  DSETP.GEU.AND P0, PT, |R4|, c[0x2][0x0], PT ;  /* 0x008000000400762a */ /* 0x000e1c0003f0e200 */
[----:B0-----:R-:W-:-:S05]  /*b6b0*/  @!P0 FMUL R0, R0, 1.175494350822287508e-38 ;  /* 0x0080000000008820 */ /* 0x001fca0000400000 */
[----:B------:R-:W-:-:S05]  /*b6c0*/  F2FP.BF16.PACK_AB R0, RZ, R0 ;  /* 0x00000000ff00723e */ /* 0x000fca00000010ff */
[----:B------:R0:W-:Y:S01]  /*b6d0*/  STG.E.U16 [R82.64], R0 ;  /* 0x0000000052007986 */ /* 0x0001e2000c101524 */
[----:B------:R-:W-:Y:S05]  /*b6e0*/  BRA `(.L_x_2637) ;  /* 0x0000070000007947 */ /* 0x000fea0003800000 */
.L_x_2644:
        /* <DEDUP_REMOVED lines=11> */
.L_x_2656:
        /* <DEDUP_REMOVED lines=19> */
.L_x_2659:
[----:B------:R-:W-:-:S04]  /*b8d0*/  LOP3.LUT R2, R3, 0x80000000, RZ, 0xc0, !PT ;  /* 0x8000000003027812 */ /* 0x000fc800078ec0ff */
[----:B------:R-:W-:-:S04]  /*b8e0*/  SHF.R.U32.HI R3, RZ, 0x18, R2 ;  /* 0x00000018ff037819 */ /* 0x000fc80000011602 */
[----:B------:R-:W-:-:S04]  /*b8f0*/  LOP3.LUT R0, R0, R3, RZ, 0xfc, !PT ;  /* 0x0000000300007212 */ /* 0x000fc800078efcff */
[----:B------:R-:W-:Y:S02]  /*b900*/  PRMT R41, R0, 0x7610, R41 ;  /* 0x0000761000297816 */ /* 0x000fe40000000029 */
.L_x_2658:
[----:B------:R-:W-:Y:S05]  /*b910*/  BSYNC B0 ;  /* 0x0000000000007941 */ /* 0x000fea0003800000 */
.L_x_2657:
[----:B------:R0:W-:Y:S01]  /*b920*/  STG.E.U8 [R82.64], R41 ;  /* 0x0000002952007986 */ /* 0x0001e2000c101124 */
[----:B------:R-:W-:Y:S05]  /*b930*/  BRA `(.L_x_2637) ;  /* 0x000004b000007947 */ /* 0x000fea0003800000 */
.L_x_2655:
        /* <DEDUP_REMOVED lines=19> */
.L_x_2662:
[----:B------:R-:W-:-:S04]  /*ba70*/  LOP3.LUT R2, R3, 0x80000000, RZ, 0xc0, !PT ;  /* 0x8000000003027812 */ /* 0x000fc800078ec0ff */
[----:B------:R-:W-:-:S04]  /*ba80*/  SHF.R.U32.HI R3, RZ, 0x18, R2 ;  /* 0x00000018ff037819 */ /* 0x000fc80000011602 */
[----:B------:R-:W-:-:S04]  /*ba90*/  LOP3.LUT R0, R0, R3, RZ, 0xfc, !PT ;  /* 0x0000000300007212 */ /* 0x000fc800078efcff */
[----:B------:R-:W-:Y:S02]  /*baa0*/  PRMT R41, R0, 0x7610, R41 ;  /* 0x0000761000297816 */ /* 0x000fe40000000029 */
.L_x_2661:
[----:B------:R-:W-:Y:S05]  /*bab0*/  BSYNC B0 ;  /* 0x0000000000007941 */ /* 0x000fea0003800000 */
.L_x_2660:
[----:B------:R0:W-:Y:S01]  /*bac0*/  STG.E.U8 [R82.64], R41 ;  /* 0x0000002952007986 */ /* 0x0001e2000c101124 */
[----:B------:R-:W-:Y:S05]  /*bad0*/  BRA `(.L_x_2637) ;  /* 0x0000031000007947 */ /* 0x000fea0003800000 */
.L_x_2654:
        /* <DEDUP_REMOVED lines=24> */
.L_x_2636:
        /* <DEDUP_REMOVED lines=20> */
.L_x_2664:
[----:B------:R-:W0:Y:S02]  /*bda0*/  F2I.U64.F64.TRUNC R4, R4 ;  /* 0x0000000400047311 */ /* 0x000e24000030d800 */
[----:B0-----:R0:W-:Y:S01]  /*bdb0*/  STG.E.64 [R82.64], R4 ;  /* 0x0000000452007986 */ /* 0x0011e2000c101b24 */
[----:B------:R-:W-:Y:S05]  /*bdc0*/  BRA `(.L_x_2637) ;  /* 0x0000002000007947 */ /* 0x000fea0003800000 */
.L_x_2663:
[----:B------:R-:W0:Y:S02]  /*bdd0*/  F2I.U32.F64.TRUNC R5, R4 ;  /* 0x0000000400057311 */ /* 0x000e24000030d000 */
[----:B0-----:R0:W-:Y:S02]  /*bde0*/  STG.E [R82.64], R5 ;  /* 0x0000000552007986 */ /* 0x0011e4000c101924 */
.L_x_2637:
[----:B------:R-:W-:Y:S02]  /*bdf0*/  IADD3 R85, R85, 0x80, RZ ;  /* 0x0000008055557810 */ /* 0x000fe40007ffe0ff */
.L_x_2464:
[----:B------:R-:W-:Y:S05]  /*be00*/  BSYNC B6 ;  /* 0x0000000000067941 */ /* 0x000fea0003800000 */
.L_x_2463:
[----:B------:R-:W-:-:S13]  /*be10*/  ISETP.GE.AND P0, PT, R85, c[0x0][0x160], PT ;  /* 0x0000580055007a0c */ /* 0x000fda0003f06270 */
[----:B------:R-:W-:Y:S05]  /*be20*/  @P0 EXIT ;  /* 0x000000000000094d */ /* 0x000fea0003800000 */
[----:B------:R-:W-:Y:S01]  /*be30*/  ISETP.NE.AND P0, PT, RZ, c[0x0][0x168], PT ;  /* 0x00005a00ff007a0c */ /* 0x000fe20003f05270 */
[----:B------:R-:W-:Y:S01]  /*be40*/  HFMA2.MMA R16, -RZ, RZ, 0, 0 ;  /* 0x00000000ff107435 */ /* 0x000fe200000001ff */
[----:B0-----:R-:W-:Y:S02]  /*be50*/  IMAD.MOV.U32 R0, RZ, RZ, RZ ;  /* 0x000000ffff007224 */ /* 0x001fe400078e00ff */
[----:B------:R-:W-:-:S09]  /*be60*/  IMAD.MOV.U32 R82, RZ, RZ, RZ ;  /* 0x000000ffff527224 */ /* 0x000fd200078e00ff */
[----:B------:R-:W-:Y:S05]  /*be70*/  @!P0 BRA `(.L_x_2665) ;  /* 0x00000fa000008947 */ /* 0x000fea0003800000 */
[----:B------:R-:W-:Y:S01]  /*be80*/  MOV R84, RZ ;  /* 0x000000ff00547202 */ /* 0x000fe20000000f00 */
[----:B------:R-:W-:-:S04]  /*be90*/  IMAD.MOV.U32 R0, RZ, RZ, 0x1 ;  /* 0x00000001ff007424 */ /* 0x000fc800078e00ff */
        /* <DEDUP_REMOVED lines=248> */
.L_x_2665:
[----:B------:R-:W0:Y:S01]  /*ce20*/  LDC.U8 R5, c[0x0][0x3e2] ;  /* 0x0000f880ff057b82 */ /* 0x000e220000000000 */
[----:B------:R-:W-:Y:S02]  /*ce30*/  IADD3 R82, P0, R82, c[0x0][0x3c8], RZ ;  /* 0x0000f20052527a10 */ /* 0x000fe40007f1e0ff */
[----:B------:R-:W-:-:S03]  /*ce40*/  IADD3 R2, P1, R0, c[0x0][0x3d0], RZ ;  /* 0x0000f40000027a10 */ /* 0x000fc60007f3e0ff */
[----:B------:R-:W-:Y:S02]  /*ce50*/  IMAD.X R83, RZ, RZ, c[0x0][0x3cc], P0 ;  /* 0x0000f300ff537624 */ /* 0x000fe400000e06ff */
        /* <DEDUP_REMOVED lines=15> */
.L_x_2669:
[----:B------:R-:W2:Y:S02]  /*cf50*/  LDG.E.U8 R2, [R2.64] ;  /* 0x0000002402027981 */ /* 0x000ea4000c1e1100 */
[----:B--2---:R0:W1:Y:S01]  /*cf60*/  I2F.F64.U16 R18, R2 ;  /* 0x0000000200127312 */ /* 0x0040620000101800 */
[----:B------:R-:W-:Y:S05]  /*cf70*/  BRA `(.L_x_2671) ;  /* 0x00000df000007947 */ /* 0x000fea0003800000 */
.L_x_2668:
        /* <DEDUP_REMOVED lines=9> */
.L_x_2673:
[----:B------:R-:W2:Y:S02]  /*d010*/  LDG.E R2, [R2.64] ;  /* 0x0000002402027981 */ /* 0x000ea4000c1e1900 */
[----:B--2---:R0:W1:Y:S01]  /*d020*/  I2F.F64 R18, R2 ;  /* 0x0000000200127312 */ /* 0x0040620000201c00 */
[----:B------:R-:W-:Y:S05]  /*d030*/  BRA `(.L_x_2671) ;  /* 0x00000d3000007947 */ /* 0x000fea0003800000 */
.L_x_2672:
[----:B------:R-:W2:Y:S02]  /*d040*/  LDG.E.U16 R2, [R2.64] ;  /* 0x0000002402027981 */ /* 0x000ea4000c1e1500 */
[----:B--2---:R0:W1:Y:S01]  /*d050*/  I2F.F64.S16 R18, R2 ;  /* 0x0000000200127312 */ /* 0x0040620000101c00 */
[----:B------:R-:W-:Y:S05]  /*d060*/  BRA `(.L_x_2671) ;  /* 0x00000d0000007947 */ /* 0x000fea0003800000 */
.L_x_2667:
        /* <DEDUP_REMOVED lines=10> */
.L_x_2675:
[----:B------:R-:W2:Y:S02]  /*d110*/  LDG.E.U16 R0, [R2.64] ;  /* 0x0000002402007981 */ /* 0x000ea4000c1e1500 */
[----:B--2---:R-:W-:-:S05]  /*d120*/  HADD2.F32 R0, -RZ, R0.H0_H0 ;  /* 0x20000000ff007230 */ /* 0x004fca0000004100 */
[----:B------:R-:W-:-:S04]  /*d130*/  FMUL.FTZ R0, R0, 1 ;  /* 0x3f80000000007820 */ /* 0x000fc80000410000 */
[----:B------:R0:W1:Y:S01]  /*d140*/  F2F.F64.F32 R18, R0 ;  /* 0x0000000000127310 */ /* 0x0000620000201800 */
[----:B------:R-:W-:Y:S05]  /*d150*/  BRA `(.L_x_2671) ;  /* 0x00000c1000007947 */ /* 0x000fea0003800000 */
.L_x_2674:
        /* <DEDUP_REMOVED lines=10> */
.L_x_2677:
[----:B------:R-:W2:Y:S02]  /*d200*/  LDG.E.U16 R2, [R2.64] ;  /* 0x0000002402027981 */ /* 0x000ea4000c1e1500 */
[----:B--2---:R-:W-:-:S05]  /*d210*/  HADD2.F32 R0, -RZ, R2.H0_H0 ;  /* 0x20000002ff007230 */ /* 0x004fca0000004100 */
[----:B------:R-:W-:-:S04]  /*d220*/  FMUL.FTZ R0, R0, 1 ;  /* 0x3f80000000007820 */ /* 0x000fc80000410000 */
[----:B------:R0:W1:Y:S01]  /*d230*/  F2F.F64.F32 R18, R0 ;  /* 0x0000000000127310 */ /* 0x0000620000201800 */
[----:B------:R-:W-:Y:S05]  /*d240*/  BRA `(.L_x_2671) ;  /* 0x00000b2000007947 */ /* 0x000fea0003800000 */
.L_x_2676:
[----:B------:R0:W5:Y:S01]  /*d250*/  LDG.E.64 R18, [R2.64] ;  /* 0x0000002402127981 */ /* 0x000162000c1e1b00 */
[----:B------:R-:W-:Y:S05]  /*d260*/  BRA `(.L_x_2671) ;  /* 0x00000b0000007947 */ /* 0x000fea0003800000 */
.L_x_2666:
        /* <DEDUP_REMOVED lines=13> */
.L_x_2680:
[----:B------:R0:W5:Y:S01]  /*d340*/  LDG.E.64 R18, [R2.64] ;  /* 0x0000002402127981 */ /* 0x000162000c1e1b00 */
[----:B------:R-:W-:Y:S05]  /*d350*/  BRA `(.L_x_2671) ;  /* 0x00000a1000007947 */ /* 0x000fea0003800000 */
.L_x_2679:
        /* <DEDUP_REMOVED lines=28> */
.L_x_2682:
[----:B------:R-:W2:Y:S02]  /*d520*/  LDG.E.U8 R2, [R2.64] ;  /* 0x0000002402027981 */ /* 0x000ea4000c1e1100 */
[C---:B--2---:R-:W-:Y:S02]  /*d530*/  SHF.L.U32 R0, R2.reuse, 0x19, RZ ;  /* 0x0000001902007819 */ /* 0x044fe400000006ff */
[----:B------:R-:W-:Y:S02]  /*d540*/  SHF.L.U32 R5, R2, 0x18, RZ ;  /* 0x0000001802057819 */ /* 0x000fe400000006ff */
[----:B------:R-:W-:-:S13]  /*d550*/  ISETP.GE.U32.AND P0, PT, R0, 0x8000000, PT ;  /* 0x080000000000780c */ /* 0x000fda0003f06070 */
[C---:B------:R-:W-:Y:S02]  /*d560*/  @!P0 IMAD.SHL.U32 R0, R2.reuse, 0x100, RZ ;  /* 0x0000010002008824 */ /* 0x040fe400078e00ff */
        /* <DEDUP_REMOVED lines=10> */
.L_x_2681:
[----:B------:R-:W2:Y:S02]  /*d610*/  LDG.E.U16 R0, [R2.64] ;  /* 0x0000002402007981 */ /* 0x000ea4000c1e1500 */
[----:B--2---:R-:W-:-:S05]  /*d620*/  PRMT R0, RZ, 0x5410, R0 ;  /* 0x00005410ff007816 */ /* 0x004fca0000000000 */
[----:B------:R-:W-:-:S04]  /*d630*/  FMUL.FTZ R0, R0, 1 ;  /* 0x3f80000000007820 */ /* 0x000fc80000410000 */
[----:B------:R0:W1:Y:S01]  /*d640*/  F2F.F64.F32 R18, R0 ;  /* 0x0000000000127310 */ /* 0x0000620000201800 */
[----:B------:R-:W-:Y:S05]  /*d650*/  BRA `(.L_x_2671) ;  /* 0x0000071000007947 */ /* 0x000fea0003800000 */
.L_x_2678:
        /* <DEDUP_REMOVED lines=11> */
.L_x_2685:
        /* <DEDUP_REMOVED lines=21> */
.L_x_2689:
[----:B------:R-:W-:Y:S05]  /*d860*/  BSYNC B1 ;  /* 0x0000000000017941 */ /* 0x000fea0003800000 */
.L_x_2688:
[----:B------:R-:W-:Y:S01]  /*d870*/  LEA R3, R0, 0x3b800000, 0x17 ;  /* 0x3b80000000037811 */ /* 0x000fe200078eb8ff */
[----:B------:R-:W-:-:S05]  /*d880*/  IMAD.SHL.U32 R0, R2, 0x100000, RZ ;  /* 0x0010000002007824 */ /* 0x000fca00078e00ff */
[----:B------:R-:W-:Y:S02]  /*d890*/  LOP3.LUT R0, R3, R0, R4, 0xfe, !PT ;  /* 0x0000000003007212 */ /* 0x000fe400078efe04 */
.L_x_2687:
[----:B------:R-:W-:Y:S05]  /*d8a0*/  BSYNC B0 ;  /* 0x0000000000007941 */ /* 0x000fea0003800000 */
.L_x_2686:
[----:B------:R-:W-:-:S04]  /*d8b0*/  FMUL.FTZ R0, R0, 1 ;  /* 0x3f80000000007820 */ /* 0x000fc80000410000 */
[----:B------:R0:W1:Y:S01]  /*d8c0*/  F2F.F64.F32 R18, R0 ;  /* 0x0000000000127310 */ /* 0x0000620000201800 */
[----:B------:R-:W-:Y:S05]  /*d8d0*/  BRA `(.L_x_2671) ;  /* 0x0000049000007947 */ /* 0x000fea0003800000 */
.L_x_2684:
        /* <DEDUP_REMOVED lines=21> */
.L_x_2693:
[----:B------:R-:W-:Y:S05]  /*da30*/  BSYNC B1 ;  /* 0x0000000000017941 */ /* 0x000fea0003800000 */
.L_x_2692:
[----:B------:R-:W-:Y:S01]  /*da40*/  LEA R3, R0, 0x37800000, 0x17 ;  /* 0x3780000000037811 */ /* 0x000fe200078eb8ff */
[----:B------:R-:W-:-:S05]  /*da50*/  IMAD.SHL.U32 R0, R2, 0x200000, RZ ;  /* 0x0020000002007824 */ /* 0x000fca00078e00ff */
[----:B------:R-:W-:Y:S02]  /*da60*/  LOP3.LUT R0, R3, R0, R4, 0xfe, !PT ;  /* 0x0000000003007212 */ /* 0x000fe400078efe04 */
.L_x_2691:
[----:B------:R-:W-:Y:S05]  /*da70*/  BSYNC B0 ;  /* 0x0000000000007941 */ /* 0x000fea0003800000 */
.L_x_2690:
[----:B------:R-:W-:-:S04]  /*da80*/  FMUL.FTZ R0, R0, 1 ;  /* 0x3f80000000007820 */ /* 0x000fc80000410000 */
[----:B------:R0:W1:Y:S01]  /*da90*/  F2F.F64.F32 R18, R0 ;  /* 0x0000000000127310 */ /* 0x0000620000201800 */
[----:B------:R-:W-:Y:S05]  /*daa0*/  BRA `(.L_x_2671) ;  /* 0x000002c000007947 */ /* 0x000fea0003800000 */
.L_x_2683:
        /* <DEDUP_REMOVED lines=14> */
.L_x_2697:
[----:B------:R-:W-:Y:S05]  /*db90*/  BSYNC B0 ;  /* 0x0000000000007941 */ /* 0x000fea0003800000 */
.L_x_2696:
[----:B------:R-:W-:-:S04]  /*dba0*/  FMUL.FTZ R0, R0, 1 ;  /* 0x3f80000000007820 */ /* 0x000fc80000410000 */
[----:B------:R0:W1:Y:S01]  /*dbb0*/  F2F.F64.F32 R18, R0 ;  /* 0x0000000000127310 */ /* 0x0000620000201800 */
[----:B------:R-:W-:Y:S05]  /*dbc0*/  BRA `(.L_x_2671) ;  /* 0x000001a000007947 */ /* 0x000fea0003800000 */
.L_x_2670:
        /* <DEDUP_REMOVED lines=21> */
.L_x_2695:
[----:B------:R-:W2:Y:S02]  /*dd20*/  LDG.E.64 R18, [R2.64] ;  /* 0x0000002402127981 */ /* 0x000ea4000c1e1b00 */
[----:B--2---:R-:W0:Y:S01]  /*dd30*/  I2F.F64.U64 R18, R18 ;  /* 0x0000001200127312 */ /* 0x004e220000301800 */
[----:B------:R-:W-:Y:S05]  /*dd40*/  BRA `(.L_x_2671) ;  /* 0x0000002000007947 */ /* 0x000fea0003800000 */
.L_x_2694:
[----:B------:R-:W2:Y:S02]  /*dd50*/  LDG.E R2, [R2.64] ;  /* 0x0000002402027981 */ /* 0x000ea4000c1e1900 */
[----:B--2---:R0:W1:Y:S02]  /*dd60*/  I2F.F64.U32 R18, R2 ;  /* 0x0000000200127312 */ /* 0x0040640000201800 */
.L_x_2671:
[----:B0-----:R-:W0:Y:S01]  /*dd70*/  LDC.U8 R2, c[0x0][0x3e3] ;  /* 0x0000f8c0ff027b82 */ /* 0x001e220000000000 */
[----:B------:R-:W-:-:S04]  /*dd80*/  IADD3 R16, P0, R16, c[0x0][0x3d8], RZ ;  /* 0x0000f60010107a10 */ /* 0x000fc80007f1e0ff */
        /* <DEDUP_REMOVED lines=15> */
.L_x_2701:
[----:B------:R-:W2:Y:S02]  /*de80*/  LDG.E.U8 R2, [R16.64] ;  /* 0x0000002410027981 */ /* 0x000ea4000c1e1100 */
[----:B--2---:R-:W0:Y:S01]  /*de90*/  I2F.F64.U16 R2, R2 ;  /* 0x0000000200027312 */ /* 0x004e220000101800 */
[----:B------:R-:W-:Y:S05]  /*dea0*/  BRA `(.L_x_2703) ;  /* 0x00000df000007947 */ /* 0x000fea0003800000 */
.L_x_2700:
        /* <DEDUP_REMOVED lines=9> */
.L_x_2705:
[----:B------:R-:W2:Y:S02]  /*df40*/  LDG.E R2, [R16.64] ;  /* 0x0000002410027981 */ /* 0x000ea4000c1e1900 */
[----:B--2---:R-:W0:Y:S01]  /*df50*/  I2F.F64 R2, R2 ;  /* 0x0000000200027312 */ /* 0x004e220000201c00 */
[----:B------:R-:W-:Y:S05]  /*df60*/  BRA `(.L_x_2703) ;  /* 0x00000d3000007947 */ /* 0x000fea0003800000 */
.L_x_2704:
[----:B------:R-:W2:Y:S02]  /*df70*/  LDG.E.U16 R2, [R16.64] ;  /* 0x0000002410027981 */ /* 0x000ea4000c1e1500 */
[----:B--2---:R-:W0:Y:S01]  /*df80*/  I2F.F64.S16 R2, R2 ;  /* 0x0000000200027312 */ /* 0x004e220000101c00 */
[----:B------:R-:W-:Y:S05]  /*df90*/  BRA `(.L_x_2703) ;  /* 0x00000d0000007947 */ /* 0x000fea0003800000 */
.L_x_2699:
        /* <DEDUP_REMOVED lines=10> */
.L_x_2707:
[----:B------:R-:W2:Y:S02]  /*e040*/  LDG.E.U16 R0, [R16.64] ;  /* 0x0000002410007981 */ /* 0x000ea4000c1e1500 */
[----:B--2---:R-:W-:-:S05]  /*e050*/  HADD2.F32 R0, -RZ, R0.H0_H0 ;  /* 0x20000000ff007230 */ /* 0x004fca0000004100 */
[----:B------:R-:W-:-:S04]  /*e060*/  FMUL.FTZ R0, R0, 1 ;  /* 0x3f80000000007820 */ /* 0x000fc80000410000 */
[----:B------:R0:W2:Y:S01]  /*e070*/  F2F.F64.F32 R2, R0 ;  /* 0x0000000000027310 */ /* 0x0000a20000201800 */
[----:B------:R-:W-:Y:S05]  /*e080*/  BRA `(.L_x_2703) ;  /* 0x00000c1000007947 */ /* 0x000fea0003800000 */
.L_x_2706:
        /* <DEDUP_REMOVED lines=10> */
.L_x_2709:
[----:B------:R-:W2:Y:S02]  /*e130*/  LDG.E.U16 R16, [R16.64] ;  /* 0x0000002410107981 */ /* 0x000ea4000c1e1500 */
[----:B--2---:R-:W-:-:S05]  /*e140*/  HADD2.F32 R0, -RZ, R16.H0_H0 ;  /* 0x20000010ff007230 */ /* 0x004fca0000004100 */
[----:B------:R-:W-:-:S04]  /*e150*/  FMUL.FTZ R0, R0, 1 ;  /* 0x3f80000000007820 */ /* 0x000fc80000410000 */
[----:B------:R0:W2:Y:S01]  /*e160*/  F2F.F64.F32 R2, R0 ;  /* 0x0000000000027310 */ /* 0x0000a20000201800 */
[----:B------:R-:W-:Y:S05]  /*e170*/  BRA `(.L_x_2703) ;  /* 0x00000b2000007947 */ /* 0x000fea0003800000 */
.L_x_2708:
[----:B------:R0:W5:Y:S01]  /*e180*/  LDG.E.64 R2, [R16.64] ;  /* 0x0000002410027981 */ /* 0x000162000c1e1b00 */
[----:B------:R-:W-:Y:S05]  /*e190*/  BRA `(.L_x_2703) ;  /* 0x00000b0000007947 */ /* 0x000fea0003800000 */
.L_x_2698:
        /* <DEDUP_REMOVED lines=13> */
.L_x_2712:
[----:B------:R0:W5:Y:S01]  /*e270*/  LDG.E.64 R2, [R16.64] ;  /* 0x0000002410027981 */ /* 0x000162000c1e1b00 */
[----:B------:R-:W-:Y:S05]  /*e280*/  BRA `(.L_x_2703) ;  /* 0x00000a1000007947 */ /* 0x000fea0003800000 */
.L_x_2711:
        /* <DEDUP_REMOVED lines=28> */
.L_x_2714:
[----:B------:R-:W2:Y:S02]  /*e450*/  LDG.E.U8 R3, [R16.64] ;  /* 0x0000002410037981 */ /* 0x000ea4000c1e1100 */
[----:B--2---:R-:W-:-:S05]  /*e460*/  IMAD.SHL.U32 R0, R3, 0x2000000, RZ ;  /* 0x0200000003007824 */ /* 0x004fca00078e00ff */
        /* <DEDUP_REMOVED lines=13> */
.L_x_2713:
[----:B------:R-:W2:Y:S02]  /*e540*/  LDG.E.U16 R0, [R16.64] ;  /* 0x0000002410007981 */ /* 0x000ea4000c1e1500 */
[----:B--2---:R-:W-:-:S05]  /*e550*/  PRMT R0, RZ, 0x5410, R0 ;  /* 0x00005410ff007816 */ /* 0x004fca0000000000 */
[----:B------:R-:W-:-:S04]  /*e560*/  FMUL.FTZ R0, R0, 1 ;  /* 0x3f80000000007820 */ /* 0x000fc80000410000 */
[----:B------:R0:W2:Y:S01]  /*e570*/  F2F.F64.F32 R2, R0 ;  /* 0x0000000000027310 */ /* 0x0000a20000201800 */
[----:B------:R-:W-:Y:S05]  /*e580*/  BRA `(.L_x_2703) ;  /* 0x0000071000007947 */ /* 0x000fea0003800000 */
.L_x_2710:
        /* <DEDUP_REMOVED lines=11> */
.L_x_2717:
        /* <DEDUP_REMOVED lines=21> */
.L_x_2721:
[----:B------:R-:W-:Y:S05]  /*e790*/  BSYNC B1 ;  /* 0x0000000000017941 */ /* 0x000fea0003800000 */
.L_x_2720:
[----:B------:R-:W-:Y:S01]  /*e7a0*/  LEA R3, R0, 0x3b800000, 0x17 ;  /* 0x3b80000000037811 */ /* 0x000fe200078eb8ff */
[----:B------:R-:W-:-:S05]  /*e7b0*/  IMAD.SHL.U32 R0, R2, 0x100000, RZ ;  /* 0x0010000002007824 */ /* 0x000fca00078e00ff */
[----:B------:R-:W-:Y:S02]  /*e7c0*/  LOP3.LUT R0, R3, R0, R4, 0xfe, !PT ;  /* 0x0000000003007212 */ /* 0x000fe400078efe04 */
.L_x_2719:
[----:B------:R-:W-:Y:S05]  /*e7d0*/  BSYNC B0 ;  /* 0x0000000000007941 */ /* 0x000fea0003800000 */
.L_x_2718:
[----:B------:R-:W-:-:S04]  /*e7e0*/  FMUL.FTZ R0, R0, 1 ;  /* 0x3f80000000007820 */ /* 0x000fc80000410000 */
[----:B------:R0:W2:Y:S01]  /*e7f0*/  F2F.F64.F32 R2, R0 ;  /* 0x0000000000027310 */ /* 0x0000a20000201800 */
[----:B------:R-:W-:Y:S05]  /*e800*/  BRA `(.L_x_2703) ;  /* 0x0000049000007947 */ /* 0x000fea0003800000 */
.L_x_2716:
        /* <DEDUP_REMOVED lines=21> */
.L_x_2725:
[----:B------:R-:W-:Y:S05]  /*e960*/  BSYNC B1 ;  /* 0x0000000000017941 */ /* 0x000fea0003800000 */
.L_x_2724:
[----:B------:R-:W-:Y:S02]  /*e970*/  LEA R3, R0, 0x37800000, 0x17 ;  /* 0x3780000000037811 */ /* 0x000fe400078eb8ff */
[----:B------:R-:W-:-:S04]  /*e980*/  SHF.L.U32 R0, R2, 0x15, RZ ;  /* 0x0000001502007819 */ /* 0x000fc800000006ff */
[----:B------:R-:W-:Y:S02]  /*e990*/  LOP3.LUT R0, R3, R0, R4, 0xfe, !PT ;  /* 0x0000000003007212 */ /* 0x000fe400078efe04 */
.L_x_2723:
[----:B------:R-:W-:Y:S05]  /*e9a0*/  BSYNC B0 ;  /* 0x0000000000007941 */ /* 0x000fea0003800000 */
.L_x_2722:
[----:B------:R-:W-:-:S04]  /*e9b0*/  FMUL.FTZ R0, R0, 1 ;  /* 0x3f80000000007820 */ /* 0x000fc80000410000 */
[----:B------:R0:W2:Y:S01]  /*e9c0*/  F2F.F64.F32 R2, R0 ;  /* 0x0000000000027310 */ /* 0x0000a20000201800 */
[----:B------:R-:W-:Y:S05]  /*e9d0*/  BRA `(.L_x_2703) ;  /* 0x000002c000007947 */ /* 0x000fea0003800000 */
.L_x_2715:
        /* <DEDUP_REMOVED lines=14> */
.L_x_2729:
[----:B------:R-:W-:Y:S05]  /*eac0*/  BSYNC B0 ;  /* 0x0000000000007941 */ /* 0x000fea0003800000 */
.L_x_2728:
[----:B------:R-:W-:-:S04]  /*ead0*/  FMUL.FTZ R0, R0, 1 ;  /* 0x3f80000000007820 */ /* 0x000fc80000410000 */
[----:B------:R0:W2:Y:S01]  /*eae0*/  F2F.F64.F32 R2, R0 ;  /* 0x0000000000027310 */ /* 0x0000a20000201800 */
[----:B------:R-:W-:Y:S05]  /*eaf0*/  BRA `(.L_x_2703) ;  /* 0x000001a000007947 */ /* 0x000fea0003800000 */
.L_x_2702:
[----:B------:R-:W-:Y:S01]  /*eb00*/  MOV R0, 0x0 ;  /* 0x0000000000007802 */ /* 0x000fe20000000f00 */
[----:B------:R-:W-:Y:S01]  /*eb10*/  HFMA2.MMA R13, -RZ, RZ, 0, 0 ;  /* 0x00000000ff0d7435 */ /* 0x000fe200000001ff */
[----:B------:R-:W-:Y:S01]  /*eb20*/  IMAD.MOV.U32 R4, RZ, RZ, c[0x4][0x108] ;  /* 0x01004200ff047624 */ /* 0x000fe200078e00ff */
[----:B------:R-:W-:Y:S01]  /*eb30*/  MOV R6, c[0x4][0x110] ;  /* 0x0100440000067a02 */ /* 0x000fe20000000f00 */
[----:B------:R0:W2:Y:S01]  /*eb40*/  LDC.64 R2, c[0x4][R0] ;  /* 0x0100000000027b82 */ /* 0x0000a20000000a00 */
        /* <DEDUP_REMOVED lines=16> */
.L_x_2727:
[----:B------:R-:W2:Y:S02]  /*ec50*/  LDG.E.64 R2, [R16.64] ;  /* 0x0000002410027981 */ /* 0x000ea4000c1e1b00 */
[----:B--2---:R-:W0:Y:S01]  /*ec60*/  I2F.F64.U64 R2, R2 ;  /* 0x0000000200027312 */ /* 0x004e220000301800 */
[----:B------:R-:W-:Y:S05]  /*ec70*/  BRA `(.L_x_2703) ;  /* 0x0000002000007947 */ /* 0x000fea0003800000 */
.L_x_2726:
[----:B------:R-:W2:Y:S02]  /*ec80*/  LDG.E R2, [R16.64] ;  /* 0x0000002410027981 */ /* 0x000ea4000c1e1900 */
[----:B--2---:R-:W0:Y:S02]  /*ec90*/  I2F.F64.U32 R2, R2 ;  /* 0x0000000200027312 */ /* 0x004e240000201800 */
.L_x_2703:
[----:B------:R-:W-:Y:S02]  /*eca0*/  ULDC.U8 UR4, c[0x0][0x3e0] ;  /* 0x0000f80000047ab9 */ /* 0x000fe40000000000 */
[----:B------:R-:W-:-:S13]  /*ecb0*/  ISETP.NE.AND P0, PT, RZ, UR4, PT ;  /* 0x00000004ff007c0c */ /* 0x000fda000bf05270 */
[----:B------:R-:W-:Y:S05]  /*ecc0*/  @!P0 BRA `(.L_x_2730) ;  /* 0x0000003000008947 */ /* 0x000fea0003800000 */
[----:B------:R-:W-:Y:S02]  /*ecd0*/  MOV R84, 0xecf0 ;  /* 0x0000ecf000547802 */ /* 0x000fe40000000f00 */
[----:B012--5:R-:W-:Y:S05]  /*ece0*/  CALL.REL.NOINC `($_ZN2at6native18elementwise_kernelILi128ELi4EZNS0_15gpu_kernel_implIN48_GLOBAL__N__08322988_15_IGammaKernel_cu_cb51a28d10CalcIgammaIdEEEEvRNS_18TensorIteratorBaseERKT_EUliE_EEviT1_$_ZN46_INTERNAL_08322988_15_IGammaKernel_cu_cb51a28d48_GLOBAL__N__08322988_15_IGammaKernel_cu_cb51a28d12calc_igammacIdEET_S2_S2_) ;  /* 0x0001b0f000007944 */ /* 0x027fea0003c00000 */
[----:B------:R-:W-:Y:S05]  /*ecf0*/  BRA `(.L_x_2731) ;  /* 0x0000002000007947 */ /* 0x000fea0003800000 */
.L_x_2730:
[----:B------:R-:W-:Y:S02]  /*ed00*/  MOV R86, 0xed20 ;  /* 0x0000ed2000567802 */ /* 0x000fe40000000f00 */
[----:B012--5:R-:W-:Y:S05]  /*ed10*/  CALL.REL.NOINC `($_ZN2at6native18elementwise_kernelILi128ELi4EZNS0_15gpu_kernel_implIN48_GLOBAL__N__08322988_15_IGammaKernel_cu_cb51a28d10CalcIgammaIdEEEEvRNS_18TensorIteratorBaseERKT_EUliE_EEviT1_$_ZN46_INTERNAL_08322988_15_IGammaKernel_cu_cb51a28d48_GLOBAL__N__08322988_15_IGammaKernel_cu_cb51a28d11calc_igammaIdEET_S2_S2_) ;  /* 0x0000101000007944 */ /* 0x027fea0003c00000 */
.L_x_2731:
        /* <DEDUP_REMOVED lines=13> */
[----:B0-----:R-:W-:Y:S01]  /*edf0*/  STG.E.U8 [R82.64], R5 ;  /* 0x0000000552007986 */ /* 0x001fe2000c101124 */
[----:B------:R-:W-:Y:S05]  /*ee00*/  EXIT ;  /* 0x000000000000794d */ /* 0x000fea0003800000 */
.L_x_2735:
[----:B------:R-:W0:Y:S02]  /*ee10*/  F2I.S64.F64.TRUNC R4, R4 ;  /* 0x0000000400047311 */ /* 0x000e24000030d900 */
[----:B0-----:R-:W-:-:S05]  /*ee20*/  IMAD.MOV.U32 R3, RZ, RZ, R4 ;  /* 0x000000ffff037224 */ /* 0x001fca00078e0004 */
[----:B------:R-:W-:Y:S01]  /*ee30*/  STG.E.U8 [R82.64], R3 ;  /* 0x0000000352007986 */ /* 0x000fe2000c101124 */
[----:B------:R-:W-:Y:S05]  /*ee40*/  EXIT ;  /* 0x000000000000794d */ /* 0x000fea0003800000 */
.L_x_2734:
[----:B------:R-:W-:-:S13]  /*ee50*/  ISETP.NE.AND P0, PT, R0, 0x2, PT ;  /* 0x000000020000780c */ /* 0x000fda0003f05270 */
[----:B------:R-:W-:Y:S05]  /*ee60*/  @!P0 BRA `(.L_x_2737) ;  /* 0x000000a000008947 */ /* 0x000fea0003800000 */
[----:B------:R-:W-:-:S13]  /*ee70*/  ISETP.NE.AND P0, PT, R0, 0x3, PT ;  /* 0x000000030000780c */ /* 0x000fda0003f05270 */
[----:B------:R-:W-:Y:S05]  /*ee80*/  @!P0 BRA `(.L_x_2738) ;  /* 0x0000005000008947 */ /* 0x000fea0003800000 */
[----:B------:R-:W-:-:S13]  /*ee90*/  ISETP.NE.AND P0, PT, R0, 0x4, PT ;  /* 0x000000040000780c */ /* 0x000fda0003f05270 */
[----:B------:R-:W-:Y:S05]  /*eea0*/  @P0 BRA `(.L_x_2736) ;  /* 0x00000ce000000947 */ /* 0x000fea0003800000 */
[----:B------:R-:W0:Y:S02]  /*eeb0*/  F2I.S64.F64.TRUNC R4, R4 ;  /* 0x0000000400047311 */ /* 0x000e24000030d900 */
[----:B0-----:R-:W-:Y:S01]  /*eec0*/  STG.E.64 [R82.64], R4 ;  /* 0x0000000452007986 */ /* 0x001fe2000c101b24 */
[----:B------:R-:W-:Y:S05]  /*eed0*/  EXIT ;  /* 0x000000000000794d */ /* 0x000fea0003800000 */
.L_x_2738:
[----:B------:R-:W0:Y:S02]  /*eee0*/  F2I.F64.TRUNC R5, R4 ;  /* 0x0000000400057311 */ /* 0x000e24000030d100 */
[----:B0-----:R-:W-:Y:S01]  /*eef0*/  STG.E [R82.64], R5 ;  /* 0x0000000552007986 */ /* 0x001fe2000c101924 */
[----:B------:R-:W-:Y:S05]  /*ef00*/  EXIT ;  /* 0x000000000000794d */ /* 0x000fea0003800000 */
.L_x_2737:
[----:B------:R-:W0:Y:S02]  /*ef10*/  F2I.F64.TRUNC R5, R4 ;  /* 0x0000000400057311 */ /* 0x000e24000030d100 */
[----:B0-----:R-:W-:Y:S01]  /*ef20*/  STG.E.U16 [R82.64], R5 ;  /* 0x0000000552007986 */ /* 0x001fe2000c101524 */
[----:B------:R-:W-:Y:S05]  /*ef30*/  EXIT ;  /* 0x000000000000794d */ /* 0x000fea0003800000 */
.L_x_2733:
        /* <DEDUP_REMOVED lines=9> */
[----:B------:R-:W-:Y:S01]  /*efd0*/  STG.E [R82.64], R3 ;  /* 0x0000000352007986 */ /* 0x000fe2000c101924 */
[----:B------:R-:W-:Y:S05]  /*efe0*/  EXIT ;  /* 0x000000000000794d */ /* 0x000fea0003800000 */
.L_x_2740:
[----:B------:R-:W0:Y:S01]  /*eff0*/  F2F.F32.F64 R0, R4 ;  /* 0x0000000400007310 */ /* 0x000e220000301000 */
[----:B------:R-:W0:-:S14]  /*f000*/  DSETP.GEU.AND P0, PT, |R4|, c[0x2][0x0], PT ;  /* 0x008000000400762a */ /* 0x000e1c0003f0e200 */
[----:B0-----:R-:W-:-:S05]  /*f010*/  @!P0 FMUL R0, R0, 1.175494350822287508e-38 ;  /* 0x0080000000008820 */ /* 0x001fca0000400000 */
[----:B------:R-:W-:-:S05]  /*f020*/  F2FP.PACK_AB R0, RZ, R0 ;  /* 0x00000000ff00723e */ /* 0x000fca00000000ff */
[----:B------:R-:W-:Y:S01]  /*f030*/  STG.E.U16 [R82.64], R0 ;  /* 0x0000000052007986 */ /* 0x000fe2000c101524 */
[----:B------:R-:W-:Y:S05]  /*f040*/  EXIT ;  /* 0x000000000000794d */ /* 0x000fea0003800000 */
.L_x_2739:
        /* <DEDUP_REMOVED lines=10> */
[----:B------:R-:W-:Y:S01]  /*f0f0*/  STG.E.64 [R82.64], R2 ;  /* 0x0000000252007986 */ /* 0x000fe2000c101b24 */
[----:B------:R-:W-:Y:S05]  /*f100*/  EXIT ;  /* 0x000000000000794d */ /* 0x000fea0003800000 */
.L_x_2742:
[----:B------:R-:W0:Y:S01]  /*f110*/  F2F.F32.F64 R0, R4 ;  /* 0x0000000400007310 */ /* 0x000e220000301000 */
[----:B------:R-:W0:-:S14]  /*f120*/  DSETP.GEU.AND P0, PT, |R4|, c[0x2][0x0], PT ;  /* 0x008000000400762a */ /* 0x000e1c0003f0e200 */
[----:B0-----:R-:W-:-:S05]  /*f130*/  @!P0 FMUL R0, R0, 1.175494350822287508e-38 ;  /* 0x0080000000008820 */ /* 0x001fca0000400000 */
[----:B------:R-:W-:-:S04]  /*f140*/  F2FP.PACK_AB R3, RZ, R0 ;  /* 0x00000000ff03723e */ /* 0x000fc800000000ff */
[----:B------:R-:W-:-:S05]  /*f150*/  PRMT R3, R3, 0x5410, RZ ;  /* 0x0000541003037816 */ /* 0x000fca00000000ff */
[----:B------:R-:W-:Y:S01]  /*f160*/  STG.E [R82.64], R3 ;  /* 0x0000000352007986 */ /* 0x000fe2000c101924 */
[----:B------:R-:W-:Y:S05]  /*f170*/  EXIT ;  /* 0x000000000000794d */ /* 0x000fea0003800000 */
.L_x_2741:
[----:B------:R-:W-:Y:S01]  /*f180*/  STG.E.64 [R82.64], R4 ;  /* 0x0000000452007986 */ /* 0x000fe2000c101b24 */
[----:B------:R-:W-:Y:S05]  /*f190*/  EXIT ;  /* 0x000000000000794d */ /* 0x000fea0003800000 */
.L_x_2732:
        /* <DEDUP_REMOVED lines=10> */
[----:B------:R-:W-:Y:S01]  /*f240*/  STG.E.U8 [R82.64], R3 ;  /* 0x0000000352007986 */ /* 0x000fe2000c101124 */
[----:B------:R-:W-:Y:S05]  /*f250*/  EXIT ;  /* 0x000000000000794d */ /* 0x000fea0003800000 */
.L_x_2745:
[----:B------:R-:W-:-:S05]  /*f260*/  CS2R R6, SRZ ;  /* 0x0000000000067805 */ /* 0x000fca000001ff00 */
[----:B------:R-:W-:Y:S01]  /*f270*/  STG.E.128 [R82.64], R4 ;  /* 0x0000000452007986 */ /* 0x000fe2000c101d24 */
[----:B------:R-:W-:Y:S05]  /*f280*/  EXIT ;  /* 0x000000000000794d */ /* 0x000fea0003800000 */
.L_x_2744:
        /* <DEDUP_REMOVED lines=13> */
[----:B------:R-:W-:Y:S02]  /*f360*/  SHF.R.U32.HI R3, RZ, 0x18, R0 ;  /* 0x00000018ff037819 */ /* 0x000fe40000011600 */
[----:B------:R-:W-:-:S09]  /*f370*/  MOV R0, 0x7f ;  /* 0x0000007f00007802 */ /* 0x000fd20000000f00 */
        /* <DEDUP_REMOVED lines=8> */
.L_x_2749:
[----:B------:R-:W-:Y:S05]  /*f400*/  BSYNC B0 ;  /* 0x0000000000007941 */ /* 0x000fea0003800000 */
.L_x_2748:
[----:B------:R-:W-:-:S05]  /*f410*/  LOP3.LUT R3, R0, R3, RZ, 0xfc, !PT ;  /* 0x0000000300037212 */ /* 0x000fca00078efcff */
[----:B------:R-:W-:Y:S01]  /*f420*/  STG.E.U8 [R82.64], R3 ;  /* 0x0000000352007986 */ /* 0x000fe2000c101124 */
[----:B------:R-:W-:Y:S05]  /*f430*/  EXIT ;  /* 0x000000000000794d */ /* 0x000fea0003800000 */
.L_x_2747:
        /* <DEDUP_REMOVED lines=15> */
.L_x_2751:
[----:B------:R-:W-:Y:S01]  /*f530*/  IMAD.MOV.U32 R0, RZ, RZ, 0x7f ;  /* 0x0000007fff007424 */ /* 0x000fe200078e00ff */
[----:B------:R-:W-:-:S04]  /*f540*/  ISETP.GT.U32.AND P0, PT, R2, 0x7f800000, PT ;  /* 0x7f8000000200780c */ /* 0x000fc80003f04070 */
[----:B------:R-:W-:-:S04]  /*f550*/  SEL R0, R0, 0x7c, P0 ;  /* 0x0000007c00007807 */ /* 0x000fc80000000000 */
.L_x_2752:
[----:B------:R-:W-:Y:S05]  /*f560*/  BSYNC B0 ;  /* 0x0000000000007941 */ /* 0x000fea0003800000 */
.L_x_2750:
[----:B------:R-:W-:-:S04]  /*f570*/  LOP3.LUT R2, R3, 0x80000000, RZ, 0xc0, !PT ;  /* 0x8000000003027812 */ /* 0x000fc800078ec0ff */
[----:B------:R-:W-:-:S04]  /*f580*/  SHF.R.U32.HI R3, RZ, 0x18, R2 ;  /* 0x00000018ff037819 */ /* 0x000fc80000011602 */
[----:B------:R-:W-:-:S05]  /*f590*/  LOP3.LUT R3, R0, R3, RZ, 0xfc, !PT ;  /* 0x0000000300037212 */ /* 0x000fca00078efcff */
[----:B------:R-:W-:Y:S01]  /*f5a0*/  STG.E.U8 [R82.64], R3 ;  /* 0x0000000352007986 */ /* 0x000fe2000c101124 */
[----:B------:R-:W-:Y:S05]  /*f5b0*/  EXIT ;  /* 0x000000000000794d */ /* 0x000fea0003800000 */
.L_x_2746:
[----:B------:R-:W0:Y:S01]  /*f5c0*/  F2F.F32.F64 R0, R4 ;  /* 0x0000000400007310 */ /* 0x000e220000301000 */
[----:B------:R-:W0:-:S14]  /*f5d0*/  DSETP.GEU.AND P0, PT, |R4|, c[0x2][0x0], PT ;  /* 0x008000000400762a */ /* 0x000e1c0003f0e200 */
[----:B0-----:R-:W-:-:S05]  /*f5e0*/  @!P0 FMUL R0, R0, 1.175494350822287508e-38 ;  /* 0x0080000000008820 */ /* 0x001fca0000400000 */
[----:B------:R-:W-:-:S05]  /*f5f0*/  F2FP.BF16.PACK_AB R0, RZ, R0 ;  /* 0x00000000ff00723e */ /* 0x000fca00000010ff */
[----:B------:R-:W-:Y:S01]  /*f600*/  STG.E.U16 [R82.64], R0 ;  /* 0x0000000052007986 */ /* 0x000fe2000c101524 */
[----:B------:R-:W-:Y:S05]  /*f610*/  EXIT ;  /* 0x000000000000794d */ /* 0x000fea0003800000 */
.L_x_2743:
        /* <DEDUP_REMOVED lines=9> */
[----:B0-----:R-:W-:Y:S01]  /*f6b0*/  STG.E.U16 [R82.64], R5 ;  /* 0x0000000552007986 */ /* 0x001fe2000c101524 */
[----:B------:R-:W-:Y:S05]  /*f6c0*/  EXIT ;  /* 0x000000000000794d */ /* 0x000fea0003800000 */
.L_x_2755:
        /* <DEDUP_REMOVED lines=19> */
.L_x_2758:
[----:B------:R-:W-:-:S04]  /*f800*/  LOP3.LUT R2, R3, 0x80000000, RZ, 0xc0, !PT ;  /* 0x8000000003027812 */ /* 0x000fc800078ec0ff */
[----:B------:R-:W-:-:S04]  /*f810*/  SHF.R.U32.HI R3, RZ, 0x18, R2 ;  /* 0x00000018ff037819 */ /* 0x000fc80000011602 */
[----:B------:R-:W-:-:S04]  /*f820*/  LOP3.LUT R0, R0, R3, RZ, 0xfc, !PT ;  /* 0x0000000300007212 */ /* 0x000fc800078efcff */
[----:B------:R-:W-:Y:S02]  /*f830*/  PRMT R41, R0, 0x7610, R41 ;  /* 0x0000761000297816 */ /* 0x000fe40000000029 */
.L_x_2757:
[----:B------:R-:W-:Y:S05]  /*f840*/  BSYNC B0 ;  /* 0x0000000000007941 */ /* 0x000fea0003800000 */
.L_x_2756:
[----:B------:R-:W-:Y:S01]  /*f850*/  STG.E.U8 [R82.64], R41 ;  /* 0x0000002952007986 */ /* 0x000fe2000c101124 */
[----:B------:R-:W-:Y:S05]  /*f860*/  EXIT ;  /* 0x000000000000794d */ /* 0x000fea0003800000 */
.L_x_2754:
        /* <DEDUP_REMOVED lines=19> */
.L_x_2761:
[----:B------:R-:W-:-:S04]  /*f9a0*/  LOP3.LUT R2, R3, 0x80000000, RZ, 0xc0, !PT ;  /* 0x8000000003027812 */ /* 0x000fc800078ec0ff */
[----:B------:R-:W-:-:S04]  /*f9b0*/  SHF.R.U32.HI R3, RZ, 0x18, R2 ;  /* 0x00000018ff037819 */ /* 0x000fc80000011602 */
[----:B------:R-:W-:-:S04]  /*f9c0*/  LOP3.LUT R0, R0, R3, RZ, 0xfc, !PT ;  /* 0x0000000300007212 */ /* 0x000fc800078efcff */
[----:B------:R-:W-:Y:S02]  /*f9d0*/  PRMT R41, R0, 0x7610, R41 ;  /* 0x0000761000297816 */ /* 0x000fe40000000029 */
.L_x_2760:
[----:B------:R-:W-:Y:S05]  /*f9e0*/  BSYNC B0 ;  /* 0x0000000000007941 */ /* 0x000fea0003800000 */
.L_x_2759:
[----:B------:R-:W-:Y:S01]  /*f9f0*/  STG.E.U8 [R82.64], R41 ;  /* 0x0000002952007986 */ /* 0x000fe2000c101124 */
[----:B------:R-:W-:Y:S05]  /*fa00*/  EXIT ;  /* 0x000000000000794d */ /* 0x000fea0003800000 */
.L_x_2753:
        /* <DEDUP_REMOVED lines=24> */
.L_x_2736:
        /* <DEDUP_REMOVED lines=19> */
[----:B------:R-:W-:Y:S05]  /*fcc0*/  EXIT ;  /* 0x000000000000794d */ /* 0x000fea0003800000 */
.L_x_2763:
[----:B------:R-:W0:Y:S02]  /*fcd0*/  F2I.U64.F64.TRUNC R4, R4 ;  /* 0x0000000400047311 */ /* 0x000e24000030d800 */
[----:B0-----:R-:W-:Y:S01]  /*fce0*/  STG.E.64 [R82.64], R4 ;  /* 0x0000000452007986 */ /* 0x001fe2000c101b24 */
[----:B------:R-:W-:Y:S05]  /*fcf0*/  EXIT ;  /* 0x000000000000794d */ /* 0x000fea0003800000 */
.L_x_2762:
[----:B------:R-:W0:Y:S02]  /*fd00*/  F2I.U32.F64.TRUNC R5, R4 ;  /* 0x0000000400057311 */ /* 0x000e24000030d000 */
[----:B0-----:R-:W-:Y:S01]  /*fd10*/  STG.E [R82.64], R5 ;  /* 0x0000000552007986 */ /* 0x001fe2000c101924 */
[----:B------:R-:W-:Y:S05]  /*fd20*/  EXIT ;  /* 0x000000000000794d */ /* 0x000fea0003800000 */
        .type           $_ZN2at6native18elementwise_kernelILi128ELi4EZNS0_15gpu_kernel_implIN48_GLOBAL__N__08322988_15_IGammaKernel_cu_cb51a28d10CalcIgammaIdEEEEvRNS_18TensorIteratorBaseERKT_EUliE_EEviT1_$_ZN46_INTERNAL_08322988_15_IGammaKernel_cu_cb51a28d48_GLOBAL__N__08322988_15_IGammaKernel_cu_cb51a28d11calc_igammaIdEET_S2_S2_,@function
        .size           $_ZN2at6native18elementwise_kernelILi128ELi4EZNS0_15gpu_kernel_implIN48_GLOBAL__N__08322988_15_IGammaKernel_cu_cb51a28d10CalcIgammaIdEEEEvRNS_18TensorIteratorBaseERKT_EUliE_EEviT1_$_ZN46_INTERNAL_08322988_15_IGammaKernel_cu_cb51a28d48_GLOBAL__N__08322988_15_IGammaKernel_cu_cb51a28d11calc_igammaIdEET_S2_S2_,($_ZN2at6native18elementwise_kernelILi128ELi4EZNS0_15gpu_kernel_implIN48_GLOBAL__N__08322988_15_IGammaKernel_cu_cb51a28d10CalcIgammaIdEEEEvRNS_18TensorIteratorBaseERKT_EUliE_EEviT1_$_ZN46_INTERNAL_08322988_15_IGammaKernel_cu_cb51a28d48_GLOBAL__N__08322988_15_IGammaKernel_cu_cb51a28d12calc_igammacIdEET_S2_S2_ - $_ZN2at6native18elementwise_kernelILi128ELi4EZNS0_15gpu_kernel_implIN48_GLOBAL__N__08322988_15_IGammaKernel_cu_cb51a28d10CalcIgammaIdEEEEvRNS_18TensorIteratorBaseERKT_EUliE_EEviT1_$_ZN46_INTERNAL_08322988_15_IGammaKernel_cu_cb51a28d48_GLOBAL__N__08322988_15_IGammaKernel_cu_cb51a28d11calc_igammaIdEET_S2_S2_)
$_ZN2at6native18elementwise_kernelILi128ELi4EZNS0_15gpu_kernel_implIN48_GLOBAL__N__08322988_15_IGammaKernel_cu_cb51a28d10CalcIgammaIdEEEEvRNS_18TensorIteratorBaseERKT_EUliE_EEviT1_$_ZN46_INTERNAL_08322988_15_IGammaKernel_cu_cb51a28d48_GLOBAL__N__08322988_15_IGammaKernel_cu_cb51a28d11calc_igammaIdEET_S2_S2_:
[----:B------:R-:W-:Y:S01]  /*fd30*/  IMAD.MOV.U32 R10, RZ, RZ, R2 ;  /* 0x000000ffff0a7224 */ /* 0x000fe200078e0002 */
[----:B------:R-:W-:Y:S01]  /*fd40*/  MOV R8, R18 ;  /* 0x0000001200087202 */ /* 0x000fe20000000f00 */
[----:B------:R-:W-:Y:S01]  /*fd50*/  IMAD.MOV.U32 R11, RZ, RZ, R3 ;  /* 0x000000ffff0b7224 */ /* 0x000fe200078e0003 */
[----:B------:R-:W-:Y:S01]  /*fd60*/  BSSY B0, `(.L_x_2764) ;  /* 0x0001a02000007945 */ /* 0x000fe20003800000 */
[----:B------:R-:W-:Y:S01]  /*fd70*/  IMAD.MOV.U32 R9, RZ, RZ, R19 ;  /* 0x000000ffff097224 */ /* 0x000fe200078e0013 */
[----:B------:R-:W-:Y:S01]  /*fd80*/  MOV R81, 0x7ff80000 ;  /* 0x7ff8000000517802 */ /* 0x000fe20000000f00 */
[----:B------:R-:W-:-:S02]  /*fd90*/  IMAD.MOV.U32 R80, RZ, RZ, 0x0 ;  /* 0x00000000ff507424 */ /* 0x000fc400078e00ff */
[----:B------:R-:W0:-:S06]  /*fda0*/  DSETP.GEU.AND P0, PT, R10, RZ, PT ;  /* 0x000000ff0a00722a */ /* 0x000e0c0003f0e000 */
[----:B0-----:R-:W0:-:S14]  /*fdb0*/  DSETP.LT.OR P0, PT, R8, RZ, !P0 ;  /* 0x000000ff0800722a */ /* 0x001e1c0004701400 */
[----:B0-----:R-:W-:Y:S05]  /*fdc0*/  @P0 BRA `(.L_x_2765) ;  /* 0x00019fb000000947 */ /* 0x001fea0003800000 */
[----:B------:R-:W0:-:S14]  /*fdd0*/  DSETP.NEU.AND P0, PT, R8, RZ, PT ;  /* 0x000000ff0800722a */ /* 0x000e1c0003f0d000 */
[----:B0-----:R-:W-:Y:S05]  /*fde0*/  @!P0 BRA `(.L_x_2766) ;  /* 0x00019f5000008947 */ /* 0x001fea0003800000 */
[----:B------:R-:W0:Y:S01]  /*fdf0*/  DSETP.NEU.AND P0, PT, R10, RZ, PT ;  /* 0x000000ff0a00722a */ /* 0x000e220003f0d000 */
[----:B------:R-:W-:-:S13]  /*fe00*/  CS2R R80, SRZ ;  /* 0x0000000000507805 */ /* 0x000fda000001ff00 */
[----:B0-----:R-:W-:Y:S05]  /*fe10*/  @!P0 BRA `(.L_x_2765) ;  /* 0x00019f6000008947 */ /* 0x001fea0003800000 */
[----:B------:R-:W0:-:S14]  /*fe20*/  DSETP.NEU.AND P1, PT, |R8|, +INF , PT ;  /* 0x7ff000000800742a */ /* 0x000e1c0003f2d200 */
[----:B0-----:R-:W0:Y:S01]  /*fe30*/  @!P1 DSETP.NEU.AND P0, PT, |R10|, +INF , PT ;  /* 0x7ff000000a00942a */ /* 0x001e220003f0d200 */
[----:B------:R-:W-:-:S05]  /*fe40*/  @!P1 IMAD.MOV.U32 R80, RZ, RZ, RZ ;  /* 0x000000ffff509224 */ /* 0x000fca00078e00ff */
[----:B0-----:R-:W-:Y:S01]  /*fe50*/  @!P1 FSEL R81, RZ, +QNAN , P0 ;  /* 0x7ff80000ff519808 */ /* 0x001fe20000000000 */
[----:B------:R-:W-:Y:S05]  /*fe60*/  @!P1 BRA `(.L_x_2765) ;  /* 0x00019f1000009947 */ /* 0x000fea0003800000 */
[----:B------:R-:W0:Y:S01]  /*fe70*/  DSETP.NEU.AND P0, PT, |R10|, +INF , PT ;  /* 0x7ff000000a00742a */ /* 0x000e220003f0d200 */
[----:B------:R-:W-:Y:S01]  /*fe80*/  IMAD.MOV.U32 R80, RZ, RZ, 0x0 ;  /* 0x00000000ff507424 */ /* 0x000fe200078e00ff */
[----:B------:R-:W-:-:S12]  /*fe90*/  MOV R81, 0x3ff00000 ;  /* 0x3ff0000000517802 */ /* 0x000fd80000000f00 */
[----:B0-----:R-:W-:Y:S05]  /*fea0*/  @!P0 BRA `(.L_x_2765) ;  /* 0x00019ed000008947 */ /* 0x001fea0003800000 */
[----:B------:R-:W0:Y:S01]  /*feb0*/  MUFU.RCP64H R3, R9 ;  /* 0x0000000900037308 */ /* 0x000e220000001800 */
[----:B------:R-:W-:Y:S01]  /*fec0*/  IMAD.MOV.U32 R2, RZ, RZ, 0x1 ;  /* 0x00000001ff027424 */ /* 0x000fe200078e00ff */
[----:B------:R-:W-:Y:S01]  /*fed0*/  DADD R16, -R8, R10 ;  /* 0x0000000008107229 */ /* 0x000fe2000000010a */
[----:B------:R-:W-:Y:S03]  /*fee0*/  BSSY B2, `(.L_x_2767) ;  /* 0x0000015000027945 */ /* 0x000fe60003800000 */
[----:B------:R-:W-:-:S04]  /*fef0*/  DADD R12, -RZ, |R8| ;  /* 0x00000000ff0c7229 */ /* 0x000fc80000000508 */
[----:B0-----:R-:W0:-:S06]  /*ff00*/  DFMA R4, -R8, R2, 1 ;  /* 0x3ff000000804742b */ /* 0x001e0c0000000102 */
[----:B0-----:R-:W0:-:S06]  /*ff10*/  DFMA R4, R4, R4, R4 ;  /* 0x000000040404722b */ /* 0x001e0c0000000004 */
[----:B0-----:R-:W0:-:S06]  /*ff20*/  DFMA R4, R2, R4, R2 ;  /* 0x000000040204722b */ /* 0x001e0c0000000002 */
[----:B0-----:R-:W0:-:S06]  /*ff30*/  DFMA R2, -R8, R4, 1 ;  /* 0x3ff000000802742b */ /* 0x001e0c0000000104 */
[----:B0-----:R-:W0:-:S06]  /*ff40*/  DFMA R2, R4, R2, R4 ;  /* 0x000000020402722b */ /* 0x001e0c0000000004 */
[----:B0-----:R-:W0:-:S06]  /*ff50*/  DMUL R14, |R16|, R2 ;  /* 0x00000002100e7228 */ /* 0x001e0c0000000200 */
[----:B0-----:R-:W0:-:S06]  /*ff60*/  DFMA R4, -R8, R14, |R16| ;  /* 0x0000000e0804722b */ /* 0x001e0c0000000510 */
[----:B0-----:R-:W0:-:S04]  /*ff70*/  DFMA R14, R2, R4, R14 ;  /* 0x00000004020e722b */ /* 0x001e08000000000e */
[----:B------:R-:W1:-:S06]  /*ff80*/  DADD R4, -RZ, |R16| ;  /* 0x00000000ff047229 */ /* 0x000e4c0000000510 */
[----:B0-----:R-:W-:-:S04]  /*ff90*/  FFMA R0, RZ, R9, R15 ;  /* 0x00000009ff007223 */ /* 0x001fc8000000000f */
[----:B-1----:R-:W-:Y:S02]  /*ffa0*/  FSETP.GEU.AND P1, PT, |R5|, 6.5827683646048100446e-37, PT ;  /* 0x036000000500780b */ /* 0x002fe40003f2e200 */
[----:B------:R-:W-:-:S13]  /*ffb0*/  FSETP.GT.AND P0, PT, |R0|, 1.469367938527859385e-39, PT ;  /* 0x001000000000780b */ /* 0x000fda0003f04200 */
[----:B------:R-:W-:Y:S05]  /*ffc0*/  @P0 BRA P1, `(.L_x_2768) ;  /* 0x0000006000000947 */ /* 0x000fea0000800000 */
[----:B------:R-:W-:Y:S01]  /*ffd0*/  IMAD.MOV.U32 R2, RZ, RZ, R8 ;  /* 0x000000ffff027224 */ /* 0x000fe200078e0008 */
[----:B------:R-:W-:Y:S02]  /*ffe0*/  MOV R3, R9 ;  /* 0x0000000900037202 */ /* 0x000fe40000000f00 */
[----:B------:R-:W-:Y:S02]  /*fff0*/  MOV R0, 0x10010 ;  /* 0x0001001000007802 */ /* 0x000fe40000000f00 */
[----:B------:R-:W-:Y:S05]  /*10000*/  CALL.REL.NOINC `($__internal_13_$__cuda_sm20_div_rn_f64_full) ;  /* 0x0004346000007944 */ /* 0x000fea0003c00000 */
[----:B------:R-:W-:Y:S02]  /*10010*/  IMAD.MOV.U32 R14, RZ, RZ, R2 ;  /* 0x000000ffff0e7224 */ /* 0x000fe400078e0002 */
[----:B------:R-:W-:Y:S02]  /*10020*/  IMAD.MOV.U32 R15, RZ, RZ, R3 ;  /* 0x000000ffff0f7224 */ /* 0x000fe400078e0003 */
.L_x_2768:
[----:B------:R-:W-:Y:S05]  /*10030*/  BSYNC B2 ;  /* 0x0000000000027941 */ /* 0x000fea0003800000 */
.L_x_2767:
[----:B------:R-:W0:-:S04]  /*10040*/  DSETP.GEU.AND P4, PT, R8, 200, PT ;  /* 0x406900000800742a */ /* 0x000e080003f8e000 */
[----:B------:R-:W-:-:S04]  /*10050*/  DSETP.LT.AND P1, PT, R14, c[0x2][0x8], PT ;  /* 0x008002000e00762a */ /* 0x000fc80003f21000 */
[----:B0-----:R-:W0:-:S14]  /*10060*/  DSETP.GT.AND P0, PT, R8, 20, !P4 ;  /* 0x403400000800742a */ /* 0x001e1c0006704000 */
[----:B0-----:R-:W-:Y:S05]  /*10070*/  @P0 BRA P1, `(.L_x_2769) ;  /* 0x0000edb000000947 */ /* 0x001fea0000800000 */
[----:B------:R-:W0:Y:S01]  /*10080*/  DSETP.GT.AND P0, PT, R8, 200, PT ;  /* 0x406900000800742a */ /* 0x000e220003f04000 */
[----:B------:R-:W-:-:S13]  /*10090*/  BSSY B2, `(.L_x_2770) ;  /* 0x0000038000027945 */ /* 0x000fda0003800000 */
[----:B0-----:R-:W-:Y:S05]  /*100a0*/  @!P0 BRA `(.L_x_2771) ;  /* 0x0000036000008947 */ /* 0x001fea0003800000 */
[----:B------:R-:W0:Y:S01]  /*100b0*/  MUFU.RSQ64H R27, R9 ;  /* 0x00000009001b7308 */ /* 0x000e220000001c00 */
[----:B------:R-:W-:Y:S01]  /*100c0*/  IADD3 R26, R9, -0x3500000, RZ ;  /* 0xfcb00000091a7810 */ /* 0x000fe20007ffe0ff */
[----:B------:R-:W-:Y:S01]  /*100d0*/  IMAD.MOV.U32 R5, RZ, RZ, 0x3fd80000 ;  /* 0x3fd80000ff057424 */ /* 0x000fe200078e00ff */
[----:B------:R-:W-:Y:S01]  /*100e0*/  MOV R4, 0x0 ;  /* 0x0000000000047802 */ /* 0x000fe20000000f00 */
[----:B------:R-:W-:Y:S01]  /*100f0*/  BSSY B3, `(.L_x_2772) ;  /* 0x0000019000037945 */ /* 0x000fe20003800000 */
[----:B------:R-:W-:Y:S02]  /*10100*/  ISETP.GE.U32.AND P0, PT, R26, 0x7ca00000, PT ;  /* 0x7ca000001a00780c */ /* 0x000fe40003f06070 */
[----:B0-----:R-:W0:-:S06]  /*10110*/  DMUL R2, R26, R26 ;  /* 0x0000001a1a027228 */ /* 0x001e0c0000000000 */
[----:B0-----:R-:W0:-:S06]  /*10120*/  DFMA R2, R8, -R2, 1 ;  /* 0x3ff000000802742b */ /* 0x001e0c0000000802 */
[----:B0-----:R-:W-:-:S04]  /*10130*/  DFMA R4, R2, R4, 0.5 ;  /* 0x3fe000000204742b */ /* 0x001fc80000000004 */
[----:B------:R-:W0:-:S06]  /*10140*/  DMUL R2, R26, R2 ;  /* 0x000000021a027228 */ /* 0x000e0c0000000000 */
[----:B0-----:R-:W0:-:S06]  /*10150*/  DFMA R4, R4, R2, R26 ;  /* 0x000000020404722b */ /* 0x001e0c000000001a */
[----:B0-----:R-:W0:-:S04]  /*10160*/  DMUL R18, R8, R4 ;  /* 0x0000000408127228 */ /* 0x001e080000000000 */
[----:B------:R-:W-:Y:S01]  /*10170*/  IADD3 R7, R5, -0x100000, RZ ;  /* 0xfff0000005077810 */ /* 0x000fe20007ffe0ff */
[----:B------:R-:W-:Y:S01]  /*10180*/  IMAD.MOV.U32 R6, RZ, RZ, R4 ;  /* 0x000000ffff067224 */ /* 0x000fe200078e0004 */
[----:B0-----:R-:W0:-:S06]  /*10190*/  DFMA R20, R18, -R18, R8 ;  /* 0x800000121214722b */ /* 0x001e0c0000000008 */
[----:B0-----:R0:W1:Y:S01]  /*101a0*/  DFMA R2, R20, R6, R18 ;  /* 0x000000061402722b */ /* 0x0010620000000012 */
[----:B------:R-:W-:Y:S05]  /*101b0*/  @!P0 BRA `(.L_x_2773) ;  /* 0x000000c000008947 */ /* 0x000fea0003800000 */
[----:B------:R-:W-:Y:S01]  /*101c0*/  MOV R0, R4 ;  /* 0x0000000400007202 */ /* 0x000fe20000000f00 */
[----:B------:R-:W-:Y:S01]  /*101d0*/  IMAD.MOV.U32 R23, RZ, RZ, R7 ;  /* 0x000000ffff177224 */ /* 0x000fe200078e0007 */
[----:B-1----:R-:W-:Y:S01]  /*101e0*/  MOV R2, R18 ;  /* 0x0000001200027202 */ /* 0x002fe20000000f00 */
[----:B------:R-:W-:Y:S01]  /*101f0*/  IMAD.MOV.U32 R4, RZ, RZ, R20 ;  /* 0x000000ffff047224 */ /* 0x000fe200078e0014 */
[----:B0-----:R-:W-:Y:S01]  /*10200*/  MOV R6, R8 ;  /* 0x0000000800067202 */ /* 0x001fe20000000f00 */
[----:B------:R-:W-:Y:S01]  /*10210*/  IMAD.MOV.U32 R5, RZ, RZ, R21 ;  /* 0x000000ffff057224 */ /* 0x000fe200078e0015 */
[----:B------:R-:W-:Y:S01]  /*10220*/  MOV R24, 0x10260 ;  /* 0x0001026000187802 */ /* 0x000fe20000000f00 */
[----:B------:R-:W-:Y:S02]  /*10230*/  IMAD.MOV.U32 R3, RZ, RZ, R19 ;  /* 0x000000ffff037224 */ /* 0x000fe400078e0013 */
[----:B------:R-:W-:-:S02]  /*10240*/  IMAD.MOV.U32 R7, RZ, RZ, R9 ;  /* 0x000000ffff077224 */ /* 0x000fc400078e0009 */
[----:B------:R-:W-:Y:S05]  /*10250*/  CALL.REL.NOINC `($__internal_14_$__cuda_sm20_dsqrt_rn_f64_mediumpath_v1) ;  /* 0x0004389000007944 */ /* 0x000fea0003c00000 */
[----:B------:R-:W-:Y:S01]  /*10260*/  IMAD.MOV.U32 R2, RZ, RZ, R4 ;  /* 0x000000ffff027224 */ /* 0x000fe200078e0004 */
[----:B------:R-:W-:-:S02]  /*10270*/  MOV R3, R5 ;  /* 0x0000000500037202 */ /* 0x000fc40000000f00 */
.L_x_2773:
[----:B------:R-:W-:Y:S05]  /*10280*/  BSYNC B3 ;  /* 0x0000000000037941 */ /* 0x000fea0003800000 */
.L_x_2772:
[----:B-1----:R-:W1:Y:S01]  /*10290*/  MUFU.RCP64H R5, R3 ;  /* 0x0000000300057308 */ /* 0x002e620000001800 */
[----:B------:R-:W-:Y:S01]  /*102a0*/  IMAD.MOV.U32 R4, RZ, RZ, 0x1 ;  /* 0x00000001ff047424 */ /* 0x000fe200078e00ff */
[----:B------:R-:W-:Y:S05]  /*102b0*/  BSSY B3, `(.L_x_2774) ;  /* 0x0000012000037945 */ /* 0x000fea0003800000 */
[----:B01----:R-:W0:-:S06]  /*102c0*/  DFMA R6, R4, -R2, 1 ;  /* 0x3ff000000406742b */ /* 0x003e0c0000000802 */
[----:B0-----:R-:W0:-:S06]  /*102d0*/  DFMA R6, R6, R6, R6 ;  /* 0x000000060606722b */ /* 0x001e0c0000000006 */
[----:B0-----:R-:W0:-:S06]  /*102e0*/  DFMA R6, R4, R6, R4 ;  /* 0x000000060406722b */ /* 0x001e0c0000000004 */
[----:B0-----:R-:W0:-:S06]  /*102f0*/  DFMA R4, R6, -R2, 1 ;  /* 0x3ff000000604742b */ /* 0x001e0c0000000802 */
[----:B0-----:R-:W0:-:S06]  /*10300*/  DFMA R4, R6, R4, R6 ;  /* 0x000000040604722b */ /* 0x001e0c0000000006 */
[----:B0-----:R-:W0:-:S06]  /*10310*/  DMUL R6, R4, 4.5 ;  /* 0x4012000004067828 */ /* 0x001e0c0000000000 */
[----:B0-----:R-:W0:-:S06]  /*10320*/  DFMA R18, R6, -R2, 4.5 ;  /* 0x401200000612742b */ /* 0x001e0c0000000802 */
[----:B0-----:R-:W0:-:S10]  /*10330*/  DFMA R4, R4, R18, R6 ;  /* 0x000000120404722b */ /* 0x001e140000000006 */
[----:B0-----:R-:W-:-:S05]  /*10340*/  FFMA R0, RZ, R3, R5 ;  /* 0x00000003ff007223 */ /* 0x001fca0000000005 */
[----:B------:R-:W-:-:S13]  /*10350*/  FSETP.GT.AND P0, PT, |R0|, 1.469367938527859385e-39, PT ;  /* 0x001000000000780b */ /* 0x000fda0003f04200 */
[----:B------:R-:W-:Y:S05]  /*10360*/  @P0 BRA `(.L_x_2775) ;  /* 0x0000006000000947 */ /* 0x000fea0003800000 */
[----:B------:R-:W-:Y:S01]  /*10370*/  IMAD.MOV.U32 R4, RZ, RZ, RZ ;  /* 0x000000ffff047224 */ /* 0x000fe200078e00ff */
[----:B------:R-:W-:Y:S02]  /*10380*/  MOV R5, 0x40120000 ;  /* 0x4012000000057802 */ /* 0x000fe40000000f00 */
[----:B------:R-:W-:Y:S02]  /*10390*/  MOV R0, 0x103b0 ;  /* 0x000103b000007802 */ /* 0x000fe40000000f00 */
[----:B------:R-:W-:Y:S05]  /*103a0*/  CALL.REL.NOINC `($__internal_13_$__cuda_sm20_div_rn_f64_full) ;  /* 0x000430c000007944 */ /* 0x000fea0003c00000 */
[----:B------:R-:W-:Y:S02]  /*103b0*/  IMAD.MOV.U32 R4, RZ, RZ, R2 ;  /* 0x000000ffff047224 */ /* 0x000fe400078e0002 */
[----:B------:R-:W-:Y:S02]  /*103c0*/  IMAD.MOV.U32 R5, RZ, RZ, R3 ;  /* 0x000000ffff057224 */ /* 0x000fe400078e0003 */
.L_x_2775:
[----:B------:R-:W-:Y:S05]  /*103d0*/  BSYNC B3 ;  /* 0x0000000000037941 */ /* 0x000fea0003800000 */
.L_x_2774:
[----:B------:R-:W0:-:S14]  /*103e0*/  DSETP.GEU.AND P0, PT, R14, R4, PT ;  /* 0x000000040e00722a */ /* 0x000e1c0003f0e000 */
[----:B0-----:R-:W-:Y:S01]  /*103f0*/  @!P0 BREAK B2 ;  /* 0x0000000000028942 */ /* 0x001fe20003800000 */
[----:B------:R-:W-:Y:S05]  /*10400*/  @!P0 BRA `(.L_x_2776) ;  /* 0x00003b1000008947 */ /* 0x000fea0003800000 */
.L_x_2771:
[----:B------:R-:W-:Y:S05]  /*10410*/  BSYNC B2 ;  /* 0x0000000000027941 */ /* 0x000fea0003800000 */
.L_x_2770:
[----:B------:R-:W-:-:S04]  /*10420*/  DSETP.GT.AND P0, PT, R10, R8, PT ;  /* 0x000000080a00722a */ /* 0x000fc80003f04000 */
[----:B------:R-:W0:-:S14]  /*10430*/  DSETP.GT.AND P1, PT, R10, 1, PT ;  /* 0x3ff000000a00742a */ /* 0x000e1c0003f24000 */
[----:B0-----:R-:W-:Y:S05]  /*10440*/  @P0 BRA P1, `(.L_x_2777) ;  /* 0x00003a3000000947 */ /* 0x001fea0000800000 */
[----:B------:R-:W-:Y:S01]  /*10450*/  DADD R20, R8, -R10 ;  /* 0x0000000008147229 */ /* 0x000fe2000000080a */
[----:B------:R-:W-:Y:S03]  /*10460*/  BSSY B2, `(.L_x_2778) ;  /* 0x000035d000027945 */ /* 0x000fe60003800000 */
[----:B------:R-:W0:-:S06]  /*10470*/  DMUL R2, R12, c[0x2][0x10] ;  /* 0x008004000c027a28 */ /* 0x000e0c0000000000 */
[----:B0-----:R-:W0:-:S14]  /*10480*/  DSETP.GT.AND P0, PT, |R20|, R2, PT ;  /* 0x000000021400722a */ /* 0x001e1c0003f04200 */
[----:B0-----:R-:W-:Y:S05]  /*10490*/  @P0 BRA `(.L_x_2779) ;  /* 0x0000260000000947 */ /* 0x001fea0003800000 */
[----:B------:R-:W-:Y:S01]  /*104a0*/  MOV R14, 0xe7b3dd77 ;  /* 0xe7b3dd77000e7802 */ /* 0x000fe20000000f00 */
[----:B------:R-:W-:Y:S01]  /*104b0*/  IMAD.MOV.U32 R15, RZ, RZ, 0x407c1f1c ;  /* 0x407c1f1cff0f7424 */ /* 0x000fe200078e00ff */
[----:B------:R-:W-:Y:S01]  /*104c0*/  MOV R19, 0x40bb2bff ;  /* 0x40bb2bff00137802 */ /* 0x000fe20000000f00 */
[----:B------:R-:W-:Y:S01]  /*104d0*/  IMAD.MOV.U32 R18, RZ, RZ, -0x1a0caf76 ;  /* 0xe5f3508aff127424 */ /* 0x000fe200078e00ff */
[----:B------:R-:W-:Y:S01]  /*104e0*/  MOV R24, 0x3bfd7560 ;  /* 0x3bfd756000187802 */ /* 0x000fe20000000f00 */
[----:B------:R-:W-:Y:S01]  /*104f0*/  IMAD.MOV.U32 R22, RZ, RZ, -0x4fb522f0 ;  /* 0xb04add10ff167424 */ /* 0x000fe200078e00ff */
[----:B------:R0:W-:Y:S01]  /*10500*/  STL.64 [R1+0x18], R14 ;  /* 0x0000180e01007387 */ /* 0x0001e20000100a00 */
[----:B------:R-:W-:Y:S01]  /*10510*/  IMAD.MOV.U32 R23, RZ, RZ, 0x40f28df4 ;  /* 0x40f28df4ff177424 */ /* 0x000fe200078e00ff */
[----:B------:R-:W-:Y:S01]  /*10520*/  MOV R27, 0x414a9038 ;  /* 0x414a9038001b7802 */ /* 0x000fe20000000f00 */
[----:B------:R-:W-:Y:S01]  /*10530*/  IMAD.MOV.U32 R25, RZ, RZ, 0x41225e07 ;  /* 0x41225e07ff197424 */ /* 0x000fe200078e00ff */
        /* <DEDUP_REMOVED lines=8> */
[----:B0-----:R-:W-:Y:S01]  /*105c0*/  MOV R15, 0x3ff00000 ;  /* 0x3ff00000000f7802 */ /* 0x001fe20000000f00 */
[----:B------:R-:W-:Y:S01]  /*105d0*/  IMAD.MOV.U32 R14, RZ, RZ, 0x0 ;  /* 0x00000000ff0e7424 */ /* 0x000fe200078e00ff */
[----:B------:R0:W-:Y:S01]  /*105e0*/  STL.64 [R1+0x30], R24 ;  /* 0x0000301801007387 */ /* 0x0001e20000100a00 */
[----:B------:R-:W-:Y:S01]  /*105f0*/  IMAD.MOV.U32 R32, RZ, RZ, -0x80000000 ;  /* 0x80000000ff207424 */ /* 0x000fe200078e00ff */
[----:B------:R-:W-:Y:S01]  /*10600*/  MOV R2, 0x6a172145 ;  /* 0x6a17214500027802 */ /* 0x000fe20000000f00 */
[----:B-1----:R-:W-:Y:S01]  /*10610*/  IMAD.MOV.U32 R18, RZ, RZ, 0x0 ;  /* 0x00000000ff127424 */ /* 0x002fe200078e00ff */
[----:B------:R1:W-:Y:S01]  /*10620*/  STL.64 [R1+0x38], R26 ;  /* 0x0000381a01007387 */ /* 0x0003e20000100a00 */
[----:B------:R-:W-:Y:S01]  /*10630*/  IMAD.MOV.U32 R19, RZ, RZ, 0x40508000 ;  /* 0x40508000ff137424 */ /* 0x000fe200078e00ff */
[----:B--2---:R-:W-:Y:S01]  /*10640*/  MOV R22, 0x0 ;  /* 0x0000000000167802 */ /* 0x004fe20000000f00 */
[----:B------:R-:W-:Y:S01]  /*10650*/  IMAD.MOV.U32 R23, RZ, RZ, 0x409e1400 ;  /* 0x409e1400ff177424 */ /* 0x000fe200078e00ff */
[----:B------:R2:W-:Y:S01]  /*10660*/  STL.64 [R1+0x40], R28 ;  /* 0x0000401c01007387 */ /* 0x0005e20000100a00 */
[----:B------:R-:W-:Y:S01]  /*10670*/  IMAD.MOV.U32 R33, RZ, RZ, 0x419cbd69 ;  /* 0x419cbd69ff217424 */ /* 0x000fe200078e00ff */
[----:B------:R-:W3:Y:S01]  /*10680*/  DSETP.GT.AND P0, PT, R12, 1, PT ;  /* 0x3ff000000c00742a */ /* 0x000ee20003f04000 */
[----:B------:R-:W-:Y:S01]  /*10690*/  IMAD.MOV.U32 R35, RZ, RZ, 0x418308a8 ;  /* 0x418308a8ff237424 */ /* 0x000fe200078e00ff */
[----:B------:R4:W-:Y:S01]  /*106a0*/  STL.64 [R1+0x48], R30 ;  /* 0x0000481e01007387 */ /* 0x0009e20000100a00 */
[----:B0-----:R-:W-:Y:S01]  /*106b0*/  IMAD.MOV.U32 R24, RZ, RZ, 0x0 ;  /* 0x00000000ff187424 */ /* 0x001fe200078e00ff */
[----:B------:R-:W-:Y:S01]  /*106c0*/  MOV R25, 0x40dfe780 ;  /* 0x40dfe78000197802 */ /* 0x000fe20000000f00 */
[----:B------:R-:W-:Y:S01]  /*106d0*/  IMAD.MOV.U32 R3, RZ, RZ, 0x3f78d44d ;  /* 0x3f78d44dff037424 */ /* 0x000fe200078e00ff */
[----:B------:R0:W-:Y:S01]  /*106e0*/  STL.64 [R1+0x1388], R14 ;  /* 0x0013880e01007387 */ /* 0x0001e20000100a00 */
[----:B-1----:R-:W-:Y:S01]  /*106f0*/  IMAD.MOV.U32 R26, RZ, RZ, 0x0 ;  /* 0x00000000ff1a7424 */ /* 0x002fe200078e00ff */
[----:B------:R-:W-:Y:S01]  /*10700*/  MOV R5, 0x3fe0509f ;  /* 0x3fe0509f00057802 */ /* 0x000fe20000000f00 */
[----:B------:R-:W-:Y:S01]  /*10710*/  IMAD.MOV.U32 R27, RZ, RZ, 0x4115d0bc ;  /* 0x4115d0bcff1b7424 */ /* 0x000fe200078e00ff */
[----:B------:R1:W-:Y:S01]  /*10720*/  STL.64 [R1+0x1390], R18 ;  /* 0x0013901201007387 */ /* 0x0003e20000100a00 */
[----:B--2---:R-:W-:Y:S01]  /*10730*/  MOV R28, 0x0 ;  /* 0x00000000001c7802 */ /* 0x004fe20000000f00 */
[----:B------:R-:W-:Y:S01]  /*10740*/  IMAD.MOV.U32 R29, RZ, RZ, 0x41441f7b ;  /* 0x41441f7bff1d7424 */ /* 0x000fe200078e00ff */
[----:B------:R-:W-:Y:S01]  /*10750*/  BSSY B3, `(.L_x_2780) ;  /* 0x0000042000037945 */ /* 0x000fe20003800000 */
[----:B----4-:R-:W-:Y:S01]  /*10760*/  IMAD.MOV.U32 R30, RZ, RZ, -0x20000000 ;  /* 0xe0000000ff1e7424 */ /* 0x010fe200078e00ff */
[----:B------:R-:W-:Y:S01]  /*10770*/  MOV R31, 0x41697171 ;  /* 0x41697171001f7802 */ /* 0x000fe20000000f00 */
[----:B------:R-:W-:Y:S01]  /*10780*/  STL.64 [R1+0x1398], R22 ;  /* 0x0013981601007387 */ /* 0x000fe20000100a00 */
[----:B------:R-:W-:Y:S01]  /*10790*/  IMAD.MOV.U32 R4, RZ, RZ, 0x77f7c44b ;  /* 0x77f7c44bff047424 */ /* 0x000fe200078e00ff */
[----:B0-----:R-:W-:Y:S01]  /*107a0*/  MOV R14, 0x70000000 ;  /* 0x70000000000e7802 */ /* 0x001fe20000000f00 */
[----:B------:R-:W-:Y:S01]  /*107b0*/  IMAD.MOV.U32 R15, RZ, RZ, 0x41991871 ;  /* 0x41991871ff0f7424 */ /* 0x000fe200078e00ff */
[----:B------:R-:W-:Y:S01]  /*107c0*/  STL.64 [R1+0x13a0], R24 ;  /* 0x0013a01801007387 */ /* 0x000fe20000100a00 */
[----:B------:R-:W-:Y:S01]  /*107d0*/  IMAD.MOV.U32 R6, RZ, RZ, -0x19c7c7e ;  /* 0xfe638382ff067424 */ /* 0x000fe200078e00ff */
[----:B-1----:R-:W-:Y:S01]  /*107e0*/  MOV R19, 0x41a1fda6 ;  /* 0x41a1fda600137802 */ /* 0x002fe20000000f00 */
[----:B------:R-:W-:Y:S01]  /*107f0*/  IMAD.MOV.U32 R18, RZ, RZ, -0x50000000 ;  /* 0xb0000000ff127424 */ /* 0x000fe200078e00ff */
[----:B------:R-:W-:Y:S01]  /*10800*/  STL.64 [R1+0x13a8], R26 ;  /* 0x0013a81a01007387 */ /* 0x000fe20000100a00 */
[----:B------:R-:W-:Y:S01]  /*10810*/  IMAD.MOV.U32 R7, RZ, RZ, 0x40338519 ;  /* 0x40338519ff077424 */ /* 0x000fe200078e00ff */
[----:B------:R-:W-:-:S02]  /*10820*/  IADD3 R0, R1, 0x1388, RZ ;  /* 0x0000138801007810 */ /* 0x000fc40007ffe0ff */
[----:B------:R-:W-:Y:S04]  /*10830*/  STL.64 [R1+0x13b0], R28 ;  /* 0x0013b01c01007387 */ /* 0x000fe80000100a00 */
[----:B------:R-:W-:Y:S04]  /*10840*/  STL.64 [R1+0x13b8], R30 ;  /* 0x0013b81e01007387 */ /* 0x000fe80000100a00 */
[----:B------:R-:W-:Y:S04]  /*10850*/  STL.64 [R1+0x13c8], R14 ;  /* 0x0013c80e01007387 */ /* 0x000fe80000100a00 */
[----:B------:R-:W-:Y:S04]  /*10860*/  STL.64 [R1+0x13d0], R18 ;  /* 0x0013d01201007387 */ /* 0x000fe80000100a00 */
[----:B------:R-:W-:Y:S04]  /*10870*/  STL.64 [R1+0x13d8], R32 ;  /* 0x0013d82001007387 */ /* 0x000fe80000100a00 */
[----:B------:R-:W-:Y:S04]  /*10880*/  STL.64 [R1+0x13e0], R34 ;  /* 0x0013e02201007387 */ /* 0x000fe80000100a00 */
[----:B------:R-:W-:Y:S04]  /*10890*/  STL.64 [R1+0x13e8], RZ ;  /* 0x0013e8ff01007387 */ /* 0x000fe80000100a00 */
[----:B------:R0:W-:Y:S04]  /*108a0*/  STL.64 [R1], R2 ;  /* 0x0000000201007387 */ /* 0x0001e80000100a00 */
[----:B------:R1:W-:Y:S04]  /*108b0*/  STL.64 [R1+0x8], R4 ;  /* 0x0000080401007387 */ /* 0x0003e80000100a00 */
[----:B------:R2:W-:Y:S01]  /*108c0*/  STL.64 [R1+0x10], R6 ;  /* 0x0000100601007387 */ /* 0x0005e20000100a00 */
[----:B0-----:R-:W-:Y:S01]  /*108d0*/  IMAD.MOV.U32 R2, RZ, RZ, -0x12d8f232 ;  /* 0xed270dceff027424 */ /* 0x001fe200078e00ff */
[----:B------:R-:W-:Y:S01]  /*108e0*/  MOV R3, 0x4194972f ;  /* 0x4194972f00037802 */ /* 0x000fe20000000f00 */
[----:B-1----:R-:W-:-:S04]  /*108f0*/  IMAD.MOV.U32 R4, RZ, RZ, -0x1388dcfa ;  /* 0xec772306ff047424 */ /* 0x002fc800078e00ff */
[----:B------:R0:W-:Y:S01]  /*10900*/  STL.64 [R1+0x50], R2 ;  /* 0x0000500201007387 */ /* 0x0001e20000100a00 */
[----:B------:R-:W-:Y:S01]  /*10910*/  IMAD.MOV.U32 R5, RZ, RZ, 0x4198bf15 ;  /* 0x4198bf15ff057424 */ /* 0x000fe200078e00ff */
[----:B--2---:R-:W-:Y:S01]  /*10920*/  MOV R6, 0xcf4eca2e ;  /* 0xcf4eca2e00067802 */ /* 0x004fe20000000f00 */
[----:B------:R-:W-:-:S03]  /*10930*/  IMAD.MOV.U32 R7, RZ, RZ, 0x418b2298 ;  /* 0x418b2298ff077424 */ /* 0x000fc600078e00ff */
[----:B------:R1:W-:Y:S04]  /*10940*/  STL.64 [R1+0x58], R4 ;  /* 0x0000580401007387 */ /* 0x0003e80000100a00 */
[----:B------:R2:W-:Y:S01]  /*10950*/  STL.64 [R1+0x60], R6 ;  /* 0x0000600601007387 */ /* 0x0005e20000100a00 */
[----:B0-----:R-:W-:Y:S02]  /*10960*/  IMAD.MOV.U32 R2, RZ, RZ, -0x70000000 ;  /* 0x90000000ff027424 */ /* 0x001fe400078e00ff */
[----:B------:R-:W-:Y:S02]  /*10970*/  IMAD.MOV.U32 R3, RZ, RZ, 0x4185eeb6 ;  /* 0x4185eeb6ff037424 */ /* 0x000fe400078e00ff */
[----:B-1----:R-:W-:-:S03]  /*10980*/  IMAD.MOV.U32 R4, RZ, RZ, 0x6a172145 ;  /* 0x6a172145ff047424 */ /* 0x002fc600078e00ff */
[----:B------:R0:W-:Y:S01]  /*10990*/  STL.64 [R1+0x13c0], R2 ;  /* 0x0013c00201007387 */ /* 0x0001e20000100a00 */
[----:B------:R-:W-:Y:S02]  /*109a0*/  IMAD.MOV.U32 R5, RZ, RZ, 0x3f78d44d ;  /* 0x3f78d44dff057424 */ /* 0x000fe400078e00ff */
[----:B--2---:R-:W-:Y:S01]  /*109b0*/  IMAD.MOV.U32 R7, RZ, RZ, RZ ;  /* 0x000000ffff077224 */ /* 0x004fe200078e00ff */
[----:B------:R-:W-:Y:S02]  /*109c0*/  MOV R6, 0x1 ;  /* 0x0000000100067802 */ /* 0x000fe40000000f00 */
[----:B0-----:R-:W-:Y:S01]  /*109d0*/  MOV R2, R8 ;  /* 0x0000000800027202 */ /* 0x001fe20000000f00 */
[----:B------:R-:W-:Y:S01]  /*109e0*/  IMAD.MOV.U32 R3, RZ, RZ, R9 ;  /* 0x000000ffff037224 */ /* 0x000fe200078e0009 */
[----:B---3--:R-:W-:Y:S05]  /*109f0*/  @!P0 BRA `(.L_x_2781) ;  /* 0x0000017000008947 */ /* 0x008fea0003800000 */
[----:B------:R-:W0:Y:S01]  /*10a00*/  MUFU.RCP64H R3, R9 ;  /* 0x0000000900037308 */ /* 0x000e220000001800 */
[----:B------:R-:W-:Y:S01]  /*10a10*/  IADD3 R2, R9, 0x300402, RZ ;  /* 0x0030040209027810 */ /* 0x000fe20007ffe0ff */
[----:B------:R-:W-:Y:S03]  /*10a20*/  BSSY B4, `(.L_x_2782) ;  /* 0x0000010000047945 */ /* 0x000fe60003800000 */
[----:B------:R-:W-:-:S02]  /*10a30*/  FSETP.GEU.AND P0, PT, |R2|, 5.8789094863358348022e-39, PT ;  /* 0x004004020200780b */ /* 0x000fc40003f0e200 */
[----:B0-----:R-:W0:-:S06]  /*10a40*/  DFMA R4, -R8, R2, 1 ;  /* 0x3ff000000804742b */ /* 0x001e0c0000000102 */
[----:B0-----:R-:W0:-:S06]  /*10a50*/  DFMA R4, R4, R4, R4 ;  /* 0x000000040404722b */ /* 0x001e0c0000000004 */
[----:B0-----:R-:W0:-:S06]  /*10a60*/  DFMA R4, R2, R4, R2 ;  /* 0x000000040204722b */ /* 0x001e0c0000000002 */
[----:B0-----:R-:W0:-:S06]  /*10a70*/  DFMA R6, -R8, R4, 1 ;  /* 0x3ff000000806742b */ /* 0x001e0c0000000104 */
[----:B0-----:R0:W1:Y:S01]  /*10a80*/  DFMA R2, R4, R6, R4 ;  /* 0x000000060402722b */ /* 0x0010620000000004 */
[----:B------:R-:W-:Y:S05]  /*10a90*/  @P0 BRA `(.L_x_2783) ;  /* 0x0000008000000947 */ /* 0x000fea0003800000 */
[----:B-1----:R-:W-:Y:S01]  /*10aa0*/  LOP3.LUT R2, R9, 0x7fffffff, RZ, 0xc0, !PT ;  /* 0x7fffffff09027812 */ /* 0x002fe200078ec0ff */
[----:B------:R-:W-:Y:S01]  /*10ab0*/  IMAD.MOV.U32 R24, RZ, RZ, R8 ;  /* 0x000000ffff187224 */ /* 0x000fe200078e0008 */
[----:B------:R-:W-:Y:S02]  /*10ac0*/  MOV R25, R9 ;  /* 0x0000000900197202 */ /* 0x000fe40000000f00 */
[----:B0-----:R-:W-:Y:S02]  /*10ad0*/  IADD3 R7, R2, -0x100000, RZ ;  /* 0xfff0000002077810 */ /* 0x001fe40007ffe0ff */
[----:B------:R-:W-:Y:S02]  /*10ae0*/  MOV R23, 0x10b00 ;  /* 0x00010b0000177802 */ /* 0x000fe40000000f00 */
[----:B------:R-:W-:Y:S05]  /*10af0*/  CALL.REL.NOINC `($__internal_12_$__cuda_sm20_dblrcp_rn_slowpath_v3) ;  /* 0x000426c000007944 */ /* 0x000fea0003c00000 */
[----:B------:R-:W-:Y:S02]  /*10b00*/  IMAD.MOV.U32 R2, RZ, RZ, R4 ;  /* 0x000000ffff027224 */ /* 0x000fe400078e0004 */
[----:B------:R-:W-:Y:S02]  /*10b10*/  IMAD.MOV.U32 R3, RZ, RZ, R5 ;  /* 0x000000ffff037224 */ /* 0x000fe400078e0005 */
.L_x_2783:
[----:B------:R-:W-:Y:S05]  /*10b20*/  BSYNC B4 ;  /* 0x0000000000047941 */ /* 0x000fea0003800000 */
.L_x_2782:
[----:B0-----:R-:W-:Y:S01]  /*10b30*/  HFMA2.MMA R5, -RZ, RZ, 2.771484375, 0.01287841796875 ;  /* 0x418b2298ff057435 */ /* 0x001fe200000001ff */
[----:B------:R-:W-:Y:S01]  /*10b40*/  MOV R7, 0xc ;  /* 0x0000000c00077802 */ /* 0x000fe20000000f00 */
[----:B------:R-:W-:-:S02]  /*10b50*/  IMAD.MOV.U32 R6, RZ, RZ, -0x1 ;  /* 0xffffffffff067424 */ /* 0x000fc400078e00ff */
[----:B------:R-:W-:Y:S02]  /*10b60*/  IMAD.MOV.U32 R4, RZ, RZ, -0x30b135d2 ;  /* 0xcf4eca2eff047424 */ /* 0x000fe400078e00ff */
.L_x_2781:
[----:B------:R-:W-:Y:S05]  /*10b70*/  BSYNC B3 ;  /* 0x0000000000037941 */ /* 0x000fea0003800000 */
.L_x_2780:
[----:B------:R-:W0:Y:S01]  /*10b80*/  DSETP.GT.AND P0, PT, R12, 1, PT ;  /* 0x3ff000000c00742a */ /* 0x000e220003f04000 */
[----:B------:R-:W-:-:S13]  /*10b90*/  IMAD.SHL.U32 R65, R6, 0x8, RZ ;  /* 0x0000000806417824 */ /* 0x000fda00078e00ff */
[----:B0-----:R-:W-:-:S05]  /*10ba0*/  @P0 IADD3 R0, R1, 0x13e8, RZ ;  /* 0x000013e801000810 */ /* 0x001fca0007ffe0ff */
[----:B------:R-:W-:-:S05]  /*10bb0*/  IMAD.IADD R0, R0, 0x1, R65 ;  /* 0x0000000100007824 */ /* 0x000fca00078e0241 */
[----:B------:R0:W2:Y:S01]  /*10bc0*/  LDL.64 R32, [R0] ;  /* 0x0000000000207983 */ /* 0x0000a20000100a00 */
[----:B------:R-:W-:-:S05]  /*10bd0*/  IADD3 R14, R0, R65, RZ ;  /* 0x00000041000e7210 */ /* 0x000fca0007ffe0ff */
[----:B------:R3:W4:Y:S01]  /*10be0*/  LDL.64 R34, [R14] ;  /* 0x000000000e227983 */ /* 0x0007220000100a00 */
[----:B------:R-:W-:-:S04]  /*10bf0*/  IMAD.IADD R23, R14, 0x1, R65 ;  /* 0x000000010e177824 */ /* 0x000fc800078e0241 */
[----:B------:R-:W-:Y:S01]  /*10c00*/  IMAD.IADD R22, R23, 0x1, R65 ;  /* 0x0000000117167824 */ /* 0x000fe200078e0241 */
[----:B------:R5:W4:Y:S04]  /*10c10*/  LDL.64 R38, [R23] ;  /* 0x0000000017267983 */ /* 0x000b280000100a00 */
[----:B------:R5:W4:Y:S01]  /*10c20*/  LDL.64 R40, [R22] ;  /* 0x0000000016287983 */ /* 0x000b220000100a00 */
[----:B------:R-:W-:-:S05]  /*10c30*/  IADD3 R19, R22, R65, RZ ;  /* 0x0000004116137210 */ /* 0x000fca0007ffe0ff */
[----:B------:R1:W4:Y:S01]  /*10c40*/  LDL.64 R42, [R19] ;  /* 0x00000000132a7983 */ /* 0x0003220000100a00 */
[----:B------:R-:W-:-:S04]  /*10c50*/  IMAD.IADD R18, R19, 0x1, R65 ;  /* 0x0000000113127824 */ /* 0x000fc800078e0241 */
[--C-:B------:R-:W-:Y:S01]  /*10c60*/  IMAD.IADD R15, R18, 0x1, R65.reuse ;  /* 0x00000001120f7824 */ /* 0x100fe200078e0241 */
[----:B------:R1:W4:Y:S01]  /*10c70*/  LDL.64 R36, [R18] ;  /* 0x0000000012247983 */ /* 0x0003220000100a00 */
[----:B0-----:R-:W-:Y:S02]  /*10c80*/  IADD3 R0, R7, R6, RZ ;  /* 0x0000000607007210 */ /* 0x001fe40007ffe0ff */
[----:B---3--:R-:W-:Y:S01]  /*10c90*/  IMAD.IADD R14, R15, 0x1, R65 ;  /* 0x000000010f0e7824 */ /* 0x008fe200078e0241 */
[----:B------:R0:W3:Y:S02]  /*10ca0*/  LDL.64 R54, [R15] ;  /* 0x000000000f367983 */ /* 0x0000e40000100a00 */
[----:B------:R-:W-:Y:S02]  /*10cb0*/  IMAD.U32 R24, R0, 0x8, R1 ;  /* 0x0000000800187824 */ /* 0x000fe400078e0001 */
[----:B------:R0:W3:Y:S01]  /*10cc0*/  LDL.64 R60, [R14] ;  /* 0x000000000e3c7983 */ /* 0x0000e20000100a00 */
[----:B------:R-:W-:Y:S01]  /*10cd0*/  IADD3 R7, R14, R65, RZ ;  /* 0x000000410e077210 */ /* 0x000fe20007ffe0ff */
[----:B-1----:R-:W-:-:S02]  /*10ce0*/  IMAD.IADD R19, R65, 0x1, R24 ;  /* 0x0000000141137824 */ /* 0x002fc400078e0218 */
[----:B------:R1:W3:Y:S02]  /*10cf0*/  LDL.64 R62, [R24] ;  /* 0x00000000183e7983 */ /* 0x0002e40000100a00 */
[----:B------:R-:W-:Y:S02]  /*10d00*/  IMAD.IADD R6, R7, 0x1, R65 ;  /* 0x0000000107067824 */ /* 0x000fe400078e0241 */
[----:B------:R0:W3:Y:S01]  /*10d10*/  LDL.64 R58, [R7] ;  /* 0x00000000073a7983 */ /* 0x0000e20000100a00 */
[----:B------:R-:W-:-:S03]  /*10d20*/  IADD3 R18, R19, R65, RZ ;  /* 0x0000004113127210 */ /* 0x000fc60007ffe0ff */
[----:B------:R1:W3:Y:S01]  /*10d30*/  LDL.64 R56, [R19] ;  /* 0x0000000013387983 */ /* 0x0002e20000100a00 */
[----:B------:R-:W-:-:S03]  /*10d40*/  IMAD.IADD R0, R6, 0x1, R65 ;  /* 0x0000000106007824 */ /* 0x000fc600078e0241 */
[----:B------:R1:W3:Y:S01]  /*10d50*/  LDL.64 R52, [R6] ;  /* 0x0000000006347983 */ /* 0x0002e20000100a00 */
[----:B0-----:R-:W-:-:S03]  /*10d60*/  IMAD.IADD R15, R18, 0x1, R65 ;  /* 0x00000001120f7824 */ /* 0x001fc600078e0241 */
[----:B------:R0:W3:Y:S01]  /*10d70*/  LDL.64 R50, [R18] ;  /* 0x0000000012327983 */ /* 0x0000e20000100a00 */
[----:B------:R-:W-:-:S03]  /*10d80*/  IADD3 R48, R0, R65, RZ ;  /* 0x0000004100307210 */ /* 0x000fc60007ffe0ff */
[----:B------:R0:W3:Y:S01]  /*10d90*/  LDL.64 R46, [R0] ;  /* 0x00000000002e7983 */ /* 0x0000e20000100a00 */
[----:B------:R-:W-:-:S03]  /*10da0*/  IMAD.IADD R14, R15, 0x1, R65 ;  /* 0x000000010f0e7824 */ /* 0x000fc600078e0241 */
[----:B------:R0:W3:Y:S04]  /*10db0*/  LDL.64 R44, [R15] ;  /* 0x000000000f2c7983 */ /* 0x0000e80000100a00 */
[----:B------:R-:W3:Y:S01]  /*10dc0*/  LDL.64 R48, [R48] ;  /* 0x0000000030307983 */ /* 0x000ee20000100a00 */
[----:B------:R-:W-:-:S03]  /*10dd0*/  IMAD.IADD R7, R14, 0x1, R65 ;  /* 0x000000010e077824 */ /* 0x000fc600078e0241 */
[----:B------:R0:W3:Y:S02]  /*10de0*/  LDL.64 R30, [R14] ;  /* 0x000000000e1e7983 */ /* 0x0000e40000100a00 */
[-C--:B------:R-:W-:Y:S02]  /*10df0*/  IADD3 R64, R7, R65.reuse, RZ ;  /* 0x0000004107407210 */ /* 0x080fe40007ffe0ff */
[----:B------:R0:W3:Y:S03]  /*10e00*/  LDL.64 R28, [R7] ;  /* 0x00000000071c7983 */ /* 0x0000e60000100a00 */
[--C-:B------:R-:W-:Y:S01]  /*10e10*/  IMAD.IADD R68, R64, 0x1, R65.reuse ;  /* 0x0000000140447824 */ /* 0x100fe200078e0241 */
[----:B------:R0:W3:Y:S03]  /*10e20*/  LDL.64 R26, [R64] ;  /* 0x00000000401a7983 */ /* 0x0000e60000100a00 */
[----:B------:R-:W-:Y:S01]  /*10e30*/  IMAD.IADD R67, R68, 0x1, R65 ;  /* 0x0000000144437824 */ /* 0x000fe200078e0241 */
[----:B-1----:R-:W3:Y:S04]  /*10e40*/  LDL.64 R24, [R68] ;  /* 0x0000000044187983 */ /* 0x002ee80000100a00 */
[----:B-----5:R-:W5:Y:S01]  /*10e50*/  LDL.64 R22, [R67] ;  /* 0x0000000043167983 */ /* 0x020f620000100a00 */
[----:B------:R-:W-:-:S05]  /*10e60*/  IADD3 R66, R67, R65, RZ ;  /* 0x0000004143427210 */ /* 0x000fca0007ffe0ff */
[----:B0-----:R-:W5:Y:S01]  /*10e70*/  LDL.64 R18, [R66] ;  /* 0x0000000042127983 */ /* 0x001f620000100a00 */
[----:B------:R-:W-:-:S04]  /*10e80*/  IMAD.IADD R0, R66, 0x1, R65 ;  /* 0x0000000142007824 */ /* 0x000fc800078e0241 */
[----:B------:R-:W-:Y:S01]  /*10e90*/  IMAD.IADD R6, R0, 0x1, R65 ;  /* 0x0000000100067824 */ /* 0x000fe200078e0241 */
[----:B------:R-:W5:Y:S05]  /*10ea0*/  LDL.64 R14, [R0] ;  /* 0x00000000000e7983 */ /* 0x000f6a0000100a00 */
[----:B------:R-:W5:Y:S01]  /*10eb0*/  LDL.64 R6, [R6] ;  /* 0x0000000006067983 */ /* 0x000f620000100a00 */
[----:B------:R-:W-:Y:S01]  /*10ec0*/  FSEL R65, RZ, 1.875, P0 ;  /* 0x3ff00000ff417808 */ /* 0x000fe20000000000 */
[----:B------:R-:W-:Y:S01]  /*10ed0*/  BSSY B3, `(.L_x_2784) ;  /* 0x0000030000037945 */ /* 0x000fe20003800000 */
[----:B------:R-:W-:-:S06]  /*10ee0*/  MOV R64, RZ ;  /* 0x000000ff00407202 */ /* 0x000fcc0000000f00 */
[----:B--2---:R-:W4:-:S06]  /*10ef0*/  DFMA R32, R2, R64, R32 ;  /* 0x000000400220722b */ /* 0x004f0c0000000020 */
[----:B----4-:R-:W0:-:S06]  /*10f00*/  DFMA R32, R32, R2, R34 ;  /* 0x000000022020722b */ /* 0x010e0c0000000022 */
[----:B0-----:R-:W0:-:S06]  /*10f10*/  DFMA R32, R32, R2, R38 ;  /* 0x000000022020722b */ /* 0x001e0c0000000026 */
[----:B0-----:R-:W0:-:S06]  /*10f20*/  DFMA R32, R32, R2, R40 ;  /* 0x000000022020722b */ /* 0x001e0c0000000028 */
[----:B0-----:R-:W0:-:S06]  /*10f30*/  DFMA R32, R32, R2, R42 ;  /* 0x000000022020722b */ /* 0x001e0c000000002a */
[----:B0-----:R-:W3:-:S06]  /*10f40*/  DFMA R32, R32, R2, R36 ;  /* 0x000000022020722b */ /* 0x001ecc0000000024 */
[----:B---3--:R-:W0:-:S04]  /*10f50*/  DFMA R32, R32, R2, R54 ;  /* 0x000000022020722b */ /* 0x008e080000000036 */
[----:B------:R-:W1:-:S04]  /*10f60*/  DFMA R4, R2, R4, R62 ;  /* 0x000000040204722b */ /* 0x000e48000000003e */
[----:B0-----:R-:W0:-:S04]  /*10f70*/  DFMA R32, R32, R2, R60 ;  /* 0x000000022020722b */ /* 0x001e08000000003c */
[----:B-1----:R-:W1:-:S04]  /*10f80*/  DFMA R4, R4, R2, R56 ;  /* 0x000000020404722b */ /* 0x002e480000000038 */
[----:B0-----:R-:W0:-:S04]  /*10f90*/  DFMA R32, R32, R2, R58 ;  /* 0x000000022020722b */ /* 0x001e08000000003a */
[----:B-1----:R-:W1:-:S04]  /*10fa0*/  DFMA R4, R4, R2, R50 ;  /* 0x000000020404722b */ /* 0x002e480000000032 */
[----:B0-----:R-:W0:-:S04]  /*10fb0*/  DFMA R32, R32, R2, R52 ;  /* 0x000000022020722b */ /* 0x001e080000000034 */
[----:B-1----:R-:W1:-:S04]  /*10fc0*/  DFMA R4, R4, R2, R44 ;  /* 0x000000020404722b */ /* 0x002e48000000002c */
[----:B0-----:R-:W0:-:S04]  /*10fd0*/  DFMA R32, R32, R2, R46 ;  /* 0x000000022020722b */ /* 0x001e08000000002e */
[-C--:B-1----:R1:W2:Y:S02]  /*10fe0*/  DFMA R4, R4, R2.reuse, R30 ;  /* 0x000000020404722b */ /* 0x0822a4000000001e */
[----:B-1----:R-:W-:Y:S02]  /*10ff0*/  IMAD.MOV.U32 R30, RZ, RZ, 0x1 ;  /* 0x00000001ff1e7424 */ /* 0x002fe400078e00ff */
[----:B0-----:R-:W0:-:S04]  /*11000*/  DFMA R32, R32, R2, R48 ;  /* 0x000000022020722b */ /* 0x001e080000000030 */
[-C--:B--2---:R-:W1:Y:S02]  /*11010*/  DFMA R4, R4, R2.reuse, R28 ;  /* 0x000000020404722b */ /* 0x084e64000000001c */
[----:B0-----:R-:W0:Y:S04]  /*11020*/  MUFU.RCP64H R31, R33 ;  /* 0x00000021001f7308 */ /* 0x001e280000001800 */
[----:B-1----:R-:W1:-:S06]  /*11030*/  DFMA R4, R4, R2, R26 ;  /* 0x000000020404722b */ /* 0x002e4c000000001a */
[----:B-1----:R-:W5:-:S04]  /*11040*/  DFMA R4, R4, R2, R24 ;  /* 0x000000020404722b */ /* 0x002f480000000018 */
[----:B0-----:R-:W0:-:S04]  /*11050*/  DFMA R24, -R32, R30, 1 ;  /* 0x3ff000002018742b */ /* 0x001e08000000011e */
[----:B-----5:R-:W1:-:S04]  /*11060*/  DFMA R4, R4, R2, R22 ;  /* 0x000000020404722b */ /* 0x020e480000000016 */
[----:B0-----:R-:W0:-:S04]  /*11070*/  DFMA R24, R24, R24, R24 ;  /* 0x000000181818722b */ /* 0x001e080000000018 */
[----:B-1----:R-:W1:-:S04]  /*11080*/  DFMA R4, R4, R2, R18 ;  /* 0x000000020404722b */ /* 0x002e480000000012 */
[----:B0-----:R-:W0:-:S04]  /*11090*/  DFMA R24, R30, R24, R30 ;  /* 0x000000181e18722b */ /* 0x001e08000000001e */
[----:B-1----:R-:W1:-:S04]  /*110a0*/  DFMA R4, R4, R2, R14 ;  /* 0x000000020404722b */ /* 0x002e48000000000e */
[----:B0-----:R-:W0:-:S04]  /*110b0*/  DFMA R14, -R32, R24, 1 ;  /* 0x3ff00000200e742b */ /* 0x001e080000000118 */
[----:B-1----:R-:W-:-:S04]  /*110c0*/  DFMA R4, R4, R2, R6 ;  /* 0x000000020404722b */ /* 0x002fc80000000006 */
[----:B0-----:R-:W0:-:S06]  /*110d0*/  DFMA R14, R24, R14, R24 ;  /* 0x0000000e180e722b */ /* 0x001e0c0000000018 */
[----:B0-----:R-:W0:Y:S01]  /*110e0*/  DMUL R18, R4, R14 ;  /* 0x0000000e04127228 */ /* 0x001e220000000000 */
[----:B------:R-:W-:-:S05]  /*110f0*/  FSETP.GEU.AND P1, PT, |R5|, 6.5827683646048100446e-37, PT ;  /* 0x036000000500780b */ /* 0x000fca0003f2e200 */
[----:B0-----:R-:W0:-:S06]  /*11100*/  DFMA R2, -R32, R18, R4 ;  /* 0x000000122002722b */ /* 0x001e0c0000000104 */
[----:B0-----:R-:W0:-:S04]  /*11110*/  DFMA R18, R14, R2, R18 ;  /* 0x000000020e12722b */ /* 0x001e080000000012 */
[----:B------:R-:W1:-:S06]  /*11120*/  DADD R14, R8, c[0x2][0x18] ;  /* 0x00800600080e7629 */ /* 0x000e4c0000000000 */
[----:B0-----:R-:W-:Y:S01]  /*11130*/  FFMA R0, RZ, R33, R19 ;  /* 0x00000021ff007223 */ /* 0x001fe20000000013 */
[----:B-1----:R-:W0:-:S04]  /*11140*/  DADD R14, R14, -0.5 ;  /* 0xbfe000000e0e7429 */ /* 0x002e080000000000 */
[----:B------:R-:W-:-:S13]  /*11150*/  FSETP.GT.AND P0, PT, |R0|, 1.469367938527859385e-39, PT ;  /* 0x001000000000780b */ /* 0x000fda0003f04200 */
[----:B------:R-:W-:Y:S05]  /*11160*/  @P0 BRA P1, `(.L_x_2785) ;  /* 0x0000006000000947 */ /* 0x000fea0000800000 */
[----:B0-----:R-:W-:Y:S01]  /*11170*/  IMAD.MOV.U32 R2, RZ, RZ, R32 ;  /* 0x000000ffff027224 */ /* 0x001fe200078e0020 */
[----:B------:R-:W-:Y:S02]  /*11180*/  MOV R3, R33 ;  /* 0x0000002100037202 */ /* 0x000fe40000000f00 */
[----:B------:R-:W-:Y:S02]  /*11190*/  MOV R0, 0x111b0 ;  /* 0x000111b000007802 */ /* 0x000fe40000000f00 */
[----:B------:R-:W-:Y:S05]  /*111a0*/  CALL.REL.NOINC `($__internal_13_$__cuda_sm20_div_rn_f64_full) ;  /* 0x000422c000007944 */ /* 0x000fea0003c00000 */
[----:B------:R-:W-:Y:S02]  /*111b0*/  IMAD.MOV.U32 R18, RZ, RZ, R2 ;  /* 0x000000ffff127224 */ /* 0x000fe400078e0002 */
[----:B------:R-:W-:Y:S02]  /*111c0*/  IMAD.MOV.U32 R19, RZ, RZ, R3 ;  /* 0x000000ffff137224 */ /* 0x000fe400078e0003 */
.L_x_2785:
[----:B0-----:R-:W-:Y:S05]  /*111d0*/  BSYNC B3 ;  /* 0x0000000000037941 */ /* 0x001fea0003800000 */
.L_x_2784:
[----:B------:R-:W0:Y:S01]  /*111e0*/  MUFU.RCP64H R3, 2.718280792236328125 ;  /* 0x4005bf0a00037908 */ /* 0x000e220000001800 */
[----:B------:R-:W-:Y:S01]  /*111f0*/  MOV R6, 0x8b145769 ;  /* 0x8b14576900067802 */ /* 0x000fe20000000f00 */
[----:B------:R-:W-:Y:S01]  /*11200*/  IMAD.MOV.U32 R7, RZ, RZ, 0x4005bf0a ;  /* 0x4005bf0aff077424 */ /* 0x000fe200078e00ff */
[----:B------:R-:W-:Y:S01]  /*11210*/  FSETP.GEU.AND P1, PT, |R15|, 6.5827683646048100446e-37, PT ;  /* 0x036000000f00780b */ /* 0x000fe20003f2e200 */
[----:B------:R-:W-:Y:S01]  /*11220*/  IMAD.MOV.U32 R2, RZ, RZ, 0x1 ;  /* 0x00000001ff027424 */ /* 0x000fe200078e00ff */
[----:B------:R-:W-:Y:S05]  /*11230*/  BSSY B3, `(.L_x_2786) ;  /* 0x0000012000037945 */ /* 0x000fea0003800000 */
[----:B0-----:R-:W0:-:S06]  /*11240*/  DFMA R4, R2, -R6, 1 ;  /* 0x3ff000000204742b */ /* 0x001e0c0000000806 */
[----:B0-----:R-:W0:-:S06]  /*11250*/  DFMA R4, R4, R4, R4 ;  /* 0x000000040404722b */ /* 0x001e0c0000000004 */
[----:B0-----:R-:W0:-:S06]  /*11260*/  DFMA R4, R2, R4, R2 ;  /* 0x000000040204722b */ /* 0x001e0c0000000002 */
[----:B0-----:R-:W0:-:S06]  /*11270*/  DFMA R2, R4, -R6, 1 ;  /* 0x3ff000000402742b */ /* 0x001e0c0000000806 */
[----:B0-----:R-:W0:-:S06]  /*11280*/  DFMA R2, R4, R2, R4 ;  /* 0x000000020402722b */ /* 0x001e0c0000000004 */
[----:B0-----:R-:W0:-:S06]  /*11290*/  DMUL R4, R2, R14 ;  /* 0x0000000e02047228 */ /* 0x001e0c0000000000 */
[----:B0-----:R-:W0:-:S06]  /*112a0*/  DFMA R6, R4, c[0x2][0x20], R14 ;  /* 0x0080080004067a2b */ /* 0x001e0c000000000e */
[----:B0-----:R-:W0:-:S10]  /*112b0*/  DFMA R2, R2, R6, R4 ;  /* 0x000000060202722b */ /* 0x001e140000000004 */
[----:B0-----:R-:W-:-:S05]  /*112c0*/  FFMA R0, RZ, 2.0897850990295410156, R3 ;  /* 0x4005bf0aff007823 */ /* 0x001fca0000000003 */
[----:B------:R-:W-:-:S13]  /*112d0*/  FSETP.GT.AND P0, PT, |R0|, 1.469367938527859385e-39, PT ;  /* 0x001000000000780b */ /* 0x000fda0003f04200 */
[----:B------:R-:W-:Y:S05]  /*112e0*/  @P0 BRA P1, `(.L_x_2787) ;  /* 0x0000006000000947 */ /* 0x000fea0000800000 */
[----:B------:R-:W-:Y:S01]  /*112f0*/  MOV R4, R14 ;  /* 0x0000000e00047202 */ /* 0x000fe20000000f00 */
[----:B------:R-:W-:Y:S01]  /*11300*/  IMAD.MOV.U32 R5, RZ, RZ, R15 ;  /* 0x000000ffff057224 */ /* 0x000fe200078e000f */
[----:B------:R-:W-:Y:S01]  /*11310*/  MOV R3, 0x4005bf0a ;  /* 0x4005bf0a00037802 */ /* 0x000fe20000000f00 */
[----:B------:R-:W-:Y:S01]  /*11320*/  IMAD.MOV.U32 R2, RZ, RZ, -0x74eba897 ;  /* 0x8b145769ff027424 */ /* 0x000fe200078e00ff */
[----:B------:R-:W-:Y:S02]  /*11330*/  MOV R0, 0x11350 ;  /* 0x0001135000007802 */ /* 0x000fe40000000f00 */
[----:B------:R-:W-:Y:S05]  /*11340*/  CALL.REL.NOINC `($__internal_13_$__cuda_sm20_div_rn_f64_full) ;  /* 0x0004212000007944 */ /* 0x000fea0003c00000 */
.L_x_2787:
[----:B------:R-:W-:Y:S05]  /*11350*/  BSYNC B3 ;  /* 0x0000000000037941 */ /* 0x000fea0003800000 */
.L_x_2786:
[----:B------:R-:W0:Y:S01]  /*11360*/  MUFU.RSQ64H R27, R3 ;  /* 0x00000003001b7308 */ /* 0x000e220000001c00 */
[----:B------:R-:W-:Y:S01]  /*11370*/  IADD3 R26, R3, -0x3500000, RZ ;  /* 0xfcb00000031a7810 */ /* 0x000fe20007ffe0ff */
[----:B------:R-:W-:Y:S01]  /*11380*/  IMAD.MOV.U32 R6, RZ, RZ, 0x0 ;  /* 0x00000000ff067424 */ /* 0x000fe200078e00ff */
[----:B------:R-:W-:Y:S01]  /*11390*/  BSSY B3, `(.L_x_2788) ;  /* 0x0000017000037945 */ /* 0x000fe20003800000 */
[----:B------:R-:W-:Y:S01]  /*113a0*/  IMAD.MOV.U32 R7, RZ, RZ, 0x3fd80000 ;  /* 0x3fd80000ff077424 */ /* 0x000fe200078e00ff */
[----:B------:R-:W-:Y:S02]  /*113b0*/  ISETP.GE.U32.AND P0, PT, R26, 0x7ca00000, PT ;  /* 0x7ca000001a00780c */ /* 0x000fe40003f06070 */
[----:B0-----:R-:W0:-:S06]  /*113c0*/  DMUL R4, R26, R26 ;  /* 0x0000001a1a047228 */ /* 0x001e0c0000000000 */
[----:B0-----:R-:W0:-:S06]  /*113d0*/  DFMA R4, -R4, R2, 1 ;  /* 0x3ff000000404742b */ /* 0x001e0c0000000102 */
[----:B0-----:R-:W-:-:S04]  /*113e0*/  DFMA R6, R4, R6, 0.5 ;  /* 0x3fe000000406742b */ /* 0x001fc80000000006 */
[----:B------:R-:W0:-:S06]  /*113f0*/  DMUL R4, R26, R4 ;  /* 0x000000041a047228 */ /* 0x000e0c0000000000 */
[----:B0-----:R-:W0:-:S06]  /*11400*/  DFMA R6, R6, R4, R26 ;  /* 0x000000040606722b */ /* 0x001e0c000000001a */
[----:B0-----:R-:W0:-:S04]  /*11410*/  DMUL R24, R6, R2 ;  /* 0x0000000206187228 */ /* 0x001e080000000000 */
[----:B------:R-:W-:Y:S02]  /*11420*/  IADD3 R23, R7, -0x100000, RZ ;  /* 0xfff0000007177810 */ /* 0x000fe40007ffe0ff */
[----:B0-----:R-:W0:Y:S01]  /*11430*/  DFMA R28, R24, -R24, R2 ;  /* 0x80000018181c722b */ /* 0x001e220000000002 */
[----:B------:R-:W-:-:S06]  /*11440*/  MOV R22, R6 ;  /* 0x0000000600167202 */ /* 0x000fcc0000000f00 */
[----:B0-----:R0:W1:Y:S01]  /*11450*/  DFMA R4, R28, R22, R24 ;  /* 0x000000161c04722b */ /* 0x0010620000000018 */
[----:B------:R-:W-:Y:S05]  /*11460*/  @!P0 BRA `(.L_x_2789) ;  /* 0x0000009000008947 */ /* 0x000fea0003800000 */
[----:B------:R-:W-:Y:S01]  /*11470*/  IMAD.MOV.U32 R0, RZ, RZ, R6 ;  /* 0x000000ffff007224 */ /* 0x000fe200078e0006 */
[----:B------:R-:W-:Y:S01]  /*11480*/  MOV R7, R3 ;  /* 0x0000000300077202 */ /* 0x000fe20000000f00 */
[----:B------:R-:W-:Y:S01]  /*11490*/  IMAD.MOV.U32 R6, RZ, RZ, R2 ;  /* 0x000000ffff067224 */ /* 0x000fe200078e0002 */
[----:B------:R-:W-:Y:S01]  /*114a0*/  MOV R2, R24 ;  /* 0x0000001800027202 */ /* 0x000fe20000000f00 */
[----:B-1----:R-:W-:Y:S01]  /*114b0*/  IMAD.MOV.U32 R4, RZ, RZ, R28 ;  /* 0x000000ffff047224 */ /* 0x002fe200078e001c */
[----:B0-----:R-:W-:Y:S01]  /*114c0*/  MOV R24, 0x11500 ;  /* 0x0001150000187802 */ /* 0x001fe20000000f00 */
[----:B------:R-:W-:Y:S02]  /*114d0*/  IMAD.MOV.U32 R5, RZ, RZ, R29 ;  /* 0x000000ffff057224 */ /* 0x000fe400078e001d */
[----:B------:R-:W-:Y:S02]  /*114e0*/  IMAD.MOV.U32 R3, RZ, RZ, R25 ;  /* 0x000000ffff037224 */ /* 0x000fe400078e0019 */
[----:B------:R-:W-:Y:S05]  /*114f0*/  CALL.REL.NOINC `($__internal_14_$__cuda_sm20_dsqrt_rn_f64_mediumpath_v1) ;  /* 0x000425f000007944 */ /* 0x000fea0003c00000 */
.L_x_2789:
[----:B------:R-:W-:Y:S05]  /*11500*/  BSYNC B3 ;  /* 0x0000000000037941 */ /* 0x000fea0003800000 */
.L_x_2788:
        /* <DEDUP_REMOVED lines=18> */
[----:B------:R-:W-:Y:S05]  /*11630*/  CALL.REL.NOINC `($__internal_13_$__cuda_sm20_div_rn_f64_full) ;  /* 0x00041e3000007944 */ /* 0x000fea0003c00000 */
[----:B------:R-:W-:Y:S01]  /*11640*/  IMAD.MOV.U32 R22, RZ, RZ, R2 ;  /* 0x000000ffff167224 */ /* 0x000fe200078e0002 */
[----:B------:R-:W-:Y:S02]  /*11650*/  MOV R23, R3 ;  /* 0x0000000300177202 */ /* 0x000fe40000000f00 */
.L_x_2791:
[----:B------:R-:W-:Y:S05]  /*11660*/  BSYNC B3 ;  /* 0x0000000000037941 */ /* 0x000fea0003800000 */
.L_x_2790:
[----:B------:R-:W0:-:S14]  /*11670*/  DSETP.LT.AND P0, PT, R10, 200, PT ;  /* 0x406900000a00742a */ /* 0x000e1c0003f01000 */
[----:B0-----:R-:W-:Y:S05]  /*11680*/  @!P4 BRA P0, `(.L_x_2792) ;  /* 0x00000c200000c947 */ /* 0x001fea0000000000 */
[----:B------:R-:W0:Y:S01]  /*11690*/  MUFU.RCP64H R3, R15 ;  /* 0x0000000f00037308 */ /* 0x000e220000001800 */
[----:B------:R-:W-:Y:S01]  /*116a0*/  IMAD.MOV.U32 R2, RZ, RZ, 0x1 ;  /* 0x00000001ff027424 */ /* 0x000fe200078e00ff */
[----:B------:R-:W1:Y:S01]  /*116b0*/  DADD R16, R16, c[0x2][0x28] ;  /* 0x00800a0010107629 */ /* 0x000e620000000000 */
[----:B------:R-:W-:Y:S05]  /*116c0*/  BSSY B3, `(.L_x_2793) ;  /* 0x0000016000037945 */ /* 0x000fea0003800000 */
[----:B-1----:R-:W1:-:S04]  /*116d0*/  DADD R16, R16, 0.5 ;  /* 0x3fe0000010107429 */ /* 0x002e480000000000 */
[----:B0-----:R-:W0:-:S06]  /*116e0*/  DFMA R4, R2, -R14, 1 ;  /* 0x3ff000000204742b */ /* 0x001e0c000000080e */
[----:B-1----:R-:W-:Y:S01]  /*116f0*/  FSETP.GEU.AND P1, PT, |R17|, 6.5827683646048100446e-37, PT ;  /* 0x036000001100780b */ /* 0x002fe20003f2e200 */
        /* <DEDUP_REMOVED lines=11> */
[----:B------:R-:W-:Y:S01]  /*117b0*/  MOV R5, R17 ;  /* 0x0000001100057202 */ /* 0x000fe20000000f00 */
[----:B------:R-:W-:Y:S01]  /*117c0*/  IMAD.MOV.U32 R2, RZ, RZ, R14 ;  /* 0x000000ffff027224 */ /* 0x000fe200078e000e */
[----:B------:R-:W-:Y:S01]  /*117d0*/  MOV R0, 0x11800 ;  /* 0x0001180000007802 */ /* 0x000fe20000000f00 */
[----:B------:R-:W-:Y:S02]  /*117e0*/  IMAD.MOV.U32 R3, RZ, RZ, R15 ;  /* 0x000000ffff037224 */ /* 0x000fe400078e000f */
[----:B------:R-:W-:Y:S05]  /*117f0*/  CALL.REL.NOINC `($__internal_13_$__cuda_sm20_div_rn_f64_full) ;  /* 0x00041c7000007944 */ /* 0x000fea0003c00000 */
[----:B------:R-:W-:Y:S01]  /*11800*/  MOV R12, R2 ;  /* 0x00000002000c7202 */ /* 0x000fe20000000f00 */
[----:B------:R-:W-:Y:S02]  /*11810*/  IMAD.MOV.U32 R13, RZ, RZ, R3 ;  /* 0x000000ffff0d7224 */ /* 0x000fe400078e0003 */
.L_x_2794:
[----:B------:R-:W-:Y:S05]  /*11820*/  BSYNC B3 ;  /* 0x0000000000037941 */ /* 0x000fea0003800000 */
.L_x_2793:
[C---:B------:R-:W-:Y:S01]  /*11830*/  FSETP.GEU.FTZ.AND P1, PT, R13.reuse, 1.7916666269302368164, PT ;  /* 0x3fe555550d00780b */ /* 0x040fe20003f3e000 */
[----:B------:R-:W-:Y:S01]  /*11840*/  BSSY B3, `(.L_x_2795) ;  /* 0x0000066000037945 */ /* 0x000fe20003800000 */
[----:B------:R-:W-:-:S13]  /*11850*/  FSETP.GT.FTZ.AND P0, PT, R13, -1.6999999284744262695, PT ;  /* 0xbfd999990d00780b */ /* 0x000fda0003f14000 */
[----:B------:R-:W-:Y:S05]  /*11860*/  @P0 BRA !P1, `(.L_x_2796) ;  /* 0x000003d000000947 */ /* 0x000fea0004800000 */
[----:B------:R-:W0:Y:S01]  /*11870*/  DADD R2, R12, 1 ;  /* 0x3ff000000c027429 */ /* 0x000e220000000000 */
[----:B------:R-:W-:-:S09]  /*11880*/  IMAD.MOV.U32 R25, RZ, RZ, -0x3ff ;  /* 0xfffffc01ff197424 */ /* 0x000fd200078e00ff */
[----:B0-----:R-:W-:Y:S01]  /*11890*/  ISETP.GT.AND P0, PT, R3, 0xfffff, PT ;  /* 0x000fffff0300780c */ /* 0x001fe20003f04270 */
[----:B------:R-:W-:Y:S01]  /*118a0*/  IMAD.MOV.U32 R4, RZ, RZ, R2 ;  /* 0x000000ffff047224 */ /* 0x000fe200078e0002 */
[----:B------:R-:W-:Y:S01]  /*118b0*/  MOV R5, R3 ;  /* 0x0000000300057202 */ /* 0x000fe20000000f00 */
[----:B------:R-:W-:-:S10]  /*118c0*/  IMAD.MOV.U32 R0, RZ, RZ, R3 ;  /* 0x000000ffff007224 */ /* 0x000fd400078e0003 */
[----:B------:R-:W0:Y:S01]  /*118d0*/  @!P0 DMUL R4, R4, 1.80143985094819840000e+16 ;  /* 0x4350000004048828 */ /* 0x000e220000000000 */
[----:B------:R-:W-:-:S09]  /*118e0*/  @!P0 IMAD.MOV.U32 R25, RZ, RZ, -0x435 ;  /* 0xfffffbcbff198424 */ /* 0x000fd200078e00ff */
[----:B0-----:R-:W-:Y:S01]  /*118f0*/  @!P0 IMAD.MOV.U32 R0, RZ, RZ, R5 ;  /* 0x000000ffff008224 */ /* 0x001fe200078e0005 */
[----:B------:R-:W-:-:S04]  /*11900*/  @!P0 MOV R2, R4 ;  /* 0x0000000400028202 */ /* 0x000fc80000000f00 */
[----:B------:R-:W-:-:S04]  /*11910*/  IADD3 R3, R0, -0x1, RZ ;  /* 0xffffffff00037810 */ /* 0x000fc80007ffe0ff */
[----:B------:R-:W-:-:S13]  /*11920*/  ISETP.GE.U32.AND P1, PT, R3, 0x7fefffff, PT ;  /* 0x7fefffff0300780c */ /* 0x000fda0003f26070 */
[----:B------:R-:W-:Y:S01]  /*11930*/  @P1 MOV R6, 0x0 ;  /* 0x0000000000061802 */ /* 0x000fe20000000f00 */
[----:B------:R-:W-:Y:S01]  /*11940*/  @P1 IMAD.MOV.U32 R7, RZ, RZ, 0x7ff00000 ;  /* 0x7ff00000ff071424 */ /* 0x000fe200078e00ff */
[----:B------:R-:W-:-:S05]  /*11950*/  @P1 FSETP.NEU.FTZ.AND P2, PT, R5, RZ, PT ;  /* 0x000000ff0500120b */ /* 0x000fca0003f5d000 */
[----:B------:R-:W0:-:S10]  /*11960*/  @P1 DFMA R6, R4, R6, +INF ;  /* 0x7ff000000406142b */ /* 0x000e140000000006 */
[----:B0-----:R-:W-:Y:S02]  /*11970*/  @P1 FSEL R16, R6, RZ, P2 ;  /* 0x000000ff06101208 */ /* 0x001fe40001000000 */
[----:B------:R-:W-:Y:S01]  /*11980*/  @P1 FSEL R17, R7, -QNAN , P2 ;  /* 0xfff0000007111808 */ /* 0x000fe20001000000 */
[----:B------:R-:W-:Y:S05]  /*11990*/  @P1 BRA `(.L_x_2797) ;  /* 0x0000050000001947 */ /* 0x000fea0003800000 */
[C---:B------:R-:W-:Y:S01]  /*119a0*/  LOP3.LUT R3, R0.reuse, 0x800fffff, RZ, 0xc0, !PT ;  /* 0x800fffff00037812 */ /* 0x040fe200078ec0ff */
[----:B------:R-:W-:Y:S01]  /*119b0*/  IMAD.MOV.U32 R20, RZ, RZ, 0x3ae80f1e ;  /* 0x3ae80f1eff147424 */ /* 0x000fe200078e00ff */
[----:B------:R-:W-:Y:S01]  /*119c0*/  MOV R6, RZ ;  /* 0x000000ff00067202 */ /* 0x000fe20000000f00 */
[----:B------:R-:W-:Y:S01]  /*119d0*/  IMAD.MOV.U32 R21, RZ, RZ, 0x3eb1380b ;  /* 0x3eb1380bff157424 */ /* 0x000fe200078e00ff */
[----:B------:R-:W-:Y:S02]  /*119e0*/  LOP3.LUT R3, R3, 0x3ff00000, RZ, 0xfc, !PT ;  /* 0x3ff0000003037812 */ /* 0x000fe400078efcff */
[----:B------:R-:W-:Y:S02]  /*119f0*/  LEA.HI R25, R0, R25, RZ, 0xc ;  /* 0x0000001900197211 */ /* 0x000fe400078f60ff */
[----:B------:R-:W-:-:S13]  /*11a00*/  ISETP.GE.AND P0, PT, R3, 0x3ff6a09f, PT ;  /* 0x3ff6a09f0300780c */ /* 0x000fda0003f06270 */
[----:B------:R-:W-:Y:S02]  /*11a10*/  @P0 IADD3 R5, R3, -0x100000, RZ ;  /* 0xfff0000003050810 */ /* 0x000fe40007ffe0ff */
[----:B------:R-:W-:-:S03]  /*11a20*/  @P0 IADD3 R25, R25, 0x1, RZ ;  /* 0x0000000119190810 */ /* 0x000fc60007ffe0ff */
[----:B------:R-:W-:Y:S01]  /*11a30*/  @P0 IMAD.MOV.U32 R3, RZ, RZ, R5 ;  /* 0x000000ffff030224 */ /* 0x000fe200078e0005 */
[----:B------:R-:W-:Y:S02]  /*11a40*/  LOP3.LUT R24, R25, 0x80000000, RZ, 0x3c, !PT ;  /* 0x8000000019187812 */ /* 0x000fe400078e3cff */
[----:B------:R-:W-:-:S03]  /*11a50*/  MOV R25, 0x43300000 ;  /* 0x4330000000197802 */ /* 0x000fc60000000f00 */
[----:B------:R-:W0:-:S04]  /*11a60*/  DADD R4, R2, 1 ;  /* 0x3ff0000002047429 */ /* 0x000e080000000000 */
[----:B------:R-:W-:Y:S02]  /*11a70*/  DADD R2, R2, -1 ;  /* 0xbff0000002027429 */ /* 0x000fe40000000000 */
[----:B0-----:R-:W0:Y:S02]  /*11a80*/  MUFU.RCP64H R7, R5 ;  /* 0x0000000500077308 */ /* 0x001e240000001800 */
[----:B------:R-:W-:-:S04]  /*11a90*/  DADD R24, R24, c[0x2][0x68] ;  /* 0x00801a0018187629 */ /* 0x000fc80000000000 */
[----:B0-----:R-:W0:-:S06]  /*11aa0*/  DFMA R16, -R4, R6, 1 ;  /* 0x3ff000000410742b */ /* 0x001e0c0000000106 */
[----:B0-----:R-:W0:-:S06]  /*11ab0*/  DFMA R16, R16, R16, R16 ;  /* 0x000000101010722b */ /* 0x001e0c0000000010 */
[----:B0-----:R-:W0:-:S06]  /*11ac0*/  DFMA R16, R6, R16, R6 ;  /* 0x000000100610722b */ /* 0x001e0c0000000006 */
[----:B0-----:R-:W0:-:S06]  /*11ad0*/  DMUL R6, R16, R2 ;  /* 0x0000000210067228 */ /* 0x001e0c0000000000 */
[----:B0-----:R-:W0:-:S06]  /*11ae0*/  DFMA R6, R16, R2, R6 ;  /* 0x000000021006722b */ /* 0x001e0c0000000006 */
[----:B0-----:R-:W0:-:S04]  /*11af0*/  DMUL R18, R6, R6 ;  /* 0x0000000606127228 */ /* 0x001e080000000000 */
[----:B------:R-:W1:-:S04]  /*11b00*/  DADD R4, R2, -R6 ;  /* 0x0000000002047229 */ /* 0x000e480000000806 */
[----:B0-----:R-:W0:-:S04]  /*11b10*/  DFMA R20, R18, R20, c[0x2][0x30] ;  /* 0x00800c001214762b */ /* 0x001e080000000014 */
[----:B-1----:R-:W-:-:S04]  /*11b20*/  DADD R4, R4, R4 ;  /* 0x0000000004047229 */ /* 0x002fc80000000004 */
[----:B0-----:R-:W0:-:S04]  /*11b30*/  DFMA R20, R18, R20, c[0x2][0x38] ;  /* 0x00800e001214762b */ /* 0x001e080000000014 */
[----:B------:R-:W-:-:S04]  /*11b40*/  DFMA R26, R24, c[0x2][0x70], R6 ;  /* 0x00801c00181a7a2b */ /* 0x000fc80000000006 */
[----:B0-----:R-:W0:-:S04]  /*11b50*/  DFMA R20, R18, R20, c[0x2][0x40] ;  /* 0x008010001214762b */ /* 0x001e080000000014 */
[----:B------:R-:W-:-:S04]  /*11b60*/  DFMA R4, R2, -R6, R4 ;  /* 0x800000060204722b */ /* 0x000fc80000000004 */
[----:B0-----:R-:W0:-:S04]  /*11b70*/  DFMA R20, R18, R20, c[0x2][0x48] ;  /* 0x008012001214762b */ /* 0x001e080000000014 */
[----:B------:R-:W-:-:S04]  /*11b80*/  DFMA R2, -R24, c[0x2][0x70], R26 ;  /* 0x00801c0018027a2b */ /* 0x000fc8000000011a */
[----:B0-----:R-:W0:-:S04]  /*11b90*/  DFMA R20, R18, R20, c[0x2][0x50] ;  /* 0x008014001214762b */ /* 0x001e080000000014 */
[----:B------:R-:W-:-:S04]  /*11ba0*/  DMUL R4, R16, R4 ;  /* 0x0000000410047228 */ /* 0x000fc80000000000 */
[----:B0-----:R-:W0:-:S04]  /*11bb0*/  DFMA R20, R18, R20, c[0x2][0x58] ;  /* 0x008016001214762b */ /* 0x001e080000000014 */
[----:B------:R-:W-:-:S04]  /*11bc0*/  DADD R2, -R6, R2 ;  /* 0x0000000006027229 */ /* 0x000fc80000000102 */
[----:B0-----:R-:W0:-:S06]  /*11bd0*/  DFMA R20, R18, R20, c[0x2][0x60] ;  /* 0x008018001214762b */ /* 0x001e0c0000000014 */
[----:B0-----:R-:W0:-:S06]  /*11be0*/  DMUL R20, R18, R20 ;  /* 0x0000001412147228 */ /* 0x001e0c0000000000 */
[----:B0-----:R-:W0:-:S06]  /*11bf0*/  DFMA R4, R6, R20, R4 ;  /* 0x000000140604722b */ /* 0x001e0c0000000004 */
[----:B0-----:R-:W0:-:S06]  /*11c00*/  DADD R2, R4, -R2 ;  /* 0x0000000004027229 */ /* 0x001e0c0000000802 */
[----:B0-----:R-:W0:-:S06]  /*11c10*/  DFMA R2, R24, c[0x2][0x78], R2 ;  /* 0x00801e0018027a2b */ /* 0x001e0c0000000002 */
[----:B0-----:R0:W1:Y:S01]  /*11c20*/  DADD R16, R26, R2 ;  /* 0x000000001a107229 */ /* 0x0010620000000002 */
[----:B------:R-:W-:Y:S05]  /*11c30*/  BRA `(.L_x_2797) ;  /* 0x0000026000007947 */ /* 0x000fea0003800000 */
.L_x_2796:
[----:B------:R-:W0:Y:S01]  /*11c40*/  DADD R16, R12, 2 ;  /* 0x400000000c107429 */ /* 0x000e220000000000 */
[----:B------:R-:W-:Y:S01]  /*11c50*/  IMAD.MOV.U32 R2, RZ, RZ, 0x1 ;  /* 0x00000001ff027424 */ /* 0x000fe200078e00ff */
[----:B------:R-:W-:Y:S01]  /*11c60*/  FSETP.GEU.AND P1, PT, |R13|, 6.5827683646048100446e-37, PT ;  /* 0x036000000d00780b */ /* 0x000fe20003f2e200 */
[----:B------:R-:W-:Y:S03]  /*11c70*/  BSSY B4, `(.L_x_2798) ;  /* 0x0000013000047945 */ /* 0x000fe60003800000 */
[----:B0-----:R-:W0:Y:S02]  /*11c80*/  MUFU.RCP64H R3, R17 ;  /* 0x0000001100037308 */ /* 0x001e240000001800 */
[----:B0-----:R-:W0:-:S06]  /*11c90*/  DFMA R4, -R16, R2, 1 ;  /* 0x3ff000001004742b */ /* 0x001e0c0000000102 */
[----:B0-----:R-:W0:-:S06]  /*11ca0*/  DFMA R4, R4, R4, R4 ;  /* 0x000000040404722b */ /* 0x001e0c0000000004 */
[----:B0-----:R-:W0:-:S06]  /*11cb0*/  DFMA R4, R2, R4, R2 ;  /* 0x000000040204722b */ /* 0x001e0c0000000002 */
[----:B0-----:R-:W0:-:S06]  /*11cc0*/  DFMA R2, -R16, R4, 1 ;  /* 0x3ff000001002742b */ /* 0x001e0c0000000104 */
[----:B0-----:R-:W0:-:S06]  /*11cd0*/  DFMA R2, R4, R2, R4 ;  /* 0x000000020402722b */ /* 0x001e0c0000000004 */
[----:B0-----:R-:W0:-:S06]  /*11ce0*/  DMUL R4, R2, R12 ;  /* 0x0000000c02047228 */ /* 0x001e0c0000000000 */
[----:B0-----:R-:W0:-:S06]  /*11cf0*/  DFMA R6, -R16, R4, R12 ;  /* 0x000000041006722b */ /* 0x001e0c000000010c */
        /* <DEDUP_REMOVED lines=10> */
.L_x_2799:
[----:B------:R-:W-:Y:S05]  /*11da0*/  BSYNC B4 ;  /* 0x0000000000047941 */ /* 0x000fea0003800000 */
.L_x_2798:
[----:B------:R-:W0:Y:S01]  /*11db0*/  DMUL R2, R2, R12 ;  /* 0x0000000c02027228 */ /* 0x000e220000000000 */
[----:B------:R-:W-:Y:S01]  /*11dc0*/  MOV R16, 0x2fbe14b5 ;  /* 0x2fbe14b500107802 */ /* 0x000fe20000000f00 */
[----:B------:R-:W-:-:S04]  /*11dd0*/  IMAD.MOV.U32 R17, RZ, RZ, 0x3eb372fb ;  /* 0x3eb372fbff117424 */ /* 0x000fc800078e00ff */
[----:B0-----:R-:W0:-:S06]  /*11de0*/  DADD R4, -R2, R12 ;  /* 0x0000000002047229 */ /* 0x001e0c000000010c */
[----:B0-----:R-:W0:-:S06]  /*11df0*/  DMUL R6, R4, R4 ;  /* 0x0000000404067228 */ /* 0x001e0c0000000000 */
[----:B0-----:R-:W0:-:S06]  /*11e00*/  DFMA R16, R6, R16, c[0x2][0x80] ;  /* 0x008020000610762b */ /* 0x001e0c0000000010 */
[----:B0-----:R-:W0:-:S06]  /*11e10*/  DFMA R16, R6, R16, c[0x2][0x88] ;  /* 0x008022000610762b */ /* 0x001e0c0000000010 */
[----:B0-----:R-:W0:-:S06]  /*11e20*/  DFMA R16, R6, R16, c[0x2][0x90] ;  /* 0x008024000610762b */ /* 0x001e0c0000000010 */
[----:B0-----:R-:W0:-:S06]  /*11e30*/  DFMA R16, R6, R16, c[0x2][0x98] ;  /* 0x008026000610762b */ /* 0x001e0c0000000010 */
[----:B0-----:R-:W0:-:S06]  /*11e40*/  DFMA R16, R6, R16, c[0x2][0xa0] ;  /* 0x008028000610762b */ /* 0x001e0c0000000010 */
[----:B0-----:R-:W0:-:S06]  /*11e50*/  DFMA R16, R6, R16, c[0x2][0xa8] ;  /* 0x00802a000610762b */ /* 0x001e0c0000000010 */
[----:B0-----:R-:W0:-:S06]  /*11e60*/  DFMA R16, R6, R16, c[0x2][0xb0] ;  /* 0x00802c000610762b */ /* 0x001e0c0000000010 */
[----:B0-----:R-:W0:-:S06]  /*11e70*/  DMUL R16, R6, R16 ;  /* 0x0000001006107228 */ /* 0x001e0c0000000000 */
[----:B0-----:R-:W0:-:S06]  /*11e80*/  DFMA R16, R4, R16, -R2 ;  /* 0x000000100410722b */ /* 0x001e0c0000000802 */
[----:B0-----:R0:W1:-:S06]  /*11e90*/  DADD R16, R16, R12 ;  /* 0x0000000010107229 */ /* 0x00104c000000000c */
.L_x_2797:
[----:B------:R-:W-:Y:S05]  /*11ea0*/  BSYNC B3 ;  /* 0x0000000000037941 */ /* 0x000fea0003800000 */
.L_x_2795:
[----:B0-----:R-:W0:Y:S01]  /*11eb0*/  MUFU.RCP64H R3, R15 ;  /* 0x0000000f00037308 */ /* 0x001e220000001800 */
[----:B------:R-:W-:Y:S01]  /*11ec0*/  IMAD.MOV.U32 R2, RZ, RZ, 0x1 ;  /* 0x00000001ff027424 */ /* 0x000fe200078e00ff */
[----:B------:R-:W2:Y:S01]  /*11ed0*/  DMUL R6, R10, c[0x2][0xb8] ;  /* 0x00802e000a067a28 */ /* 0x000ea20000000000 */
[----:B------:R-:W-:Y:S03]  /*11ee0*/  BSSY B3, `(.L_x_2800) ;  /* 0x0000014000037945 */ /* 0x000fe60003800000 */
[----:B-1----:R-:W-:-:S06]  /*11ef0*/  DADD R12, R16, -R12 ;  /* 0x00000000100c7229 */ /* 0x002fcc000000080c */
[----:B--2---:R-:W-:Y:S01]  /*11f00*/  FSETP.GEU.AND P1, PT, |R7|, 6.5827683646048100446e-37, PT ;  /* 0x036000000700780b */ /* 0x004fe20003f2e200 */
        /* <DEDUP_REMOVED lines=13> */
[----:B------:R-:W-:Y:S01]  /*11fe0*/  MOV R3, R15 ;  /* 0x0000000f00037202 */ /* 0x000fe20000000f00 */
[----:B------:R-:W-:Y:S01]  /*11ff0*/  IMAD.MOV.U32 R2, RZ, RZ, R14 ;  /* 0x000000ffff027224 */ /* 0x000fe200078e000e */
[----:B------:R-:W-:Y:S02]  /*12000*/  MOV R0, 0x12020 ;  /* 0x0001202000007802 */ /* 0x000fe40000000f00 */
[----:B------:R-:W-:Y:S05]  /*12010*/  CALL.REL.NOINC `($__internal_13_$__cuda_sm20_div_rn_f64_full) ;  /* 0x0004145000007944 */ /* 0x000fea0003c00000 */
.L_x_2801:
[----:B------:R-:W-:Y:S05]  /*12020*/  BSYNC B3 ;  /* 0x0000000000037941 */ /* 0x000fea0003800000 */
.L_x_2800:
[----:B------:R0:W1:Y:S01]  /*12030*/  DFMA R12, R8, R12, R2 ;  /* 0x0000000c080c722b */ /* 0x0000620000000002 */
[----:B------:R-:W-:Y:S01]  /*12040*/  MOV R6, 0x69ce2bdf ;  /* 0x69ce2bdf00067802 */ /* 0x000fe20000000f00 */
[----:B0-----:R-:W-:Y:S01]  /*12050*/  IMAD.MOV.U32 R2, RZ, RZ, 0x652b82fe ;  /* 0x652b82feff027424 */ /* 0x001fe200078e00ff */
[----:B------:R-:W-:Y:S01]  /*12060*/  BSSY B1, `(.L_x_2802) ;  /* 0x0000022000017945 */ /* 0x000fe20003800000 */
[----:B------:R-:W-:Y:S02]  /*12070*/  IMAD.MOV.U32 R3, RZ, RZ, 0x3ff71547 ;  /* 0x3ff71547ff037424 */ /* 0x000fe400078e00ff */
[----:B------:R-:W-:-:S04]  /*12080*/  IMAD.MOV.U32 R7, RZ, RZ, 0x3e5ade15 ;  /* 0x3e5ade15ff077424 */ /* 0x000fc800078e00ff */
        /* <DEDUP_REMOVED lines=19> */
[----:B------:R-:W-:Y:S01]  /*121c0*/  FSETP.GEU.FTZ.AND P0, PT, |R13|, 4.2275390625, PT ;  /* 0x408748000d00780b */ /* 0x000fe20003f1e200 */
[----:B------:R-:W-:-:S04]  /*121d0*/  DADD R6, R12, +INF ;  /* 0x7ff000000c067429 */ /* 0x000fc80000000000 */
[----:B------:R-:W0:-:S06]  /*121e0*/  DSETP.GEU.AND P1, PT, R12, RZ, PT ;  /* 0x000000ff0c00722a */ /* 0x000e0c0003f2e000 */
[----:B0-----:R-:W-:Y:S02]  /*121f0*/  FSEL R18, R6, RZ, P1 ;  /* 0x000000ff06127208 */ /* 0x001fe40000800000 */
[----:B------:R-:W-:Y:S02]  /*12200*/  @!P0 LEA.HI R0, R14, R14, RZ, 0x1 ;  /* 0x0000000e0e008211 */ /* 0x000fe400078f08ff */
[----:B------:R-:W-:Y:S02]  /*12210*/  FSEL R19, R7, RZ, P1 ;  /* 0x000000ff07137208 */ /* 0x000fe40000800000 */
[----:B------:R-:W-:-:S05]  /*12220*/  @!P0 SHF.R.S32.HI R5, RZ, 0x1, R0 ;  /* 0x00000001ff058819 */ /* 0x000fca0000011400 */
[----:B------:R-:W-:Y:S02]  /*12230*/  @!P0 IMAD.IADD R4, R14, 0x1, -R5 ;  /* 0x000000010e048824 */ /* 0x000fe400078e0a05 */
[----:B------:R-:W-:-:S03]  /*12240*/  @!P0 IMAD R3, R5, 0x100000, R3 ;  /* 0x0010000005038824 */ /* 0x000fc600078e0203 */
[----:B------:R-:W-:Y:S02]  /*12250*/  @!P0 LEA R5, R4, 0x3ff00000, 0x14 ;  /* 0x3ff0000004058811 */ /* 0x000fe400078ea0ff */
[----:B------:R-:W-:-:S06]  /*12260*/  @!P0 MOV R4, RZ ;  /* 0x000000ff00048202 */ /* 0x000fcc0000000f00 */
[----:B------:R0:W1:-:S06]  /*12270*/  @!P0 DMUL R18, R2, R4 ;  /* 0x0000000402128228 */ /* 0x00004c0000000000 */
.L_x_2803:
[----:B------:R-:W-:Y:S05]  /*12280*/  BSYNC B1 ;  /* 0x0000000000017941 */ /* 0x000fea0003800000 */
.L_x_2802:
[----:B-1----:R1:W2:Y:S01]  /*12290*/  DMUL R18, R18, R22 ;  /* 0x0000001612127228 */ /* 0x0022a20000000000 */
[----:B------:R-:W-:Y:S05]  /*122a0*/  BRA `(.L_x_2804) ;  /* 0x0000178000007947 */ /* 0x000fea0003800000 */
.L_x_2792:
[----:B------:R-:W-:Y:S01]  /*122b0*/  IMAD.MOV.U32 R24, RZ, RZ, 0x652b82fe ;  /* 0x652b82feff187424 */ /* 0x000fe200078e00ff */
[----:B------:R-:W-:Y:S01]  /*122c0*/  MOV R6, 0x69ce2bdf ;  /* 0x69ce2bdf00067802 */ /* 0x000fe20000000f00 */
[----:B------:R-:W-:Y:S01]  /*122d0*/  IMAD.MOV.U32 R25, RZ, RZ, 0x3ff71547 ;  /* 0x3ff71547ff197424 */ /* 0x000fe200078e00ff */
[----:B------:R-:W0:Y:S01]  /*122e0*/  MUFU.RCP64H R17, R15 ;  /* 0x0000000f00117308 */ /* 0x000e220000001800 */
[----:B------:R-:W-:Y:S01]  /*122f0*/  IMAD.MOV.U32 R7, RZ, RZ, 0x3e5ade15 ;  /* 0x3e5ade15ff077424 */ /* 0x000fe200078e00ff */
[----:B------:R-:W-:Y:S01]  /*12300*/  FSETP.GEU.FTZ.AND P0, PT, |R21|, 4.1917929649353027344, PT ;  /* 0x4086232b1500780b */ /* 0x000fe20003f1e200 */
[----:B------:R-:W-:Y:S01]  /*12310*/  IMAD.MOV.U32 R16, RZ, RZ, 0x1 ;  /* 0x00000001ff107424 */ /* 0x000fe200078e00ff */
[----:B------:R-:W-:Y:S01]  /*12320*/  BSSY B1, `(.L_x_2805) ;  /* 0x000002a000017945 */ /* 0x000fe20003800000 */
[----:B------:R-:W1:Y:S01]  /*12330*/  DFMA R24, R20, R24, 6.75539944105574400000e+15 ;  /* 0x433800001418742b */ /* 0x000e620000000018 */
[----:B------:R-:W-:-:S05]  /*12340*/  FSETP.GEU.AND P3, PT, |R11|, 6.5827683646048100446e-37, PT ;  /* 0x036000000b00780b */ /* 0x000fca0003f6e200 */
[----:B-1----:R-:W1:-:S06]  /*12350*/  DADD R2, R24, -6.75539944105574400000e+15 ;  /* 0xc338000018027429 */ /* 0x002e4c0000000000 */
[----:B-1----:R-:W1:-:S06]  /*12360*/  DFMA R4, R2, c[0x2][0xc0], R20 ;  /* 0x0080300002047a2b */ /* 0x002e4c0000000014 */
[----:B-1----:R-:W1:-:S06]  /*12370*/  DFMA R4, R2, c[0x2][0xc8], R4 ;  /* 0x0080320002047a2b */ /* 0x002e4c0000000004 */
[----:B-1----:R-:W1:-:S04]  /*12380*/  DFMA R2, R4, R6, c[0x2][0xd0] ;  /* 0x008034000402762b */ /* 0x002e480000000006 */
[----:B0-----:R-:W0:-:S04]  /*12390*/  DFMA R6, R16, -R14, 1 ;  /* 0x3ff000001006742b */ /* 0x001e08000000080e */
[----:B-1----:R-:W1:-:S04]  /*123a0*/  DFMA R2, R4, R2, c[0x2][0xd8] ;  /* 0x008036000402762b */ /* 0x002e480000000002 */
[----:B0-----:R-:W0:-:S04]  /*123b0*/  DFMA R6, R6, R6, R6 ;  /* 0x000000060606722b */ /* 0x001e080000000006 */
[----:B-1----:R-:W1:-:S04]  /*123c0*/  DFMA R2, R4, R2, c[0x2][0xe0] ;  /* 0x008038000402762b */ /* 0x002e480000000002 */
[----:B0-----:R-:W0:-:S04]  /*123d0*/  DFMA R6, R16, R6, R16 ;  /* 0x000000061006722b */ /* 0x001e080000000010 */
[----:B-1----:R-:W1:-:S04]  /*123e0*/  DFMA R2, R4, R2, c[0x2][0xe8] ;  /* 0x00803a000402762b */ /* 0x002e480000000002 */
[----:B0-----:R-:W0:-:S04]  /*123f0*/  DFMA R16, R6, -R14, 1 ;  /* 0x3ff000000610742b */ /* 0x001e08000000080e */
[----:B-1----:R-:W1:-:S04]  /*12400*/  DFMA R2, R4, R2, c[0x2][0xf0] ;  /* 0x00803c000402762b */ /* 0x002e480000000002 */
[----:B0-----:R-:W0:-:S04]  /*12410*/  DFMA R26, R6, R16, R6 ;  /* 0x00000010061a722b */ /* 0x001e080000000006 */
[----:B-1----:R-:W1:-:S04]  /*12420*/  DFMA R2, R4, R2, c[0x2][0xf8] ;  /* 0x00803e000402762b */ /* 0x002e480000000002 */
[----:B0-----:R-:W0:-:S04]  /*12430*/  DMUL R16, R10, R26 ;  /* 0x0000001a0a107228 */ /* 0x001e080000000000 */
[----:B-1----:R-:W1:-:S04]  /*12440*/  DFMA R2, R4, R2, c[0x2][0x100] ;  /* 0x008040000402762b */ /* 0x002e480000000002 */
[----:B0-----:R-:W-:-:S04]  /*12450*/  DFMA R18, R16, -R14, R10 ;  /* 0x8000000e1012722b */ /* 0x001fc8000000000a */
[----:B-1----:R-:W0:-:S06]  /*12460*/  DFMA R2, R4, R2, c[0x2][0x108] ;  /* 0x008042000402762b */ /* 0x002e0c0000000002 */
[----:B0-----:R-:W0:-:S04]  /*12470*/  DFMA R6, R4, R2, c[0x2][0x110] ;  /* 0x008044000406762b */ /* 0x001e080000000002 */
[----:B------:R-:W-:-:S04]  /*12480*/  DFMA R2, R18, R26, R16 ;  /* 0x0000001a1202722b */ /* 0x000fc80000000010 */
[----:B0-----:R-:W0:-:S06]  /*12490*/  DFMA R6, R4, R6, 1 ;  /* 0x3ff000000406742b */ /* 0x001e0c0000000006 */
[----:B0-----:R-:W0:Y:S01]  /*124a0*/  DFMA R4, R4, R6, 1 ;  /* 0x3ff000000404742b */ /* 0x001e220000000006 */
[----:B------:R-:W-:-:S05]  /*124b0*/  FFMA R0, RZ, R15, R3 ;  /* 0x0000000fff007223 */ /* 0x000fca0000000003 */
[----:B------:R-:W-:-:S04]  /*124c0*/  FSETP.GT.AND P2, PT, |R0|, 1.469367938527859385e-39, PT ;  /* 0x001000000000780b */ /* 0x000fc80003f44200 */
[----:B0-----:R-:W-:Y:S01]  /*124d0*/  LEA R17, R24, R5, 0x14 ;  /* 0x0000000518117211 */ /* 0x001fe200078ea0ff */
[----:B------:R-:W-:Y:S01]  /*124e0*/  IMAD.MOV.U32 R16, RZ, RZ, R4 ;  /* 0x000000ffff107224 */ /* 0x000fe200078e0004 */
[----:B------:R-:W-:Y:S05]  /*124f0*/  @!P0 BRA `(.L_x_2806) ;  /* 0x000000c000008947 */ /* 0x000fea0003800000 */
[----:B------:R-:W-:Y:S01]  /*12500*/  FSETP.GEU.FTZ.AND P0, PT, |R21|, 4.2275390625, PT ;  /* 0x408748001500780b */ /* 0x000fe20003f1e200 */
        /* <DEDUP_REMOVED lines=11> */
.L_x_2806:
[----:B------:R-:W-:Y:S05]  /*125c0*/  BSYNC B1 ;  /* 0x0000000000017941 */ /* 0x000fea0003800000 */
.L_x_2805:
[----:B------:R-:W-:Y:S01]  /*125d0*/  BSSY B3, `(.L_x_2807) ;  /* 0x0000008000037945 */ /* 0x000fe20003800000 */
[----:B------:R-:W-:Y:S05]  /*125e0*/  @P2 BRA P3, `(.L_x_2808) ;  /* 0x0000006000002947 */ /* 0x000fea0001800000 */
[----:B------:R-:W-:Y:S01]  /*125f0*/  IMAD.MOV.U32 R2, RZ, RZ, R14 ;  /* 0x000000ffff027224 */ /* 0x000fe200078e000e */
[----:B------:R-:W-:Y:S01]  /*12600*/  MOV R3, R15 ;  /* 0x0000000f00037202 */ /* 0x000fe20000000f00 */
[----:B0-----:R-:W-:Y:S01]  /*12610*/  IMAD.MOV.U32 R4, RZ, RZ, R10 ;  /* 0x000000ffff047224 */ /* 0x001fe200078e000a */
[----:B------:R-:W-:Y:S01]  /*12620*/  MOV R0, 0x12650 ;  /* 0x0001265000007802 */ /* 0x000fe20000000f00 */
[----:B------:R-:W-:Y:S02]  /*12630*/  IMAD.MOV.U32 R5, RZ, RZ, R11 ;  /* 0x000000ffff057224 */ /* 0x000fe400078e000b */
[----:B-1----:R-:W-:Y:S05]  /*12640*/  CALL.REL.NOINC `($__internal_13_$__cuda_sm20_div_rn_f64_full) ;  /* 0x00040e2000007944 */ /* 0x002fea0003c00000 */
.L_x_2808:
[----:B------:R-:W-:Y:S05]  /*12650*/  BSYNC B3 ;  /* 0x0000000000037941 */ /* 0x000fea0003800000 */
.L_x_2807:
[----:B0-----:R-:W0:Y:S01]  /*12660*/  DADD R4, -RZ, |R2| ;  /* 0x00000000ff047229 */ /* 0x001e220000000502 */
[----:B------:R-:W-:Y:S01]  /*12670*/  BSSY B1, `(.L_x_2809) ;  /* 0x0000006000017945 */ /* 0x000fe20003800000 */
[----:B------:R-:W-:Y:S01]  /*12680*/  MOV R6, R8 ;  /* 0x0000000800067202 */ /* 0x000fe20000000f00 */
[----:B------:R-:W-:Y:S01]  /*12690*/  IMAD.MOV.U32 R7, RZ, RZ, R9 ;  /* 0x000000ffff077224 */ /* 0x000fe200078e0009 */
[----:B------:R-:W-:-:S06]  /*126a0*/  MOV R0, 0x126d0 ;  /* 0x000126d000007802 */ /* 0x000fcc0000000f00 */
[----:B0-----:R-:W-:Y:S02]  /*126b0*/  IMAD.MOV.U32 R14, RZ, RZ, R4 ;  /* 0x000000ffff0e7224 */ /* 0x001fe400078e0004 */
[----:B-1----:R-:W-:Y:S05]  /*126c0*/  CALL.REL.NOINC `($_ZN2at6native18elementwise_kernelILi128ELi4EZNS0_15gpu_kernel_implIN48_GLOBAL__N__08322988_15_IGammaKernel_cu_cb51a28d10CalcIgammaIdEEEEvRNS_18TensorIteratorBaseERKT_EUliE_EEviT1_$__internal_accurate_pow) ;  /* 0x000416d000007944 */ /* 0x002fea0003c00000 */
[----:B------:R-:W-:Y:S05]  /*126d0*/  BSYNC B1 ;  /* 0x0000000000017941 */ /* 0x000fea0003800000 */
.L_x_2809:
[----:B------:R-:W1:Y:S01]  /*126e0*/  DSETP.NEU.AND P0, PT, R2, RZ, PT ;  /* 0x000000ff0200722a */ /* 0x000e620003f0d000 */
[----:B------:R-:W-:Y:S01]  /*126f0*/  LOP3.LUT R0, R9, 0x7ff00000, RZ, 0xc0, !PT ;  /* 0x7ff0000009007812 */ /* 0x000fe200078ec0ff */
[----:B------:R-:W-:Y:S01]  /*12700*/  BSSY B1, `(.L_x_2810) ;  /* 0x000001f000017945 */ /* 0x000fe20003800000 */
[----:B------:R-:W-:Y:S02]  /*12710*/  MOV R4, R24 ;  /* 0x0000001800047202 */ /* 0x000fe40000000f00 */
[----:B------:R-:W-:-:S04]  /*12720*/  LEA.HI R5, R0, 0xfffffc0c, RZ, 0xc ;  /* 0xfffffc0c00057811 */ /* 0x000fc800078f60ff */
[CC--:B------:R-:W-:Y:S02]  /*12730*/  SHF.L.U64.HI R6, R8.reuse, R5.reuse, R9 ;  /* 0x0000000508067219 */ /* 0x0c0fe40000010209 */
[----:B------:R-:W-:Y:S01]  /*12740*/  SHF.L.U32 R0, R8, R5, RZ ;  /* 0x0000000508007219 */ /* 0x000fe200000006ff */
[----:B------:R-:W-:Y:S02]  /*12750*/  IMAD.MOV.U32 R5, RZ, RZ, R25 ;  /* 0x000000ffff057224 */ /* 0x000fe400078e0019 */
[----:B-1----:R-:W-:Y:S05]  /*12760*/  @!P0 BRA `(.L_x_2811) ;  /* 0x0000011000008947 */ /* 0x002fea0003800000 */
[----:B------:R-:W-:Y:S02]  /*12770*/  ISETP.NE.U32.AND P0, PT, R0, RZ, PT ;  /* 0x000000ff0000720c */ /* 0x000fe40003f05070 */
[----:B------:R-:W-:Y:S02]  /*12780*/  ISETP.GT.AND P2, PT, R3, -0x1, PT ;  /* 0xffffffff0300780c */ /* 0x000fe40003f44270 */
[----:B------:R-:W-:Y:S01]  /*12790*/  ISETP.NE.AND.EX P0, PT, R6, -0x80000000, PT, P0 ;  /* 0x800000000600780c */ /* 0x000fe20003f05300 */
[----:B------:R-:W1:-:S03]  /*127a0*/  DADD R6, -RZ, -R4 ;  /* 0x00000000ff067229 */ /* 0x000e460000000904 */
[----:B------:R-:W-:Y:S02]  /*127b0*/  ISETP.LT.AND P1, PT, R3, RZ, !P0 ;  /* 0x000000ff0300720c */ /* 0x000fe40004721270 */
[----:B------:R-:W-:-:S05]  /*127c0*/  PLOP3.LUT P0, PT, P0, PT, PT, 0x8, 0x0 ;  /* 0x000000000000781c */ /* 0x000fca000070e170 */
[----:B-1----:R-:W-:Y:S02]  /*127d0*/  FSEL R0, R6, R4, P1 ;  /* 0x0000000406007208 */ /* 0x002fe40000800000 */
[----:B------:R-:W-:Y:S01]  /*127e0*/  FSEL R7, R7, R5, P1 ;  /* 0x0000000507077208 */ /* 0x000fe20000800000 */
[----:B------:R-:W-:Y:S05]  /*127f0*/  @P2 BRA `(.L_x_2812) ;  /* 0x000000f000002947 */ /* 0x000fea0003800000 */
[----:B------:R-:W1:Y:S02]  /*12800*/  FRND.F64.TRUNC R4, R8 ;  /* 0x0000000800047313 */ /* 0x000e64000030d800 */
[----:B-1----:R1:W2:Y:S02]  /*12810*/  DSETP.NEU.AND P1, PT, R4, R8, PT ;  /* 0x000000080400722a */ /* 0x0022a40003f2d000 */
[----:B-1----:R-:W-:Y:S01]  /*12820*/  IMAD.MOV.U32 R4, RZ, RZ, R0 ;  /* 0x000000ffff047224 */ /* 0x002fe200078e0000 */
[----:B------:R-:W-:-:S11]  /*12830*/  MOV R5, R7 ;  /* 0x0000000700057202 */ /* 0x000fd60000000f00 */
[----:B--2---:R-:W-:Y:S05]  /*12840*/  @!P1 BRA `(.L_x_2812) ;  /* 0x000000a000009947 */ /* 0x004fea0003800000 */
[----:B------:R-:W-:Y:S02]  /*12850*/  IMAD.MOV.U32 R4, RZ, RZ, 0x0 ;  /* 0x00000000ff047424 */ /* 0x000fe400078e00ff */
[----:B------:R-:W-:Y:S01]  /*12860*/  IMAD.MOV.U32 R5, RZ, RZ, -0x80000 ;  /* 0xfff80000ff057424 */ /* 0x000fe200078e00ff */
[----:B------:R-:W-:Y:S05]  /*12870*/  BRA `(.L_x_2812) ;  /* 0x0000007000007947 */ /* 0x000fea0003800000 */
.L_x_2811:
[----:B------:R-:W1:Y:S01]  /*12880*/  DSETP.NEU.AND P0, PT, R12, 0.5, PT ;  /* 0x3fe000000c00742a */ /* 0x000e620003f0d000 */
[----:B------:R-:W-:Y:S02]  /*12890*/  ISETP.GE.AND P2, PT, R9, RZ, PT ;  /* 0x000000ff0900720c */ /* 0x000fe40003f46270 */
[----:B------:R-:W-:Y:S02]  /*128a0*/  ISETP.EQ.U32.AND P1, PT, R0, RZ, PT ;  /* 0x000000ff0000720c */ /* 0x000fe40003f22070 */
[----:B------:R-:W-:Y:S02]  /*128b0*/  MOV R4, RZ ;  /* 0x000000ff00047202 */ /* 0x000fe40000000f00 */
[----:B-1----:R-:W-:-:S04]  /*128c0*/  ISETP.EQ.AND.EX P0, PT, R6, -0x80000000, P0, P1 ;  /* 0x800000000600780c */ /* 0x002fc80000702310 */
[----:B------:R-:W-:-:S04]  /*128d0*/  SEL R5, R3, RZ, P0 ;  /* 0x000000ff03057207 */ /* 0x000fc80000000000 */
[----:B------:R-:W-:Y:S02]  /*128e0*/  @!P2 LOP3.LUT R5, R5, 0x7ff00000, RZ, 0xfc, !PT ;  /* 0x7ff000000505a812 */ /* 0x000fe400078efcff */
.L_x_2812:
[----:B------:R-:W-:Y:S05]  /*128f0*/  BSYNC B1 ;  /* 0x0000000000017941 */ /* 0x000fea0003800000 */
.L_x_2810:
[----:B------:R-:W1:Y:S01]  /*12900*/  DADD R6, R8, R2 ;  /* 0x0000000008067229 */ /* 0x000e620000000002 */
[----:B------:R-:W-:Y:S09]  /*12910*/  BSSY B1, `(.L_x_2813) ;  /* 0x0000012000017945 */ /* 0x000ff20003800000 */
[----:B-1----:R-:W-:-:S04]  /*12920*/  LOP3.LUT R6, R7, 0x7ff00000, RZ, 0xc0, !PT ;  /* 0x7ff0000007067812 */ /* 0x002fc800078ec0ff */
[----:B------:R-:W-:-:S13]  /*12930*/  ISETP.NE.AND P1, PT, R6, 0x7ff00000, PT ;  /* 0x7ff000000600780c */ /* 0x000fda0003f25270 */
[----:B------:R-:W-:Y:S05]  /*12940*/  @P1 BRA `(.L_x_2814) ;  /* 0x000000e000001947 */ /* 0x000fea0003800000 */
[----:B------:R-:W1:-:S06]  /*12950*/  DSETP.GTU.AND P1, PT, R12, +INF , PT ;  /* 0x7ff000000c00742a */ /* 0x000e4c0003f2c000 */
[----:B-1----:R-:W1:-:S14]  /*12960*/  DSETP.GTU.OR P1, PT, |R2|, +INF , P1 ;  /* 0x7ff000000200742a */ /* 0x002e5c0000f2c600 */
[----:B-1----:R-:W-:Y:S05]  /*12970*/  @P1 BRA `(.L_x_2815) ;  /* 0x000000a000001947 */ /* 0x002fea0003800000 */
[----:B------:R-:W1:-:S14]  /*12980*/  DSETP.NEU.AND P1, PT, |R2|, +INF , PT ;  /* 0x7ff000000200742a */ /* 0x000e5c0003f2d200 */
[----:B-1----:R-:W-:Y:S05]  /*12990*/  @P1 BRA `(.L_x_2814) ;  /* 0x0000009000001947 */ /* 0x002fea0003800000 */
[----:B------:R-:W-:Y:S01]  /*129a0*/  ISETP.LT.AND P0, PT, R3, RZ, P0 ;  /* 0x000000ff0300720c */ /* 0x000fe20000701270 */
[----:B------:R-:W-:Y:S01]  /*129b0*/  IMAD.MOV.U32 R4, RZ, RZ, RZ ;  /* 0x000000ffff047224 */ /* 0x000fe200078e00ff */
[C---:B------:R-:W-:Y:S02]  /*129c0*/  LOP3.LUT R0, R9.reuse, 0x7fffffff, RZ, 0xc0, !PT ;  /* 0x7fffffff09007812 */ /* 0x040fe400078ec0ff */
[----:B------:R-:W-:Y:S02]  /*129d0*/  ISETP.GT.AND P1, PT, R9, -0x1, PT ;  /* 0xffffffff0900780c */ /* 0x000fe40003f24270 */
[----:B------:R-:W-:Y:S02]  /*129e0*/  ISETP.NE.AND P0, PT, R0, 0x3fe00000, P0 ;  /* 0x3fe000000000780c */ /* 0x000fe40000705270 */
[----:B------:R-:W-:-:S11]  /*129f0*/  SEL R5, RZ, 0x7ff00000, !P1 ;  /* 0x7ff00000ff057807 */ /* 0x000fd60004800000 */
[----:B------:R-:W-:Y:S01]  /*12a00*/  @P0 IADD3 R5, R5, -0x80000000, RZ ;  /* 0x8000000005050810 */ /* 0x000fe20007ffe0ff */
[----:B------:R-:W-:Y:S05]  /*12a10*/  BRA `(.L_x_2814) ;  /* 0x0000001000007947 */ /* 0x000fea0003800000 */
.L_x_2815:
[----:B------:R1:W2:-:S06]  /*12a20*/  DADD R4, R8, R2 ;  /* 0x0000000008047229 */ /* 0x00028c0000000002 */
.L_x_2814:
[----:B------:R-:W-:Y:S05]  /*12a30*/  BSYNC B1 ;  /* 0x0000000000017941 */ /* 0x000fea0003800000 */
.L_x_2813:
[----:B------:R-:W3:-:S06]  /*12a40*/  DSETP.NEU.AND P0, PT, R2, 1, PT ;  /* 0x3ff000000200742a */ /* 0x000ecc0003f0d000 */
[----:B-123--:R-:W-:Y:S02]  /*12a50*/  FSEL R2, R4, RZ, P0 ;  /* 0x000000ff04027208 */ /* 0x00efe40000000000 */
[----:B------:R-:W-:-:S06]  /*12a60*/  FSEL R3, R5, 1.875, P0 ;  /* 0x3ff0000005037808 */ /* 0x000fcc0000000000 */
[----:B------:R-:W1:-:S06]  /*12a70*/  DMUL R16, R16, R2 ;  /* 0x0000000210107228 */ /* 0x000e4c0000000000 */
[----:B01----:R0:W1:Y:S01]  /*12a80*/  DMUL R18, R16, R22 ;  /* 0x0000001610127228 */ /* 0x0030620000000000 */
[----:B------:R-:W-:Y:S05]  /*12a90*/  BRA `(.L_x_2804) ;  /* 0x00000f9000007947 */ /* 0x000fea0003800000 */
.L_x_2779:
[----:B------:R-:W-:Y:S01]  /*12aa0*/  ISETP.GT.AND P0, PT, R11, 0xfffff, PT ;  /* 0x000fffff0b00780c */ /* 0x000fe20003f04270 */
[----:B------:R-:W-:Y:S01]  /*12ab0*/  IMAD.MOV.U32 R2, RZ, RZ, R10 ;  /* 0x000000ffff027224 */ /* 0x000fe200078e000a */
[----:B------:R-:W-:Y:S01]  /*12ac0*/  MOV R3, R11 ;  /* 0x0000000b00037202 */ /* 0x000fe20000000f00 */
[----:B------:R-:W-:Y:S01]  /*12ad0*/  IMAD.MOV.U32 R0, RZ, RZ, R11 ;  /* 0x000000ffff007224 */ /* 0x000fe200078e000b */
[----:B------:R-:W-:Y:S01]  /*12ae0*/  BSSY B1, `(.L_x_2816) ;  /* 0x000003b000017945 */ /* 0x000fe20003800000 */
[----:B------:R-:W-:Y:S01]  /*12af0*/  DSETP.GTU.AND P3, PT, R12, +INF , PT ;  /* 0x7ff000000c00742a */ /* 0x000fe20003f6c000 */
[----:B------:R-:W-:-:S07]  /*12b00*/  MOV R21, 0xfffffc01 ;  /* 0xfffffc0100157802 */ /* 0x000fce0000000f00 */
[----:B------:R-:W0:Y:S01]  /*12b10*/  @!P0 DMUL R2, R10, 1.80143985094819840000e+16 ;  /* 0x435000000a028828 */ /* 0x000e220000000000 */
[----:B------:R-:W-:-:S09]  /*12b20*/  @!P0 IMAD.MOV.U32 R21, RZ, RZ, -0x435 ;  /* 0xfffffbcbff158424 */ /* 0x000fd200078e00ff */
[----:B0-----:R-:W-:-:S05]  /*12b30*/  @!P0 IMAD.MOV.U32 R0, RZ, RZ, R3 ;  /* 0x000000ffff008224 */ /* 0x001fca00078e0003 */
[----:B------:R-:W-:-:S04]  /*12b40*/  IADD3 R4, R0, -0x1, RZ ;  /* 0xffffffff00047810 */ /* 0x000fc80007ffe0ff */
[----:B------:R-:W-:-:S13]  /*12b50*/  ISETP.GE.U32.AND P1, PT, R4, 0x7fefffff, PT ;  /* 0x7fefffff0400780c */ /* 0x000fda0003f26070 */
[----:B------:R-:W-:Y:S01]  /*12b60*/  @P1 MOV R4, 0x0 ;  /* 0x0000000000041802 */ /* 0x000fe20000000f00 */
[----:B------:R-:W-:Y:S01]  /*12b70*/  @P1 IMAD.MOV.U32 R5, RZ, RZ, 0x7ff00000 ;  /* 0x7ff00000ff051424 */ /* 0x000fe200078e00ff */
[----:B------:R-:W-:-:S05]  /*12b80*/  @P1 FSETP.NEU.FTZ.AND P2, PT, R3, RZ, PT ;  /* 0x000000ff0300120b */ /* 0x000fca0003f5d000 */
[----:B------:R-:W0:-:S10]  /*12b90*/  @P1 DFMA R4, R2, R4, +INF ;  /* 0x7ff000000204142b */ /* 0x000e140000000004 */
[----:B0-----:R-:W-:Y:S01]  /*12ba0*/  @P1 FSEL R14, R4, RZ, P2 ;  /* 0x000000ff040e1208 */ /* 0x001fe20001000000 */
[----:B------:R-:W-:Y:S01]  /*12bb0*/  IMAD.MOV.U32 R4, RZ, RZ, R10 ;  /* 0x000000ffff047224 */ /* 0x000fe200078e000a */
[----:B------:R-:W-:Y:S01]  /*12bc0*/  @P1 FSEL R15, R5, -QNAN , P2 ;  /* 0xfff00000050f1808 */ /* 0x000fe20001000000 */
[----:B------:R-:W-:Y:S01]  /*12bd0*/  @!P0 IMAD.MOV.U32 R4, RZ, RZ, R2 ;  /* 0x000000ffff048224 */ /* 0x000fe200078e0002 */
[----:B------:R-:W-:Y:S05]  /*12be0*/  @P1 BRA `(.L_x_2817) ;  /* 0x000002a000001947 */ /* 0x000fea0003800000 */
[----:B------:R-:W-:Y:S01]  /*12bf0*/  LOP3.LUT R2, R0, 0x800fffff, RZ, 0xc0, !PT ;  /* 0x800fffff00027812 */ /* 0x000fe200078ec0ff */
[----:B------:R-:W-:Y:S01]  /*12c00*/  IMAD.MOV.U32 R6, RZ, RZ, RZ ;  /* 0x000000ffff067224 */ /* 0x000fe200078e00ff */
[----:B------:R-:W-:Y:S01]  /*12c10*/  MOV R18, 0x3ae80f1e ;  /* 0x3ae80f1e00127802 */ /* 0x000fe20000000f00 */
[----:B------:R-:W-:Y:S01]  /*12c20*/  IMAD.MOV.U32 R19, RZ, RZ, 0x3eb1380b ;  /* 0x3eb1380bff137424 */ /* 0x000fe200078e00ff */
[----:B------:R-:W-:Y:S02]  /*12c30*/  LOP3.LUT R3, R2, 0x3ff00000, RZ, 0xfc, !PT ;  /* 0x3ff0000002037812 */ /* 0x000fe400078efcff */
[----:B------:R-:W-:-:S02]  /*12c40*/  MOV R2, R4 ;  /* 0x0000000400027202 */ /* 0x000fc40000000f00 */
[----:B------:R-:W-:Y:S02]  /*12c50*/  ISETP.GE.AND P0, PT, R3, 0x3ff6a09f, PT ;  /* 0x3ff6a09f0300780c */ /* 0x000fe40003f06270 */
[----:B------:R-:W-:-:S11]  /*12c60*/  LEA.HI R21, R0, R21, RZ, 0xc ;  /* 0x0000001500157211 */ /* 0x000fd600078f60ff */
[----:B------:R-:W-:Y:S02]  /*12c70*/  @P0 IADD3 R5, R3, -0x100000, RZ ;  /* 0xfff0000003050810 */ /* 0x000fe40007ffe0ff */
[----:B------:R-:W-:-:S03]  /*12c80*/  @P0 IADD3 R21, R21, 0x1, RZ ;  /* 0x0000000115150810 */ /* 0x000fc60007ffe0ff */
[----:B------:R-:W-:Y:S01]  /*12c90*/  @P0 IMAD.MOV.U32 R3, RZ, RZ, R5 ;  /* 0x000000ffff030224 */ /* 0x000fe200078e0005 */
[----:B------:R-:W-:Y:S01]  /*12ca0*/  LOP3.LUT R20, R21, 0x80000000, RZ, 0x3c, !PT ;  /* 0x8000000015147812 */ /* 0x000fe200078e3cff */
[----:B------:R-:W-:-:S04]  /*12cb0*/  IMAD.MOV.U32 R21, RZ, RZ, 0x43300000 ;  /* 0x43300000ff157424 */ /* 0x000fc800078e00ff */
        /* <DEDUP_REMOVED lines=28> */
[----:B0-----:R0:W1:-:S06]  /*12e80*/  DADD R14, R22, R2 ;  /* 0x00000000160e7229 */ /* 0x00104c0000000002 */
.L_x_2817:
[----:B------:R-:W-:Y:S05]  /*12e90*/  BSYNC B1 ;  /* 0x0000000000017941 */ /* 0x000fea0003800000 */
.L_x_2816:
[----:B------:R-:W-:Y:S01]  /*12ea0*/  BSSY B5, `(.L_x_2818) ;  /* 0x0000090000057945 */ /* 0x000fe20003800000 */
[----:B------:R-:W-:Y:S05]  /*12eb0*/  @P3 BRA `(.L_x_2819) ;  /* 0x000008d000003947 */ /* 0x000fea0003800000 */
[----:B------:R-:W-:Y:S01]  /*12ec0*/  BSSY B7, `(.L_x_2820) ;  /* 0x0000005000077945 */ /* 0x000fe20003800000 */
[----:B------:R-:W-:Y:S01]  /*12ed0*/  MOV R16, R12 ;  /* 0x0000000c00107202 */ /* 0x000fe20000000f00 */
[----:B------:R-:W-:Y:S01]  /*12ee0*/  IMAD.MOV.U32 R17, RZ, RZ, R13 ;  /* 0x000000ffff117224 */ /* 0x000fe200078e000d */
[----:B0-----:R-:W-:Y:S02]  /*12ef0*/  MOV R22, 0x12f10 ;  /* 0x00012f1000167802 */ /* 0x001fe40000000f00 */
[----:B-1----:R-:W-:Y:S05]  /*12f00*/  CALL.REL.NOINC `($_ZN2at6native18elementwise_kernelILi128ELi4EZNS0_15gpu_kernel_implIN48_GLOBAL__N__08322988_15_IGammaKernel_cu_cb51a28d10CalcIgammaIdEEEEvRNS_18TensorIteratorBaseERKT_EUliE_EEviT1_$__internal_lgamma_pos) ;  /* 0x000416f000007944 */ /* 0x002fea0003c00000 */
[----:B------:R-:W-:Y:S05]  /*12f10*/  BSYNC B7 ;  /* 0x0000000000077941 */ /* 0x000fea0003800000 */
.L_x_2820:
[----:B------:R-:W-:Y:S01]  /*12f20*/  ISETP.GT.AND P0, PT, R9, -0x1, PT ;  /* 0xffffffff0900780c */ /* 0x000fe20003f04270 */
[----:B01----:R-:W-:Y:S01]  /*12f30*/  IMAD.MOV.U32 R2, RZ, RZ, R16 ;  /* 0x000000ffff027224 */ /* 0x003fe200078e0010 */
[----:B------:R-:W-:-:S11]  /*12f40*/  MOV R3, R17 ;  /* 0x0000001100037202 */ /* 0x000fd60000000f00 */
[----:B------:R-:W-:Y:S05]  /*12f50*/  @P0 BRA `(.L_x_2821) ;  /* 0x0000084000000947 */ /* 0x000fea0003800000 */
[----:B------:R-:W0:Y:S02]  /*12f60*/  FRND.F64.TRUNC R2, R12 ;  /* 0x0000000c00027313 */ /* 0x000e24000030d800 */
[----:B0-----:R0:W1:Y:S02]  /*12f70*/  DSETP.NEU.AND P0, PT, R12, R2, PT ;  /* 0x000000020c00722a */ /* 0x0010640003f0d000 */
[----:B0-----:R-:W-:Y:S02]  /*12f80*/  IMAD.MOV.U32 R2, RZ, RZ, 0x0 ;  /* 0x00000000ff027424 */ /* 0x001fe400078e00ff */
[----:B------:R-:W-:-:S10]  /*12f90*/  IMAD.MOV.U32 R3, RZ, RZ, 0x7ff00000 ;  /* 0x7ff00000ff037424 */ /* 0x000fd400078e00ff */
[----:B-1----:R-:W-:Y:S05]  /*12fa0*/  @!P0 BRA `(.L_x_2821) ;  /* 0x000007f000008947 */ /* 0x002fea0003800000 */
[----:B------:R-:W-:Y:S01]  /*12fb0*/  ISETP.GE.AND P4, PT, R13, 0x3c000000, PT ;  /* 0x3c0000000d00780c */ /* 0x000fe20003f86270 */
[----:B------:R-:W-:Y:S01]  /*12fc0*/  BSSY B3, `(.L_x_2822) ;  /* 0x000003b000037945 */ /* 0x000fe20003800000 */
[----:B------:R-:W-:-:S11]  /*12fd0*/  MOV R0, R13 ;  /* 0x0000000d00007202 */ /* 0x000fd60000000f00 */
[----:B------:R-:W-:Y:S05]  /*12fe0*/  @!P4 BRA `(.L_x_2823) ;  /* 0x000003800000c947 */ /* 0x000fea0003800000 */
[----:B------:R-:W-:Y:S01]  /*12ff0*/  IADD3 R3, R0, 0x100000, RZ ;  /* 0x0010000000037810 */ /* 0x000fe20007ffe0ff */
[----:B------:R-:W-:Y:S01]  /*13000*/  IMAD.MOV.U32 R2, RZ, RZ, R12 ;  /* 0x000000ffff027224 */ /* 0x000fe200078e000c */
[----:B------:R-:W-:Y:S01]  /*13010*/  MOV R23, 0x8 ;  /* 0x0000000800177802 */ /* 0x000fe20000000f00 */
[----:B------:R-:W-:Y:S02]  /*13020*/  ULDC.64 UR4, c[0x0][0x118] ;  /* 0x0000460000047ab9 */ /* 0x000fe40000000a00 */
[----:B------:R-:W0:Y:S02]  /*13030*/  F2I.S64.F64 R34, R2 ;  /* 0x0000000200227311 */ /* 0x000e240000301900 */
[----:B0-----:R-:W-:-:S05]  /*13040*/  IMAD.SHL.U32 R0, R34, 0x8, RZ ;  /* 0x0000000822007824 */ /* 0x001fca00078e00ff */
[----:B------:R-:W-:-:S05]  /*13050*/  LOP3.LUT R0, R0, 0x8, RZ, 0xc0, !PT ;  /* 0x0000000800007812 */ /* 0x000fca00078ec0ff */
[----:B------:R-:W-:-:S05]  /*13060*/  IMAD.WIDE.U32 R22, R0, R23, c[0x4][0x118] ;  /* 0x0100460000167625 */ /* 0x000fca00078e0017 */
[----:B------:R-:W2:Y:S04]  /*13070*/  LDG.E.128.CONSTANT R24, [R22.64] ;  /* 0x0000000416187981 */ /* 0x000ea8000c1e9d00 */
[----:B------:R-:W3:Y:S04]  /*13080*/  LDG.E.128.CONSTANT R28, [R22.64+0x10] ;  /* 0x00001004161c7981 */ /* 0x000ee8000c1e9d00 */
[----:B------:R-:W4:Y:S01]  /*13090*/  LDG.E.128.CONSTANT R4, [R22.64+0x20] ;  /* 0x0000200416047981 */ /* 0x000f22000c1e9d00 */
[----:B------:R0:W1:Y:S01]  /*130a0*/  FRND.F64 R18, R2 ;  /* 0x0000000200127313 */ /* 0x0000620000301800 */
[----:B------:R-:W-:Y:S01]  /*130b0*/  IMAD.MOV.U32 R0, RZ, RZ, 0x3de5db65 ;  /* 0x3de5db65ff007424 */ /* 0x000fe200078e00ff */
[C---:B------:R-:W-:Y:S01]  /*130c0*/  LOP3.LUT P0, RZ, R34.reuse, 0x1, RZ, 0xc0, !PT ;  /* 0x0000000122ff7812 */ /* 0x040fe2000780c0ff */
[----:B------:R-:W-:Y:S01]  /*130d0*/  BSSY B4, `(.L_x_2824) ;  /* 0x0000026000047945 */ /* 0x000fe20003800000 */
[----:B------:R-:W-:-:S02]  /*130e0*/  LOP3.LUT P1, RZ, R34, 0x2, RZ, 0xc0, !PT ;  /* 0x0000000222ff7812 */ /* 0x000fc4000782c0ff */
[----:B0-----:R-:W-:Y:S01]  /*130f0*/  MOV R2, 0x1 ;  /* 0x0000000100027802 */ /* 0x001fe20000000f00 */
[----:B-1----:R-:W0:-:S06]  /*13100*/  DFMA R18, -R18, 0.5, R12 ;  /* 0x3fe000001212782b */ /* 0x002e0c000000010c */
[----:B0-----:R-:W0:-:S06]  /*13110*/  DMUL R20, R18, c[0x2][0x118] ;  /* 0x0080460012147a28 */ /* 0x001e0c0000000000 */
[----:B0-----:R0:W1:Y:S02]  /*13120*/  DFMA R20, R18, c[0x2][0x120], R20 ;  /* 0x0080480012147a2b */ /* 0x0010640000000014 */
[----:B0-----:R-:W-:Y:S01]  /*13130*/  IMAD.MOV.U32 R18, RZ, RZ, 0x79785eba ;  /* 0x79785ebaff127424 */ /* 0x001fe200078e00ff */
[----:B------:R-:W-:-:S03]  /*13140*/  FSEL R19, R0, -0.082518599927425384521, !P0 ;  /* 0xbda8ff8300137808 */ /* 0x000fc60004000000 */
[----:B-1----:R-:W2:Y:S01]  /*13150*/  DMUL R32, R20, R20 ;  /* 0x0000001414207228 */ /* 0x002ea20000000000 */
[----:B------:R-:W-:-:S06]  /*13160*/  FSEL R18, -R18, 4.2945490664224492434e-19, !P0 ;  /* 0x20fd816412127808 */ /* 0x000fcc0004000100 */
[----:B--2---:R-:W0:-:S06]  /*13170*/  DFMA R24, R32, R18, R24 ;  /* 0x000000122018722b */ /* 0x004e0c0000000018 */
[----:B0-----:R-:W3:-:S06]  /*13180*/  DFMA R24, R32, R24, R26 ;  /* 0x000000182018722b */ /* 0x001ecc000000001a */
[----:B---3--:R-:W0:-:S06]  /*13190*/  DFMA R24, R32, R24, R28 ;  /* 0x000000182018722b */ /* 0x008e0c000000001c */
[----:B0-----:R-:W4:-:S06]  /*131a0*/  DFMA R24, R32, R24, R30 ;  /* 0x000000182018722b */ /* 0x001f0c000000001e */
[----:B----4-:R-:W0:-:S06]  /*131b0*/  DFMA R4, R32, R24, R4 ;  /* 0x000000182004722b */ /* 0x010e0c0000000004 */
[----:B0-----:R-:W0:-:S06]  /*131c0*/  DFMA R4, R32, R4, R6 ;  /* 0x000000042004722b */ /* 0x001e0c0000000006 */
[----:B0-----:R-:W-:-:S04]  /*131d0*/  DFMA R20, R20, R4, R20 ;  /* 0x000000041414722b */ /* 0x001fc80000000014 */
[----:B------:R-:W0:-:S06]  /*131e0*/  @P0 DFMA R20, R32, R4, 1 ;  /* 0x3ff000002014042b */ /* 0x000e0c0000000004 */
[----:B0-----:R-:W0:-:S06]  /*131f0*/  @P1 DFMA R20, R20, -1, RZ ;  /* 0xbff000001414182b */ /* 0x001e0c00000000ff */
[----:B0-----:R-:W0:-:S06]  /*13200*/  DMUL R12, R12, |R20| ;  /* 0x400000140c0c7228 */ /* 0x001e0c0000000000 */
        /* <DEDUP_REMOVED lines=14> */
[----:B------:R-:W-:Y:S01]  /*132f0*/  IMAD.MOV.U32 R3, RZ, RZ, R13 ;  /* 0x000000ffff037224 */ /* 0x000fe200078e000d */
[----:B------:R-:W-:Y:S01]  /*13300*/  MOV R0, 0x13330 ;  /* 0x0001333000007802 */ /* 0x000fe20000000f00 */
[----:B------:R-:W-:Y:S02]  /*13310*/  IMAD.MOV.U32 R5, RZ, RZ, 0x400921fb ;  /* 0x400921fbff057424 */ /* 0x000fe400078e00ff */
[----:B------:R-:W-:Y:S05]  /*13320*/  CALL.REL.NOINC `($__internal_13_$__cuda_sm20_div_rn_f64_full) ;  /* 0x0004014000007944 */ /* 0x000fea0003c00000 */
.L_x_2825:
[----:B------:R-:W-:Y:S05]  /*13330*/  BSYNC B4 ;  /* 0x0000000000047941 */ /* 0x000fea0003800000 */
.L_x_2824:
[--C-:B------:R-:W-:Y:S01]  /*13340*/  IMAD.MOV.U32 R0, RZ, RZ, R3.reuse ;  /* 0x000000ffff007224 */ /* 0x100fe200078e0003 */
[----:B------:R-:W-:Y:S01]  /*13350*/  MOV R12, R2 ;  /* 0x00000002000c7202 */ /* 0x000fe20000000f00 */
[----:B------:R-:W-:Y:S02]  /*13360*/  IMAD.MOV.U32 R13, RZ, RZ, R3 ;  /* 0x000000ffff0d7224 */ /* 0x000fe400078e0003 */
.L_x_2823:
[----:B------:R-:W-:Y:S05]  /*13370*/  BSYNC B3 ;  /* 0x0000000000037941 */ /* 0x000fea0003800000 */
.L_x_2822:
[----:B------:R-:W-:Y:S01]  /*13380*/  ISETP.GT.AND P0, PT, R0, 0xfffff, PT ;  /* 0x000fffff0000780c */ /* 0x000fe20003f04270 */
[----:B------:R-:W-:Y:S01]  /*13390*/  IMAD.MOV.U32 R4, RZ, RZ, R12 ;  /* 0x000000ffff047224 */ /* 0x000fe200078e000c */
[----:B------:R-:W-:Y:S01]  /*133a0*/  BSSY B1, `(.L_x_2826) ;  /* 0x0000039000017945 */ /* 0x000fe20003800000 */
[----:B------:R-:W-:-:S10]  /*133b0*/  MOV R23, 0xfffffc01 ;  /* 0xfffffc0100177802 */ /* 0x000fd40000000f00 */
[----:B------:R-:W0:Y:S01]  /*133c0*/  @!P0 DMUL R12, R12, 1.80143985094819840000e+16 ;  /* 0x435000000c0c8828 */ /* 0x000e220000000000 */
[----:B------:R-:W-:-:S09]  /*133d0*/  @!P0 IMAD.MOV.U32 R23, RZ, RZ, -0x435 ;  /* 0xfffffbcbff178424 */ /* 0x000fd200078e00ff */
[----:B0-----:R-:W-:Y:S01]  /*133e0*/  @!P0 MOV R0, R13 ;  /* 0x0000000d00008202 */ /* 0x001fe20000000f00 */
[----:B------:R-:W-:-:S03]  /*133f0*/  @!P0 IMAD.MOV.U32 R4, RZ, RZ, R12 ;  /* 0x000000ffff048224 */ /* 0x000fc600078e000c */
[----:B------:R-:W-:-:S04]  /*13400*/  IADD3 R2, R0, -0x1, RZ ;  /* 0xffffffff00027810 */ /* 0x000fc80007ffe0ff */
[----:B------:R-:W-:-:S13]  /*13410*/  ISETP.GE.U32.AND P1, PT, R2, 0x7fefffff, PT ;  /* 0x7fefffff0200780c */ /* 0x000fda0003f26070 */
[----:B------:R-:W-:Y:S01]  /*13420*/  @P1 IMAD.MOV.U32 R2, RZ, RZ, 0x0 ;  /* 0x00000000ff021424 */ /* 0x000fe200078e00ff */
[----:B------:R-:W-:Y:S01]  /*13430*/  @P1 FSETP.NEU.FTZ.AND P2, PT, R13, RZ, PT ;  /* 0x000000ff0d00120b */ /* 0x000fe20003f5d000 */
[----:B------:R-:W-:-:S06]  /*13440*/  @P1 IMAD.MOV.U32 R3, RZ, RZ, 0x7ff00000 ;  /* 0x7ff00000ff031424 */ /* 0x000fcc00078e00ff */
[----:B------:R-:W0:-:S10]  /*13450*/  @P1 DFMA R2, R12, R2, +INF ;  /* 0x7ff000000c02142b */ /* 0x000e140000000002 */
[----:B0-----:R-:W-:Y:S02]  /*13460*/  @P1 FSEL R2, R2, RZ, P2 ;  /* 0x000000ff02021208 */ /* 0x001fe40001000000 */
[----:B------:R-:W-:Y:S01]  /*13470*/  @P1 FSEL R3, R3, -QNAN , P2 ;  /* 0xfff0000003031808 */ /* 0x000fe20001000000 */
[----:B------:R-:W-:Y:S05]  /*13480*/  @P1 BRA `(.L_x_2827) ;  /* 0x000002a000001947 */ /* 0x000fea0003800000 */
[----:B------:R-:W-:Y:S01]  /*13490*/  LOP3.LUT R2, R0, 0x800fffff, RZ, 0xc0, !PT ;  /* 0x800fffff00027812 */ /* 0x000fe200078ec0ff */
[----:B------:R-:W-:Y:S01]  /*134a0*/  IMAD.MOV.U32 R6, RZ, RZ, RZ ;  /* 0x000000ffff067224 */ /* 0x000fe200078e00ff */
[----:B------:R-:W-:Y:S01]  /*134b0*/  MOV R20, 0x3ae80f1e ;  /* 0x3ae80f1e00147802 */ /* 0x000fe20000000f00 */
[----:B------:R-:W-:Y:S01]  /*134c0*/  IMAD.MOV.U32 R21, RZ, RZ, 0x3eb1380b ;  /* 0x3eb1380bff157424 */ /* 0x000fe200078e00ff */
[----:B------:R-:W-:Y:S02]  /*134d0*/  LOP3.LUT R3, R2, 0x3ff00000, RZ, 0xfc, !PT ;  /* 0x3ff0000002037812 */ /* 0x000fe400078efcff */
[----:B------:R-:W-:Y:S02]  /*134e0*/  MOV R2, R4 ;  /* 0x0000000400027202 */ /* 0x000fe40000000f00 */
[----:B------:R-:W-:-:S02]  /*134f0*/  ISETP.GE.AND P0, PT, R3, 0x3ff6a09f, PT ;  /* 0x3ff6a09f0300780c */ /* 0x000fc40003f06270 */
        /* <DEDUP_REMOVED lines=35> */
.L_x_2827:
[----:B------:R-:W-:Y:S05]  /*13730*/  BSYNC B1 ;  /* 0x0000000000017941 */ /* 0x000fea0003800000 */
.L_x_2826:
[----:B-1----:R-:W-:-:S04]  /*13740*/  DADD R16, -R16, R2 ;  /* 0x0000000010107229 */ /* 0x002fc80000000102 */
[----:B------:R-:W1:-:S10]  /*13750*/  DADD R2, -RZ, -R2 ;  /* 0x00000000ff027229 */ /* 0x000e540000000902 */
[----:B-1----:R-:W-:Y:S02]  /*13760*/  FSEL R2, R2, R16, !P4 ;  /* 0x0000001002027208 */ /* 0x002fe40006000000 */
[----:B------:R-:W-:Y:S01]  /*13770*/  FSEL R3, R3, R17, !P4 ;  /* 0x0000001103037208 */ /* 0x000fe20006000000 */
[----:B------:R-:W-:Y:S05]  /*13780*/  BRA `(.L_x_2821) ;  /* 0x0000001000007947 */ /* 0x000fea0003800000 */
.L_x_2819:
[----:B0-----:R0:W2:-:S06]  /*13790*/  DADD R2, R8, R8 ;  /* 0x0000000008027229 */ /* 0x00108c0000000008 */
.L_x_2821:
[----:B------:R-:W-:Y:S05]  /*137a0*/  BSYNC B5 ;  /* 0x0000000000057941 */ /* 0x000fea0003800000 */
.L_x_2818:
[----:B-1----:R-:W1:Y:S01]  /*137b0*/  DFMA R14, R8, R14, -R10 ;  /* 0x0000000e080e722b */ /* 0x002e62000000080a */
[----:B------:R-:W-:-:S05]  /*137c0*/  CS2R R18, SRZ ;  /* 0x0000000000127805 */ /* 0x000fca000001ff00 */
[----:B-12---:R-:W1:-:S06]  /*137d0*/  DADD R14, R14, -R2 ;  /* 0x000000000e0e7229 */ /* 0x006e4c0000000802 */
[----:B-1----:R-:W1:-:S14]  /*137e0*/  DSETP.GEU.AND P0, PT, R14, c[0x2][0x128], PT ;  /* 0x00804a000e00762a */ /* 0x002e5c0003f0e000 */
[----:B-1----:R-:W-:Y:S05]  /*137f0*/  @!P0 BRA `(.L_x_2804) ;  /* 0x0000023000008947 */ /* 0x002fea0003800000 */
[----:B------:R-:W-:Y:S01]  /*13800*/  MOV R6, 0x652b82fe ;  /* 0x652b82fe00067802 */ /* 0x000fe20000000f00 */
[----:B------:R-:W-:Y:S01]  /*13810*/  IMAD.MOV.U32 R7, RZ, RZ, 0x3ff71547 ;  /* 0x3ff71547ff077424 */ /* 0x000fe200078e00ff */
[----:B------:R-:W-:Y:S01]  /*13820*/  MOV R13, 0x3e5ade15 ;  /* 0x3e5ade15000d7802 */ /* 0x000fe20000000f00 */
[----:B------:R-:W-:Y:S01]  /*13830*/  IMAD.MOV.U32 R12, RZ, RZ, 0x69ce2bdf ;  /* 0x69ce2bdfff0c7424 */ /* 0x000fe200078e00ff */
[----:B------:R-:W-:-:S03]  /*13840*/  FSETP.GEU.FTZ.AND P0, PT, |R15|, 4.1917929649353027344, PT ;  /* 0x4086232b0f00780b */ /* 0x000fc60003f1e200 */
[----:B------:R-:W1:-:S06]  /*13850*/  DFMA R6, R14, R6, 6.75539944105574400000e+15 ;  /* 0x433800000e06742b */ /* 0x000e4c0000000006 */
[----:B-1----:R-:W1:-:S06]  /*13860*/  DADD R2, R6, -6.75539944105574400000e+15 ;  /* 0xc338000006027429 */ /* 0x002e4c0000000000 */
[----:B-1----:R-:W1:-:S06]  /*13870*/  DFMA R4, R2, c[0x2][0xc0], R14 ;  /* 0x0080300002047a2b */ /* 0x002e4c000000000e */
[----:B-1----:R-:W1:-:S06]  /*13880*/  DFMA R4, R2, c[0x2][0xc8], R4 ;  /* 0x0080320002047a2b */ /* 0x002e4c0000000004 */
[----:B-1----:R-:W1:-:S06]  /*13890*/  DFMA R2, R4, R12, c[0x2][0xd0] ;  /* 0x008034000402762b */ /* 0x002e4c000000000c */
        /* <DEDUP_REMOVED lines=8> */
[----:B-1----:R-:W1:-:S06]  /*13920*/  DFMA R2, R4, R2, 1 ;  /* 0x3ff000000402742b */ /* 0x002e4c0000000002 */
[----:B-1----:R-:W1:-:S10]  /*13930*/  DFMA R2, R4, R2, 1 ;  /* 0x3ff000000402742b */ /* 0x002e540000000002 */
[----:B-1----:R-:W-:Y:S02]  /*13940*/  IMAD R19, R6, 0x100000, R3 ;  /* 0x0010000006137824 */ /* 0x002fe400078e0203 */
        /* <DEDUP_REMOVED lines=11> */
[----:B------:R-:W-:Y:S01]  /*13a00*/  @!P0 LEA R5, R4, 0x3ff00000, 0x14 ;  /* 0x3ff0000004058811 */ /* 0x000fe200078ea0ff */
[----:B------:R-:W-:-:S06]  /*13a10*/  @!P0 IMAD.MOV.U32 R4, RZ, RZ, RZ ;  /* 0x000000ffff048224 */ /* 0x000fcc00078e00ff */
[----:B------:R1:W2:-:S06]  /*13a20*/  @!P0 DMUL R18, R2, R4 ;  /* 0x0000000402128228 */ /* 0x00028c0000000000 */
.L_x_2804:
[----:B------:R-:W-:Y:S05]  /*13a30*/  BSYNC B2 ;  /* 0x0000000000027941 */ /* 0x000fea0003800000 */
.L_x_2778:
[----:B-12---:R-:W1:Y:S01]  /*13a40*/  DSETP.NEU.AND P0, PT, R18, RZ, PT ;  /* 0x000000ff1200722a */ /* 0x006e620003f0d000 */
[----:B------:R-:W-:-:S13]  /*13a50*/  CS2R R80, SRZ ;  /* 0x0000000000507805 */ /* 0x000fda000001ff00 */
[----:B-1----:R-:W-:Y:S05]  /*13a60*/  @!P0 BRA `(.L_x_2765) ;  /* 0x0001631000008947 */ /* 0x002fea0003800000 */
[----:B------:R-:W-:Y:S01]  /*13a70*/  BSSY B2, `(.L_x_2828) ;  /* 0x0000026000027945 */ /* 0x000fe20003800000 */
[----:B------:R-:W-:Y:S01]  /*13a80*/  MOV R20, RZ ;  /* 0x000000ff00147202 */ /* 0x000fe20000000f00 */
[----:B0-----:R-:W-:Y:S01]  /*13a90*/  IMAD.MOV.U32 R16, RZ, RZ, 0x0 ;  /* 0x00000000ff107424 */ /* 0x001fe200078e00ff */
[----:B------:R-:W-:Y:S01]  /*13aa0*/  MOV R12, R8 ;  /* 0x00000008000c7202 */ /* 0x000fe20000000f00 */
[----:B------:R-:W-:Y:S01]  /*13ab0*/  IMAD.MOV.U32 R17, RZ, RZ, 0x3ff00000 ;  /* 0x3ff00000ff117424 */ /* 0x000fe200078e00ff */
[----:B------:R-:W-:Y:S01]  /*13ac0*/  MOV R15, 0x3ff00000 ;  /* 0x3ff00000000f7802 */ /* 0x000fe20000000f00 */
[----:B------:R-:W-:Y:S02]  /*13ad0*/  IMAD.MOV.U32 R13, RZ, RZ, R9 ;  /* 0x000000ffff0d7224 */ /* 0x000fe400078e0009 */
[----:B------:R-:W-:-:S04]  /*13ae0*/  IMAD.MOV.U32 R14, RZ, RZ, 0x0 ;  /* 0x00000000ff0e7424 */ /* 0x000fc800078e00ff */
.L_x_2831:
        /* <DEDUP_REMOVED lines=22> */
.L_x_2830:
[----:B------:R-:W-:Y:S05]  /*13c50*/  BSYNC B3 ;  /* 0x0000000000037941 */ /* 0x000fea0003800000 */
.L_x_2829:
[----:B------:R-:W0:Y:S01]  /*13c60*/  DMUL R16, R2, R16 ;  /* 0x0000001002107228 */ /* 0x000e220000000000 */
[----:B------:R-:W-:-:S04]  /*13c70*/  IADD3 R20, R20, 0x1, RZ ;  /* 0x0000000114147810 */ /* 0x000fc80007ffe0ff */
[----:B------:R-:W-:Y:S01]  /*13c80*/  ISETP.GE.U32.AND P0, PT, R20, 0x7d0, PT ;  /* 0x000007d01400780c */ /* 0x000fe20003f06070 */
[----:B0-----:R-:W0:-:S06]  /*13c90*/  DADD R14, R16, R14 ;  /* 0x00000000100e7229 */ /* 0x001e0c000000000e */
[----:B0-----:R-:W0:-:S06]  /*13ca0*/  DMUL R2, R14, 1.1102230246251565404e-16 ;  /* 0x3ca000000e027828 */ /* 0x001e0c0000000000 */
[----:B0-----:R-:W0:-:S14]  /*13cb0*/  DSETP.GTU.AND P1, PT, R16, R2, PT ;  /* 0x000000021000722a */ /* 0x001e1c0003f2c000 */
[----:B0-----:R-:W-:Y:S05]  /*13cc0*/  @!P0 BRA P1, `(.L_x_2831) ;  /* 0xfffffe2000008947 */ /* 0x001fea000083ffff */
[----:B------:R-:W-:Y:S05]  /*13cd0*/  BSYNC B2 ;  /* 0x0000000000027941 */ /* 0x000fea0003800000 */
.L_x_2828:
[----:B------:R-:W0:Y:S01]  /*13ce0*/  MUFU.RCP64H R3, R9 ;  /* 0x0000000900037308 */ /* 0x000e220000001800 */
[----:B------:R-:W-:Y:S01]  /*13cf0*/  MOV R2, 0x1 ;  /* 0x0000000100027802 */ /* 0x000fe20000000f00 */
[----:B------:R-:W1:Y:S01]  /*13d00*/  DMUL R14, R14, R18 ;  /* 0x000000120e0e7228 */ /* 0x000e620000000000 */
[----:B------:R-:W-:Y:S09]  /*13d10*/  BSSY B2, `(.L_x_2832) ;  /* 0x0000013000027945 */ /* 0x000ff20003800000 */
[----:B-1----:R-:W-:Y:S01]  /*13d20*/  FSETP.GEU.AND P1, PT, |R15|, 6.5827683646048100446e-37, PT ;  /* 0x036000000f00780b */ /* 0x002fe20003f2e200 */
        /* <DEDUP_REMOVED lines=17> */
.L_x_2833:
[----:B------:R-:W-:Y:S05]  /*13e40*/  BSYNC B2 ;  /* 0x0000000000027941 */ /* 0x000fea0003800000 */
.L_x_2832:
[----:B------:R-:W-:Y:S01]  /*13e50*/  IMAD.MOV.U32 R80, RZ, RZ, R2 ;  /* 0x000000ffff507224 */ /* 0x000fe200078e0002 */
[----:B------:R-:W-:Y:S01]  /*13e60*/  MOV R81, R3 ;  /* 0x0000000300517202 */ /* 0x000fe20000000f00 */
[----:B------:R-:W-:Y:S05]  /*13e70*/  BRA `(.L_x_2765) ;  /* 0x00015f0000007947 */ /* 0x000fea0003800000 */
.L_x_2777:
[----:B------:R-:W-:Y:S01]  /*13e80*/  IMAD.MOV.U32 R2, RZ, RZ, R10 ;  /* 0x000000ffff027224 */ /* 0x000fe200078e000a */
[----:B------:R-:W-:Y:S01]  /*13e90*/  MOV R19, R9 ;  /* 0x0000000900137202 */ /* 0x000fe20000000f00 */
[----:B------:R-:W-:Y:S01]  /*13ea0*/  IMAD.MOV.U32 R3, RZ, RZ, R11 ;  /* 0x000000ffff037224 */ /* 0x000fe200078e000b */
[----:B------:R-:W-:Y:S01]  /*13eb0*/  MOV R84, 0x13ee0 ;  /* 0x00013ee000547802 */ /* 0x000fe20000000f00 */
[----:B------:R-:W-:-:S02]  /*13ec0*/  IMAD.MOV.U32 R18, RZ, RZ, R8 ;  /* 0x000000ffff127224 */ /* 0x000fc400078e0008 */
[----:B------:R-:W-:Y:S05]  /*13ed0*/  CALL.REL.NOINC `($_ZN2at6native18elementwise_kernelILi128ELi4EZNS0_15gpu_kernel_implIN48_GLOBAL__N__08322988_15_IGammaKernel_cu_cb51a28d10CalcIgammaIdEEEEvRNS_18TensorIteratorBaseERKT_EUliE_EEviT1_$_ZN46_INTERNAL_08322988_15_IGammaKernel_cu_cb51a28d48_GLOBAL__N__08322988_15_IGammaKernel_cu_cb51a28d12calc_igammacIdEET_S2_S2_) ;  /* 0x00015f0000007944 */ /* 0x000fea0003c00000 */
[----:B------:R-:W-:Y:S01]  /*13ee0*/  IMAD.MOV.U32 R80, RZ, RZ, R4 ;  /* 0x000000ffff507224 */ /* 0x000fe200078e0004 */
[----:B------:R-:W-:-:S06]  /*13ef0*/  MOV R81, R5 ;  /* 0x0000000500517202 */ /* 0x000fcc0000000f00 */
[----:B------:R-:W0:Y:S01]  /*13f00*/  DADD R80, -R80, 1 ;  /* 0x3ff0000050507429 */ /* 0x000e220000000100 */
[----:B------:R-:W-:Y:S05]  /*13f10*/  BRA `(.L_x_2765) ;  /* 0x00015e6000007947 */ /* 0x000fea0003800000 */
.L_x_2776:
[----:B------:R-:W-:Y:S01]  /*13f20*/  IMAD.MOV.U32 R2, RZ, RZ, 0x55555555 ;  /* 0x55555555ff027424 */ /* 0x000fe200078e00ff */
[----:B------:R-:W-:Y:S01]  /*13f30*/  MOV R4, 0x55555555 ;  /* 0x5555555500047802 */ /* 0x000fe20000000f00 */
[----:B------:R-:W-:Y:S01]  /*13f40*/  IMAD.MOV.U32 R3, RZ, RZ, -0x402aaaab ;  /* 0xbfd55555ff037424 */ /* 0x000fe200078e00ff */
[----:B------:R-:W-:Y:S01]  /*13f50*/  MOV R7, 0xbf8e573a ;  /* 0xbf8e573a00077802 */ /* 0x000fe20000000f00 */
[----:B------:R-:W-:Y:S01]  /*13f60*/  IMAD.MOV.U32 R5, RZ, RZ, 0x3fb55555 ;  /* 0x3fb55555ff057424 */ /* 0x000fe200078e00ff */
[----:B------:R-:W-:Y:S01]  /*13f70*/  MOV R14, 0xa556c734 ;  /* 0xa556c734000e7802 */ /* 0x000fe20000000f00 */
[----:B------:R-:W-:Y:S01]  /*13f80*/  IMAD.MOV.U32 R6, RZ, RZ, -0x36fe1a8c ;  /* 0xc901e574ff067424 */ /* 0x000fe200078e00ff */
[----:B------:R0:W-:Y:S01]  /*13f90*/  STL.64 [R1], R2 ;  /* 0x0000000201007387 */ /* 0x0001e20000100a00 */
[----:B------:R-:W-:Y:S01]  /*13fa0*/  IMAD.MOV.U32 R12, RZ, RZ, -0x425ed098 ;  /* 0xbda12f68ff0c7424 */ /* 0x000fe200078e00ff */
[----:B------:R-:W-:Y:S01]  /*13fb0*/  MOV R19, 0xbf276e06 ;  /* 0xbf276e0600137802 */ /* 0x000fe20000000f00 */
[----:B------:R-:W-:Y:S01]  /*13fc0*/  IMAD.MOV.U32 R13, RZ, RZ, 0x3f52f684 ;  /* 0x3f52f684ff0d7424 */ /* 0x000fe200078e00ff */
[----:B------:R-:W-:Y:S01]  /*13fd0*/  MOV R22, 0x652afc2 ;  /* 0x0652afc200167802 */ /* 0x000fe20000000f00 */
[----:B------:R-:W-:Y:S01]  /*13fe0*/  IMAD.MOV.U32 R15, RZ, RZ, 0x3f371de3 ;  /* 0x3f371de3ff0f7424 */ /* 0x000fe200078e00ff */
[----:B------:R1:W-:Y:S01]  /*13ff0*/  STL.64 [R1+0x8], R4 ;  /* 0x0000080401007387 */ /* 0x0003e20000100a00 */
[----:B------:R-:W-:Y:S01]  /*14000*/  IMAD.MOV.U32 R18, RZ, RZ, -0x138d8c5 ;  /* 0xfec7273bff127424 */ /* 0x000fe200078e00ff */
[----:B------:R-:W-:Y:S01]  /*14010*/  MOV R25, 0x3f084637 ;  /* 0x3f08463700197802 */ /* 0x000fe20000000f00 */
[----:B------:R-:W-:Y:S01]  /*14020*/  IMAD.MOV.U32 R20, RZ, RZ, -0x6d08327d ;  /* 0x92f7cd83ff147424 */ /* 0x000fe200078e00ff */
[----:B------:R2:W-:Y:S01]  /*14030*/  STL.64 [R1+0x10], R6 ;  /* 0x0000100601007387 */ /* 0x0005e20000100a00 */
[----:B------:R-:W-:Y:S01]  /*14040*/  IMAD.MOV.U32 R21, RZ, RZ, 0x3f048c58 ;  /* 0x3f048c58ff157424 */ /* 0x000fe200078e00ff */
[----:B0-----:R-:W-:Y:S01]  /*14050*/  MOV R3, 0xbebf1b22 ;  /* 0xbebf1b2200037802 */ /* 0x001fe20000000f00 */
[----:B------:R-:W-:Y:S01]  /*14060*/  IMAD.MOV.U32 R23, RZ, RZ, -0x413daac9 ;  /* 0xbec25537ff177424 */ /* 0x000fe200078e00ff */
[----:B------:R0:W-:Y:S01]  /*14070*/  STL.64 [R1+0x18], R12 ;  /* 0x0000180c01007387 */ /* 0x0001e20000100a00 */
[----:B------:R-:W-:Y:S01]  /*14080*/  IMAD.MOV.U32 R2, RZ, RZ, -0xa6b394b ;  /* 0xf594c6b5ff027424 */ /* 0x000fe200078e00ff */
[----:B------:R-:W3:Y:S01]  /*14090*/  MUFU.RCP64H R27, R9 ;  /* 0x00000009001b7308 */ /* 0x000ee20000001800 */
[----:B------:R-:W-:Y:S01]  /*140a0*/  IMAD.MOV.U32 R24, RZ, RZ, -0x2c0a7c33 ;  /* 0xd3f583cdff187424 */ /* 0x000fe200078e00ff */
[----:B------:R4:W-:Y:S01]  /*140b0*/  STL.64 [R1+0x20], R14 ;  /* 0x0000200e01007387 */ /* 0x0009e20000100a00 */
[----:B-1----:R-:W-:Y:S01]  /*140c0*/  IMAD.MOV.U32 R4, RZ, RZ, 0x1e4b4109 ;  /* 0x1e4b4109ff047424 */ /* 0x002fe200078e00ff */
[----:B------:R-:W-:Y:S01]  /*140d0*/  FSETP.GEU.AND P1, PT, |R17|, 6.5827683646048100446e-37, PT ;  /* 0x036000001100780b */ /* 0x000fe20003f2e200 */
[----:B------:R-:W-:Y:S01]  /*140e0*/  IMAD.MOV.U32 R5, RZ, RZ, 0x3eabd6d2 ;  /* 0x3eabd6d2ff057424 */ /* 0x000fe200078e00ff */
[----:B--2---:R-:W-:Y:S01]  /*140f0*/  MOV R6, 0xa2d0465c ;  /* 0xa2d0465c00067802 */ /* 0x004fe20000000f00 */
[----:B------:R-:W-:Y:S01]  /*14100*/  IMAD.MOV.U32 R7, RZ, RZ, -0x41784a07 ;  /* 0xbe87b5f9ff077424 */ /* 0x000fe200078e00ff */
[----:B------:R1:W-:Y:S01]  /*14110*/  STL.64 [R1+0x28], R18 ;  /* 0x0000281201007387 */ /* 0x0003e20000100a00 */
[----:B------:R-:W-:Y:S01]  /*14120*/  IMAD.MOV.U32 R26, RZ, RZ, 0x1 ;  /* 0x00000001ff1a7424 */ /* 0x000fe200078e00ff */
[----:B0-----:R-:W-:Y:S01]  /*14130*/  MOV R13, 0x3e3ccf5c ;  /* 0x3e3ccf5c000d7802 */ /* 0x001fe20000000f00 */
[----:B------:R-:W-:Y:S01]  /*14140*/  IMAD.MOV.U32 R12, RZ, RZ, -0x1480f261 ;  /* 0xeb7f0d9fff0c7424 */ /* 0x000fe200078e00ff */
[----:B------:R0:W-:Y:S01]  /*14150*/  STL.64 [R1+0x30], R20 ;  /* 0x0000301401007387 */ /* 0x0001e20000100a00 */
[----:B------:R-:W-:Y:S01]  /*14160*/  IMAD.MOV.U32 R30, RZ, RZ, 0x1fd5f699 ;  /* 0x1fd5f699ff1e7424 */ /* 0x000fe200078e00ff */
[----:B------:R-:W-:Y:S01]  /*14170*/  BSSY B3, `(.L_x_2834) ;  /* 0x0000745000037945 */ /* 0x000fe20003800000 */
[----:B----4-:R-:W-:Y:S01]  /*14180*/  IMAD.MOV.U32 R14, RZ, RZ, 0x55c37c1c ;  /* 0x55c37c1cff0e7424 */ /* 0x010fe200078e00ff */
[----:B------:R2:W-:Y:S01]  /*14190*/  STL.64 [R1+0x38], R22 ;  /* 0x0000381601007387 */ /* 0x0005e20000100a00 */
[----:B------:R-:W-:Y:S01]  /*141a0*/  IMAD.MOV.U32 R15, RZ, RZ, 0x3e46097d ;  /* 0x3e46097dff0f7424 */ /* 0x000fe200078e00ff */
[----:B---3--:R-:W3:Y:S01]  /*141b0*/  DFMA R28, -R8, R26, 1 ;  /* 0x3ff00000081c742b */ /* 0x008ee2000000011a */
[----:B------:R-:W-:Y:S01]  /*141c0*/  IMAD.MOV.U32 R31, RZ, RZ, 0x3f6966e5 ;  /* 0x3f6966e5ff1f7424 */ /* 0x000fe200078e00ff */
[----:B------:R4:W-:Y:S01]  /*141d0*/  STL.64 [R1+0x40], R2 ;  /* 0x0000400201007387 */ /* 0x0009e20000100a00 */
[----:B-1----:R-:W-:Y:S01]  /*141e0*/  MOV R18, 0x7c7a2faa ;  /* 0x7c7a2faa00127802 */ /* 0x002fe20000000f00 */
[----:B------:R-:W-:-:S02]  /*141f0*/  IMAD.MOV.U32 R19, RZ, RZ, -0x41cd2de7 ;  /* 0xbe32d219ff137424 */ /* 0x000fc400078e00ff */
[----:B0-----:R-:W-:Y:S01]  /*14200*/  IMAD.MOV.U32 R20, RZ, RZ, -0x2db2a376 ;  /* 0xd24d5c8aff147424 */ /* 0x001fe200078e00ff */
[----:B------:R-:W-:Y:S01]  /*14210*/  MOV R21, 0x3e0f6e66 ;  /* 0x3e0f6e6600157802 */ /* 0x000fe20000000f00 */
[----:B------:R0:W-:Y:S01]  /*14220*/  STL.64 [R1+0x48], R4 ;  /* 0x0000480401007387 */ /* 0x0001e20000100a00 */
[----:B--2---:R-:W-:Y:S02]  /*14230*/  IMAD.MOV.U32 R22, RZ, RZ, 0x6edf2b0c ;  /* 0x6edf2b0cff167424 */ /* 0x004fe400078e00ff */
[----:B------:R-:W-:Y:S01]  /*14240*/  IMAD.MOV.U32 R23, RZ, RZ, -0x4243f265 ;  /* 0xbdbc0d9bff177424 */ /* 0x000fe200078e00ff */
[----:B------:R1:W-:Y:S01]  /*14250*/  STL.64 [R1+0x50], R6 ;  /* 0x0000500601007387 */ /* 0x0003e20000100a00 */
[----:B----4-:R-:W-:Y:S01]  /*14260*/  MOV R2, 0x87340428 ;  /* 0x8734042800027802 */ /* 0x010fe20000000f00 */
[----:B------:R-:W-:Y:S02]  /*14270*/  IMAD.MOV.U32 R3, RZ, RZ, -0x422ff8f6 ;  /* 0xbdd0070aff037424 */ /* 0x000fe400078e00ff */
[----:B------:R2:W-:Y:S01]  /*14280*/  STL.64 [R1+0x58], R12 ;  /* 0x0000580c01007387 */ /* 0x0005e20000100a00 */
[----:B0-----:R-:W-:Y:S01]  /*14290*/  IMAD.MOV.U32 R4, RZ, RZ, 0x5c463659 ;  /* 0x5c463659ff047424 */ /* 0x001fe200078e00ff */
[----:B------:R-:W-:-:S02]  /*142a0*/  MOV R5, 0x3dbac947 ;  /* 0x3dbac94700057802 */ /* 0x000fc40000000f00 */
[----:B------:R0:W-:Y:S01]  /*142b0*/  STL.64 [R1+0x60], R14 ;  /* 0x0000600e01007387 */ /* 0x0001e20000100a00 */
[----:B-1----:R-:W-:-:S03]  /*142c0*/  IMAD.MOV.U32 R6, RZ, RZ, 0x1fd754a ;  /* 0x01fd754aff067424 */ /* 0x002fc600078e00ff */
[----:B------:R1:W-:Y:S01]  /*142d0*/  STL.64 [R1+0x68], R18 ;  /* 0x0000681201007387 */ /* 0x0003e20000100a00 */
[----:B------:R-:W-:Y:S01]  /*142e0*/  IMAD.MOV.U32 R7, RZ, RZ, -0x4269e359 ;  /* 0xbd961ca7ff077424 */ /* 0x000fe200078e00ff */
[----:B--2---:R-:W-:Y:S01]  /*142f0*/  MOV R12, 0x8f5eec2 ;  /* 0x08f5eec2000c7802 */ /* 0x004fe20000000f00 */
[----:B------:R-:W-:Y:S01]  /*14300*/  IMAD.MOV.U32 R13, RZ, RZ, 0x3d3ef980 ;  /* 0x3d3ef980ff0d7424 */ /* 0x000fe200078e00ff */
[----:B------:R2:W-:Y:S01]  /*14310*/  STL.64 [R1+0x70], R20 ;  /* 0x0000701401007387 */ /* 0x0005e20000100a00 */
[----:B0-----:R-:W-:-:S03]  /*14320*/  IMAD.MOV.U32 R14, RZ, RZ, 0x59769d7d ;  /* 0x59769d7dff0e7424 */ /* 0x001fc600078e00ff */
[----:B------:R0:W-:Y:S01]  /*14330*/  STL.64 [R1+0x78], R22 ;  /* 0x0000781601007387 */ /* 0x0001e20000100a00 */
[----:B------:R-:W-:Y:S01]  /*14340*/  MOV R15, 0x3d57ba07 ;  /* 0x3d57ba07000f7802 */ /* 0x000fe20000000f00 */
[----:B-1----:R-:W-:Y:S02]  /*14350*/  IMAD.MOV.U32 R18, RZ, RZ, -0x144e6c40 ;  /* 0xebb193c0ff127424 */ /* 0x002fe400078e00ff */
[----:B------:R1:W-:Y:S01]  /*14360*/  STL.64 [R1+0x80], R2 ;  /* 0x0000800201007387 */ /* 0x0003e20000100a00 */
[----:B------:R-:W-:Y:S01]  /*14370*/  IMAD.MOV.U32 R19, RZ, RZ, -0x42bc6765 ;  /* 0xbd43989bff137424 */ /* 0x000fe200078e00ff */
[----:B--2---:R-:W-:Y:S01]  /*14380*/  MOV R20, 0xc4369a3c ;  /* 0xc4369a3c00147802 */ /* 0x004fe20000000f00 */
[----:B------:R-:W-:Y:S01]  /*14390*/  IMAD.MOV.U32 R21, RZ, RZ, 0x3d20104f ;  /* 0x3d20104fff157424 */ /* 0x000fe200078e00ff */
[----:B------:R2:W-:Y:S01]  /*143a0*/  STL.64 [R1+0x88], R4 ;  /* 0x0000880401007387 */ /* 0x0005e20000100a00 */
[----:B0-----:R-:W-:Y:S01]  /*143b0*/  IMAD.MOV.U32 R22, RZ, RZ, 0x7950ad7b ;  /* 0x7950ad7bff167424 */ /* 0x001fe200078e00ff */
[----:B------:R-:W-:-:S02]  /*143c0*/  MOV R23, 0xbcc283fe ;  /* 0xbcc283fe00177802 */ /* 0x000fc40000000f00 */
[----:B------:R0:W-:Y:S01]  /*143d0*/  STL.64 [R1+0x90], R6 ;  /* 0x0000900601007387 */ /* 0x0001e20000100a00 */
[----:B-1----:R-:W-:Y:S02]  /*143e0*/  IMAD.MOV.U32 R2, RZ, RZ, 0x4d71a27c ;  /* 0x4d71a27cff027424 */ /* 0x002fe400078e00ff */
[----:B------:R-:W-:Y:S01]  /*143f0*/  IMAD.MOV.U32 R3, RZ, RZ, -0x431e356f ;  /* 0xbce1ca91ff037424 */ /* 0x000fe200078e00ff */
[----:B------:R1:W-:Y:S01]  /*14400*/  STL.64 [R1+0x98], R12 ;  /* 0x0000980c01007387 */ /* 0x0003e20000100a00 */
[----:B--2---:R-:W-:Y:S01]  /*14410*/  MOV R4, 0xc901e574 ;  /* 0xc901e57400047802 */ /* 0x004fe20000000f00 */
[----:B------:R-:W-:Y:S02]  /*14420*/  IMAD.MOV.U32 R5, RZ, RZ, -0x40a1a8c6 ;  /* 0xbf5e573aff057424 */ /* 0x000fe400078e00ff */
[----:B------:R2:W-:Y:S01]  /*14430*/  STL.64 [R1+0xa0], R14 ;  /* 0x0000a00e01007387 */ /* 0x0005e20000100a00 */
[----:B0-----:R-:W-:Y:S01]  /*14440*/  IMAD.MOV.U32 R6, RZ, RZ, 0x1c71c71c ;  /* 0x1c71c71cff067424 */ /* 0x001fe200078e00ff */
[----:B------:R-:W-:-:S02]  /*14450*/  MOV R7, 0xbf6c71c7 ;  /* 0xbf6c71c700077802 */ /* 0x000fc40000000f00 */
[----:B------:R0:W-:Y:S01]  /*14460*/  STL.64 [R1+0xa8], R18 ;  /* 0x0000a81201007387 */ /* 0x0001e20000100a00 */
[----:B-1----:R-:W-:-:S03]  /*14470*/  IMAD.MOV.U32 R12, RZ, RZ, 0x6b015ac0 ;  /* 0x6b015ac0ff0c7424 */ /* 0x002fc600078e00ff */
[----:B------:R1:W-:Y:S01]  /*14480*/  STL.64 [R1+0xb0], R20 ;  /* 0x0000b01401007387 */ /* 0x0003e20000100a00 */
[----:B------:R-:W-:-:S03]  /*14490*/  IMAD.MOV.U32 R13, RZ, RZ, 0x3f65ac05 ;  /* 0x3f65ac05ff0d7424 */ /* 0x000fc600078e00ff */
[----:B------:R4:W-:Y:S01]  /*144a0*/  STL.64 [R1+0xb8], R22 ;  /* 0x0000b81601007387 */ /* 0x0009e20000100a00 */
[----:B--2---:R-:W-:Y:S01]  /*144b0*/  MOV R14, 0x6f09e723 ;  /* 0x6f09e723000e7802 */ /* 0x004fe20000000f00 */
[----:B------:R-:W-:Y:S02]  /*144c0*/  IMAD.MOV.U32 R15, RZ, RZ, -0x40afc6b1 ;  /* 0xbf50394fff0f7424 */ /* 0x000fe400078e00ff */
[----:B------:R2:W-:Y:S01]  /*144d0*/  STL.64 [R1+0xc0], R2 ;  /* 0x0000c00201007387 */ /* 0x0005e20000100a00 */
[----:B0-----:R-:W-:Y:S01]  /*144e0*/  IMAD.MOV.U32 R18, RZ, RZ, 0x40e53dbc ;  /* 0x40e53dbcff127424 */ /* 0x001fe200078e00ff */
[----:B------:R-:W-:Y:S01]  /*144f0*/  MOV R19, 0x3f2af834 ;  /* 0x3f2af83400137802 */ /* 0x000fe20000000f00 */
[----:B-1----:R-:W-:Y:S01]  /*14500*/  IMAD.MOV.U32 R20, RZ, RZ, 0x40e53dbc ;  /* 0x40e53dbcff147424 */ /* 0x002fe200078e00ff */
[----:B------:R0:W-:Y:S01]  /*14510*/  STL.64 [R1+0xc8], R4 ;  /* 0x0000c80401007387 */ /* 0x0001e20000100a00 */
[----:B------:R-:W-:Y:S01]  /*14520*/  IMAD.MOV.U32 R21, RZ, RZ, -0x416507cc ;  /* 0xbe9af834ff157424 */ /* 0x000fe200078e00ff */
[----:B----4-:R-:W-:Y:S01]  /*14530*/  MOV R22, 0xe89e5af0 ;  /* 0xe89e5af000167802 */ /* 0x010fe20000000f00 */
[----:B------:R-:W-:Y:S01]  /*14540*/  IMAD.MOV.U32 R23, RZ, RZ, -0x410d05b6 ;  /* 0xbef2fa4aff177424 */ /* 0x000fe200078e00ff */
[----:B------:R1:W-:Y:S01]  /*14550*/  STL.64 [R1+0xd0], R6 ;  /* 0x0000d00601007387 */ /* 0x0003e20000100a00 */
[----:B--2---:R-:W-:Y:S01]  /*14560*/  IMAD.MOV.U32 R2, RZ, RZ, -0x542947c2 ;  /* 0xabd6b83eff027424 */ /* 0x004fe200078e00ff */
[----:B------:R-:W-:-:S02]  /*14570*/  MOV R3, 0x3ee00a9c ;  /* 0x3ee00a9c00037802 */ /* 0x000fc40000000f00 */
[----:B------:R2:W-:Y:S01]  /*14580*/  STL.64 [R1+0xd8], R12 ;  /* 0x0000d80c01007387 */ /* 0x0005e20000100a00 */
[----:B0-----:R-:W-:-:S03]  /*14590*/  IMAD.MOV.U32 R4, RZ, RZ, -0x339d6346 ;  /* 0xcc629cbaff047424 */ /* 0x001fc600078e00ff */
[----:B------:R0:W-:Y:S01]  /*145a0*/  STL.64 [R1+0xe0], R14 ;  /* 0x0000e00e01007387 */ /* 0x0001e20000100a00 */
[----:B------:R-:W-:Y:S01]  /*145b0*/  IMAD.MOV.U32 R5, RZ, RZ, -0x4144f421 ;  /* 0xbebb0bdfff057424 */ /* 0x000fe200078e00ff */
[----:B-1----:R-:W-:Y:S01]  /*145c0*/  MOV R6, 0x30a8357c ;  /* 0x30a8357c00067802 */ /* 0x002fe20000000f00 */
[----:B------:R-:W-:Y:S01]  /*145d0*/  IMAD.MOV.U32 R7, RZ, RZ, 0x3e33f592 ;  /* 0x3e33f592ff077424 */ /* 0x000fe200078e00ff */
[----:B------:R1:W-:Y:S01]  /*145e0*/  STL.64 [R1+0xe8], R18 ;  /* 0x0000e81201007387 */ /* 0x0003e20000100a00 */
[----:B--2---:R-:W-:Y:S01]  /*145f0*/  IMAD.MOV.U32 R12, RZ, RZ, -0x321c07b9 ;  /* 0xcde3f847ff0c7424 */ /* 0x004fe200078e00ff */
[----:B------:R-:W-:Y:S02]  /*14600*/  MOV R13, 0x3e8280f2 ;  /* 0x3e8280f2000d7802 */ /* 0x000fe40000000f00 */
[----:B------:R2:W-:Y:S01]  /*14610*/  STL.64 [R1+0xf0], R20 ;  /* 0x0000f01401007387 */ /* 0x0005e20000100a00 */
[----:B0-----:R-:W-:-:S03]  /*14620*/  IMAD.MOV.U32 R14, RZ, RZ, 0xcba8aee ;  /* 0x0cba8aeeff0e7424 */ /* 0x001fc600078e00ff */
[----:B------:R0:W-:Y:S01]  /*14630*/  STL.64 [R1+0xf8], R22 ;  /* 0x0000f81601007387 */ /* 0x0001e20000100a00 */
[----:B------:R-:W-:-:S03]  /*14640*/  IMAD.MOV.U32 R15, RZ, RZ, -0x41911dc3 ;  /* 0xbe6ee23dff0f7424 */ /* 0x000fc600078e00ff */
[----:B------:R4:W-:Y:S01]  /*14650*/  STL.64 [R1+0x100], R2 ;  /* 0x0001000201007387 */ /* 0x0009e20000100a00 */
[----:B-1----:R-:W-:Y:S01]  /*14660*/  MOV R18, 0x30de114c ;  /* 0x30de114c00127802 */ /* 0x002fe20000000f00 */
[----:B------:R-:W-:Y:S02]  /*14670*/  IMAD.MOV.U32 R19, RZ, RZ, 0x3e49aa7a ;  /* 0x3e49aa7aff137424 */ /* 0x000fe400078e00ff */
[----:B--2---:R-:W-:Y:S01]  /*14680*/  IMAD.MOV.U32 R20, RZ, RZ, -0x35c5c885 ;  /* 0xca3a377bff147424 */ /* 0x004fe200078e00ff */
[----:B------:R-:W-:Y:S01]  /*14690*/  MOV R21, 0xbdb349fb ;  /* 0xbdb349fb00157802 */ /* 0x000fe20000000f00 */
[----:B------:R1:W-:Y:S01]  /*146a0*/  STL.64 [R1+0x108], R4 ;  /* 0x0001080401007387 */ /* 0x0003e20000100a00 */
[----:B0-----:R-:W-:Y:S02]  /*146b0*/  IMAD.MOV.U32 R22, RZ, RZ, -0x3008c2a8 ;  /* 0xcff73d58ff167424 */ /* 0x001fe400078e00ff */
[----:B------:R-:W-:Y:S01]  /*146c0*/  IMAD.MOV.U32 R23, RZ, RZ, -0x41eea9b2 ;  /* 0xbe11564eff177424 */ /* 0x000fe200078e00ff */
[----:B------:R0:W-:Y:S01]  /*146d0*/  STL.64 [R1+0x110], R6 ;  /* 0x0001100601007387 */ /* 0x0001e20000100a00 */
[----:B----4-:R-:W-:Y:S01]  /*146e0*/  MOV R2, 0x4bf3c34e ;  /* 0x4bf3c34e00027802 */ /* 0x010fe20000000f00 */
[----:B------:R-:W-:-:S02]  /*146f0*/  IMAD.MOV.U32 R3, RZ, RZ, 0x3dfc9b43 ;  /* 0x3dfc9b43ff037424 */ /* 0x000fc400078e00ff */
[----:B------:R2:W-:Y:S01]  /*14700*/  STL.64 [R1+0x118], R12 ;  /* 0x0001180c01007387 */ /* 0x0005e20000100a00 */
[----:B-1----:R-:W-:Y:S01]  /*14710*/  IMAD.MOV.U32 R4, RZ, RZ, 0x56f8ce45 ;  /* 0x56f8ce45ff047424 */ /* 0x002fe200078e00ff */
[----:B------:R-:W-:Y:S02]  /*14720*/  MOV R5, 0xbdd78a50 ;  /* 0xbdd78a5000057802 */ /* 0x000fe40000000f00 */
[----:B------:R1:W-:Y:S01]  /*14730*/  STL.64 [R1+0x120], R14 ;  /* 0x0001200e01007387 */ /* 0x0003e20000100a00 */
[----:B0-----:R-:W-:-:S03]  /*14740*/  IMAD.MOV.U32 R6, RZ, RZ, -0x5b992462 ;  /* 0xa466db9eff067424 */ /* 0x001fc600078e00ff */
[----:B------:R0:W-:Y:S01]  /*14750*/  STL.64 [R1+0x128], R18 ;  /* 0x0001281201007387 */ /* 0x0001e20000100a00 */
[----:B------:R-:W-:Y:S01]  /*14760*/  IMAD.MOV.U32 R7, RZ, RZ, 0x3d3113e3 ;  /* 0x3d3113e3ff077424 */ /* 0x000fe200078e00ff */
[----:B--2---:R-:W-:Y:S01]  /*14770*/  MOV R12, 0xc5540ea2 ;  /* 0xc5540ea2000c7802 */ /* 0x004fe20000000f00 */
[----:B------:R-:W-:Y:S01]  /*14780*/  IMAD.MOV.U32 R13, RZ, RZ, 0x3d9f8041 ;  /* 0x3d9f8041ff0d7424 */ /* 0x000fe200078e00ff */
[----:B------:R2:W-:Y:S01]  /*14790*/  STL.64 [R1+0x130], R20 ;  /* 0x0001301401007387 */ /* 0x0005e20000100a00 */
[----:B-1----:R-:W-:-:S03]  /*147a0*/  IMAD.MOV.U32 R14, RZ, RZ, -0x54b9f75 ;  /* 0xfab4608bff0e7424 */ /* 0x002fc600078e00ff */
[----:B------:R1:W-:Y:S01]  /*147b0*/  STL.64 [R1+0x138], R22 ;  /* 0x0001381601007387 */ /* 0x0003e20000100a00 */
[----:B------:R-:W-:Y:S01]  /*147c0*/  MOV R15, 0xbd89ccf2 ;  /* 0xbd89ccf2000f7802 */ /* 0x000fe20000000f00 */
[----:B0-----:R-:W-:Y:S02]  /*147d0*/  IMAD.MOV.U32 R18, RZ, RZ, 0xa10cd82 ;  /* 0x0a10cd82ff127424 */ /* 0x001fe400078e00ff */
[----:B------:R0:W-:Y:S01]  /*147e0*/  STL.64 [R1+0x140], R2 ;  /* 0x0001400201007387 */ /* 0x0001e20000100a00 */
[----:B------:R-:W-:Y:S01]  /*147f0*/  IMAD.MOV.U32 R19, RZ, RZ, 0x3d651958 ;  /* 0x3d651958ff137424 */ /* 0x000fe200078e00ff */
[----:B--2---:R-:W-:Y:S01]  /*14800*/  MOV R20, 0x5dcd1851 ;  /* 0x5dcd185100147802 */ /* 0x004fe20000000f00 */
[----:B------:R-:W-:Y:S01]  /*14810*/  IMAD.MOV.U32 R21, RZ, RZ, -0x4350c486 ;  /* 0xbcaf3b7aff157424 */ /* 0x000fe200078e00ff */
[----:B------:R2:W-:Y:S01]  /*14820*/  STL.64 [R1+0x148], R4 ;  /* 0x0001480401007387 */ /* 0x0005e20000100a00 */
[----:B-1----:R-:W-:Y:S01]  /*14830*/  IMAD.MOV.U32 R22, RZ, RZ, 0x448455ea ;  /* 0x448455eaff167424 */ /* 0x002fe200078e00ff */
[----:B------:R-:W-:-:S02]  /*14840*/  MOV R23, 0xbd2c068b ;  /* 0xbd2c068b00177802 */ /* 0x000fc40000000f00 */
[----:B------:R1:W-:Y:S01]  /*14850*/  STL.64 [R1+0x150], R6 ;  /* 0x0001500601007387 */ /* 0x0003e20000100a00 */
[----:B0-----:R-:W-:Y:S02]  /*14860*/  IMAD.MOV.U32 R2, RZ, RZ, -0x10a3e7d9 ;  /* 0xef5c1827ff027424 */ /* 0x001fe400078e00ff */
[----:B------:R-:W-:Y:S01]  /*14870*/  IMAD.MOV.U32 R3, RZ, RZ, 0x3d16d8a9 ;  /* 0x3d16d8a9ff037424 */ /* 0x000fe200078e00ff */
[----:B------:R0:W-:Y:S01]  /*14880*/  STL.64 [R1+0x158], R12 ;  /* 0x0001580c01007387 */ /* 0x0001e20000100a00 */
[----:B--2---:R-:W-:Y:S01]  /*14890*/  MOV R4, 0x783db2a2 ;  /* 0x783db2a200047802 */ /* 0x004fe20000000f00 */
[----:B------:R-:W-:Y:S02]  /*148a0*/  IMAD.MOV.U32 R5, RZ, RZ, -0x430d64fd ;  /* 0xbcf29b03ff057424 */ /* 0x000fe400078e00ff */
[----:B------:R2:W-:Y:S01]  /*148b0*/  STL.64 [R1+0x160], R14 ;  /* 0x0001600e01007387 */ /* 0x0005e20000100a00 */
[----:B-1----:R-:W-:Y:S01]  /*148c0*/  IMAD.MOV.U32 R6, RZ, RZ, 0x3b990ee6 ;  /* 0x3b990ee6ff067424 */ /* 0x002fe200078e00ff */
[----:B------:R-:W-:-:S02]  /*148d0*/  MOV R7, 0x3f70ee64 ;  /* 0x3f70ee6400077802 */ /* 0x000fc40000000f00 */
[----:B------:R1:W-:Y:S01]  /*148e0*/  STL.64 [R1+0x168], R18 ;  /* 0x0001681201007387 */ /* 0x0003e20000100a00 */
[----:B0-----:R-:W-:-:S03]  /*148f0*/  IMAD.MOV.U32 R12, RZ, RZ, -0x71254b38 ;  /* 0x8edab4c8ff0c7424 */ /* 0x001fc600078e00ff */
[----:B------:R0:W-:Y:S01]  /*14900*/  STL.64 [R1+0x170], R20 ;  /* 0x0001701401007387 */ /* 0x0001e20000100a00 */
[----:B------:R-:W-:-:S03]  /*14910*/  IMAD.MOV.U32 R13, RZ, RZ, -0x409a08da ;  /* 0xbf65f726ff0d7424 */ /* 0x000fc600078e00ff */
[----:B------:R4:W-:Y:S01]  /*14920*/  STL.64 [R1+0x178], R22 ;  /* 0x0001781601007387 */ /* 0x0009e20000100a00 */
[----:B--2---:R-:W-:Y:S01]  /*14930*/  MOV R14, 0xfcd6e9e0 ;  /* 0xfcd6e9e0000e7802 */ /* 0x004fe20000000f00 */
[----:B------:R-:W-:Y:S02]  /*14940*/  IMAD.MOV.U32 R15, RZ, RZ, 0x3f4948b0 ;  /* 0x3f4948b0ff0f7424 */ /* 0x000fe400078e00ff */
[----:B------:R2:W-:Y:S01]  /*14950*/  STL.64 [R1+0x180], R2 ;  /* 0x0001800201007387 */ /* 0x0005e20000100a00 */
[----:B-1----:R-:W-:Y:S01]  /*14960*/  IMAD.MOV.U32 R18, RZ, RZ, -0x5770b96a ;  /* 0xa88f4696ff127424 */ /* 0x002fe200078e00ff */
[----:B------:R-:W-:Y:S01]  /*14970*/  MOV R19, 0x3ec0db20 ;  /* 0x3ec0db2000137802 */ /* 0x000fe20000000f00 */
[----:B0-----:R-:W-:Y:S01]  /*14980*/  IMAD.MOV.U32 R20, RZ, RZ, -0x55e56cd ;  /* 0xfaa1a933ff147424 */ /* 0x001fe200078e00ff */
[----:B------:R0:W-:Y:S01]  /*14990*/  STL.64 [R1+0x188], R4 ;  /* 0x0001880401007387 */ /* 0x0001e20000100a00 */
[----:B------:R-:W-:Y:S01]  /*149a0*/  IMAD.MOV.U32 R21, RZ, RZ, -0x40e3dac2 ;  /* 0xbf1c253eff157424 */ /* 0x000fe200078e00ff */
[----:B----4-:R-:W-:Y:S01]  /*149b0*/  MOV R22, 0xdaf4fe53 ;  /* 0xdaf4fe5300167802 */ /* 0x010fe20000000f00 */
[----:B------:R-:W-:Y:S01]  /*149c0*/  IMAD.MOV.U32 R23, RZ, RZ, 0x3f0bbf43 ;  /* 0x3f0bbf43ff177424 */ /* 0x000fe200078e00ff */
[----:B------:R1:W-:Y:S01]  /*149d0*/  STL.64 [R1+0x190], R6 ;  /* 0x0001900601007387 */ /* 0x0003e20000100a00 */
[----:B--2---:R-:W-:Y:S01]  /*149e0*/  IMAD.MOV.U32 R2, RZ, RZ, 0x5890f2c3 ;  /* 0x5890f2c3ff027424 */ /* 0x004fe200078e00ff */
[----:B------:R-:W-:-:S02]  /*149f0*/  MOV R3, 0xbeeac2d0 ;  /* 0xbeeac2d000037802 */ /* 0x000fc40000000f00 */
[----:B------:R2:W-:Y:S01]  /*14a00*/  STL.64 [R1+0x198], R12 ;  /* 0x0001980c01007387 */ /* 0x0005e20000100a00 */
[----:B0-----:R-:W-:-:S03]  /*14a10*/  IMAD.MOV.U32 R4, RZ, RZ, -0x51c6eae3 ;  /* 0xae39151dff047424 */ /* 0x001fc600078e00ff */
[----:B------:R0:W-:Y:S01]  /*14a20*/  STL.64 [R1+0x1a0], R14 ;  /* 0x0001a00e01007387 */ /* 0x0001e20000100a00 */
[----:B------:R-:W-:Y:S01]  /*14a30*/  IMAD.MOV.U32 R5, RZ, RZ, 0x3e626154 ;  /* 0x3e626154ff057424 */ /* 0x000fe200078e00ff */
[----:B-1----:R-:W-:Y:S01]  /*14a40*/  MOV R6, 0x29663936 ;  /* 0x2966393600067802 */ /* 0x002fe20000000f00 */
[----:B------:R-:W-:Y:S01]  /*14a50*/  IMAD.MOV.U32 R7, RZ, RZ, 0x3eb70589 ;  /* 0x3eb70589ff077424 */ /* 0x000fe200078e00ff */
[----:B------:R1:W-:Y:S01]  /*14a60*/  STL.64 [R1+0x1a8], R18 ;  /* 0x0001a81201007387 */ /* 0x0003e20000100a00 */
[----:B--2---:R-:W-:Y:S01]  /*14a70*/  IMAD.MOV.U32 R12, RZ, RZ, 0x5171911 ;  /* 0x05171911ff0c7424 */ /* 0x004fe200078e00ff */
[----:B------:R-:W-:Y:S02]  /*14a80*/  MOV R13, 0xbea522cb ;  /* 0xbea522cb000d7802 */ /* 0x000fe40000000f00 */
[----:B------:R2:W-:Y:S01]  /*14a90*/  STL.64 [R1+0x1b0], R20 ;  /* 0x0001b01401007387 */ /* 0x0005e20000100a00 */
[----:B0-----:R-:W-:-:S03]  /*14aa0*/  IMAD.MOV.U32 R14, RZ, RZ, 0x1c15d3d7 ;  /* 0x1c15d3d7ff0e7424 */ /* 0x001fc600078e00ff */
[----:B------:R0:W-:Y:S01]  /*14ab0*/  STL.64 [R1+0x1b8], R22 ;  /* 0x0001b81601007387 */ /* 0x0001e20000100a00 */
[----:B------:R-:W-:-:S03]  /*14ac0*/  IMAD.MOV.U32 R15, RZ, RZ, 0x3e832ac8 ;  /* 0x3e832ac8ff0f7424 */ /* 0x000fc600078e00ff */
[----:B------:R4:W-:Y:S01]  /*14ad0*/  STL.64 [R1+0x1c0], R2 ;  /* 0x0001c00201007387 */ /* 0x0009e20000100a00 */
[----:B-1----:R-:W-:Y:S01]  /*14ae0*/  MOV R18, 0xe740a6c ;  /* 0x0e740a6c00127802 */ /* 0x002fe20000000f00 */
[----:B------:R-:W-:Y:S02]  /*14af0*/  IMAD.MOV.U32 R19, RZ, RZ, -0x4213db43 ;  /* 0xbdec24bdff137424 */ /* 0x000fe400078e00ff */
[----:B--2---:R-:W-:Y:S01]  /*14b00*/  IMAD.MOV.U32 R20, RZ, RZ, 0x43a46f5d ;  /* 0x43a46f5dff147424 */ /* 0x004fe200078e00ff */
[----:B------:R-:W-:Y:S01]  /*14b10*/  MOV R21, 0xbe4e4373 ;  /* 0xbe4e437300157802 */ /* 0x000fe20000000f00 */
[----:B------:R1:W-:Y:S01]  /*14b20*/  STL.64 [R1+0x1c8], R4 ;  /* 0x0001c80401007387 */ /* 0x0003e20000100a00 */
[----:B0-----:R-:W-:Y:S02]  /*14b30*/  IMAD.MOV.U32 R22, RZ, RZ, 0x55e25360 ;  /* 0x55e25360ff167424 */ /* 0x001fe400078e00ff */
[----:B------:R-:W-:Y:S01]  /*14b40*/  IMAD.MOV.U32 R23, RZ, RZ, 0x3e3ac0d4 ;  /* 0x3e3ac0d4ff177424 */ /* 0x000fe200078e00ff */
[----:B------:R0:W-:Y:S01]  /*14b50*/  STL.64 [R1+0x1d0], R6 ;  /* 0x0001d00601007387 */ /* 0x0001e20000100a00 */
[----:B----4-:R-:W-:Y:S01]  /*14b60*/  MOV R2, 0x29460138 ;  /* 0x2946013800027802 */ /* 0x010fe20000000f00 */
[----:B------:R-:W-:-:S02]  /*14b70*/  IMAD.MOV.U32 R3, RZ, RZ, -0x41e883a8 ;  /* 0xbe177c58ff037424 */ /* 0x000fc400078e00ff */
[----:B------:R2:W-:Y:S01]  /*14b80*/  STL.64 [R1+0x1d8], R12 ;  /* 0x0001d80c01007387 */ /* 0x0005e20000100a00 */
[----:B-1----:R-:W-:Y:S01]  /*14b90*/  IMAD.MOV.U32 R4, RZ, RZ, 0x74f638bb ;  /* 0x74f638bbff047424 */ /* 0x002fe200078e00ff */
[----:B------:R-:W-:Y:S02]  /*14ba0*/  MOV R5, 0x3d709627 ;  /* 0x3d70962700057802 */ /* 0x000fe40000000f00 */
[----:B------:R1:W-:Y:S01]  /*14bb0*/  STL.64 [R1+0x1e0], R14 ;  /* 0x0001e00e01007387 */ /* 0x0003e20000100a00 */
[----:B0-----:R-:W-:-:S03]  /*14bc0*/  IMAD.MOV.U32 R6, RZ, RZ, 0x6c188672 ;  /* 0x6c188672ff067424 */ /* 0x001fc600078e00ff */
[----:B------:R0:W-:Y:S01]  /*14bd0*/  STL.64 [R1+0x1e8], R18 ;  /* 0x0001e81201007387 */ /* 0x0001e20000100a00 */
[----:B------:R-:W-:Y:S01]  /*14be0*/  IMAD.MOV.U32 R7, RZ, RZ, 0x3de1b105 ;  /* 0x3de1b105ff077424 */ /* 0x000fe200078e00ff */
[----:B--2---:R-:W-:Y:S01]  /*14bf0*/  MOV R12, 0xdbc61371 ;  /* 0xdbc61371000c7802 */ /* 0x004fe20000000f00 */
[----:B------:R-:W-:Y:S01]  /*14c00*/  IMAD.MOV.U32 R13, RZ, RZ, -0x42316888 ;  /* 0xbdce9778ff0d7424 */ /* 0x000fe200078e00ff */
[----:B------:R2:W-:Y:S01]  /*14c10*/  STL.64 [R1+0x1f0], R20 ;  /* 0x0001f01401007387 */ /* 0x0005e20000100a00 */
[----:B-1----:R-:W-:-:S03]  /*14c20*/  IMAD.MOV.U32 R14, RZ, RZ, 0x34225759 ;  /* 0x34225759ff0e7424 */ /* 0x002fc600078e00ff */
[----:B------:R1:W-:Y:S01]  /*14c30*/  STL.64 [R1+0x1f8], R22 ;  /* 0x0001f81601007387 */ /* 0x0003e20000100a00 */
[----:B------:R-:W-:Y:S01]  /*14c40*/  MOV R15, 0x3daa55da ;  /* 0x3daa55da000f7802 */ /* 0x000fe20000000f00 */
[----:B0-----:R-:W-:Y:S02]  /*14c50*/  IMAD.MOV.U32 R18, RZ, RZ, 0x309d6007 ;  /* 0x309d6007ff127424 */ /* 0x001fe400078e00ff */
[----:B------:R0:W-:Y:S01]  /*14c60*/  STL.64 [R1+0x200], R2 ;  /* 0x0002000201007387 */ /* 0x0001e20000100a00 */
[----:B------:R-:W-:Y:S01]  /*14c70*/  IMAD.MOV.U32 R19, RZ, RZ, -0x430d397f ;  /* 0xbcf2c681ff137424 */ /* 0x000fe200078e00ff */
[----:B--2---:R-:W-:Y:S01]  /*14c80*/  MOV R20, 0xf65c6eee ;  /* 0xf65c6eee00147802 */ /* 0x004fe20000000f00 */
[----:B------:R-:W-:Y:S01]  /*14c90*/  IMAD.MOV.U32 R21, RZ, RZ, -0x428cc0c7 ;  /* 0xbd733f39ff157424 */ /* 0x000fe200078e00ff */
[----:B------:R2:W-:Y:S01]  /*14ca0*/  STL.64 [R1+0x208], R4 ;  /* 0x0002080401007387 */ /* 0x0005e20000100a00 */
[----:B-1----:R-:W-:Y:S01]  /*14cb0*/  IMAD.MOV.U32 R22, RZ, RZ, 0x56b95f3b ;  /* 0x56b95f3bff167424 */ /* 0x002fe200078e00ff */
[----:B------:R-:W-:-:S02]  /*14cc0*/  MOV R23, 0x3d60675f ;  /* 0x3d60675f00177802 */ /* 0x000fc40000000f00 */
[----:B------:R1:W-:Y:S01]  /*14cd0*/  STL.64 [R1+0x210], R6 ;  /* 0x0002100601007387 */ /* 0x0003e20000100a00 */
[----:B0-----:R-:W-:Y:S02]  /*14ce0*/  IMAD.MOV.U32 R2, RZ, RZ, -0x7d4ffe18 ;  /* 0x82b001e8ff027424 */ /* 0x001fe400078e00ff */
[----:B------:R-:W-:Y:S01]  /*14cf0*/  IMAD.MOV.U32 R3, RZ, RZ, -0x42c41e9f ;  /* 0xbd3be161ff037424 */ /* 0x000fe200078e00ff */
[----:B------:R0:W-:Y:S01]  /*14d00*/  STL.64 [R1+0x218], R12 ;  /* 0x0002180c01007387 */ /* 0x0001e20000100a00 */
[----:B--2---:R-:W-:Y:S01]  /*14d10*/  MOV R4, 0x2a398b8f ;  /* 0x2a398b8f00047802 */ /* 0x004fe20000000f00 */
[----:B------:R-:W-:Y:S02]  /*14d20*/  IMAD.MOV.U32 R5, RZ, RZ, 0x3c75d3b4 ;  /* 0x3c75d3b4ff057424 */ /* 0x000fe400078e00ff */
[----:B------:R2:W-:Y:S01]  /*14d30*/  STL.64 [R1+0x220], R14 ;  /* 0x0002200e01007387 */ /* 0x0005e20000100a00 */
[----:B-1----:R-:W-:Y:S01]  /*14d40*/  IMAD.MOV.U32 R6, RZ, RZ, 0x637bc2b8 ;  /* 0x637bc2b8ff067424 */ /* 0x002fe200078e00ff */
[----:B------:R-:W-:-:S02]  /*14d50*/  MOV R7, 0x3d03f2fe ;  /* 0x3d03f2fe00077802 */ /* 0x000fc40000000f00 */
[----:B------:R1:W-:Y:S01]  /*14d60*/  STL.64 [R1+0x228], R18 ;  /* 0x0002281201007387 */ /* 0x0003e20000100a00 */
[----:B0-----:R-:W-:-:S03]  /*14d70*/  IMAD.MOV.U32 R12, RZ, RZ, 0x3b34e2b6 ;  /* 0x3b34e2b6ff0c7424 */ /* 0x001fc600078e00ff */
[----:B------:R0:W-:Y:S01]  /*14d80*/  STL.64 [R1+0x230], R20 ;  /* 0x0002301401007387 */ /* 0x0001e20000100a00 */
[----:B------:R-:W-:-:S03]  /*14d90*/  IMAD.MOV.U32 R13, RZ, RZ, 0x3f4547d9 ;  /* 0x3f4547d9ff0d7424 */ /* 0x000fc600078e00ff */
[----:B------:R4:W-:Y:S01]  /*14da0*/  STL.64 [R1+0x238], R22 ;  /* 0x0002381601007387 */ /* 0x0009e20000100a00 */
[----:B--2---:R-:W-:Y:S01]  /*14db0*/  MOV R14, 0x465fa859 ;  /* 0x465fa859000e7802 */ /* 0x004fe20000000f00 */
[----:B------:R-:W-:Y:S02]  /*14dc0*/  IMAD.MOV.U32 R15, RZ, RZ, 0x3f2e13ce ;  /* 0x3f2e13ceff0f7424 */ /* 0x000fe400078e00ff */
[----:B------:R2:W-:Y:S01]  /*14dd0*/  STL.64 [R1+0x240], R2 ;  /* 0x0002400201007387 */ /* 0x0005e20000100a00 */
[----:B-1----:R-:W-:Y:S01]  /*14de0*/  IMAD.MOV.U32 R18, RZ, RZ, -0x77483600 ;  /* 0x88b7ca00ff127424 */ /* 0x002fe200078e00ff */
[----:B------:R-:W-:Y:S01]  /*14df0*/  MOV R19, 0xbf3ebfb1 ;  /* 0xbf3ebfb100137802 */ /* 0x000fe20000000f00 */
[----:B0-----:R-:W-:Y:S01]  /*14e00*/  IMAD.MOV.U32 R20, RZ, RZ, 0x5bf2d984 ;  /* 0x5bf2d984ff147424 */ /* 0x001fe200078e00ff */
[----:B------:R0:W-:Y:S01]  /*14e10*/  STL.64 [R1+0x248], R4 ;  /* 0x0002480401007387 */ /* 0x0001e20000100a00 */
[----:B------:R-:W-:Y:S01]  /*14e20*/  IMAD.MOV.U32 R21, RZ, RZ, 0x3f318b9b ;  /* 0x3f318b9bff157424 */ /* 0x000fe200078e00ff */
[----:B----4-:R-:W-:Y:S01]  /*14e30*/  MOV R22, 0xa29b5d9d ;  /* 0xa29b5d9d00167802 */ /* 0x010fe20000000f00 */
[----:B------:R-:W-:Y:S01]  /*14e40*/  IMAD.MOV.U32 R23, RZ, RZ, -0x40ec2d5d ;  /* 0xbf13d2a3ff177424 */ /* 0x000fe200078e00ff */
[----:B------:R1:W-:Y:S01]  /*14e50*/  STL.64 [R1+0x250], R6 ;  /* 0x0002500601007387 */ /* 0x0003e20000100a00 */
[----:B--2---:R-:W-:Y:S01]  /*14e60*/  IMAD.MOV.U32 R2, RZ, RZ, 0x1871f27a ;  /* 0x1871f27aff027424 */ /* 0x004fe200078e00ff */
[----:B------:R-:W-:-:S02]  /*14e70*/  MOV R3, 0xbe90152a ;  /* 0xbe90152a00037802 */ /* 0x000fc40000000f00 */
[----:B------:R2:W-:Y:S01]  /*14e80*/  STL.64 [R1+0x258], R12 ;  /* 0x0002580c01007387 */ /* 0x0005e20000100a00 */
[----:B0-----:R-:W-:-:S03]  /*14e90*/  IMAD.MOV.U32 R4, RZ, RZ, 0x62204ef4 ;  /* 0x62204ef4ff047424 */ /* 0x001fc600078e00ff */
[----:B------:R0:W-:Y:S01]  /*14ea0*/  STL.64 [R1+0x260], R14 ;  /* 0x0002600e01007387 */ /* 0x0001e20000100a00 */
[----:B------:R-:W-:Y:S01]  /*14eb0*/  IMAD.MOV.U32 R5, RZ, RZ, 0x3ee73df4 ;  /* 0x3ee73df4ff057424 */ /* 0x000fe200078e00ff */
[----:B-1----:R-:W-:Y:S01]  /*14ec0*/  MOV R6, 0x27b3f020 ;  /* 0x27b3f02000067802 */ /* 0x002fe20000000f00 */
[----:B------:R-:W-:Y:S01]  /*14ed0*/  IMAD.MOV.U32 R7, RZ, RZ, -0x41283291 ;  /* 0xbed7cd6fff077424 */ /* 0x000fe200078e00ff */
[----:B------:R1:W-:Y:S01]  /*14ee0*/  STL.64 [R1+0x268], R18 ;  /* 0x0002681201007387 */ /* 0x0003e20000100a00 */
[----:B--2---:R-:W-:Y:S01]  /*14ef0*/  IMAD.MOV.U32 R12, RZ, RZ, 0x1539310e ;  /* 0x1539310eff0c7424 */ /* 0x004fe200078e00ff */
[----:B------:R-:W-:Y:S02]  /*14f00*/  MOV R13, 0x3eb7e020 ;  /* 0x3eb7e020000d7802 */ /* 0x000fe40000000f00 */
[----:B------:R2:W-:Y:S01]  /*14f10*/  STL.64 [R1+0x270], R20 ;  /* 0x0002701401007387 */ /* 0x0005e20000100a00 */
[----:B0-----:R-:W-:-:S03]  /*14f20*/  IMAD.MOV.U32 R14, RZ, RZ, 0x69c140a7 ;  /* 0x69c140a7ff0e7424 */ /* 0x001fc600078e00ff */
[----:B------:R0:W-:Y:S01]  /*14f30*/  STL.64 [R1+0x278], R22 ;  /* 0x0002781601007387 */ /* 0x0001e20000100a00 */
[----:B------:R-:W-:-:S03]  /*14f40*/  IMAD.MOV.U32 R15, RZ, RZ, -0x42415dce ;  /* 0xbdbea232ff0f7424 */ /* 0x000fc600078e00ff */
[----:B------:R4:W-:Y:S01]  /*14f50*/  STL.64 [R1+0x280], R2 ;  /* 0x0002800201007387 */ /* 0x0009e20000100a00 */
[----:B-1----:R-:W-:Y:S01]  /*14f60*/  MOV R18, 0xffbefeef ;  /* 0xffbefeef00127802 */ /* 0x002fe20000000f00 */
[----:B------:R-:W-:Y:S02]  /*14f70*/  IMAD.MOV.U32 R19, RZ, RZ, -0x41793d24 ;  /* 0xbe86c2dcff137424 */ /* 0x000fe400078e00ff */
        /* <DEDUP_REMOVED lines=12> */
[----:B0-----:R-:W-:-:S03]  /*15040*/  IMAD.MOV.U32 R6, RZ, RZ, 0x3b2491f0 ;  /* 0x3b2491f0ff067424 */ /* 0x001fc600078e00ff */
[----:B------:R0:W-:Y:S01]  /*15050*/  STL.64 [R1+0x2a8], R18 ;  /* 0x0002a81201007387 */ /* 0x0001e20000100a00 */
[----:B------:R-:W-:Y:S01]  /*15060*/  IMAD.MOV.U32 R7, RZ, RZ, -0x41efbf3b ;  /* 0xbe1040c5ff077424 */ /* 0x000fe200078e00ff */
[----:B--2---:R-:W-:Y:S01]  /*15070*/  MOV R12, 0x465daec1 ;  /* 0x465daec1000c7802 */ /* 0x004fe20000000f00 */
[----:B------:R-:W-:Y:S01]  /*15080*/  IMAD.MOV.U32 R13, RZ, RZ, 0x3ded9b15 ;  /* 0x3ded9b15ff0d7424 */ /* 0x000fe200078e00ff */
[----:B------:R2:W-:Y:S01]  /*15090*/  STL.64 [R1+0x2b0], R20 ;  /* 0x0002b01401007387 */ /* 0x0005e20000100a00 */
[----:B-1----:R-:W-:-:S03]  /*150a0*/  IMAD.MOV.U32 R14, RZ, RZ, 0x7e1c9d1f ;  /* 0x7e1c9d1fff0e7424 */ /* 0x002fc600078e00ff */
[----:B------:R1:W-:Y:S01]  /*150b0*/  STL.64 [R1+0x2b8], R22 ;  /* 0x0002b81601007387 */ /* 0x0003e20000100a00 */
[----:B------:R-:W-:Y:S01]  /*150c0*/  MOV R15, 0xbd0f4605 ;  /* 0xbd0f4605000f7802 */ /* 0x000fe20000000f00 */
[----:B0-----:R-:W-:Y:S02]  /*150d0*/  IMAD.MOV.U32 R18, RZ, RZ, -0x26b2acc5 ;  /* 0xd94d533bff127424 */ /* 0x001fe400078e00ff */
[----:B------:R0:W-:Y:S01]  /*150e0*/  STL.64 [R1+0x2c0], R2 ;  /* 0x0002c00201007387 */ /* 0x0001e20000100a00 */
[----:B------:R-:W-:Y:S01]  /*150f0*/  IMAD.MOV.U32 R19, RZ, RZ, -0x4247ed2d ;  /* 0xbdb812d3ff137424 */ /* 0x000fe200078e00ff */
[----:B--2---:R-:W-:Y:S01]  /*15100*/  MOV R20, 0xa7c1a668 ;  /* 0xa7c1a66800147802 */ /* 0x004fe20000000f00 */
[----:B------:R-:W-:Y:S01]  /*15110*/  IMAD.MOV.U32 R21, RZ, RZ, 0x3da587d7 ;  /* 0x3da587d7ff157424 */ /* 0x000fe200078e00ff */
[----:B------:R2:W-:Y:S01]  /*15120*/  STL.64 [R1+0x2c8], R4 ;  /* 0x0002c80401007387 */ /* 0x0005e20000100a00 */
[----:B-1----:R-:W-:Y:S01]  /*15130*/  IMAD.MOV.U32 R22, RZ, RZ, -0x20d1474a ;  /* 0xdf2eb8b6ff167424 */ /* 0x002fe200078e00ff */
[----:B------:R-:W-:-:S02]  /*15140*/  MOV R23, 0xbd8328e9 ;  /* 0xbd8328e900177802 */ /* 0x000fc40000000f00 */
[----:B------:R1:W-:Y:S01]  /*15150*/  STL.64 [R1+0x2d0], R6 ;  /* 0x0002d00601007387 */ /* 0x0003e20000100a00 */
[----:B0-----:R-:W-:Y:S02]  /*15160*/  IMAD.MOV.U32 R2, RZ, RZ, -0x2455cbbd ;  /* 0xdbaa3443ff027424 */ /* 0x001fe400078e00ff */
[----:B------:R-:W-:Y:S01]  /*15170*/  IMAD.MOV.U32 R3, RZ, RZ, 0x3c91e54c ;  /* 0x3c91e54cff037424 */ /* 0x000fe200078e00ff */
[----:B------:R0:W-:Y:S01]  /*15180*/  STL.64 [R1+0x2d8], R12 ;  /* 0x0002d80c01007387 */ /* 0x0001e20000100a00 */
[----:B--2---:R-:W-:Y:S01]  /*15190*/  MOV R4, 0x46a086e5 ;  /* 0x46a086e500047802 */ /* 0x004fe20000000f00 */
[----:B------:R-:W-:Y:S02]  /*151a0*/  IMAD.MOV.U32 R5, RZ, RZ, 0x3d4def3f ;  /* 0x3d4def3fff057424 */ /* 0x000fe400078e00ff */
[----:B------:R2:W-:Y:S01]  /*151b0*/  STL.64 [R1+0x2e0], R14 ;  /* 0x0002e00e01007387 */ /* 0x0005e20000100a00 */
[----:B-1----:R-:W-:Y:S01]  /*151c0*/  IMAD.MOV.U32 R6, RZ, RZ, -0x2c94b624 ;  /* 0xd36b49dcff067424 */ /* 0x002fe200078e00ff */
[----:B------:R-:W-:-:S02]  /*151d0*/  MOV R7, 0xbd3a4d8e ;  /* 0xbd3a4d8e00077802 */ /* 0x000fc40000000f00 */
[----:B------:R1:W-:Y:S01]  /*151e0*/  STL.64 [R1+0x2e8], R18 ;  /* 0x0002e81201007387 */ /* 0x0003e20000100a00 */
[----:B0-----:R-:W-:-:S03]  /*151f0*/  IMAD.MOV.U32 R12, RZ, RZ, -0x72302230 ;  /* 0x8dcfddd0ff0c7424 */ /* 0x001fc600078e00ff */
[----:B------:R0:W-:Y:S01]  /*15200*/  STL.64 [R1+0x2f0], R20 ;  /* 0x0002f01401007387 */ /* 0x0001e20000100a00 */
[----:B------:R-:W-:-:S03]  /*15210*/  IMAD.MOV.U32 R13, RZ, RZ, 0x3d17075e ;  /* 0x3d17075eff0d7424 */ /* 0x000fc600078e00ff */
[----:B------:R4:W-:Y:S01]  /*15220*/  STL.64 [R1+0x2f8], R22 ;  /* 0x0002f81601007387 */ /* 0x0009e20000100a00 */
[----:B--2---:R-:W-:Y:S01]  /*15230*/  MOV R14, 0x2da7bf9 ;  /* 0x02da7bf9000e7802 */ /* 0x004fe20000000f00 */
[----:B------:R-:W-:Y:S02]  /*15240*/  IMAD.MOV.U32 R15, RZ, RZ, -0x40b3c1f5 ;  /* 0xbf4c3e0bff0f7424 */ /* 0x000fe400078e00ff */
[----:B------:R2:W-:Y:S01]  /*15250*/  STL.64 [R1+0x300], R2 ;  /* 0x0003000201007387 */ /* 0x0005e20000100a00 */
[----:B-1----:R-:W-:Y:S01]  /*15260*/  IMAD.MOV.U32 R18, RZ, RZ, 0x6874f2c4 ;  /* 0x6874f2c4ff127424 */ /* 0x002fe200078e00ff */
[----:B------:R-:W-:Y:S01]  /*15270*/  MOV R19, 0x3f49b0ff ;  /* 0x3f49b0ff00137802 */ /* 0x000fe20000000f00 */
[----:B0-----:R-:W-:Y:S01]  /*15280*/  IMAD.MOV.U32 R20, RZ, RZ, -0x7a5bdc86 ;  /* 0x85a4237aff147424 */ /* 0x001fe200078e00ff */
        /* <DEDUP_REMOVED lines=26> */
[----:B0-----:R-:W-:Y:S02]  /*15430*/  IMAD.MOV.U32 R22, RZ, RZ, 0x5bab6ada ;  /* 0x5bab6adaff167424 */ /* 0x001fe400078e00ff */
[----:B------:R-:W-:Y:S01]  /*15440*/  IMAD.MOV.U32 R23, RZ, RZ, 0x3dc04151 ;  /* 0x3dc04151ff177424 */ /* 0x000fe200078e00ff */
        /* <DEDUP_REMOVED lines=16> */
[----:B0-----:R-:W-:Y:S02]  /*15550*/  IMAD.MOV.U32 R18, RZ, RZ, -0x4358316d ;  /* 0xbca7ce93ff127424 */ /* 0x001fe400078e00ff */
[----:B------:R0:W-:Y:S01]  /*15560*/  STL.64 [R1+0x380], R2 ;  /* 0x0003800201007387 */ /* 0x0001e20000100a00 */
[----:B------:R-:W-:Y:S01]  /*15570*/  IMAD.MOV.U32 R19, RZ, RZ, 0x3de9911d ;  /* 0x3de9911dff137424 */ /* 0x000fe200078e00ff */
[----:B--2---:R-:W-:Y:S01]  /*15580*/  MOV R20, 0xc5e22aae ;  /* 0xc5e22aae00147802 */ /* 0x004fe20000000f00 */
[----:B------:R-:W-:Y:S01]  /*15590*/  IMAD.MOV.U32 R21, RZ, RZ, -0x42380d06 ;  /* 0xbdc7f2faff157424 */ /* 0x000fe200078e00ff */
[----:B------:R2:W-:Y:S01]  /*155a0*/  STL.64 [R1+0x388], R4 ;  /* 0x0003880401007387 */ /* 0x0005e20000100a00 */
[----:B-1----:R-:W-:Y:S01]  /*155b0*/  IMAD.MOV.U32 R22, RZ, RZ, -0x6f0b6555 ;  /* 0x90f49aabff167424 */ /* 0x002fe200078e00ff */
[----:B------:R-:W-:-:S02]  /*155c0*/  MOV R23, 0x3cd70880 ;  /* 0x3cd7088000177802 */ /* 0x000fc40000000f00 */
[----:B------:R1:W-:Y:S01]  /*155d0*/  STL.64 [R1+0x390], R6 ;  /* 0x0003900601007387 */ /* 0x0003e20000100a00 */
[----:B0-----:R-:W-:Y:S02]  /*155e0*/  IMAD.MOV.U32 R2, RZ, RZ, 0x337812c4 ;  /* 0x337812c4ff027424 */ /* 0x001fe400078e00ff */
[----:B------:R-:W-:Y:S01]  /*155f0*/  IMAD.MOV.U32 R3, RZ, RZ, 0x3d949465 ;  /* 0x3d949465ff037424 */ /* 0x000fe200078e00ff */
[----:B------:R0:W-:Y:S01]  /*15600*/  STL.64 [R1+0x398], R12 ;  /* 0x0003980c01007387 */ /* 0x0001e20000100a00 */
[----:B--2---:R-:W-:Y:S01]  /*15610*/  MOV R4, 0x3cc20208 ;  /* 0x3cc2020800047802 */ /* 0x004fe20000000f00 */
[----:B------:R-:W-:Y:S02]  /*15620*/  IMAD.MOV.U32 R5, RZ, RZ, -0x427d1854 ;  /* 0xbd82e7acff057424 */ /* 0x000fe400078e00ff */
[----:B------:R2:W-:Y:S01]  /*15630*/  STL.64 [R1+0x3a0], R14 ;  /* 0x0003a00e01007387 */ /* 0x0005e20000100a00 */
[----:B-1----:R-:W-:Y:S01]  /*15640*/  IMAD.MOV.U32 R6, RZ, RZ, -0x2ee01d49 ;  /* 0xd11fe2b7ff067424 */ /* 0x002fe200078e00ff */
[----:B------:R-:W-:-:S02]  /*15650*/  MOV R7, 0x3d614577 ;  /* 0x3d61457700077802 */ /* 0x000fc40000000f00 */
[----:B------:R1:W-:Y:S01]  /*15660*/  STL.64 [R1+0x3a8], R18 ;  /* 0x0003a81201007387 */ /* 0x0003e20000100a00 */
[----:B0-----:R-:W-:-:S03]  /*15670*/  IMAD.MOV.U32 R12, RZ, RZ, -0x4602deae ;  /* 0xb9fd2152ff0c7424 */ /* 0x001fc600078e00ff */
[----:B------:R0:W-:Y:S01]  /*15680*/  STL.64 [R1+0x3b0], R20 ;  /* 0x0003b01401007387 */ /* 0x0001e20000100a00 */
[----:B------:R-:W-:-:S03]  /*15690*/  IMAD.MOV.U32 R13, RZ, RZ, -0x43a2c4b7 ;  /* 0xbc5d3b49ff0d7424 */ /* 0x000fc600078e00ff */
[----:B------:R4:W-:Y:S01]  /*156a0*/  STL.64 [R1+0x3b8], R22 ;  /* 0x0003b81601007387 */ /* 0x0009e20000100a00 */
[----:B--2---:R-:W-:Y:S01]  /*156b0*/  MOV R14, 0xfd28d001 ;  /* 0xfd28d001000e7802 */ /* 0x004fe20000000f00 */
[----:B------:R-:W-:Y:S02]  /*156c0*/  IMAD.MOV.U32 R15, RZ, RZ, -0x42d398ea ;  /* 0xbd2c6716ff0f7424 */ /* 0x000fe400078e00ff */
[----:B------:R2:W-:Y:S01]  /*156d0*/  STL.64 [R1+0x3c0], R2 ;  /* 0x0003c00201007387 */ /* 0x0005e20000100a00 */
[----:B-1----:R-:W-:Y:S01]  /*156e0*/  IMAD.MOV.U32 R18, RZ, RZ, -0x3a5b058f ;  /* 0xc5a4fa71ff127424 */ /* 0x002fe200078e00ff */
[----:B------:R-:W-:Y:S01]  /*156f0*/  MOV R19, 0xbf36128a ;  /* 0xbf36128a00137802 */ /* 0x000fe20000000f00 */
[----:B0-----:R-:W-:Y:S01]  /*15700*/  IMAD.MOV.U32 R20, RZ, RZ, 0x4839c039 ;  /* 0x4839c039ff147424 */ /* 0x001fe200078e00ff */
[----:B------:R0:W-:Y:S01]  /*15710*/  STL.64 [R1+0x3c8], R4 ;  /* 0x0003c80401007387 */ /* 0x0001e20000100a00 */
[----:B------:R-:W-:Y:S01]  /*15720*/  IMAD.MOV.U32 R21, RZ, RZ, -0x40edb8a0 ;  /* 0xbf124760ff157424 */ /* 0x000fe200078e00ff */
[----:B----4-:R-:W-:Y:S01]  /*15730*/  MOV R22, 0x7360ef1f ;  /* 0x7360ef1f00167802 */ /* 0x010fe20000000f00 */
[----:B------:R-:W-:Y:S01]  /*15740*/  IMAD.MOV.U32 R23, RZ, RZ, 0x3f322be8 ;  /* 0x3f322be8ff177424 */ /* 0x000fe200078e00ff */
[----:B------:R1:W-:Y:S01]  /*15750*/  STL.64 [R1+0x3d0], R6 ;  /* 0x0003d00601007387 */ /* 0x0003e20000100a00 */
[----:B--2---:R-:W-:Y:S01]  /*15760*/  IMAD.MOV.U32 R2, RZ, RZ, -0x3aeb71d9 ;  /* 0xc5148e27ff027424 */ /* 0x004fe200078e00ff */
        /* <DEDUP_REMOVED lines=17> */
[----:B--2---:R-:W-:Y:S01]  /*15880*/  IMAD.MOV.U32 R20, RZ, RZ, -0x21f44d15 ;  /* 0xde0bb2ebff147424 */ /* 0x004fe200078e00ff */
        /* <DEDUP_REMOVED lines=15> */
[----:B------:R-:W-:Y:S01]  /*15980*/  IMAD.MOV.U32 R13, RZ, RZ, -0x41c4ea45 ;  /* 0xbe3b15bbff0d7424 */ /* 0x000fe200078e00ff */
[----:B------:R2:W-:Y:S01]  /*15990*/  STL.64 [R1+0x430], R20 ;  /* 0x0004301401007387 */ /* 0x0005e20000100a00 */
[----:B-1----:R-:W-:-:S03]  /*159a0*/  IMAD.MOV.U32 R14, RZ, RZ, -0x24a79dc3 ;  /* 0xdb58623dff0e7424 */ /* 0x002fc600078e00ff */
[----:B------:R1:W-:Y:S01]  /*159b0*/  STL.64 [R1+0x438], R22 ;  /* 0x0004381601007387 */ /* 0x0003e20000100a00 */
[----:B------:R-:W-:Y:S01]  /*159c0*/  MOV R15, 0x3e2b2a3a ;  /* 0x3e2b2a3a000f7802 */ /* 0x000fe20000000f00 */
[----:B0-----:R-:W-:Y:S02]  /*159d0*/  IMAD.MOV.U32 R18, RZ, RZ, 0x2d677057 ;  /* 0x2d677057ff127424 */ /* 0x001fe400078e00ff */
        /* <DEDUP_REMOVED lines=8> */
[----:B0-----:R-:W-:Y:S02]  /*15a60*/  IMAD.MOV.U32 R2, RZ, RZ, 0x2b8692ba ;  /* 0x2b8692baff027424 */ /* 0x001fe400078e00ff */
[----:B------:R-:W-:Y:S01]  /*15a70*/  IMAD.MOV.U32 R3, RZ, RZ, -0x42372feb ;  /* 0xbdc8d015ff037424 */ /* 0x000fe200078e00ff */
[----:B------:R0:W-:Y:S01]  /*15a80*/  STL.64 [R1+0x458], R12 ;  /* 0x0004580c01007387 */ /* 0x0001e20000100a00 */
[----:B--2---:R-:W-:Y:S01]  /*15a90*/  MOV R4, 0xa6674b5f ;  /* 0xa6674b5f00047802 */ /* 0x004fe20000000f00 */
[----:B------:R-:W-:Y:S02]  /*15aa0*/  IMAD.MOV.U32 R5, RZ, RZ, 0x3da7bf5e ;  /* 0x3da7bf5eff057424 */ /* 0x000fe400078e00ff */
[----:B------:R2:W-:Y:S01]  /*15ab0*/  STL.64 [R1+0x460], R14 ;  /* 0x0004600e01007387 */ /* 0x0005e20000100a00 */
[----:B-1----:R-:W-:Y:S01]  /*15ac0*/  IMAD.MOV.U32 R6, RZ, RZ, -0x505ccbd0 ;  /* 0xafa33430ff067424 */ /* 0x002fe200078e00ff */
[----:B------:R-:W-:-:S02]  /*15ad0*/  MOV R7, 0xbc851bfd ;  /* 0xbc851bfd00077802 */ /* 0x000fc40000000f00 */
[----:B------:R1:W-:Y:S01]  /*15ae0*/  STL.64 [R1+0x468], R18 ;  /* 0x0004681201007387 */ /* 0x0003e20000100a00 */
[----:B0-----:R-:W-:-:S03]  /*15af0*/  IMAD.MOV.U32 R12, RZ, RZ, 0x90f18db ;  /* 0x090f18dbff0c7424 */ /* 0x001fc600078e00ff */
[----:B------:R0:W-:Y:S01]  /*15b00*/  STL.64 [R1+0x470], R20 ;  /* 0x0004701401007387 */ /* 0x0001e20000100a00 */
[----:B------:R-:W-:-:S03]  /*15b10*/  IMAD.MOV.U32 R13, RZ, RZ, -0x428ab295 ;  /* 0xbd754d6bff0d7424 */ /* 0x000fc600078e00ff */
[----:B------:R4:W-:Y:S01]  /*15b20*/  STL.64 [R1+0x478], R22 ;  /* 0x0004781601007387 */ /* 0x0009e20000100a00 */
[----:B--2---:R-:W-:Y:S01]  /*15b30*/  MOV R14, 0x49cb50d9 ;  /* 0x49cb50d9000e7802 */ /* 0x004fe20000000f00 */
[----:B------:R-:W-:Y:S02]  /*15b40*/  IMAD.MOV.U32 R15, RZ, RZ, 0x3d63fcc2 ;  /* 0x3d63fcc2ff0f7424 */ /* 0x000fe400078e00ff */
[----:B------:R2:W-:Y:S01]  /*15b50*/  STL.64 [R1+0x480], R2 ;  /* 0x0004800201007387 */ /* 0x0005e20000100a00 */
[----:B-1----:R-:W-:Y:S01]  /*15b60*/  IMAD.MOV.U32 R18, RZ, RZ, 0x6d7de31e ;  /* 0x6d7de31eff127424 */ /* 0x002fe200078e00ff */
        /* <DEDUP_REMOVED lines=14> */
[----:B------:R-:W-:Y:S01]  /*15c50*/  IMAD.MOV.U32 R7, RZ, RZ, -0x40ea9ff7 ;  /* 0xbf156009ff077424 */ /* 0x000fe200078e00ff */
        /* <DEDUP_REMOVED lines=10> */
[----:B--2---:R-:W-:Y:S01]  /*15d00*/  IMAD.MOV.U32 R20, RZ, RZ, 0x4f5dcc68 ;  /* 0x4f5dcc68ff147424 */ /* 0x004fe200078e00ff */
        /* <DEDUP_REMOVED lines=24> */
[----:B------:R-:W-:Y:S01]  /*15e90*/  IMAD.MOV.U32 R21, RZ, RZ, 0x3e1cf0f9 ;  /* 0x3e1cf0f9ff157424 */ /* 0x000fe200078e00ff */
[----:B------:R2:W-:Y:S01]  /*15ea0*/  STL.64 [R1+0x508], R4 ;  /* 0x0005080401007387 */ /* 0x0005e20000100a00 */
[----:B-1----:R-:W-:Y:S01]  /*15eb0*/  IMAD.MOV.U32 R22, RZ, RZ, 0x5071f99b ;  /* 0x5071f99bff167424 */ /* 0x002fe200078e00ff */
        /* <DEDUP_REMOVED lines=20> */
[----:B0-----:R-:W-:Y:S01]  /*16000*/  IMAD.MOV.U32 R20, RZ, RZ, 0x4e8f487b ;  /* 0x4e8f487bff147424 */ /* 0x001fe200078e00ff */
[----:B------:R0:W-:Y:S01]  /*16010*/  STL.64 [R1+0x548], R4 ;  /* 0x0005480401007387 */ /* 0x0001e20000100a00 */
[----:B------:R-:W-:Y:S01]  /*16020*/  IMAD.MOV.U32 R21, RZ, RZ, 0x3d59f7d1 ;  /* 0x3d59f7d1ff157424 */ /* 0x000fe200078e00ff */
[----:B----4-:R-:W-:Y:S01]  /*16030*/  MOV R22, 0x9c01efb4 ;  /* 0x9c01efb400167802 */ /* 0x010fe20000000f00 */
[----:B------:R-:W-:Y:S01]  /*16040*/  IMAD.MOV.U32 R23, RZ, RZ, 0x3f369187 ;  /* 0x3f369187ff177424 */ /* 0x000fe200078e00ff */
[----:B------:R1:W-:Y:S01]  /*16050*/  STL.64 [R1+0x550], R6 ;  /* 0x0005500601007387 */ /* 0x0003e20000100a00 */
[----:B--2---:R-:W-:Y:S01]  /*16060*/  IMAD.MOV.U32 R2, RZ, RZ, -0x2ccb98ef ;  /* 0xd3346711ff027424 */ /* 0x004fe200078e00ff */
[----:B------:R-:W-:-:S02]  /*16070*/  MOV R3, 0x3f0b1d75 ;  /* 0x3f0b1d7500037802 */ /* 0x000fc40000000f00 */
[----:B------:R2:W-:Y:S01]  /*16080*/  STL.64 [R1+0x558], R12 ;  /* 0x0005580c01007387 */ /* 0x0005e20000100a00 */
[----:B0-----:R-:W-:-:S03]  /*16090*/  IMAD.MOV.U32 R4, RZ, RZ, 0x5098cebf ;  /* 0x5098cebfff047424 */ /* 0x001fc600078e00ff */
        /* <DEDUP_REMOVED lines=14> */
[----:B--2---:R-:W-:Y:S01]  /*16180*/  IMAD.MOV.U32 R20, RZ, RZ, 0x64e3e304 ;  /* 0x64e3e304ff147424 */ /* 0x004fe200078e00ff */
        /* <DEDUP_REMOVED lines=8> */
[----:B-1----:R-:W-:Y:S01]  /*16210*/  IMAD.MOV.U32 R4, RZ, RZ, -0x13a60bbe ;  /* 0xec59f442ff047424 */ /* 0x002fe200078e00ff */
[----:B------:R-:W-:Y:S02]  /*16220*/  MOV R5, 0xbeb1c6ac ;  /* 0xbeb1c6ac00057802 */ /* 0x000fe40000000f00 */
[----:B------:R1:W-:Y:S01]  /*16230*/  STL.64 [R1+0x5a0], R14 ;  /* 0x0005a00e01007387 */ /* 0x0003e20000100a00 */
[----:B0-----:R-:W-:-:S03]  /*16240*/  IMAD.MOV.U32 R6, RZ, RZ, -0x2aebad2b ;  /* 0xd51452d5ff067424 */ /* 0x001fc600078e00ff */
[----:B------:R0:W-:Y:S01]  /*16250*/  STL.64 [R1+0x5a8], R18 ;  /* 0x0005a81201007387 */ /* 0x0001e20000100a00 */
[----:B------:R-:W-:Y:S01]  /*16260*/  IMAD.MOV.U32 R7, RZ, RZ, 0x3ea4b12a ;  /* 0x3ea4b12aff077424 */ /* 0x000fe200078e00ff */
[----:B--2---:R-:W-:Y:S01]  /*16270*/  MOV R12, 0x79607d63 ;  /* 0x79607d63000c7802 */ /* 0x004fe20000000f00 */
[----:B------:R-:W-:Y:S01]  /*16280*/  IMAD.MOV.U32 R13, RZ, RZ, -0x41786d69 ;  /* 0xbe879297ff0d7424 */ /* 0x000fe200078e00ff */
[----:B------:R2:W-:Y:S01]  /*16290*/  STL.64 [R1+0x5b0], R20 ;  /* 0x0005b01401007387 */ /* 0x0005e20000100a00 */
[----:B-1----:R-:W-:-:S03]  /*162a0*/  IMAD.MOV.U32 R14, RZ, RZ, -0x12da6acc ;  /* 0xed259534ff0e7424 */ /* 0x002fc600078e00ff */
        /* <DEDUP_REMOVED lines=11> */
[----:B0-----:R-:W-:Y:S02]  /*16360*/  IMAD.MOV.U32 R2, RZ, RZ, 0x322ddf56 ;  /* 0x322ddf56ff027424 */ /* 0x001fe400078e00ff */
[----:B------:R-:W-:Y:S01]  /*16370*/  IMAD.MOV.U32 R3, RZ, RZ, -0x4379a0a7 ;  /* 0xbc865f59ff037424 */ /* 0x000fe200078e00ff */
        /* <DEDUP_REMOVED lines=40> */
[----:B------:R1:W-:Y:S01]  /*16600*/  STL.64 [R1+0x648], R4 ;  /* 0x0006480401007387 */ /* 0x0003e20000100a00 */
[----:B--2---:R-:W-:Y:S02]  /*16610*/  IMAD.MOV.U32 R20, RZ, RZ, -0x6d1364fe ;  /* 0x92ec9b02ff147424 */ /* 0x004fe400078e00ff */
[----:B------:R-:W-:Y:S01]  /*16620*/  IMAD.MOV.U32 R21, RZ, RZ, 0x3e339379 ;  /* 0x3e339379ff157424 */ /* 0x000fe200078e00ff */
[----:B------:R2:W-:Y:S01]  /*16630*/  STL.64 [R1+0x650], R6 ;  /* 0x0006500601007387 */ /* 0x0005e20000100a00 */
[----:B0-----:R-:W-:Y:S01]  /*16640*/  MOV R22, 0x124b7492 ;  /* 0x124b749200167802 */ /* 0x001fe20000000f00 */
[----:B------:R-:W-:-:S02]  /*16650*/  IMAD.MOV.U32 R23, RZ, RZ, -0x424d12c4 ;  /* 0xbdb2ed3cff177424 */ /* 0x000fc400078e00ff */
[----:B------:R0:W-:Y:S01]  /*16660*/  STL.64 [R1+0x658], R12 ;  /* 0x0006580c01007387 */ /* 0x0001e20000100a00 */
[----:B----4-:R-:W-:Y:S01]  /*16670*/  MOV R2, 0xf9ac219d ;  /* 0xf9ac219d00027802 */ /* 0x010fe20000000f00 */
[----:B------:R-:W-:Y:S02]  /*16680*/  IMAD.MOV.U32 R3, RZ, RZ, -0x4119c7b6 ;  /* 0xbee6384aff037424 */ /* 0x000fe400078e00ff */
[----:B-1----:R-:W-:Y:S01]  /*16690*/  IMAD.MOV.U32 R4, RZ, RZ, 0x198ab550 ;  /* 0x198ab550ff047424 */ /* 0x002fe200078e00ff */
[----:B------:R-:W-:Y:S01]  /*166a0*/  MOV R5, 0x3edc738f ;  /* 0x3edc738f00057802 */ /* 0x000fe20000000f00 */
[----:B------:R1:W-:Y:S01]  /*166b0*/  STL.64 [R1+0x660], R14 ;  /* 0x0006600e01007387 */ /* 0x0003e20000100a00 */
[----:B--2---:R-:W-:Y:S02]  /*166c0*/  IMAD.MOV.U32 R6, RZ, RZ, -0x6acf5853 ;  /* 0x9530a7adff067424 */ /* 0x004fe400078e00ff */
[----:B------:R-:W-:Y:S01]  /*166d0*/  IMAD.MOV.U32 R7, RZ, RZ, -0x413e5214 ;  /* 0xbec1adecff077424 */ /* 0x000fe200078e00ff */
[----:B------:R2:W-:Y:S01]  /*166e0*/  STL.64 [R1+0x688], R4 ;  /* 0x0006880401007387 */ /* 0x0005e20000100a00 */
[----:B0-----:R-:W-:Y:S01]  /*166f0*/  IMAD.MOV.U32 R12, RZ, RZ, 0x70ac9b03 ;  /* 0x70ac9b03ff0c7424 */ /* 0x001fe200078e00ff */
[----:B------:R-:W-:-:S02]  /*16700*/  MOV R13, 0x3e9952f9 ;  /* 0x3e9952f9000d7802 */ /* 0x000fc40000000f00 */
[----:B------:R0:W-:Y:S01]  /*16710*/  STL.64 [R1+0x690], R6 ;  /* 0x0006900601007387 */ /* 0x0001e20000100a00 */
[----:B-1----:R-:W-:-:S03]  /*16720*/  IMAD.MOV.U32 R14, RZ, RZ, 0x3b2187a2 ;  /* 0x3b2187a2ff0e7424 */ /* 0x002fc600078e00ff */
[----:B------:R1:W-:Y:S01]  /*16730*/  STL.64 [R1+0x6a0], R12 ;  /* 0x0006a00c01007387 */ /* 0x0003e20000100a00 */
[----:B------:R-:W-:Y:S02]  /*16740*/  IMAD.MOV.U32 R15, RZ, RZ, -0x4172a662 ;  /* 0xbe8d599eff0f7424 */ /* 0x000fe400078e00ff */
[----:B--2---:R-:W-:Y:S01]  /*16750*/  IMAD.MOV.U32 R4, RZ, RZ, -0xf204d96 ;  /* 0xf0dfb26aff047424 */ /* 0x004fe200078e00ff */
[----:B------:R-:W-:Y:S01]  /*16760*/  MOV R5, 0xbe180990 ;  /* 0xbe18099000057802 */ /* 0x000fe20000000f00 */
[----:B------:R2:W-:Y:S01]  /*16770*/  STL.64 [R1+0x680], R2 ;  /* 0x0006800201007387 */ /* 0x0005e20000100a00 */
[----:B0-----:R-:W-:Y:S02]  /*16780*/  IMAD.MOV.U32 R6, RZ, RZ, -0x3faad57f ;  /* 0xc0552a81ff067424 */ /* 0x001fe400078e00ff */
[----:B------:R-:W-:Y:S01]  /*16790*/  IMAD.MOV.U32 R7, RZ, RZ, 0x3cc36412 ;  /* 0x3cc36412ff077424 */ /* 0x000fe200078e00ff */
[----:B------:R0:W-:Y:S01]  /*167a0*/  STL.64 [R1+0x6a8], R14 ;  /* 0x0006a80e01007387 */ /* 0x0001e20000100a00 */
[----:B-1----:R-:W-:Y:S01]  /*167b0*/  MOV R12, 0x9fc7363 ;  /* 0x09fc7363000c7802 */ /* 0x002fe20000000f00 */
[----:B------:R-:W-:-:S02]  /*167c0*/  IMAD.MOV.U32 R13, RZ, RZ, 0x3deac793 ;  /* 0x3deac793ff0d7424 */ /* 0x000fc400078e00ff */
[----:B------:R1:W-:Y:S01]  /*167d0*/  STL.64 [R1+0x6d0], R4 ;  /* 0x0006d00401007387 */ /* 0x0003e20000100a00 */
[----:B--2---:R-:W-:Y:S01]  /*167e0*/  MOV R2, 0x6d84752e ;  /* 0x6d84752e00027802 */ /* 0x004fe20000000f00 */
[----:B------:R-:W-:Y:S02]  /*167f0*/  IMAD.MOV.U32 R3, RZ, RZ, 0x3e3663fd ;  /* 0x3e3663fdff037424 */ /* 0x000fe400078e00ff */
[----:B------:R2:W-:Y:S01]  /*16800*/  STL.64 [R1+0x6d8], R6 ;  /* 0x0006d80601007387 */ /* 0x0005e20000100a00 */
[----:B0-----:R-:W-:-:S03]  /*16810*/  IMAD.MOV.U32 R14, RZ, RZ, -0x1a218756 ;  /* 0xe5de78aaff0e7424 */ /* 0x001fc600078e00ff */
[----:B------:R0:W-:Y:S01]  /*16820*/  STL.64 [R1+0x6e0], R12 ;  /* 0x0006e00c01007387 */ /* 0x0001e20000100a00 */
[----:B------:R-:W-:Y:S02]  /*16830*/  IMAD.MOV.U32 R15, RZ, RZ, 0x3dbcac1e ;  /* 0x3dbcac1eff0f7424 */ /* 0x000fe400078e00ff */
[----:B-1----:R-:W-:Y:S01]  /*16840*/  IMAD.MOV.U32 R4, RZ, RZ, -0x447da7d7 ;  /* 0xbb825829ff047424 */ /* 0x002fe200078e00ff */
[----:B------:R-:W-:Y:S01]  /*16850*/  MOV R5, 0x3f463969 ;  /* 0x3f46396900057802 */ /* 0x000fe20000000f00 */
[----:B------:R1:W-:Y:S01]  /*16860*/  STL.64 [R1+0x6c8], R2 ;  /* 0x0006c80201007387 */ /* 0x0003e20000100a00 */
[----:B--2---:R-:W-:-:S03]  /*16870*/  IMAD.MOV.U32 R6, RZ, RZ, 0x582dd0a5 ;  /* 0x582dd0a5ff067424 */ /* 0x004fc600078e00ff */
[----:B------:R2:W-:Y:S01]  /*16880*/  STL.64 [R1+0x6f0], R14 ;  /* 0x0006f00e01007387 */ /* 0x0005e20000100a00 */
[----:B------:R-:W-:Y:S01]  /*16890*/  IMAD.MOV.U32 R7, RZ, RZ, -0x40bb060e ;  /* 0xbf44f9f2ff077424 */ /* 0x000fe200078e00ff */
[----:B0-----:R-:W-:Y:S01]  /*168a0*/  MOV R12, 0xc28e8a0 ;  /* 0x0c28e8a0000c7802 */ /* 0x001fe20000000f00 */
[----:B------:R-:W-:Y:S01]  /*168b0*/  IMAD.MOV.U32 R13, RZ, RZ, 0x3f322fb2 ;  /* 0x3f322fb2ff0d7424 */ /* 0x000fe200078e00ff */
[----:B------:R0:W-:Y:S01]  /*168c0*/  STL.64 [R1+0x718], R4 ;  /* 0x0007180401007387 */ /* 0x0001e20000100a00 */
[----:B-1----:R-:W-:-:S03]  /*168d0*/  IMAD.MOV.U32 R2, RZ, RZ, 0x1cc96982 ;  /* 0x1cc96982ff027424 */ /* 0x002fc600078e00ff */
[----:B------:R1:W-:Y:S01]  /*168e0*/  STL.64 [R1+0x720], R6 ;  /* 0x0007200601007387 */ /* 0x0003e20000100a00 */
[----:B------:R-:W-:Y:S02]  /*168f0*/  IMAD.MOV.U32 R3, RZ, RZ, -0x40bc7201 ;  /* 0xbf438dffff037424 */ /* 0x000fe400078e00ff */
[----:B--2---:R-:W-:Y:S01]  /*16900*/  IMAD.MOV.U32 R14, RZ, RZ, -0x373140ea ;  /* 0xc8cebf16ff0e7424 */ /* 0x004fe200078e00ff */
[----:B------:R-:W-:Y:S01]  /*16910*/  MOV R15, 0x3e886c71 ;  /* 0x3e886c71000f7802 */ /* 0x000fe20000000f00 */
[----:B------:R2:W-:Y:S01]  /*16920*/  STL.64 [R1+0x728], R12 ;  /* 0x0007280c01007387 */ /* 0x0005e20000100a00 */
[----:B0-----:R-:W-:Y:S01]  /*16930*/  MOV R4, 0xd892e1a9 ;  /* 0xd892e1a900047802 */ /* 0x001fe20000000f00 */
[----:B------:R-:W-:Y:S02]  /*16940*/  IMAD.MOV.U32 R5, RZ, RZ, 0x3ed2fe63 ;  /* 0x3ed2fe63ff057424 */ /* 0x000fe400078e00ff */
[----:B------:R0:W-:Y:S01]  /*16950*/  STL.64 [R1+0x668], R18 ;  /* 0x0006681201007387 */ /* 0x0001e20000100a00 */
[----:B-1----:R-:W-:-:S02]  /*16960*/  IMAD.MOV.U32 R6, RZ, RZ, -0xd84d818 ;  /* 0xf27b27e8ff067424 */ /* 0x002fc400078e00ff */
[----:B------:R-:W-:Y:S01]  /*16970*/  IMAD.MOV.U32 R7, RZ, RZ, 0x3ead3850 ;  /* 0x3ead3850ff077424 */ /* 0x000fe200078e00ff */
[----:B------:R1:W-:Y:S01]  /*16980*/  STL.64 [R1+0x708], R2 ;  /* 0x0007080201007387 */ /* 0x0003e20000100a00 */
[----:B--2---:R-:W-:Y:S01]  /*16990*/  MOV R12, 0x807110d2 ;  /* 0x807110d2000c7802 */ /* 0x004fe20000000f00 */
[----:B------:R-:W-:Y:S02]  /*169a0*/  IMAD.MOV.U32 R13, RZ, RZ, 0x3d903901 ;  /* 0x3d903901ff0d7424 */ /* 0x000fe400078e00ff */
[----:B------:R2:W-:Y:S01]  /*169b0*/  STL.64 [R1+0x730], R14 ;  /* 0x0007300e01007387 */ /* 0x0005e20000100a00 */
[----:B0-----:R-:W-:-:S03]  /*169c0*/  MOV R18, 0x393d4893 ;  /* 0x393d489300127802 */ /* 0x001fc60000000f00 */
[----:B------:R0:W-:Y:S01]  /*169d0*/  STL.64 [R1+0x758], R4 ;  /* 0x0007580401007387 */ /* 0x0001e20000100a00 */
[----:B------:R-:W-:Y:S02]  /*169e0*/  IMAD.MOV.U32 R19, RZ, RZ, 0x3e70b282 ;  /* 0x3e70b282ff137424 */ /* 0x000fe400078e00ff */
[----:B-1----:R-:W-:Y:S01]  /*169f0*/  IMAD.MOV.U32 R2, RZ, RZ, -0x3b72c844 ;  /* 0xc48d37bcff027424 */ /* 0x002fe200078e00ff */
[----:B------:R-:W-:Y:S01]  /*16a00*/  MOV R3, 0xbef618fc ;  /* 0xbef618fc00037802 */ /* 0x000fe20000000f00 */
[----:B------:R1:W-:Y:S01]  /*16a10*/  STL.64 [R1+0x768], R6 ;  /* 0x0007680601007387 */ /* 0x0003e20000100a00 */
[----:B--2---:R-:W-:Y:S01]  /*16a20*/  IMAD.MOV.U32 R14, RZ, RZ, -0x564902fc ;  /* 0xa9b6fd04ff0e7424 */ /* 0x004fe200078e00ff */
[----:B------:R-:W-:Y:S02]  /*16a30*/  MOV R15, 0xbe849865 ;  /* 0xbe849865000f7802 */ /* 0x000fe40000000f00 */
[----:B------:R2:W-:Y:S01]  /*16a40*/  STL.64 [R1+0x770], R12 ;  /* 0x0007700c01007387 */ /* 0x0005e20000100a00 */
[----:B0-----:R-:W-:-:S02]  /*16a50*/  IMAD.MOV.U32 R4, RZ, RZ, 0x16605be3 ;  /* 0x16605be3ff047424 */ /* 0x001fc400078e00ff */
[----:B------:R-:W-:Y:S01]  /*16a60*/  IMAD.MOV.U32 R5, RZ, RZ, 0x3e30bcbd ;  /* 0x3e30bcbdff057424 */ /* 0x000fe200078e00ff */
[----:B------:R0:W-:Y:S01]  /*16a70*/  STL.64 [R1+0x670], R24 ;  /* 0x0006701801007387 */ /* 0x0001e20000100a00 */
[----:B-1----:R-:W-:Y:S01]  /*16a80*/  IMAD.MOV.U32 R6, RZ, RZ, -0x6523334a ;  /* 0x9adcccb6ff067424 */ /* 0x002fe200078e00ff */
[----:B------:R-:W-:Y:S02]  /*16a90*/  MOV R7, 0x3e03b654 ;  /* 0x3e03b65400077802 */ /* 0x000fe40000000f00 */
[----:B------:R1:W-:Y:S01]  /*16aa0*/  STL.64 [R1+0x678], R20 ;  /* 0x0006781401007387 */ /* 0x0003e20000100a00 */
[----:B--2---:R-:W-:Y:S01]  /*16ab0*/  MOV R12, 0xfd72ae16 ;  /* 0xfd72ae16000c7802 */ /* 0x004fe20000000f00 */
[----:B------:R-:W-:Y:S02]  /*16ac0*/  IMAD.MOV.U32 R13, RZ, RZ, -0x4229c0f4 ;  /* 0xbdd63f0cff0d7424 */ /* 0x000fe400078e00ff */
[----:B------:R2:W-:Y:S01]  /*16ad0*/  STL.64 [R1+0x6b0], R18 ;  /* 0x0006b01201007387 */ /* 0x0005e20000100a00 */
[----:B0-----:R-:W-:-:S03]  /*16ae0*/  IMAD.MOV.U32 R24, RZ, RZ, -0x178d03aa ;  /* 0xe872fc56ff187424 */ /* 0x001fc600078e00ff */
[----:B------:R0:W-:Y:S01]  /*16af0*/  STL.64 [R1+0x748], R2 ;  /* 0x0007480201007387 */ /* 0x0001e20000100a00 */
[----:B------:R-:W-:-:S03]  /*16b00*/  IMAD.MOV.U32 R25, RZ, RZ, -0x41bb67a2 ;  /* 0xbe44985eff197424 */ /* 0x000fc600078e00ff */
[----:B------:R4:W-:Y:S01]  /*16b10*/  STL.64 [R1+0x778], R14 ;  /* 0x0007780e01007387 */ /* 0x0009e20000100a00 */
[----:B-1----:R-:W-:Y:S01]  /*16b20*/  IMAD.MOV.U32 R20, RZ, RZ, -0x3aaf42b5 ;  /* 0xc550bd4bff147424 */ /* 0x002fe200078e00ff */
[----:B------:R-:W-:Y:S02]  /*16b30*/  MOV R21, 0x3cc7c54e ;  /* 0x3cc7c54e00157802 */ /* 0x000fe40000000f00 */
[----:B------:R1:W-:Y:S01]  /*16b40*/  STL.64 [R1+0x798], R4 ;  /* 0x0007980401007387 */ /* 0x0003e20000100a00 */
[----:B--2---:R-:W-:Y:S01]  /*16b50*/  MOV R18, 0xa6572e09 ;  /* 0xa6572e0900127802 */ /* 0x004fe20000000f00 */
[----:B------:R-:W-:Y:S02]  /*16b60*/  IMAD.MOV.U32 R19, RZ, RZ, -0x43a8864c ;  /* 0xbc5779b4ff137424 */ /* 0x000fe400078e00ff */
[----:B0-----:R-:W-:Y:S01]  /*16b70*/  IMAD.MOV.U32 R2, RZ, RZ, 0x44652279 ;  /* 0x44652279ff027424 */ /* 0x001fe200078e00ff */
[----:B------:R-:W-:Y:S01]  /*16b80*/  MOV R3, 0xbd0706d6 ;  /* 0xbd0706d600037802 */ /* 0x000fe20000000f00 */
[----:B------:R0:W-:Y:S01]  /*16b90*/  STL.64 [R1+0x7a8], R6 ;  /* 0x0007a80601007387 */ /* 0x0001e20000100a00 */
[----:B----4-:R-:W-:Y:S01]  /*16ba0*/  IMAD.MOV.U32 R14, RZ, RZ, -0x7738c013 ;  /* 0x88c73fedff0e7424 */ /* 0x010fe200078e00ff */
[----:B------:R-:W-:-:S02]  /*16bb0*/  MOV R15, 0x3dc74cd6 ;  /* 0x3dc74cd6000f7802 */ /* 0x000fc40000000f00 */
[----:B------:R2:W-:Y:S01]  /*16bc0*/  STL.64 [R1+0x7b8], R12 ;  /* 0x0007b80c01007387 */ /* 0x0005e20000100a00 */
[----:B-1----:R-:W-:Y:S02]  /*16bd0*/  IMAD.MOV.U32 R4, RZ, RZ, -0xe4b96af ;  /* 0xf1b46951ff047424 */ /* 0x002fe400078e00ff */
[----:B------:R-:W-:Y:S01]  /*16be0*/  IMAD.MOV.U32 R5, RZ, RZ, 0x3f522b37 ;  /* 0x3f522b37ff057424 */ /* 0x000fe200078e00ff */
[----:B------:R1:W-:Y:S01]  /*16bf0*/  STL.64 [R1+0x698], R22 ;  /* 0x0006981601007387 */ /* 0x0003e20000100a00 */
[----:B0-----:R-:W-:Y:S01]  /*16c00*/  MOV R6, 0x61e90004 ;  /* 0x61e9000400067802 */ /* 0x001fe20000000f00 */
[----:B------:R-:W-:Y:S02]  /*16c10*/  IMAD.MOV.U32 R7, RZ, RZ, 0x3eb0a9ef ;  /* 0x3eb0a9efff077424 */ /* 0x000fe400078e00ff */
[----:B------:R0:W-:Y:S01]  /*16c20*/  STL.64 [R1+0x6b8], R20 ;  /* 0x0006b81401007387 */ /* 0x0001e20000100a00 */
[----:B--2---:R-:W-:Y:S02]  /*16c30*/  IMAD.MOV.U32 R12, RZ, RZ, -0x4ad3ccbb ;  /* 0xb52c3345ff0c7424 */ /* 0x004fe400078e00ff */
[----:B------:R-:W-:Y:S01]  /*16c40*/  IMAD.MOV.U32 R13, RZ, RZ, 0x3f3c01c0 ;  /* 0x3f3c01c0ff0d7424 */ /* 0x000fe200078e00ff */
[----:B------:R2:W-:Y:S01]  /*16c50*/  STL.64 [R1+0x6c0], R24 ;  /* 0x0006c01801007387 */ /* 0x0005e20000100a00 */
[----:B-1----:R-:W-:Y:S01]  /*16c60*/  IMAD.MOV.U32 R22, RZ, RZ, -0xfb74e6c ;  /* 0xf048b194ff167424 */ /* 0x002fe200078e00ff */
[----:B------:R-:W-:-:S02]  /*16c70*/  MOV R23, 0xbddbd671 ;  /* 0xbddbd67100177802 */ /* 0x000fc40000000f00 */
[----:B------:R1:W-:Y:S01]  /*16c80*/  STL.64 [R1+0x6f8], R18 ;  /* 0x0006f81201007387 */ /* 0x0003e20000100a00 */
[----:B0-----:R-:W-:-:S03]  /*16c90*/  IMAD.MOV.U32 R20, RZ, RZ, 0x13f7775a ;  /* 0x13f7775aff147424 */ /* 0x001fc600078e00ff */
[----:B------:R0:W-:Y:S01]  /*16ca0*/  STL.64 [R1+0x790], R2 ;  /* 0x0007900201007387 */ /* 0x0001e20000100a00 */
[----:B------:R-:W-:-:S03]  /*16cb0*/  MOV R21, 0xbd8da966 ;  /* 0xbd8da96600157802 */ /* 0x000fc60000000f00 */
[----:B------:R4:W-:Y:S01]  /*16cc0*/  STL.64 [R1+0x7c0], R14 ;  /* 0x0007c00e01007387 */ /* 0x0009e20000100a00 */
[----:B--2---:R-:W-:Y:S01]  /*16cd0*/  MOV R24, 0x9b7913ea ;  /* 0x9b7913ea00187802 */ /* 0x004fe20000000f00 */
[----:B------:R-:W-:Y:S02]  /*16ce0*/  IMAD.MOV.U32 R25, RZ, RZ, -0x40ed1ce1 ;  /* 0xbf12e31fff197424 */ /* 0x000fe400078e00ff */
[----:B------:R2:W-:Y:S01]  /*16cf0*/  STL.64 [R1+0x7e0], R4 ;  /* 0x0007e00401007387 */ /* 0x0005e20000100a00 */
[----:B-1----:R-:W-:Y:S01]  /*16d00*/  MOV R18, 0x36172b0 ;  /* 0x036172b000127802 */ /* 0x002fe20000000f00 */
[----:B------:R-:W-:Y:S01]  /*16d10*/  IMAD.MOV.U32 R19, RZ, RZ, 0x3f100120 ;  /* 0x3f100120ff137424 */ /* 0x000fe200078e00ff */
[----:B0-----:R-:W-:Y:S01]  /*16d20*/  MOV R2, 0x684527bf ;  /* 0x684527bf00027802 */ /* 0x001fe20000000f00 */
[----:B------:R-:W-:Y:S01]  /*16d30*/  IMAD.MOV.U32 R3, RZ, RZ, 0x3f55d4ae ;  /* 0x3f55d4aeff037424 */ /* 0x000fe200078e00ff */
[----:B------:R0:W-:Y:S01]  /*16d40*/  STL.64 [R1+0x7e8], R6 ;  /* 0x0007e80601007387 */ /* 0x0001e20000100a00 */
[----:B----4-:R-:W-:Y:S01]  /*16d50*/  IMAD.MOV.U32 R14, RZ, RZ, 0x6f571329 ;  /* 0x6f571329ff0e7424 */ /* 0x010fe200078e00ff */
[----:B------:R-:W-:-:S02]  /*16d60*/  MOV R15, 0xbe41759e ;  /* 0xbe41759e000f7802 */ /* 0x000fc40000000f00 */
[----:B------:R1:W-:Y:S01]  /*16d70*/  STL.64 [R1+0x7f8], R12 ;  /* 0x0007f80c01007387 */ /* 0x0003e20000100a00 */
[----:B--2---:R-:W-:Y:S01]  /*16d80*/  IMAD.MOV.U32 R4, RZ, RZ, -0x9f8794f ;  /* 0xf60786b1ff047424 */ /* 0x004fe200078e00ff */
[----:B------:R-:W-:Y:S02]  /*16d90*/  MOV R5, 0x3ee5ea3a ;  /* 0x3ee5ea3a00057802 */ /* 0x000fe40000000f00 */
[----:B------:R2:W-:Y:S01]  /*16da0*/  STL.64 [R1+0x6e8], R22 ;  /* 0x0006e81601007387 */ /* 0x0005e20000100a00 */
[----:B0-----:R-:W-:Y:S01]  /*16db0*/  MOV R6, 0x8c7220b7 ;  /* 0x8c7220b700067802 */ /* 0x001fe20000000f00 */
[----:B------:R-:W-:Y:S02]  /*16dc0*/  IMAD.MOV.U32 R7, RZ, RZ, -0x413dfaa8 ;  /* 0xbec20558ff077424 */ /* 0x000fe400078e00ff */
[----:B------:R0:W-:Y:S01]  /*16dd0*/  STL.64 [R1+0x700], R20 ;  /* 0x0007001401007387 */ /* 0x0001e20000100a00 */
[----:B-1----:R-:W-:Y:S01]  /*16de0*/  IMAD.MOV.U32 R12, RZ, RZ, 0x71a80133 ;  /* 0x71a80133ff0c7424 */ /* 0x002fe200078e00ff */
[----:B------:R-:W-:-:S02]  /*16df0*/  MOV R13, 0x3eb64d99 ;  /* 0x3eb64d99000d7802 */ /* 0x000fc40000000f00 */
[----:B------:R1:W-:Y:S01]  /*16e00*/  STL.64 [R1+0x710], R24 ;  /* 0x0007101801007387 */ /* 0x0003e20000100a00 */
[----:B--2---:R-:W-:-:S03]  /*16e10*/  IMAD.MOV.U32 R22, RZ, RZ, 0x3aebc9b7 ;  /* 0x3aebc9b7ff167424 */ /* 0x004fc600078e00ff */
[----:B------:R2:W-:Y:S01]  /*16e20*/  STL.64 [R1+0x740], R18 ;  /* 0x0007401201007387 */ /* 0x0005e20000100a00 */
[----:B------:R-:W-:-:S03]  /*16e30*/  IMAD.MOV.U32 R23, RZ, RZ, -0x40e9c580 ;  /* 0xbf163a80ff177424 */ /* 0x000fc600078e00ff */
[----:B------:R4:W-:Y:S01]  /*16e40*/  STL.64 [R1+0x7d0], R2 ;  /* 0x0007d00201007387 */ /* 0x0009e20000100a00 */
[----:B0-----:R-:W-:Y:S02]  /*16e50*/  IMAD.MOV.U32 R20, RZ, RZ, -0x1741ccd0 ;  /* 0xe8be3330ff147424 */ /* 0x001fe400078e00ff */
[----:B------:R-:W-:Y:S01]  /*16e60*/  IMAD.MOV.U32 R21, RZ, RZ, -0x41f18fe8 ;  /* 0xbe0e7018ff157424 */ /* 0x000fe200078e00ff */
[----:B------:R0:W-:Y:S01]  /*16e70*/  STL.64 [R1+0x808], R14 ;  /* 0x0008080e01007387 */ /* 0x0001e20000100a00 */
[----:B-1----:R-:W-:Y:S01]  /*16e80*/  IMAD.MOV.U32 R24, RZ, RZ, -0x576e2746 ;  /* 0xa891d8baff187424 */ /* 0x002fe200078e00ff */
[----:B------:R-:W-:Y:S02]  /*16e90*/  MOV R25, 0xbec7d8d3 ;  /* 0xbec7d8d300197802 */ /* 0x000fe40000000f00 */
[----:B------:R1:W-:Y:S01]  /*16ea0*/  STL.64 [R1+0x820], R4 ;  /* 0x0008200401007387 */ /* 0x0003e20000100a00 */
[----:B--2---:R-:W-:Y:S02]  /*16eb0*/  IMAD.MOV.U32 R18, RZ, RZ, -0x5b2caf32 ;  /* 0xa4d350ceff127424 */ /* 0x004fe400078e00ff */
[----:B------:R-:W-:Y:S01]  /*16ec0*/  IMAD.MOV.U32 R19, RZ, RZ, 0x3e77ca3d ;  /* 0x3e77ca3dff137424 */ /* 0x000fe200078e00ff */
[----:B------:R2:W-:Y:S01]  /*16ed0*/  STL.64 [R1+0x830], R6 ;  /* 0x0008300601007387 */ /* 0x0005e20000100a00 */
[----:B----4-:R-:W-:-:S02]  /*16ee0*/  IMAD.MOV.U32 R2, RZ, RZ, 0x37b4e130 ;  /* 0x37b4e130ff027424 */ /* 0x010fc400078e00ff */
[----:B------:R-:W-:Y:S01]  /*16ef0*/  IMAD.MOV.U32 R3, RZ, RZ, 0x3f07bdf8 ;  /* 0x3f07bdf8ff037424 */ /* 0x000fe200078e00ff */
[----:B0-----:R-:W-:Y:S01]  /*16f00*/  MOV R14, 0xb7553f43 ;  /* 0xb7553f43000e7802 */ /* 0x001fe20000000f00 */
[----:B------:R-:W-:Y:S01]  /*16f10*/  IMAD.MOV.U32 R15, RZ, RZ, -0x42b74682 ;  /* 0xbd48b97eff0f7424 */ /* 0x000fe200078e00ff */
[----:B------:R0:W-:Y:S01]  /*16f20*/  STL.64 [R1+0x838], R12 ;  /* 0x0008380c01007387 */ /* 0x0001e20000100a00 */
[----:B-1----:R-:W-:Y:S01]  /*16f30*/  MOV R4, 0xb486f0da ;  /* 0xb486f0da00047802 */ /* 0x002fe20000000f00 */
[----:B------:R-:W-:Y:S02]  /*16f40*/  IMAD.MOV.U32 R5, RZ, RZ, 0x3e48a3e9 ;  /* 0x3e48a3e9ff057424 */ /* 0x000fe400078e00ff */
[----:B------:R1:W-:Y:S01]  /*16f50*/  STL.64 [R1+0x738], R22 ;  /* 0x0007381601007387 */ /* 0x0003e20000100a00 */
[----:B--2---:R-:W-:Y:S02]  /*16f60*/  IMAD.MOV.U32 R6, RZ, RZ, -0x2a82d63d ;  /* 0xd57d29c3ff067424 */ /* 0x004fe400078e00ff */
[----:B------:R-:W-:Y:S01]  /*16f70*/  IMAD.MOV.U32 R7, RZ, RZ, -0x41e1694f ;  /* 0xbe1e96b1ff077424 */ /* 0x000fe200078e00ff */
[----:B------:R2:W-:Y:S01]  /*16f80*/  STL.64 [R1+0x750], R20 ;  /* 0x0007501401007387 */ /* 0x0005e20000100a00 */
[----:B0-----:R-:W-:Y:S01]  /*16f90*/  IMAD.MOV.U32 R12, RZ, RZ, -0x4408c63a ;  /* 0xbbf739c6ff0c7424 */ /* 0x001fe200078e00ff */
[----:B------:R-:W-:-:S02]  /*16fa0*/  MOV R13, 0xbdf22546 ;  /* 0xbdf22546000d7802 */ /* 0x000fc40000000f00 */
[----:B------:R0:W-:Y:S01]  /*16fb0*/  STL.64 [R1+0x760], R24 ;  /* 0x0007601801007387 */ /* 0x0001e20000100a00 */
[----:B-1----:R-:W-:Y:S01]  /*16fc0*/  MOV R22, 0x9d310d85 ;  /* 0x9d310d8500167802 */ /* 0x002fe20000000f00 */
[----:B------:R-:W-:Y:S02]  /*16fd0*/  IMAD.MOV.U32 R23, RZ, RZ, -0x41a4f541 ;  /* 0xbe5b0abfff177424 */ /* 0x000fe400078e00ff */
[----:B------:R1:W-:Y:S01]  /*16fe0*/  STL.64 [R1+0x780], R18 ;  /* 0x0007801201007387 */ /* 0x0003e20000100a00 */
[----:B--2---:R-:W-:-:S03]  /*16ff0*/  MOV R20, 0xd2fffd4f ;  /* 0xd2fffd4f00147802 */ /* 0x004fc60000000f00 */
[----:B------:R2:W-:Y:S01]  /*17000*/  STL.64 [R1+0x810], R2 ;  /* 0x0008100201007387 */ /* 0x0005e20000100a00 */
[----:B------:R-:W-:-:S03]  /*17010*/  IMAD.MOV.U32 R21, RZ, RZ, -0x41ddbb46 ;  /* 0xbe2244baff157424 */ /* 0x000fc600078e00ff */
[----:B------:R4:W-:Y:S01]  /*17020*/  STL.64 [R1+0x848], R14 ;  /* 0x0008480e01007387 */ /* 0x0009e20000100a00 */
[----:B0-----:R-:W-:Y:S02]  /*17030*/  IMAD.MOV.U32 R24, RZ, RZ, -0x5f439432 ;  /* 0xa0bc6bceff187424 */ /* 0x001fe400078e00ff */
[----:B------:R-:W-:Y:S01]  /*17040*/  IMAD.MOV.U32 R25, RZ, RZ, -0x43f42449 ;  /* 0xbc0bdbb7ff197424 */ /* 0x000fe200078e00ff */
[----:B------:R0:W-:Y:S01]  /*17050*/  STL.64 [R1+0x860], R4 ;  /* 0x0008600401007387 */ /* 0x0001e20000100a00 */
[----:B-1----:R-:W-:Y:S02]  /*17060*/  IMAD.MOV.U32 R18, RZ, RZ, -0x578d4d7c ;  /* 0xa872b284ff127424 */ /* 0x002fe400078e00ff */
[----:B------:R-:W-:Y:S01]  /*17070*/  IMAD.MOV.U32 R19, RZ, RZ, -0x4257ce4d ;  /* 0xbda831b3ff137424 */ /* 0x000fe200078e00ff */
[----:B------:R1:W-:Y:S01]  /*17080*/  STL.64 [R1+0x870], R6 ;  /* 0x0008700601007387 */ /* 0x0003e20000100a00 */
[----:B--2---:R-:W-:Y:S02]  /*17090*/  IMAD.MOV.U32 R2, RZ, RZ, -0x353f599d ;  /* 0xcac0a663ff027424 */ /* 0x004fe400078e00ff */
[----:B------:R-:W-:Y:S01]  /*170a0*/  IMAD.MOV.U32 R3, RZ, RZ, -0x419a4e63 ;  /* 0xbe65b19dff037424 */ /* 0x000fe200078e00ff */
[----:B------:R2:W-:Y:S01]  /*170b0*/  STL.64 [R1+0x880], R12 ;  /* 0x0008800c01007387 */ /* 0x0005e20000100a00 */
[----:B----4-:R-:W-:-:S02]  /*170c0*/  IMAD.MOV.U32 R14, RZ, RZ, -0x72c8fe5a ;  /* 0x8d3701a6ff0e7424 */ /* 0x010fc400078e00ff */
[----:B------:R-:W-:Y:S01]  /*170d0*/  IMAD.MOV.U32 R15, RZ, RZ, 0x3c5ab961 ;  /* 0x3c5ab961ff0f7424 */ /* 0x000fe200078e00ff */
[----:B0-----:R-:W-:Y:S01]  /*170e0*/  MOV R4, 0x5b5e0240 ;  /* 0x5b5e024000047802 */ /* 0x001fe20000000f00 */
[----:B------:R-:W-:Y:S01]  /*170f0*/  IMAD.MOV.U32 R5, RZ, RZ, -0x409f18dc ;  /* 0xbf60e724ff057424 */ /* 0x000fe200078e00ff */
[----:B------:R0:W-:Y:S01]  /*17100*/  STL.64 [R1+0x788], R22 ;  /* 0x0007881601007387 */ /* 0x0001e20000100a00 */
[----:B-1----:R-:W-:Y:S01]  /*17110*/  IMAD.MOV.U32 R6, RZ, RZ, 0x8721041 ;  /* 0x08721041ff067424 */ /* 0x002fe200078e00ff */
[----:B------:R-:W-:Y:S02]  /*17120*/  MOV R7, 0x3f6185be ;  /* 0x3f6185be00077802 */ /* 0x000fe40000000f00 */
[----:B------:R1:W-:Y:S01]  /*17130*/  STL.64 [R1+0x7a0], R20 ;  /* 0x0007a01401007387 */ /* 0x0003e20000100a00 */
[----:B--2---:R-:W-:Y:S01]  /*17140*/  MOV R12, 0x5a61360f ;  /* 0x5a61360f000c7802 */ /* 0x004fe20000000f00 */
[----:B------:R-:W-:Y:S02]  /*17150*/  IMAD.MOV.U32 R13, RZ, RZ, -0x4165370d ;  /* 0xbe9ac8f3ff0d7424 */ /* 0x000fe400078e00ff */
[----:B------:R2:W-:Y:S04]  /*17160*/  STL.64 [R1+0x7b0], R24 ;  /* 0x0007b01801007387 */ /* 0x0005e80000100a00 */
[----:B------:R4:W-:Y:S01]  /*17170*/  STL.64 [R1+0x7c8], R18 ;  /* 0x0007c81201007387 */ /* 0x0009e20000100a00 */
[----:B0-----:R-:W-:Y:S01]  /*17180*/  IMAD.MOV.U32 R22, RZ, RZ, -0x508a9322 ;  /* 0xaf756cdeff167424 */ /* 0x001fe200078e00ff */
[----:B------:R-:W-:-:S02]  /*17190*/  MOV R23, 0xbf5f5dbc ;  /* 0xbf5f5dbc00177802 */ /* 0x000fc40000000f00 */
[----:B------:R0:W-:Y:S01]  /*171a0*/  STL.64 [R1+0x858], R2 ;  /* 0x0008580201007387 */ /* 0x0001e20000100a00 */
[----:B-1----:R-:W-:Y:S01]  /*171b0*/  IMAD.MOV.U32 R20, RZ, RZ, -0x675acd41 ;  /* 0x98a532bfff147424 */ /* 0x002fe200078e00ff */
[----:B------:R-:W-:Y:S02]  /*171c0*/  MOV R21, 0xbf40aba9 ;  /* 0xbf40aba900157802 */ /* 0x000fe40000000f00 */
[----:B------:R1:W-:Y:S01]  /*171d0*/  STL.64 [R1+0x888], R14 ;  /* 0x0008880e01007387 */ /* 0x0003e20000100a00 */
[----:B--2---:R-:W-:Y:S01]  /*171e0*/  MOV R24, 0x82f9d22a ;  /* 0x82f9d22a00187802 */ /* 0x004fe20000000f00 */
[----:B------:R-:W-:Y:S02]  /*171f0*/  IMAD.MOV.U32 R25, RZ, RZ, -0x40d9e71c ;  /* 0xbf2618e4ff197424 */ /* 0x000fe400078e00ff */
[----:B------:R2:W-:Y:S01]  /*17200*/  STL.64 [R1+0x8a8], R4 ;  /* 0x0008a80401007387 */ /* 0x0005e20000100a00 */
[----:B----4-:R-:W-:Y:S01]  /*17210*/  MOV R18, 0x761692a2 ;  /* 0x761692a200127802 */ /* 0x010fe20000000f00 */
[----:B------:R-:W-:-:S02]  /*17220*/  IMAD.MOV.U32 R19, RZ, RZ, -0x40ff9af1 ;  /* 0xbf00650fff137424 */ /* 0x000fc400078e00ff */
[----:B0-----:R-:W-:Y:S01]  /*17230*/  IMAD.MOV.U32 R2, RZ, RZ, -0x5713a6fc ;  /* 0xa8ec5904ff027424 */ /* 0x001fe200078e00ff */
[----:B------:R-:W-:Y:S01]  /*17240*/  MOV R3, 0x3f59e1db ;  /* 0x3f59e1db00037802 */ /* 0x000fe20000000f00 */
[----:B------:R0:W-:Y:S01]  /*17250*/  STL.64 [R1+0x8b0], R6 ;  /* 0x0008b00601007387 */ /* 0x0001e20000100a00 */
[----:B-1----:R-:W-:Y:S02]  /*17260*/  IMAD.MOV.U32 R14, RZ, RZ, 0x5d1a742a ;  /* 0x5d1a742aff0e7424 */ /* 0x002fe400078e00ff */
[----:B------:R-:W-:Y:S01]  /*17270*/  IMAD.MOV.U32 R15, RZ, RZ, -0x40cd8e3d ;  /* 0xbf3271c3ff0f7424 */ /* 0x000fe200078e00ff */
[----:B------:R1:W-:Y:S01]  /*17280*/  STL.64 [R1+0x8c0], R12 ;  /* 0x0008c00c01007387 */ /* 0x0003e20000100a00 */
[----:B--2---:R-:W-:Y:S02]  /*17290*/  IMAD.MOV.U32 R4, RZ, RZ, 0x1069b36a ;  /* 0x1069b36aff047424 */ /* 0x004fe400078e00ff */
[----:B------:R-:W-:Y:S01]  /*172a0*/  IMAD.MOV.U32 R5, RZ, RZ, -0x4104f7e4 ;  /* 0xbefb081cff057424 */ /* 0x000fe200078e00ff */
[----:B------:R2:W-:Y:S01]  /*172b0*/  STL.64 [R1+0x7d8], R22 ;  /* 0x0007d81601007387 */ /* 0x0005e20000100a00 */
[----:B0-----:R-:W-:Y:S01]  /*172c0*/  IMAD.MOV.U32 R6, RZ, RZ, 0x22d07b2 ;  /* 0x022d07b2ff067424 */ /* 0x001fe200078e00ff */
[----:B------:R-:W-:-:S02]  /*172d0*/  MOV R7, 0xbed7a962 ;  /* 0xbed7a96200077802 */ /* 0x000fc40000000f00 */
[----:B------:R0:W-:Y:S01]  /*172e0*/  STL.64 [R1+0x7f0], R20 ;  /* 0x0007f01401007387 */ /* 0x0001e20000100a00 */
[----:B-1----:R-:W-:-:S03]  /*172f0*/  IMAD.MOV.U32 R12, RZ, RZ, -0x8d81d02 ;  /* 0xf727e2feff0c7424 */ /* 0x002fc600078e00ff */
[----:B------:R1:W-:Y:S01]  /*17300*/  STL.64 [R1+0x800], R24 ;  /* 0x0008001801007387 */ /* 0x0003e20000100a00 */
[----:B------:R-:W-:Y:S02]  /*17310*/  IMAD.MOV.U32 R13, RZ, RZ, -0x4257c1dd ;  /* 0xbda83e23ff0d7424 */ /* 0x000fe400078e00ff */
[----:B--2---:R-:W-:Y:S01]  /*17320*/  IMAD.MOV.U32 R22, RZ, RZ, -0x10765ed6 ;  /* 0xef89a12aff167424 */ /* 0x004fe200078e00ff */
[----:B------:R2:W-:Y:S01]  /*17330*/  STL.64 [R1+0x818], R18 ;  /* 0x0008181201007387 */ /* 0x0005e20000100a00 */
[----:B------:R-:W-:-:S03]  /*17340*/  IMAD.MOV.U32 R23, RZ, RZ, 0x3dcaa0a6 ;  /* 0x3dcaa0a6ff177424 */ /* 0x000fc600078e00ff */
[----:B------:R4:W-:Y:S01]  /*17350*/  STL.64 [R1+0x898], R2 ;  /* 0x0008980201007387 */ /* 0x0009e20000100a00 */
[----:B0-----:R-:W-:Y:S02]  /*17360*/  IMAD.MOV.U32 R20, RZ, RZ, 0x52fc4d58 ;  /* 0x52fc4d58ff147424 */ /* 0x001fe400078e00ff */
[----:B------:R-:W-:Y:S01]  /*17370*/  IMAD.MOV.U32 R21, RZ, RZ, -0x4164f541 ;  /* 0xbe9b0abfff157424 */ /* 0x000fe200078e00ff */
[----:B------:R0:W-:Y:S01]  /*17380*/  STL.64 [R1+0x8d0], R14 ;  /* 0x0008d00e01007387 */ /* 0x0001e20000100a00 */
[----:B-1----:R-:W-:Y:S01]  /*17390*/  IMAD.MOV.U32 R24, RZ, RZ, -0x59bf0808 ;  /* 0xa640f7f8ff187424 */ /* 0x002fe200078e00ff */
[----:B------:R-:W-:Y:S02]  /*173a0*/  MOV R25, 0x3e72d454 ;  /* 0x3e72d45400197802 */ /* 0x000fe40000000f00 */
[----:B------:R1:W-:Y:S01]  /*173b0*/  STL.64 [R1+0x8e8], R4 ;  /* 0x0008e80401007387 */ /* 0x0003e20000100a00 */
[----:B--2---:R-:W-:Y:S01]  /*173c0*/  IMAD.MOV.U32 R18, RZ, RZ, -0x7e8459e1 ;  /* 0x817ba61fff127424 */ /* 0x004fe200078e00ff */
[----:B------:R-:W-:-:S02]  /*173d0*/  MOV R19, 0x3c524830 ;  /* 0x3c52483000137802 */ /* 0x000fc40000000f00 */
[----:B----4-:R-:W-:Y:S01]  /*173e0*/  MOV R2, 0xb8b91d61 ;  /* 0xb8b91d6100027802 */ /* 0x010fe20000000f00 */
[----:B------:R-:W-:Y:S01]  /*173f0*/  IMAD.MOV.U32 R3, RZ, RZ, 0x3f1b648c ;  /* 0x3f1b648cff037424 */ /* 0x000fe200078e00ff */
[----:B------:R2:W-:Y:S01]  /*17400*/  STL.64 [R1+0x8f8], R6 ;  /* 0x0008f80601007387 */ /* 0x0005e20000100a00 */
[----:B0-----:R-:W-:Y:S01]  /*17410*/  IMAD.MOV.U32 R14, RZ, RZ, -0x3d13f3ae ;  /* 0xc2ec0c52ff0e7424 */ /* 0x001fe200078e00ff */
[----:B------:R-:W-:Y:S02]  /*17420*/  MOV R15, 0xbea70cb7 ;  /* 0xbea70cb7000f7802 */ /* 0x000fe40000000f00 */
[----:B------:R0:W-:Y:S01]  /*17430*/  STL.64 [R1+0x900], R12 ;  /* 0x0009000c01007387 */ /* 0x0001e20000100a00 */
[----:B-1----:R-:W-:Y:S01]  /*17440*/  IMAD.MOV.U32 R4, RZ, RZ, 0x7c2057dd ;  /* 0x7c2057ddff047424 */ /* 0x002fe200078e00ff */
[----:B------:R-:W-:Y:S02]  /*17450*/  MOV R5, 0xbe631e2f ;  /* 0xbe631e2f00057802 */ /* 0x000fe40000000f00 */
[----:B------:R1:W-:Y:S01]  /*17460*/  STL.64 [R1+0x828], R22 ;  /* 0x0008281601007387 */ /* 0x0003e20000100a00 */
[----:B--2---:R-:W-:Y:S01]  /*17470*/  MOV R6, 0x13f0801a ;  /* 0x13f0801a00067802 */ /* 0x004fe20000000f00 */
[----:B------:R-:W-:-:S02]  /*17480*/  IMAD.MOV.U32 R7, RZ, RZ, -0x41c70cbf ;  /* 0xbe38f341ff077424 */ /* 0x000fc400078e00ff */
[----:B------:R2:W-:Y:S01]  /*17490*/  STL.64 [R1+0x840], R20 ;  /* 0x0008401401007387 */ /* 0x0005e20000100a00 */
[----:B0-----:R-:W-:Y:S02]  /*174a0*/  IMAD.MOV.U32 R12, RZ, RZ, -0x2fc8f100 ;  /* 0xd0370f00ff0c7424 */ /* 0x001fe400078e00ff */
[----:B------:R-:W-:Y:S01]  /*174b0*/  IMAD.MOV.U32 R13, RZ, RZ, 0x3e0f0bac ;  /* 0x3e0f0bacff0d7424 */ /* 0x000fe200078e00ff */
[----:B------:R0:W-:Y:S01]  /*174c0*/  STL.64 [R1+0x850], R24 ;  /* 0x0008501801007387 */ /* 0x0001e20000100a00 */
[----:B-1----:R-:W-:Y:S01]  /*174d0*/  MOV R22, 0x2f6afa8a ;  /* 0x2f6afa8a00167802 */ /* 0x002fe20000000f00 */
[----:B------:R-:W-:Y:S02]  /*174e0*/  IMAD.MOV.U32 R23, RZ, RZ, 0x3e10bf3a ;  /* 0x3e10bf3aff177424 */ /* 0x000fe400078e00ff */
[----:B------:R1:W-:Y:S01]  /*174f0*/  STL.64 [R1+0x868], R18 ;  /* 0x0008681201007387 */ /* 0x0003e20000100a00 */
[----:B--2---:R-:W-:-:S03]  /*17500*/  MOV R20, 0x207b9023 ;  /* 0x207b902300147802 */ /* 0x004fc60000000f00 */
[----:B------:R2:W-:Y:S01]  /*17510*/  STL.64 [R1+0x8d8], R2 ;  /* 0x0008d80201007387 */ /* 0x0005e20000100a00 */
[----:B------:R-:W-:-:S03]  /*17520*/  IMAD.MOV.U32 R21, RZ, RZ, 0x3dc4b273 ;  /* 0x3dc4b273ff157424 */ /* 0x000fc600078e00ff */
[----:B------:R4:W-:Y:S01]  /*17530*/  STL.64 [R1+0x910], R14 ;  /* 0x0009100e01007387 */ /* 0x0009e20000100a00 */
[----:B0-----:R-:W-:Y:S02]  /*17540*/  IMAD.MOV.U32 R24, RZ, RZ, 0x1144693f ;  /* 0x1144693fff187424 */ /* 0x001fe400078e00ff */
[----:B------:R-:W-:Y:S01]  /*17550*/  IMAD.MOV.U32 R25, RZ, RZ, 0x3f254d24 ;  /* 0x3f254d24ff197424 */ /* 0x000fe200078e00ff */
[----:B------:R0:W-:Y:S01]  /*17560*/  STL.64 [R1+0x928], R4 ;  /* 0x0009280401007387 */ /* 0x0001e20000100a00 */
[----:B-1----:R-:W-:Y:S02]  /*17570*/  IMAD.MOV.U32 R18, RZ, RZ, 0x4cc4d9d6 ;  /* 0x4cc4d9d6ff127424 */ /* 0x002fe400078e00ff */
[----:B------:R-:W-:Y:S01]  /*17580*/  IMAD.MOV.U32 R19, RZ, RZ, -0x40af702a ;  /* 0xbf508fd6ff137424 */ /* 0x000fe200078e00ff */
[----:B--2---:R-:W-:Y:S01]  /*17590*/  MOV R2, 0xe6f7598a ;  /* 0xe6f7598a00027802 */ /* 0x004fe20000000f00 */
[----:B------:R-:W-:Y:S01]  /*175a0*/  IMAD.MOV.U32 R3, RZ, RZ, 0x3d2a4c4e ;  /* 0x3d2a4c4eff037424 */ /* 0x000fe200078e00ff */
[----:B------:R1:W-:Y:S01]  /*175b0*/  STL.64 [R1+0x938], R6 ;  /* 0x0009380601007387 */ /* 0x0003e20000100a00 */
[----:B----4-:R-:W-:Y:S01]  /*175c0*/  MOV R14, 0x4ad52eba ;  /* 0x4ad52eba000e7802 */ /* 0x010fe20000000f00 */
[----:B------:R-:W-:-:S02]  /*175d0*/  IMAD.MOV.U32 R15, RZ, RZ, -0x41fef53f ;  /* 0xbe010ac1ff0f7424 */ /* 0x000fc400078e00ff */
[----:B------:R2:W-:Y:S01]  /*175e0*/  STL.64 [R1+0x948], R12 ;  /* 0x0009480c01007387 */ /* 0x0005e20000100a00 */
[----:B0-----:R-:W-:Y:S01]  /*175f0*/  IMAD.MOV.U32 R4, RZ, RZ, 0x6f5e0e ;  /* 0x006f5e0eff047424 */ /* 0x001fe200078e00ff */
[----:B------:R-:W-:Y:S02]  /*17600*/  MOV R5, 0xbf708d50 ;  /* 0xbf708d5000057802 */ /* 0x000fe40000000f00 */
[----:B------:R0:W-:Y:S01]  /*17610*/  STL.64 [R1+0x878], R22 ;  /* 0x0008781601007387 */ /* 0x0001e20000100a00 */
[----:B-1----:R-:W-:-:S03]  /*17620*/  IMAD.MOV.U32 R6, RZ, RZ, -0x3215e115 ;  /* 0xcdea1eebff067424 */ /* 0x002fc600078e00ff */
[----:B------:R1:W-:Y:S01]  /*17630*/  STL.64 [R1+0x890], R20 ;  /* 0x0008901401007387 */ /* 0x0003e20000100a00 */
[----:B------:R-:W-:Y:S02]  /*17640*/  IMAD.MOV.U32 R7, RZ, RZ, -0x413dae79 ;  /* 0xbec25187ff077424 */ /* 0x000fe400078e00ff */
[----:B--2---:R-:W-:Y:S01]  /*17650*/  IMAD.MOV.U32 R12, RZ, RZ, 0x58c76530 ;  /* 0x58c76530ff0c7424 */ /* 0x004fe200078e00ff */
[----:B------:R-:W-:Y:S01]  /*17660*/  MOV R13, 0xbf60237b ;  /* 0xbf60237b000d7802 */ /* 0x000fe20000000f00 */
[----:B------:R2:W-:Y:S01]  /*17670*/  STL.64 [R1+0x8a0], R24 ;  /* 0x0008a01801007387 */ /* 0x0005e20000100a00 */
[----:B0-----:R-:W-:Y:S01]  /*17680*/  IMAD.MOV.U32 R22, RZ, RZ, 0x7a227118 ;  /* 0x7a227118ff167424 */ /* 0x001fe200078e00ff */
[----:B------:R-:W-:Y:S02]  /*17690*/  MOV R23, 0x3f37bf3a ;  /* 0x3f37bf3a00177802 */ /* 0x000fe40000000f00 */
[----:B------:R0:W-:Y:S01]  /*176a0*/  STL.64 [R1+0x8b8], R18 ;  /* 0x0008b81201007387 */ /* 0x0001e20000100a00 */
[----:B-1----:R-:W-:-:S03]  /*176b0*/  IMAD.MOV.U32 R20, RZ, RZ, -0x4b782bd7 ;  /* 0xb487d429ff147424 */ /* 0x002fc600078e00ff */
[----:B------:R1:W-:Y:S01]  /*176c0*/  STL.64 [R1+0x920], R2 ;  /* 0x0009200201007387 */ /* 0x0003e20000100a00 */
[----:B------:R-:W-:-:S03]  /*176d0*/  MOV R21, 0x3e223870 ;  /* 0x3e22387000157802 */ /* 0x000fc60000000f00 */
[----:B------:R4:W-:Y:S01]  /*176e0*/  STL.64 [R1+0x950], R14 ;  /* 0x0009500e01007387 */ /* 0x0009e20000100a00 */
[----:B--2---:R-:W-:Y:S01]  /*176f0*/  MOV R24, 0x8e42b54d ;  /* 0x8e42b54d00187802 */ /* 0x004fe20000000f00 */
[----:B------:R-:W-:Y:S02]  /*17700*/  IMAD.MOV.U32 R25, RZ, RZ, 0x3ef21f0d ;  /* 0x3ef21f0dff197424 */ /* 0x000fe400078e00ff */
[----:B------:R2:W-:Y:S01]  /*17710*/  STL.64 [R1+0x970], R4 ;  /* 0x0009700401007387 */ /* 0x0005e20000100a00 */
[----:B0-----:R-:W-:Y:S01]  /*17720*/  MOV R18, 0x933154b1 ;  /* 0x933154b100127802 */ /* 0x001fe20000000f00 */
[----:B------:R-:W-:Y:S02]  /*17730*/  IMAD.MOV.U32 R19, RZ, RZ, 0x3eb2d456 ;  /* 0x3eb2d456ff137424 */ /* 0x000fe400078e00ff */
[----:B-1----:R-:W-:Y:S01]  /*17740*/  IMAD.MOV.U32 R2, RZ, RZ, -0x5a255ed9 ;  /* 0xa5daa127ff027424 */ /* 0x002fe200078e00ff */
[----:B------:R0:W-:Y:S01]  /*17750*/  STL.64 [R1+0x978], R6 ;  /* 0x0009780601007387 */ /* 0x0001e20000100a00 */
[----:B------:R-:W-:Y:S01]  /*17760*/  IMAD.MOV.U32 R3, RZ, RZ, -0x408f51aa ;  /* 0xbf70ae56ff037424 */ /* 0x000fe200078e00ff */
[----:B----4-:R-:W-:Y:S01]  /*17770*/  MOV R14, 0xb9ab4d6e ;  /* 0xb9ab4d6e000e7802 */ /* 0x010fe20000000f00 */
[----:B------:R-:W-:Y:S01]  /*17780*/  IMAD.MOV.U32 R15, RZ, RZ, 0x3e54e11f ;  /* 0x3e54e11fff0f7424 */ /* 0x000fe200078e00ff */
[----:B------:R1:W-:Y:S01]  /*17790*/  STL.64 [R1+0x988], R12 ;  /* 0x0009880c01007387 */ /* 0x0003e20000100a00 */
[----:B--2---:R-:W-:Y:S01]  /*177a0*/  MOV R4, 0x35d225d ;  /* 0x035d225d00047802 */ /* 0x004fe20000000f00 */
[----:B------:R-:W-:-:S02]  /*177b0*/  IMAD.MOV.U32 R5, RZ, RZ, -0x40ee40f7 ;  /* 0xbf11bf09ff057424 */ /* 0x000fc400078e00ff */
[----:B------:R2:W-:Y:S01]  /*177c0*/  STL.64 [R1+0x8c8], R22 ;  /* 0x0008c81601007387 */ /* 0x0005e20000100a00 */
[----:B0-----:R-:W-:-:S03]  /*177d0*/  IMAD.MOV.U32 R6, RZ, RZ, -0x5c8b89bf ;  /* 0xa3747641ff067424 */ /* 0x001fc600078e00ff */
[----:B------:R0:W-:Y:S01]  /*177e0*/  STL.64 [R1+0x8e0], R20 ;  /* 0x0008e01401007387 */ /* 0x0001e20000100a00 */
[----:B------:R-:W-:Y:S01]  /*177f0*/  IMAD.MOV.U32 R7, RZ, RZ, 0x3ef079cb ;  /* 0x3ef079cbff077424 */ /* 0x000fe200078e00ff */
[----:B-1----:R-:W-:Y:S01]  /*17800*/  MOV R12, 0x2daecc91 ;  /* 0x2daecc91000c7802 */ /* 0x002fe20000000f00 */
[----:B------:R-:W-:Y:S01]  /*17810*/  IMAD.MOV.U32 R13, RZ, RZ, -0x411a6414 ;  /* 0xbee59becff0d7424 */ /* 0x000fe200078e00ff */
[----:B------:R1:W-:Y:S01]  /*17820*/  STL.64 [R1+0x8f0], R24 ;  /* 0x0008f01801007387 */ /* 0x0003e20000100a00 */
[----:B--2---:R-:W-:-:S03]  /*17830*/  IMAD.MOV.U32 R22, RZ, RZ, -0x104483b7 ;  /* 0xefbb7c49ff167424 */ /* 0x004fc600078e00ff */
[----:B------:R2:W-:Y:S01]  /*17840*/  STL.64 [R1+0x908], R18 ;  /* 0x0009081201007387 */ /* 0x0005e20000100a00 */
[----:B------:R-:W-:Y:S02]  /*17850*/  IMAD.MOV.U32 R23, RZ, RZ, 0x3e8bb865 ;  /* 0x3e8bb865ff177424 */ /* 0x000fe400078e00ff */
[----:B0-----:R-:W-:Y:S01]  /*17860*/  IMAD.MOV.U32 R20, RZ, RZ, 0x6207f6ce ;  /* 0x6207f6ceff147424 */ /* 0x001fe200078e00ff */
[----:B------:R0:W-:Y:S01]  /*17870*/  STL.64 [R1+0x960], R2 ;  /* 0x0009600201007387 */ /* 0x0001e20000100a00 */
[----:B------:R-:W-:-:S03]  /*17880*/  IMAD.MOV.U32 R21, RZ, RZ, 0x3e55fafc ;  /* 0x3e55fafcff157424 */ /* 0x000fc600078e00ff */
[----:B------:R4:W-:Y:S01]  /*17890*/  STL.64 [R1+0x998], R14 ;  /* 0x0009980e01007387 */ /* 0x0009e20000100a00 */
[----:B-1----:R-:W-:Y:S01]  /*178a0*/  IMAD.MOV.U32 R24, RZ, RZ, 0x1d7f8951 ;  /* 0x1d7f8951ff187424 */ /* 0x002fe200078e00ff */
[----:B------:R-:W-:Y:S02]  /*178b0*/  MOV R25, 0xbca3353e ;  /* 0xbca3353e00197802 */ /* 0x000fe40000000f00 */
[----:B------:R1:W-:Y:S01]  /*178c0*/  STL.64 [R1+0x9b0], R4 ;  /* 0x0009b00401007387 */ /* 0x0003e20000100a00 */
[----:B--2---:R-:W-:Y:S01]  /*178d0*/  IMAD.MOV.U32 R18, RZ, RZ, 0x3785de06 ;  /* 0x3785de06ff127424 */ /* 0x004fe200078e00ff */
[----:B------:R-:W-:Y:S01]  /*178e0*/  MOV R19, 0x3de2876b ;  /* 0x3de2876b00137802 */ /* 0x000fe20000000f00 */
[----:B0-----:R-:W-:Y:S01]  /*178f0*/  IMAD.MOV.U32 R2, RZ, RZ, 0x3ef55b59 ;  /* 0x3ef55b59ff027424 */ /* 0x001fe200078e00ff */
[----:B------:R-:W-:Y:S01]  /*17900*/  MOV R3, 0xbf30e510 ;  /* 0xbf30e51000037802 */ /* 0x000fe20000000f00 */
[----:B------:R0:W-:Y:S01]  /*17910*/  STL.64 [R1+0x9c0], R6 ;  /* 0x0009c00601007387 */ /* 0x0001e20000100a00 */
[----:B----4-:R-:W-:-:S02]  /*17920*/  IMAD.MOV.U32 R14, RZ, RZ, -0xddec242 ;  /* 0xf2213dbeff0e7424 */ /* 0x010fc400078e00ff */
[----:B------:R-:W-:Y:S01]  /*17930*/  IMAD.MOV.U32 R15, RZ, RZ, 0x3d6c166c ;  /* 0x3d6c166cff0f7424 */ /* 0x000fe200078e00ff */
[----:B------:R2:W-:Y:S01]  /*17940*/  STL.64 [R1+0x9c8], R12 ;  /* 0x0009c80c01007387 */ /* 0x0005e20000100a00 */
[----:B-1----:R-:W-:Y:S02]  /*17950*/  IMAD.MOV.U32 R4, RZ, RZ, 0x553e9943 ;  /* 0x553e9943ff047424 */ /* 0x002fe400078e00ff */
[----:B------:R-:W-:Y:S01]  /*17960*/  IMAD.MOV.U32 R5, RZ, RZ, -0x4180cfef ;  /* 0xbe7f3011ff057424 */ /* 0x000fe200078e00ff */
[----:B------:R1:W-:Y:S01]  /*17970*/  STL.64 [R1+0x918], R22 ;  /* 0x0009181601007387 */ /* 0x0003e20000100a00 */
[----:B0-----:R-:W-:Y:S01]  /*17980*/  IMAD.MOV.U32 R6, RZ, RZ, -0x31d6da23 ;  /* 0xce2925ddff067424 */ /* 0x001fe200078e00ff */
[----:B------:R-:W-:Y:S02]  /*17990*/  MOV R7, 0x3e555806 ;  /* 0x3e55580600077802 */ /* 0x000fe40000000f00 */
[----:B------:R0:W-:Y:S01]  /*179a0*/  STL.64 [R1+0x930], R20 ;  /* 0x0009301401007387 */ /* 0x0001e20000100a00 */
[----:B--2---:R-:W-:Y:S01]  /*179b0*/  MOV R12, 0xd29db62e ;  /* 0xd29db62e000c7802 */ /* 0x004fe20000000f00 */
[----:B------:R-:W-:-:S02]  /*179c0*/  IMAD.MOV.U32 R13, RZ, RZ, 0x3e2bcb20 ;  /* 0x3e2bcb20ff0d7424 */ /* 0x000fc400078e00ff */
[----:B------:R2:W-:Y:S01]  /*179d0*/  STL.64 [R1+0x940], R24 ;  /* 0x0009401801007387 */ /* 0x0005e20000100a00 */
[----:B-1----:R-:W-:Y:S01]  /*179e0*/  MOV R22, 0x9f4a401b ;  /* 0x9f4a401b00167802 */ /* 0x002fe20000000f00 */
[----:B------:R-:W-:Y:S02]  /*179f0*/  IMAD.MOV.U32 R23, RZ, RZ, 0x3f7a3a69 ;  /* 0x3f7a3a69ff177424 */ /* 0x000fe400078e00ff */
[----:B------:R1:W-:Y:S01]  /*17a00*/  STL.64 [R1+0x958], R18 ;  /* 0x0009581201007387 */ /* 0x0003e20000100a00 */
[----:B0-----:R-:W-:-:S03]  /*17a10*/  MOV R20, 0x14eb1812 ;  /* 0x14eb181200147802 */ /* 0x001fc60000000f00 */
[----:B------:R0:W-:Y:S01]  /*17a20*/  STL.64 [R1+0x9a0], R2 ;  /* 0x0009a00201007387 */ /* 0x0001e20000100a00 */
[----:B------:R-:W-:-:S03]  /*17a30*/  IMAD.MOV.U32 R21, RZ, RZ, 0x3f61cf4d ;  /* 0x3f61cf4dff157424 */ /* 0x000fc600078e00ff */
[----:B------:R4:W-:Y:S01]  /*17a40*/  STL.64 [R1+0x9d8], R14 ;  /* 0x0009d80e01007387 */ /* 0x0009e20000100a00 */
[----:B--2---:R-:W-:Y:S02]  /*17a50*/  IMAD.MOV.U32 R24, RZ, RZ, 0xb161ed3 ;  /* 0x0b161ed3ff187424 */ /* 0x004fe400078e00ff */
[----:B------:R-:W-:Y:S01]  /*17a60*/  IMAD.MOV.U32 R25, RZ, RZ, 0x3f4b647f ;  /* 0x3f4b647fff197424 */ /* 0x000fe200078e00ff */
[----:B------:R2:W-:Y:S01]  /*17a70*/  STL.64 [R1+0x9f0], R4 ;  /* 0x0009f00401007387 */ /* 0x0005e20000100a00 */
[----:B-1----:R-:W-:Y:S02]  /*17a80*/  IMAD.MOV.U32 R18, RZ, RZ, 0x7b1a5667 ;  /* 0x7b1a5667ff127424 */ /* 0x002fe400078e00ff */
[----:B------:R-:W-:Y:S01]  /*17a90*/  IMAD.MOV.U32 R19, RZ, RZ, 0x3f28eab1 ;  /* 0x3f28eab1ff137424 */ /* 0x000fe200078e00ff */
[----:B0-----:R-:W-:Y:S01]  /*17aa0*/  MOV R3, 0x3e9a1a0b ;  /* 0x3e9a1a0b00037802 */ /* 0x001fe20000000f00 */
[----:B------:R-:W-:Y:S01]  /*17ab0*/  IMAD.MOV.U32 R2, RZ, RZ, -0x500bb542 ;  /* 0xaff44abeff027424 */ /* 0x000fe200078e00ff */
[----:B------:R0:W-:Y:S01]  /*17ac0*/  STL.64 [R1+0xa00], R6 ;  /* 0x000a000601007387 */ /* 0x0001e20000100a00 */
[----:B----4-:R-:W-:Y:S01]  /*17ad0*/  IMAD.MOV.U32 R14, RZ, RZ, 0x2e8ed281 ;  /* 0x2e8ed281ff0e7424 */ /* 0x010fe200078e00ff */
[----:B------:R-:W-:-:S02]  /*17ae0*/  MOV R15, 0x3be8a683 ;  /* 0x3be8a683000f7802 */ /* 0x000fc40000000f00 */
[----:B------:R1:W-:Y:S01]  /*17af0*/  STL.64 [R1+0xa10], R12 ;  /* 0x000a100c01007387 */ /* 0x0003e20000100a00 */
[----:B--2---:R-:W-:Y:S02]  /*17b00*/  IMAD.MOV.U32 R4, RZ, RZ, -0x670eaac6 ;  /* 0x98f1553aff047424 */ /* 0x004fe400078e00ff */
[----:B------:R-:W-:Y:S01]  /*17b10*/  IMAD.MOV.U32 R5, RZ, RZ, 0x3f820109 ;  /* 0x3f820109ff057424 */ /* 0x000fe200078e00ff */
[----:B------:R2:W-:Y:S01]  /*17b20*/  STL.64 [R1+0x968], R22 ;  /* 0x0009681601007387 */ /* 0x0005e20000100a00 */
[----:B0-----:R-:W-:Y:S01]  /*17b30*/  MOV R6, 0xe949bb43 ;  /* 0xe949bb4300067802 */ /* 0x001fe20000000f00 */
[----:B------:R-:W-:Y:S02]  /*17b40*/  IMAD.MOV.U32 R7, RZ, RZ, -0x407bcfc4 ;  /* 0xbf84303cff077424 */ /* 0x000fe400078e00ff */
[----:B------:R0:W-:Y:S01]  /*17b50*/  STL.64 [R1+0x980], R20 ;  /* 0x0009801401007387 */ /* 0x0001e20000100a00 */
[----:B-1----:R-:W-:Y:S02]  /*17b60*/  IMAD.MOV.U32 R12, RZ, RZ, -0x1659a691 ;  /* 0xe9a6596fff0c7424 */ /* 0x002fe400078e00ff */
[----:B------:R-:W-:Y:S01]  /*17b70*/  IMAD.MOV.U32 R13, RZ, RZ, 0x3eb57cc9 ;  /* 0x3eb57cc9ff0d7424 */ /* 0x000fe200078e00ff */
[----:B------:R1:W-:Y:S01]  /*17b80*/  STL.64 [R1+0x990], R24 ;  /* 0x0009901801007387 */ /* 0x0003e20000100a00 */
[----:B--2---:R-:W-:Y:S01]  /*17b90*/  IMAD.MOV.U32 R22, RZ, RZ, 0x49a65517 ;  /* 0x49a65517ff167424 */ /* 0x004fe200078e00ff */
[----:B------:R-:W-:-:S02]  /*17ba0*/  MOV R23, 0xbde3d8d8 ;  /* 0xbde3d8d800177802 */ /* 0x000fc40000000f00 */
[----:B------:R2:W-:Y:S01]  /*17bb0*/  STL.64 [R1+0x9a8], R18 ;  /* 0x0009a81201007387 */ /* 0x0005e20000100a00 */
[----:B0-----:R-:W-:-:S03]  /*17bc0*/  IMAD.MOV.U32 R20, RZ, RZ, -0x2530bc46 ;  /* 0xdacf43baff147424 */ /* 0x001fc600078e00ff */
[----:B------:R0:W-:Y:S01]  /*17bd0*/  STL.64 [R1+0x9e8], R2 ;  /* 0x0009e80201007387 */ /* 0x0001e20000100a00 */
[----:B------:R-:W-:-:S03]  /*17be0*/  MOV R21, 0x3ecbb865 ;  /* 0x3ecbb86500157802 */ /* 0x000fc60000000f00 */
[----:B------:R4:W-:Y:S01]  /*17bf0*/  STL.64 [R1+0xa18], R14 ;  /* 0x000a180e01007387 */ /* 0x0009e20000100a00 */
[----:B-1----:R-:W-:Y:S01]  /*17c00*/  MOV R24, 0x664ec1e3 ;  /* 0x664ec1e300187802 */ /* 0x002fe20000000f00 */
[----:B------:R-:W-:Y:S02]  /*17c10*/  IMAD.MOV.U32 R25, RZ, RZ, -0x415a7e0b ;  /* 0xbea581f5ff197424 */ /* 0x000fe400078e00ff */
[----:B------:R1:W-:Y:S01]  /*17c20*/  STL.64 [R1+0xa38], R4 ;  /* 0x000a380401007387 */ /* 0x0003e20000100a00 */
[----:B--2---:R-:W-:Y:S01]  /*17c30*/  MOV R18, 0x554e1fc0 ;  /* 0x554e1fc000127802 */ /* 0x004fe20000000f00 */
[----:B------:R-:W-:Y:S01]  /*17c40*/  IMAD.MOV.U32 R19, RZ, RZ, -0x4316a0e2 ;  /* 0xbce95f1eff137424 */ /* 0x000fe200078e00ff */
[----:B0-----:R-:W-:Y:S01]  /*17c50*/  MOV R2, 0xcbc5fc12 ;  /* 0xcbc5fc1200027802 */ /* 0x001fe20000000f00 */
[----:B------:R-:W-:Y:S01]  /*17c60*/  IMAD.MOV.U32 R3, RZ, RZ, -0x4087a384 ;  /* 0xbf785c7cff037424 */ /* 0x000fe200078e00ff */
[----:B------:R0:W-:Y:S01]  /*17c70*/  STL.64 [R1+0xa40], R6 ;  /* 0x000a400601007387 */ /* 0x0001e20000100a00 */
[----:B----4-:R-:W-:Y:S01]  /*17c80*/  IMAD.MOV.U32 R14, RZ, RZ, -0x4eceb30f ;  /* 0xb1314cf1ff0e7424 */ /* 0x010fe200078e00ff */
[----:B------:R-:W-:-:S02]  /*17c90*/  MOV R15, 0x3f5c0816 ;  /* 0x3f5c0816000f7802 */ /* 0x000fc40000000f00 */
[----:B------:R2:W-:Y:S01]  /*17ca0*/  STL.64 [R1+0xa50], R12 ;  /* 0x000a500c01007387 */ /* 0x0005e20000100a00 */
[----:B-1----:R-:W-:Y:S01]  /*17cb0*/  IMAD.MOV.U32 R4, RZ, RZ, 0x2cc02754 ;  /* 0x2cc02754ff047424 */ /* 0x002fe200078e00ff */
[----:B------:R-:W-:Y:S02]  /*17cc0*/  MOV R5, 0x3f28b6bb ;  /* 0x3f28b6bb00057802 */ /* 0x000fe40000000f00 */
[----:B------:R1:W-:Y:S01]  /*17cd0*/  STL.64 [R1+0x9b8], R22 ;  /* 0x0009b81601007387 */ /* 0x0003e20000100a00 */
[----:B0-----:R-:W-:Y:S01]  /*17ce0*/  MOV R6, 0xdd77628d ;  /* 0xdd77628d00067802 */ /* 0x001fe20000000f00 */
[----:B------:R-:W-:Y:S02]  /*17cf0*/  IMAD.MOV.U32 R7, RZ, RZ, 0x3f084156 ;  /* 0x3f084156ff077424 */ /* 0x000fe400078e00ff */
[----:B------:R0:W-:Y:S01]  /*17d00*/  STL.64 [R1+0x9d0], R20 ;  /* 0x0009d01401007387 */ /* 0x0001e20000100a00 */
[----:B--2---:R-:W-:Y:S01]  /*17d10*/  IMAD.MOV.U32 R12, RZ, RZ, 0x2b27e94c ;  /* 0x2b27e94cff0c7424 */ /* 0x004fe200078e00ff */
[----:B------:R-:W-:-:S02]  /*17d20*/  MOV R13, 0x3dc60251 ;  /* 0x3dc60251000d7802 */ /* 0x000fc40000000f00 */
[----:B------:R2:W-:Y:S01]  /*17d30*/  STL.64 [R1+0x9e0], R24 ;  /* 0x0009e01801007387 */ /* 0x0005e20000100a00 */
[----:B-1----:R-:W-:-:S03]  /*17d40*/  IMAD.MOV.U32 R22, RZ, RZ, -0x253e430f ;  /* 0xdac1bcf1ff167424 */ /* 0x002fc600078e00ff */
[----:B------:R1:W-:Y:S01]  /*17d50*/  STL.64 [R1+0x9f8], R18 ;  /* 0x0009f81201007387 */ /* 0x0003e20000100a00 */
[----:B------:R-:W-:-:S03]  /*17d60*/  IMAD.MOV.U32 R23, RZ, RZ, -0x41b7808b ;  /* 0xbe487f75ff177424 */ /* 0x000fc600078e00ff */
[----:B------:R4:W-:Y:S01]  /*17d70*/  STL.64 [R1+0xa28], R2 ;  /* 0x000a280201007387 */ /* 0x0009e20000100a00 */
[----:B0-----:R-:W-:Y:S02]  /*17d80*/  IMAD.MOV.U32 R20, RZ, RZ, -0x711724b7 ;  /* 0x8ee8db49ff147424 */ /* 0x001fe400078e00ff */
[----:B------:R-:W-:Y:S01]  /*17d90*/  IMAD.MOV.U32 R21, RZ, RZ, -0x41feacbd ;  /* 0xbe015343ff157424 */ /* 0x000fe200078e00ff */
[----:B------:R0:W-:Y:S01]  /*17da0*/  STL.64 [R1+0xa60], R14 ;  /* 0x000a600e01007387 */ /* 0x0001e20000100a00 */
[----:B--2---:R-:W-:Y:S01]  /*17db0*/  IMAD.MOV.U32 R24, RZ, RZ, 0x19b3e6f ;  /* 0x019b3e6fff187424 */ /* 0x004fe200078e00ff */
[----:B------:R-:W-:Y:S02]  /*17dc0*/  MOV R25, 0xbf41b33b ;  /* 0xbf41b33b00197802 */ /* 0x000fe40000000f00 */
[----:B------:R2:W-:Y:S01]  /*17dd0*/  STL.64 [R1+0xa78], R4 ;  /* 0x000a780401007387 */ /* 0x0005e20000100a00 */
[----:B-1----:R-:W-:Y:S01]  /*17de0*/  IMAD.MOV.U32 R18, RZ, RZ, -0x71d6bcb ;  /* 0xf8e29435ff127424 */ /* 0x002fe200078e00ff */
[----:B------:R-:W-:Y:S01]  /*17df0*/  MOV R19, 0x3f748900 ;  /* 0x3f74890000137802 */ /* 0x000fe20000000f00 */
[----:B----4-:R-:W-:Y:S01]  /*17e00*/  IMAD.MOV.U32 R2, RZ, RZ, -0x3a9fd7d3 ;  /* 0xc560282dff027424 */ /* 0x010fe200078e00ff */
[----:B------:R1:W-:Y:S01]  /*17e10*/  STL.64 [R1+0xa88], R6 ;  /* 0x000a880601007387 */ /* 0x0003e20000100a00 */
[----:B------:R-:W-:Y:S01]  /*17e20*/  IMAD.MOV.U32 R3, RZ, RZ, -0x40b9d14f ;  /* 0xbf462eb1ff037424 */ /* 0x000fe200078e00ff */
[----:B0-----:R-:W-:Y:S01]  /*17e30*/  MOV R14, 0x7672b130 ;  /* 0x7672b130000e7802 */ /* 0x001fe20000000f00 */
[----:B------:R-:W-:Y:S01]  /*17e40*/  IMAD.MOV.U32 R15, RZ, RZ, 0x3edbbbac ;  /* 0x3edbbbacff0f7424 */ /* 0x000fe200078e00ff */
[----:B------:R0:W-:Y:S01]  /*17e50*/  STL.64 [R1+0xa90], R12 ;  /* 0x000a900c01007387 */ /* 0x0001e20000100a00 */
[----:B--2---:R-:W-:Y:S01]  /*17e60*/  MOV R4, 0xa5f2b88d ;  /* 0xa5f2b88d00047802 */ /* 0x004fe20000000f00 */
[----:B------:R-:W-:-:S02]  /*17e70*/  IMAD.MOV.U32 R5, RZ, RZ, 0x3e9aae08 ;  /* 0x3e9aae08ff057424 */ /* 0x000fc400078e00ff */
[----:B------:R2:W-:Y:S01]  /*17e80*/  STL.64 [R1+0xa08], R22 ;  /* 0x000a081601007387 */ /* 0x0005e20000100a00 */
[----:B-1----:R-:W-:-:S03]  /*17e90*/  IMAD.MOV.U32 R6, RZ, RZ, -0x78eccd7c ;  /* 0x87133284ff067424 */ /* 0x002fc600078e00ff */
[----:B------:R1:W-:Y:S01]  /*17ea0*/  STL.64 [R1+0xa20], R20 ;  /* 0x000a201401007387 */ /* 0x0003e20000100a00 */
[----:B------:R-:W-:Y:S02]  /*17eb0*/  IMAD.MOV.U32 R7, RZ, RZ, 0x3e731ba6 ;  /* 0x3e731ba6ff077424 */ /* 0x000fe400078e00ff */
[----:B0-----:R-:W-:Y:S01]  /*17ec0*/  IMAD.MOV.U32 R12, RZ, RZ, 0x5cf292a0 ;  /* 0x5cf292a0ff0c7424 */ /* 0x001fe200078e00ff */
[----:B------:R-:W-:Y:S01]  /*17ed0*/  MOV R13, 0xbe49fce5 ;  /* 0xbe49fce5000d7802 */ /* 0x000fe20000000f00 */
[----:B------:R0:W-:Y:S01]  /*17ee0*/  STL.64 [R1+0xa30], R24 ;  /* 0x000a301801007387 */ /* 0x0001e20000100a00 */
[----:B--2---:R-:W-:Y:S01]  /*17ef0*/  MOV R22, 0xfb46b154 ;  /* 0xfb46b15400167802 */ /* 0x004fe20000000f00 */
[----:B------:R-:W-:Y:S02]  /*17f00*/  IMAD.MOV.U32 R23, RZ, RZ, -0x409f1a6a ;  /* 0xbf60e596ff177424 */ /* 0x000fe400078e00ff */
[----:B------:R2:W-:Y:S01]  /*17f10*/  STL.64 [R1+0xa48], R18 ;  /* 0x000a481201007387 */ /* 0x0005e20000100a00 */
[----:B-1----:R-:W-:Y:S01]  /*17f20*/  MOV R20, 0x523aaa76 ;  /* 0x523aaa7600147802 */ /* 0x002fe20000000f00 */
[----:B------:R-:W-:-:S02]  /*17f30*/  IMAD.MOV.U32 R21, RZ, RZ, -0x41c25c1a ;  /* 0xbe3da3e6ff157424 */ /* 0x000fc400078e00ff */
[----:B------:R1:W-:Y:S04]  /*17f40*/  STL.64 [R1+0xa68], R2 ;  /* 0x000a680201007387 */ /* 0x0003e80000100a00 */
[----:B------:R4:W-:Y:S01]  /*17f50*/  STL.64 [R1+0xaa0], R14 ;  /* 0x000aa00e01007387 */ /* 0x0009e20000100a00 */
[----:B0-----:R-:W-:Y:S02]  /*17f60*/  IMAD.MOV.U32 R24, RZ, RZ, 0x43924ff5 ;  /* 0x43924ff5ff187424 */ /* 0x001fe400078e00ff */
[----:B------:R-:W-:Y:S01]  /*17f70*/  IMAD.MOV.U32 R25, RZ, RZ, -0x40de7150 ;  /* 0xbf218eb0ff197424 */ /* 0x000fe200078e00ff */
[----:B------:R0:W-:Y:S01]  /*17f80*/  STL.64 [R1+0xab8], R4 ;  /* 0x000ab80401007387 */ /* 0x0001e20000100a00 */
[----:B--2---:R-:W-:Y:S02]  /*17f90*/  IMAD.MOV.U32 R18, RZ, RZ, 0x34675d03 ;  /* 0x34675d03ff127424 */ /* 0x004fe400078e00ff */
[----:B------:R-:W-:Y:S01]  /*17fa0*/  IMAD.MOV.U32 R19, RZ, RZ, -0x411a7e0a ;  /* 0xbee581f6ff137424 */ /* 0x000fe200078e00ff */
[----:B------:R2:W-:Y:S01]  /*17fb0*/  STL.64 [R1+0xac8], R6 ;  /* 0x000ac80601007387 */ /* 0x0005e20000100a00 */
[----:B-1----:R-:W-:-:S02]  /*17fc0*/  IMAD.MOV.U32 R2, RZ, RZ, 0x376be54f ;  /* 0x376be54fff027424 */ /* 0x002fc400078e00ff */
[----:B------:R-:W-:Y:S01]  /*17fd0*/  IMAD.MOV.U32 R3, RZ, RZ, -0x42b28354 ;  /* 0xbd4d7cacff037424 */ /* 0x000fe200078e00ff */
[----:B------:R1:W-:Y:S01]  /*17fe0*/  STL.64 [R1+0xad8], R12 ;  /* 0x000ad80c01007387 */ /* 0x0003e20000100a00 */
[----:B----4-:R-:W-:Y:S02]  /*17ff0*/  IMAD.MOV.U32 R14, RZ, RZ, 0x5d9a0e3b ;  /* 0x5d9a0e3bff0e7424 */ /* 0x010fe400078e00ff */
[----:B------:R-:W-:Y:S01]  /*18000*/  IMAD.MOV.U32 R15, RZ, RZ, 0x3e3dc92e ;  /* 0x3e3dc92eff0f7424 */ /* 0x000fe200078e00ff */
[----:B0-----:R-:W-:Y:S01]  /*18010*/  MOV R4, 0xeffed53e ;  /* 0xeffed53e00047802 */ /* 0x001fe20000000f00 */
[----:B------:R-:W-:Y:S01]  /*18020*/  IMAD.MOV.U32 R5, RZ, RZ, 0x3f9486e7 ;  /* 0x3f9486e7ff057424 */ /* 0x000fe200078e00ff */
[----:B------:R0:W-:Y:S01]  /*18030*/  STL.64 [R1+0xa58], R22 ;  /* 0x000a581601007387 */ /* 0x0001e20000100a00 */
[----:B--2---:R-:W-:Y:S01]  /*18040*/  IMAD.MOV.U32 R6, RZ, RZ, -0x7f415c4b ;  /* 0x80bea3b5ff067424 */ /* 0x004fe200078e00ff */
[----:B------:R-:W-:Y:S02]  /*18050*/  MOV R7, 0x3edd7b47 ;  /* 0x3edd7b4700077802 */ /* 0x000fe40000000f00 */
[----:B------:R2:W-:Y:S01]  /*18060*/  STL.64 [R1+0xa70], R20 ;  /* 0x000a701401007387 */ /* 0x0005e20000100a00 */
[----:B-1----:R-:W-:Y:S01]  /*18070*/  MOV R12, 0xe55cc0cd ;  /* 0xe55cc0cd000c7802 */ /* 0x002fe20000000f00 */
[----:B------:R-:W-:-:S02]  /*18080*/  IMAD.MOV.U32 R13, RZ, RZ, 0x3f888706 ;  /* 0x3f888706ff0d7424 */ /* 0x000fc400078e00ff */
[----:B------:R1:W-:Y:S04]  /*18090*/  STL.64 [R1+0xa80], R24 ;  /* 0x000a801801007387 */ /* 0x0003e80000100a00 */
[----:B------:R4:W-:Y:S01]  /*180a0*/  STL.64 [R1+0xa98], R18 ;  /* 0x000a981201007387 */ /* 0x0009e20000100a00 */
[----:B0-----:R-:W-:Y:S01]  /*180b0*/  IMAD.MOV.U32 R22, RZ, RZ, -0x7498b2aa ;  /* 0x8b674d56ff167424 */ /* 0x001fe200078e00ff */
[----:B------:R-:W-:Y:S02]  /*180c0*/  MOV R23, 0xbec18b09 ;  /* 0xbec18b0900177802 */ /* 0x000fe40000000f00 */
[----:B------:R0:W-:Y:S01]  /*180d0*/  STL.64 [R1+0xab0], R2 ;  /* 0x000ab00201007387 */ /* 0x0001e20000100a00 */
[----:B--2---:R-:W-:Y:S01]  /*180e0*/  IMAD.MOV.U32 R20, RZ, RZ, 0x585a3e12 ;  /* 0x585a3e12ff147424 */ /* 0x004fe200078e00ff */
[----:B------:R-:W-:-:S02]  /*180f0*/  MOV R21, 0xbe9013a5 ;  /* 0xbe9013a500157802 */ /* 0x000fc40000000f00 */
[----:B------:R2:W-:Y:S01]  /*18100*/  STL.64 [R1+0xae0], R14 ;  /* 0x000ae00e01007387 */ /* 0x0005e20000100a00 */
[----:B-1----:R-:W-:Y:S01]  /*18110*/  MOV R24, 0xe3f933d6 ;  /* 0xe3f933d600187802 */ /* 0x002fe20000000f00 */
[----:B------:R-:W-:Y:S02]  /*18120*/  IMAD.MOV.U32 R25, RZ, RZ, 0x3cd01431 ;  /* 0x3cd01431ff197424 */ /* 0x000fe400078e00ff */
[----:B------:R1:W-:Y:S01]  /*18130*/  STL.64 [R1+0xb00], R4 ;  /* 0x000b000401007387 */ /* 0x0003e20000100a00 */
[----:B----4-:R-:W-:Y:S01]  /*18140*/  MOV R18, 0xcc2ec99 ;  /* 0x0cc2ec9900127802 */ /* 0x010fe20000000f00 */
[----:B------:R-:W-:Y:S02]  /*18150*/  IMAD.MOV.U32 R19, RZ, RZ, -0x41df1c66 ;  /* 0xbe20e39aff137424 */ /* 0x000fe400078e00ff */
[----:B0-----:R-:W-:Y:S01]  /*18160*/  IMAD.MOV.U32 R2, RZ, RZ, 0x50ed0c93 ;  /* 0x50ed0c93ff027424 */ /* 0x001fe200078e00ff */
[----:B------:R-:W-:Y:S01]  /*18170*/  MOV R3, 0x3f91d1d6 ;  /* 0x3f91d1d600037802 */ /* 0x000fe20000000f00 */
[----:B------:R0:W-:Y:S01]  /*18180*/  STL.64 [R1+0xb08], R6 ;  /* 0x000b080601007387 */ /* 0x0001e20000100a00 */
[----:B--2---:R-:W-:-:S02]  /*18190*/  IMAD.MOV.U32 R14, RZ, RZ, 0x2bea82b1 ;  /* 0x2bea82b1ff0e7424 */ /* 0x004fc400078e00ff */
[----:B------:R-:W-:Y:S01]  /*181a0*/  IMAD.MOV.U32 R15, RZ, RZ, -0x418f02af ;  /* 0xbe70fd51ff0f7424 */ /* 0x000fe200078e00ff */
[----:B------:R2:W-:Y:S01]  /*181b0*/  STL.64 [R1+0xb18], R12 ;  /* 0x000b180c01007387 */ /* 0x0005e20000100a00 */
[----:B-1----:R-:W-:Y:S02]  /*181c0*/  IMAD.MOV.U32 R4, RZ, RZ, -0xe5c5f25 ;  /* 0xf1a3a0dbff047424 */ /* 0x002fe400078e00ff */
[----:B------:R-:W-:Y:S01]  /*181d0*/  IMAD.MOV.U32 R5, RZ, RZ, 0x3f423100 ;  /* 0x3f423100ff057424 */ /* 0x000fe200078e00ff */
[----:B------:R1:W-:Y:S01]  /*181e0*/  STL.64 [R1+0xaa8], R22 ;  /* 0x000aa81601007387 */ /* 0x0003e20000100a00 */
[----:B0-----:R-:W-:Y:S01]  /*181f0*/  IMAD.MOV.U32 R6, RZ, RZ, 0x61a9f916 ;  /* 0x61a9f916ff067424 */ /* 0x001fe200078e00ff */
[----:B------:R-:W-:Y:S02]  /*18200*/  MOV R7, 0xbf22d1b7 ;  /* 0xbf22d1b700077802 */ /* 0x000fe40000000f00 */
[----:B------:R0:W-:Y:S01]  /*18210*/  STL.64 [R1+0xac0], R20 ;  /* 0x000ac01401007387 */ /* 0x0001e20000100a00 */
[----:B--2---:R-:W-:-:S03]  /*18220*/  IMAD.MOV.U32 R12, RZ, RZ, -0x5b5d8160 ;  /* 0xa4a27ea0ff0c7424 */ /* 0x004fc600078e00ff */
[----:B------:R2:W-:Y:S01]  /*18230*/  STL.64 [R1+0xad0], R24 ;  /* 0x000ad01801007387 */ /* 0x0005e20000100a00 */
[----:B------:R-:W-:Y:S02]  /*18240*/  IMAD.MOV.U32 R13, RZ, RZ, 0x3f19fff1 ;  /* 0x3f19fff1ff0d7424 */ /* 0x000fe400078e00ff */
[----:B-1----:R-:W-:Y:S01]  /*18250*/  IMAD.MOV.U32 R22, RZ, RZ, -0x74127944 ;  /* 0x8bed86bcff167424 */ /* 0x002fe200078e00ff */
        /* <DEDUP_REMOVED lines=10> */
[----:B------:R-:W-:-:S02]  /*18300*/  MOV R19, 0xbf582431 ;  /* 0xbf58243100137802 */ /* 0x000fc40000000f00 */
[----:B----4-:R-:W-:Y:S01]  /*18310*/  MOV R2, 0xe4a5f58f ;  /* 0xe4a5f58f00027802 */ /* 0x010fe20000000f00 */
[----:B------:R-:W-:Y:S01]  /*18320*/  IMAD.MOV.U32 R3, RZ, RZ, 0x3f5ee468 ;  /* 0x3f5ee468ff037424 */ /* 0x000fe200078e00ff */
[----:B------:R1:W-:Y:S01]  /*18330*/  STL.64 [R1+0xb50], R6 ;  /* 0x000b500601007387 */ /* 0x0003e20000100a00 */
[----:B0-----:R-:W-:Y:S01]  /*18340*/  IMAD.MOV.U32 R14, RZ, RZ, -0x5047a8aa ;  /* 0xafb85756ff0e7424 */ /* 0x001fe200078e00ff */
[----:B------:R-:W-:Y:S02]  /*18350*/  MOV R15, 0xbd8f737f ;  /* 0xbd8f737f000f7802 */ /* 0x000fe40000000f00 */
[----:B------:R0:W-:Y:S01]  /*18360*/  STL.64 [R1+0xb58], R12 ;  /* 0x000b580c01007387 */ /* 0x0001e20000100a00 */
[----:B--2---:R-:W-:Y:S01]  /*18370*/  IMAD.MOV.U32 R4, RZ, RZ, 0x28144e09 ;  /* 0x28144e09ff047424 */ /* 0x004fe200078e00ff */
[----:B------:R-:W-:Y:S02]  /*18380*/  MOV R5, 0x3eb7e290 ;  /* 0x3eb7e29000057802 */ /* 0x000fe40000000f00 */
[----:B------:R2:W-:Y:S01]  /*18390*/  STL.64 [R1+0xaf8], R22 ;  /* 0x000af81601007387 */ /* 0x0005e20000100a00 */
[----:B-1----:R-:W-:Y:S01]  /*183a0*/  MOV R6, 0xafb245ed ;  /* 0xafb245ed00067802 */ /* 0x002fe20000000f00 */
[----:B------:R-:W-:-:S02]  /*183b0*/  IMAD.MOV.U32 R7, RZ, RZ, -0x416e2223 ;  /* 0xbe91ddddff077424 */ /* 0x000fc400078e00ff */
[----:B------:R1:W-:Y:S01]  /*183c0*/  STL.64 [R1+0xb10], R20 ;  /* 0x000b101401007387 */ /* 0x0003e20000100a00 */
[----:B0-----:R-:W-:Y:S02]  /*183d0*/  IMAD.MOV.U32 R12, RZ, RZ, 0x1300d859 ;  /* 0x1300d859ff0c7424 */ /* 0x001fe400078e00ff */
[----:B------:R-:W-:Y:S01]  /*183e0*/  IMAD.MOV.U32 R13, RZ, RZ, -0x4196aa99 ;  /* 0xbe695567ff0d7424 */ /* 0x000fe200078e00ff */
[----:B------:R0:W-:Y:S01]  /*183f0*/  STL.64 [R1+0xb20], R24 ;  /* 0x000b201801007387 */ /* 0x0001e20000100a00 */
[----:B--2---:R-:W-:Y:S01]  /*18400*/  MOV R22, 0xffe9ba4d ;  /* 0xffe9ba4d00167802 */ /* 0x004fe20000000f00 */
[----:B------:R-:W-:Y:S02]  /*18410*/  IMAD.MOV.U32 R23, RZ, RZ, 0x3e0201c0 ;  /* 0x3e0201c0ff177424 */ /* 0x000fe400078e00ff */
[----:B------:R2:W-:Y:S01]  /*18420*/  STL.64 [R1+0xb30], R2 ;  /* 0x000b300201007387 */ /* 0x0005e20000100a00 */
[----:B-1----:R-:W-:-:S03]  /*18430*/  MOV R20, 0x870ea0cd ;  /* 0x870ea0cd00147802 */ /* 0x002fc60000000f00 */
[----:B------:R1:W-:Y:S01]  /*18440*/  STL.64 [R1+0xb38], R18 ;  /* 0x000b381201007387 */ /* 0x0003e20000100a00 */
[----:B------:R-:W-:-:S03]  /*18450*/  IMAD.MOV.U32 R21, RZ, RZ, -0x40fe74f7 ;  /* 0xbf018b09ff157424 */ /* 0x000fc600078e00ff */
[----:B------:R4:W-:Y:S01]  /*18460*/  STL.64 [R1+0xb68], R14 ;  /* 0x000b680e01007387 */ /* 0x0009e20000100a00 */
[----:B0-----:R-:W-:Y:S02]  /*18470*/  IMAD.MOV.U32 R24, RZ, RZ, -0x47865104 ;  /* 0xb879aefcff187424 */ /* 0x001fe400078e00ff */
[----:B------:R-:W-:Y:S01]  /*18480*/  IMAD.MOV.U32 R25, RZ, RZ, 0x3ede03c9 ;  /* 0x3ede03c9ff197424 */ /* 0x000fe200078e00ff */
[----:B------:R0:W-:Y:S01]  /*18490*/  STL.64 [R1+0xb80], R4 ;  /* 0x000b800401007387 */ /* 0x0001e20000100a00 */
[----:B--2---:R-:W-:Y:S01]  /*184a0*/  MOV R2, 0x57fe1a62 ;  /* 0x57fe1a6200027802 */ /* 0x004fe20000000f00 */
[----:B------:R-:W-:Y:S02]  /*184b0*/  IMAD.MOV.U32 R3, RZ, RZ, -0x412ce8ac ;  /* 0xbed31754ff037424 */ /* 0x000fe400078e00ff */
[----:B-1----:R-:W-:Y:S01]  /*184c0*/  IMAD.MOV.U32 R18, RZ, RZ, -0x7c02650f ;  /* 0x83fd9af1ff127424 */ /* 0x002fe200078e00ff */
[----:B------:R1:W-:Y:S01]  /*184d0*/  STL.64 [R1+0xb90], R6 ;  /* 0x000b900601007387 */ /* 0x0003e20000100a00 */
[----:B------:R-:W-:Y:S01]  /*184e0*/  IMAD.MOV.U32 R19, RZ, RZ, 0x3d152ba3 ;  /* 0x3d152ba3ff137424 */ /* 0x000fe200078e00ff */
[----:B----4-:R-:W-:Y:S01]  /*184f0*/  MOV R14, 0xf2b85954 ;  /* 0xf2b85954000e7802 */ /* 0x010fe20000000f00 */
[----:B------:R-:W-:Y:S01]  /*18500*/  IMAD.MOV.U32 R15, RZ, RZ, -0x436d3be4 ;  /* 0xbc92c41cff0f7424 */ /* 0x000fe200078e00ff */
[----:B------:R2:W-:Y:S01]  /*18510*/  STL.64 [R1+0xba0], R12 ;  /* 0x000ba00c01007387 */ /* 0x0005e20000100a00 */
[----:B0-----:R-:W-:Y:S01]  /*18520*/  IMAD.MOV.U32 R4, RZ, RZ, 0x49d95e46 ;  /* 0x49d95e46ff047424 */ /* 0x001fe200078e00ff */
[----:B------:R-:W-:-:S02]  /*18530*/  MOV R5, 0xbfa9919f ;  /* 0xbfa9919f00057802 */ /* 0x000fc40000000f00 */
[----:B------:R0:W-:Y:S01]  /*18540*/  STL.64 [R1+0xb48], R22 ;  /* 0x000b481601007387 */ /* 0x0001e20000100a00 */
[----:B-1----:R-:W-:-:S03]  /*18550*/  IMAD.MOV.U32 R6, RZ, RZ, 0x5e7cd1d3 ;  /* 0x5e7cd1d3ff067424 */ /* 0x002fc600078e00ff */
[----:B------:R1:W-:Y:S01]  /*18560*/  STL.64 [R1+0xb60], R20 ;  /* 0x000b601401007387 */ /* 0x0003e20000100a00 */
[----:B------:R-:W-:Y:S02]  /*18570*/  IMAD.MOV.U32 R7, RZ, RZ, 0x3faead43 ;  /* 0x3faead43ff077424 */ /* 0x000fe400078e00ff */
[----:B--2---:R-:W-:Y:S01]  /*18580*/  IMAD.MOV.U32 R12, RZ, RZ, 0x1b78f2fd ;  /* 0x1b78f2fdff0c7424 */ /* 0x004fe200078e00ff */
[----:B------:R-:W-:Y:S01]  /*18590*/  MOV R13, 0xbed7ff32 ;  /* 0xbed7ff32000d7802 */ /* 0x000fe20000000f00 */
[----:B------:R2:W-:Y:S01]  /*185a0*/  STL.64 [R1+0xb70], R24 ;  /* 0x000b701801007387 */ /* 0x0005e20000100a00 */
[----:B0-----:R-:W-:Y:S01]  /*185b0*/  IMAD.MOV.U32 R22, RZ, RZ, 0x531b5ee8 ;  /* 0x531b5ee8ff167424 */ /* 0x001fe200078e00ff */
[----:B------:R-:W-:Y:S02]  /*185c0*/  MOV R23, 0x3e856899 ;  /* 0x3e85689900177802 */ /* 0x000fe40000000f00 */
[----:B------:R0:W-:Y:S01]  /*185d0*/  STL.64 [R1+0xb78], R2 ;  /* 0x000b780201007387 */ /* 0x0001e20000100a00 */
[----:B-1----:R-:W-:Y:S01]  /*185e0*/  IMAD.MOV.U32 R20, RZ, RZ, 0x11c56ff1 ;  /* 0x11c56ff1ff147424 */ /* 0x002fe200078e00ff */
[----:B------:R-:W-:-:S02]  /*185f0*/  MOV R21, 0x3e4122c8 ;  /* 0x3e4122c800157802 */ /* 0x000fc40000000f00 */
[----:B------:R1:W-:Y:S04]  /*18600*/  STL.64 [R1+0xb88], R18 ;  /* 0x000b881201007387 */ /* 0x0003e80000100a00 */
[----:B------:R4:W-:Y:S01]  /*18610*/  STL.64 [R1+0xba8], R14 ;  /* 0x000ba80e01007387 */ /* 0x0009e20000100a00 */
[----:B--2---:R-:W-:Y:S01]  /*18620*/  MOV R24, 0xf334cd1d ;  /* 0xf334cd1d00187802 */ /* 0x004fe20000000f00 */
[----:B------:R-:W-:Y:S02]  /*18630*/  IMAD.MOV.U32 R25, RZ, RZ, 0x3f645497 ;  /* 0x3f645497ff197424 */ /* 0x000fe400078e00ff */
[----:B------:R2:W-:Y:S01]  /*18640*/  STL.64 [R1+0xbc8], R4 ;  /* 0x000bc80401007387 */ /* 0x0005e20000100a00 */
[----:B0-----:R-:W-:Y:S02]  /*18650*/  IMAD.MOV.U32 R2, RZ, RZ, 0x5c03d2e9 ;  /* 0x5c03d2e9ff027424 */ /* 0x001fe400078e00ff */
[----:B------:R-:W-:Y:S01]  /*18660*/  IMAD.MOV.U32 R3, RZ, RZ, 0x3f9ef9a0 ;  /* 0x3f9ef9a0ff037424 */ /* 0x000fe200078e00ff */
[----:B-1----:R-:W-:Y:S01]  /*18670*/  MOV R18, 0x94a2e4b2 ;  /* 0x94a2e4b200127802 */ /* 0x002fe20000000f00 */
[----:B------:R-:W-:Y:S01]  /*18680*/  IMAD.MOV.U32 R19, RZ, RZ, -0x405f5e5d ;  /* 0xbfa0a1a3ff137424 */ /* 0x000fe200078e00ff */
[----:B------:R0:W-:Y:S01]  /*18690*/  STL.64 [R1+0xbd0], R6 ;  /* 0x000bd00601007387 */ /* 0x0001e20000100a00 */
[----:B----4-:R-:W-:Y:S01]  /*186a0*/  MOV R14, 0xc73a65de ;  /* 0xc73a65de000e7802 */ /* 0x010fe20000000f00 */
[----:B------:R-:W-:-:S02]  /*186b0*/  IMAD.MOV.U32 R15, RZ, RZ, -0x4074d740 ;  /* 0xbf8b28c0ff0f7424 */ /* 0x000fc400078e00ff */
[----:B------:R1:W-:Y:S01]  /*186c0*/  STL.64 [R1+0xbe0], R12 ;  /* 0x000be00c01007387 */ /* 0x0003e20000100a00 */
[----:B--2---:R-:W-:Y:S01]  /*186d0*/  MOV R4, 0xac5d2c9a ;  /* 0xac5d2c9a00047802 */ /* 0x004fe20000000f00 */
[----:B------:R-:W-:Y:S02]  /*186e0*/  IMAD.MOV.U32 R5, RZ, RZ, -0x40a3c568 ;  /* 0xbf5c3a98ff057424 */ /* 0x000fe400078e00ff */
[----:B------:R2:W-:Y:S01]  /*186f0*/  STL.64 [R1+0xb98], R22 ;  /* 0x000b981601007387 */ /* 0x0005e20000100a00 */
[----:B0-----:R-:W-:-:S03]  /*18700*/  IMAD.MOV.U32 R6, RZ, RZ, 0x5f300209 ;  /* 0x5f300209ff067424 */ /* 0x001fc600078e00ff */
[----:B------:R0:W-:Y:S01]  /*18710*/  STL.64 [R1+0xbb0], R20 ;  /* 0x000bb01401007387 */ /* 0x0001e20000100a00 */
[----:B------:R-:W-:Y:S01]  /*18720*/  IMAD.MOV.U32 R7, RZ, RZ, -0x40c14cb1 ;  /* 0xbf3eb34fff077424 */ /* 0x000fe200078e00ff */
[----:B-1----:R-:W-:Y:S01]  /*18730*/  MOV R12, 0x9848909f ;  /* 0x9848909f000c7802 */ /* 0x002fe20000000f00 */
[----:B------:R-:W-:Y:S01]  /*18740*/  IMAD.MOV.U32 R13, RZ, RZ, -0x4216d859 ;  /* 0xbde927a7ff0d7424 */ /* 0x000fe200078e00ff */
[----:B------:R1:W-:Y:S01]  /*18750*/  STL.64 [R1+0xbb8], R2 ;  /* 0x000bb80201007387 */ /* 0x0003e20000100a00 */
[----:B--2---:R-:W-:-:S03]  /*18760*/  IMAD.MOV.U32 R22, RZ, RZ, 0x3853b987 ;  /* 0x3853b987ff167424 */ /* 0x004fc600078e00ff */
        /* <DEDUP_REMOVED lines=9> */
[----:B--2---:R-:W-:Y:S01]  /*18800*/  IMAD.MOV.U32 R24, RZ, RZ, -0x73ca209b ;  /* 0x8c35df65ff187424 */ /* 0x004fe200078e00ff */
[----:B------:R-:W-:Y:S01]  /*18810*/  MOV R25, 0x3f551ff4 ;  /* 0x3f551ff400197802 */ /* 0x000fe20000000f00 */
[----:B0-----:R-:W-:Y:S01]  /*18820*/  IMAD.MOV.U32 R18, RZ, RZ, 0x2f459ca1 ;  /* 0x2f459ca1ff127424 */ /* 0x001fe200078e00ff */
[----:B------:R-:W-:Y:S01]  /*18830*/  MOV R19, 0x3f1e03ca ;  /* 0x3f1e03ca00137802 */ /* 0x000fe20000000f00 */
[----:B------:R0:W-:Y:S01]  /*18840*/  STL.64 [R1+0xc18], R6 ;  /* 0x000c180601007387 */ /* 0x0001e20000100a00 */
[----:B----4-:R-:W-:-:S02]  /*18850*/  IMAD.MOV.U32 R14, RZ, RZ, -0x5f31c8f2 ;  /* 0xa0ce370eff0e7424 */ /* 0x010fc400078e00ff */
[----:B------:R-:W-:Y:S01]  /*18860*/  IMAD.MOV.U32 R15, RZ, RZ, -0x40ebb737 ;  /* 0xbf1448c9ff0f7424 */ /* 0x000fe200078e00ff */
[----:B------:R2:W-:Y:S01]  /*18870*/  STL.64 [R1+0xc20], R12 ;  /* 0x000c200c01007387 */ /* 0x0005e20000100a00 */
[----:B-1----:R-:W-:Y:S01]  /*18880*/  IMAD.MOV.U32 R4, RZ, RZ, 0x5a7d9ac5 ;  /* 0x5a7d9ac5ff047424 */ /* 0x002fe200078e00ff */
[----:B------:R-:W-:Y:S02]  /*18890*/  MOV R5, 0x3d72f0a6 ;  /* 0x3d72f0a600057802 */ /* 0x000fe40000000f00 */
[----:B------:R1:W-:Y:S01]  /*188a0*/  STL.64 [R1+0xbe8], R22 ;  /* 0x000be81601007387 */ /* 0x0003e20000100a00 */
[----:B0-----:R-:W-:Y:S01]  /*188b0*/  IMAD.MOV.U32 R6, RZ, RZ, -0x25bcd4ef ;  /* 0xda432b11ff067424 */ /* 0x001fe200078e00ff */
[----:B------:R-:W-:Y:S02]  /*188c0*/  MOV R7, 0xbeb16ab6 ;  /* 0xbeb16ab600077802 */ /* 0x000fe40000000f00 */
[----:B------:R0:W-:Y:S01]  /*188d0*/  STL.64 [R1+0xbf8], R2 ;  /* 0x000bf80201007387 */ /* 0x0001e20000100a00 */
[----:B--2---:R-:W-:-:S03]  /*188e0*/  IMAD.MOV.U32 R12, RZ, RZ, 0x36ee783 ;  /* 0x036ee783ff0c7424 */ /* 0x004fc600078e00ff */
[----:B------:R2:W-:Y:S01]  /*188f0*/  STL.64 [R1+0xc00], R20 ;  /* 0x000c001401007387 */ /* 0x0005e20000100a00 */
[----:B------:R-:W-:Y:S01]  /*18900*/  IMAD.MOV.U32 R13, RZ, RZ, -0x4306bd5e ;  /* 0xbcf942a2ff0d7424 */ /* 0x000fe200078e00ff */
[----:B-1----:R-:W-:Y:S02]  /*18910*/  MOV R22, 0x3d88fea7 ;  /* 0x3d88fea700167802 */ /* 0x002fe40000000f00 */
[----:B------:R1:W-:Y:S01]  /*18920*/  STL.64 [R1+0xc10], R24 ;  /* 0x000c101801007387 */ /* 0x0003e20000100a00 */
[----:B------:R-:W-:-:S03]  /*18930*/  IMAD.MOV.U32 R23, RZ, RZ, 0x3ecc1949 ;  /* 0x3ecc1949ff177424 */ /* 0x000fc600078e00ff */
[----:B------:R4:W-:Y:S01]  /*18940*/  STL.64 [R1+0xc28], R18 ;  /* 0x000c281201007387 */ /* 0x0009e20000100a00 */
[----:B0-----:R-:W-:Y:S01]  /*18950*/  MOV R2, 0xeccfadb ;  /* 0x0eccfadb00027802 */ /* 0x001fe20000000f00 */
[----:B------:R-:W-:Y:S02]  /*18960*/  IMAD.MOV.U32 R3, RZ, RZ, 0x3efadee2 ;  /* 0x3efadee2ff037424 */ /* 0x000fe400078e00ff */
[----:B------:R0:W-:Y:S01]  /*18970*/  STL.64 [R1+0xc30], R14 ;  /* 0x000c300e01007387 */ /* 0x0001e20000100a00 */
[----:B--2---:R-:W-:Y:S02]  /*18980*/  IMAD.MOV.U32 R20, RZ, RZ, 0x261131ce ;  /* 0x261131ceff147424 */ /* 0x004fe400078e00ff */
[----:B------:R-:W-:Y:S01]  /*18990*/  IMAD.MOV.U32 R21, RZ, RZ, -0x4129aaab ;  /* 0xbed65555ff157424 */ /* 0x000fe200078e00ff */
[----:B------:R2:W-:Y:S01]  /*189a0*/  STL.64 [R1+0xc40], R4 ;  /* 0x000c400401007387 */ /* 0x0005e20000100a00 */
[----:B-1----:R-:W-:Y:S01]  /*189b0*/  IMAD.MOV.U32 R24, RZ, RZ, -0x2e56537d ;  /* 0xd1a9ac83ff187424 */ /* 0x002fe200078e00ff */
[----:B------:R-:W-:-:S02]  /*189c0*/  MOV R25, 0x3e62116d ;  /* 0x3e62116d00197802 */ /* 0x000fc40000000f00 */
[----:B------:R1:W-:Y:S01]  /*189d0*/  STL.64 [R1+0xc58], R6 ;  /* 0x000c580601007387 */ /* 0x0003e20000100a00 */
[----:B----4-:R-:W-:Y:S01]  /*189e0*/  MOV R18, 0x27a1383d ;  /* 0x27a1383d00127802 */ /* 0x010fe20000000f00 */
[----:B------:R-:W-:Y:S01]  /*189f0*/  IMAD.MOV.U32 R19, RZ, RZ, -0x4181595c ;  /* 0xbe7ea6a4ff137424 */ /* 0x000fe200078e00ff */
[----:B0-----:R-:W-:Y:S01]  /*18a00*/  MOV R14, 0x1c8dde07 ;  /* 0x1c8dde07000e7802 */ /* 0x001fe20000000f00 */
[----:B------:R-:W-:Y:S01]  /*18a10*/  IMAD.MOV.U32 R15, RZ, RZ, 0x3e89b42c ;  /* 0x3e89b42cff0f7424 */ /* 0x000fe200078e00ff */
[----:B------:R0:W-:Y:S01]  /*18a20*/  STL.64 [R1+0xc60], R12 ;  /* 0x000c600c01007387 */ /* 0x0001e20000100a00 */
[----:B--2---:R-:W-:Y:S02]  /*18a30*/  IMAD.MOV.U32 R4, RZ, RZ, 0x5f50d178 ;  /* 0x5f50d178ff047424 */ /* 0x004fe400078e00ff */
[----:B------:R-:W-:Y:S01]  /*18a40*/  IMAD.MOV.U32 R5, RZ, RZ, -0x4046a498 ;  /* 0xbfb95b68ff057424 */ /* 0x000fe200078e00ff */
[----:B------:R3:W-:Y:S01]  /*18a50*/  STL.64 [R1+0xc38], R2 ;  /* 0x000c380201007387 */ /* 0x0007e20000100a00 */
[----:B-1----:R-:W-:Y:S01]  /*18a60*/  MOV R6, 0xa98c8bc4 ;  /* 0xa98c8bc400067802 */ /* 0x002fe20000000f00 */
[----:B------:R-:W-:-:S02]  /*18a70*/  IMAD.MOV.U32 R7, RZ, RZ, 0x3fc6fb2b ;  /* 0x3fc6fb2bff077424 */ /* 0x000fc400078e00ff */
[----:B------:R1:W-:Y:S01]  /*18a80*/  STL.64 [R1+0xc48], R20 ;  /* 0x000c481401007387 */ /* 0x0003e20000100a00 */
[----:B0-----:R-:W-:-:S03]  /*18a90*/  IMAD.MOV.U32 R12, RZ, RZ, -0x2b09626c ;  /* 0xd4f69d94ff0c7424 */ /* 0x001fc600078e00ff */
[----:B------:R0:W-:Y:S01]  /*18aa0*/  STL.64 [R1+0xc50], R22 ;  /* 0x000c501601007387 */ /* 0x0001e20000100a00 */
[----:B------:R-:W-:-:S03]  /*18ab0*/  IMAD.MOV.U32 R13, RZ, RZ, -0x40ff7efb ;  /* 0xbf008105ff0d7424 */ /* 0x000fc600078e00ff */
[----:B------:R2:W-:Y:S01]  /*18ac0*/  STL.64 [R1+0xc68], R14 ;  /* 0x000c680e01007387 */ /* 0x0005e20000100a00 */
[----:B---3--:R-:W3:-:S03]  /*18ad0*/  DFMA R2, R28, R28, R28 ;  /* 0x0000001c1c02722b */ /* 0x008ec6000000001c */
[----:B------:R4:W-:Y:S01]  /*18ae0*/  STL.64 [R1+0xc70], R18 ;  /* 0x000c701201007387 */ /* 0x0009e20000100a00 */
[----:B-1----:R-:W-:Y:S01]  /*18af0*/  IMAD.MOV.U32 R20, RZ, RZ, 0x29064247 ;  /* 0x29064247ff147424 */ /* 0x002fe200078e00ff */
[----:B------:R-:W-:Y:S01]  /*18b00*/  MOV R21, 0xbfc0a06f ;  /* 0xbfc0a06f00157802 */ /* 0x000fe20000000f00 */
[----:B---3--:R1:W3:Y:S01]  /*18b10*/  DFMA R2, R26, R2, R26 ;  /* 0x000000021a02722b */ /* 0x0082e2000000001a */
[----:B------:R5:W-:Y:S01]  /*18b20*/  STL.64 [R1+0xc78], R24 ;  /* 0x000c781801007387 */ /* 0x000be20000100a00 */
[----:B0-----:R-:W-:Y:S01]  /*18b30*/  MOV R22, 0x7a744982 ;  /* 0x7a74498200167802 */ /* 0x001fe20000000f00 */
[----:B------:R-:W-:Y:S02]  /*18b40*/  IMAD.MOV.U32 R23, RZ, RZ, 0x3fb72bb4 ;  /* 0x3fb72bb4ff177424 */ /* 0x000fe400078e00ff */
[----:B------:R0:W-:Y:S01]  /*18b50*/  STL.64 [R1+0xc80], R4 ;  /* 0x000c800401007387 */ /* 0x0001e20000100a00 */
[----:B--2---:R-:W-:Y:S01]  /*18b60*/  IMAD.MOV.U32 R14, RZ, RZ, 0x3cf8dfb4 ;  /* 0x3cf8dfb4ff0e7424 */ /* 0x004fe200078e00ff */
[----:B------:R-:W-:Y:S01]  /*18b70*/  MOV R15, 0xbfb7c3a1 ;  /* 0xbfb7c3a1000f7802 */ /* 0x000fe20000000f00 */
[----:B-1----:R-:W-:Y:S01]  /*18b80*/  IMAD.MOV.U32 R26, RZ, RZ, -0x5f55a85 ;  /* 0xfa0aa57bff1a7424 */ /* 0x002fe200078e00ff */
[----:B------:R1:W-:Y:S01]  /*18b90*/  STL.64 [R1+0xc88], R6 ;  /* 0x000c880601007387 */ /* 0x0003e20000100a00 */
[----:B----4-:R-:W-:Y:S01]  /*18ba0*/  MOV R18, 0xbbd016c8 ;  /* 0xbbd016c800127802 */ /* 0x010fe20000000f00 */
[----:B------:R-:W-:Y:S01]  /*18bb0*/  IMAD.MOV.U32 R19, RZ, RZ, 0x3e92a46f ;  /* 0x3e92a46fff137424 */ /* 0x000fe200078e00ff */
[----:B---3--:R-:W2:Y:S01]  /*18bc0*/  DFMA R28, -R8, R2, 1 ;  /* 0x3ff00000081c742b */ /* 0x008ea20000000102 */
[----:B------:R3:W-:Y:S01]  /*18bd0*/  STL.64 [R1+0xc98], R12 ;  /* 0x000c980c01007387 */ /* 0x0007e20000100a00 */
[----:B-----5:R-:W-:Y:S01]  /*18be0*/  IMAD.MOV.U32 R24, RZ, RZ, 0x1cad78b9 ;  /* 0x1cad78b9ff187424 */ /* 0x020fe200078e00ff */
[----:B------:R-:W-:Y:S01]  /*18bf0*/  MOV R25, 0xbf91a49f ;  /* 0xbf91a49f00197802 */ /* 0x000fe20000000f00 */
[----:B------:R-:W-:Y:S01]  /*18c00*/  IMAD.MOV.U32 R27, RZ, RZ, 0x3f8d0bef ;  /* 0x3f8d0befff1b7424 */ /* 0x000fe200078e00ff */
[----:B------:R4:W-:Y:S01]  /*18c10*/  STL.64 [R1+0xca8], R14 ;  /* 0x000ca80e01007387 */ /* 0x0009e20000100a00 */
[----:B0-----:R-:W-:Y:S01]  /*18c20*/  IMAD.MOV.U32 R4, RZ, RZ, 0x38631744 ;  /* 0x38631744ff047424 */ /* 0x001fe200078e00ff */
[----:B--2---:R0:W2:Y:S01]  /*18c30*/  DFMA R32, R2, R28, R2 ;  /* 0x0000001c0220722b */ /* 0x0040a20000000002 */
[----:B------:R-:W-:Y:S01]  /*18c40*/  IMAD.MOV.U32 R5, RZ, RZ, 0x3fa6bd2f ;  /* 0x3fa6bd2fff057424 */ /* 0x000fe200078e00ff */
[----:B-1----:R-:W-:Y:S01]  /*18c50*/  MOV R6, 0x69432cef ;  /* 0x69432cef00067802 */ /* 0x002fe20000000f00 */
[----:B------:R-:W-:Y:S01]  /*18c60*/  IMAD.MOV.U32 R7, RZ, RZ, -0x4088f985 ;  /* 0xbf77067bff077424 */ /* 0x000fe200078e00ff */
[----:B------:R1:W-:Y:S01]  /*18c70*/  STL.64 [R1+0xcb8], R18 ;  /* 0x000cb81201007387 */ /* 0x0003e20000100a00 */
[----:B0-----:R-:W-:Y:S01]  /*18c80*/  MOV R2, 0xc187647b ;  /* 0xc187647b00027802 */ /* 0x001fe20000000f00 */
[----:B---3--:R-:W-:Y:S01]  /*18c90*/  IMAD.MOV.U32 R12, RZ, RZ, -0x4ddbedfe ;  /* 0xb2241202ff0c7424 */ /* 0x008fe200078e00ff */
[----:B------:R-:W-:Y:S01]  /*18ca0*/  MOV R13, 0xbe2494d3 ;  /* 0xbe2494d3000d7802 */ /* 0x000fe20000000f00 */
[----:B------:R0:W-:Y:S01]  /*18cb0*/  STL.64 [R1+0xcb0], R4 ;  /* 0x000cb00401007387 */ /* 0x0001e20000100a00 */
[----:B------:R-:W-:Y:S01]  /*18cc0*/  IMAD.MOV.U32 R3, RZ, RZ, -0x3f5d3180 ;  /* 0xc0a2ce80ff037424 */ /* 0x000fe200078e00ff */
[----:B----4-:R-:W-:Y:S01]  /*18cd0*/  MOV R14, 0x3c40f6a ;  /* 0x03c40f6a000e7802 */ /* 0x010fe20000000f00 */
[----:B------:R-:W-:Y:S01]  /*18ce0*/  IMAD.MOV.U32 R15, RZ, RZ, -0x40acfbc3 ;  /* 0xbf53043dff0f7424 */ /* 0x000fe200078e00ff */
[----:B------:R3:W-:Y:S01]  /*18cf0*/  STL.64 [R1+0xcd0], R6 ;  /* 0x000cd00601007387 */ /* 0x0007e20000100a00 */
[----:B------:R-:W-:Y:S01]  /*18d00*/  MOV R28, 0xf314c0d ;  /* 0x0f314c0d001c7802 */ /* 0x000fe20000000f00 */
[----:B------:R-:W-:-:S02]  /*18d10*/  IMAD.MOV.U32 R29, RZ, RZ, 0x404727bb ;  /* 0x404727bbff1d7424 */ /* 0x000fc400078e00ff */
[----:B------:R4:W-:Y:S01]  /*18d20*/  STL.64 [R1+0xcd8], R12 ;  /* 0x000cd80c01007387 */ /* 0x0009e20000100a00 */
[----:B-1----:R-:W-:Y:S01]  /*18d30*/  MOV R18, 0xca306bb5 ;  /* 0xca306bb500127802 */ /* 0x002fe20000000f00 */
[----:B------:R-:W-:Y:S02]  /*18d40*/  IMAD.MOV.U32 R19, RZ, RZ, -0x40e6e001 ;  /* 0xbf191fffff137424 */ /* 0x000fe400078e00ff */
[----:B0-----:R-:W-:Y:S01]  /*18d50*/  IMAD.MOV.U32 R4, RZ, RZ, 0x6a382e07 ;  /* 0x6a382e07ff047424 */ /* 0x001fe200078e00ff */
[----:B------:R0:W-:Y:S01]  /*18d60*/  STL.64 [R1+0xce8], R14 ;  /* 0x000ce80e01007387 */ /* 0x0001e20000100a00 */
[----:B------:R-:W-:Y:S02]  /*18d70*/  IMAD.MOV.U32 R5, RZ, RZ, 0x3db43183 ;  /* 0x3db43183ff057424 */ /* 0x000fe400078e00ff */
[----:B---3--:R-:W-:Y:S01]  /*18d80*/  IMAD.MOV.U32 R6, RZ, RZ, -0x6f643b9e ;  /* 0x909bc462ff067424 */ /* 0x008fe200078e00ff */
[----:B------:R1:W-:Y:S01]  /*18d90*/  STL.64 [R1+0xd00], R18 ;  /* 0x000d001201007387 */ /* 0x0003e20000100a00 */
[----:B------:R-:W-:-:S02]  /*18da0*/  IMAD.MOV.U32 R7, RZ, RZ, -0x410a3a9c ;  /* 0xbef5c564ff077424 */ /* 0x000fc400078e00ff */
[----:B----4-:R-:W-:Y:S01]  /*18db0*/  IMAD.MOV.U32 R12, RZ, RZ, 0x539275a7 ;  /* 0x539275a7ff0c7424 */ /* 0x010fe200078e00ff */
[----:B------:R-:W-:Y:S01]  /*18dc0*/  MOV R13, 0x3ed1abde ;  /* 0x3ed1abde000d7802 */ /* 0x000fe20000000f00 */
[----:B------:R3:W-:Y:S01]  /*18dd0*/  STL.64 [R1+0xcf8], R4 ;  /* 0x000cf80401007387 */ /* 0x0007e20000100a00 */
[----:B0-----:R-:W-:-:S03]  /*18de0*/  IMAD.MOV.U32 R14, RZ, RZ, -0x39092c3 ;  /* 0xfc6f6d3dff0e7424 */ /* 0x001fc600078e00ff */
[----:B------:R0:W-:Y:S01]  /*18df0*/  STL.64 [R1+0xd10], R6 ;  /* 0x000d100601007387 */ /* 0x0001e20000100a00 */
[----:B------:R-:W-:Y:S01]  /*18e00*/  IMAD.MOV.U32 R15, RZ, RZ, -0x4139f83b ;  /* 0xbec607c5ff0f7424 */ /* 0x000fe200078e00ff */
[----:B-1----:R-:W-:Y:S02]  /*18e10*/  MOV R18, 0xc43300a2 ;  /* 0xc43300a200127802 */ /* 0x002fe40000000f00 */
[----:B------:R1:W-:Y:S01]  /*18e20*/  STL.64 [R1+0xd20], R12 ;  /* 0x000d200c01007387 */ /* 0x0003e20000100a00 */
[----:B------:R-:W-:Y:S02]  /*18e30*/  IMAD.MOV.U32 R19, RZ, RZ, -0x40366831 ;  /* 0xbfc997cfff137424 */ /* 0x000fe400078e00ff */
[----:B---3--:R-:W-:Y:S01]  /*18e40*/  IMAD.MOV.U32 R4, RZ, RZ, -0xa078040 ;  /* 0xf5f87fc0ff047424 */ /* 0x008fe200078e00ff */
[----:B------:R-:W-:Y:S01]  /*18e50*/  MOV R5, 0x3cc5a9a2 ;  /* 0x3cc5a9a200057802 */ /* 0x000fe20000000f00 */
[----:B------:R3:W-:Y:S01]  /*18e60*/  STL.64 [R1+0xd28], R14 ;  /* 0x000d280e01007387 */ /* 0x0007e20000100a00 */
[----:B0-----:R-:W-:Y:S01]  /*18e70*/  IMAD.MOV.U32 R6, RZ, RZ, 0x48e4f389 ;  /* 0x48e4f389ff067424 */ /* 0x001fe200078e00ff */
[----:B------:R-:W-:-:S02]  /*18e80*/  MOV R7, 0xbf8ed5bd ;  /* 0xbf8ed5bd00077802 */ /* 0x000fc40000000f00 */
[----:B------:R0:W-:Y:S01]  /*18e90*/  STL.64 [R1+0xd38], R4 ;  /* 0x000d380401007387 */ /* 0x0001e20000100a00 */
[----:B-1----:R-:W-:Y:S01]  /*18ea0*/  MOV R12, 0x20e7ea15 ;  /* 0x20e7ea15000c7802 */ /* 0x002fe20000000f00 */
[----:B------:R-:W-:Y:S02]  /*18eb0*/  IMAD.MOV.U32 R13, RZ, RZ, -0x4022480f ;  /* 0xbfddb7f1ff0d7424 */ /* 0x000fe400078e00ff */
[----:B------:R1:W-:Y:S04]  /*18ec0*/  STL.64 [R1+0xd48], R18 ;  /* 0x000d481201007387 */ /* 0x0003e80000100a00 */
[----:B------:R4:W-:Y:S01]  /*18ed0*/  STL.64 [R1+0xd50], R6 ;  /* 0x000d500601007387 */ /* 0x0009e20000100a00 */
[----:B---3--:R-:W-:Y:S02]  /*18ee0*/  IMAD.MOV.U32 R14, RZ, RZ, -0x15b5e6ab ;  /* 0xea4a1955ff0e7424 */ /* 0x008fe400078e00ff */
[----:B------:R-:W-:Y:S01]  /*18ef0*/  IMAD.MOV.U32 R15, RZ, RZ, 0x3f01d889 ;  /* 0x3f01d889ff0f7424 */ /* 0x000fe200078e00ff */
[----:B------:R3:W-:Y:S01]  /*18f00*/  STL.64 [R1+0xd60], R12 ;  /* 0x000d600c01007387 */ /* 0x0007e20000100a00 */
[----:B0-----:R-:W-:Y:S01]  /*18f10*/  MOV R4, 0x23c48dc0 ;  /* 0x23c48dc000047802 */ /* 0x001fe20000000f00 */
[----:B------:R-:W-:-:S02]  /*18f20*/  IMAD.MOV.U32 R5, RZ, RZ, -0x403e5b26 ;  /* 0xbfc1a4daff057424 */ /* 0x000fc400078e00ff */
[----:B-1----:R-:W-:Y:S01]  /*18f30*/  IMAD.MOV.U32 R18, RZ, RZ, 0x182c4e01 ;  /* 0x182c4e01ff127424 */ /* 0x002fe200078e00ff */
[----:B------:R0:W-:Y:S01]  /*18f40*/  STL.64 [R1+0xd70], R14 ;  /* 0x000d700e01007387 */ /* 0x0001e20000100a00 */
[----:B------:R-:W-:Y:S02]  /*18f50*/  IMAD.MOV.U32 R19, RZ, RZ, -0x405337f1 ;  /* 0xbfacc80fff137424 */ /* 0x000fe400078e00ff */
[----:B----4-:R-:W-:Y:S01]  /*18f60*/  IMAD.MOV.U32 R6, RZ, RZ, -0x35537826 ;  /* 0xcaac87daff067424 */ /* 0x010fe200078e00ff */
[----:B------:R-:W-:Y:S01]  /*18f70*/  MOV R7, 0x3f93b27e ;  /* 0x3f93b27e00077802 */ /* 0x000fe20000000f00 */
[----:B------:R1:W-:Y:S01]  /*18f80*/  STL.64 [R1+0xd78], R4 ;  /* 0x000d780401007387 */ /* 0x0003e20000100a00 */
[----:B---3--:R-:W-:Y:S02]  /*18f90*/  IMAD.MOV.U32 R12, RZ, RZ, 0x4f7ffc6f ;  /* 0x4f7ffc6fff0c7424 */ /* 0x008fe400078e00ff */
[----:B------:R-:W-:Y:S01]  /*18fa0*/  IMAD.MOV.U32 R13, RZ, RZ, -0x4071191d ;  /* 0xbf8ee6e3ff0d7424 */ /* 0x000fe200078e00ff */
[----:B------:R3:W-:Y:S01]  /*18fb0*/  STL.64 [R1+0xd88], R18 ;  /* 0x000d881201007387 */ /* 0x0007e20000100a00 */
[----:B0-----:R-:W-:Y:S01]  /*18fc0*/  IMAD.MOV.U32 R14, RZ, RZ, -0x793f6ca ;  /* 0xf86c0936ff0e7424 */ /* 0x001fe200078e00ff */
[----:B------:R-:W-:-:S02]  /*18fd0*/  MOV R15, 0x3e123fc5 ;  /* 0x3e123fc5000f7802 */ /* 0x000fc40000000f00 */
[----:B------:R0:W-:Y:S01]  /*18fe0*/  STL.64 [R1+0xd98], R6 ;  /* 0x000d980601007387 */ /* 0x0001e20000100a00 */
[----:B-1----:R-:W-:-:S03]  /*18ff0*/  MOV R4, 0xb54bf1cd ;  /* 0xb54bf1cd00047802 */ /* 0x002fc60000000f00 */
[----:B------:R1:W-:Y:S01]  /*19000*/  STL.64 [R1+0xda0], R12 ;  /* 0x000da00c01007387 */ /* 0x0003e20000100a00 */
[----:B------:R-:W-:Y:S02]  /*19010*/  IMAD.MOV.U32 R5, RZ, RZ, 0x3f51b9f3 ;  /* 0x3f51b9f3ff057424 */ /* 0x000fe400078e00ff */
[----:B---3--:R-:W-:Y:S01]  /*19020*/  IMAD.MOV.U32 R18, RZ, RZ, 0x172c9899 ;  /* 0x172c9899ff127424 */ /* 0x008fe200078e00ff */
[----:B------:R-:W-:Y:S01]  /*19030*/  MOV R19, 0xbf387e11 ;  /* 0xbf387e1100137802 */ /* 0x000fe20000000f00 */
[----:B------:R3:W-:Y:S01]  /*19040*/  STL.64 [R1+0xc90], R20 ;  /* 0x000c901401007387 */ /* 0x0007e20000100a00 */
[----:B0-----:R-:W-:Y:S01]  /*19050*/  MOV R6, 0xec6f637f ;  /* 0xec6f637f00067802 */ /* 0x001fe20000000f00 */
[----:B------:R-:W-:Y:S02]  /*19060*/  IMAD.MOV.U32 R7, RZ, RZ, 0x3f1616d5 ;  /* 0x3f1616d5ff077424 */ /* 0x000fe400078e00ff */
[----:B------:R0:W-:Y:S01]  /*19070*/  STL.64 [R1+0xca0], R22 ;  /* 0x000ca01601007387 */ /* 0x0001e20000100a00 */
[----:B-1----:R-:W-:-:S02]  /*19080*/  IMAD.MOV.U32 R12, RZ, RZ, 0x3f1f53aa ;  /* 0x3f1f53aaff0c7424 */ /* 0x002fc400078e00ff */
[----:B------:R-:W-:Y:S01]  /*19090*/  IMAD.MOV.U32 R13, RZ, RZ, 0x3ef2a1f9 ;  /* 0x3ef2a1f9ff0d7424 */ /* 0x000fe200078e00ff */
[----:B------:R1:W-:Y:S01]  /*190a0*/  STL.64 [R1+0xcc0], R24 ;  /* 0x000cc01801007387 */ /* 0x0003e20000100a00 */
[----:B---3--:R-:W-:-:S03]  /*190b0*/  IMAD.MOV.U32 R20, RZ, RZ, -0x1da32ee4 ;  /* 0xe25cd11cff147424 */ /* 0x008fc600078e00ff */
[----:B------:R3:W-:Y:S01]  /*190c0*/  STL.64 [R1+0xcc8], R26 ;  /* 0x000cc81a01007387 */ /* 0x0007e20000100a00 */
[----:B------:R-:W-:Y:S02]  /*190d0*/  IMAD.MOV.U32 R21, RZ, RZ, 0x3f5a4350 ;  /* 0x3f5a4350ff157424 */ /* 0x000fe400078e00ff */
[----:B0-----:R-:W-:Y:S01]  /*190e0*/  IMAD.MOV.U32 R22, RZ, RZ, 0xc4df7f1 ;  /* 0x0c4df7f1ff167424 */ /* 0x001fe200078e00ff */
[----:B------:R0:W-:Y:S01]  /*190f0*/  STL.64 [R1+0xdb0], R14 ;  /* 0x000db00e01007387 */ /* 0x0001e20000100a00 */
[----:B------:R-:W-:-:S03]  /*19100*/  MOV R23, 0x3f3adee2 ;  /* 0x3f3adee200177802 */ /* 0x000fc60000000f00 */
[----:B------:R4:W-:Y:S01]  /*19110*/  STL.64 [R1+0xdc0], R4 ;  /* 0x000dc00401007387 */ /* 0x0009e20000100a00 */
[----:B-1----:R-:W-:Y:S01]  /*19120*/  IMAD.MOV.U32 R24, RZ, RZ, 0x7c4544c3 ;  /* 0x7c4544c3ff187424 */ /* 0x002fe200078e00ff */
[----:B------:R-:W-:Y:S02]  /*19130*/  MOV R25, 0x3f10af03 ;  /* 0x3f10af0300197802 */ /* 0x000fe40000000f00 */
[----:B------:R1:W-:Y:S01]  /*19140*/  STL.64 [R1+0xdc8], R18 ;  /* 0x000dc81201007387 */ /* 0x0003e20000100a00 */
[----:B---3--:R-:W-:Y:S01]  /*19150*/  MOV R26, 0x3b45ff81 ;  /* 0x3b45ff81001a7802 */ /* 0x008fe20000000f00 */
[----:B------:R-:W-:Y:S02]  /*19160*/  IMAD.MOV.U32 R27, RZ, RZ, -0x42bf626f ;  /* 0xbd409d91ff1b7424 */ /* 0x000fe400078e00ff */
[----:B------:R3:W-:Y:S01]  /*19170*/  STL.64 [R1+0xdd8], R6 ;  /* 0x000dd80601007387 */ /* 0x0007e20000100a00 */
[----:B0-----:R-:W-:Y:S01]  /*19180*/  MOV R14, 0x8655a9c8 ;  /* 0x8655a9c8000e7802 */ /* 0x001fe20000000f00 */
[----:B------:R-:W-:-:S02]  /*19190*/  IMAD.MOV.U32 R15, RZ, RZ, 0x3d25dbb1 ;  /* 0x3d25dbb1ff0f7424 */ /* 0x000fc400078e00ff */
[----:B------:R0:W-:Y:S01]  /*191a0*/  STL.64 [R1+0xde8], R12 ;  /* 0x000de80c01007387 */ /* 0x0001e20000100a00 */
[----:B----4-:R-:W-:Y:S02]  /*191b0*/  IMAD.MOV.U32 R4, RZ, RZ, -0x2a8595fa ;  /* 0xd57a6a06ff047424 */ /* 0x010fe400078e00ff */
[----:B------:R-:W-:Y:S01]  /*191c0*/  IMAD.MOV.U32 R5, RZ, RZ, 0x3ec257a6 ;  /* 0x3ec257a6ff057424 */ /* 0x000fe200078e00ff */
[----:B-1----:R-:W-:Y:S01]  /*191d0*/  MOV R19, 0x3fe72e2b ;  /* 0x3fe72e2b00137802 */ /* 0x002fe20000000f00 */
[----:B------:R-:W-:Y:S01]  /*191e0*/  IMAD.MOV.U32 R18, RZ, RZ, -0x45e261fc ;  /* 0xba1d9e04ff127424 */ /* 0x000fe200078e00ff */
[----:B------:R1:W-:Y:S01]  /*191f0*/  STL.64 [R1+0xce0], R20 ;  /* 0x000ce01401007387 */ /* 0x0003e20000100a00 */
[----:B---3--:R-:W-:Y:S02]  /*19200*/  IMAD.MOV.U32 R6, RZ, RZ, 0x3921c967 ;  /* 0x3921c967ff067424 */ /* 0x008fe400078e00ff */
[----:B------:R-:W-:Y:S01]  /*19210*/  IMAD.MOV.U32 R7, RZ, RZ, -0x4009bb2f ;  /* 0xbff644d1ff077424 */ /* 0x000fe200078e00ff */
[----:B------:R3:W-:Y:S01]  /*19220*/  STL.64 [R1+0xcf0], R22 ;  /* 0x000cf01601007387 */ /* 0x0007e20000100a00 */
[----:B0-----:R-:W-:Y:S01]  /*19230*/  IMAD.MOV.U32 R12, RZ, RZ, 0x14ed9543 ;  /* 0x14ed9543ff0c7424 */ /* 0x001fe200078e00ff */
[----:B------:R-:W-:-:S02]  /*19240*/  MOV R13, 0x3f289765 ;  /* 0x3f289765000d7802 */ /* 0x000fc40000000f00 */
[----:B------:R0:W-:Y:S01]  /*19250*/  STL.64 [R1+0xd08], R24 ;  /* 0x000d081801007387 */ /* 0x0001e20000100a00 */
[----:B-1----:R-:W-:-:S03]  /*19260*/  MOV R20, 0xba744e1c ;  /* 0xba744e1c00147802 */ /* 0x002fc60000000f00 */
[----:B------:R1:W-:Y:S01]  /*19270*/  STL.64 [R1+0xd18], R26 ;  /* 0x000d181a01007387 */ /* 0x0003e20000100a00 */
[----:B------:R-:W-:-:S03]  /*19280*/  IMAD.MOV.U32 R21, RZ, RZ, 0x3eab1a24 ;  /* 0x3eab1a24ff157424 */ /* 0x000fc600078e00ff */
[----:B------:R4:W-:Y:S01]  /*19290*/  STL.64 [R1+0xdf0], R14 ;  /* 0x000df00e01007387 */ /* 0x0009e20000100a00 */
[----:B---3--:R-:W-:Y:S02]  /*192a0*/  IMAD.MOV.U32 R22, RZ, RZ, 0x66be9669 ;  /* 0x66be9669ff167424 */ /* 0x008fe400078e00ff */
[----:B------:R-:W-:Y:S01]  /*192b0*/  IMAD.MOV.U32 R23, RZ, RZ, -0x417c3ae7 ;  /* 0xbe83c519ff177424 */ /* 0x000fe200078e00ff */
[----:B------:R3:W-:Y:S01]  /*192c0*/  STL.64 [R1+0xe00], R4 ;  /* 0x000e000401007387 */ /* 0x0007e20000100a00 */
[----:B0-----:R-:W-:Y:S02]  /*192d0*/  IMAD.MOV.U32 R24, RZ, RZ, -0x498130b8 ;  /* 0xb67ecf48ff187424 */ /* 0x001fe400078e00ff */
[----:B------:R-:W-:Y:S01]  /*192e0*/  IMAD.MOV.U32 R25, RZ, RZ, 0x3fd75748 ;  /* 0x3fd75748ff197424 */ /* 0x000fe200078e00ff */
[----:B------:R0:W-:Y:S01]  /*192f0*/  STL.64 [R1+0xe10], R18 ;  /* 0x000e101201007387 */ /* 0x0001e20000100a00 */
[----:B-1----:R-:W-:Y:S01]  /*19300*/  IMAD.MOV.U32 R26, RZ, RZ, -0x359d8d2a ;  /* 0xca6272d6ff1a7424 */ /* 0x002fe200078e00ff */
[----:B------:R-:W-:-:S02]  /*19310*/  MOV R27, 0x3fd10cd9 ;  /* 0x3fd10cd9001b7802 */ /* 0x000fc40000000f00 */
[----:B------:R1:W-:Y:S01]  /*19320*/  STL.64 [R1+0xe18], R6 ;  /* 0x000e180601007387 */ /* 0x0003e20000100a00 */
[----:B----4-:R-:W-:Y:S01]  /*19330*/  MOV R14, 0x57cf058f ;  /* 0x57cf058f000e7802 */ /* 0x010fe20000000f00 */
[----:B------:R-:W-:Y:S02]  /*19340*/  IMAD.MOV.U32 R15, RZ, RZ, 0x3fec97c0 ;  /* 0x3fec97c0ff0f7424 */ /* 0x000fe400078e00ff */
[----:B------:R4:W-:Y:S01]  /*19350*/  STL.64 [R1+0xe28], R12 ;  /* 0x000e280c01007387 */ /* 0x0009e20000100a00 */
[----:B---3--:R-:W-:Y:S01]  /*19360*/  IMAD.MOV.U32 R4, RZ, RZ, -0x616e0a62 ;  /* 0x9e91f59eff047424 */ /* 0x008fe200078e00ff */
[----:B------:R-:W-:Y:S02]  /*19370*/  MOV R5, 0xbfdcc80c ;  /* 0xbfdcc80c00057802 */ /* 0x000fe40000000f00 */
[----:B0-----:R-:W-:Y:S01]  /*19380*/  MOV R18, 0x41653f05 ;  /* 0x41653f0500127802 */ /* 0x001fe20000000f00 */
[----:B------:R-:W-:Y:S01]  /*19390*/  IMAD.MOV.U32 R19, RZ, RZ, 0x3fc89f1e ;  /* 0x3fc89f1eff137424 */ /* 0x000fe200078e00ff */
[----:B------:R0:W-:Y:S01]  /*193a0*/  STL.64 [R1+0xd30], R20 ;  /* 0x000d301401007387 */ /* 0x0001e20000100a00 */
[----:B-1----:R-:W-:-:S02]  /*193b0*/  IMAD.MOV.U32 R6, RZ, RZ, -0x124e4a17 ;  /* 0xedb1b5e9ff067424 */ /* 0x002fc400078e00ff */
[----:B------:R-:W-:Y:S01]  /*193c0*/  IMAD.MOV.U32 R7, RZ, RZ, 0x3fb1a243 ;  /* 0x3fb1a243ff077424 */ /* 0x000fe200078e00ff */
[----:B------:R1:W-:Y:S01]  /*193d0*/  STL.64 [R1+0xd40], R22 ;  /* 0x000d401601007387 */ /* 0x0003e20000100a00 */
[----:B----4-:R-:W-:Y:S01]  /*193e0*/  MOV R12, 0x5f42d73e ;  /* 0x5f42d73e000c7802 */ /* 0x010fe20000000f00 */
[----:B------:R-:W-:Y:S02]  /*193f0*/  IMAD.MOV.U32 R13, RZ, RZ, 0x3e4ddf27 ;  /* 0x3e4ddf27ff0d7424 */ /* 0x000fe400078e00ff */
[----:B------:R3:W-:Y:S01]  /*19400*/  STL.64 [R1+0xd58], R24 ;  /* 0x000d581801007387 */ /* 0x0007e20000100a00 */
[----:B0-----:R-:W-:-:S03]  /*19410*/  IMAD.MOV.U32 R20, RZ, RZ, 0x4744ccfb ;  /* 0x4744ccfbff147424 */ /* 0x001fc600078e00ff */
[----:B------:R0:W-:Y:S01]  /*19420*/  STL.64 [R1+0xd68], R26 ;  /* 0x000d681a01007387 */ /* 0x0001e20000100a00 */
[----:B------:R-:W-:-:S03]  /*19430*/  MOV R21, 0x3fc056ba ;  /* 0x3fc056ba00157802 */ /* 0x000fc60000000f00 */
[----:B------:R4:W-:Y:S01]  /*19440*/  STL.64 [R1+0xe38], R14 ;  /* 0x000e380e01007387 */ /* 0x0009e20000100a00 */
[----:B-1----:R-:W-:Y:S01]  /*19450*/  MOV R22, 0xd3bab1e9 ;  /* 0xd3bab1e900167802 */ /* 0x002fe20000000f00 */
[----:B------:R-:W-:Y:S02]  /*19460*/  IMAD.MOV.U32 R23, RZ, RZ, -0x41787839 ;  /* 0xbe8787c7ff177424 */ /* 0x000fe400078e00ff */
[----:B------:R1:W-:Y:S01]  /*19470*/  STL.64 [R1+0xe40], R4 ;  /* 0x000e400401007387 */ /* 0x0003e20000100a00 */
[----:B---3--:R-:W-:Y:S01]  /*19480*/  MOV R24, 0x4c284396 ;  /* 0x4c28439600187802 */ /* 0x008fe20000000f00 */
[----:B------:R-:W-:Y:S02]  /*19490*/  IMAD.MOV.U32 R25, RZ, RZ, 0x3f778305 ;  /* 0x3f778305ff197424 */ /* 0x000fe400078e00ff */
[----:B------:R3:W-:Y:S01]  /*194a0*/  STL.64 [R1+0xe50], R18 ;  /* 0x000e501201007387 */ /* 0x0007e20000100a00 */
[----:B0-----:R-:W-:Y:S02]  /*194b0*/  IMAD.MOV.U32 R26, RZ, RZ, -0x8aa5d37 ;  /* 0xf755a2c9ff1a7424 */ /* 0x001fe400078e00ff */
[----:B------:R-:W-:Y:S01]  /*194c0*/  IMAD.MOV.U32 R27, RZ, RZ, -0x40a6e001 ;  /* 0xbf591fffff1b7424 */ /* 0x000fe200078e00ff */
[----:B------:R0:W-:Y:S01]  /*194d0*/  STL.64 [R1+0xe60], R6 ;  /* 0x000e600601007387 */ /* 0x0001e20000100a00 */
[----:B----4-:R-:W-:-:S02]  /*194e0*/  IMAD.MOV.U32 R14, RZ, RZ, 0x78d507d5 ;  /* 0x78d507d5ff0e7424 */ /* 0x010fc400078e00ff */
[----:B------:R-:W-:Y:S01]  /*194f0*/  IMAD.MOV.U32 R15, RZ, RZ, 0x3f909e54 ;  /* 0x3f909e54ff0f7424 */ /* 0x000fe200078e00ff */
[----:B------:R4:W-:Y:S01]  /*19500*/  STL.64 [R1+0xe68], R12 ;  /* 0x000e680c01007387 */ /* 0x0009e20000100a00 */
[----:B-1----:R-:W-:Y:S01]  /*19510*/  IMAD.MOV.U32 R4, RZ, RZ, -0x5516e6ca ;  /* 0xaae91936ff047424 */ /* 0x002fe200078e00ff */
[----:B------:R-:W-:Y:S01]  /*19520*/  MOV R5, 0xbddf06d9 ;  /* 0xbddf06d900057802 */ /* 0x000fe20000000f00 */
[----:B---3--:R-:W-:Y:S01]  /*19530*/  IMAD.MOV.U32 R18, RZ, RZ, -0x564076af ;  /* 0xa9bf8951ff127424 */ /* 0x008fe200078e00ff */
[----:B------:R1:W-:Y:S01]  /*19540*/  STL.64 [R1+0xd80], R20 ;  /* 0x000d801401007387 */ /* 0x0003e20000100a00 */
[----:B------:R-:W-:Y:S02]  /*19550*/  IMAD.MOV.U32 R19, RZ, RZ, 0x3f58d9b0 ;  /* 0x3f58d9b0ff137424 */ /* 0x000fe400078e00ff */
[----:B0-----:R-:W-:Y:S01]  /*19560*/  IMAD.MOV.U32 R6, RZ, RZ, -0x712e25fa ;  /* 0x8ed1da06ff067424 */ /* 0x001fe200078e00ff */
[----:B------:R-:W-:Y:S01]  /*19570*/  MOV R7, 0x3f374a77 ;  /* 0x3f374a7700077802 */ /* 0x000fe20000000f00 */
[----:B------:R0:W-:Y:S01]  /*19580*/  STL.64 [R1+0xd90], R22 ;  /* 0x000d901601007387 */ /* 0x0001e20000100a00 */
[----:B----4-:R-:W-:Y:S01]  /*19590*/  MOV R12, 0x326dba30 ;  /* 0x326dba30000c7802 */ /* 0x010fe20000000f00 */
[----:B------:R-:W-:-:S02]  /*195a0*/  IMAD.MOV.U32 R13, RZ, RZ, -0x40eb9cbe ;  /* 0xbf146342ff0d7424 */ /* 0x000fc400078e00ff */
[----:B------:R3:W-:Y:S01]  /*195b0*/  STL.64 [R1+0xda8], R24 ;  /* 0x000da81801007387 */ /* 0x0007e20000100a00 */
[----:B-1----:R-:W-:-:S03]  /*195c0*/  IMAD.MOV.U32 R20, RZ, RZ, -0x613dd9bf ;  /* 0x9ec22641ff147424 */ /* 0x002fc600078e00ff */
[----:B------:R1:W-:Y:S01]  /*195d0*/  STL.64 [R1+0xdb8], R26 ;  /* 0x000db81a01007387 */ /* 0x0003e20000100a00 */
[----:B------:R-:W-:-:S03]  /*195e0*/  IMAD.MOV.U32 R21, RZ, RZ, -0x4262e5d2 ;  /* 0xbd9d1a2eff157424 */ /* 0x000fc600078e00ff */
[----:B------:R4:W-:Y:S01]  /*195f0*/  STL.64 [R1+0xe78], R14 ;  /* 0x000e780e01007387 */ /* 0x0009e20000100a00 */
[----:B0-----:R-:W-:Y:S01]  /*19600*/  IMAD.MOV.U32 R22, RZ, RZ, -0x24814352 ;  /* 0xdb7ebcaeff167424 */ /* 0x001fe200078e00ff */
[----:B------:R-:W-:Y:S02]  /*19610*/  MOV R23, 0xbf0cea33 ;  /* 0xbf0cea3300177802 */ /* 0x000fe40000000f00 */
[----:B------:R0:W-:Y:S01]  /*19620*/  STL.64 [R1+0xe88], R4 ;  /* 0x000e880401007387 */ /* 0x0001e20000100a00 */
[----:B---3--:R-:W-:Y:S01]  /*19630*/  IMAD.MOV.U32 R24, RZ, RZ, 0x1ad67669 ;  /* 0x1ad67669ff187424 */ /* 0x008fe200078e00ff */
[----:B------:R-:W-:Y:S02]  /*19640*/  MOV R25, 0xbecda7a6 ;  /* 0xbecda7a600197802 */ /* 0x000fe40000000f00 */
[----:B------:R3:W-:Y:S01]  /*19650*/  STL.64 [R1+0xe90], R18 ;  /* 0x000e901201007387 */ /* 0x0007e20000100a00 */
[----:B-1----:R-:W-:Y:S01]  /*19660*/  MOV R26, 0x18d848b8 ;  /* 0x18d848b8001a7802 */ /* 0x002fe20000000f00 */
[----:B------:R-:W-:-:S02]  /*19670*/  IMAD.MOV.U32 R27, RZ, RZ, -0x415994d2 ;  /* 0xbea66b2eff1b7424 */ /* 0x000fc400078e00ff */
[----:B------:R1:W-:Y:S01]  /*19680*/  STL.64 [R1+0xea0], R6 ;  /* 0x000ea00601007387 */ /* 0x0003e20000100a00 */
[----:B----4-:R-:W-:Y:S01]  /*19690*/  IMAD.MOV.U32 R14, RZ, RZ, -0x2d24c015 ;  /* 0xd2db3febff0e7424 */ /* 0x010fe200078e00ff */
[----:B------:R-:W-:Y:S02]  /*196a0*/  MOV R15, 0x3f0a5dff ;  /* 0x3f0a5dff000f7802 */ /* 0x000fe40000000f00 */
[----:B------:R4:W-:Y:S01]  /*196b0*/  STL.64 [R1+0xeb0], R12 ;  /* 0x000eb00c01007387 */ /* 0x0009e20000100a00 */
[----:B0-----:R-:W-:Y:S01]  /*196c0*/  MOV R4, 0xe70f541b ;  /* 0xe70f541b00047802 */ /* 0x001fe20000000f00 */
[----:B------:R-:W-:Y:S02]  /*196d0*/  IMAD.MOV.U32 R5, RZ, RZ, 0x3d0c1417 ;  /* 0x3d0c1417ff057424 */ /* 0x000fe400078e00ff */
[----:B---3--:R-:W-:Y:S01]  /*196e0*/  IMAD.MOV.U32 R18, RZ, RZ, 0x101bb71a ;  /* 0x101bb71aff127424 */ /* 0x008fe200078e00ff */
[----:B------:R0:W-:Y:S01]  /*196f0*/  STL.64 [R1+0xdd0], R20 ;  /* 0x000dd01401007387 */ /* 0x0001e20000100a00 */
[----:B------:R-:W-:Y:S01]  /*19700*/  IMAD.MOV.U32 R19, RZ, RZ, 0x3ffaab9a ;  /* 0x3ffaab9aff137424 */ /* 0x000fe200078e00ff */
[----:B-1----:R-:W-:Y:S01]  /*19710*/  MOV R6, 0xe771b94 ;  /* 0x0e771b9400067802 */ /* 0x002fe20000000f00 */
[----:B------:R-:W-:Y:S01]  /*19720*/  IMAD.MOV.U32 R7, RZ, RZ, 0x3fbdd5fa ;  /* 0x3fbdd5faff077424 */ /* 0x000fe200078e00ff */
[----:B------:R1:W-:Y:S01]  /*19730*/  STL.64 [R1+0xde0], R22 ;  /* 0x000de01601007387 */ /* 0x0003e20000100a00 */
[----:B----4-:R-:W-:-:S02]  /*19740*/  IMAD.MOV.U32 R12, RZ, RZ, 0x7f446f75 ;  /* 0x7f446f75ff0c7424 */ /* 0x010fc400078e00ff */
[----:B------:R-:W-:Y:S01]  /*19750*/  IMAD.MOV.U32 R13, RZ, RZ, 0x4011e07e ;  /* 0x4011e07eff0d7424 */ /* 0x000fe200078e00ff */
[----:B------:R3:W-:Y:S01]  /*19760*/  STL.64 [R1+0xdf8], R24 ;  /* 0x000df81801007387 */ /* 0x0007e20000100a00 */
[----:B0-----:R-:W-:Y:S01]  /*19770*/  MOV R20, 0xe6e8d273 ;  /* 0xe6e8d27300147802 */ /* 0x001fe20000000f00 */
[----:B------:R-:W-:Y:S02]  /*19780*/  IMAD.MOV.U32 R21, RZ, RZ, 0x3ff10bef ;  /* 0x3ff10befff157424 */ /* 0x000fe400078e00ff */
[----:B------:R0:W-:Y:S01]  /*19790*/  STL.64 [R1+0xe08], R26 ;  /* 0x000e081a01007387 */ /* 0x0001e20000100a00 */
[----:B-1----:R-:W-:-:S03]  /*197a0*/  IMAD.MOV.U32 R22, RZ, RZ, 0x127046e4 ;  /* 0x127046e4ff167424 */ /* 0x002fc600078e00ff */
[----:B------:R1:W-:Y:S01]  /*197b0*/  STL.64 [R1+0xeb8], R14 ;  /* 0x000eb80e01007387 */ /* 0x0003e20000100a00 */
[----:B------:R-:W-:-:S03]  /*197c0*/  IMAD.MOV.U32 R23, RZ, RZ, -0x401588c4 ;  /* 0xbfea773cff177424 */ /* 0x000fc600078e00ff */
[----:B------:R4:W-:Y:S01]  /*197d0*/  STL.64 [R1+0xec8], R4 ;  /* 0x000ec80401007387 */ /* 0x0009e20000100a00 */
[----:B---3--:R-:W-:Y:S02]  /*197e0*/  IMAD.MOV.U32 R24, RZ, RZ, -0x77e3fbe3 ;  /* 0x881c041dff187424 */ /* 0x008fe400078e00ff */
[----:B------:R-:W-:Y:S01]  /*197f0*/  IMAD.MOV.U32 R25, RZ, RZ, -0x4144f9ed ;  /* 0xbebb0613ff197424 */ /* 0x000fe200078e00ff */
[----:B------:R3:W-:Y:S01]  /*19800*/  STL.64 [R1+0xed8], R18 ;  /* 0x000ed81201007387 */ /* 0x0007e20000100a00 */
[----:B0-----:R-:W-:Y:S01]  /*19810*/  IMAD.MOV.U32 R26, RZ, RZ, 0x2bd4a5fe ;  /* 0x2bd4a5feff1a7424 */ /* 0x001fe200078e00ff */
[----:B------:R-:W-:Y:S02]  /*19820*/  MOV R27, 0xbfc53ebc ;  /* 0xbfc53ebc001b7802 */ /* 0x000fe40000000f00 */
[----:B------:R0:W-:Y:S01]  /*19830*/  STL.64 [R1+0xee0], R6 ;  /* 0x000ee00601007387 */ /* 0x0001e20000100a00 */
[----:B-1----:R-:W-:Y:S01]  /*19840*/  IMAD.MOV.U32 R14, RZ, RZ, 0x57317fb1 ;  /* 0x57317fb1ff0e7424 */ /* 0x002fe200078e00ff */
[----:B------:R-:W-:-:S02]  /*19850*/  MOV R15, 0xbf310b32 ;  /* 0xbf310b32000f7802 */ /* 0x000fc40000000f00 */
[----:B------:R1:W-:Y:S01]  /*19860*/  STL.64 [R1+0xef0], R12 ;  /* 0x000ef00c01007387 */ /* 0x0003e20000100a00 */
[----:B----4-:R-:W-:Y:S02]  /*19870*/  IMAD.MOV.U32 R4, RZ, RZ, 0x741b2958 ;  /* 0x741b2958ff047424 */ /* 0x010fe400078e00ff */
[----:B------:R-:W-:Y:S01]  /*19880*/  IMAD.MOV.U32 R5, RZ, RZ, 0x3ff89f57 ;  /* 0x3ff89f57ff057424 */ /* 0x000fe200078e00ff */
[----:B---3--:R-:W-:Y:S01]  /*19890*/  MOV R19, 0x3fe60acf ;  /* 0x3fe60acf00137802 */ /* 0x008fe20000000f00 */
[----:B------:R-:W-:Y:S01]  /*198a0*/  IMAD.MOV.U32 R18, RZ, RZ, 0x7fbade6a ;  /* 0x7fbade6aff127424 */ /* 0x000fe200078e00ff */
[----:B------:R3:W-:Y:S01]  /*198b0*/  STL.64 [R1+0xe20], R20 ;  /* 0x000e201401007387 */ /* 0x0007e20000100a00 */
[----:B0-----:R-:W-:Y:S01]  /*198c0*/  MOV R6, 0x542640 ;  /* 0x0054264000067802 */ /* 0x001fe20000000f00 */
[----:B------:R-:W-:Y:S02]  /*198d0*/  IMAD.MOV.U32 R7, RZ, RZ, -0x402f82ff ;  /* 0xbfd07d01ff077424 */ /* 0x000fe400078e00ff */
[----:B------:R0:W-:Y:S01]  /*198e0*/  STL.64 [R1+0xe30], R22 ;  /* 0x000e301601007387 */ /* 0x0001e20000100a00 */
[----:B-1----:R-:W-:Y:S01]  /*198f0*/  IMAD.MOV.U32 R12, RZ, RZ, 0x5866b19f ;  /* 0x5866b19fff0c7424 */ /* 0x002fe200078e00ff */
[----:B------:R-:W-:-:S02]  /*19900*/  MOV R13, 0x3fcb0149 ;  /* 0x3fcb0149000d7802 */ /* 0x000fc40000000f00 */
[----:B------:R1:W-:Y:S04]  /*19910*/  STL.64 [R1+0xe48], R24 ;  /* 0x000e481801007387 */ /* 0x0003e80000100a00 */
[----:B------:R4:W-:Y:S01]  /*19920*/  STL.64 [R1+0xe58], R26 ;  /* 0x000e581a01007387 */ /* 0x0009e20000100a00 */
[----:B---3--:R-:W-:Y:S01]  /*19930*/  IMAD.MOV.U32 R20, RZ, RZ, -0xa3c9470 ;  /* 0xf5c36b90ff147424 */ /* 0x008fe200078e00ff */
[----:B------:R-:W-:Y:S02]  /*19940*/  MOV R21, 0xbf95fbff ;  /* 0xbf95fbff00157802 */ /* 0x000fe40000000f00 */
[----:B------:R3:W-:Y:S01]  /*19950*/  STL.64 [R1+0xf00], R14 ;  /* 0x000f000e01007387 */ /* 0x0007e20000100a00 */
[----:B0-----:R-:W-:Y:S01]  /*19960*/  MOV R22, 0x163a4d10 ;  /* 0x163a4d1000167802 */ /* 0x001fe20000000f00 */
[----:B------:R-:W-:-:S02]  /*19970*/  IMAD.MOV.U32 R23, RZ, RZ, -0x408781ef ;  /* 0xbf787e11ff177424 */ /* 0x000fc400078e00ff */
[----:B------:R0:W-:Y:S01]  /*19980*/  STL.64 [R1+0xf08], R4 ;  /* 0x000f080401007387 */ /* 0x0001e20000100a00 */
[----:B-1----:R-:W-:Y:S01]  /*19990*/  MOV R24, 0xca39706b ;  /* 0xca39706b00187802 */ /* 0x002fe20000000f00 */
[----:B------:R-:W-:Y:S02]  /*199a0*/  IMAD.MOV.U32 R25, RZ, RZ, -0x40aed4f2 ;  /* 0xbf512b0eff197424 */ /* 0x000fe400078e00ff */
[----:B------:R1:W-:Y:S01]  /*199b0*/  STL.64 [R1+0xf18], R18 ;  /* 0x000f181201007387 */ /* 0x0003e20000100a00 */
[----:B----4-:R-:W-:Y:S02]  /*199c0*/  IMAD.MOV.U32 R26, RZ, RZ, 0x664ed58b ;  /* 0x664ed58bff1a7424 */ /* 0x010fe400078e00ff */
[----:B------:R-:W-:Y:S01]  /*199d0*/  IMAD.MOV.U32 R27, RZ, RZ, 0x3d6cbf45 ;  /* 0x3d6cbf45ff1b7424 */ /* 0x000fe200078e00ff */
[----:B------:R4:W-:Y:S01]  /*199e0*/  STL.64 [R1+0xf28], R6 ;  /* 0x000f280601007387 */ /* 0x0009e20000100a00 */
[----:B---3--:R-:W-:Y:S01]  /*199f0*/  MOV R14, 0x8b9466e1 ;  /* 0x8b9466e1000e7802 */ /* 0x008fe20000000f00 */
[----:B------:R-:W-:-:S02]  /*19a00*/  IMAD.MOV.U32 R15, RZ, RZ, -0x41bf4448 ;  /* 0xbe40bbb8ff0f7424 */ /* 0x000fc400078e00ff */
[----:B------:R3:W-:Y:S01]  /*19a10*/  STL.64 [R1+0xf30], R12 ;  /* 0x000f300c01007387 */ /* 0x0007e20000100a00 */
[----:B0-----:R-:W-:Y:S02]  /*19a20*/  IMAD.MOV.U32 R4, RZ, RZ, -0x4886cb15 ;  /* 0xb77934ebff047424 */ /* 0x001fe400078e00ff */
[----:B------:R-:W-:Y:S01]  /*19a30*/  IMAD.MOV.U32 R5, RZ, RZ, -0x406dc241 ;  /* 0xbf923dbfff057424 */ /* 0x000fe200078e00ff */
[----:B-1----:R-:W-:Y:S01]  /*19a40*/  MOV R18, 0x7b186dc8 ;  /* 0x7b186dc800127802 */ /* 0x002fe20000000f00 */
[----:B------:R-:W-:Y:S01]  /*19a50*/  IMAD.MOV.U32 R19, RZ, RZ, 0x3f7a33c6 ;  /* 0x3f7a33c6ff137424 */ /* 0x000fe200078e00ff */
[----:B------:R0:W-:Y:S01]  /*19a60*/  STL.64 [R1+0xe70], R20 ;  /* 0x000e701401007387 */ /* 0x0001e20000100a00 */
[----:B----4-:R-:W-:Y:S02]  /*19a70*/  IMAD.MOV.U32 R6, RZ, RZ, -0x3f0a6f3b ;  /* 0xc0f590c5ff067424 */ /* 0x010fe400078e00ff */
[----:B------:R-:W-:Y:S01]  /*19a80*/  IMAD.MOV.U32 R7, RZ, RZ, -0x40a683ee ;  /* 0xbf597c12ff077424 */ /* 0x000fe200078e00ff */
[----:B------:R1:W-:Y:S01]  /*19a90*/  STL.64 [R1+0xe80], R22 ;  /* 0x000e801601007387 */ /* 0x0003e20000100a00 */
[----:B---3--:R-:W-:Y:S01]  /*19aa0*/  IMAD.MOV.U32 R12, RZ, RZ, -0x76e7b570 ;  /* 0x89184a90ff0c7424 */ /* 0x008fe200078e00ff */
[----:B------:R-:W-:-:S02]  /*19ab0*/  MOV R13, 0xbf371e87 ;  /* 0xbf371e87000d7802 */ /* 0x000fc40000000f00 */
        /* <DEDUP_REMOVED lines=8> */
[----:B---3--:R-:W-:Y:S01]  /*19b40*/  IMAD.MOV.U32 R24, RZ, RZ, -0x7d41b984 ;  /* 0x82be467cff187424 */ /* 0x008fe200078e00ff */
[----:B------:R-:W-:Y:S02]  /*19b50*/  MOV R25, 0xc00aa176 ;  /* 0xc00aa17600197802 */ /* 0x000fe40000000f00 */
[----:B------:R3:W-:Y:S01]  /*19b60*/  STL.64 [R1+0xf58], R18 ;  /* 0x000f581201007387 */ /* 0x0007e20000100a00 */
[----:B0-----:R-:W-:Y:S01]  /*19b70*/  MOV R26, 0x12bad9bf ;  /* 0x12bad9bf001a7802 */ /* 0x001fe20000000f00 */
[----:B------:R-:W-:-:S02]  /*19b80*/  IMAD.MOV.U32 R27, RZ, RZ, -0x3ffa6af8 ;  /* 0xc0059508ff1b7424 */ /* 0x000fc400078e00ff */
[----:B------:R0:W-:Y:S01]  /*19b90*/  STL.64 [R1+0xf68], R6 ;  /* 0x000f680601007387 */ /* 0x0001e20000100a00 */
[----:B----4-:R-:W-:Y:S02]  /*19ba0*/  IMAD.MOV.U32 R14, RZ, RZ, 0x43f4cecc ;  /* 0x43f4ceccff0e7424 */ /* 0x010fe400078e00ff */
[----:B------:R-:W-:Y:S01]  /*19bb0*/  IMAD.MOV.U32 R15, RZ, RZ, 0x3d3a2d86 ;  /* 0x3d3a2d86ff0f7424 */ /* 0x000fe200078e00ff */
[----:B------:R4:W-:Y:S01]  /*19bc0*/  STL.64 [R1+0xf78], R12 ;  /* 0x000f780c01007387 */ /* 0x0009e20000100a00 */
[----:B-1----:R-:W-:Y:S01]  /*19bd0*/  IMAD.MOV.U32 R4, RZ, RZ, 0x115cc480 ;  /* 0x115cc480ff047424 */ /* 0x002fe200078e00ff */
[----:B------:R-:W-:Y:S02]  /*19be0*/  MOV R5, 0xbf09437c ;  /* 0xbf09437c00057802 */ /* 0x000fe40000000f00 */
[----:B---3--:R-:W-:Y:S01]  /*19bf0*/  MOV R18, 0x8aaafd02 ;  /* 0x8aaafd0200127802 */ /* 0x008fe20000000f00 */
[----:B------:R-:W-:Y:S01]  /*19c00*/  IMAD.MOV.U32 R19, RZ, RZ, -0x3fe58652 ;  /* 0xc01a79aeff137424 */ /* 0x000fe200078e00ff */
[----:B------:R1:W-:Y:S01]  /*19c10*/  STL.64 [R1+0xec0], R20 ;  /* 0x000ec01401007387 */ /* 0x0003e20000100a00 */
[----:B0-----:R-:W-:Y:S01]  /*19c20*/  IMAD.MOV.U32 R6, RZ, RZ, -0x401bc200 ;  /* 0xbfe43e00ff067424 */ /* 0x001fe200078e00ff */
[----:B------:R-:W-:-:S02]  /*19c30*/  MOV R7, 0x402acbc4 ;  /* 0x402acbc400077802 */ /* 0x000fc40000000f00 */
[----:B------:R0:W-:Y:S01]  /*19c40*/  STL.64 [R1+0xed0], R22 ;  /* 0x000ed01601007387 */ /* 0x0001e20000100a00 */
[----:B----4-:R-:W-:Y:S01]  /*19c50*/  MOV R12, 0x98bad82d ;  /* 0x98bad82d000c7802 */ /* 0x010fe20000000f00 */
[----:B------:R-:W-:Y:S02]  /*19c60*/  IMAD.MOV.U32 R13, RZ, RZ, -0x40a87c3b ;  /* 0xbf5783c5ff0d7424 */ /* 0x000fe400078e00ff */
[----:B------:R3:W-:Y:S04]  /*19c70*/  STL.64 [R1+0xee8], R24 ;  /* 0x000ee81801007387 */ /* 0x0007e80000100a00 */
[----:B------:R4:W-:Y:S01]  /*19c80*/  STL.64 [R1+0xef8], R26 ;  /* 0x000ef81a01007387 */ /* 0x0009e20000100a00 */
[----:B-1----:R-:W-:Y:S01]  /*19c90*/  MOV R20, 0xe1cfec61 ;  /* 0xe1cfec6100147802 */ /* 0x002fe20000000f00 */
[----:B------:R-:W-:-:S02]  /*19ca0*/  IMAD.MOV.U32 R21, RZ, RZ, -0x4008196a ;  /* 0xbff7e696ff157424 */ /* 0x000fc400078e00ff */
[----:B------:R1:W-:Y:S01]  /*19cb0*/  STL.64 [R1+0xf80], R14 ;  /* 0x000f800e01007387 */ /* 0x0003e20000100a00 */
[----:B0-----:R-:W-:Y:S02]  /*19cc0*/  IMAD.MOV.U32 R22, RZ, RZ, 0x5a443c00 ;  /* 0x5a443c00ff167424 */ /* 0x001fe400078e00ff */
[----:B------:R-:W-:Y:S01]  /*19cd0*/  IMAD.MOV.U32 R23, RZ, RZ, 0x3eb5f0bc ;  /* 0x3eb5f0bcff177424 */ /* 0x000fe200078e00ff */
[----:B------:R0:W-:Y:S01]  /*19ce0*/  STL.64 [R1+0xf90], R4 ;  /* 0x000f900401007387 */ /* 0x0001e20000100a00 */
[----:B---3--:R-:W-:Y:S02]  /*19cf0*/  IMAD.MOV.U32 R24, RZ, RZ, -0x49e4a63d ;  /* 0xb61b59c3ff187424 */ /* 0x008fe400078e00ff */
[----:B------:R-:W-:Y:S01]  /*19d00*/  IMAD.MOV.U32 R25, RZ, RZ, -0x404a91b2 ;  /* 0xbfb56e4eff197424 */ /* 0x000fe200078e00ff */
[----:B------:R3:W-:Y:S01]  /*19d10*/  STL.64 [R1+0xfa0], R18 ;  /* 0x000fa01201007387 */ /* 0x0007e20000100a00 */
[----:B----4-:R-:W-:Y:S01]  /*19d20*/  IMAD.MOV.U32 R26, RZ, RZ, -0x4060f7e2 ;  /* 0xbf9f081eff1a7424 */ /* 0x010fe200078e00ff */
[----:B------:R-:W-:-:S02]  /*19d30*/  MOV R27, 0x3f98d9b0 ;  /* 0x3f98d9b0001b7802 */ /* 0x000fc40000000f00 */
[----:B------:R4:W-:Y:S01]  /*19d40*/  STL.64 [R1+0xfa8], R6 ;  /* 0x000fa80601007387 */ /* 0x0009e20000100a00 */
[----:B-1----:R-:W-:Y:S02]  /*19d50*/  IMAD.MOV.U32 R14, RZ, RZ, 0x4a89b561 ;  /* 0x4a89b561ff0e7424 */ /* 0x002fe400078e00ff */
[----:B------:R-:W-:Y:S01]  /*19d60*/  IMAD.MOV.U32 R15, RZ, RZ, -0x3fdb163f ;  /* 0xc024e9c1ff0f7424 */ /* 0x000fe200078e00ff */
[----:B------:R1:W-:Y:S01]  /*19d70*/  STL.64 [R1+0xfb8], R12 ;  /* 0x000fb80c01007387 */ /* 0x0003e20000100a00 */
[----:B0-----:R-:W-:Y:S01]  /*19d80*/  MOV R4, 0x4d316e22 ;  /* 0x4d316e2200047802 */ /* 0x001fe20000000f00 */
[----:B------:R-:W-:Y:S02]  /*19d90*/  IMAD.MOV.U32 R5, RZ, RZ, 0x40160ace ;  /* 0x40160aceff057424 */ /* 0x000fe400078e00ff */
[----:B---3--:R-:W-:Y:S01]  /*19da0*/  IMAD.MOV.U32 R18, RZ, RZ, 0x2368986f ;  /* 0x2368986fff127424 */ /* 0x008fe200078e00ff */
[----:B------:R0:W-:Y:S01]  /*19db0*/  STL.64 [R1+0xf10], R20 ;  /* 0x000f101401007387 */ /* 0x0001e20000100a00 */
[----:B------:R-:W-:-:S02]  /*19dc0*/  IMAD.MOV.U32 R19, RZ, RZ, -0x3ffb63bf ;  /* 0xc0049c41ff137424 */ /* 0x000fc400078e00ff */
[----:B----4-:R-:W-:Y:S01]  /*19dd0*/  IMAD.MOV.U32 R6, RZ, RZ, 0x30da5a0 ;  /* 0x030da5a0ff067424 */ /* 0x010fe200078e00ff */
[----:B------:R-:W-:Y:S01]  /*19de0*/  MOV R7, 0xbff012bb ;  /* 0xbff012bb00077802 */ /* 0x000fe20000000f00 */
[----:B------:R3:W-:Y:S01]  /*19df0*/  STL.64 [R1+0xf20], R22 ;  /* 0x000f201601007387 */ /* 0x0007e20000100a00 */
[----:B-1----:R-:W-:Y:S02]  /*19e00*/  IMAD.MOV.U32 R12, RZ, RZ, 0x603144a ;  /* 0x0603144aff0c7424 */ /* 0x002fe400078e00ff */
[----:B------:R-:W-:Y:S01]  /*19e10*/  IMAD.MOV.U32 R13, RZ, RZ, -0x4184993b ;  /* 0xbe7b66c5ff0d7424 */ /* 0x000fe200078e00ff */
[----:B------:R1:W-:Y:S01]  /*19e20*/  STL.64 [R1+0xf38], R24 ;  /* 0x000f381801007387 */ /* 0x0003e20000100a00 */
[----:B0-----:R-:W-:Y:S01]  /*19e30*/  IMAD.MOV.U32 R20, RZ, RZ, -0x7c1f5c1b ;  /* 0x83e0a3e5ff147424 */ /* 0x001fe200078e00ff */
[----:B------:R-:W-:Y:S02]  /*19e40*/  MOV R21, 0x3dcb2cc4 ;  /* 0x3dcb2cc400157802 */ /* 0x000fe40000000f00 */
[----:B------:R0:W-:Y:S01]  /*19e50*/  STL.64 [R1+0xf48], R26 ;  /* 0x000f481a01007387 */ /* 0x0001e20000100a00 */
[----:B---3--:R-:W-:-:S03]  /*19e60*/  MOV R22, 0xe26aa905 ;  /* 0xe26aa90500167802 */ /* 0x008fc60000000f00 */
[----:B------:R3:W-:Y:S01]  /*19e70*/  STL.64 [R1+0xfc8], R14 ;  /* 0x000fc80e01007387 */ /* 0x0007e20000100a00 */
[----:B------:R-:W-:-:S03]  /*19e80*/  IMAD.MOV.U32 R23, RZ, RZ, 0x3f514daf ;  /* 0x3f514dafff177424 */ /* 0x000fc600078e00ff */
[----:B------:R4:W-:Y:S01]  /*19e90*/  STL.64 [R1+0xfd0], R4 ;  /* 0x000fd00401007387 */ /* 0x0009e20000100a00 */
[----:B-1----:R-:W-:Y:S01]  /*19ea0*/  MOV R24, 0x2408f7d0 ;  /* 0x2408f7d000187802 */ /* 0x002fe20000000f00 */
[----:B------:R-:W-:Y:S02]  /*19eb0*/  IMAD.MOV.U32 R25, RZ, RZ, 0x3f13bc59 ;  /* 0x3f13bc59ff197424 */ /* 0x000fe400078e00ff */
[----:B------:R1:W-:Y:S01]  /*19ec0*/  STL.64 [R1+0xfe0], R18 ;  /* 0x000fe01201007387 */ /* 0x0003e20000100a00 */
[----:B0-----:R-:W-:Y:S02]  /*19ed0*/  IMAD.MOV.U32 R26, RZ, RZ, 0x428cf51e ;  /* 0x428cf51eff1a7424 */ /* 0x001fe400078e00ff */
[----:B------:R-:W-:Y:S01]  /*19ee0*/  IMAD.MOV.U32 R27, RZ, RZ, 0x3eefef14 ;  /* 0x3eefef14ff1b7424 */ /* 0x000fe200078e00ff */
[----:B------:R0:W-:Y:S01]  /*19ef0*/  STL.64 [R1+0xff0], R6 ;  /* 0x000ff00601007387 */ /* 0x0001e20000100a00 */
[----:B---3--:R-:W-:Y:S01]  /*19f00*/  IMAD.MOV.U32 R14, RZ, RZ, -0x448ac069 ;  /* 0xbb753f97ff0e7424 */ /* 0x008fe200078e00ff */
[----:B------:R-:W-:-:S02]  /*19f10*/  MOV R15, 0xbfd119e3 ;  /* 0xbfd119e3000f7802 */ /* 0x000fc40000000f00 */
[----:B------:R3:W-:Y:S01]  /*19f20*/  STL.64 [R1+0xff8], R12 ;  /* 0x000ff80c01007387 */ /* 0x0007e20000100a00 */
[----:B----4-:R-:W-:Y:S01]  /*19f30*/  MOV R4, 0xb6c4bf11 ;  /* 0xb6c4bf1100047802 */ /* 0x010fe20000000f00 */
[----:B------:R-:W-:Y:S02]  /*19f40*/  IMAD.MOV.U32 R5, RZ, RZ, 0x3e0cf9b8 ;  /* 0x3e0cf9b8ff057424 */ /* 0x000fe400078e00ff */
[----:B-1----:R-:W-:Y:S01]  /*19f50*/  IMAD.MOV.U32 R18, RZ, RZ, 0x18f65fc2 ;  /* 0x18f65fc2ff127424 */ /* 0x002fe200078e00ff */
[----:B------:R-:W-:Y:S01]  /*19f60*/  MOV R19, 0xbf9cab95 ;  /* 0xbf9cab9500137802 */ /* 0x000fe20000000f00 */
[----:B------:R1:W-:Y:S01]  /*19f70*/  STL.64 [R1+0xf60], R20 ;  /* 0x000f601401007387 */ /* 0x0003e20000100a00 */
[----:B0-----:R-:W-:Y:S01]  /*19f80*/  MOV R6, 0x6b540e4a ;  /* 0x6b540e4a00067802 */ /* 0x001fe20000000f00 */
[----:B------:R-:W-:Y:S02]  /*19f90*/  IMAD.MOV.U32 R7, RZ, RZ, -0x408319d7 ;  /* 0xbf7ce629ff077424 */ /* 0x000fe400078e00ff */
[----:B------:R0:W-:Y:S01]  /*19fa0*/  STL.64 [R1+0xf70], R22 ;  /* 0x000f701601007387 */ /* 0x0001e20000100a00 */
[----:B---3--:R-:W-:-:S02]  /*19fb0*/  IMAD.MOV.U32 R12, RZ, RZ, -0x6e766f2a ;  /* 0x918990d6ff0c7424 */ /* 0x008fc400078e00ff */
[----:B------:R-:W-:Y:S01]  /*19fc0*/  IMAD.MOV.U32 R13, RZ, RZ, 0x3f5b22fa ;  /* 0x3f5b22faff0d7424 */ /* 0x000fe200078e00ff */
[----:B------:R3:W-:Y:S01]  /*19fd0*/  STL.64 [R1+0xf88], R24 ;  /* 0x000f881801007387 */ /* 0x0007e20000100a00 */
[----:B-1----:R-:W-:-:S03]  /*19fe0*/  IMAD.MOV.U32 R20, RZ, RZ, -0x3cbd0b71 ;  /* 0xc342f48fff147424 */ /* 0x002fc600078e00ff */
[----:B------:R1:W-:Y:S01]  /*19ff0*/  STL.64 [R1+0xf98], R26 ;  /* 0x000f981a01007387 */ /* 0x0003e20000100a00 */
[----:B------:R-:W-:Y:S02]  /*1a000*/  IMAD.MOV.U32 R21, RZ, RZ, -0x3fda6bdb ;  /* 0xc0259425ff157424 */ /* 0x000fe400078e00ff */
[----:B0-----:R-:W-:Y:S01]  /*1a010*/  IMAD.MOV.U32 R22, RZ, RZ, 0x33a9e5be ;  /* 0x33a9e5beff167424 */ /* 0x001fe200078e00ff */
[----:B------:R0:W-:Y:S01]  /*1a020*/  STL.64 [R1+0x1008], R14 ;  /* 0x0010080e01007387 */ /* 0x0001e20000100a00 */
[----:B------:R-:W-:-:S03]  /*1a030*/  MOV R23, 0x4022777c ;  /* 0x4022777c00177802 */ /* 0x000fc60000000f00 */
[----:B------:R4:W-:Y:S01]  /*1a040*/  STL.64 [R1+0x1018], R4 ;  /* 0x0010180401007387 */ /* 0x0009e20000100a00 */
[----:B---3--:R-:W-:Y:S01]  /*1a050*/  IMAD.MOV.U32 R24, RZ, RZ, 0x683ce6df ;  /* 0x683ce6dfff187424 */ /* 0x008fe200078e00ff */
[----:B------:R-:W-:Y:S02]  /*1a060*/  MOV R25, 0x3ee93792 ;  /* 0x3ee9379200197802 */ /* 0x000fe40000000f00 */
[----:B------:R3:W-:Y:S01]  /*1a070*/  STL.64 [R1+0x1020], R18 ;  /* 0x0010201201007387 */ /* 0x0007e20000100a00 */
[----:B-1----:R-:W-:Y:S01]  /*1a080*/  MOV R26, 0x5fcc2f2f ;  /* 0x5fcc2f2f001a7802 */ /* 0x002fe20000000f00 */
[----:B------:R-:W-:Y:S02]  /*1a090*/  IMAD.MOV.U32 R27, RZ, RZ, 0x400290e2 ;  /* 0x400290e2ff1b7424 */ /* 0x000fe400078e00ff */
[----:B------:R1:W-:Y:S01]  /*1a0a0*/  STL.64 [R1+0x1030], R6 ;  /* 0x0010300601007387 */ /* 0x0003e20000100a00 */
[----:B0-----:R-:W-:Y:S01]  /*1a0b0*/  MOV R14, 0x2c7988e6 ;  /* 0x2c7988e6000e7802 */ /* 0x001fe20000000f00 */
[----:B------:R-:W-:-:S02]  /*1a0c0*/  IMAD.MOV.U32 R15, RZ, RZ, -0x40add77f ;  /* 0xbf522881ff0f7424 */ /* 0x000fc400078e00ff */
[----:B------:R0:W-:Y:S01]  /*1a0d0*/  STL.64 [R1+0x1040], R12 ;  /* 0x0010400c01007387 */ /* 0x0001e20000100a00 */
[----:B----4-:R-:W-:Y:S02]  /*1a0e0*/  IMAD.MOV.U32 R4, RZ, RZ, 0x272abdba ;  /* 0x272abdbaff047424 */ /* 0x010fe400078e00ff */
[----:B------:R-:W-:Y:S01]  /*1a0f0*/  IMAD.MOV.U32 R5, RZ, RZ, -0x4233cd92 ;  /* 0xbdcc326eff057424 */ /* 0x000fe200078e00ff */
[----:B---3--:R-:W-:Y:S01]  /*1a100*/  MOV R19, 0xc0311cda ;  /* 0xc0311cda00137802 */ /* 0x008fe20000000f00 */
[----:B------:R-:W-:Y:S01]  /*1a110*/  IMAD.MOV.U32 R18, RZ, RZ, 0x4df23f8f ;  /* 0x4df23f8fff127424 */ /* 0x000fe200078e00ff */
[----:B------:R3:W-:Y:S01]  /*1a120*/  STL.64 [R1+0xfb0], R20 ;  /* 0x000fb01401007387 */ /* 0x0007e20000100a00 */
[----:B-1----:R-:W-:Y:S02]  /*1a130*/  IMAD.MOV.U32 R6, RZ, RZ, -0x568a9fde ;  /* 0xa9756022ff067424 */ /* 0x002fe400078e00ff */
[----:B------:R-:W-:Y:S01]  /*1a140*/  IMAD.MOV.U32 R7, RZ, RZ, -0x400e1130 ;  /* 0xbff1eed0ff077424 */ /* 0x000fe200078e00ff */
[----:B------:R1:W-:Y:S01]  /*1a150*/  STL.64 [R1+0xfc0], R22 ;  /* 0x000fc01601007387 */ /* 0x0003e20000100a00 */
[----:B0-----:R-:W-:Y:S01]  /*1a160*/  IMAD.MOV.U32 R12, RZ, RZ, -0x414a6413 ;  /* 0xbeb59bedff0c7424 */ /* 0x001fe200078e00ff */
[----:B------:R-:W-:-:S02]  /*1a170*/  MOV R13, 0xc04a262d ;  /* 0xc04a262d000d7802 */ /* 0x000fc40000000f00 */
[----:B------:R0:W-:Y:S01]  /*1a180*/  STL.64 [R1+0xfd8], R24 ;  /* 0x000fd81801007387 */ /* 0x0001e20000100a00 */
[----:B---3--:R-:W-:-:S03]  /*1a190*/  MOV R20, 0xa66267cb ;  /* 0xa66267cb00147802 */ /* 0x008fc60000000f00 */
[----:B------:R3:W-:Y:S01]  /*1a1a0*/  STL.64 [R1+0xfe8], R26 ;  /* 0x000fe81a01007387 */ /* 0x0007e20000100a00 */
[----:B------:R-:W-:-:S03]  /*1a1b0*/  IMAD.MOV.U32 R21, RZ, RZ, 0x3fd5be7a ;  /* 0x3fd5be7aff157424 */ /* 0x000fc600078e00ff */
[----:B------:R4:W-:Y:S01]  /*1a1c0*/  STL.64 [R1+0x1048], R14 ;  /* 0x0010480e01007387 */ /* 0x0009e20000100a00 */
[----:B-1----:R-:W-:Y:S02]  /*1a1d0*/  IMAD.MOV.U32 R22, RZ, RZ, 0x7aa334e1 ;  /* 0x7aa334e1ff167424 */ /* 0x002fe400078e00ff */
[----:B------:R-:W-:Y:S01]  /*1a1e0*/  IMAD.MOV.U32 R23, RZ, RZ, 0x3fba33c6 ;  /* 0x3fba33c6ff177424 */ /* 0x000fe200078e00ff */
[----:B------:R1:W-:Y:S01]  /*1a1f0*/  STL.64 [R1+0x1058], R4 ;  /* 0x0010580401007387 */ /* 0x0003e20000100a00 */
[----:B0-----:R-:W-:Y:S02]  /*1a200*/  IMAD.MOV.U32 R24, RZ, RZ, -0x232dd40d ;  /* 0xdcd22bf3ff187424 */ /* 0x001fe400078e00ff */
[----:B------:R-:W-:Y:S01]  /*1a210*/  IMAD.MOV.U32 R25, RZ, RZ, 0x3f948c40 ;  /* 0x3f948c40ff197424 */ /* 0x000fe200078e00ff */
[----:B------:R0:W-:Y:S01]  /*1a220*/  STL.64 [R1+0x1068], R18 ;  /* 0x0010681201007387 */ /* 0x0001e20000100a00 */
[----:B---3--:R-:W-:Y:S01]  /*1a230*/  IMAD.MOV.U32 R26, RZ, RZ, -0x1e36eb88 ;  /* 0xe1c91478ff1a7424 */ /* 0x008fe200078e00ff */
[----:B------:R-:W-:-:S02]  /*1a240*/  MOV R27, 0x3d8110fe ;  /* 0x3d8110fe001b7802 */ /* 0x000fc40000000f00 */
[----:B------:R3:W-:Y:S01]  /*1a250*/  STL.64 [R1+0x1070], R6 ;  /* 0x0010700601007387 */ /* 0x0007e20000100a00 */
[----:B----4-:R-:W-:Y:S01]  /*1a260*/  MOV R14, 0xbaa6692d ;  /* 0xbaa6692d000e7802 */ /* 0x010fe20000000f00 */
[----:B------:R-:W-:Y:S02]  /*1a270*/  IMAD.MOV.U32 R15, RZ, RZ, 0x3f644f1c ;  /* 0x3f644f1cff0f7424 */ /* 0x000fe400078e00ff */
[----:B------:R4:W-:Y:S01]  /*1a280*/  STL.64 [R1+0x1080], R12 ;  /* 0x0010800c01007387 */ /* 0x0009e20000100a00 */
[----:B-1----:R-:W-:Y:S01]  /*1a290*/  IMAD.MOV.U32 R4, RZ, RZ, -0x72d62748 ;  /* 0x8d29d8b8ff047424 */ /* 0x002fe200078e00ff */
[----:B------:R-:W-:Y:S02]  /*1a2a0*/  MOV R5, 0xc0349c63 ;  /* 0xc0349c6300057802 */ /* 0x000fe40000000f00 */
[----:B0-----:R-:W-:Y:S01]  /*1a2b0*/  MOV R18, 0x824d1546 ;  /* 0x824d154600127802 */ /* 0x001fe20000000f00 */
[----:B------:R-:W-:Y:S01]  /*1a2c0*/  IMAD.MOV.U32 R19, RZ, RZ, -0x3fdbe89a ;  /* 0xc0241766ff137424 */ /* 0x000fe200078e00ff */
[----:B------:R0:W-:Y:S01]  /*1a2d0*/  STL.64 [R1+0x1000], R20 ;  /* 0x0010001401007387 */ /* 0x0001e20000100a00 */
[----:B---3--:R-:W-:-:S02]  /*1a2e0*/  IMAD.MOV.U32 R6, RZ, RZ, -0x645f7a03 ;  /* 0x9ba085fdff067424 */ /* 0x008fc400078e00ff */
[----:B------:R-:W-:Y:S01]  /*1a2f0*/  IMAD.MOV.U32 R7, RZ, RZ, 0x40104edc ;  /* 0x40104edcff077424 */ /* 0x000fe200078e00ff */
[----:B------:R1:W-:Y:S01]  /*1a300*/  STL.64 [R1+0x1010], R22 ;  /* 0x0010101601007387 */ /* 0x0003e20000100a00 */
[----:B----4-:R-:W-:Y:S01]  /*1a310*/  MOV R12, 0x1cae7f61 ;  /* 0x1cae7f61000c7802 */ /* 0x010fe20000000f00 */
[----:B------:R-:W-:Y:S02]  /*1a320*/  IMAD.MOV.U32 R13, RZ, RZ, -0x3ff435ee ;  /* 0xc00bca12ff0d7424 */ /* 0x000fe400078e00ff */
        /* <DEDUP_REMOVED lines=12> */
[----:B------:R-:W-:Y:S01]  /*1a3f0*/  IMAD.MOV.U32 R27, RZ, RZ, 0x4040877f ;  /* 0x4040877fff1b7424 */ /* 0x000fe200078e00ff */
[----:B------:R0:W-:Y:S01]  /*1a400*/  STL.64 [R1+0x10b8], R6 ;  /* 0x0010b80601007387 */ /* 0x0001e20000100a00 */
[----:B----4-:R-:W-:-:S02]  /*1a410*/  IMAD.MOV.U32 R14, RZ, RZ, -0x1c0ba3cb ;  /* 0xe3f45c35ff0e7424 */ /* 0x010fc400078e00ff */
[----:B------:R-:W-:Y:S01]  /*1a420*/  IMAD.MOV.U32 R15, RZ, RZ, 0x3e7327d0 ;  /* 0x3e7327d0ff0f7424 */ /* 0x000fe200078e00ff */
[----:B------:R4:W-:Y:S01]  /*1a430*/  STL.64 [R1+0x10c0], R12 ;  /* 0x0010c00c01007387 */ /* 0x0009e20000100a00 */
[----:B-1----:R-:W-:Y:S01]  /*1a440*/  IMAD.MOV.U32 R4, RZ, RZ, -0x1502ba8a ;  /* 0xeafd4576ff047424 */ /* 0x002fe200078e00ff */
[----:B------:R-:W-:Y:S01]  /*1a450*/  MOV R5, 0x3fd5d504 ;  /* 0x3fd5d50400057802 */ /* 0x000fe20000000f00 */
[----:B---3--:R-:W-:Y:S01]  /*1a460*/  IMAD.MOV.U32 R18, RZ, RZ, 0x4ab1cf11 ;  /* 0x4ab1cf11ff127424 */ /* 0x008fe200078e00ff */
[----:B------:R1:W-:Y:S01]  /*1a470*/  STL.64 [R1+0x1050], R20 ;  /* 0x0010501401007387 */ /* 0x0003e20000100a00 */
[----:B------:R-:W-:Y:S02]  /*1a480*/  IMAD.MOV.U32 R19, RZ, RZ, -0x403fbe89 ;  /* 0xbfc04177ff137424 */ /* 0x000fe400078e00ff */
[----:B0-----:R-:W-:Y:S01]  /*1a490*/  IMAD.MOV.U32 R6, RZ, RZ, -0x6475e4cf ;  /* 0x9b8a1b31ff067424 */ /* 0x001fe200078e00ff */
[----:B------:R-:W-:Y:S01]  /*1a4a0*/  MOV R7, 0x3fa0f5dc ;  /* 0x3fa0f5dc00077802 */ /* 0x000fe20000000f00 */
[----:B------:R0:W-:Y:S01]  /*1a4b0*/  STL.64 [R1+0x1060], R22 ;  /* 0x0010601601007387 */ /* 0x0001e20000100a00 */
[----:B----4-:R-:W-:Y:S01]  /*1a4c0*/  MOV R12, 0x72284d2c ;  /* 0x72284d2c000c7802 */ /* 0x010fe20000000f00 */
[----:B------:R-:W-:-:S02]  /*1a4d0*/  IMAD.MOV.U32 R13, RZ, RZ, 0x3f807746 ;  /* 0x3f807746ff0d7424 */ /* 0x000fc400078e00ff */
[----:B------:R3:W-:Y:S01]  /*1a4e0*/  STL.64 [R1+0x1078], R24 ;  /* 0x0010781801007387 */ /* 0x0007e20000100a00 */
[----:B-1----:R-:W-:-:S03]  /*1a4f0*/  IMAD.MOV.U32 R20, RZ, RZ, -0x68fb0aa9 ;  /* 0x9704f557ff147424 */ /* 0x002fc600078e00ff */
[----:B------:R1:W-:Y:S01]  /*1a500*/  STL.64 [R1+0x1088], R26 ;  /* 0x0010881a01007387 */ /* 0x0003e20000100a00 */
[----:B------:R-:W-:-:S03]  /*1a510*/  IMAD.MOV.U32 R21, RZ, RZ, 0x4034e300 ;  /* 0x4034e300ff157424 */ /* 0x000fc600078e00ff */
[----:B------:R4:W-:Y:S01]  /*1a520*/  STL.64 [R1+0x10d0], R14 ;  /* 0x0010d00e01007387 */ /* 0x0009e20000100a00 */
[----:B0-----:R-:W-:Y:S01]  /*1a530*/  IMAD.MOV.U32 R22, RZ, RZ, -0x6936a9cb ;  /* 0x96c95635ff167424 */ /* 0x001fe200078e00ff */
[----:B------:R-:W-:Y:S02]  /*1a540*/  MOV R23, 0xbee9aaa5 ;  /* 0xbee9aaa500177802 */ /* 0x000fe40000000f00 */
[----:B------:R0:W-:Y:S01]  /*1a550*/  STL.64 [R1+0x10e0], R4 ;  /* 0x0010e00401007387 */ /* 0x0001e20000100a00 */
[----:B---3--:R-:W-:Y:S01]  /*1a560*/  IMAD.MOV.U32 R24, RZ, RZ, -0x799944c9 ;  /* 0x8666bb37ff187424 */ /* 0x008fe200078e00ff */
        /* <DEDUP_REMOVED lines=14> */
[----:B------:R-:W-:Y:S01]  /*1a650*/  IMAD.MOV.U32 R7, RZ, RZ, -0x3f9c665b ;  /* 0xc06399a5ff077424 */ /* 0x000fe200078e00ff */
[----:B------:R1:W-:Y:S01]  /*1a660*/  STL.64 [R1+0x10b0], R22 ;  /* 0x0010b01601007387 */ /* 0x0003e20000100a00 */
[----:B----4-:R-:W-:-:S02]  /*1a670*/  IMAD.MOV.U32 R12, RZ, RZ, -0x2cfd698c ;  /* 0xd3029674ff0c7424 */ /* 0x010fc400078e00ff */
[----:B------:R-:W-:Y:S01]  /*1a680*/  IMAD.MOV.U32 R13, RZ, RZ, 0x3f8c0b02 ;  /* 0x3f8c0b02ff0d7424 */ /* 0x000fe200078e00ff */
[----:B------:R3:W-:Y:S01]  /*1a690*/  STL.64 [R1+0x10c8], R24 ;  /* 0x0010c81801007387 */ /* 0x0007e20000100a00 */
[----:B0-----:R-:W-:Y:S01]  /*1a6a0*/  MOV R20, 0xb39c15a7 ;  /* 0xb39c15a700147802 */ /* 0x001fe20000000f00 */
[----:B------:R-:W-:Y:S02]  /*1a6b0*/  IMAD.MOV.U32 R21, RZ, RZ, -0x420c1a6b ;  /* 0xbdf3e595ff157424 */ /* 0x000fe400078e00ff */
[----:B------:R0:W-:Y:S01]  /*1a6c0*/  STL.64 [R1+0x10d8], R26 ;  /* 0x0010d81a01007387 */ /* 0x0001e20000100a00 */
[----:B-1----:R-:W-:-:S03]  /*1a6d0*/  IMAD.MOV.U32 R22, RZ, RZ, -0x759a0054 ;  /* 0x8a65ffacff167424 */ /* 0x002fc600078e00ff */
[----:B------:R1:W-:Y:S01]  /*1a6e0*/  STL.64 [R1+0x1110], R14 ;  /* 0x0011100e01007387 */ /* 0x0003e20000100a00 */
[----:B------:R-:W-:-:S03]  /*1a6f0*/  IMAD.MOV.U32 R23, RZ, RZ, -0x40682ad7 ;  /* 0xbf97d529ff177424 */ /* 0x000fc600078e00ff */
[----:B------:R4:W-:Y:S01]  /*1a700*/  STL.64 [R1+0x1120], R4 ;  /* 0x0011200401007387 */ /* 0x0009e20000100a00 */
[----:B---3--:R-:W-:Y:S02]  /*1a710*/  IMAD.MOV.U32 R24, RZ, RZ, 0x7e2fe4f3 ;  /* 0x7e2fe4f3ff187424 */ /* 0x008fe400078e00ff */
[----:B------:R-:W-:Y:S01]  /*1a720*/  IMAD.MOV.U32 R25, RZ, RZ, -0x40a1fb5b ;  /* 0xbf5e04a5ff197424 */ /* 0x000fe200078e00ff */
[----:B------:R3:W-:Y:S01]  /*1a730*/  STL.64 [R1+0x1130], R18 ;  /* 0x0011301201007387 */ /* 0x0007e20000100a00 */
[----:B0-----:R-:W-:Y:S01]  /*1a740*/  IMAD.MOV.U32 R26, RZ, RZ, -0x6f5a202a ;  /* 0x90a5dfd6ff1a7424 */ /* 0x001fe200078e00ff */
[----:B------:R-:W-:Y:S02]  /*1a750*/  MOV R27, 0xbf39dfa2 ;  /* 0xbf39dfa2001b7802 */ /* 0x000fe40000000f00 */
[----:B------:R0:W-:Y:S01]  /*1a760*/  STL.64 [R1+0x1138], R6 ;  /* 0x0011380601007387 */ /* 0x0001e20000100a00 */
[----:B-1----:R-:W-:Y:S01]  /*1a770*/  IMAD.MOV.U32 R14, RZ, RZ, -0x200583a8 ;  /* 0xdffa7c58ff0e7424 */ /* 0x002fe200078e00ff */
[----:B------:R-:W-:-:S02]  /*1a780*/  MOV R15, 0x4062469e ;  /* 0x4062469e000f7802 */ /* 0x000fc40000000f00 */
[----:B------:R1:W-:Y:S01]  /*1a790*/  STL.64 [R1+0x1148], R12 ;  /* 0x0011480c01007387 */ /* 0x0003e20000100a00 */
[----:B----4-:R-:W-:Y:S02]  /*1a7a0*/  IMAD.MOV.U32 R4, RZ, RZ, -0x35f17898 ;  /* 0xca0e8768ff047424 */ /* 0x010fe400078e00ff */
[----:B------:R-:W-:Y:S01]  /*1a7b0*/  IMAD.MOV.U32 R5, RZ, RZ, -0x3fabe89b ;  /* 0xc0541765ff057424 */ /* 0x000fe200078e00ff */
[----:B---3--:R-:W-:Y:S01]  /*1a7c0*/  MOV R19, 0x40446293 ;  /* 0x4044629300137802 */ /* 0x008fe20000000f00 */
[----:B------:R-:W-:Y:S01]  /*1a7d0*/  IMAD.MOV.U32 R18, RZ, RZ, -0x4ee5e7bf ;  /* 0xb11a1841ff127424 */ /* 0x000fe200078e00ff */
[----:B------:R3:W-:Y:S01]  /*1a7e0*/  STL.64 [R1+0x10f0], R20 ;  /* 0x0010f01401007387 */ /* 0x0007e20000100a00 */
[----:B0-----:R-:W-:Y:S01]  /*1a7f0*/  MOV R6, 0x217aa43e ;  /* 0x217aa43e00067802 */ /* 0x001fe20000000f00 */
[----:B------:R-:W-:Y:S02]  /*1a800*/  IMAD.MOV.U32 R7, RZ, RZ, 0x403131fa ;  /* 0x403131faff077424 */ /* 0x000fe400078e00ff */
        /* <DEDUP_REMOVED lines=15> */
[----:B------:R-:W-:Y:S01]  /*1a900*/  IMAD.MOV.U32 R27, RZ, RZ, -0x3fbce514 ;  /* 0xc0431aecff1b7424 */ /* 0x000fe200078e00ff */
[----:B------:R4:W-:Y:S01]  /*1a910*/  STL.64 [R1+0x1180], R6 ;  /* 0x0011800601007387 */ /* 0x0009e20000100a00 */
[----:B---3--:R-:W-:Y:S01]  /*1a920*/  MOV R14, 0x9bf91088 ;  /* 0x9bf91088000e7802 */ /* 0x008fe20000000f00 */
[----:B------:R-:W-:-:S02]  /*1a930*/  IMAD.MOV.U32 R15, RZ, RZ, 0x401477b4 ;  /* 0x401477b4ff0f7424 */ /* 0x000fc400078e00ff */
[----:B------:R3:W-:Y:S01]  /*1a940*/  STL.64 [R1+0x1188], R12 ;  /* 0x0011880c01007387 */ /* 0x0007e20000100a00 */
[----:B0-----:R-:W-:Y:S02]  /*1a950*/  IMAD.MOV.U32 R4, RZ, RZ, 0x3c3db77e ;  /* 0x3c3db77eff047424 */ /* 0x001fe400078e00ff */
[----:B------:R-:W-:Y:S01]  /*1a960*/  IMAD.MOV.U32 R5, RZ, RZ, -0x41cabca0 ;  /* 0xbe354360ff057424 */ /* 0x000fe200078e00ff */
[----:B-1----:R-:W-:Y:S01]  /*1a970*/  MOV R18, 0x2ef2633d ;  /* 0x2ef2633d00127802 */ /* 0x002fe20000000f00 */
[----:B------:R-:W-:Y:S01]  /*1a980*/  IMAD.MOV.U32 R19, RZ, RZ, 0x3fe31498 ;  /* 0x3fe31498ff137424 */ /* 0x000fe200078e00ff */
[----:B------:R0:W-:Y:S01]  /*1a990*/  STL.64 [R1+0x1140], R20 ;  /* 0x0011401401007387 */ /* 0x0001e20000100a00 */
[----:B----4-:R-:W-:Y:S02]  /*1a9a0*/  IMAD.MOV.U32 R6, RZ, RZ, 0xeaf4767 ;  /* 0x0eaf4767ff067424 */ /* 0x010fe400078e00ff */
[----:B------:R-:W-:Y:S01]  /*1a9b0*/  IMAD.MOV.U32 R7, RZ, RZ, 0x3fc49518 ;  /* 0x3fc49518ff077424 */ /* 0x000fe200078e00ff */
        /* <DEDUP_REMOVED lines=8> */
[----:B-1----:R-:W-:Y:S01]  /*1aa40*/  IMAD.MOV.U32 R22, RZ, RZ, 0x4a8e94a0 ;  /* 0x4a8e94a0ff167424 */ /* 0x002fe200078e00ff */
[----:B------:R-:W-:Y:S02]  /*1aa50*/  MOV R23, 0xc0004177 ;  /* 0xc000417700177802 */ /* 0x000fe40000000f00 */
[----:B------:R1:W-:Y:S01]  /*1aa60*/  STL.64 [R1+0x11a8], R4 ;  /* 0x0011a80401007387 */ /* 0x0003e20000100a00 */
[----:B---3--:R-:W-:Y:S01]  /*1aa70*/  IMAD.MOV.U32 R24, RZ, RZ, 0x54519e31 ;  /* 0x54519e31ff187424 */ /* 0x008fe200078e00ff */
        /* <DEDUP_REMOVED lines=8> */
[----:B-1----:R-:W-:Y:S01]  /*1ab00*/  IMAD.MOV.U32 R4, RZ, RZ, -0x368a72c3 ;  /* 0xc9758d3dff047424 */ /* 0x002fe200078e00ff */
[----:B------:R-:W-:Y:S02]  /*1ab10*/  MOV R5, 0x3edaed56 ;  /* 0x3edaed5600057802 */ /* 0x000fe40000000f00 */
[----:B---3--:R-:W-:Y:S01]  /*1ab20*/  MOV R18, 0x4b8ba3fd ;  /* 0x4b8ba3fd00127802 */ /* 0x008fe20000000f00 */
[----:B------:R-:W-:Y:S01]  /*1ab30*/  IMAD.MOV.U32 R19, RZ, RZ, 0x406a8563 ;  /* 0x406a8563ff137424 */ /* 0x000fe200078e00ff */
[----:B------:R1:W-:Y:S01]  /*1ab40*/  STL.64 [R1+0x1190], R20 ;  /* 0x0011901401007387 */ /* 0x0003e20000100a00 */
[----:B0-----:R-:W-:Y:S01]  /*1ab50*/  IMAD.MOV.U32 R6, RZ, RZ, -0x2d8aadfe ;  /* 0xd2755202ff067424 */ /* 0x001fe200078e00ff */
[----:B------:R-:W-:-:S02]  /*1ab60*/  MOV R7, 0x402a3739 ;  /* 0x402a373900077802 */ /* 0x000fc40000000f00 */
[----:B------:R0:W-:Y:S01]  /*1ab70*/  STL.64 [R1+0x11a0], R22 ;  /* 0x0011a01601007387 */ /* 0x0001e20000100a00 */
[----:B----4-:R-:W-:Y:S01]  /*1ab80*/  MOV R12, 0x4564ae7d ;  /* 0x4564ae7d000c7802 */ /* 0x010fe20000000f00 */
[----:B------:R-:W-:Y:S02]  /*1ab90*/  IMAD.MOV.U32 R13, RZ, RZ, 0x4086d9ba ;  /* 0x4086d9baff0d7424 */ /* 0x000fe400078e00ff */
        /* <DEDUP_REMOVED lines=11> */
[----:B----4-:R-:W-:Y:S01]  /*1ac50*/  IMAD.MOV.U32 R26, RZ, RZ, 0x233f801a ;  /* 0x233f801aff1a7424 */ /* 0x010fe200078e00ff */
[----:B------:R-:W-:-:S02]  /*1ac60*/  MOV R27, 0xc07e2236 ;  /* 0xc07e2236001b7802 */ /* 0x000fc40000000f00 */
[----:B------:R4:W-:Y:S01]  /*1ac70*/  STL.64 [R1+0x1200], R6 ;  /* 0x0012000601007387 */ /* 0x0009e20000100a00 */
[----:B-1----:R-:W-:Y:S02]  /*1ac80*/  IMAD.MOV.U32 R14, RZ, RZ, -0x2d3698eb ;  /* 0xd2c96715ff0e7424 */ /* 0x002fe400078e00ff */
[----:B------:R-:W-:Y:S01]  /*1ac90*/  IMAD.MOV.U32 R15, RZ, RZ, -0x40627dbc ;  /* 0xbf9d8244ff0f7424 */ /* 0x000fe200078e00ff */
[----:B------:R1:W-:Y:S01]  /*1aca0*/  STL.64 [R1+0x1210], R12 ;  /* 0x0012100c01007387 */ /* 0x0003e20000100a00 */
[----:B0-----:R-:W-:Y:S01]  /*1acb0*/  MOV R4, 0xdd1575ec ;  /* 0xdd1575ec00047802 */ /* 0x001fe20000000f00 */
[----:B------:R-:W-:Y:S02]  /*1acc0*/  IMAD.MOV.U32 R5, RZ, RZ, 0x407462ac ;  /* 0x407462acff057424 */ /* 0x000fe400078e00ff */
[----:B---3--:R-:W-:Y:S01]  /*1acd0*/  IMAD.MOV.U32 R18, RZ, RZ, 0x482a6b51 ;  /* 0x482a6b51ff127424 */ /* 0x008fe200078e00ff */
[----:B------:R0:W-:Y:S01]  /*1ace0*/  STL.64 [R1+0x11e0], R20 ;  /* 0x0011e01401007387 */ /* 0x0001e20000100a00 */
[----:B------:R-:W-:-:S02]  /*1acf0*/  IMAD.MOV.U32 R19, RZ, RZ, 0x40657e76 ;  /* 0x40657e76ff137424 */ /* 0x000fc400078e00ff */
[----:B----4-:R-:W-:Y:S01]  /*1ad00*/  IMAD.MOV.U32 R6, RZ, RZ, 0x549f7d79 ;  /* 0x549f7d79ff067424 */ /* 0x010fe200078e00ff */
[----:B------:R-:W-:Y:S01]  /*1ad10*/  MOV R7, 0xc052d09a ;  /* 0xc052d09a00077802 */ /* 0x000fe20000000f00 */
[----:B------:R3:W-:Y:S01]  /*1ad20*/  STL.64 [R1+0x11f0], R22 ;  /* 0x0011f01601007387 */ /* 0x0007e20000100a00 */
[----:B-1----:R-:W-:Y:S02]  /*1ad30*/  IMAD.MOV.U32 R12, RZ, RZ, -0x3cdc45bc ;  /* 0xc323ba44ff0c7424 */ /* 0x002fe400078e00ff */
[----:B------:R-:W-:Y:S01]  /*1ad40*/  IMAD.MOV.U32 R13, RZ, RZ, 0x4050a142 ;  /* 0x4050a142ff0d7424 */ /* 0x000fe200078e00ff */
[----:B------:R1:W-:Y:S01]  /*1ad50*/  STL.64 [R1+0x1208], R24 ;  /* 0x0012081801007387 */ /* 0x0003e20000100a00 */
[----:B0-----:R-:W-:Y:S01]  /*1ad60*/  IMAD.MOV.U32 R20, RZ, RZ, 0x60bc3e58 ;  /* 0x60bc3e58ff147424 */ /* 0x001fe200078e00ff */
[----:B------:R-:W-:Y:S02]  /*1ad70*/  MOV R21, 0xc0757e4b ;  /* 0xc0757e4b00157802 */ /* 0x000fe40000000f00 */
[----:B------:R0:W-:Y:S01]  /*1ad80*/  STL.64 [R1+0x1218], R26 ;  /* 0x0012181a01007387 */ /* 0x0001e20000100a00 */
[----:B---3--:R-:W-:-:S03]  /*1ad90*/  MOV R22, 0xaa2d3d74 ;  /* 0xaa2d3d7400167802 */ /* 0x008fc60000000f00 */
[----:B------:R3:W-:Y:S01]  /*1ada0*/  STL.64 [R1+0x1220], R14 ;  /* 0x0012200e01007387 */ /* 0x0007e20000100a00 */
[----:B------:R-:W-:-:S03]  /*1adb0*/  IMAD.MOV.U32 R23, RZ, RZ, 0x3f226665 ;  /* 0x3f226665ff177424 */ /* 0x000fc600078e00ff */
[----:B------:R4:W-:Y:S01]  /*1adc0*/  STL.64 [R1+0x1228], R4 ;  /* 0x0012280401007387 */ /* 0x0009e20000100a00 */
[----:B-1----:R-:W-:Y:S01]  /*1add0*/  MOV R24, 0xa77aa105 ;  /* 0xa77aa10500187802 */ /* 0x002fe20000000f00 */
[----:B------:R-:W-:Y:S02]  /*1ade0*/  IMAD.MOV.U32 R25, RZ, RZ, -0x3fc38d70 ;  /* 0xc03c7290ff197424 */ /* 0x000fe400078e00ff */
        /* <DEDUP_REMOVED lines=8> */
[----:B------:R-:W-:Y:S02]  /*1ae70*/  IMAD.MOV.U32 R5, RZ, RZ, -0x3fe1ee0d ;  /* 0xc01e11f3ff057424 */ /* 0x000fe400078e00ff */
[----:B-1----:R-:W-:Y:S01]  /*1ae80*/  IMAD.MOV.U32 R18, RZ, RZ, 0xf4b0bff ;  /* 0x0f4b0bffff127424 */ /* 0x002fe200078e00ff */
[----:B------:R-:W-:Y:S01]  /*1ae90*/  MOV R19, 0x400727bb ;  /* 0x400727bb00137802 */ /* 0x000fe20000000f00 */
[----:B------:R1:W-:Y:S01]  /*1aea0*/  STL.64 [R1+0x1230], R20 ;  /* 0x0012301401007387 */ /* 0x0003e20000100a00 */
[----:B0-----:R-:W-:Y:S01]  /*1aeb0*/  MOV R6, 0x38dc7845 ;  /* 0x38dc784500067802 */ /* 0x001fe20000000f00 */
[----:B------:R-:W-:Y:S02]  /*1aec0*/  IMAD.MOV.U32 R7, RZ, RZ, -0x40163402 ;  /* 0xbfe9cbfeff077424 */ /* 0x000fe400078e00ff */
[----:B------:R0:W-:Y:S01]  /*1aed0*/  STL.64 [R1+0x1240], R22 ;  /* 0x0012401601007387 */ /* 0x0001e20000100a00 */
[----:B---3--:R-:W-:-:S02]  /*1aee0*/  IMAD.MOV.U32 R12, RZ, RZ, -0x5af264f2 ;  /* 0xa50d9b0eff0c7424 */ /* 0x008fc400078e00ff */
[----:B------:R-:W-:Y:S01]  /*1aef0*/  IMAD.MOV.U32 R13, RZ, RZ, -0x40355161 ;  /* 0xbfcaae9fff0d7424 */ /* 0x000fe200078e00ff */
[----:B------:R3:W-:Y:S01]  /*1af00*/  STL.64 [R1+0x1258], R24 ;  /* 0x0012581801007387 */ /* 0x0007e20000100a00 */
[----:B-1----:R-:W-:-:S03]  /*1af10*/  IMAD.MOV.U32 R20, RZ, RZ, 0x413bd03 ;  /* 0x0413bd03ff147424 */ /* 0x002fc600078e00ff */
[----:B------:R1:W-:Y:S01]  /*1af20*/  STL.64 [R1+0x1260], R14 ;  /* 0x0012600e01007387 */ /* 0x0003e20000100a00 */
[----:B------:R-:W-:Y:S02]  /*1af30*/  IMAD.MOV.U32 R21, RZ, RZ, -0x4160b816 ;  /* 0xbe9f47eaff157424 */ /* 0x000fe400078e00ff */
[----:B0-----:R-:W-:Y:S01]  /*1af40*/  IMAD.MOV.U32 R22, RZ, RZ, -0x75425d1d ;  /* 0x8abda2e3ff167424 */ /* 0x001fe200078e00ff */
[----:B------:R0:W-:Y:S01]  /*1af50*/  STL.64 [R1+0x1268], R26 ;  /* 0x0012681a01007387 */ /* 0x0001e20000100a00 */
[----:B------:R-:W-:-:S03]  /*1af60*/  MOV R23, 0x3fe2b6ed ;  /* 0x3fe2b6ed00177802 */ /* 0x000fc60000000f00 */
[----:B------:R4:W-:Y:S01]  /*1af70*/  STL.64 [R1+0x1270], R4 ;  /* 0x0012700401007387 */ /* 0x0009e20000100a00 */
[----:B---3--:R-:W-:Y:S01]  /*1af80*/  IMAD.MOV.U32 R24, RZ, RZ, -0x68f25d89 ;  /* 0x970da277ff187424 */ /* 0x008fe200078e00ff */
[----:B------:R-:W-:Y:S02]  /*1af90*/  MOV R25, 0x3faa1cba ;  /* 0x3faa1cba00197802 */ /* 0x000fe40000000f00 */
[----:B------:R3:W-:Y:S01]  /*1afa0*/  STL.64 [R1+0x1278], R18 ;  /* 0x0012781201007387 */ /* 0x0007e20000100a00 */
[----:B-1----:R-:W-:Y:S01]  /*1afb0*/  MOV R14, 0x30c9aff6 ;  /* 0x30c9aff6000e7802 */ /* 0x002fe20000000f00 */
[----:B------:R-:W-:Y:S02]  /*1afc0*/  IMAD.MOV.U32 R15, RZ, RZ, 0x3f235a96 ;  /* 0x3f235a96ff0f7424 */ /* 0x000fe400078e00ff */
[----:B------:R1:W-:Y:S01]  /*1afd0*/  STL.64 [R1+0x1288], R6 ;  /* 0x0012880601007387 */ /* 0x0003e20000100a00 */
[----:B0-----:R-:W-:Y:S01]  /*1afe0*/  MOV R26, 0x3f907c55 ;  /* 0x3f907c55001a7802 */ /* 0x001fe20000000f00 */
[----:B------:R-:W-:-:S02]  /*1aff0*/  IMAD.MOV.U32 R27, RZ, RZ, 0x3f8ef19b ;  /* 0x3f8ef19bff1b7424 */ /* 0x000fc400078e00ff */
[----:B------:R0:W-:Y:S01]  /*1b000*/  STL.64 [R1+0x1298], R12 ;  /* 0x0012980c01007387 */ /* 0x0001e20000100a00 */
[----:B----4-:R-:W-:Y:S02]  /*1b010*/  IMAD.MOV.U32 R4, RZ, RZ, 0x4f19f2c4 ;  /* 0x4f19f2c4ff047424 */ /* 0x010fe400078e00ff */
[----:B------:R-:W-:Y:S01]  /*1b020*/  IMAD.MOV.U32 R5, RZ, RZ, -0x405f11f1 ;  /* 0xbfa0ee0fff057424 */ /* 0x000fe200078e00ff */
[----:B---3--:R-:W-:Y:S01]  /*1b030*/  MOV R19, 0xc08eecc5 ;  /* 0xc08eecc500137802 */ /* 0x008fe20000000f00 */
[----:B------:R-:W-:Y:S01]  /*1b040*/  IMAD.MOV.U32 R18, RZ, RZ, 0x7d9b7a22 ;  /* 0x7d9b7a22ff127424 */ /* 0x000fe200078e00ff */
[----:B------:R3:W-:Y:S01]  /*1b050*/  STL.64 [R1+0x1280], R20 ;  /* 0x0012801401007387 */ /* 0x0007e20000100a00 */
[----:B-1----:R-:W-:Y:S02]  /*1b060*/  IMAD.MOV.U32 R6, RZ, RZ, 0x6f39f917 ;  /* 0x6f39f917ff067424 */ /* 0x002fe400078e00ff */
[----:B------:R-:W-:Y:S01]  /*1b070*/  IMAD.MOV.U32 R7, RZ, RZ, 0x40a1211c ;  /* 0x40a1211cff077424 */ /* 0x000fe200078e00ff */
[----:B------:R1:W-:Y:S01]  /*1b080*/  STL.64 [R1+0x1290], R22 ;  /* 0x0012901601007387 */ /* 0x0003e20000100a00 */
[----:B0-----:R-:W-:Y:S01]  /*1b090*/  MOV R12, 0x495b65de ;  /* 0x495b65de000c7802 */ /* 0x001fe20000000f00 */
[----:B------:R-:W-:-:S02]  /*1b0a0*/  IMAD.MOV.U32 R13, RZ, RZ, -0x3f61de91 ;  /* 0xc09e216fff0d7424 */ /* 0x000fc400078e00ff */
[----:B------:R0:W-:Y:S01]  /*1b0b0*/  STL.64 [R1+0x12a0], R14 ;  /* 0x0012a00e01007387 */ /* 0x0001e20000100a00 */
[----:B---3--:R-:W-:-:S03]  /*1b0c0*/  IMAD.MOV.U32 R20, RZ, RZ, -0x42008b47 ;  /* 0xbdff74b9ff147424 */ /* 0x008fc600078e00ff */
[----:B------:R3:W-:Y:S01]  /*1b0d0*/  STL.64 [R1+0x12a8], R24 ;  /* 0x0012a81801007387 */ /* 0x0007e20000100a00 */
[----:B------:R-:W-:-:S03]  /*1b0e0*/  MOV R21, 0xbfc4628b ;  /* 0xbfc4628b00157802 */ /* 0x000fc60000000f00 */
[----:B------:R4:W-:Y:S01]  /*1b0f0*/  STL.64 [R1+0x12b0], R4 ;  /* 0x0012b00401007387 */ /* 0x0009e20000100a00 */
[----:B-1----:R-:W-:Y:S02]  /*1b100*/  IMAD.MOV.U32 R22, RZ, RZ, -0x706b55d6 ;  /* 0x8f94aa2aff167424 */ /* 0x002fe400078e00ff */
[----:B------:R-:W-:Y:S01]  /*1b110*/  IMAD.MOV.U32 R23, RZ, RZ, 0x409e93fe ;  /* 0x409e93feff177424 */ /* 0x000fe200078e00ff */
[----:B------:R1:W-:Y:S01]  /*1b120*/  STL.64 [R1+0x12b8], R26 ;  /* 0x0012b81a01007387 */ /* 0x0003e20000100a00 */
[----:B0-----:R-:W-:Y:S02]  /*1b130*/  IMAD.MOV.U32 R14, RZ, RZ, 0x61d37922 ;  /* 0x61d37922ff0e7424 */ /* 0x001fe400078e00ff */
[----:B------:R-:W-:Y:S01]  /*1b140*/  IMAD.MOV.U32 R15, RZ, RZ, 0x3f552b59 ;  /* 0x3f552b59ff0f7424 */ /* 0x000fe200078e00ff */
[----:B------:R0:W-:Y:S01]  /*1b150*/  STL.64 [R1+0x12c0], R18 ;  /* 0x0012c01201007387 */ /* 0x0001e20000100a00 */
[----:B---3--:R-:W-:Y:S01]  /*1b160*/  IMAD.MOV.U32 R24, RZ, RZ, -0x39628573 ;  /* 0xc69d7a8dff187424 */ /* 0x008fe200078e00ff */
[----:B------:R-:W-:-:S02]  /*1b170*/  MOV R25, 0x4086ddbb ;  /* 0x4086ddbb00197802 */ /* 0x000fc40000000f00 */
[----:B------:R3:W-:Y:S01]  /*1b180*/  STL.64 [R1+0x12c8], R6 ;  /* 0x0012c80601007387 */ /* 0x0007e20000100a00 */
[----:B----4-:R-:W-:Y:S01]  /*1b190*/  IMAD.MOV.U32 R4, RZ, RZ, -0x3e818735 ;  /* 0xc17e78cbff047424 */ /* 0x010fe200078e00ff */
[----:B------:R-:W-:Y:S02]  /*1b1a0*/  MOV R5, 0x40957e75 ;  /* 0x40957e7500057802 */ /* 0x000fe40000000f00 */
[----:B------:R2:W-:Y:S01]  /*1b1b0*/  STL.64 [R1+0x12d0], R12 ;  /* 0x0012d00c01007387 */ /* 0x0005e20000100a00 */
[----:B-1----:R-:W-:Y:S02]  /*1b1c0*/  IMAD.MOV.U32 R26, RZ, RZ, 0x33000f3b ;  /* 0x33000f3bff1a7424 */ /* 0x002fe400078e00ff */
[----:B------:R-:W-:Y:S01]  /*1b1d0*/  IMAD.MOV.U32 R27, RZ, RZ, -0x3fa3cf2c ;  /* 0xc05c30d4ff1b7424 */ /* 0x000fe200078e00ff */
[----:B------:R1:W-:Y:S01]  /*1b1e0*/  STL.64 [R1+0x12e8], R2 ;  /* 0x0012e80201007387 */ /* 0x0003e20000100a00 */
[----:B0-----:R-:W-:Y:S01]  /*1b1f0*/  MOV R18, 0xdd097f37 ;  /* 0xdd097f3700127802 */ /* 0x001fe20000000f00 */
[----:B------:R-:W-:-:S02]  /*1b200*/  IMAD.MOV.U32 R19, RZ, RZ, -0x3f787b40 ;  /* 0xc08784c0ff137424 */ /* 0x000fc400078e00ff */
[----:B------:R0:W-:Y:S01]  /*1b210*/  STL.64 [R1+0x12d8], R20 ;  /* 0x0012d81401007387 */ /* 0x0001e20000100a00 */
[----:B---3--:R-:W-:Y:S02]  /*1b220*/  IMAD.MOV.U32 R6, RZ, RZ, 0x7b2e5ff5 ;  /* 0x7b2e5ff5ff067424 */ /* 0x008fe400078e00ff */
[----:B------:R-:W-:Y:S01]  /*1b230*/  IMAD.MOV.U32 R7, RZ, RZ, -0x3f8aaa14 ;  /* 0xc07555ecff077424 */ /* 0x000fe200078e00ff */
[----:B--2---:R-:W1:Y:S01]  /*1b240*/  DMUL R12, R16, R32 ;  /* 0x00000020100c7228 */ /* 0x004e620000000000 */
[----:B------:R2:W-:Y:S04]  /*1b250*/  STL.64 [R1+0x12e0], R22 ;  /* 0x0012e01601007387 */ /* 0x0005e80000100a00 */
[----:B------:R3:W-:Y:S01]  /*1b260*/  STL.64 [R1+0x12f0], R4 ;  /* 0x0012f00401007387 */ /* 0x0007e20000100a00 */
[----:B-1----:R-:W1:Y:S01]  /*1b270*/  DFMA R2, -R8, R12, R16 ;  /* 0x0000000c0802722b */ /* 0x002e620000000110 */
[----:B0-----:R-:W-:Y:S01]  /*1b280*/  MOV R20, 0x857992ab ;  /* 0x857992ab00147802 */ /* 0x001fe20000000f00 */
[----:B------:R-:W-:Y:S01]  /*1b290*/  IMAD.MOV.U32 R21, RZ, RZ, -0x411b0ef3 ;  /* 0xbee4f10dff157424 */ /* 0x000fe200078e00ff */
[----:B------:R0:W-:Y:S03]  /*1b2a0*/  STL.64 [R1+0x12f8], R14 ;  /* 0x0012f80e01007387 */ /* 0x0001e60000100a00 */
[----:B-1----:R1:W4:Y:S01]  /*1b2b0*/  DFMA R12, R32, R2, R12 ;  /* 0x00000002200c722b */ /* 0x002322000000000c */
[----:B--2---:R-:W-:Y:S01]  /*1b2c0*/  IMAD.MOV.U32 R22, RZ, RZ, 0x2d01f9ee ;  /* 0x2d01f9eeff167424 */ /* 0x004fe200078e00ff */
[----:B------:R-:W-:Y:S01]  /*1b2d0*/  MOV R23, 0x4060b205 ;  /* 0x4060b20500177802 */ /* 0x000fe20000000f00 */
[----:B------:R2:W-:Y:S01]  /*1b2e0*/  STL.64 [R1+0x1300], R18 ;  /* 0x0013001201007387 */ /* 0x0005e20000100a00 */
[----:B-1----:R-:W-:Y:S01]  /*1b2f0*/  MOV R2, 0x47d911f2 ;  /* 0x47d911f200027802 */ /* 0x002fe20000000f00 */
[----:B---3--:R-:W-:Y:S01]  /*1b300*/  IMAD.MOV.U32 R4, RZ, RZ, 0x5b39c078 ;  /* 0x5b39c078ff047424 */ /* 0x008fe200078e00ff */
[----:B------:R-:W-:Y:S01]  /*1b310*/  MOV R5, 0xbee09e06 ;  /* 0xbee09e0600057802 */ /* 0x000fe20000000f00 */
[----:B------:R1:W-:Y:S01]  /*1b320*/  STL.64 [R1+0x1308], R24 ;  /* 0x0013081801007387 */ /* 0x0003e20000100a00 */
[----:B------:R-:W-:-:S02]  /*1b330*/  IMAD.MOV.U32 R3, RZ, RZ, 0x3ff1f3c0 ;  /* 0x3ff1f3c0ff037424 */ /* 0x000fc400078e00ff */
[----:B0-----:R-:W-:Y:S01]  /*1b340*/  IMAD.MOV.U32 R14, RZ, RZ, -0xe8963 ;  /* 0xfff1769dff0e7424 */ /* 0x001fe200078e00ff */
[----:B------:R0:W-:Y:S01]  /*1b350*/  STL.64 [R1+0x1310], R6 ;  /* 0x0013100601007387 */ /* 0x0001e20000100a00 */
[----:B------:R-:W-:Y:S02]  /*1b360*/  IMAD.MOV.U32 R15, RZ, RZ, -0x3fd2fa83 ;  /* 0xc02d057dff0f7424 */ /* 0x000fe400078e00ff */
[----:B----4-:R-:W-:Y:S01]  /*1b370*/  FFMA R0, RZ, R9, R13 ;  /* 0x00000009ff007223 */ /* 0x010fe2000000000d */
[----:B------:R3:W-:Y:S01]  /*1b380*/  STL.64 [R1+0x1318], R20 ;  /* 0x0013181401007387 */ /* 0x0007e20000100a00 */
[----:B--2---:R-:W-:Y:S01]  /*1b390*/  MOV R18, 0x14be7336 ;  /* 0x14be733600127802 */ /* 0x004fe20000000f00 */
[----:B------:R-:W-:Y:S02]  /*1b3a0*/  IMAD.MOV.U32 R19, RZ, RZ, 0x4026393a ;  /* 0x4026393aff137424 */ /* 0x000fe400078e00ff */
[----:B------:R2:W-:Y:S01]  /*1b3b0*/  STL.64 [R1+0x1320], R22 ;  /* 0x0013201601007387 */ /* 0x0005e20000100a00 */
[----:B-1----:R-:W-:Y:S01]  /*1b3c0*/  IMAD.MOV.U32 R24, RZ, RZ, -0x38d8a0ef ;  /* 0xc7275f11ff187424 */ /* 0x002fe200078e00ff */
[----:B------:R-:W-:-:S02]  /*1b3d0*/  MOV R25, 0xc010ad23 ;  /* 0xc010ad2300197802 */ /* 0x000fc40000000f00 */
[----:B------:R1:W-:Y:S01]  /*1b3e0*/  STL.64 [R1+0x1328], R26 ;  /* 0x0013281a01007387 */ /* 0x0003e20000100a00 */
[----:B0-----:R-:W-:Y:S01]  /*1b3f0*/  IMAD.MOV.U32 R6, RZ, RZ, 0x1b50cc3 ;  /* 0x01b50cc3ff067424 */ /* 0x001fe200078e00ff */
[----:B------:R-:W-:Y:S01]  /*1b400*/  MOV R7, 0xbfe85636 ;  /* 0xbfe8563600077802 */ /* 0x000fe20000000f00 */
[----:B---3--:R-:W-:Y:S01]  /*1b410*/  IMAD.MOV.U32 R20, RZ, RZ, 0x6fac42ee ;  /* 0x6fac42eeff147424 */ /* 0x008fe200078e00ff */
[----:B------:R0:W-:Y:S01]  /*1b420*/  STL.64 [R1+0x1330], R28 ;  /* 0x0013301c01007387 */ /* 0x0001e20000100a00 */
[----:B------:R-:W-:Y:S01]  /*1b430*/  IMAD.MOV.U32 R21, RZ, RZ, 0x3fd73534 ;  /* 0x3fd73534ff157424 */ /* 0x000fe200078e00ff */
[----:B------:R-:W-:Y:S01]  /*1b440*/  FSETP.GT.AND P0, PT, |R0|, 1.469367938527859385e-39, PT ;  /* 0x001000000000780b */ /* 0x000fe20003f04200 */
[----:B--2---:R-:W-:Y:S01]  /*1b450*/  IMAD.MOV.U32 R23, RZ, RZ, 0x3fcc603b ;  /* 0x3fcc603bff177424 */ /* 0x004fe200078e00ff */
[----:B------:R-:W-:Y:S01]  /*1b460*/  MOV R22, 0x728f44d1 ;  /* 0x728f44d100167802 */ /* 0x000fe20000000f00 */
[----:B------:R0:W-:Y:S01]  /*1b470*/  STL.64 [R1+0x1338], R4 ;  /* 0x0013380401007387 */ /* 0x0001e20000100a00 */
[----:B-1----:R-:W-:Y:S01]  /*1b480*/  IMAD.MOV.U32 R26, RZ, RZ, -0x5fb49ca2 ;  /* 0xa04b635eff1a7424 */ /* 0x002fe200078e00ff */
[----:B------:R-:W-:-:S02]  /*1b490*/  MOV R27, 0x3fdf284b ;  /* 0x3fdf284b001b7802 */ /* 0x000fc40000000f00 */
[----:B------:R0:W-:Y:S04]  /*1b4a0*/  STL.64 [R1+0x1340], R14 ;  /* 0x0013400e01007387 */ /* 0x0001e80000100a00 */
[----:B------:R0:W-:Y:S04]  /*1b4b0*/  STL.64 [R1+0x1348], R18 ;  /* 0x0013481201007387 */ /* 0x0001e80000100a00 */
[----:B------:R0:W-:Y:S04]  /*1b4c0*/  STL.64 [R1+0x1350], R24 ;  /* 0x0013501801007387 */ /* 0x0001e80000100a00 */
[----:B------:R0:W-:Y:S04]  /*1b4d0*/  STL.64 [R1+0x1358], R30 ;  /* 0x0013581e01007387 */ /* 0x0001e80000100a00 */
[----:B------:R0:W-:Y:S04]  /*1b4e0*/  STL.64 [R1+0x1360], R2 ;  /* 0x0013600201007387 */ /* 0x0001e80000100a00 */
[----:B------:R0:W-:Y:S04]  /*1b4f0*/  STL.64 [R1+0x1368], R6 ;  /* 0x0013680601007387 */ /* 0x0001e80000100a00 */
[----:B------:R0:W-:Y:S04]  /*1b500*/  STL.64 [R1+0x1370], R20 ;  /* 0x0013701401007387 */ /* 0x0001e80000100a00 */
[----:B------:R0:W-:Y:S04]  /*1b510*/  STL.64 [R1+0x1378], R22 ;  /* 0x0013781601007387 */ /* 0x0001e80000100a00 */
[----:B------:R0:W-:Y:S01]  /*1b520*/  STL.64 [R1+0x1380], R26 ;  /* 0x0013801a01007387 */ /* 0x0001e20000100a00 */
[----:B------:R-:W-:Y:S05]  /*1b530*/  @P0 BRA P1, `(.L_x_2835) ;  /* 0x0000008000000947 */ /* 0x000fea0000800000 */
[----:B0-----:R-:W-:Y:S01]  /*1b540*/  IMAD.MOV.U32 R4, RZ, RZ, R16 ;  /* 0x000000ffff047224 */ /* 0x001fe200078e0010 */
[----:B------:R-:W-:Y:S01]  /*1b550*/  MOV R2, R8 ;  /* 0x0000000800027202 */ /* 0x000fe20000000f00 */
[----:B------:R-:W-:Y:S01]  /*1b560*/  IMAD.MOV.U32 R5, RZ, RZ, R17 ;  /* 0x000000ffff057224 */ /* 0x000fe200078e0011 */
[----:B------:R-:W-:Y:S01]  /*1b570*/  MOV R0, 0x1b5a0 ;  /* 0x0001b5a000007802 */ /* 0x000fe20000000f00 */
[----:B------:R-:W-:-:S02]  /*1b580*/  IMAD.MOV.U32 R3, RZ, RZ, R9 ;  /* 0x000000ffff037224 */ /* 0x000fc400078e0009 */
[----:B------:R-:W-:Y:S05]  /*1b590*/  CALL.REL.NOINC `($__internal_13_$__cuda_sm20_div_rn_f64_full) ;  /* 0x00037ed000007944 */ /* 0x000fea0003c00000 */
[----:B------:R-:W-:Y:S01]  /*1b5a0*/  IMAD.MOV.U32 R12, RZ, RZ, R2 ;  /* 0x000000ffff0c7224 */ /* 0x000fe200078e0002 */
[----:B------:R-:W-:-:S02]  /*1b5b0*/  MOV R13, R3 ;  /* 0x00000003000d7202 */ /* 0x000fc40000000f00 */
.L_x_2835:
[----:B------:R-:W-:Y:S05]  /*1b5c0*/  BSYNC B3 ;  /* 0x0000000000037941 */ /* 0x000fea0003800000 */
.L_x_2834:
[----:B0-----:R-:W0:Y:S01]  /*1b5d0*/  MUFU.RCP64H R3, R9 ;  /* 0x0000000900037308 */ /* 0x001e220000001800 */
[----:B------:R-:W-:Y:S01]  /*1b5e0*/  IMAD.MOV.U32 R2, RZ, RZ, 0x1 ;  /* 0x00000001ff027424 */ /* 0x000fe200078e00ff */
[----:B------:R-:W-:Y:S01]  /*1b5f0*/  FSETP.GEU.AND P1, PT, |R11|, 6.5827683646048100446e-37, PT ;  /* 0x036000000b00780b */ /* 0x000fe20003f2e200 */
[----:B------:R-:W-:Y:S04]  /*1b600*/  BSSY B3, `(.L_x_2836) ;  /* 0x0000012000037945 */ /* 0x000fe80003800000 */
        /* <DEDUP_REMOVED lines=17> */
.L_x_2837:
[----:B------:R-:W-:Y:S05]  /*1b720*/  BSYNC B3 ;  /* 0x0000000000037941 */ /* 0x000fea0003800000 */
.L_x_2836:
[----:B------:R-:W0:Y:S01]  /*1b730*/  DSETP.GT.AND P0, PT, R2, 1, PT ;  /* 0x3ff000000200742a */ /* 0x000e220003f04000 */
[----:B------:R-:W-:-:S13]  /*1b740*/  BSSY B3, `(.L_x_2838) ;  /* 0x0000110000037945 */ /* 0x000fda0003800000 */
[----:B0-----:R-:W-:Y:S05]  /*1b750*/  @P0 BRA `(.L_x_2839) ;  /* 0x0000089000000947 */ /* 0x001fea0003800000 */
[----:B------:R-:W0:Y:S01]  /*1b760*/  DSETP.GEU.AND P0, PT, R2, 1, PT ;  /* 0x3ff000000200742a */ /* 0x000e220003f0e000 */
[----:B------:R-:W-:-:S13]  /*1b770*/  CS2R R10, SRZ ;  /* 0x00000000000a7805 */ /* 0x000fda000001ff00 */
[----:B0-----:R-:W-:Y:S05]  /*1b780*/  @P0 BRA `(.L_x_2840) ;  /* 0x000010b000000947 */ /* 0x001fea0003800000 */
[C---:B------:R-:W-:Y:S01]  /*1b790*/  FSETP.GEU.FTZ.AND P1, PT, R13.reuse, 1.7916666269302368164, PT ;  /* 0x3fe555550d00780b */ /* 0x040fe20003f3e000 */
[----:B------:R-:W-:Y:S01]  /*1b7a0*/  BSSY B4, `(.L_x_2841) ;  /* 0x0000066000047945 */ /* 0x000fe20003800000 */
[----:B------:R-:W-:-:S13]  /*1b7b0*/  FSETP.GT.FTZ.AND P0, PT, R13, -1.6999999284744262695, PT ;  /* 0xbfd999990d00780b */ /* 0x000fda0003f14000 */
[----:B------:R-:W-:Y:S05]  /*1b7c0*/  @P0 BRA !P1, `(.L_x_2842) ;  /* 0x000003d000000947 */ /* 0x000fea0004800000 */
[----:B------:R-:W0:Y:S01]  /*1b7d0*/  DADD R2, R12, 1 ;  /* 0x3ff000000c027429 */ /* 0x000e220000000000 */
[----:B------:R-:W-:-:S09]  /*1b7e0*/  MOV R19, 0xfffffc01 ;  /* 0xfffffc0100137802 */ /* 0x000fd20000000f00 */
[----:B0-----:R-:W-:Y:S01]  /*1b7f0*/  ISETP.GT.AND P0, PT, R3, 0xfffff, PT ;  /* 0x000fffff0300780c */ /* 0x001fe20003f04270 */
[--C-:B------:R-:W-:Y:S01]  /*1b800*/  IMAD.MOV.U32 R5, RZ, RZ, R3.reuse ;  /* 0x000000ffff057224 */ /* 0x100fe200078e0003 */
[----:B------:R-:W-:Y:S01]  /*1b810*/  MOV R4, R2 ;  /* 0x0000000200047202 */ /* 0x000fe20000000f00 */
[----:B------:R-:W-:-:S10]  /*1b820*/  IMAD.MOV.U32 R0, RZ, RZ, R3 ;  /* 0x000000ffff007224 */ /* 0x000fd400078e0003 */
        /* <DEDUP_REMOVED lines=13> */
[C---:B------:R-:W-:Y:S01]  /*1b900*/  LOP3.LUT R3, R0.reuse, 0x800fffff, RZ, 0xc0, !PT ;  /* 0x800fffff00037812 */ /* 0x040fe200078ec0ff */
[----:B------:R-:W-:Y:S01]  /*1b910*/  IMAD.MOV.U32 R6, RZ, RZ, RZ ;  /* 0x000000ffff067224 */ /* 0x000fe200078e00ff */
[----:B------:R-:W-:Y:S01]  /*1b920*/  MOV R17, 0x3eb1380b ;  /* 0x3eb1380b00117802 */ /* 0x000fe20000000f00 */
[----:B------:R-:W-:Y:S01]  /*1b930*/  IMAD.MOV.U32 R16, RZ, RZ, 0x3ae80f1e ;  /* 0x3ae80f1eff107424 */ /* 0x000fe200078e00ff */
[----:B------:R-:W-:Y:S02]  /*1b940*/  LOP3.LUT R3, R3, 0x3ff00000, RZ, 0xfc, !PT ;  /* 0x3ff0000003037812 */ /* 0x000fe400078efcff */
[----:B------:R-:W-:Y:S02]  /*1b950*/  LEA.HI R19, R0, R19, RZ, 0xc ;  /* 0x0000001300137211 */ /* 0x000fe400078f60ff */
[----:B------:R-:W-:-:S13]  /*1b960*/  ISETP.GE.AND P0, PT, R3, 0x3ff6a09f, PT ;  /* 0x3ff6a09f0300780c */ /* 0x000fda0003f06270 */
[----:B------:R-:W-:Y:S02]  /*1b970*/  @P0 IADD3 R5, R3, -0x100000, RZ ;  /* 0xfff0000003050810 */ /* 0x000fe40007ffe0ff */
[----:B------:R-:W-:Y:S02]  /*1b980*/  @P0 IADD3 R19, R19, 0x1, RZ ;  /* 0x0000000113130810 */ /* 0x000fe40007ffe0ff */
[----:B------:R-:W-:Y:S02]  /*1b990*/  @P0 MOV R3, R5 ;  /* 0x0000000500030202 */ /* 0x000fe40000000f00 */
[----:B------:R-:W-:Y:S01]  /*1b9a0*/  LOP3.LUT R18, R19, 0x80000000, RZ, 0x3c, !PT ;  /* 0x8000000013127812 */ /* 0x000fe200078e3cff */
[----:B------:R-:W-:-:S03]  /*1b9b0*/  IMAD.MOV.U32 R19, RZ, RZ, 0x43300000 ;  /* 0x43300000ff137424 */ /* 0x000fc600078e00ff */
        /* <DEDUP_REMOVED lines=30> */
.L_x_2842:
        /* <DEDUP_REMOVED lines=22> */
.L_x_2845:
[----:B------:R-:W-:Y:S05]  /*1bd00*/  BSYNC B5 ;  /* 0x0000000000057941 */ /* 0x000fea0003800000 */
.L_x_2844:
[----:B------:R-:W0:Y:S01]  /*1bd10*/  DMUL R2, R2, R12 ;  /* 0x0000000c02027228 */ /* 0x000e220000000000 */
[----:B------:R-:W-:Y:S02]  /*1bd20*/  IMAD.MOV.U32 R10, RZ, RZ, 0x2fbe14b5 ;  /* 0x2fbe14b5ff0a7424 */ /* 0x000fe400078e00ff */
[----:B------:R-:W-:-:S03]  /*1bd30*/  IMAD.MOV.U32 R11, RZ, RZ, 0x3eb372fb ;  /* 0x3eb372fbff0b7424 */ /* 0x000fc600078e00ff */
        /* <DEDUP_REMOVED lines=12> */
.L_x_2843:
[----:B------:R-:W-:Y:S05]  /*1be00*/  BSYNC B4 ;  /* 0x0000000000047941 */ /* 0x000fea0003800000 */
.L_x_2841:
[----:B-1----:R-:W1:Y:S01]  /*1be10*/  DADD R10, R10, -R12 ;  /* 0x000000000a0a7229 */ /* 0x002e62000000080c */
[----:B------:R-:W-:Y:S01]  /*1be20*/  MOV R4, 0x0 ;  /* 0x0000000000047802 */ /* 0x000fe20000000f00 */
[----:B------:R-:W-:Y:S01]  /*1be30*/  IMAD.MOV.U32 R5, RZ, RZ, 0x3fd80000 ;  /* 0x3fd80000ff057424 */ /* 0x000fe200078e00ff */
[----:B------:R-:W-:Y:S03]  /*1be40*/  BSSY B4, `(.L_x_2846) ;  /* 0x0000018000047945 */ /* 0x000fe60003800000 */
[----:B-1----:R-:W1:-:S06]  /*1be50*/  DMUL R6, R10, -2 ;  /* 0xc00000000a067828 */ /* 0x002e4c0000000000 */
[----:B-1----:R-:W1:Y:S04]  /*1be60*/  MUFU.RSQ64H R27, R7 ;  /* 0x00000007001b7308 */ /* 0x002e680000001c00 */
[----:B------:R-:W-:-:S04]  /*1be70*/  IADD3 R26, R7, -0x3500000, RZ ;  /* 0xfcb00000071a7810 */ /* 0x000fc80007ffe0ff */
[----:B------:R-:W-:Y:S02]  /*1be80*/  ISETP.GE.U32.AND P0, PT, R26, 0x7ca00000, PT ;  /* 0x7ca000001a00780c */ /* 0x000fe40003f06070 */
[----:B01----:R-:W0:-:S06]  /*1be90*/  DMUL R2, R26, R26 ;  /* 0x0000001a1a027228 */ /* 0x003e0c0000000000 */
        /* <DEDUP_REMOVED lines=12> */
[----:B------:R-:W-:Y:S01]  /*1bf60*/  MOV R23, R13 ;  /* 0x0000000d00177202 */ /* 0x000fe20000000f00 */
[----:B------:R-:W-:Y:S01]  /*1bf70*/  IMAD.MOV.U32 R3, RZ, RZ, R15 ;  /* 0x000000ffff037224 */ /* 0x000fe200078e000f */
[----:B------:R-:W-:Y:S02]  /*1bf80*/  MOV R24, 0x1bfa0 ;  /* 0x0001bfa000187802 */ /* 0x000fe40000000f00 */
[----:B01----:R-:W-:Y:S05]  /*1bf90*/  CALL.REL.NOINC `($__internal_14_$__cuda_sm20_dsqrt_rn_f64_mediumpath_v1) ;  /* 0x00037b5000007944 */ /* 0x003fea0003c00000 */
[----:B------:R-:W-:Y:S02]  /*1bfa0*/  IMAD.MOV.U32 R10, RZ, RZ, R4 ;  /* 0x000000ffff0a7224 */ /* 0x000fe400078e0004 */
[----:B------:R-:W-:Y:S02]  /*1bfb0*/  IMAD.MOV.U32 R11, RZ, RZ, R5 ;  /* 0x000000ffff0b7224 */ /* 0x000fe400078e0005 */
.L_x_2847:
[----:B------:R-:W-:Y:S05]  /*1bfc0*/  BSYNC B4 ;  /* 0x0000000000047941 */ /* 0x000fea0003800000 */
.L_x_2846:
[----:B-1----:R-:W1:Y:S01]  /*1bfd0*/  DADD R10, -RZ, -R10 ;  /* 0x00000000ff0a7229 */ /* 0x002e62000000090a */
[----:B------:R-:W-:Y:S05]  /*1bfe0*/  BRA `(.L_x_2840) ;  /* 0x0000085000007947 */ /* 0x000fea0003800000 */
.L_x_2839:
        /* <DEDUP_REMOVED lines=24> */
[----:B------:R-:W-:Y:S01]  /*1c170*/  IMAD.MOV.U32 R17, RZ, RZ, 0x3eb1380b ;  /* 0x3eb1380bff117424 */ /* 0x000fe200078e00ff */
[----:B------:R-:W-:Y:S02]  /*1c180*/  MOV R16, 0x3ae80f1e ;  /* 0x3ae80f1e00107802 */ /* 0x000fe40000000f00 */
[----:B------:R-:W-:Y:S02]  /*1c190*/  LOP3.LUT R3, R2, 0x3ff00000, RZ, 0xfc, !PT ;  /* 0x3ff0000002037812 */ /* 0x000fe400078efcff */
[----:B------:R-:W-:Y:S01]  /*1c1a0*/  MOV R2, R6 ;  /* 0x0000000600027202 */ /* 0x000fe20000000f00 */
[----:B------:R-:W-:Y:S01]  /*1c1b0*/  IMAD.MOV.U32 R6, RZ, RZ, RZ ;  /* 0x000000ffff067224 */ /* 0x000fe200078e00ff */
        /* <DEDUP_REMOVED lines=37> */
.L_x_2849:
[----:B------:R-:W0:Y:S01]  /*1c410*/  DADD R10, R12, 2 ;  /* 0x400000000c0a7429 */ /* 0x000e220000000000 */
[----:B------:R-:W-:Y:S01]  /*1c420*/  MOV R2, 0x1 ;  /* 0x0000000100027802 */ /* 0x000fe20000000f00 */
[----:B------:R-:W-:Y:S01]  /*1c430*/  BSSY B5, `(.L_x_2851) ;  /* 0x0000014000057945 */ /* 0x000fe20003800000 */
[----:B------:R-:W-:-:S03]  /*1c440*/  FSETP.GEU.AND P1, PT, |R13|, 6.5827683646048100446e-37, PT ;  /* 0x036000000d00780b */ /* 0x000fc60003f2e200 */
        /* <DEDUP_REMOVED lines=18> */
.L_x_2852:
[----:B------:R-:W-:Y:S05]  /*1c570*/  BSYNC B5 ;  /* 0x0000000000057941 */ /* 0x000fea0003800000 */
.L_x_2851:
[----:B------:R-:W0:Y:S01]  /*1c580*/  DMUL R2, R2, R12 ;  /* 0x0000000c02027228 */ /* 0x000e220000000000 */
[----:B------:R-:W-:Y:S01]  /*1c590*/  IMAD.MOV.U32 R10, RZ, RZ, 0x2fbe14b5 ;  /* 0x2fbe14b5ff0a7424 */ /* 0x000fe200078e00ff */
[----:B------:R-:W-:-:S04]  /*1c5a0*/  MOV R11, 0x3eb372fb ;  /* 0x3eb372fb000b7802 */ /* 0x000fc80000000f00 */
        /* <DEDUP_REMOVED lines=12> */
.L_x_2850:
[----:B------:R-:W-:Y:S05]  /*1c670*/  BSYNC B4 ;  /* 0x0000000000047941 */ /* 0x000fea0003800000 */
.L_x_2848:
[----:B-1----:R-:W1:Y:S01]  /*1c680*/  DADD R10, R10, -R12 ;  /* 0x000000000a0a7229 */ /* 0x002e62000000080c */
[----:B------:R-:W-:Y:S01]  /*1c690*/  IMAD.MOV.U32 R4, RZ, RZ, 0x0 ;  /* 0x00000000ff047424 */ /* 0x000fe200078e00ff */
[----:B------:R-:W-:Y:S01]  /*1c6a0*/  BSSY B4, `(.L_x_2840) ;  /* 0x0000019000047945 */ /* 0x000fe20003800000 */
[----:B------:R-:W-:-:S03]  /*1c6b0*/  IMAD.MOV.U32 R5, RZ, RZ, 0x3fd80000 ;  /* 0x3fd80000ff057424 */ /* 0x000fc600078e00ff */
        /* <DEDUP_REMOVED lines=18> */
[----:B------:R-:W-:Y:S01]  /*1c7e0*/  MOV R24, 0x1c810 ;  /* 0x0001c81000187802 */ /* 0x000fe20000000f00 */
[----:B------:R-:W-:Y:S02]  /*1c7f0*/  IMAD.MOV.U32 R23, RZ, RZ, R13 ;  /* 0x000000ffff177224 */ /* 0x000fe400078e000d */
[----:B01----:R-:W-:Y:S05]  /*1c800*/  CALL.REL.NOINC `($__internal_14_$__cuda_sm20_dsqrt_rn_f64_mediumpath_v1) ;  /* 0x000372e000007944 */ /* 0x003fea0003c00000 */
[----:B------:R-:W-:Y:S01]  /*1c810*/  IMAD.MOV.U32 R10, RZ, RZ, R4 ;  /* 0x000000ffff0a7224 */ /* 0x000fe200078e0004 */
[----:B------:R-:W-:Y:S02]  /*1c820*/  MOV R11, R5 ;  /* 0x00000005000b7202 */ /* 0x000fe40000000f00 */
.L_x_2853:
[----:B------:R-:W-:Y:S05]  /*1c830*/  BSYNC B4 ;  /* 0x0000000000047941 */ /* 0x000fea0003800000 */
.L_x_2840:
[----:B------:R-:W-:Y:S05]  /*1c840*/  BSYNC B3 ;  /* 0x0000000000037941 */ /* 0x000fea0003800000 */
.L_x_2838:
[----:B0-----:R-:W0:Y:S01]  /*1c850*/  DMUL R6, R8, 0.5 ;  /* 0x3fe0000008067828 */ /* 0x001e220000000000 */
[----:B------:R-:W-:Y:S01]  /*1c860*/  IMAD.MOV.U32 R4, RZ, RZ, 0x0 ;  /* 0x00000000ff047424 */ /* 0x000fe200078e00ff */
[----:B------:R-:W-:Y:S01]  /*1c870*/  BSSY B3, `(.L_x_2854) ;  /* 0x000001a000037945 */ /* 0x000fe20003800000 */
[----:B------:R-:W-:-:S03]  /*1c880*/  IMAD.MOV.U32 R5, RZ, RZ, 0x3fd80000 ;  /* 0x3fd80000ff057424 */ /* 0x000fc600078e00ff */
[----:B0-----:R-:W0:Y:S04]  /*1c890*/  MUFU.RSQ64H R27, R7 ;  /* 0x00000007001b7308 */ /* 0x001e280000001c00 */
[----:B------:R-:W-:-:S04]  /*1c8a0*/  IADD3 R26, R7, -0x3500000, RZ ;  /* 0xfcb00000071a7810 */ /* 0x000fc80007ffe0ff */
[----:B------:R-:W-:Y:S02]  /*1c8b0*/  ISETP.GE.U32.AND P0, PT, R26, 0x7ca00000, PT ;  /* 0x7ca000001a00780c */ /* 0x000fe40003f06070 */
[----:B0-----:R-:W0:-:S06]  /*1c8c0*/  DMUL R2, R26, R26 ;  /* 0x0000001a1a027228 */ /* 0x001e0c0000000000 */
        /* <DEDUP_REMOVED lines=8> */
[----:B0-----:R0:W2:Y:S01]  /*1c950*/  DFMA R2, R16, R12, R14 ;  /* 0x0000000c1002722b */ /* 0x0010a2000000000e */
[----:B------:R-:W-:Y:S05]  /*1c960*/  @!P0 BRA `(.L_x_2855) ;  /* 0x000000a000008947 */ /* 0x000fea0003800000 */
[----:B------:R-:W-:Y:S01]  /*1c970*/  IMAD.MOV.U32 R0, RZ, RZ, R4 ;  /* 0x000000ffff007224 */ /* 0x000fe200078e0004 */
[----:B------:R-:W-:Y:S01]  /*1c980*/  MOV R5, R17 ;  /* 0x0000001100057202 */ /* 0x000fe20000000f00 */
[----:B------:R-:W-:Y:S01]  /*1c990*/  IMAD.MOV.U32 R4, RZ, RZ, R16 ;  /* 0x000000ffff047224 */ /* 0x000fe200078e0010 */
[----:B------:R-:W-:Y:S01]  /*1c9a0*/  MOV R23, R13 ;  /* 0x0000000d00177202 */ /* 0x000fe20000000f00 */
[----:B--2---:R-:W-:Y:S01]  /*1c9b0*/  IMAD.MOV.U32 R2, RZ, RZ, R14 ;  /* 0x000000ffff027224 */ /* 0x004fe200078e000e */
[----:B------:R-:W-:Y:S01]  /*1c9c0*/  MOV R24, 0x1c9f0 ;  /* 0x0001c9f000187802 */ /* 0x000fe20000000f00 */
[----:B------:R-:W-:Y:S02]  /*1c9d0*/  IMAD.MOV.U32 R3, RZ, RZ, R15 ;  /* 0x000000ffff037224 */ /* 0x000fe400078e000f */
[----:B01----:R-:W-:Y:S05]  /*1c9e0*/  CALL.REL.NOINC `($__internal_14_$__cuda_sm20_dsqrt_rn_f64_mediumpath_v1) ;  /* 0x0003710000007944 */ /* 0x003fea0003c00000 */
[----:B------:R-:W-:Y:S02]  /*1c9f0*/  IMAD.MOV.U32 R2, RZ, RZ, R4 ;  /* 0x000000ffff027224 */ /* 0x000fe400078e0004 */
[----:B------:R-:W-:Y:S02]  /*1ca00*/  IMAD.MOV.U32 R3, RZ, RZ, R5 ;  /* 0x000000ffff037224 */ /* 0x000fe400078e0005 */
.L_x_2855:
[----:B------:R-:W-:Y:S05]  /*1ca10*/  BSYNC B3 ;  /* 0x0000000000037941 */ /* 0x000fea0003800000 */
.L_x_2854:
[----:B012---:R-:W0:Y:S01]  /*1ca20*/  DMUL R6, R2, R10 ;  /* 0x0000000a02067228 */ /* 0x007e220000000000 */
[----:B------:R-:W-:Y:S05]  /*1ca30*/  BSSY B1, `(.L_x_2856) ;  /* 0x0000064000017945 */ /* 0x000fea0003800000 */
[----:B0-----:R-:W0:-:S10]  /*1ca40*/  DADD R4, -RZ, -R6 ;  /* 0x00000000ff047229 */ /* 0x001e140000000906 */
[----:B0-----:R-:W-:-:S04]  /*1ca50*/  LOP3.LUT R3, R5, 0x7fffffff, RZ, 0xc0, !PT ;  /* 0x7fffffff05037812 */ /* 0x001fc800078ec0ff */
[----:B------:R-:W-:-:S13]  /*1ca60*/  ISETP.GE.U32.AND P0, PT, R3, 0x7ff00000, PT ;  /* 0x7ff000000300780c */ /* 0x000fda0003f06070 */
[----:B------:R-:W-:Y:S05]  /*1ca70*/  @!P0 BRA `(.L_x_2857) ;  /* 0x0000008000008947 */ /* 0x000fea0003800000 */
[----:B------:R-:W0:Y:S01]  /*1ca80*/  DADD R6, -R6, -R6 ;  /* 0x0000000006067229 */ /* 0x000e220000000906 */
[----:B------:R-:W-:Y:S02]  /*1ca90*/  ISETP.NE.AND P0, PT, R4, RZ, PT ;  /* 0x000000ff0400720c */ /* 0x000fe40003f05270 */
[----:B------:R-:W-:Y:S02]  /*1caa0*/  ISETP.GE.AND P1, PT, R5, RZ, PT ;  /* 0x000000ff0500720c */ /* 0x000fe40003f26270 */
[----:B------:R-:W-:Y:S02]  /*1cab0*/  ISETP.EQ.AND P0, PT, R3, 0x7ff00000, !P0 ;  /* 0x7ff000000300780c */ /* 0x000fe40004702270 */
[----:B------:R-:W-:-:S03]  /*1cac0*/  FSEL R81, RZ, 2, P1 ;  /* 0x40000000ff517808 */ /* 0x000fc60000800000 */
[----:B0-----:R-:W-:Y:S02]  /*1cad0*/  FSEL R80, R6, RZ, !P0 ;  /* 0x000000ff06507208 */ /* 0x001fe40004000000 */
[----:B------:R-:W-:Y:S01]  /*1cae0*/  FSEL R81, R81, R7, P0 ;  /* 0x0000000751517208 */ /* 0x000fe20000000000 */
[----:B------:R-:W-:Y:S05]  /*1caf0*/  BRA `(.L_x_2858) ;  /* 0x0000057000007947 */ /* 0x000fea0003800000 */
.L_x_2857:
[----:B------:R-:W-:Y:S01]  /*1cb00*/  MOV R2, R4 ;  /* 0x0000000400027202 */ /* 0x000fe20000000f00 */
[----:B------:R-:W-:Y:S01]  /*1cb10*/  IMAD.MOV.U32 R14, RZ, RZ, RZ ;  /* 0x000000ffff0e7224 */ /* 0x000fe200078e00ff */
[----:B------:R-:W-:Y:S01]  /*1cb20*/  MOV R19, 0x3df8774a ;  /* 0x3df8774a00137802 */ /* 0x000fe20000000f00 */
[----:B------:R-:W-:Y:S01]  /*1cb30*/  IMAD.MOV.U32 R18, RZ, RZ, -0x2b1f4029 ;  /* 0xd4e0bfd7ff127424 */ /* 0x000fe200078e00ff */
[----:B------:R-:W-:Y:S01]  /*1cb40*/  MOV R22, 0x652b82fe ;  /* 0x652b82fe00167802 */ /* 0x000fe20000000f00 */
[----:B------:R-:W-:Y:S01]  /*1cb50*/  IMAD.MOV.U32 R23, RZ, RZ, 0x3ff71547 ;  /* 0x3ff71547ff177424 */ /* 0x000fe200078e00ff */
[----:B------:R-:W0:Y:S01]  /*1cb60*/  DADD R12, R2, 4 ;  /* 0x40100000020c7429 */ /* 0x000e220000000000 */
[----:B------:R-:W-:-:S03]  /*1cb70*/  ISETP.GT.U32.AND P0, PT, R3, 0x403b4000, PT ;  /* 0x403b40000300780c */ /* 0x000fc60003f04070 */
[----:B------:R-:W1:Y:S02]  /*1cb80*/  DMUL R20, R2, R2 ;  /* 0x0000000202147228 */ /* 0x000e640000000000 */
[----:B0-----:R-:W0:Y:S04]  /*1cb90*/  MUFU.RCP64H R15, R13 ;  /* 0x0000000d000f7308 */ /* 0x001e280000001800 */
[----:B-1----:R-:W1:-:S06]  /*1cba0*/  DFMA R22, -R20, R22, 6.75539944105574400000e+15 ;  /* 0x433800001416742b */ /* 0x002e4c0000000116 */
[----:B-1----:R-:W1:-:S04]  /*1cbb0*/  DADD R24, R22, -6.75539944105574400000e+15 ;  /* 0xc338000016187429 */ /* 0x002e480000000000 */
[----:B------:R-:W-:Y:S01]  /*1cbc0*/  LEA.HI R0, R22, R22, RZ, 0x1 ;  /* 0x0000001616007211 */ /* 0x000fe200078f08ff */
[----:B0-----:R0:W2:Y:S02]  /*1cbd0*/  DFMA R6, -R12, R14, 1 ;  /* 0x3ff000000c06742b */ /* 0x0010a4000000010e */
[----:B0-----:R-:W-:Y:S02]  /*1cbe0*/  IMAD.MOV.U32 R12, RZ, RZ, 0x0 ;  /* 0x00000000ff0c7424 */ /* 0x001fe400078e00ff */
[----:B------:R-:W-:Y:S01]  /*1cbf0*/  IMAD.MOV.U32 R13, RZ, RZ, 0x3ff00000 ;  /* 0x3ff00000ff0d7424 */ /* 0x000fe200078e00ff */
[----:B-1----:R-:W-:-:S04]  /*1cc00*/  DFMA R26, R24, c[0x2][0xc0], -R20 ;  /* 0x00803000181a7a2b */ /* 0x002fc80000000814 */
[----:B--2---:R-:W0:-:S04]  /*1cc10*/  DFMA R16, R6, R6, R6 ;  /* 0x000000060610722b */ /* 0x004e080000000006 */
[----:B------:R-:W-:-:S04]  /*1cc20*/  DADD R6, R2, -4 ;  /* 0xc010000002067429 */ /* 0x000fc80000000000 */
[----:B0-----:R-:W0:-:S04]  /*1cc30*/  DFMA R16, R14, R16, R14 ;  /* 0x000000100e10722b */ /* 0x001e08000000000e */
[----:B------:R-:W-:-:S04]  /*1cc40*/  DFMA R12, R2, 2, R12 ;  /* 0x40000000020c782b */ /* 0x000fc8000000000c */
[----:B0-----:R-:W0:-:S04]  /*1cc50*/  DMUL R6, R6, R16 ;  /* 0x0000001006067228 */ /* 0x001e080000000000 */
[----:B------:R-:W-:-:S04]  /*1cc60*/  DFMA R26, R24, c[0x2][0xc8], R26 ;  /* 0x00803200181a7a2b */ /* 0x000fc8000000001a */
[----:B0-----:R-:W0:-:S04]  /*1cc70*/  DADD R14, R6, 1 ;  /* 0x3ff00000060e7429 */ /* 0x001e080000000000 */
[----:B------:R-:W-:-:S04]  /*1cc80*/  DFMA R20, -R2, R2, R20 ;  /* 0x000000020214722b */ /* 0x000fc80000000114 */
[----:B0-----:R-:W0:-:S06]  /*1cc90*/  DFMA R14, R14, -4, R2 ;  /* 0xc01000000e0e782b */ /* 0x001e0c0000000002 */
[----:B0-----:R-:W0:-:S06]  /*1cca0*/  DFMA R14, R2, -R6, R14 ;  /* 0x80000006020e722b */ /* 0x001e0c000000000e */
[----:B0-----:R0:W1:Y:S02]  /*1ccb0*/  DFMA R14, R16, R14, R6 ;  /* 0x0000000e100e722b */ /* 0x0010640000000006 */
[----:B0-----:R-:W0:Y:S01]  /*1ccc0*/  MUFU.RCP64H R17, R13 ;  /* 0x0000000d00117308 */ /* 0x001e220000001800 */
[----:B------:R-:W-:-:S03]  /*1ccd0*/  IMAD.MOV.U32 R16, RZ, RZ, RZ ;  /* 0x000000ffff107224 */ /* 0x000fc600078e00ff */
[----:B-1----:R-:W1:-:S06]  /*1cce0*/  DFMA R6, R14, -R18, c[0x2][0x130] ;  /* 0x00804c000e06762b */ /* 0x002e4c0000000812 */
[----:B-1----:R-:W1:-:S06]  /*1ccf0*/  DFMA R6, R14, R6, c[0x2][0x138] ;  /* 0x00804e000e06762b */ /* 0x002e4c0000000006 */
[----:B-1----:R-:W1:-:S04]  /*1cd00*/  DFMA R6, R14, R6, c[0x2][0x140] ;  /* 0x008050000e06762b */ /* 0x002e480000000006 */
[----:B0-----:R0:W2:Y:S02]  /*1cd10*/  DFMA R18, -R12, R16, 1 ;  /* 0x3ff000000c12742b */ /* 0x0010a40000000110 */
[----:B0-----:R-:W-:Y:S01]  /*1cd20*/  MOV R12, 0x69ce2bdf ;  /* 0x69ce2bdf000c7802 */ /* 0x001fe20000000f00 */
[----:B------:R-:W-:Y:S01]  /*1cd30*/  IMAD.MOV.U32 R13, RZ, RZ, 0x3e5ade15 ;  /* 0x3e5ade15ff0d7424 */ /* 0x000fe200078e00ff */
[----:B-1----:R-:W0:-:S04]  /*1cd40*/  DFMA R6, R14, R6, c[0x2][0x148] ;  /* 0x008052000e06762b */ /* 0x002e080000000006 */
[----:B--2---:R-:W-:-:S04]  /*1cd50*/  DFMA R18, R18, R18, R18 ;  /* 0x000000121212722b */ /* 0x004fc80000000012 */
[----:B0-----:R-:W0:-:S04]  /*1cd60*/  DFMA R6, R14, R6, c[0x2][0x150] ;  /* 0x008054000e06762b */ /* 0x001e080000000006 */
[----:B------:R-:W1:-:S04]  /*1cd70*/  DFMA R12, R26, R12, c[0x2][0xd0] ;  /* 0x008034001a0c762b */ /* 0x000e48000000000c */
[----:B0-----:R-:W0:-:S04]  /*1cd80*/  DFMA R6, R14, R6, c[0x2][0x158] ;  /* 0x008056000e06762b */ /* 0x001e080000000006 */
[----:B-1----:R-:W1:-:S04]  /*1cd90*/  DFMA R12, R26, R12, c[0x2][0xd8] ;  /* 0x008036001a0c762b */ /* 0x002e48000000000c */
        /* <DEDUP_REMOVED lines=13> */
[----:B-1----:R-:W-:-:S04]  /*1ce70*/  DFMA R12, R26, R12, c[0x2][0x110] ;  /* 0x008044001a0c762b */ /* 0x002fc8000000000c */
[----:B0-----:R-:W0:-:S04]  /*1ce80*/  DFMA R6, R14, R6, c[0x2][0x198] ;  /* 0x008066000e06762b */ /* 0x001e080000000006 */
[----:B------:R1:W-:Y:S02]  /*1ce90*/  DFMA R18, R16, R18, R16 ;  /* 0x000000121012722b */ /* 0x0003e40000000010 */
[----:B-1----:R-:W-:Y:S02]  /*1cea0*/  SHF.R.S32.HI R17, RZ, 0x1, R0 ;  /* 0x00000001ff117819 */ /* 0x002fe40000011400 */
[----:B0-----:R-:W0:-:S03]  /*1ceb0*/  DFMA R6, R14, R6, c[0x2][0x1a0] ;  /* 0x008068000e06762b */ /* 0x001e060000000006 */
[----:B------:R-:W-:-:S03]  /*1cec0*/  IMAD.IADD R22, R22, 0x1, -R17 ;  /* 0x0000000116167824 */ /* 0x000fc600078e0a11 */
[----:B0-----:R-:W0:-:S06]  /*1ced0*/  DFMA R6, R14, R6, c[0x2][0x1a8] ;  /* 0x00806a000e06762b */ /* 0x001e0c0000000006 */
[----:B0-----:R-:W0:-:S06]  /*1cee0*/  DFMA R6, R14, R6, c[0x2][0x1b0] ;  /* 0x00806c000e06762b */ /* 0x001e0c0000000006 */
[----:B0-----:R-:W0:-:S06]  /*1cef0*/  DFMA R6, R14, R6, c[0x2][0x1b8] ;  /* 0x00806e000e06762b */ /* 0x001e0c0000000006 */
[----:B0-----:R-:W0:-:S06]  /*1cf00*/  DFMA R6, R14, R6, c[0x2][0x1c0] ;  /* 0x008070000e06762b */ /* 0x001e0c0000000006 */
[----:B0-----:R-:W0:-:S06]  /*1cf10*/  DFMA R6, R14, R6, c[0x2][0x1c8] ;  /* 0x008072000e06762b */ /* 0x001e0c0000000006 */
[----:B0-----:R-:W0:-:S06]  /*1cf20*/  DFMA R6, R14, R6, c[0x2][0x1d0] ;  /* 0x008074000e06762b */ /* 0x001e0c0000000006 */
[----:B0-----:R-:W0:-:S04]  /*1cf30*/  DFMA R6, R14, R6, c[0x2][0x1d8] ;  /* 0x008076000e06762b */ /* 0x001e080000000006 */
[----:B------:R-:W1:-:S04]  /*1cf40*/  DFMA R14, R26, R12, 1 ;  /* 0x3ff000001a0e742b */ /* 0x000e48000000000c */
[----:B0-----:R-:W0:-:S04]  /*1cf50*/  DMUL R12, R6, R18 ;  /* 0x00000012060c7228 */ /* 0x001e080000000000 */
[----:B-1----:R-:W-:-:S04]  /*1cf60*/  DFMA R26, R26, R14, 1 ;  /* 0x3ff000001a1a742b */ /* 0x002fc8000000000e */
[----:B0-----:R-:W0:-:S06]  /*1cf70*/  DMUL R14, R12, -2 ;  /* 0xc00000000c0e7828 */ /* 0x001e0c0000000000 */
[----:B0-----:R0:W1:Y:S01]  /*1cf80*/  DFMA R14, R2, R14, R6 ;  /* 0x0000000e020e722b */ /* 0x0010620000000006 */
[----:B------:R-:W-:Y:S01]  /*1cf90*/  LEA R27, R17, R27, 0x14 ;  /* 0x0000001b111b7211 */ /* 0x000fe200078ea0ff */
[----:B0-----:R-:W-:Y:S01]  /*1cfa0*/  IMAD.MOV.U32 R6, RZ, RZ, RZ ;  /* 0x000000ffff067224 */ /* 0x001fe200078e00ff */
[----:B------:R-:W-:-:S03]  /*1cfb0*/  LEA R7, R22, 0x3ff00000, 0x14 ;  /* 0x3ff0000016077811 */ /* 0x000fc600078ea0ff */
[----:B-1----:R-:W0:-:S04]  /*1cfc0*/  DADD R14, -R12, R14 ;  /* 0x000000000c0e7229 */ /* 0x002e08000000010e */
[----:B------:R-:W1:-:S04]  /*1cfd0*/  DMUL R6, R26, R6 ;  /* 0x000000061a067228 */ /* 0x000e480000000000 */
[----:B0-----:R-:W-:-:S04]  /*1cfe0*/  DFMA R14, R18, R14, R12 ;  /* 0x0000000e120e722b */ /* 0x001fc8000000000c */
[----:B-1----:R-:W0:-:S06]  /*1cff0*/  DFMA R20, R6, R20, R6 ;  /* 0x000000140614722b */ /* 0x002e0c0000000006 */
[----:B0-----:R-:W0:-:S10]  /*1d000*/  DMUL R14, R14, R20 ;  /* 0x000000140e0e7228 */ /* 0x001e140000000000 */
[----:B0-----:R-:W-:Y:S02]  /*1d010*/  FSEL R6, R14, RZ, !P0 ;  /* 0x000000ff0e067208 */ /* 0x001fe40004000000 */
[----:B------:R-:W-:Y:S02]  /*1d020*/  FSEL R7, R15, RZ, !P0 ;  /* 0x000000ff0f077208 */ /* 0x000fe40004000000 */
[----:B------:R-:W-:-:S04]  /*1d030*/  ISETP.GE.AND P0, PT, R5, RZ, PT ;  /* 0x000000ff0500720c */ /* 0x000fc80003f06270 */
[----:B------:R-:W0:-:S10]  /*1d040*/  DADD R2, -R6, 2 ;  /* 0x4000000006027429 */ /* 0x000e140000000100 */
[----:B0-----:R-:W-:Y:S02]  /*1d050*/  FSEL R80, R2, R6, !P0 ;  /* 0x0000000602507208 */ /* 0x001fe40004000000 */
[----:B------:R-:W-:Y:S02]  /*1d060*/  FSEL R81, R3, R7, !P0 ;  /* 0x0000000703517208 */ /* 0x000fe40004000000 */
.L_x_2858:
[----:B------:R-:W-:Y:S05]  /*1d070*/  BSYNC B1 ;  /* 0x0000000000017941 */ /* 0x000fea0003800000 */
.L_x_2856:
[----:B------:R-:W-:Y:S01]  /*1d080*/  BSSY B3, `(.L_x_2859) ;  /* 0x000017a000037945 */ /* 0x000fe20003800000 */
[----:B------:R-:W-:Y:S01]  /*1d090*/  CS2R R50, SRZ ;  /* 0x0000000000327805 */ /* 0x000fe2000001ff00 */
[----:B------:R-:W-:Y:S01]  /*1d0a0*/  IMAD.MOV.U32 R2, RZ, RZ, 0x0 ;  /* 0x00000000ff027424 */ /* 0x000fe200078e00ff */
[----:B------:R-:W-:Y:S01]  /*1d0b0*/  MOV R3, 0x7ff00000 ;  /* 0x7ff0000000037802 */ /* 0x000fe20000000f00 */
[----:B------:R-:W-:Y:S01]  /*1d0c0*/  CS2R R58, SRZ ;  /* 0x00000000003a7805 */ /* 0x000fe2000001ff00 */
[----:B------:R-:W-:Y:S01]  /*1d0d0*/  IMAD.MOV.U32 R4, RZ, RZ, 0x0 ;  /* 0x00000000ff047424 */ /* 0x000fe200078e00ff */
[----:B------:R-:W-:Y:S01]  /*1d0e0*/  CS2R R56, SRZ ;  /* 0x0000000000387805 */ /* 0x000fe2000001ff00 */
[----:B------:R-:W-:Y:S01]  /*1d0f0*/  IMAD.MOV.U32 R5, RZ, RZ, 0x3ff00000 ;  /* 0x3ff00000ff057424 */ /* 0x000fe200078e00ff */
        /* <DEDUP_REMOVED lines=22> */
[----:B------:R-:W-:-:S02]  /*1d260*/  CS2R R76, SRZ ;  /* 0x00000000004c7805 */ /* 0x000fc4000001ff00 */
.L_x_2865:
[----:B------:R-:W-:-:S05]  /*1d270*/  IMAD R0, R51, 0xc8, R1 ;  /* 0x000000c833007824 */ /* 0x000fca00078e0201 */
[----:B------:R-:W2:Y:S04]  /*1d280*/  LDL.64 R6, [R0+0x8] ;  /* 0x0000080000067983 */ /* 0x000ea80000100a00 */
[----:B------:R-:W3:Y:S01]  /*1d290*/  LDL.64 R60, [R0] ;  /* 0x00000000003c7983 */ /* 0x000ee20000100a00 */
[C---:B------:R-:W-:Y:S01]  /*1d2a0*/  ISETP.GE.AND P0, PT, R50.reuse, 0x1, PT ;  /* 0x000000013200780c */ /* 0x040fe20003f06270 */
[----:B------:R-:W-:Y:S01]  /*1d2b0*/  BSSY B1, `(.L_x_2860) ;  /* 0x0000132000017945 */ /* 0x000fe20003800000 */
[----:B------:R-:W-:Y:S02]  /*1d2c0*/  IADD3 R64, R50, 0x1, RZ ;  /* 0x0000000132407810 */ /* 0x000fe40007ffe0ff */
[----:B------:R-:W-:Y:S02]  /*1d2d0*/  FSEL R15, R11, R15, !P0 ;  /* 0x0000000f0b0f7208 */ /* 0x000fe40004000000 */
[----:B------:R-:W-:-:S07]  /*1d2e0*/  FSEL R14, R10, R14, !P0 ;  /* 0x0000000e0a0e7208 */ /* 0x000fce0004000000 */
[----:B------:R-:W-:-:S05]  /*1d2f0*/  @P0 IADD3 R64, R50, RZ, RZ ;  /* 0x000000ff32400210 */ /* 0x000fca0007ffe0ff */
[----:B------:R-:W-:Y:S01]  /*1d300*/  IMAD.MOV.U32 R50, RZ, RZ, R64 ;  /* 0x000000ffff327224 */ /* 0x000fe200078e0040 */
[----:B--2---:R-:W3:-:S06]  /*1d310*/  DMUL R6, R14, R6 ;  /* 0x000000060e067228 */ /* 0x004ecc0000000000 */
[----:B---3--:R-:W0:-:S06]  /*1d320*/  DADD R60, R6, R60 ;  /* 0x00000000063c7229 */ /* 0x008e0c000000003c */
[----:B0-----:R-:W0:-:S06]  /*1d330*/  DMUL R62, |R60|, 1.1102230246251565404e-16 ;  /* 0x3ca000003c3e7828 */ /* 0x001e0c0000000200 */
[----:B0-----:R-:W0:-:S14]  /*1d340*/  DSETP.GEU.AND P1, PT, |R6|, R62, PT ;  /* 0x0000003e0600722a */ /* 0x001e1c0003f2e200 */
[----:B0-----:R-:W-:Y:S05]  /*1d350*/  @!P1 BRA `(.L_x_2861) ;  /* 0x0000127000009947 */ /* 0x001fea0003800000 */
[----:B------:R-:W2:Y:S01]  /*1d360*/  LDL.64 R62, [R0+0x10] ;  /* 0x00001000003e7983 */ /* 0x000ea20000100a00 */
[----:B------:R-:W0:Y:S01]  /*1d370*/  DMUL R6, R14, R10 ;  /* 0x0000000a0e067228 */ /* 0x000e220000000000 */
[C---:B------:R-:W-:Y:S02]  /*1d380*/  ISETP.GE.AND P0, PT, R50.reuse, 0x2, PT ;  /* 0x000000023200780c */ /* 0x040fe40003f06270 */
[----:B------:R-:W-:-:S07]  /*1d390*/  IADD3 R64, R50, 0x1, RZ ;  /* 0x0000000132407810 */ /* 0x000fce0007ffe0ff */
[----:B0-----:R-:W-:Y:S02]  /*1d3a0*/  FSEL R12, R6, R12, !P0 ;  /* 0x0000000c060c7208 */ /* 0x001fe40004000000 */
[----:B------:R-:W-:Y:S02]  /*1d3b0*/  FSEL R13, R7, R13, !P0 ;  /* 0x0000000d070d7208 */ /* 0x000fe40004000000 */
[----:B------:R-:W-:-:S05]  /*1d3c0*/  @P0 IMAD.MOV R64, RZ, RZ, R50 ;  /* 0x000000ffff400224 */ /* 0x000fca00078e0232 */
[----:B------:R-:W-:Y:S01]  /*1d3d0*/  MOV R50, R64 ;  /* 0x0000004000327202 */ /* 0x000fe20000000f00 */
[----:B--2---:R-:W0:-:S06]  /*1d3e0*/  DMUL R62, R12, R62 ;  /* 0x0000003e0c3e7228 */ /* 0x004e0c0000000000 */
[----:B0-----:R-:W0:-:S06]  /*1d3f0*/  DADD R60, R60, R62 ;  /* 0x000000003c3c7229 */ /* 0x001e0c000000003e */
        /* <DEDUP_REMOVED lines=9> */
[----:B------:R-:W-:-:S04]  /*1d490*/  @P0 IMAD.MOV R64, RZ, RZ, R50 ;  /* 0x000000ffff400224 */ /* 0x000fc800078e0232 */
[----:B------:R-:W-:Y:S01]  /*1d4a0*/  IMAD.MOV.U32 R50, RZ, RZ, R64 ;  /* 0x000000ffff327224 */ /* 0x000fe200078e0040 */
        /* <DEDUP_REMOVED lines=11> */
[----:B------:R-:W-:-:S05]  /*1d560*/  @P0 IADD3 R64, R50, RZ, RZ ;  /* 0x000000ff32400210 */ /* 0x000fca0007ffe0ff */
        /* <DEDUP_REMOVED lines=255> */
[----:B------:R-:W-:-:S09]  /*1e560*/  ISETP.GE.AND P0, PT, R50, 0x18, PT ;  /* 0x000000183200780c */ /* 0x000fd20003f06270 */
[----:B0-----:R-:W-:Y:S02]  /*1e570*/  FSEL R74, R6, R74, !P0 ;  /* 0x0000004a064a7208 */ /* 0x001fe40004000000 */
[----:B------:R-:W-:Y:S02]  /*1e580*/  FSEL R75, R7, R75, !P0 ;  /* 0x0000004b074b7208 */ /* 0x000fe40004000000 */
[----:B------:R-:W-:Y:S01]  /*1e590*/  IADD3 R6, R50, 0x1, RZ ;  /* 0x0000000132067810 */ /* 0x000fe20007ffe0ff */
[----:B------:R-:W-:-:S04]  /*1e5a0*/  @P0 IMAD.MOV R6, RZ, RZ, R50 ;  /* 0x000000ffff060224 */ /* 0x000fc800078e0232 */
[----:B------:R-:W-:Y:S01]  /*1e5b0*/  IMAD.MOV.U32 R50, RZ, RZ, R6 ;  /* 0x000000ffff327224 */ /* 0x000fe200078e0006 */
[----:B--2---:R0:W1:-:S06]  /*1e5c0*/  DFMA R60, R74, R62, R60 ;  /* 0x0000003e4a3c722b */ /* 0x00404c000000003c */
.L_x_2861:
[----:B------:R-:W-:Y:S05]  /*1e5d0*/  BSYNC B1 ;  /* 0x0000000000017941 */ /* 0x000fea0003800000 */
.L_x_2860:
[----:B-1----:R-:W1:-:S06]  /*1e5e0*/  DMUL R60, R60, R4 ;  /* 0x000000043c3c7228 */ /* 0x002e4c0000000000 */
[----:B-1----:R-:W1:-:S14]  /*1e5f0*/  DSETP.GT.AND P0, PT, |R60|, R2, PT ;  /* 0x000000023c00722a */ /* 0x002e5c0003f04200 */
[----:B-1----:R-:W-:Y:S05]  /*1e600*/  @P0 BRA `(.L_x_2862) ;  /* 0x0000021000000947 */ /* 0x002fea0003800000 */
[----:B------:R-:W1:-:S06]  /*1e610*/  DADD R76, R76, R60 ;  /* 0x000000004c4c7229 */ /* 0x000e4c000000003c */
[----:B-1----:R-:W1:-:S06]  /*1e620*/  DMUL R2, |R76|, 1.1102230246251565404e-16 ;  /* 0x3ca000004c027828 */ /* 0x002e4c0000000200 */
[----:B-1----:R-:W1:-:S14]  /*1e630*/  DSETP.GEU.AND P0, PT, |R60|, R2, PT ;  /* 0x000000023c00722a */ /* 0x002e5c0003f0e200 */
[----:B-1----:R-:W-:Y:S05]  /*1e640*/  @!P0 BRA `(.L_x_2862) ;  /* 0x000001d000008947 */ /* 0x002fea0003800000 */
[----:B------:R-:W1:Y:S01]  /*1e650*/  MUFU.RCP64H R3, R9 ;  /* 0x0000000900037308 */ /* 0x000e620000001800 */
[----:B------:R-:W-:Y:S01]  /*1e660*/  MOV R2, 0x1 ;  /* 0x0000000100027802 */ /* 0x000fe20000000f00 */
[----:B------:R-:W-:Y:S01]  /*1e670*/  BSSY B4, `(.L_x_2863) ;  /* 0x0000013000047945 */ /* 0x000fe20003800000 */
[----:B------:R-:W-:-:S04]  /*1e680*/  FSETP.GEU.AND P1, PT, |R5|, 6.5827683646048100446e-37, PT ;  /* 0x036000000500780b */ /* 0x000fc80003f2e200 */
[----:B-1----:R-:W1:-:S06]  /*1e690*/  DFMA R6, -R8, R2, 1 ;  /* 0x3ff000000806742b */ /* 0x002e4c0000000102 */
[----:B-1----:R-:W1:-:S06]  /*1e6a0*/  DFMA R6, R6, R6, R6 ;  /* 0x000000060606722b */ /* 0x002e4c0000000006 */
[----:B-1----:R-:W1:-:S06]  /*1e6b0*/  DFMA R6, R2, R6, R2 ;  /* 0x000000060206722b */ /* 0x002e4c0000000002 */
[----:B-1----:R-:W1:-:S06]  /*1e6c0*/  DFMA R2, -R8, R6, 1 ;  /* 0x3ff000000802742b */ /* 0x002e4c0000000106 */
[----:B01----:R-:W0:-:S06]  /*1e6d0*/  DFMA R62, R6, R2, R6 ;  /* 0x00000002063e722b */ /* 0x003e0c0000000006 */
[----:B0-----:R-:W0:-:S06]  /*1e6e0*/  DMUL R2, R62, R4 ;  /* 0x000000043e027228 */ /* 0x001e0c0000000000 */
[----:B0-----:R-:W0:-:S06]  /*1e6f0*/  DFMA R6, -R8, R2, R4 ;  /* 0x000000020806722b */ /* 0x001e0c0000000104 */
[----:B0-----:R-:W0:-:S10]  /*1e700*/  DFMA R6, R62, R6, R2 ;  /* 0x000000063e06722b */ /* 0x001e140000000002 */
[----:B0-----:R-:W-:-:S05]  /*1e710*/  FFMA R0, RZ, R9, R7 ;  /* 0x00000009ff007223 */ /* 0x001fca0000000007 */
[----:B------:R-:W-:-:S13]  /*1e720*/  FSETP.GT.AND P0, PT, |R0|, 1.469367938527859385e-39, PT ;  /* 0x001000000000780b */ /* 0x000fda0003f04200 */
[----:B------:R-:W-:Y:S05]  /*1e730*/  @P0 BRA P1, `(.L_x_2864) ;  /* 0x0000006000000947 */ /* 0x000fea0000800000 */
[----:B------:R-:W-:Y:S01]  /*1e740*/  IMAD.MOV.U32 R2, RZ, RZ, R8 ;  /* 0x000000ffff027224 */ /* 0x000fe200078e0008 */
[----:B------:R-:W-:Y:S01]  /*1e750*/  MOV R0, 0x1e780 ;  /* 0x0001e78000007802 */ /* 0x000fe20000000f00 */
[----:B------:R-:W-:Y:S02]  /*1e760*/  IMAD.MOV.U32 R3, RZ, RZ, R9 ;  /* 0x000000ffff037224 */ /* 0x000fe400078e0009 */
[----:B------:R-:W-:Y:S05]  /*1e770*/  CALL.REL.NOINC `($__internal_13_$__cuda_sm20_div_rn_f64_full) ;  /* 0x00034cf000007944 */ /* 0x000fea0003c00000 */
[----:B------:R-:W-:Y:S01]  /*1e780*/  MOV R6, R2 ;  /* 0x0000000200067202 */ /* 0x000fe20000000f00 */
[----:B------:R-:W-:Y:S02]  /*1e790*/  IMAD.MOV.U32 R7, RZ, RZ, R3 ;  /* 0x000000ffff077224 */ /* 0x000fe400078e0003 */
.L_x_2864:
[----:B------:R-:W-:Y:S05]  /*1e7a0*/  BSYNC B4 ;  /* 0x0000000000047941 */ /* 0x000fea0003800000 */
.L_x_2863:
[----:B------:R-:W-:Y:S01]  /*1e7b0*/  IADD3 R51, R51, 0x1, RZ ;  /* 0x0000000133337810 */ /* 0x000fe20007ffe0ff */
[----:B------:R0:W1:Y:S01]  /*1e7c0*/  DADD R2, -RZ, |R60| ;  /* 0x00000000ff027229 */ /* 0x000062000000053c */
[----:B------:R-:W-:Y:S01]  /*1e7d0*/  IMAD.MOV.U32 R4, RZ, RZ, R6 ;  /* 0x000000ffff047224 */ /* 0x000fe200078e0006 */
[----:B------:R-:W-:Y:S02]  /*1e7e0*/  MOV R5, R7 ;  /* 0x0000000700057202 */ /* 0x000fe40000000f00 */
[----:B------:R-:W-:-:S13]  /*1e7f0*/  ISETP.GE.U32.AND P0, PT, R51, 0x19, PT ;  /* 0x000000193300780c */ /* 0x000fda0003f06070 */
[----:B01----:R-:W-:Y:S01]  /*1e800*/  @P0 CALL.REL.NOINC `(.L_x_2862) ;  /* 0x0000001000000944 */ /* 0x003fe20003c00000 */
[----:B------:R-:W-:Y:S05]  /*1e810*/  BRA `(.L_x_2865) ;  /* 0xffffea5000007947 */ /* 0x000fea000383ffff */
.L_x_2862:
[----:B------:R-:W-:Y:S05]  /*1e820*/  BSYNC B3 ;  /* 0x0000000000037941 */ /* 0x000fea0003800000 */
.L_x_2859:
[C---:B------:R-:W1:Y:S01]  /*1e830*/  DMUL R2, R8.reuse, -0.5 ;  /* 0xbfe0000008027828 */ /* 0x040e620000000000 */
[----:B------:R-:W-:Y:S01]  /*1e840*/  IMAD.MOV.U32 R14, RZ, RZ, 0x652b82fe ;  /* 0x652b82feff0e7424 */ /* 0x000fe200078e00ff */
[----:B------:R-:W-:Y:S01]  /*1e850*/  MOV R6, 0x69ce2bdf ;  /* 0x69ce2bdf00067802 */ /* 0x000fe20000000f00 */
[----:B------:R-:W-:Y:S01]  /*1e860*/  IMAD.MOV.U32 R15, RZ, RZ, 0x3ff71547 ;  /* 0x3ff71547ff0f7424 */ /* 0x000fe200078e00ff */
[----:B------:R2:W3:Y:S01]  /*1e870*/  DMUL R16, R8, c[0x2][0x1e0] ;  /* 0x0080780008107a28 */ /* 0x0004e20000000000 */
[----:B------:R-:W-:Y:S01]  /*1e880*/  IMAD.MOV.U32 R7, RZ, RZ, 0x3e5ade15 ;  /* 0x3e5ade15ff077424 */ /* 0x000fe200078e00ff */
[----:B--2---:R-:W-:Y:S01]  /*1e890*/  MOV R9, 0x3fd80000 ;  /* 0x3fd8000000097802 */ /* 0x004fe20000000f00 */
[----:B------:R-:W-:Y:S01]  /*1e8a0*/  IMAD.MOV.U32 R8, RZ, RZ, 0x0 ;  /* 0x00000000ff087424 */ /* 0x000fe200078e00ff */
[-C--:B-1----:R-:W1:Y:S01]  /*1e8b0*/  DMUL R2, R2, R10.reuse ;  /* 0x0000000a02027228 */ /* 0x082e620000000000 */
[----:B------:R-:W-:Y:S01]  /*1e8c0*/  BSSY B1, `(.L_x_2866) ;  /* 0x000002e000017945 */ /* 0x000fe20003800000 */
[----:B---3--:R-:W2:Y:S04]  /*1e8d0*/  MUFU.RSQ64H R27, R17 ;  /* 0x00000011001b7308 */ /* 0x008ea80000001c00 */
        /* <DEDUP_REMOVED lines=23> */
[----:B--2---:R-:W2:-:S04]  /*1ea50*/  DFMA R22, R20, -R20, R16 ;  /* 0x800000141416722b */ /* 0x004e880000000010 */
[----:B-1----:R-:W1:-:S04]  /*1ea60*/  DFMA R2, R4, R2, c[0x2][0x108] ;  /* 0x008042000402762b */ /* 0x002e480000000002 */
[----:B--2---:R-:W-:-:S04]  /*1ea70*/  DFMA R8, R22, R10, R20 ;  /* 0x0000000a1608722b */ /* 0x004fc80000000014 */
[----:B-1----:R-:W1:-:S06]  /*1ea80*/  DFMA R2, R4, R2, c[0x2][0x110] ;  /* 0x008044000402762b */ /* 0x002e4c0000000002 */
[----:B-1----:R-:W1:-:S06]  /*1ea90*/  DFMA R2, R4, R2, 1 ;  /* 0x3ff000000402742b */ /* 0x002e4c0000000002 */
[----:B-1----:R-:W1:-:S10]  /*1eaa0*/  DFMA R4, R4, R2, 1 ;  /* 0x3ff000000404742b */ /* 0x002e540000000002 */
        /* <DEDUP_REMOVED lines=9> */
[----:B------:R-:W-:-:S05]  /*1eb40*/  @!P0 SHF.R.S32.HI R7, RZ, 0x1, R0 ;  /* 0x00000001ff078819 */ /* 0x000fca0000011400 */
[----:B------:R-:W-:Y:S02]  /*1eb50*/  @!P0 IMAD.IADD R6, R14, 0x1, -R7 ;  /* 0x000000010e068824 */ /* 0x000fe400078e0a07 */
[----:B------:R-:W-:-:S03]  /*1eb60*/  @!P0 IMAD R5, R7, 0x100000, R5 ;  /* 0x0010000007058824 */ /* 0x000fc600078e0205 */
[----:B------:R-:W-:Y:S02]  /*1eb70*/  @!P0 LEA R7, R6, 0x3ff00000, 0x14 ;  /* 0x3ff0000006078811 */ /* 0x000fe400078ea0ff */
[----:B------:R-:W-:-:S06]  /*1eb80*/  @!P0 MOV R6, RZ ;  /* 0x000000ff00068202 */ /* 0x000fcc0000000f00 */
[----:B------:R1:W2:-:S06]  /*1eb90*/  @!P0 DMUL R2, R4, R6 ;  /* 0x0000000604028228 */ /* 0x00028c0000000000 */
.L_x_2867:
[----:B------:R-:W-:Y:S05]  /*1eba0*/  BSYNC B1 ;  /* 0x0000000000017941 */ /* 0x000fea0003800000 */
.L_x_2866:
[----:B------:R-:W-:Y:S01]  /*1ebb0*/  BSSY B3, `(.L_x_2868) ;  /* 0x000000f000037945 */ /* 0x000fe20003800000 */
[----:B--2---:R2:W3:Y:S01]  /*1ebc0*/  DMUL R76, R2, R76 ;  /* 0x0000004c024c7228 */ /* 0x0044e20000000000 */
[----:B------:R-:W-:Y:S05]  /*1ebd0*/  @!P2 BRA `(.L_x_2869) ;  /* 0x000000c00000a947 */ /* 0x000fea0003800000 */
[----:B-1----:R-:W-:Y:S01]  /*1ebe0*/  IMAD.MOV.U32 R5, RZ, RZ, R23 ;  /* 0x000000ffff057224 */ /* 0x002fe200078e0017 */
[----:B------:R-:W-:Y:S01]  /*1ebf0*/  MOV R7, R17 ;  /* 0x0000001100077202 */ /* 0x000fe20000000f00 */
[----:B------:R-:W-:Y:S01]  /*1ec00*/  IMAD.MOV.U32 R0, RZ, RZ, R18 ;  /* 0x000000ffff007224 */ /* 0x000fe200078e0012 */
[----:B--2---:R-:W-:Y:S01]  /*1ec10*/  MOV R2, R20 ;  /* 0x0000001400027202 */ /* 0x004fe20000000f00 */
[----:B------:R-:W-:Y:S01]  /*1ec20*/  IMAD.MOV.U32 R6, RZ, RZ, R16 ;  /* 0x000000ffff067224 */ /* 0x000fe200078e0010 */
[----:B------:R-:W-:Y:S01]  /*1ec30*/  MOV R24, 0x1ec80 ;  /* 0x0001ec8000187802 */ /* 0x000fe20000000f00 */
[----:B------:R-:W-:Y:S02]  /*1ec40*/  IMAD.MOV.U32 R4, RZ, RZ, R22 ;  /* 0x000000ffff047224 */ /* 0x000fe400078e0016 */
[----:B------:R-:W-:-:S02]  /*1ec50*/  IMAD.MOV.U32 R3, RZ, RZ, R21 ;  /* 0x000000ffff037224 */ /* 0x000fc400078e0015 */
[----:B------:R-:W-:Y:S02]  /*1ec60*/  IMAD.MOV.U32 R23, RZ, RZ, R11 ;  /* 0x000000ffff177224 */ /* 0x000fe400078e000b */
[----:B0--3--:R-:W-:Y:S05]  /*1ec70*/  CALL.REL.NOINC `($__internal_14_$__cuda_sm20_dsqrt_rn_f64_mediumpath_v1) ;  /* 0x00034e7000007944 */ /* 0x009fea0003c00000 */
[----:B------:R-:W-:Y:S01]  /*1ec80*/  MOV R8, R4 ;  /* 0x0000000400087202 */ /* 0x000fe20000000f00 */
[----:B------:R-:W-:Y:S02]  /*1ec90*/  IMAD.MOV.U32 R9, RZ, RZ, R5 ;  /* 0x000000ffff097224 */ /* 0x000fe400078e0005 */
.L_x_2869:
[----:B------:R-:W-:Y:S05]  /*1eca0*/  BSYNC B3 ;  /* 0x0000000000037941 */ /* 0x000fea0003800000 */
.L_x_2868:
[----:B--2---:R-:W2:Y:S01]  /*1ecb0*/  MUFU.RCP64H R3, R9 ;  /* 0x0000000900037308 */ /* 0x004ea20000001800 */
[----:B------:R-:W-:Y:S01]  /*1ecc0*/  IMAD.MOV.U32 R2, RZ, RZ, 0x1 ;  /* 0x00000001ff027424 */ /* 0x000fe200078e00ff */
[----:B---3--:R-:W-:Y:S01]  /*1ecd0*/  FSETP.GEU.AND P1, PT, |R77|, 6.5827683646048100446e-37, PT ;  /* 0x036000004d00780b */ /* 0x008fe20003f2e200 */
[----:B------:R-:W-:Y:S04]  /*1ece0*/  BSSY B3, `(.L_x_2870) ;  /* 0x0000012000037945 */ /* 0x000fe80003800000 */
[----:B-12---:R-:W1:-:S06]  /*1ecf0*/  DFMA R4, R2, -R8, 1 ;  /* 0x3ff000000204742b */ /* 0x006e4c0000000808 */
[----:B-1----:R-:W1:-:S06]  /*1ed00*/  DFMA R4, R4, R4, R4 ;  /* 0x000000040404722b */ /* 0x002e4c0000000004 */
[----:B-1----:R-:W1:-:S06]  /*1ed10*/  DFMA R4, R2, R4, R2 ;  /* 0x000000040204722b */ /* 0x002e4c0000000002 */
[----:B-1----:R-:W1:-:S06]  /*1ed20*/  DFMA R2, R4, -R8, 1 ;  /* 0x3ff000000402742b */ /* 0x002e4c0000000808 */
[----:B-1----:R-:W1:-:S06]  /*1ed30*/  DFMA R2, R4, R2, R4 ;  /* 0x000000020402722b */ /* 0x002e4c0000000004 */
[----:B-1----:R-:W1:-:S06]  /*1ed40*/  DMUL R4, R76, R2 ;  /* 0x000000024c047228 */ /* 0x002e4c0000000000 */
[----:B01----:R-:W0:-:S06]  /*1ed50*/  DFMA R6, R4, -R8, R76 ;  /* 0x800000080406722b */ /* 0x003e0c000000004c */
        /* <DEDUP_REMOVED lines=10> */
.L_x_2871:
[----:B------:R-:W-:Y:S05]  /*1ee00*/  BSYNC B3 ;  /* 0x0000000000037941 */ /* 0x000fea0003800000 */
.L_x_2870:
[----:B------:R0:W1:Y:S01]  /*1ee10*/  DFMA R80, R80, 0.5, -R2 ;  /* 0x3fe000005050782b */ /* 0x0000620000000802 */
[----:B------:R-:W-:Y:S05]  /*1ee20*/  BRA `(.L_x_2765) ;  /* 0x0000af5000007947 */ /* 0x000fea0003800000 */
.L_x_2769:
        /* <DEDUP_REMOVED lines=36> */
[----:B------:R-:W-:Y:S01]  /*1f070*/  BSSY B2, `(.L_x_2872) ;  /* 0x0000746000027945 */ /* 0x000fe20003800000 */
[----:B----4-:R-:W-:-:S02]  /*1f080*/  IMAD.MOV.U32 R14, RZ, RZ, 0x55c37c1c ;  /* 0x55c37c1cff0e7424 */ /* 0x010fc400078e00ff */
[----:B------:R2:W-:Y:S01]  /*1f090*/  STL.64 [R1+0x38], R22 ;  /* 0x0000381601007387 */ /* 0x0005e20000100a00 */
[----:B------:R-:W-:Y:S01]  /*1f0a0*/  IMAD.MOV.U32 R15, RZ, RZ, 0x3e46097d ;  /* 0x3e46097dff0f7424 */ /* 0x000fe200078e00ff */
[----:B---3--:R-:W3:Y:S02]  /*1f0b0*/  DFMA R28, -R8, R26, 1 ;  /* 0x3ff00000081c742b */ /* 0x008ee4000000011a */
[----:B------:R4:W-:Y:S01]  /*1f0c0*/  STL.64 [R1+0x40], R2 ;  /* 0x0000400201007387 */ /* 0x0009e20000100a00 */
[----:B-1----:R-:W-:Y:S01]  /*1f0d0*/  MOV R18, 0x7c7a2faa ;  /* 0x7c7a2faa00127802 */ /* 0x002fe20000000f00 */
[----:B------:R-:W-:Y:S02]  /*1f0e0*/  IMAD.MOV.U32 R19, RZ, RZ, -0x41cd2de7 ;  /* 0xbe32d219ff137424 */ /* 0x000fe400078e00ff */
[----:B0-----:R-:W-:Y:S01]  /*1f0f0*/  IMAD.MOV.U32 R20, RZ, RZ, -0x2db2a376 ;  /* 0xd24d5c8aff147424 */ /* 0x001fe200078e00ff */
[----:B------:R-:W-:Y:S01]  /*1f100*/  MOV R21, 0x3e0f6e66 ;  /* 0x3e0f6e6600157802 */ /* 0x000fe20000000f00 */
[----:B------:R0:W-:Y:S01]  /*1f110*/  STL.64 [R1+0x48], R4 ;  /* 0x0000480401007387 */ /* 0x0001e20000100a00 */
[----:B--2---:R-:W-:-:S02]  /*1f120*/  IMAD.MOV.U32 R22, RZ, RZ, 0x6edf2b0c ;  /* 0x6edf2b0cff167424 */ /* 0x004fc400078e00ff */
[----:B------:R-:W-:Y:S01]  /*1f130*/  IMAD.MOV.U32 R23, RZ, RZ, -0x4243f265 ;  /* 0xbdbc0d9bff177424 */ /* 0x000fe200078e00ff */
[----:B------:R1:W-:Y:S01]  /*1f140*/  STL.64 [R1+0x50], R6 ;  /* 0x0000500601007387 */ /* 0x0003e20000100a00 */
[----:B----4-:R-:W-:Y:S01]  /*1f150*/  MOV R2, 0x87340428 ;  /* 0x8734042800027802 */ /* 0x010fe20000000f00 */
[----:B------:R-:W-:Y:S02]  /*1f160*/  IMAD.MOV.U32 R3, RZ, RZ, -0x422ff8f6 ;  /* 0xbdd0070aff037424 */ /* 0x000fe400078e00ff */
[----:B------:R2:W-:Y:S01]  /*1f170*/  STL.64 [R1+0x58], R12 ;  /* 0x0000580c01007387 */ /* 0x0005e20000100a00 */
[----:B0-----:R-:W-:Y:S01]  /*1f180*/  IMAD.MOV.U32 R4, RZ, RZ, 0x5c463659 ;  /* 0x5c463659ff047424 */ /* 0x001fe200078e00ff */
[----:B------:R-:W-:Y:S02]  /*1f190*/  MOV R5, 0x3dbac947 ;  /* 0x3dbac94700057802 */ /* 0x000fe40000000f00 */
[----:B------:R0:W-:Y:S01]  /*1f1a0*/  STL.64 [R1+0x60], R14 ;  /* 0x0000600e01007387 */ /* 0x0001e20000100a00 */
[----:B-1----:R-:W-:-:S03]  /*1f1b0*/  IMAD.MOV.U32 R6, RZ, RZ, 0x1fd754a ;  /* 0x01fd754aff067424 */ /* 0x002fc600078e00ff */
[----:B------:R1:W-:Y:S01]  /*1f1c0*/  STL.64 [R1+0x68], R18 ;  /* 0x0000681201007387 */ /* 0x0003e20000100a00 */
[----:B------:R-:W-:Y:S01]  /*1f1d0*/  IMAD.MOV.U32 R7, RZ, RZ, -0x4269e359 ;  /* 0xbd961ca7ff077424 */ /* 0x000fe200078e00ff */
[----:B--2---:R-:W-:Y:S02]  /*1f1e0*/  MOV R12, 0x8f5eec2 ;  /* 0x08f5eec2000c7802 */ /* 0x004fe40000000f00 */
[----:B------:R2:W-:Y:S01]  /*1f1f0*/  STL.64 [R1+0x70], R20 ;  /* 0x0000701401007387 */ /* 0x0005e20000100a00 */
[----:B------:R-:W-:-:S03]  /*1f200*/  IMAD.MOV.U32 R13, RZ, RZ, 0x3d3ef980 ;  /* 0x3d3ef980ff0d7424 */ /* 0x000fc600078e00ff */
[----:B------:R4:W-:Y:S01]  /*1f210*/  STL.64 [R1+0x78], R22 ;  /* 0x0000781601007387 */ /* 0x0009e20000100a00 */
[----:B0-----:R-:W-:Y:S01]  /*1f220*/  IMAD.MOV.U32 R14, RZ, RZ, 0x59769d7d ;  /* 0x59769d7dff0e7424 */ /* 0x001fe200078e00ff */
[----:B------:R-:W-:Y:S02]  /*1f230*/  MOV R15, 0x3d57ba07 ;  /* 0x3d57ba07000f7802 */ /* 0x000fe40000000f00 */
[----:B------:R0:W-:Y:S01]  /*1f240*/  STL.64 [R1+0x80], R2 ;  /* 0x0000800201007387 */ /* 0x0001e20000100a00 */
[----:B-1----:R-:W-:Y:S02]  /*1f250*/  IMAD.MOV.U32 R18, RZ, RZ, -0x144e6c40 ;  /* 0xebb193c0ff127424 */ /* 0x002fe400078e00ff */
[----:B------:R-:W-:Y:S01]  /*1f260*/  IMAD.MOV.U32 R19, RZ, RZ, -0x42bc6765 ;  /* 0xbd43989bff137424 */ /* 0x000fe200078e00ff */
[----:B--2---:R-:W-:Y:S01]  /*1f270*/  MOV R20, 0xc4369a3c ;  /* 0xc4369a3c00147802 */ /* 0x004fe20000000f00 */
[----:B------:R-:W-:Y:S01]  /*1f280*/  IMAD.MOV.U32 R21, RZ, RZ, 0x3d20104f ;  /* 0x3d20104fff157424 */ /* 0x000fe200078e00ff */
[----:B------:R1:W-:Y:S01]  /*1f290*/  STL.64 [R1+0x88], R4 ;  /* 0x0000880401007387 */ /* 0x0003e20000100a00 */
[----:B----4-:R-:W-:Y:S01]  /*1f2a0*/  IMAD.MOV.U32 R22, RZ, RZ, 0x7950ad7b ;  /* 0x7950ad7bff167424 */ /* 0x010fe200078e00ff */
[----:B------:R-:W-:-:S02]  /*1f2b0*/  MOV R23, 0xbcc283fe ;  /* 0xbcc283fe00177802 */ /* 0x000fc40000000f00 */
[----:B------:R2:W-:Y:S01]  /*1f2c0*/  STL.64 [R1+0x90], R6 ;  /* 0x0000900601007387 */ /* 0x0005e20000100a00 */
[----:B0-----:R-:W-:Y:S02]  /*1f2d0*/  IMAD.MOV.U32 R2, RZ, RZ, 0x4d71a27c ;  /* 0x4d71a27cff027424 */ /* 0x001fe400078e00ff */
[----:B------:R-:W-:Y:S01]  /*1f2e0*/  IMAD.MOV.U32 R3, RZ, RZ, -0x431e356f ;  /* 0xbce1ca91ff037424 */ /* 0x000fe200078e00ff */
[----:B------:R0:W-:Y:S01]  /*1f2f0*/  STL.64 [R1+0x98], R12 ;  /* 0x0000980c01007387 */ /* 0x0001e20000100a00 */
[----:B-1----:R-:W-:Y:S01]  /*1f300*/  MOV R4, 0xc901e574 ;  /* 0xc901e57400047802 */ /* 0x002fe20000000f00 */
[----:B------:R-:W-:Y:S02]  /*1f310*/  IMAD.MOV.U32 R5, RZ, RZ, -0x40a1a8c6 ;  /* 0xbf5e573aff057424 */ /* 0x000fe400078e00ff */
[----:B------:R1:W-:Y:S01]  /*1f320*/  STL.64 [R1+0xa0], R14 ;  /* 0x0000a00e01007387 */ /* 0x0003e20000100a00 */
[----:B--2---:R-:W-:Y:S01]  /*1f330*/  IMAD.MOV.U32 R6, RZ, RZ, 0x1c71c71c ;  /* 0x1c71c71cff067424 */ /* 0x004fe200078e00ff */
[----:B------:R-:W-:-:S02]  /*1f340*/  MOV R7, 0xbf6c71c7 ;  /* 0xbf6c71c700077802 */ /* 0x000fc40000000f00 */
        /* <DEDUP_REMOVED lines=8> */
[----:B--2---:R-:W-:Y:S01]  /*1f3d0*/  IMAD.MOV.U32 R18, RZ, RZ, 0x40e53dbc ;  /* 0x40e53dbcff127424 */ /* 0x004fe200078e00ff */
[----:B------:R-:W-:Y:S01]  /*1f3e0*/  MOV R19, 0x3f2af834 ;  /* 0x3f2af83400137802 */ /* 0x000fe20000000f00 */
[----:B0-----:R-:W-:Y:S01]  /*1f3f0*/  IMAD.MOV.U32 R20, RZ, RZ, 0x40e53dbc ;  /* 0x40e53dbcff147424 */ /* 0x001fe200078e00ff */
[----:B------:R0:W-:Y:S01]  /*1f400*/  STL.64 [R1+0xc8], R4 ;  /* 0x0000c80401007387 */ /* 0x0001e20000100a00 */
[----:B------:R-:W-:Y:S01]  /*1f410*/  IMAD.MOV.U32 R21, RZ, RZ, -0x416507cc ;  /* 0xbe9af834ff157424 */ /* 0x000fe200078e00ff */
[----:B----4-:R-:W-:Y:S01]  /*1f420*/  MOV R22, 0xe89e5af0 ;  /* 0xe89e5af000167802 */ /* 0x010fe20000000f00 */
[----:B------:R-:W-:Y:S01]  /*1f430*/  IMAD.MOV.U32 R23, RZ, RZ, -0x410d05b6 ;  /* 0xbef2fa4aff177424 */ /* 0x000fe200078e00ff */
[----:B------:R2:W-:Y:S01]  /*1f440*/  STL.64 [R1+0xd0], R6 ;  /* 0x0000d00601007387 */ /* 0x0005e20000100a00 */
[----:B-1----:R-:W-:Y:S01]  /*1f450*/  IMAD.MOV.U32 R2, RZ, RZ, -0x542947c2 ;  /* 0xabd6b83eff027424 */ /* 0x002fe200078e00ff */
[----:B------:R-:W-:-:S02]  /*1f460*/  MOV R3, 0x3ee00a9c ;  /* 0x3ee00a9c00037802 */ /* 0x000fc40000000f00 */
[----:B------:R1:W-:Y:S01]  /*1f470*/  STL.64 [R1+0xd8], R12 ;  /* 0x0000d80c01007387 */ /* 0x0003e20000100a00 */
[----:B0-----:R-:W-:-:S03]  /*1f480*/  IMAD.MOV.U32 R4, RZ, RZ, -0x339d6346 ;  /* 0xcc629cbaff047424 */ /* 0x001fc600078e00ff */
[----:B------:R0:W-:Y:S01]  /*1f490*/  STL.64 [R1+0xe0], R14 ;  /* 0x0000e00e01007387 */ /* 0x0001e20000100a00 */
[----:B------:R-:W-:Y:S01]  /*1f4a0*/  IMAD.MOV.U32 R5, RZ, RZ, -0x4144f421 ;  /* 0xbebb0bdfff057424 */ /* 0x000fe200078e00ff */
[----:B--2---:R-:W-:Y:S01]  /*1f4b0*/  MOV R6, 0x30a8357c ;  /* 0x30a8357c00067802 */ /* 0x004fe20000000f00 */
[----:B------:R-:W-:Y:S01]  /*1f4c0*/  IMAD.MOV.U32 R7, RZ, RZ, 0x3e33f592 ;  /* 0x3e33f592ff077424 */ /* 0x000fe200078e00ff */
[----:B------:R2:W-:Y:S01]  /*1f4d0*/  STL.64 [R1+0xe8], R18 ;  /* 0x0000e81201007387 */ /* 0x0005e20000100a00 */
[----:B-1----:R-:W-:Y:S01]  /*1f4e0*/  IMAD.MOV.U32 R12, RZ, RZ, -0x321c07b9 ;  /* 0xcde3f847ff0c7424 */ /* 0x002fe200078e00ff */
[----:B------:R-:W-:Y:S02]  /*1f4f0*/  MOV R13, 0x3e8280f2 ;  /* 0x3e8280f2000d7802 */ /* 0x000fe40000000f00 */
[----:B------:R1:W-:Y:S01]  /*1f500*/  STL.64 [R1+0xf0], R20 ;  /* 0x0000f01401007387 */ /* 0x0003e20000100a00 */
[----:B0-----:R-:W-:-:S03]  /*1f510*/  IMAD.MOV.U32 R14, RZ, RZ, 0xcba8aee ;  /* 0x0cba8aeeff0e7424 */ /* 0x001fc600078e00ff */
[----:B------:R0:W-:Y:S01]  /*1f520*/  STL.64 [R1+0xf8], R22 ;  /* 0x0000f81601007387 */ /* 0x0001e20000100a00 */
[----:B------:R-:W-:-:S03]  /*1f530*/  IMAD.MOV.U32 R15, RZ, RZ, -0x41911dc3 ;  /* 0xbe6ee23dff0f7424 */ /* 0x000fc600078e00ff */
[----:B------:R4:W-:Y:S01]  /*1f540*/  STL.64 [R1+0x100], R2 ;  /* 0x0001000201007387 */ /* 0x0009e20000100a00 */
[----:B--2---:R-:W-:Y:S01]  /*1f550*/  MOV R18, 0x30de114c ;  /* 0x30de114c00127802 */ /* 0x004fe20000000f00 */
[----:B------:R-:W-:Y:S02]  /*1f560*/  IMAD.MOV.U32 R19, RZ, RZ, 0x3e49aa7a ;  /* 0x3e49aa7aff137424 */ /* 0x000fe400078e00ff */
[----:B-1----:R-:W-:Y:S01]  /*1f570*/  IMAD.MOV.U32 R20, RZ, RZ, -0x35c5c885 ;  /* 0xca3a377bff147424 */ /* 0x002fe200078e00ff */
        /* <DEDUP_REMOVED lines=14> */
[----:B--2---:R-:W-:Y:S02]  /*1f660*/  MOV R12, 0xc5540ea2 ;  /* 0xc5540ea2000c7802 */ /* 0x004fe40000000f00 */
[----:B------:R2:W-:Y:S01]  /*1f670*/  STL.64 [R1+0x130], R20 ;  /* 0x0001301401007387 */ /* 0x0005e20000100a00 */
[----:B------:R-:W-:-:S03]  /*1f680*/  IMAD.MOV.U32 R13, RZ, RZ, 0x3d9f8041 ;  /* 0x3d9f8041ff0d7424 */ /* 0x000fc600078e00ff */
[----:B------:R4:W-:Y:S01]  /*1f690*/  STL.64 [R1+0x138], R22 ;  /* 0x0001381601007387 */ /* 0x0009e20000100a00 */
[----:B-1----:R-:W-:Y:S01]  /*1f6a0*/  IMAD.MOV.U32 R14, RZ, RZ, -0x54b9f75 ;  /* 0xfab4608bff0e7424 */ /* 0x002fe200078e00ff */
[----:B------:R-:W-:Y:S02]  /*1f6b0*/  MOV R15, 0xbd89ccf2 ;  /* 0xbd89ccf2000f7802 */ /* 0x000fe40000000f00 */
[----:B------:R1:W-:Y:S01]  /*1f6c0*/  STL.64 [R1+0x140], R2 ;  /* 0x0001400201007387 */ /* 0x0003e20000100a00 */
[----:B0-----:R-:W-:Y:S02]  /*1f6d0*/  IMAD.MOV.U32 R18, RZ, RZ, 0xa10cd82 ;  /* 0x0a10cd82ff127424 */ /* 0x001fe400078e00ff */
[----:B------:R-:W-:Y:S01]  /*1f6e0*/  IMAD.MOV.U32 R19, RZ, RZ, 0x3d651958 ;  /* 0x3d651958ff137424 */ /* 0x000fe200078e00ff */
[----:B--2---:R-:W-:Y:S01]  /*1f6f0*/  MOV R20, 0x5dcd1851 ;  /* 0x5dcd185100147802 */ /* 0x004fe20000000f00 */
[----:B------:R-:W-:Y:S01]  /*1f700*/  IMAD.MOV.U32 R21, RZ, RZ, -0x4350c486 ;  /* 0xbcaf3b7aff157424 */ /* 0x000fe200078e00ff */
[----:B------:R0:W-:Y:S01]  /*1f710*/  STL.64 [R1+0x148], R4 ;  /* 0x0001480401007387 */ /* 0x0001e20000100a00 */
[----:B----4-:R-:W-:Y:S01]  /*1f720*/  IMAD.MOV.U32 R22, RZ, RZ, 0x448455ea ;  /* 0x448455eaff167424 */ /* 0x010fe200078e00ff */
[----:B------:R-:W-:-:S02]  /*1f730*/  MOV R23, 0xbd2c068b ;  /* 0xbd2c068b00177802 */ /* 0x000fc40000000f00 */
[----:B------:R2:W-:Y:S01]  /*1f740*/  STL.64 [R1+0x150], R6 ;  /* 0x0001500601007387 */ /* 0x0005e20000100a00 */
[----:B-1----:R-:W-:Y:S02]  /*1f750*/  IMAD.MOV.U32 R2, RZ, RZ, -0x10a3e7d9 ;  /* 0xef5c1827ff027424 */ /* 0x002fe400078e00ff */
[----:B------:R-:W-:Y:S01]  /*1f760*/  IMAD.MOV.U32 R3, RZ, RZ, 0x3d16d8a9 ;  /* 0x3d16d8a9ff037424 */ /* 0x000fe200078e00ff */
[----:B------:R1:W-:Y:S01]  /*1f770*/  STL.64 [R1+0x158], R12 ;  /* 0x0001580c01007387 */ /* 0x0003e20000100a00 */
[----:B0-----:R-:W-:Y:S01]  /*1f780*/  MOV R4, 0x783db2a2 ;  /* 0x783db2a200047802 */ /* 0x001fe20000000f00 */
[----:B------:R-:W-:Y:S02]  /*1f790*/  IMAD.MOV.U32 R5, RZ, RZ, -0x430d64fd ;  /* 0xbcf29b03ff057424 */ /* 0x000fe400078e00ff */
        /* <DEDUP_REMOVED lines=8> */
[----:B0-----:R-:W-:Y:S01]  /*1f820*/  MOV R14, 0xfcd6e9e0 ;  /* 0xfcd6e9e0000e7802 */ /* 0x001fe20000000f00 */
[----:B------:R-:W-:Y:S02]  /*1f830*/  IMAD.MOV.U32 R15, RZ, RZ, 0x3f4948b0 ;  /* 0x3f4948b0ff0f7424 */ /* 0x000fe400078e00ff */
[----:B------:R0:W-:Y:S01]  /*1f840*/  STL.64 [R1+0x180], R2 ;  /* 0x0001800201007387 */ /* 0x0001e20000100a00 */
[----:B--2---:R-:W-:Y:S01]  /*1f850*/  IMAD.MOV.U32 R18, RZ, RZ, -0x5770b96a ;  /* 0xa88f4696ff127424 */ /* 0x004fe200078e00ff */
[----:B------:R-:W-:Y:S01]  /*1f860*/  MOV R19, 0x3ec0db20 ;  /* 0x3ec0db2000137802 */ /* 0x000fe20000000f00 */
[----:B-1----:R-:W-:Y:S01]  /*1f870*/  IMAD.MOV.U32 R20, RZ, RZ, -0x55e56cd ;  /* 0xfaa1a933ff147424 */ /* 0x002fe200078e00ff */
[----:B------:R1:W-:Y:S01]  /*1f880*/  STL.64 [R1+0x188], R4 ;  /* 0x0001880401007387 */ /* 0x0003e20000100a00 */
[----:B------:R-:W-:Y:S01]  /*1f890*/  IMAD.MOV.U32 R21, RZ, RZ, -0x40e3dac2 ;  /* 0xbf1c253eff157424 */ /* 0x000fe200078e00ff */
[----:B----4-:R-:W-:Y:S01]  /*1f8a0*/  MOV R22, 0xdaf4fe53 ;  /* 0xdaf4fe5300167802 */ /* 0x010fe20000000f00 */
[----:B------:R-:W-:Y:S01]  /*1f8b0*/  IMAD.MOV.U32 R23, RZ, RZ, 0x3f0bbf43 ;  /* 0x3f0bbf43ff177424 */ /* 0x000fe200078e00ff */
[----:B------:R2:W-:Y:S01]  /*1f8c0*/  STL.64 [R1+0x190], R6 ;  /* 0x0001900601007387 */ /* 0x0005e20000100a00 */
[----:B0-----:R-:W-:Y:S01]  /*1f8d0*/  IMAD.MOV.U32 R2, RZ, RZ, 0x5890f2c3 ;  /* 0x5890f2c3ff027424 */ /* 0x001fe200078e00ff */
[----:B------:R-:W-:-:S02]  /*1f8e0*/  MOV R3, 0xbeeac2d0 ;  /* 0xbeeac2d000037802 */ /* 0x000fc40000000f00 */
[----:B------:R0:W-:Y:S01]  /*1f8f0*/  STL.64 [R1+0x198], R12 ;  /* 0x0001980c01007387 */ /* 0x0001e20000100a00 */
[----:B-1----:R-:W-:-:S03]  /*1f900*/  IMAD.MOV.U32 R4, RZ, RZ, -0x51c6eae3 ;  /* 0xae39151dff047424 */ /* 0x002fc600078e00ff */
[----:B------:R1:W-:Y:S01]  /*1f910*/  STL.64 [R1+0x1a0], R14 ;  /* 0x0001a00e01007387 */ /* 0x0003e20000100a00 */
[----:B------:R-:W-:Y:S01]  /*1f920*/  IMAD.MOV.U32 R5, RZ, RZ, 0x3e626154 ;  /* 0x3e626154ff057424 */ /* 0x000fe200078e00ff */
[----:B--2---:R-:W-:Y:S01]  /*1f930*/  MOV R6, 0x29663936 ;  /* 0x2966393600067802 */ /* 0x004fe20000000f00 */
[----:B------:R-:W-:Y:S01]  /*1f940*/  IMAD.MOV.U32 R7, RZ, RZ, 0x3eb70589 ;  /* 0x3eb70589ff077424 */ /* 0x000fe200078e00ff */
[----:B------:R2:W-:Y:S01]  /*1f950*/  STL.64 [R1+0x1a8], R18 ;  /* 0x0001a81201007387 */ /* 0x0005e20000100a00 */
[----:B0-----:R-:W-:Y:S01]  /*1f960*/  IMAD.MOV.U32 R12, RZ, RZ, 0x5171911 ;  /* 0x05171911ff0c7424 */ /* 0x001fe200078e00ff */
[----:B------:R-:W-:Y:S02]  /*1f970*/  MOV R13, 0xbea522cb ;  /* 0xbea522cb000d7802 */ /* 0x000fe40000000f00 */
[----:B------:R0:W-:Y:S01]  /*1f980*/  STL.64 [R1+0x1b0], R20 ;  /* 0x0001b01401007387 */ /* 0x0001e20000100a00 */
[----:B-1----:R-:W-:-:S03]  /*1f990*/  IMAD.MOV.U32 R14, RZ, RZ, 0x1c15d3d7 ;  /* 0x1c15d3d7ff0e7424 */ /* 0x002fc600078e00ff */
[----:B------:R1:W-:Y:S01]  /*1f9a0*/  STL.64 [R1+0x1b8], R22 ;  /* 0x0001b81601007387 */ /* 0x0003e20000100a00 */
[----:B------:R-:W-:-:S03]  /*1f9b0*/  IMAD.MOV.U32 R15, RZ, RZ, 0x3e832ac8 ;  /* 0x3e832ac8ff0f7424 */ /* 0x000fc600078e00ff */
[----:B------:R4:W-:Y:S01]  /*1f9c0*/  STL.64 [R1+0x1c0], R2 ;  /* 0x0001c00201007387 */ /* 0x0009e20000100a00 */
[----:B--2---:R-:W-:Y:S01]  /*1f9d0*/  MOV R18, 0xe740a6c ;  /* 0x0e740a6c00127802 */ /* 0x004fe20000000f00 */
[----:B------:R-:W-:Y:S02]  /*1f9e0*/  IMAD.MOV.U32 R19, RZ, RZ, -0x4213db43 ;  /* 0xbdec24bdff137424 */ /* 0x000fe400078e00ff */
[----:B0-----:R-:W-:Y:S01]  /*1f9f0*/  IMAD.MOV.U32 R20, RZ, RZ, 0x43a46f5d ;  /* 0x43a46f5dff147424 */ /* 0x001fe200078e00ff */
[----:B------:R-:W-:Y:S01]  /*1fa00*/  MOV R21, 0xbe4e4373 ;  /* 0xbe4e437300157802 */ /* 0x000fe20000000f00 */
[----:B------:R0:W-:Y:S01]  /*1fa10*/  STL.64 [R1+0x1c8], R4 ;  /* 0x0001c80401007387 */ /* 0x0001e20000100a00 */
[----:B-1----:R-:W-:Y:S02]  /*1fa20*/  IMAD.MOV.U32 R22, RZ, RZ, 0x55e25360 ;  /* 0x55e25360ff167424 */ /* 0x002fe400078e00ff */
        /* <DEDUP_REMOVED lines=8> */
[----:B-1----:R-:W-:-:S03]  /*1fab0*/  IMAD.MOV.U32 R6, RZ, RZ, 0x6c188672 ;  /* 0x6c188672ff067424 */ /* 0x002fc600078e00ff */
[----:B------:R1:W-:Y:S01]  /*1fac0*/  STL.64 [R1+0x1e8], R18 ;  /* 0x0001e81201007387 */ /* 0x0003e20000100a00 */
[----:B------:R-:W-:Y:S01]  /*1fad0*/  IMAD.MOV.U32 R7, RZ, RZ, 0x3de1b105 ;  /* 0x3de1b105ff077424 */ /* 0x000fe200078e00ff */
[----:B--2---:R-:W-:Y:S02]  /*1fae0*/  MOV R12, 0xdbc61371 ;  /* 0xdbc61371000c7802 */ /* 0x004fe40000000f00 */
[----:B------:R2:W-:Y:S01]  /*1faf0*/  STL.64 [R1+0x1f0], R20 ;  /* 0x0001f01401007387 */ /* 0x0005e20000100a00 */
[----:B------:R-:W-:-:S03]  /*1fb00*/  IMAD.MOV.U32 R13, RZ, RZ, -0x42316888 ;  /* 0xbdce9778ff0d7424 */ /* 0x000fc600078e00ff */
[----:B------:R4:W-:Y:S01]  /*1fb10*/  STL.64 [R1+0x1f8], R22 ;  /* 0x0001f81601007387 */ /* 0x0009e20000100a00 */
[----:B0-----:R-:W-:Y:S01]  /*1fb20*/  IMAD.MOV.U32 R14, RZ, RZ, 0x34225759 ;  /* 0x34225759ff0e7424 */ /* 0x001fe200078e00ff */
[----:B------:R-:W-:Y:S02]  /*1fb30*/  MOV R15, 0x3daa55da ;  /* 0x3daa55da000f7802 */ /* 0x000fe40000000f00 */
[----:B------:R0:W-:Y:S01]  /*1fb40*/  STL.64 [R1+0x200], R2 ;  /* 0x0002000201007387 */ /* 0x0001e20000100a00 */
[----:B-1----:R-:W-:Y:S02]  /*1fb50*/  IMAD.MOV.U32 R18, RZ, RZ, 0x309d6007 ;  /* 0x309d6007ff127424 */ /* 0x002fe400078e00ff */
[----:B------:R-:W-:Y:S01]  /*1fb60*/  IMAD.MOV.U32 R19, RZ, RZ, -0x430d397f ;  /* 0xbcf2c681ff137424 */ /* 0x000fe200078e00ff */
[----:B--2---:R-:W-:Y:S01]  /*1fb70*/  MOV R20, 0xf65c6eee ;  /* 0xf65c6eee00147802 */ /* 0x004fe20000000f00 */
[----:B------:R-:W-:Y:S01]  /*1fb80*/  IMAD.MOV.U32 R21, RZ, RZ, -0x428cc0c7 ;  /* 0xbd733f39ff157424 */ /* 0x000fe200078e00ff */
[----:B------:R1:W-:Y:S01]  /*1fb90*/  STL.64 [R1+0x208], R4 ;  /* 0x0002080401007387 */ /* 0x0003e20000100a00 */
[----:B----4-:R-:W-:Y:S01]  /*1fba0*/  IMAD.MOV.U32 R22, RZ, RZ, 0x56b95f3b ;  /* 0x56b95f3bff167424 */ /* 0x010fe200078e00ff */
[----:B------:R-:W-:-:S02]  /*1fbb0*/  MOV R23, 0x3d60675f ;  /* 0x3d60675f00177802 */ /* 0x000fc40000000f00 */
[----:B------:R2:W-:Y:S01]  /*1fbc0*/  STL.64 [R1+0x210], R6 ;  /* 0x0002100601007387 */ /* 0x0005e20000100a00 */
[----:B0-----:R-:W-:Y:S02]  /*1fbd0*/  IMAD.MOV.U32 R2, RZ, RZ, -0x7d4ffe18 ;  /* 0x82b001e8ff027424 */ /* 0x001fe400078e00ff */
[----:B------:R-:W-:Y:S01]  /*1fbe0*/  IMAD.MOV.U32 R3, RZ, RZ, -0x42c41e9f ;  /* 0xbd3be161ff037424 */ /* 0x000fe200078e00ff */
[----:B------:R0:W-:Y:S01]  /*1fbf0*/  STL.64 [R1+0x218], R12 ;  /* 0x0002180c01007387 */ /* 0x0001e20000100a00 */
[----:B-1----:R-:W-:Y:S01]  /*1fc00*/  MOV R4, 0x2a398b8f ;  /* 0x2a398b8f00047802 */ /* 0x002fe20000000f00 */
[----:B------:R-:W-:Y:S02]  /*1fc10*/  IMAD.MOV.U32 R5, RZ, RZ, 0x3c75d3b4 ;  /* 0x3c75d3b4ff057424 */ /* 0x000fe400078e00ff */
        /* <DEDUP_REMOVED lines=9> */
[----:B------:R-:W-:Y:S02]  /*1fcb0*/  IMAD.MOV.U32 R15, RZ, RZ, 0x3f2e13ce ;  /* 0x3f2e13ceff0f7424 */ /* 0x000fe400078e00ff */
[----:B------:R1:W-:Y:S01]  /*1fcc0*/  STL.64 [R1+0x240], R2 ;  /* 0x0002400201007387 */ /* 0x0003e20000100a00 */
[----:B--2---:R-:W-:Y:S01]  /*1fcd0*/  IMAD.MOV.U32 R18, RZ, RZ, -0x77483600 ;  /* 0x88b7ca00ff127424 */ /* 0x004fe200078e00ff */
[----:B------:R-:W-:Y:S01]  /*1fce0*/  MOV R19, 0xbf3ebfb1 ;  /* 0xbf3ebfb100137802 */ /* 0x000fe20000000f00 */
[----:B0-----:R-:W-:Y:S01]  /*1fcf0*/  IMAD.MOV.U32 R20, RZ, RZ, 0x5bf2d984 ;  /* 0x5bf2d984ff147424 */ /* 0x001fe200078e00ff */
[----:B------:R0:W-:Y:S01]  /*1fd00*/  STL.64 [R1+0x248], R4 ;  /* 0x0002480401007387 */ /* 0x0001e20000100a00 */
[----:B------:R-:W-:Y:S01]  /*1fd10*/  IMAD.MOV.U32 R21, RZ, RZ, 0x3f318b9b ;  /* 0x3f318b9bff157424 */ /* 0x000fe200078e00ff */
[----:B----4-:R-:W-:Y:S01]  /*1fd20*/  MOV R22, 0xa29b5d9d ;  /* 0xa29b5d9d00167802 */ /* 0x010fe20000000f00 */
[----:B------:R-:W-:Y:S01]  /*1fd30*/  IMAD.MOV.U32 R23, RZ, RZ, -0x40ec2d5d ;  /* 0xbf13d2a3ff177424 */ /* 0x000fe200078e00ff */
[----:B------:R2:W-:Y:S01]  /*1fd40*/  STL.64 [R1+0x250], R6 ;  /* 0x0002500601007387 */ /* 0x0005e20000100a00 */
[----:B-1----:R-:W-:Y:S01]  /*1fd50*/  IMAD.MOV.U32 R2, RZ, RZ, 0x1871f27a ;  /* 0x1871f27aff027424 */ /* 0x002fe200078e00ff */
[----:B------:R-:W-:-:S02]  /*1fd60*/  MOV R3, 0xbe90152a ;  /* 0xbe90152a00037802 */ /* 0x000fc40000000f00 */
[----:B------:R1:W-:Y:S01]  /*1fd70*/  STL.64 [R1+0x258], R12 ;  /* 0x0002580c01007387 */ /* 0x0003e20000100a00 */
[----:B0-----:R-:W-:-:S03]  /*1fd80*/  IMAD.MOV.U32 R4, RZ, RZ, 0x62204ef4 ;  /* 0x62204ef4ff047424 */ /* 0x001fc600078e00ff */
[----:B------:R0:W-:Y:S01]  /*1fd90*/  STL.64 [R1+0x260], R14 ;  /* 0x0002600e01007387 */ /* 0x0001e20000100a00 */
[----:B------:R-:W-:Y:S01]  /*1fda0*/  IMAD.MOV.U32 R5, RZ, RZ, 0x3ee73df4 ;  /* 0x3ee73df4ff057424 */ /* 0x000fe200078e00ff */
[----:B--2---:R-:W-:Y:S01]  /*1fdb0*/  MOV R6, 0x27b3f020 ;  /* 0x27b3f02000067802 */ /* 0x004fe20000000f00 */
[----:B------:R-:W-:Y:S01]  /*1fdc0*/  IMAD.MOV.U32 R7, RZ, RZ, -0x41283291 ;  /* 0xbed7cd6fff077424 */ /* 0x000fe200078e00ff */
[----:B------:R2:W-:Y:S01]  /*1fdd0*/  STL.64 [R1+0x268], R18 ;  /* 0x0002681201007387 */ /* 0x0005e20000100a00 */
[----:B-1----:R-:W-:Y:S01]  /*1fde0*/  IMAD.MOV.U32 R12, RZ, RZ, 0x1539310e ;  /* 0x1539310eff0c7424 */ /* 0x002fe200078e00ff */
[----:B------:R-:W-:Y:S02]  /*1fdf0*/  MOV R13, 0x3eb7e020 ;  /* 0x3eb7e020000d7802 */ /* 0x000fe40000000f00 */
[----:B------:R1:W-:Y:S01]  /*1fe00*/  STL.64 [R1+0x270], R20 ;  /* 0x0002701401007387 */ /* 0x0003e20000100a00 */
[----:B0-----:R-:W-:-:S03]  /*1fe10*/  IMAD.MOV.U32 R14, RZ, RZ, 0x69c140a7 ;  /* 0x69c140a7ff0e7424 */ /* 0x001fc600078e00ff */
[----:B------:R0:W-:Y:S01]  /*1fe20*/  STL.64 [R1+0x278], R22 ;  /* 0x0002781601007387 */ /* 0x0001e20000100a00 */
[----:B------:R-:W-:-:S03]  /*1fe30*/  IMAD.MOV.U32 R15, RZ, RZ, -0x42415dce ;  /* 0xbdbea232ff0f7424 */ /* 0x000fc600078e00ff */
[----:B------:R4:W-:Y:S01]  /*1fe40*/  STL.64 [R1+0x280], R2 ;  /* 0x0002800201007387 */ /* 0x0009e20000100a00 */
[----:B--2---:R-:W-:Y:S01]  /*1fe50*/  MOV R18, 0xffbefeef ;  /* 0xffbefeef00127802 */ /* 0x004fe20000000f00 */
[----:B------:R-:W-:Y:S02]  /*1fe60*/  IMAD.MOV.U32 R19, RZ, RZ, -0x41793d24 ;  /* 0xbe86c2dcff137424 */ /* 0x000fe400078e00ff */
        /* <DEDUP_REMOVED lines=15> */
[----:B--2---:R-:W-:Y:S02]  /*1ff60*/  MOV R12, 0x465daec1 ;  /* 0x465daec1000c7802 */ /* 0x004fe40000000f00 */
[----:B------:R2:W-:Y:S01]  /*1ff70*/  STL.64 [R1+0x2b0], R20 ;  /* 0x0002b01401007387 */ /* 0x0005e20000100a00 */
[----:B------:R-:W-:-:S03]  /*1ff80*/  IMAD.MOV.U32 R13, RZ, RZ, 0x3ded9b15 ;  /* 0x3ded9b15ff0d7424 */ /* 0x000fc600078e00ff */
[----:B------:R4:W-:Y:S01]  /*1ff90*/  STL.64 [R1+0x2b8], R22 ;  /* 0x0002b81601007387 */ /* 0x0009e20000100a00 */
[----:B-1----:R-:W-:Y:S01]  /*1ffa0*/  IMAD.MOV.U32 R14, RZ, RZ, 0x7e1c9d1f ;  /* 0x7e1c9d1fff0e7424 */ /* 0x002fe200078e00ff */
[----:B------:R-:W-:Y:S02]  /*1ffb0*/  MOV R15, 0xbd0f4605 ;  /* 0xbd0f4605000f7802 */ /* 0x000fe40000000f00 */
[----:B------:R1:W-:Y:S01]  /*1ffc0*/  STL.64 [R1+0x2c0], R2 ;  /* 0x0002c00201007387 */ /* 0x0003e20000100a00 */
[----:B0-----:R-:W-:Y:S02]  /*1ffd0*/  IMAD.MOV.U32 R18, RZ, RZ, -0x26b2acc5 ;  /* 0xd94d533bff127424 */ /* 0x001fe400078e00ff */
[----:B------:R-:W-:Y:S01]  /*1ffe0*/  IMAD.MOV.U32 R19, RZ, RZ, -0x4247ed2d ;  /* 0xbdb812d3ff137424 */ /* 0x000fe200078e00ff */
[----:B--2---:R-:W-:Y:S01]  /*1fff0*/  MOV R20, 0xa7c1a668 ;  /* 0xa7c1a66800147802 */ /* 0x004fe20000000f00 */
[----:B------:R-:W-:Y:S01]  /*20000*/  IMAD.MOV.U32 R21, RZ, RZ, 0x3da587d7 ;  /* 0x3da587d7ff157424 */ /* 0x000fe200078e00ff */
        /* <DEDUP_REMOVED lines=10> */
[----:B--2---:R-:W-:Y:S01]  /*200b0*/  IMAD.MOV.U32 R6, RZ, RZ, -0x2c94b624 ;  /* 0xd36b49dcff067424 */ /* 0x004fe200078e00ff */
[----:B------:R-:W-:-:S02]  /*200c0*/  MOV R7, 0xbd3a4d8e ;  /* 0xbd3a4d8e00077802 */ /* 0x000fc40000000f00 */
[----:B------:R2:W-:Y:S01]  /*200d0*/  STL.64 [R1+0x2e8], R18 ;  /* 0x0002e81201007387 */ /* 0x0005e20000100a00 */
[----:B-1----:R-:W-:-:S03]  /*200e0*/  IMAD.MOV.U32 R12, RZ, RZ, -0x72302230 ;  /* 0x8dcfddd0ff0c7424 */ /* 0x002fc600078e00ff */
[----:B------:R1:W-:Y:S01]  /*200f0*/  STL.64 [R1+0x2f0], R20 ;  /* 0x0002f01401007387 */ /* 0x0003e20000100a00 */
[----:B------:R-:W-:-:S03]  /*20100*/  IMAD.MOV.U32 R13, RZ, RZ, 0x3d17075e ;  /* 0x3d17075eff0d7424 */ /* 0x000fc600078e00ff */
[----:B------:R4:W-:Y:S01]  /*20110*/  STL.64 [R1+0x2f8], R22 ;  /* 0x0002f81601007387 */ /* 0x0009e20000100a00 */
[----:B0-----:R-:W-:Y:S01]  /*20120*/  MOV R14, 0x2da7bf9 ;  /* 0x02da7bf9000e7802 */ /* 0x001fe20000000f00 */
[----:B------:R-:W-:Y:S02]  /*20130*/  IMAD.MOV.U32 R15, RZ, RZ, -0x40b3c1f5 ;  /* 0xbf4c3e0bff0f7424 */ /* 0x000fe400078e00ff */
[----:B------:R0:W-:Y:S01]  /*20140*/  STL.64 [R1+0x300], R2 ;  /* 0x0003000201007387 */ /* 0x0001e20000100a00 */
[----:B--2---:R-:W-:Y:S01]  /*20150*/  IMAD.MOV.U32 R18, RZ, RZ, 0x6874f2c4 ;  /* 0x6874f2c4ff127424 */ /* 0x004fe200078e00ff */
[----:B------:R-:W-:Y:S01]  /*20160*/  MOV R19, 0x3f49b0ff ;  /* 0x3f49b0ff00137802 */ /* 0x000fe20000000f00 */
[----:B-1----:R-:W-:Y:S01]  /*20170*/  IMAD.MOV.U32 R20, RZ, RZ, -0x7a5bdc86 ;  /* 0x85a4237aff147424 */ /* 0x002fe200078e00ff */
[----:B------:R1:W-:Y:S01]  /*20180*/  STL.64 [R1+0x308], R4 ;  /* 0x0003080401007387 */ /* 0x0003e20000100a00 */
[----:B------:R-:W-:Y:S01]  /*20190*/  IMAD.MOV.U32 R21, RZ, RZ, -0x40cc6666 ;  /* 0xbf33999aff157424 */ /* 0x000fe200078e00ff */
[----:B----4-:R-:W-:Y:S01]  /*201a0*/  MOV R22, 0xe1def9d0 ;  /* 0xe1def9d000167802 */ /* 0x010fe20000000f00 */
[----:B------:R-:W-:Y:S01]  /*201b0*/  IMAD.MOV.U32 R23, RZ, RZ, -0x414770d6 ;  /* 0xbeb88f2aff177424 */ /* 0x000fe200078e00ff */
[----:B------:R2:W-:Y:S01]  /*201c0*/  STL.64 [R1+0x310], R6 ;  /* 0x0003100601007387 */ /* 0x0005e20000100a00 */
[----:B0-----:R-:W-:Y:S01]  /*201d0*/  IMAD.MOV.U32 R2, RZ, RZ, -0x4b731fa8 ;  /* 0xb48ce058ff027424 */ /* 0x001fe200078e00ff */
[----:B------:R-:W-:-:S02]  /*201e0*/  MOV R3, 0x3f116908 ;  /* 0x3f11690800037802 */ /* 0x000fc40000000f00 */
[----:B------:R0:W-:Y:S01]  /*201f0*/  STL.64 [R1+0x318], R12 ;  /* 0x0003180c01007387 */ /* 0x0001e20000100a00 */
[----:B-1----:R-:W-:-:S03]  /*20200*/  IMAD.MOV.U32 R4, RZ, RZ, -0x26fd4353 ;  /* 0xd902bcadff047424 */ /* 0x002fc600078e00ff */
[----:B------:R1:W-:Y:S01]  /*20210*/  STL.64 [R1+0x320], R14 ;  /* 0x0003200e01007387 */ /* 0x0003e20000100a00 */
[----:B------:R-:W-:Y:S01]  /*20220*/  IMAD.MOV.U32 R5, RZ, RZ, -0x40fb31c1 ;  /* 0xbf04ce3fff057424 */ /* 0x000fe200078e00ff */
        /* <DEDUP_REMOVED lines=8> */
[----:B------:R-:W-:-:S03]  /*202b0*/  IMAD.MOV.U32 R15, RZ, RZ, -0x41438e40 ;  /* 0xbebc71c0ff0f7424 */ /* 0x000fc600078e00ff */
[----:B------:R4:W-:Y:S01]  /*202c0*/  STL.64 [R1+0x340], R2 ;  /* 0x0003400201007387 */ /* 0x0009e20000100a00 */
[----:B--2---:R-:W-:Y:S01]  /*202d0*/  MOV R18, 0x9f09164c ;  /* 0x9f09164c00127802 */ /* 0x004fe20000000f00 */
[----:B------:R-:W-:Y:S02]  /*202e0*/  IMAD.MOV.U32 R19, RZ, RZ, 0x3eade37d ;  /* 0x3eade37dff137424 */ /* 0x000fe400078e00ff */
[----:B0-----:R-:W-:Y:S01]  /*202f0*/  IMAD.MOV.U32 R20, RZ, RZ, -0x30cceac4 ;  /* 0xcf33153cff147424 */ /* 0x001fe200078e00ff */
[----:B------:R-:W-:Y:S01]  /*20300*/  MOV R21, 0xbe8ec676 ;  /* 0xbe8ec67600157802 */ /* 0x000fe20000000f00 */
[----:B------:R0:W-:Y:S01]  /*20310*/  STL.64 [R1+0x348], R4 ;  /* 0x0003480401007387 */ /* 0x0001e20000100a00 */
[----:B-1----:R-:W-:Y:S02]  /*20320*/  IMAD.MOV.U32 R22, RZ, RZ, 0x5bab6ada ;  /* 0x5bab6adaff167424 */ /* 0x002fe400078e00ff */
[----:B------:R-:W-:Y:S01]  /*20330*/  IMAD.MOV.U32 R23, RZ, RZ, 0x3dc04151 ;  /* 0x3dc04151ff177424 */ /* 0x000fe200078e00ff */
[----:B------:R1:W-:Y:S01]  /*20340*/  STL.64 [R1+0x350], R6 ;  /* 0x0003500601007387 */ /* 0x0003e20000100a00 */
[----:B----4-:R-:W-:Y:S01]  /*20350*/  MOV R2, 0x304ac16b ;  /* 0x304ac16b00027802 */ /* 0x010fe20000000f00 */
[----:B------:R-:W-:-:S02]  /*20360*/  IMAD.MOV.U32 R3, RZ, RZ, 0x3e5efe94 ;  /* 0x3e5efe94ff037424 */ /* 0x000fc400078e00ff */
        /* <DEDUP_REMOVED lines=14> */
[----:B-1----:R-:W-:Y:S02]  /*20450*/  IMAD.MOV.U32 R18, RZ, RZ, -0x4358316d ;  /* 0xbca7ce93ff127424 */ /* 0x002fe400078e00ff */
[----:B------:R-:W-:Y:S01]  /*20460*/  IMAD.MOV.U32 R19, RZ, RZ, 0x3de9911d ;  /* 0x3de9911dff137424 */ /* 0x000fe200078e00ff */
[----:B--2---:R-:W-:Y:S01]  /*20470*/  MOV R20, 0xc5e22aae ;  /* 0xc5e22aae00147802 */ /* 0x004fe20000000f00 */
[----:B------:R-:W-:Y:S01]  /*20480*/  IMAD.MOV.U32 R21, RZ, RZ, -0x42380d06 ;  /* 0xbdc7f2faff157424 */ /* 0x000fe200078e00ff */
[----:B------:R1:W-:Y:S01]  /*20490*/  STL.64 [R1+0x388], R4 ;  /* 0x0003880401007387 */ /* 0x0003e20000100a00 */
[----:B----4-:R-:W-:Y:S01]  /*204a0*/  IMAD.MOV.U32 R22, RZ, RZ, -0x6f0b6555 ;  /* 0x90f49aabff167424 */ /* 0x010fe200078e00ff */
[----:B------:R-:W-:-:S02]  /*204b0*/  MOV R23, 0x3cd70880 ;  /* 0x3cd7088000177802 */ /* 0x000fc40000000f00 */
[----:B------:R2:W-:Y:S01]  /*204c0*/  STL.64 [R1+0x390], R6 ;  /* 0x0003900601007387 */ /* 0x0005e20000100a00 */
[----:B0-----:R-:W-:Y:S02]  /*204d0*/  IMAD.MOV.U32 R2, RZ, RZ, 0x337812c4 ;  /* 0x337812c4ff027424 */ /* 0x001fe400078e00ff */
[----:B------:R-:W-:Y:S01]  /*204e0*/  IMAD.MOV.U32 R3, RZ, RZ, 0x3d949465 ;  /* 0x3d949465ff037424 */ /* 0x000fe200078e00ff */
[----:B------:R0:W-:Y:S01]  /*204f0*/  STL.64 [R1+0x398], R12 ;  /* 0x0003980c01007387 */ /* 0x0001e20000100a00 */
[----:B-1----:R-:W-:Y:S01]  /*20500*/  MOV R4, 0x3cc20208 ;  /* 0x3cc2020800047802 */ /* 0x002fe20000000f00 */
[----:B------:R-:W-:Y:S02]  /*20510*/  IMAD.MOV.U32 R5, RZ, RZ, -0x427d1854 ;  /* 0xbd82e7acff057424 */ /* 0x000fe400078e00ff */
[----:B------:R1:W-:Y:S01]  /*20520*/  STL.64 [R1+0x3a0], R14 ;  /* 0x0003a00e01007387 */ /* 0x0003e20000100a00 */
[----:B--2---:R-:W-:Y:S01]  /*20530*/  IMAD.MOV.U32 R6, RZ, RZ, -0x2ee01d49 ;  /* 0xd11fe2b7ff067424 */ /* 0x004fe200078e00ff */
[----:B------:R-:W-:-:S02]  /*20540*/  MOV R7, 0x3d614577 ;  /* 0x3d61457700077802 */ /* 0x000fc40000000f00 */
[----:B------:R2:W-:Y:S01]  /*20550*/  STL.64 [R1+0x3a8], R18 ;  /* 0x0003a81201007387 */ /* 0x0005e20000100a00 */
[----:B0-----:R-:W-:-:S03]  /*20560*/  IMAD.MOV.U32 R12, RZ, RZ, -0x4602deae ;  /* 0xb9fd2152ff0c7424 */ /* 0x001fc600078e00ff */
[----:B------:R0:W-:Y:S01]  /*20570*/  STL.64 [R1+0x3b0], R20 ;  /* 0x0003b01401007387 */ /* 0x0001e20000100a00 */
[----:B------:R-:W-:-:S03]  /*20580*/  IMAD.MOV.U32 R13, RZ, RZ, -0x43a2c4b7 ;  /* 0xbc5d3b49ff0d7424 */ /* 0x000fc600078e00ff */
[----:B------:R4:W-:Y:S01]  /*20590*/  STL.64 [R1+0x3b8], R22 ;  /* 0x0003b81601007387 */ /* 0x0009e20000100a00 */
[----:B-1----:R-:W-:Y:S01]  /*205a0*/  MOV R14, 0xfd28d001 ;  /* 0xfd28d001000e7802 */ /* 0x002fe20000000f00 */
[----:B------:R-:W-:Y:S02]  /*205b0*/  IMAD.MOV.U32 R15, RZ, RZ, -0x42d398ea ;  /* 0xbd2c6716ff0f7424 */ /* 0x000fe400078e00ff */
[----:B------:R1:W-:Y:S01]  /*205c0*/  STL.64 [R1+0x3c0], R2 ;  /* 0x0003c00201007387 */ /* 0x0003e20000100a00 */
[----:B--2---:R-:W-:Y:S01]  /*205d0*/  IMAD.MOV.U32 R18, RZ, RZ, -0x3a5b058f ;  /* 0xc5a4fa71ff127424 */ /* 0x004fe200078e00ff */
[----:B------:R-:W-:Y:S01]  /*205e0*/  MOV R19, 0xbf36128a ;  /* 0xbf36128a00137802 */ /* 0x000fe20000000f00 */
[----:B0-----:R-:W-:Y:S01]  /*205f0*/  IMAD.MOV.U32 R20, RZ, RZ, 0x4839c039 ;  /* 0x4839c039ff147424 */ /* 0x001fe200078e00ff */
[----:B------:R0:W-:Y:S01]  /*20600*/  STL.64 [R1+0x3c8], R4 ;  /* 0x0003c80401007387 */ /* 0x0001e20000100a00 */
[----:B------:R-:W-:Y:S01]  /*20610*/  IMAD.MOV.U32 R21, RZ, RZ, -0x40edb8a0 ;  /* 0xbf124760ff157424 */ /* 0x000fe200078e00ff */
[----:B----4-:R-:W-:Y:S01]  /*20620*/  MOV R22, 0x7360ef1f ;  /* 0x7360ef1f00167802 */ /* 0x010fe20000000f00 */
[----:B------:R-:W-:Y:S01]  /*20630*/  IMAD.MOV.U32 R23, RZ, RZ, 0x3f322be8 ;  /* 0x3f322be8ff177424 */ /* 0x000fe200078e00ff */
[----:B------:R2:W-:Y:S01]  /*20640*/  STL.64 [R1+0x3d0], R6 ;  /* 0x0003d00601007387 */ /* 0x0005e20000100a00 */
[----:B-1----:R-:W-:Y:S01]  /*20650*/  IMAD.MOV.U32 R2, RZ, RZ, -0x3aeb71d9 ;  /* 0xc5148e27ff027424 */ /* 0x002fe200078e00ff */
[----:B------:R-:W-:-:S02]  /*20660*/  MOV R3, 0xbf2a2042 ;  /* 0xbf2a204200037802 */ /* 0x000fc40000000f00 */
[----:B------:R1:W-:Y:S01]  /*20670*/  STL.64 [R1+0x3d8], R12 ;  /* 0x0003d80c01007387 */ /* 0x0003e20000100a00 */
[----:B0-----:R-:W-:-:S03]  /*20680*/  IMAD.MOV.U32 R4, RZ, RZ, -0x34db89f5 ;  /* 0xcb24760bff047424 */ /* 0x001fc600078e00ff */
[----:B------:R0:W-:Y:S01]  /*20690*/  STL.64 [R1+0x3e0], R14 ;  /* 0x0003e00e01007387 */ /* 0x0001e20000100a00 */
[----:B------:R-:W-:Y:S01]  /*206a0*/  IMAD.MOV.U32 R5, RZ, RZ, 0x3f11d1e9 ;  /* 0x3f11d1e9ff057424 */ /* 0x000fe200078e00ff */
        /* <DEDUP_REMOVED lines=8> */
[----:B------:R-:W-:-:S03]  /*20730*/  IMAD.MOV.U32 R15, RZ, RZ, 0x3ee0d0e2 ;  /* 0x3ee0d0e2ff0f7424 */ /* 0x000fc600078e00ff */
[----:B------:R4:W-:Y:S01]  /*20740*/  STL.64 [R1+0x400], R2 ;  /* 0x0004000201007387 */ /* 0x0009e20000100a00 */
[----:B--2---:R-:W-:Y:S01]  /*20750*/  MOV R18, 0x19652fd9 ;  /* 0x19652fd900127802 */ /* 0x004fe20000000f00 */
[----:B------:R-:W-:Y:S02]  /*20760*/  IMAD.MOV.U32 R19, RZ, RZ, -0x413cc715 ;  /* 0xbec338ebff137424 */ /* 0x000fe400078e00ff */
[----:B-1----:R-:W-:Y:S01]  /*20770*/  IMAD.MOV.U32 R20, RZ, RZ, -0x21f44d15 ;  /* 0xde0bb2ebff147424 */ /* 0x002fe200078e00ff */
        /* <DEDUP_REMOVED lines=16> */
[----:B------:R-:W-:-:S03]  /*20880*/  IMAD.MOV.U32 R13, RZ, RZ, -0x41c4ea45 ;  /* 0xbe3b15bbff0d7424 */ /* 0x000fc600078e00ff */
[----:B------:R4:W-:Y:S01]  /*20890*/  STL.64 [R1+0x438], R22 ;  /* 0x0004381601007387 */ /* 0x0009e20000100a00 */
[----:B-1----:R-:W-:Y:S01]  /*208a0*/  IMAD.MOV.U32 R14, RZ, RZ, -0x24a79dc3 ;  /* 0xdb58623dff0e7424 */ /* 0x002fe200078e00ff */
[----:B------:R-:W-:Y:S02]  /*208b0*/  MOV R15, 0x3e2b2a3a ;  /* 0x3e2b2a3a000f7802 */ /* 0x000fe40000000f00 */
[----:B------:R1:W-:Y:S01]  /*208c0*/  STL.64 [R1+0x440], R2 ;  /* 0x0004400201007387 */ /* 0x0003e20000100a00 */
[----:B0-----:R-:W-:Y:S02]  /*208d0*/  IMAD.MOV.U32 R18, RZ, RZ, 0x2d677057 ;  /* 0x2d677057ff127424 */ /* 0x001fe400078e00ff */
[----:B------:R-:W-:Y:S01]  /*208e0*/  IMAD.MOV.U32 R19, RZ, RZ, -0x41f50f0d ;  /* 0xbe0af0f3ff137424 */ /* 0x000fe200078e00ff */
[----:B--2---:R-:W-:Y:S01]  /*208f0*/  MOV R20, 0x60bd9bda ;  /* 0x60bd9bda00147802 */ /* 0x004fe20000000f00 */
[----:B------:R-:W-:Y:S01]  /*20900*/  IMAD.MOV.U32 R21, RZ, RZ, 0x3cf762c0 ;  /* 0x3cf762c0ff157424 */ /* 0x000fe200078e00ff */
        /* <DEDUP_REMOVED lines=9> */
[----:B------:R0:W-:Y:S01]  /*209a0*/  STL.64 [R1+0x460], R14 ;  /* 0x0004600e01007387 */ /* 0x0001e20000100a00 */
[----:B--2---:R-:W-:Y:S01]  /*209b0*/  IMAD.MOV.U32 R6, RZ, RZ, -0x505ccbd0 ;  /* 0xafa33430ff067424 */ /* 0x004fe200078e00ff */
[----:B------:R-:W-:-:S02]  /*209c0*/  MOV R7, 0xbc851bfd ;  /* 0xbc851bfd00077802 */ /* 0x000fc40000000f00 */
[----:B------:R2:W-:Y:S01]  /*209d0*/  STL.64 [R1+0x468], R18 ;  /* 0x0004681201007387 */ /* 0x0005e20000100a00 */
[----:B-1----:R-:W-:-:S03]  /*209e0*/  IMAD.MOV.U32 R12, RZ, RZ, 0x90f18db ;  /* 0x090f18dbff0c7424 */ /* 0x002fc600078e00ff */
[----:B------:R1:W-:Y:S01]  /*209f0*/  STL.64 [R1+0x470], R20 ;  /* 0x0004701401007387 */ /* 0x0003e20000100a00 */
[----:B------:R-:W-:-:S03]  /*20a00*/  IMAD.MOV.U32 R13, RZ, RZ, -0x428ab295 ;  /* 0xbd754d6bff0d7424 */ /* 0x000fc600078e00ff */
[----:B------:R4:W-:Y:S01]  /*20a10*/  STL.64 [R1+0x478], R22 ;  /* 0x0004781601007387 */ /* 0x0009e20000100a00 */
[----:B0-----:R-:W-:Y:S01]  /*20a20*/  MOV R14, 0x49cb50d9 ;  /* 0x49cb50d9000e7802 */ /* 0x001fe20000000f00 */
[----:B------:R-:W-:Y:S02]  /*20a30*/  IMAD.MOV.U32 R15, RZ, RZ, 0x3d63fcc2 ;  /* 0x3d63fcc2ff0f7424 */ /* 0x000fe400078e00ff */
[----:B------:R0:W-:Y:S01]  /*20a40*/  STL.64 [R1+0x480], R2 ;  /* 0x0004800201007387 */ /* 0x0001e20000100a00 */
[----:B--2---:R-:W-:Y:S01]  /*20a50*/  IMAD.MOV.U32 R18, RZ, RZ, 0x6d7de31e ;  /* 0x6d7de31eff127424 */ /* 0x004fe200078e00ff */
[----:B------:R-:W-:Y:S01]  /*20a60*/  MOV R19, 0xbd42a5b1 ;  /* 0xbd42a5b100137802 */ /* 0x000fe20000000f00 */
[----:B-1----:R-:W-:Y:S01]  /*20a70*/  IMAD.MOV.U32 R20, RZ, RZ, 0x1b0931c8 ;  /* 0x1b0931c8ff147424 */ /* 0x002fe200078e00ff */
        /* <DEDUP_REMOVED lines=12> */
[----:B------:R-:W-:Y:S01]  /*20b40*/  IMAD.MOV.U32 R7, RZ, RZ, -0x40ea9ff7 ;  /* 0xbf156009ff077424 */ /* 0x000fe200078e00ff */
[----:B------:R2:W-:Y:S01]  /*20b50*/  STL.64 [R1+0x4a8], R18 ;  /* 0x0004a81201007387 */ /* 0x0005e20000100a00 */
[----:B0-----:R-:W-:Y:S01]  /*20b60*/  IMAD.MOV.U32 R12, RZ, RZ, -0x7cecf23f ;  /* 0x83130dc1ff0c7424 */ /* 0x001fe200078e00ff */
[----:B------:R-:W-:Y:S02]  /*20b70*/  MOV R13, 0x3f0d6bdf ;  /* 0x3f0d6bdf000d7802 */ /* 0x000fe40000000f00 */
[----:B------:R0:W-:Y:S01]  /*20b80*/  STL.64 [R1+0x4b0], R20 ;  /* 0x0004b01401007387 */ /* 0x0001e20000100a00 */
[----:B-1----:R-:W-:-:S03]  /*20b90*/  IMAD.MOV.U32 R14, RZ, RZ, 0x4cf48618 ;  /* 0x4cf48618ff0e7424 */ /* 0x002fc600078e00ff */
[----:B------:R1:W-:Y:S01]  /*20ba0*/  STL.64 [R1+0x4b8], R22 ;  /* 0x0004b81601007387 */ /* 0x0003e20000100a00 */
[----:B------:R-:W-:-:S03]  /*20bb0*/  IMAD.MOV.U32 R15, RZ, RZ, -0x410cc7d1 ;  /* 0xbef3382fff0f7424 */ /* 0x000fc600078e00ff */
[----:B------:R4:W-:Y:S01]  /*20bc0*/  STL.64 [R1+0x4c0], R2 ;  /* 0x0004c00201007387 */ /* 0x0009e20000100a00 */
[----:B--2---:R-:W-:Y:S01]  /*20bd0*/  MOV R18, 0x3fa27729 ;  /* 0x3fa2772900127802 */ /* 0x004fe20000000f00 */
[----:B------:R-:W-:Y:S02]  /*20be0*/  IMAD.MOV.U32 R19, RZ, RZ, -0x41d58bdc ;  /* 0xbe2a7424ff137424 */ /* 0x000fe400078e00ff */
[----:B0-----:R-:W-:Y:S01]  /*20bf0*/  IMAD.MOV.U32 R20, RZ, RZ, 0x4f5dcc68 ;  /* 0x4f5dcc68ff147424 */ /* 0x001fe200078e00ff */
[----:B------:R-:W-:Y:S01]  /*20c00*/  MOV R21, 0x3ecd115d ;  /* 0x3ecd115d00157802 */ /* 0x000fe20000000f00 */
[----:B------:R0:W-:Y:S01]  /*20c10*/  STL.64 [R1+0x4c8], R4 ;  /* 0x0004c80401007387 */ /* 0x0001e20000100a00 */
[----:B-1----:R-:W-:Y:S02]  /*20c20*/  IMAD.MOV.U32 R22, RZ, RZ, -0x7ab034c9 ;  /* 0x854fcb37ff167424 */ /* 0x002fe400078e00ff */
[----:B------:R-:W-:Y:S01]  /*20c30*/  IMAD.MOV.U32 R23, RZ, RZ, -0x413efa79 ;  /* 0xbec10587ff177424 */ /* 0x000fe200078e00ff */
[----:B------:R1:W-:Y:S01]  /*20c40*/  STL.64 [R1+0x4d0], R6 ;  /* 0x0004d00601007387 */ /* 0x0003e20000100a00 */
[----:B----4-:R-:W-:Y:S01]  /*20c50*/  MOV R2, 0x3447d35 ;  /* 0x03447d3500027802 */ /* 0x010fe20000000f00 */
[----:B------:R-:W-:-:S02]  /*20c60*/  IMAD.MOV.U32 R3, RZ, RZ, 0x3ea36c89 ;  /* 0x3ea36c89ff037424 */ /* 0x000fc400078e00ff */
[----:B------:R2:W-:Y:S01]  /*20c70*/  STL.64 [R1+0x4d8], R12 ;  /* 0x0004d80c01007387 */ /* 0x0005e20000100a00 */
[----:B0-----:R-:W-:Y:S01]  /*20c80*/  IMAD.MOV.U32 R4, RZ, RZ, 0x9bf4b8b ;  /* 0x09bf4b8bff047424 */ /* 0x001fe200078e00ff */
[----:B------:R-:W-:Y:S02]  /*20c90*/  MOV R5, 0x3d5074e7 ;  /* 0x3d5074e700057802 */ /* 0x000fe40000000f00 */
[----:B------:R0:W-:Y:S01]  /*20ca0*/  STL.64 [R1+0x4e0], R14 ;  /* 0x0004e00e01007387 */ /* 0x0001e20000100a00 */
[----:B-1----:R-:W-:-:S03]  /*20cb0*/  IMAD.MOV.U32 R6, RZ, RZ, -0x21afacde ;  /* 0xde505322ff067424 */ /* 0x002fc600078e00ff */
        /* <DEDUP_REMOVED lines=10> */
[----:B------:R-:W-:Y:S01]  /*20d60*/  IMAD.MOV.U32 R19, RZ, RZ, 0x3d3858ba ;  /* 0x3d3858baff137424 */ /* 0x000fe200078e00ff */
[----:B--2---:R-:W-:Y:S01]  /*20d70*/  MOV R20, 0x9fa070bc ;  /* 0x9fa070bc00147802 */ /* 0x004fe20000000f00 */
[----:B------:R-:W-:Y:S01]  /*20d80*/  IMAD.MOV.U32 R21, RZ, RZ, 0x3e1cf0f9 ;  /* 0x3e1cf0f9ff157424 */ /* 0x000fe200078e00ff */
[----:B------:R1:W-:Y:S01]  /*20d90*/  STL.64 [R1+0x508], R4 ;  /* 0x0005080401007387 */ /* 0x0003e20000100a00 */
[----:B----4-:R-:W-:Y:S01]  /*20da0*/  IMAD.MOV.U32 R22, RZ, RZ, 0x5071f99b ;  /* 0x5071f99bff167424 */ /* 0x010fe200078e00ff */
        /* <DEDUP_REMOVED lines=8> */
[----:B--2---:R-:W-:Y:S01]  /*20e30*/  IMAD.MOV.U32 R6, RZ, RZ, 0x7ac2b965 ;  /* 0x7ac2b965ff067424 */ /* 0x004fe200078e00ff */
[----:B------:R-:W-:-:S02]  /*20e40*/  MOV R7, 0xbdbd4a71 ;  /* 0xbdbd4a7100077802 */ /* 0x000fc40000000f00 */
[----:B------:R2:W-:Y:S01]  /*20e50*/  STL.64 [R1+0x528], R18 ;  /* 0x0005281201007387 */ /* 0x0005e20000100a00 */
[----:B0-----:R-:W-:-:S03]  /*20e60*/  IMAD.MOV.U32 R12, RZ, RZ, -0x1c1d645b ;  /* 0xe3e29ba5ff0c7424 */ /* 0x001fc600078e00ff */
        /* <DEDUP_REMOVED lines=10> */
[----:B------:R-:W-:Y:S01]  /*20f10*/  IMAD.MOV.U32 R21, RZ, RZ, 0x3d59f7d1 ;  /* 0x3d59f7d1ff157424 */ /* 0x000fe200078e00ff */
[----:B----4-:R-:W-:Y:S01]  /*20f20*/  MOV R22, 0x9c01efb4 ;  /* 0x9c01efb400167802 */ /* 0x010fe20000000f00 */
[----:B------:R-:W-:Y:S01]  /*20f30*/  IMAD.MOV.U32 R23, RZ, RZ, 0x3f369187 ;  /* 0x3f369187ff177424 */ /* 0x000fe200078e00ff */
[----:B------:R2:W-:Y:S01]  /*20f40*/  STL.64 [R1+0x550], R6 ;  /* 0x0005500601007387 */ /* 0x0005e20000100a00 */
[----:B-1----:R-:W-:Y:S01]  /*20f50*/  IMAD.MOV.U32 R2, RZ, RZ, -0x2ccb98ef ;  /* 0xd3346711ff027424 */ /* 0x002fe200078e00ff */
[----:B------:R-:W-:-:S02]  /*20f60*/  MOV R3, 0x3f0b1d75 ;  /* 0x3f0b1d7500037802 */ /* 0x000fc40000000f00 */
[----:B------:R1:W-:Y:S01]  /*20f70*/  STL.64 [R1+0x558], R12 ;  /* 0x0005580c01007387 */ /* 0x0003e20000100a00 */
[----:B0-----:R-:W-:-:S03]  /*20f80*/  IMAD.MOV.U32 R4, RZ, RZ, 0x5098cebf ;  /* 0x5098cebfff047424 */ /* 0x001fc600078e00ff */
[----:B------:R0:W-:Y:S01]  /*20f90*/  STL.64 [R1+0x560], R14 ;  /* 0x0005600e01007387 */ /* 0x0001e20000100a00 */
[----:B------:R-:W-:Y:S01]  /*20fa0*/  IMAD.MOV.U32 R5, RZ, RZ, -0x40ca0cc8 ;  /* 0xbf35f338ff057424 */ /* 0x000fe200078e00ff */
[----:B--2---:R-:W-:Y:S01]  /*20fb0*/  MOV R6, 0x5ece1d9f ;  /* 0x5ece1d9f00067802 */ /* 0x004fe20000000f00 */
[----:B------:R-:W-:Y:S01]  /*20fc0*/  IMAD.MOV.U32 R7, RZ, RZ, 0x3f326eeb ;  /* 0x3f326eebff077424 */ /* 0x000fe200078e00ff */
        /* <DEDUP_REMOVED lines=10> */
[----:B-1----:R-:W-:Y:S01]  /*21070*/  IMAD.MOV.U32 R20, RZ, RZ, 0x64e3e304 ;  /* 0x64e3e304ff147424 */ /* 0x002fe200078e00ff */
        /* <DEDUP_REMOVED lines=14> */
[----:B--2---:R-:W-:Y:S02]  /*21160*/  MOV R12, 0x79607d63 ;  /* 0x79607d63000c7802 */ /* 0x004fe40000000f00 */
[----:B------:R2:W-:Y:S01]  /*21170*/  STL.64 [R1+0x5b0], R20 ;  /* 0x0005b01401007387 */ /* 0x0005e20000100a00 */
[----:B------:R-:W-:-:S03]  /*21180*/  IMAD.MOV.U32 R13, RZ, RZ, -0x41786d69 ;  /* 0xbe879297ff0d7424 */ /* 0x000fc600078e00ff */
[----:B------:R4:W-:Y:S01]  /*21190*/  STL.64 [R1+0x5b8], R22 ;  /* 0x0005b81601007387 */ /* 0x0009e20000100a00 */
[----:B-1----:R-:W-:Y:S01]  /*211a0*/  IMAD.MOV.U32 R14, RZ, RZ, -0x12da6acc ;  /* 0xed259534ff0e7424 */ /* 0x002fe200078e00ff */
[----:B------:R-:W-:Y:S02]  /*211b0*/  MOV R15, 0xbd76d32e ;  /* 0xbd76d32e000f7802 */ /* 0x000fe40000000f00 */
[----:B------:R1:W-:Y:S01]  /*211c0*/  STL.64 [R1+0x5c0], R2 ;  /* 0x0005c00201007387 */ /* 0x0003e20000100a00 */
[----:B0-----:R-:W-:Y:S02]  /*211d0*/  IMAD.MOV.U32 R18, RZ, RZ, -0x420b6167 ;  /* 0xbdf49e99ff127424 */ /* 0x001fe400078e00ff */
[----:B------:R-:W-:Y:S01]  /*211e0*/  IMAD.MOV.U32 R19, RZ, RZ, 0x3e5cf11f ;  /* 0x3e5cf11fff137424 */ /* 0x000fe200078e00ff */
[----:B--2---:R-:W-:Y:S01]  /*211f0*/  MOV R20, 0xc5d1cae1 ;  /* 0xc5d1cae100147802 */ /* 0x004fe20000000f00 */
[----:B------:R-:W-:Y:S01]  /*21200*/  IMAD.MOV.U32 R21, RZ, RZ, -0x41b0b178 ;  /* 0xbe4f4e88ff157424 */ /* 0x000fe200078e00ff */
[----:B------:R0:W-:Y:S01]  /*21210*/  STL.64 [R1+0x5c8], R4 ;  /* 0x0005c80401007387 */ /* 0x0001e20000100a00 */
[----:B----4-:R-:W-:Y:S01]  /*21220*/  IMAD.MOV.U32 R22, RZ, RZ, 0xe4dfce1 ;  /* 0x0e4dfce1ff167424 */ /* 0x010fe200078e00ff */
[----:B------:R-:W-:-:S02]  /*21230*/  MOV R23, 0x3e30b283 ;  /* 0x3e30b28300177802 */ /* 0x000fc40000000f00 */
[----:B------:R2:W-:Y:S01]  /*21240*/  STL.64 [R1+0x5d0], R6 ;  /* 0x0005d00601007387 */ /* 0x0005e20000100a00 */
[----:B-1----:R-:W-:Y:S02]  /*21250*/  IMAD.MOV.U32 R2, RZ, RZ, 0x322ddf56 ;  /* 0x322ddf56ff027424 */ /* 0x002fe400078e00ff */
[----:B------:R-:W-:Y:S01]  /*21260*/  IMAD.MOV.U32 R3, RZ, RZ, -0x4379a0a7 ;  /* 0xbc865f59ff037424 */ /* 0x000fe200078e00ff */
[----:B------:R1:W-:Y:S01]  /*21270*/  STL.64 [R1+0x5d8], R12 ;  /* 0x0005d80c01007387 */ /* 0x0003e20000100a00 */
[----:B0-----:R-:W-:Y:S01]  /*21280*/  MOV R4, 0xa0f96246 ;  /* 0xa0f9624600047802 */ /* 0x001fe20000000f00 */
[----:B------:R-:W-:Y:S02]  /*21290*/  IMAD.MOV.U32 R5, RZ, RZ, -0x41fdb173 ;  /* 0xbe024e8dff057424 */ /* 0x000fe400078e00ff */
[----:B------:R0:W-:Y:S01]  /*212a0*/  STL.64 [R1+0x5e0], R14 ;  /* 0x0005e00e01007387 */ /* 0x0001e20000100a00 */
[----:B--2---:R-:W-:Y:S01]  /*212b0*/  IMAD.MOV.U32 R6, RZ, RZ, -0x57522d55 ;  /* 0xa8add2abff067424 */ /* 0x004fe200078e00ff */
        /* <DEDUP_REMOVED lines=36> */
[----:B0-----:R-:W-:Y:S02]  /*21500*/  IMAD.MOV.U32 R20, RZ, RZ, -0x6d1364fe ;  /* 0x92ec9b02ff147424 */ /* 0x001fe400078e00ff */
[----:B------:R-:W-:Y:S01]  /*21510*/  IMAD.MOV.U32 R21, RZ, RZ, 0x3e339379 ;  /* 0x3e339379ff157424 */ /* 0x000fe200078e00ff */
[----:B------:R0:W-:Y:S01]  /*21520*/  STL.64 [R1+0x650], R6 ;  /* 0x0006500601007387 */ /* 0x0001e20000100a00 */
[----:B-1----:R-:W-:Y:S01]  /*21530*/  MOV R22, 0x124b7492 ;  /* 0x124b749200167802 */ /* 0x002fe20000000f00 */
[----:B------:R-:W-:-:S02]  /*21540*/  IMAD.MOV.U32 R23, RZ, RZ, -0x424d12c4 ;  /* 0xbdb2ed3cff177424 */ /* 0x000fc400078e00ff */
[----:B------:R1:W-:Y:S01]  /*21550*/  STL.64 [R1+0x658], R12 ;  /* 0x0006580c01007387 */ /* 0x0003e20000100a00 */
[----:B----4-:R-:W-:Y:S01]  /*21560*/  MOV R2, 0xf9ac219d ;  /* 0xf9ac219d00027802 */ /* 0x010fe20000000f00 */
[----:B------:R-:W-:Y:S02]  /*21570*/  IMAD.MOV.U32 R3, RZ, RZ, -0x4119c7b6 ;  /* 0xbee6384aff037424 */ /* 0x000fe400078e00ff */
[----:B--2---:R-:W-:Y:S01]  /*21580*/  IMAD.MOV.U32 R4, RZ, RZ, 0x198ab550 ;  /* 0x198ab550ff047424 */ /* 0x004fe200078e00ff */
[----:B------:R-:W-:Y:S01]  /*21590*/  MOV R5, 0x3edc738f ;  /* 0x3edc738f00057802 */ /* 0x000fe20000000f00 */
[----:B------:R2:W-:Y:S01]  /*215a0*/  STL.64 [R1+0x660], R14 ;  /* 0x0006600e01007387 */ /* 0x0005e20000100a00 */
[----:B0-----:R-:W-:Y:S02]  /*215b0*/  IMAD.MOV.U32 R6, RZ, RZ, -0x6acf5853 ;  /* 0x9530a7adff067424 */ /* 0x001fe400078e00ff */
[----:B------:R-:W-:Y:S01]  /*215c0*/  IMAD.MOV.U32 R7, RZ, RZ, -0x413e5214 ;  /* 0xbec1adecff077424 */ /* 0x000fe200078e00ff */
[----:B------:R0:W-:Y:S01]  /*215d0*/  STL.64 [R1+0x688], R4 ;  /* 0x0006880401007387 */ /* 0x0001e20000100a00 */
[----:B-1----:R-:W-:Y:S01]  /*215e0*/  IMAD.MOV.U32 R12, RZ, RZ, 0x70ac9b03 ;  /* 0x70ac9b03ff0c7424 */ /* 0x002fe200078e00ff */
[----:B------:R-:W-:-:S02]  /*215f0*/  MOV R13, 0x3e9952f9 ;  /* 0x3e9952f9000d7802 */ /* 0x000fc40000000f00 */
[----:B------:R1:W-:Y:S01]  /*21600*/  STL.64 [R1+0x690], R6 ;  /* 0x0006900601007387 */ /* 0x0003e20000100a00 */
[----:B--2---:R-:W-:-:S03]  /*21610*/  IMAD.MOV.U32 R14, RZ, RZ, 0x3b2187a2 ;  /* 0x3b2187a2ff0e7424 */ /* 0x004fc600078e00ff */
[----:B------:R2:W-:Y:S01]  /*21620*/  STL.64 [R1+0x680], R2 ;  /* 0x0006800201007387 */ /* 0x0005e20000100a00 */
[----:B------:R-:W-:Y:S02]  /*21630*/  IMAD.MOV.U32 R15, RZ, RZ, -0x4172a662 ;  /* 0xbe8d599eff0f7424 */ /* 0x000fe400078e00ff */
[----:B0-----:R-:W-:Y:S01]  /*21640*/  IMAD.MOV.U32 R4, RZ, RZ, -0xf204d96 ;  /* 0xf0dfb26aff047424 */ /* 0x001fe200078e00ff */
[----:B------:R-:W-:Y:S01]  /*21650*/  MOV R5, 0xbe180990 ;  /* 0xbe18099000057802 */ /* 0x000fe20000000f00 */
[----:B------:R0:W-:Y:S01]  /*21660*/  STL.64 [R1+0x6a0], R12 ;  /* 0x0006a00c01007387 */ /* 0x0001e20000100a00 */
[----:B-1----:R-:W-:Y:S02]  /*21670*/  IMAD.MOV.U32 R6, RZ, RZ, -0x3faad57f ;  /* 0xc0552a81ff067424 */ /* 0x002fe400078e00ff */
[----:B------:R-:W-:Y:S01]  /*21680*/  IMAD.MOV.U32 R7, RZ, RZ, 0x3cc36412 ;  /* 0x3cc36412ff077424 */ /* 0x000fe200078e00ff */
[----:B------:R1:W-:Y:S01]  /*21690*/  STL.64 [R1+0x6a8], R14 ;  /* 0x0006a80e01007387 */ /* 0x0003e20000100a00 */
[----:B--2---:R-:W-:Y:S01]  /*216a0*/  MOV R2, 0x6d84752e ;  /* 0x6d84752e00027802 */ /* 0x004fe20000000f00 */
[----:B------:R-:W-:-:S02]  /*216b0*/  IMAD.MOV.U32 R3, RZ, RZ, 0x3e3663fd ;  /* 0x3e3663fdff037424 */ /* 0x000fc400078e00ff */
[----:B------:R2:W-:Y:S01]  /*216c0*/  STL.64 [R1+0x6d0], R4 ;  /* 0x0006d00401007387 */ /* 0x0005e20000100a00 */
[----:B0-----:R-:W-:Y:S01]  /*216d0*/  MOV R12, 0x9fc7363 ;  /* 0x09fc7363000c7802 */ /* 0x001fe20000000f00 */
[----:B------:R-:W-:Y:S02]  /*216e0*/  IMAD.MOV.U32 R13, RZ, RZ, 0x3deac793 ;  /* 0x3deac793ff0d7424 */ /* 0x000fe400078e00ff */
[----:B------:R0:W-:Y:S01]  /*216f0*/  STL.64 [R1+0x6d8], R6 ;  /* 0x0006d80601007387 */ /* 0x0001e20000100a00 */
[----:B-1----:R-:W-:-:S03]  /*21700*/  IMAD.MOV.U32 R14, RZ, RZ, -0x1a218756 ;  /* 0xe5de78aaff0e7424 */ /* 0x002fc600078e00ff */
[----:B------:R1:W-:Y:S01]  /*21710*/  STL.64 [R1+0x6c8], R2 ;  /* 0x0006c80201007387 */ /* 0x0003e20000100a00 */
[----:B------:R-:W-:Y:S02]  /*21720*/  IMAD.MOV.U32 R15, RZ, RZ, 0x3dbcac1e ;  /* 0x3dbcac1eff0f7424 */ /* 0x000fe400078e00ff */
[----:B--2---:R-:W-:Y:S01]  /*21730*/  IMAD.MOV.U32 R4, RZ, RZ, -0x447da7d7 ;  /* 0xbb825829ff047424 */ /* 0x004fe200078e00ff */
[----:B------:R-:W-:Y:S01]  /*21740*/  MOV R5, 0x3f463969 ;  /* 0x3f46396900057802 */ /* 0x000fe20000000f00 */
[----:B------:R2:W-:Y:S01]  /*21750*/  STL.64 [R1+0x6e0], R12 ;  /* 0x0006e00c01007387 */ /* 0x0005e20000100a00 */
[----:B0-----:R-:W-:-:S03]  /*21760*/  IMAD.MOV.U32 R6, RZ, RZ, 0x582dd0a5 ;  /* 0x582dd0a5ff067424 */ /* 0x001fc600078e00ff */
[----:B------:R0:W-:Y:S01]  /*21770*/  STL.64 [R1+0x6f0], R14 ;  /* 0x0006f00e01007387 */ /* 0x0001e20000100a00 */
[----:B------:R-:W-:Y:S02]  /*21780*/  IMAD.MOV.U32 R7, RZ, RZ, -0x40bb060e ;  /* 0xbf44f9f2ff077424 */ /* 0x000fe400078e00ff */
[----:B-1----:R-:W-:Y:S01]  /*21790*/  IMAD.MOV.U32 R2, RZ, RZ, 0x1cc96982 ;  /* 0x1cc96982ff027424 */ /* 0x002fe200078e00ff */
[----:B------:R1:W-:Y:S01]  /*217a0*/  STL.64 [R1+0x718], R4 ;  /* 0x0007180401007387 */ /* 0x0003e20000100a00 */
[----:B------:R-:W-:Y:S01]  /*217b0*/  IMAD.MOV.U32 R3, RZ, RZ, -0x40bc7201 ;  /* 0xbf438dffff037424 */ /* 0x000fe200078e00ff */
[----:B--2---:R-:W-:Y:S01]  /*217c0*/  MOV R12, 0xc28e8a0 ;  /* 0x0c28e8a0000c7802 */ /* 0x004fe20000000f00 */
[----:B------:R-:W-:Y:S01]  /*217d0*/  IMAD.MOV.U32 R13, RZ, RZ, 0x3f322fb2 ;  /* 0x3f322fb2ff0d7424 */ /* 0x000fe200078e00ff */
[----:B------:R2:W-:Y:S01]  /*217e0*/  STL.64 [R1+0x720], R6 ;  /* 0x0007200601007387 */ /* 0x0005e20000100a00 */
[----:B0-----:R-:W-:Y:S01]  /*217f0*/  IMAD.MOV.U32 R14, RZ, RZ, -0x373140ea ;  /* 0xc8cebf16ff0e7424 */ /* 0x001fe200078e00ff */
[----:B------:R-:W-:-:S02]  /*21800*/  MOV R15, 0x3e886c71 ;  /* 0x3e886c71000f7802 */ /* 0x000fc40000000f00 */
[----:B------:R0:W-:Y:S01]  /*21810*/  STL.64 [R1+0x668], R18 ;  /* 0x0006681201007387 */ /* 0x0001e20000100a00 */
[----:B-1----:R-:W-:Y:S01]  /*21820*/  MOV R4, 0xd892e1a9 ;  /* 0xd892e1a900047802 */ /* 0x002fe20000000f00 */
[----:B------:R-:W-:Y:S02]  /*21830*/  IMAD.MOV.U32 R5, RZ, RZ, 0x3ed2fe63 ;  /* 0x3ed2fe63ff057424 */ /* 0x000fe400078e00ff */
[----:B------:R1:W-:Y:S01]  /*21840*/  STL.64 [R1+0x708], R2 ;  /* 0x0007080201007387 */ /* 0x0003e20000100a00 */
[----:B--2---:R-:W-:-:S03]  /*21850*/  IMAD.MOV.U32 R6, RZ, RZ, -0xd84d818 ;  /* 0xf27b27e8ff067424 */ /* 0x004fc600078e00ff */
[----:B------:R2:W-:Y:S01]  /*21860*/  STL.64 [R1+0x728], R12 ;  /* 0x0007280c01007387 */ /* 0x0005e20000100a00 */
[----:B------:R-:W-:Y:S01]  /*21870*/  IMAD.MOV.U32 R7, RZ, RZ, 0x3ead3850 ;  /* 0x3ead3850ff077424 */ /* 0x000fe200078e00ff */
[----:B0-----:R-:W-:Y:S02]  /*21880*/  MOV R18, 0x393d4893 ;  /* 0x393d489300127802 */ /* 0x001fe40000000f00 */
[----:B------:R0:W-:Y:S01]  /*21890*/  STL.64 [R1+0x730], R14 ;  /* 0x0007300e01007387 */ /* 0x0001e20000100a00 */
[----:B------:R-:W-:Y:S02]  /*218a0*/  IMAD.MOV.U32 R19, RZ, RZ, 0x3e70b282 ;  /* 0x3e70b282ff137424 */ /* 0x000fe400078e00ff */
[----:B-1----:R-:W-:Y:S01]  /*218b0*/  IMAD.MOV.U32 R2, RZ, RZ, -0x3b72c844 ;  /* 0xc48d37bcff027424 */ /* 0x002fe200078e00ff */
[----:B------:R1:W-:Y:S01]  /*218c0*/  STL.64 [R1+0x758], R4 ;  /* 0x0007580401007387 */ /* 0x0003e20000100a00 */
[----:B------:R-:W-:Y:S02]  /*218d0*/  MOV R3, 0xbef618fc ;  /* 0xbef618fc00037802 */ /* 0x000fe40000000f00 */
[----:B--2---:R-:W-:Y:S01]  /*218e0*/  MOV R12, 0x807110d2 ;  /* 0x807110d2000c7802 */ /* 0x004fe20000000f00 */
[----:B------:R-:W-:Y:S01]  /*218f0*/  IMAD.MOV.U32 R13, RZ, RZ, 0x3d903901 ;  /* 0x3d903901ff0d7424 */ /* 0x000fe200078e00ff */
[----:B------:R2:W-:Y:S01]  /*21900*/  STL.64 [R1+0x768], R6 ;  /* 0x0007680601007387 */ /* 0x0005e20000100a00 */
[----:B0-----:R-:W-:Y:S01]  /*21910*/  IMAD.MOV.U32 R14, RZ, RZ, -0x564902fc ;  /* 0xa9b6fd04ff0e7424 */ /* 0x001fe200078e00ff */
[----:B------:R-:W-:-:S02]  /*21920*/  MOV R15, 0xbe849865 ;  /* 0xbe849865000f7802 */ /* 0x000fc40000000f00 */
[----:B------:R0:W-:Y:S01]  /*21930*/  STL.64 [R1+0x670], R24 ;  /* 0x0006701801007387 */ /* 0x0001e20000100a00 */
[----:B-1----:R-:W-:Y:S02]  /*21940*/  IMAD.MOV.U32 R4, RZ, RZ, 0x16605be3 ;  /* 0x16605be3ff047424 */ /* 0x002fe400078e00ff */
[----:B------:R-:W-:Y:S01]  /*21950*/  IMAD.MOV.U32 R5, RZ, RZ, 0x3e30bcbd ;  /* 0x3e30bcbdff057424 */ /* 0x000fe200078e00ff */
[----:B------:R1:W-:Y:S01]  /*21960*/  STL.64 [R1+0x678], R20 ;  /* 0x0006781401007387 */ /* 0x0003e20000100a00 */
[----:B--2---:R-:W-:Y:S01]  /*21970*/  IMAD.MOV.U32 R6, RZ, RZ, -0x6523334a ;  /* 0x9adcccb6ff067424 */ /* 0x004fe200078e00ff */
[----:B------:R-:W-:Y:S02]  /*21980*/  MOV R7, 0x3e03b654 ;  /* 0x3e03b65400077802 */ /* 0x000fe40000000f00 */
[----:B------:R2:W-:Y:S01]  /*21990*/  STL.64 [R1+0x6b0], R18 ;  /* 0x0006b01201007387 */ /* 0x0005e20000100a00 */
[----:B0-----:R-:W-:-:S03]  /*219a0*/  IMAD.MOV.U32 R24, RZ, RZ, -0x178d03aa ;  /* 0xe872fc56ff187424 */ /* 0x001fc600078e00ff */
[----:B------:R0:W-:Y:S01]  /*219b0*/  STL.64 [R1+0x748], R2 ;  /* 0x0007480201007387 */ /* 0x0001e20000100a00 */
[----:B------:R-:W-:Y:S02]  /*219c0*/  IMAD.MOV.U32 R25, RZ, RZ, -0x41bb67a2 ;  /* 0xbe44985eff197424 */ /* 0x000fe400078e00ff */
[----:B-1----:R-:W-:Y:S01]  /*219d0*/  IMAD.MOV.U32 R20, RZ, RZ, -0x3aaf42b5 ;  /* 0xc550bd4bff147424 */ /* 0x002fe200078e00ff */
[----:B------:R1:W-:Y:S01]  /*219e0*/  STL.64 [R1+0x770], R12 ;  /* 0x0007700c01007387 */ /* 0x0003e20000100a00 */
[----:B------:R-:W-:-:S03]  /*219f0*/  MOV R21, 0x3cc7c54e ;  /* 0x3cc7c54e00157802 */ /* 0x000fc60000000f00 */
[----:B------:R4:W-:Y:S01]  /*21a00*/  STL.64 [R1+0x778], R14 ;  /* 0x0007780e01007387 */ /* 0x0009e20000100a00 */
[----:B--2---:R-:W-:Y:S01]  /*21a10*/  MOV R18, 0xa6572e09 ;  /* 0xa6572e0900127802 */ /* 0x004fe20000000f00 */
[----:B------:R-:W-:Y:S02]  /*21a20*/  IMAD.MOV.U32 R19, RZ, RZ, -0x43a8864c ;  /* 0xbc5779b4ff137424 */ /* 0x000fe400078e00ff */
[----:B------:R2:W-:Y:S01]  /*21a30*/  STL.64 [R1+0x798], R4 ;  /* 0x0007980401007387 */ /* 0x0005e20000100a00 */
[----:B0-----:R-:W-:Y:S01]  /*21a40*/  IMAD.MOV.U32 R2, RZ, RZ, 0x44652279 ;  /* 0x44652279ff027424 */ /* 0x001fe200078e00ff */
[----:B------:R-:W-:Y:S02]  /*21a50*/  MOV R3, 0xbd0706d6 ;  /* 0xbd0706d600037802 */ /* 0x000fe40000000f00 */
[----:B-1----:R-:W-:Y:S01]  /*21a60*/  MOV R12, 0xfd72ae16 ;  /* 0xfd72ae16000c7802 */ /* 0x002fe20000000f00 */
[----:B------:R-:W-:Y:S01]  /*21a70*/  IMAD.MOV.U32 R13, RZ, RZ, -0x4229c0f4 ;  /* 0xbdd63f0cff0d7424 */ /* 0x000fe200078e00ff */
[----:B------:R0:W-:Y:S01]  /*21a80*/  STL.64 [R1+0x7a8], R6 ;  /* 0x0007a80601007387 */ /* 0x0001e20000100a00 */
[----:B----4-:R-:W-:Y:S01]  /*21a90*/  IMAD.MOV.U32 R14, RZ, RZ, -0x7738c013 ;  /* 0x88c73fedff0e7424 */ /* 0x010fe200078e00ff */
[----:B------:R-:W-:-:S02]  /*21aa0*/  MOV R15, 0x3dc74cd6 ;  /* 0x3dc74cd6000f7802 */ /* 0x000fc40000000f00 */
[----:B------:R1:W-:Y:S01]  /*21ab0*/  STL.64 [R1+0x698], R22 ;  /* 0x0006981601007387 */ /* 0x0003e20000100a00 */
[----:B--2---:R-:W-:Y:S02]  /*21ac0*/  IMAD.MOV.U32 R4, RZ, RZ, -0xe4b96af ;  /* 0xf1b46951ff047424 */ /* 0x004fe400078e00ff */
[----:B------:R-:W-:Y:S01]  /*21ad0*/  IMAD.MOV.U32 R5, RZ, RZ, 0x3f522b37 ;  /* 0x3f522b37ff057424 */ /* 0x000fe200078e00ff */
[----:B------:R2:W-:Y:S01]  /*21ae0*/  STL.64 [R1+0x6b8], R20 ;  /* 0x0006b81401007387 */ /* 0x0005e20000100a00 */
[----:B0-----:R-:W-:Y:S01]  /*21af0*/  MOV R6, 0x61e90004 ;  /* 0x61e9000400067802 */ /* 0x001fe20000000f00 */
[----:B------:R-:W-:Y:S02]  /*21b00*/  IMAD.MOV.U32 R7, RZ, RZ, 0x3eb0a9ef ;  /* 0x3eb0a9efff077424 */ /* 0x000fe400078e00ff */
[----:B------:R0:W-:Y:S01]  /*21b10*/  STL.64 [R1+0x6c0], R24 ;  /* 0x0006c01801007387 */ /* 0x0001e20000100a00 */
[----:B-1----:R-:W-:Y:S01]  /*21b20*/  IMAD.MOV.U32 R22, RZ, RZ, -0xfb74e6c ;  /* 0xf048b194ff167424 */ /* 0x002fe200078e00ff */
[----:B------:R-:W-:-:S02]  /*21b30*/  MOV R23, 0xbddbd671 ;  /* 0xbddbd67100177802 */ /* 0x000fc40000000f00 */
[----:B------:R1:W-:Y:S01]  /*21b40*/  STL.64 [R1+0x6f8], R18 ;  /* 0x0006f81201007387 */ /* 0x0003e20000100a00 */
[----:B--2---:R-:W-:-:S03]  /*21b50*/  IMAD.MOV.U32 R20, RZ, RZ, 0x13f7775a ;  /* 0x13f7775aff147424 */ /* 0x004fc600078e00ff */
[----:B------:R2:W-:Y:S01]  /*21b60*/  STL.64 [R1+0x790], R2 ;  /* 0x0007900201007387 */ /* 0x0005e20000100a00 */
[----:B------:R-:W-:-:S03]  /*21b70*/  MOV R21, 0xbd8da966 ;  /* 0xbd8da96600157802 */ /* 0x000fc60000000f00 */
[----:B------:R4:W-:Y:S01]  /*21b80*/  STL.64 [R1+0x7b8], R12 ;  /* 0x0007b80c01007387 */ /* 0x0009e20000100a00 */
[----:B0-----:R-:W-:Y:S01]  /*21b90*/  MOV R24, 0x9b7913ea ;  /* 0x9b7913ea00187802 */ /* 0x001fe20000000f00 */
[----:B------:R-:W-:Y:S02]  /*21ba0*/  IMAD.MOV.U32 R25, RZ, RZ, -0x40ed1ce1 ;  /* 0xbf12e31fff197424 */ /* 0x000fe400078e00ff */
[----:B------:R0:W-:Y:S01]  /*21bb0*/  STL.64 [R1+0x7c0], R14 ;  /* 0x0007c00e01007387 */ /* 0x0001e20000100a00 */
[----:B-1----:R-:W-:Y:S01]  /*21bc0*/  MOV R18, 0x36172b0 ;  /* 0x036172b000127802 */ /* 0x002fe20000000f00 */
[----:B------:R-:W-:Y:S02]  /*21bd0*/  IMAD.MOV.U32 R19, RZ, RZ, 0x3f100120 ;  /* 0x3f100120ff137424 */ /* 0x000fe400078e00ff */
[----:B------:R1:W-:Y:S01]  /*21be0*/  STL.64 [R1+0x7e0], R4 ;  /* 0x0007e00401007387 */ /* 0x0003e20000100a00 */
[----:B--2---:R-:W-:Y:S01]  /*21bf0*/  MOV R2, 0x684527bf ;  /* 0x684527bf00027802 */ /* 0x004fe20000000f00 */
[----:B------:R-:W-:-:S02]  /*21c00*/  IMAD.MOV.U32 R3, RZ, RZ, 0x3f55d4ae ;  /* 0x3f55d4aeff037424 */ /* 0x000fc400078e00ff */
[----:B----4-:R-:W-:Y:S01]  /*21c10*/  IMAD.MOV.U32 R12, RZ, RZ, -0x4ad3ccbb ;  /* 0xb52c3345ff0c7424 */ /* 0x010fe200078e00ff */
        /* <DEDUP_REMOVED lines=8> */
[----:B--2---:R-:W-:Y:S01]  /*21ca0*/  MOV R6, 0x8c7220b7 ;  /* 0x8c7220b700067802 */ /* 0x004fe20000000f00 */
[----:B------:R-:W-:-:S02]  /*21cb0*/  IMAD.MOV.U32 R7, RZ, RZ, -0x413dfaa8 ;  /* 0xbec20558ff077424 */ /* 0x000fc400078e00ff */
[----:B------:R2:W-:Y:S01]  /*21cc0*/  STL.64 [R1+0x710], R24 ;  /* 0x0007101801007387 */ /* 0x0005e20000100a00 */
[----:B0-----:R-:W-:-:S03]  /*21cd0*/  IMAD.MOV.U32 R22, RZ, RZ, 0x3aebc9b7 ;  /* 0x3aebc9b7ff167424 */ /* 0x001fc600078e00ff */
[----:B------:R0:W-:Y:S01]  /*21ce0*/  STL.64 [R1+0x740], R18 ;  /* 0x0007401201007387 */ /* 0x0001e20000100a00 */
[----:B------:R-:W-:Y:S02]  /*21cf0*/  IMAD.MOV.U32 R23, RZ, RZ, -0x40e9c580 ;  /* 0xbf163a80ff177424 */ /* 0x000fe400078e00ff */
[----:B-1----:R-:W-:Y:S01]  /*21d00*/  IMAD.MOV.U32 R20, RZ, RZ, -0x1741ccd0 ;  /* 0xe8be3330ff147424 */ /* 0x002fe200078e00ff */
[----:B------:R1:W-:Y:S01]  /*21d10*/  STL.64 [R1+0x7d0], R2 ;  /* 0x0007d00201007387 */ /* 0x0003e20000100a00 */
[----:B------:R-:W-:-:S03]  /*21d20*/  IMAD.MOV.U32 R21, RZ, RZ, -0x41f18fe8 ;  /* 0xbe0e7018ff157424 */ /* 0x000fc600078e00ff */
[----:B------:R4:W-:Y:S01]  /*21d30*/  STL.64 [R1+0x7f8], R12 ;  /* 0x0007f80c01007387 */ /* 0x0009e20000100a00 */
[----:B--2---:R-:W-:Y:S01]  /*21d40*/  IMAD.MOV.U32 R24, RZ, RZ, -0x576e2746 ;  /* 0xa891d8baff187424 */ /* 0x004fe200078e00ff */
[----:B------:R-:W-:Y:S02]  /*21d50*/  MOV R25, 0xbec7d8d3 ;  /* 0xbec7d8d300197802 */ /* 0x000fe40000000f00 */
[----:B------:R2:W-:Y:S01]  /*21d60*/  STL.64 [R1+0x808], R14 ;  /* 0x0008080e01007387 */ /* 0x0005e20000100a00 */
[----:B0-----:R-:W-:Y:S02]  /*21d70*/  IMAD.MOV.U32 R18, RZ, RZ, -0x5b2caf32 ;  /* 0xa4d350ceff127424 */ /* 0x001fe400078e00ff */
[----:B------:R-:W-:Y:S01]  /*21d80*/  IMAD.MOV.U32 R19, RZ, RZ, 0x3e77ca3d ;  /* 0x3e77ca3dff137424 */ /* 0x000fe200078e00ff */
[----:B------:R0:W-:Y:S01]  /*21d90*/  STL.64 [R1+0x820], R4 ;  /* 0x0008200401007387 */ /* 0x0001e20000100a00 */
[----:B-1----:R-:W-:Y:S02]  /*21da0*/  IMAD.MOV.U32 R2, RZ, RZ, 0x37b4e130 ;  /* 0x37b4e130ff027424 */ /* 0x002fe400078e00ff */
[----:B------:R-:W-:Y:S01]  /*21db0*/  IMAD.MOV.U32 R3, RZ, RZ, 0x3f07bdf8 ;  /* 0x3f07bdf8ff037424 */ /* 0x000fe200078e00ff */
[----:B----4-:R-:W-:Y:S01]  /*21dc0*/  MOV R13, 0x3eb64d99 ;  /* 0x3eb64d99000d7802 */ /* 0x010fe20000000f00 */
        /* <DEDUP_REMOVED lines=8> */
[----:B-1----:R-:W-:-:S03]  /*21e50*/  IMAD.MOV.U32 R6, RZ, RZ, -0x2a82d63d ;  /* 0xd57d29c3ff067424 */ /* 0x002fc600078e00ff */
[----:B------:R1:W-:Y:S01]  /*21e60*/  STL.64 [R1+0x760], R24 ;  /* 0x0007601801007387 */ /* 0x0003e20000100a00 */
[----:B------:R-:W-:Y:S01]  /*21e70*/  IMAD.MOV.U32 R7, RZ, RZ, -0x41e1694f ;  /* 0xbe1e96b1ff077424 */ /* 0x000fe200078e00ff */
[----:B--2---:R-:W-:Y:S02]  /*21e80*/  MOV R22, 0x9d310d85 ;  /* 0x9d310d8500167802 */ /* 0x004fe40000000f00 */
[----:B------:R2:W-:Y:S01]  /*21e90*/  STL.64 [R1+0x780], R18 ;  /* 0x0007801201007387 */ /* 0x0005e20000100a00 */
[----:B------:R-:W-:Y:S01]  /*21ea0*/  IMAD.MOV.U32 R23, RZ, RZ, -0x41a4f541 ;  /* 0xbe5b0abfff177424 */ /* 0x000fe200078e00ff */
[----:B0-----:R-:W-:Y:S02]  /*21eb0*/  MOV R20, 0xd2fffd4f ;  /* 0xd2fffd4f00147802 */ /* 0x001fe40000000f00 */
[----:B------:R0:W-:Y:S01]  /*21ec0*/  STL.64 [R1+0x810], R2 ;  /* 0x0008100201007387 */ /* 0x0001e20000100a00 */
[----:B------:R-:W-:-:S03]  /*21ed0*/  IMAD.MOV.U32 R21, RZ, RZ, -0x41ddbb46 ;  /* 0xbe2244baff157424 */ /* 0x000fc600078e00ff */
[----:B------:R4:W-:Y:S01]  /*21ee0*/  STL.64 [R1+0x838], R12 ;  /* 0x0008380c01007387 */ /* 0x0009e20000100a00 */
[----:B-1----:R-:W-:Y:S02]  /*21ef0*/  IMAD.MOV.U32 R24, RZ, RZ, -0x5f439432 ;  /* 0xa0bc6bceff187424 */ /* 0x002fe400078e00ff */
[----:B------:R-:W-:Y:S01]  /*21f00*/  IMAD.MOV.U32 R25, RZ, RZ, -0x43f42449 ;  /* 0xbc0bdbb7ff197424 */ /* 0x000fe200078e00ff */
[----:B------:R1:W-:Y:S01]  /*21f10*/  STL.64 [R1+0x848], R14 ;  /* 0x0008480e01007387 */ /* 0x0003e20000100a00 */
[----:B--2---:R-:W-:Y:S02]  /*21f20*/  IMAD.MOV.U32 R18, RZ, RZ, -0x578d4d7c ;  /* 0xa872b284ff127424 */ /* 0x004fe400078e00ff */
[----:B------:R-:W-:Y:S01]  /*21f30*/  IMAD.MOV.U32 R19, RZ, RZ, -0x4257ce4d ;  /* 0xbda831b3ff137424 */ /* 0x000fe200078e00ff */
[----:B------:R2:W-:Y:S01]  /*21f40*/  STL.64 [R1+0x860], R4 ;  /* 0x0008600401007387 */ /* 0x0005e20000100a00 */
[----:B0-----:R-:W-:Y:S02]  /*21f50*/  IMAD.MOV.U32 R2, RZ, RZ, -0x353f599d ;  /* 0xcac0a663ff027424 */ /* 0x001fe400078e00ff */
[----:B------:R-:W-:Y:S01]  /*21f60*/  IMAD.MOV.U32 R3, RZ, RZ, -0x419a4e63 ;  /* 0xbe65b19dff037424 */ /* 0x000fe200078e00ff */
[----:B----4-:R-:W-:Y:S01]  /*21f70*/  MOV R13, 0xbdf22546 ;  /* 0xbdf22546000d7802 */ /* 0x010fe20000000f00 */
[----:B------:R-:W-:Y:S01]  /*21f80*/  IMAD.MOV.U32 R12, RZ, RZ, -0x4408c63a ;  /* 0xbbf739c6ff0c7424 */ /* 0x000fe200078e00ff */
[----:B------:R0:W-:Y:S01]  /*21f90*/  STL.64 [R1+0x870], R6 ;  /* 0x0008700601007387 */ /* 0x0001e20000100a00 */
[----:B-1----:R-:W-:-:S02]  /*21fa0*/  IMAD.MOV.U32 R14, RZ, RZ, -0x72c8fe5a ;  /* 0x8d3701a6ff0e7424 */ /* 0x002fc400078e00ff */
[----:B------:R-:W-:Y:S01]  /*21fb0*/  IMAD.MOV.U32 R15, RZ, RZ, 0x3c5ab961 ;  /* 0x3c5ab961ff0f7424 */ /* 0x000fe200078e00ff */
[----:B------:R1:W-:Y:S01]  /*21fc0*/  STL.64 [R1+0x788], R22 ;  /* 0x0007881601007387 */ /* 0x0003e20000100a00 */
[----:B--2---:R-:W-:Y:S01]  /*21fd0*/  MOV R4, 0x5b5e0240 ;  /* 0x5b5e024000047802 */ /* 0x004fe20000000f00 */
[----:B------:R-:W-:Y:S02]  /*21fe0*/  IMAD.MOV.U32 R5, RZ, RZ, -0x409f18dc ;  /* 0xbf60e724ff057424 */ /* 0x000fe400078e00ff */
[----:B------:R2:W-:Y:S01]  /*21ff0*/  STL.64 [R1+0x7a0], R20 ;  /* 0x0007a01401007387 */ /* 0x0005e20000100a00 */
[----:B0-----:R-:W-:Y:S01]  /*22000*/  IMAD.MOV.U32 R6, RZ, RZ, 0x8721041 ;  /* 0x08721041ff067424 */ /* 0x001fe200078e00ff */
[----:B------:R-:W-:Y:S02]  /*22010*/  MOV R7, 0x3f6185be ;  /* 0x3f6185be00077802 */ /* 0x000fe40000000f00 */
[----:B------:R0:W-:Y:S01]  /*22020*/  STL.64 [R1+0x7b0], R24 ;  /* 0x0007b01801007387 */ /* 0x0001e20000100a00 */
[----:B-1----:R-:W-:-:S03]  /*22030*/  IMAD.MOV.U32 R22, RZ, RZ, -0x508a9322 ;  /* 0xaf756cdeff167424 */ /* 0x002fc600078e00ff */
[----:B------:R1:W-:Y:S01]  /*22040*/  STL.64 [R1+0x7c8], R18 ;  /* 0x0007c81201007387 */ /* 0x0003e20000100a00 */
[----:B------:R-:W-:Y:S01]  /*22050*/  MOV R23, 0xbf5f5dbc ;  /* 0xbf5f5dbc00177802 */ /* 0x000fe20000000f00 */
[----:B--2---:R-:W-:Y:S02]  /*22060*/  IMAD.MOV.U32 R20, RZ, RZ, -0x675acd41 ;  /* 0x98a532bfff147424 */ /* 0x004fe400078e00ff */
[----:B------:R2:W-:Y:S01]  /*22070*/  STL.64 [R1+0x858], R2 ;  /* 0x0008580201007387 */ /* 0x0005e20000100a00 */
[----:B------:R-:W-:-:S03]  /*22080*/  MOV R21, 0xbf40aba9 ;  /* 0xbf40aba900157802 */ /* 0x000fc60000000f00 */
[----:B------:R4:W-:Y:S01]  /*22090*/  STL.64 [R1+0x880], R12 ;  /* 0x0008800c01007387 */ /* 0x0009e20000100a00 */
[----:B0-----:R-:W-:Y:S01]  /*220a0*/  MOV R24, 0x82f9d22a ;  /* 0x82f9d22a00187802 */ /* 0x001fe20000000f00 */
[----:B------:R-:W-:Y:S02]  /*220b0*/  IMAD.MOV.U32 R25, RZ, RZ, -0x40d9e71c ;  /* 0xbf2618e4ff197424 */ /* 0x000fe400078e00ff */
[----:B------:R0:W-:Y:S01]  /*220c0*/  STL.64 [R1+0x888], R14 ;  /* 0x0008880e01007387 */ /* 0x0001e20000100a00 */
[----:B-1----:R-:W-:Y:S01]  /*220d0*/  MOV R18, 0x761692a2 ;  /* 0x761692a200127802 */ /* 0x002fe20000000f00 */
[----:B------:R-:W-:Y:S02]  /*220e0*/  IMAD.MOV.U32 R19, RZ, RZ, -0x40ff9af1 ;  /* 0xbf00650fff137424 */ /* 0x000fe400078e00ff */
[----:B------:R1:W-:Y:S01]  /*220f0*/  STL.64 [R1+0x8a8], R4 ;  /* 0x0008a80401007387 */ /* 0x0003e20000100a00 */
[----:B--2---:R-:W-:Y:S01]  /*22100*/  IMAD.MOV.U32 R2, RZ, RZ, -0x5713a6fc ;  /* 0xa8ec5904ff027424 */ /* 0x004fe200078e00ff */
[----:B------:R-:W-:-:S02]  /*22110*/  MOV R3, 0x3f59e1db ;  /* 0x3f59e1db00037802 */ /* 0x000fc40000000f00 */
[----:B----4-:R-:W-:Y:S01]  /*22120*/  MOV R12, 0x5a61360f ;  /* 0x5a61360f000c7802 */ /* 0x010fe20000000f00 */
[----:B------:R-:W-:Y:S01]  /*22130*/  IMAD.MOV.U32 R13, RZ, RZ, -0x4165370d ;  /* 0xbe9ac8f3ff0d7424 */ /* 0x000fe200078e00ff */
[----:B------:R2:W-:Y:S01]  /*22140*/  STL.64 [R1+0x8b0], R6 ;  /* 0x0008b00601007387 */ /* 0x0005e20000100a00 */
[----:B0-----:R-:W-:Y:S02]  /*22150*/  IMAD.MOV.U32 R14, RZ, RZ, 0x5d1a742a ;  /* 0x5d1a742aff0e7424 */ /* 0x001fe400078e00ff */
[----:B------:R-:W-:Y:S01]  /*22160*/  IMAD.MOV.U32 R15, RZ, RZ, -0x40cd8e3d ;  /* 0xbf3271c3ff0f7424 */ /* 0x000fe200078e00ff */
[----:B------:R0:W-:Y:S01]  /*22170*/  STL.64 [R1+0x7d8], R22 ;  /* 0x0007d81601007387 */ /* 0x0001e20000100a00 */
[----:B-1----:R-:W-:Y:S02]  /*22180*/  IMAD.MOV.U32 R4, RZ, RZ, 0x1069b36a ;  /* 0x1069b36aff047424 */ /* 0x002fe400078e00ff */
[----:B------:R-:W-:Y:S01]  /*22190*/  IMAD.MOV.U32 R5, RZ, RZ, -0x4104f7e4 ;  /* 0xbefb081cff057424 */ /* 0x000fe200078e00ff */
[----:B------:R1:W-:Y:S01]  /*221a0*/  STL.64 [R1+0x7f0], R20 ;  /* 0x0007f01401007387 */ /* 0x0003e20000100a00 */
[----:B--2---:R-:W-:Y:S01]  /*221b0*/  IMAD.MOV.U32 R6, RZ, RZ, 0x22d07b2 ;  /* 0x022d07b2ff067424 */ /* 0x004fe200078e00ff */
[----:B------:R-:W-:-:S02]  /*221c0*/  MOV R7, 0xbed7a962 ;  /* 0xbed7a96200077802 */ /* 0x000fc40000000f00 */
[----:B------:R2:W-:Y:S01]  /*221d0*/  STL.64 [R1+0x800], R24 ;  /* 0x0008001801007387 */ /* 0x0005e20000100a00 */
[----:B0-----:R-:W-:-:S03]  /*221e0*/  IMAD.MOV.U32 R22, RZ, RZ, -0x10765ed6 ;  /* 0xef89a12aff167424 */ /* 0x001fc600078e00ff */
[----:B------:R0:W-:Y:S01]  /*221f0*/  STL.64 [R1+0x818], R18 ;  /* 0x0008181201007387 */ /* 0x0001e20000100a00 */
[----:B------:R-:W-:Y:S02]  /*22200*/  IMAD.MOV.U32 R23, RZ, RZ, 0x3dcaa0a6 ;  /* 0x3dcaa0a6ff177424 */ /* 0x000fe400078e00ff */
[----:B-1----:R-:W-:Y:S01]  /*22210*/  IMAD.MOV.U32 R20, RZ, RZ, 0x52fc4d58 ;  /* 0x52fc4d58ff147424 */ /* 0x002fe200078e00ff */
[----:B------:R1:W-:Y:S01]  /*22220*/  STL.64 [R1+0x898], R2 ;  /* 0x0008980201007387 */ /* 0x0003e20000100a00 */
[----:B------:R-:W-:-:S03]  /*22230*/  IMAD.MOV.U32 R21, RZ, RZ, -0x4164f541 ;  /* 0xbe9b0abfff157424 */ /* 0x000fc600078e00ff */
[----:B------:R4:W-:Y:S01]  /*22240*/  STL.64 [R1+0x8c0], R12 ;  /* 0x0008c00c01007387 */ /* 0x0009e20000100a00 */
[----:B--2---:R-:W-:Y:S01]  /*22250*/  IMAD.MOV.U32 R24, RZ, RZ, -0x59bf0808 ;  /* 0xa640f7f8ff187424 */ /* 0x004fe200078e00ff */
[----:B------:R-:W-:Y:S02]  /*22260*/  MOV R25, 0x3e72d454 ;  /* 0x3e72d45400197802 */ /* 0x000fe40000000f00 */
[----:B------:R2:W-:Y:S01]  /*22270*/  STL.64 [R1+0x8d0], R14 ;  /* 0x0008d00e01007387 */ /* 0x0005e20000100a00 */
[----:B0-----:R-:W-:Y:S01]  /*22280*/  IMAD.MOV.U32 R18, RZ, RZ, -0x7e8459e1 ;  /* 0x817ba61fff127424 */ /* 0x001fe200078e00ff */
[----:B------:R-:W-:Y:S02]  /*22290*/  MOV R19, 0x3c524830 ;  /* 0x3c52483000137802 */ /* 0x000fe40000000f00 */
[----:B------:R0:W-:Y:S01]  /*222a0*/  STL.64 [R1+0x8e8], R4 ;  /* 0x0008e80401007387 */ /* 0x0001e20000100a00 */
[----:B-1----:R-:W-:Y:S01]  /*222b0*/  MOV R2, 0xb8b91d61 ;  /* 0xb8b91d6100027802 */ /* 0x002fe20000000f00 */
[----:B------:R-:W-:-:S02]  /*222c0*/  IMAD.MOV.U32 R3, RZ, RZ, 0x3f1b648c ;  /* 0x3f1b648cff037424 */ /* 0x000fc400078e00ff */
[----:B----4-:R-:W-:Y:S01]  /*222d0*/  IMAD.MOV.U32 R12, RZ, RZ, -0x8d81d02 ;  /* 0xf727e2feff0c7424 */ /* 0x010fe200078e00ff */
        /* <DEDUP_REMOVED lines=8> */
[----:B-1----:R-:W-:Y:S01]  /*22360*/  MOV R6, 0x13f0801a ;  /* 0x13f0801a00067802 */ /* 0x002fe20000000f00 */
[----:B------:R-:W-:-:S02]  /*22370*/  IMAD.MOV.U32 R7, RZ, RZ, -0x41c70cbf ;  /* 0xbe38f341ff077424 */ /* 0x000fc400078e00ff */
[----:B------:R1:W-:Y:S01]  /*22380*/  STL.64 [R1+0x850], R24 ;  /* 0x0008501801007387 */ /* 0x0003e20000100a00 */
[----:B--2---:R-:W-:-:S03]  /*22390*/  MOV R22, 0x2f6afa8a ;  /* 0x2f6afa8a00167802 */ /* 0x004fc60000000f00 */
[----:B------:R2:W-:Y:S01]  /*223a0*/  STL.64 [R1+0x868], R18 ;  /* 0x0008681201007387 */ /* 0x0005e20000100a00 */
[----:B------:R-:W-:Y:S01]  /*223b0*/  IMAD.MOV.U32 R23, RZ, RZ, 0x3e10bf3a ;  /* 0x3e10bf3aff177424 */ /* 0x000fe200078e00ff */
[----:B0-----:R-:W-:Y:S02]  /*223c0*/  MOV R20, 0x207b9023 ;  /* 0x207b902300147802 */ /* 0x001fe40000000f00 */
[----:B------:R0:W-:Y:S01]  /*223d0*/  STL.64 [R1+0x8d8], R2 ;  /* 0x0008d80201007387 */ /* 0x0001e20000100a00 */
[----:B------:R-:W-:-:S03]  /*223e0*/  IMAD.MOV.U32 R21, RZ, RZ, 0x3dc4b273 ;  /* 0x3dc4b273ff157424 */ /* 0x000fc600078e00ff */
[----:B------:R4:W-:Y:S01]  /*223f0*/  STL.64 [R1+0x900], R12 ;  /* 0x0009000c01007387 */ /* 0x0009e20000100a00 */
[----:B-1----:R-:W-:Y:S02]  /*22400*/  IMAD.MOV.U32 R24, RZ, RZ, 0x1144693f ;  /* 0x1144693fff187424 */ /* 0x002fe400078e00ff */
[----:B------:R-:W-:Y:S01]  /*22410*/  IMAD.MOV.U32 R25, RZ, RZ, 0x3f254d24 ;  /* 0x3f254d24ff197424 */ /* 0x000fe200078e00ff */
[----:B------:R1:W-:Y:S01]  /*22420*/  STL.64 [R1+0x910], R14 ;  /* 0x0009100e01007387 */ /* 0x0003e20000100a00 */
[----:B--2---:R-:W-:Y:S02]  /*22430*/  IMAD.MOV.U32 R18, RZ, RZ, 0x4cc4d9d6 ;  /* 0x4cc4d9d6ff127424 */ /* 0x004fe400078e00ff */
[----:B------:R-:W-:Y:S01]  /*22440*/  IMAD.MOV.U32 R19, RZ, RZ, -0x40af702a ;  /* 0xbf508fd6ff137424 */ /* 0x000fe200078e00ff */
[----:B------:R2:W-:Y:S01]  /*22450*/  STL.64 [R1+0x928], R4 ;  /* 0x0009280401007387 */ /* 0x0005e20000100a00 */
[----:B0-----:R-:W-:Y:S01]  /*22460*/  MOV R2, 0xe6f7598a ;  /* 0xe6f7598a00027802 */ /* 0x001fe20000000f00 */
[----:B------:R-:W-:-:S02]  /*22470*/  IMAD.MOV.U32 R3, RZ, RZ, 0x3d2a4c4e ;  /* 0x3d2a4c4eff037424 */ /* 0x000fc400078e00ff */
[----:B----4-:R-:W-:Y:S01]  /*22480*/  IMAD.MOV.U32 R12, RZ, RZ, -0x2fc8f100 ;  /* 0xd0370f00ff0c7424 */ /* 0x010fe200078e00ff */
        /* <DEDUP_REMOVED lines=15> */
[----:B--2---:R-:W-:Y:S01]  /*22580*/  IMAD.MOV.U32 R20, RZ, RZ, -0x4b782bd7 ;  /* 0xb487d429ff147424 */ /* 0x004fe200078e00ff */
[----:B------:R-:W-:Y:S02]  /*22590*/  MOV R21, 0x3e223870 ;  /* 0x3e22387000157802 */ /* 0x000fe40000000f00 */
[----:B------:R2:W-:Y:S01]  /*225a0*/  STL.64 [R1+0x948], R12 ;  /* 0x0009480c01007387 */ /* 0x0005e20000100a00 */
[----:B0-----:R-:W-:Y:S01]  /*225b0*/  MOV R24, 0x8e42b54d ;  /* 0x8e42b54d00187802 */ /* 0x001fe20000000f00 */
[----:B------:R-:W-:-:S02]  /*225c0*/  IMAD.MOV.U32 R25, RZ, RZ, 0x3ef21f0d ;  /* 0x3ef21f0dff197424 */ /* 0x000fc400078e00ff */
[----:B------:R0:W-:Y:S01]  /*225d0*/  STL.64 [R1+0x950], R14 ;  /* 0x0009500e01007387 */ /* 0x0001e20000100a00 */
[----:B----4-:R-:W-:Y:S01]  /*225e0*/  MOV R18, 0x933154b1 ;  /* 0x933154b100127802 */ /* 0x010fe20000000f00 */
[----:B------:R-:W-:Y:S02]  /*225f0*/  IMAD.MOV.U32 R19, RZ, RZ, 0x3eb2d456 ;  /* 0x3eb2d456ff137424 */ /* 0x000fe400078e00ff */
[----:B------:R4:W-:Y:S01]  /*22600*/  STL.64 [R1+0x970], R4 ;  /* 0x0009700401007387 */ /* 0x0009e20000100a00 */
[----:B-1----:R-:W-:Y:S02]  /*22610*/  IMAD.MOV.U32 R2, RZ, RZ, -0x5a255ed9 ;  /* 0xa5daa127ff027424 */ /* 0x002fe400078e00ff */
[----:B------:R-:W-:Y:S01]  /*22620*/  IMAD.MOV.U32 R3, RZ, RZ, -0x408f51aa ;  /* 0xbf70ae56ff037424 */ /* 0x000fe200078e00ff */
[----:B--2---:R-:W-:Y:S01]  /*22630*/  MOV R13, 0xbf60237b ;  /* 0xbf60237b000d7802 */ /* 0x004fe20000000f00 */
[----:B------:R-:W-:Y:S01]  /*22640*/  IMAD.MOV.U32 R12, RZ, RZ, 0x58c76530 ;  /* 0x58c76530ff0c7424 */ /* 0x000fe200078e00ff */
[----:B------:R1:W-:Y:S01]  /*22650*/  STL.64 [R1+0x978], R6 ;  /* 0x0009780601007387 */ /* 0x0003e20000100a00 */
[----:B0-----:R-:W-:Y:S01]  /*22660*/  MOV R14, 0xb9ab4d6e ;  /* 0xb9ab4d6e000e7802 */ /* 0x001fe20000000f00 */
[----:B------:R-:W-:-:S02]  /*22670*/  IMAD.MOV.U32 R15, RZ, RZ, 0x3e54e11f ;  /* 0x3e54e11fff0f7424 */ /* 0x000fc400078e00ff */
[----:B------:R0:W-:Y:S01]  /*22680*/  STL.64 [R1+0x8c8], R22 ;  /* 0x0008c81601007387 */ /* 0x0001e20000100a00 */
[----:B----4-:R-:W-:Y:S01]  /*22690*/  MOV R4, 0x35d225d ;  /* 0x035d225d00047802 */ /* 0x010fe20000000f00 */
[----:B------:R-:W-:Y:S02]  /*226a0*/  IMAD.MOV.U32 R5, RZ, RZ, -0x40ee40f7 ;  /* 0xbf11bf09ff057424 */ /* 0x000fe400078e00ff */
[----:B------:R2:W-:Y:S01]  /*226b0*/  STL.64 [R1+0x8e0], R20 ;  /* 0x0008e01401007387 */ /* 0x0005e20000100a00 */
[----:B-1----:R-:W-:-:S03]  /*226c0*/  IMAD.MOV.U32 R6, RZ, RZ, -0x5c8b89bf ;  /* 0xa3747641ff067424 */ /* 0x002fc600078e00ff */
[----:B------:R1:W-:Y:S01]  /*226d0*/  STL.64 [R1+0x8f0], R24 ;  /* 0x0008f01801007387 */ /* 0x0003e20000100a00 */
[----:B------:R-:W-:Y:S02]  /*226e0*/  IMAD.MOV.U32 R7, RZ, RZ, 0x3ef079cb ;  /* 0x3ef079cbff077424 */ /* 0x000fe400078e00ff */
[----:B0-----:R-:W-:Y:S01]  /*226f0*/  IMAD.MOV.U32 R22, RZ, RZ, -0x104483b7 ;  /* 0xefbb7c49ff167424 */ /* 0x001fe200078e00ff */
[----:B------:R0:W-:Y:S01]  /*22700*/  STL.64 [R1+0x908], R18 ;  /* 0x0009081201007387 */ /* 0x0001e20000100a00 */
[----:B------:R-:W-:Y:S02]  /*22710*/  IMAD.MOV.U32 R23, RZ, RZ, 0x3e8bb865 ;  /* 0x3e8bb865ff177424 */ /* 0x000fe400078e00ff */
[----:B--2---:R-:W-:Y:S01]  /*22720*/  IMAD.MOV.U32 R20, RZ, RZ, 0x6207f6ce ;  /* 0x6207f6ceff147424 */ /* 0x004fe200078e00ff */
        /* <DEDUP_REMOVED lines=11> */
[----:B----4-:R-:W-:Y:S01]  /*227e0*/  MOV R12, 0x2daecc91 ;  /* 0x2daecc91000c7802 */ /* 0x010fe20000000f00 */
[----:B------:R-:W-:Y:S01]  /*227f0*/  IMAD.MOV.U32 R13, RZ, RZ, -0x411a6414 ;  /* 0xbee59becff0d7424 */ /* 0x000fe200078e00ff */
[----:B------:R2:W-:Y:S01]  /*22800*/  STL.64 [R1+0x9c0], R6 ;  /* 0x0009c00601007387 */ /* 0x0005e20000100a00 */
[----:B-1----:R-:W-:Y:S02]  /*22810*/  IMAD.MOV.U32 R14, RZ, RZ, -0xddec242 ;  /* 0xf2213dbeff0e7424 */ /* 0x002fe400078e00ff */
[----:B------:R-:W-:Y:S01]  /*22820*/  IMAD.MOV.U32 R15, RZ, RZ, 0x3d6c166c ;  /* 0x3d6c166cff0f7424 */ /* 0x000fe200078e00ff */
[----:B------:R1:W-:Y:S01]  /*22830*/  STL.64 [R1+0x918], R22 ;  /* 0x0009181601007387 */ /* 0x0003e20000100a00 */
[----:B0-----:R-:W-:Y:S02]  /*22840*/  IMAD.MOV.U32 R4, RZ, RZ, 0x553e9943 ;  /* 0x553e9943ff047424 */ /* 0x001fe400078e00ff */
[----:B------:R-:W-:Y:S01]  /*22850*/  IMAD.MOV.U32 R5, RZ, RZ, -0x4180cfef ;  /* 0xbe7f3011ff057424 */ /* 0x000fe200078e00ff */
[----:B------:R0:W-:Y:S01]  /*22860*/  STL.64 [R1+0x930], R20 ;  /* 0x0009301401007387 */ /* 0x0001e20000100a00 */
[----:B--2---:R-:W-:Y:S01]  /*22870*/  IMAD.MOV.U32 R6, RZ, RZ, -0x31d6da23 ;  /* 0xce2925ddff067424 */ /* 0x004fe200078e00ff */
[----:B------:R-:W-:-:S02]  /*22880*/  MOV R7, 0x3e555806 ;  /* 0x3e55580600077802 */ /* 0x000fc40000000f00 */
[----:B------:R2:W-:Y:S01]  /*22890*/  STL.64 [R1+0x940], R24 ;  /* 0x0009401801007387 */ /* 0x0005e20000100a00 */
[----:B-1----:R-:W-:-:S03]  /*228a0*/  MOV R22, 0x9f4a401b ;  /* 0x9f4a401b00167802 */ /* 0x002fc60000000f00 */
[----:B------:R1:W-:Y:S01]  /*228b0*/  STL.64 [R1+0x958], R18 ;  /* 0x0009581201007387 */ /* 0x0003e20000100a00 */
[----:B------:R-:W-:Y:S01]  /*228c0*/  IMAD.MOV.U32 R23, RZ, RZ, 0x3f7a3a69 ;  /* 0x3f7a3a69ff177424 */ /* 0x000fe200078e00ff */
[----:B0-----:R-:W-:Y:S02]  /*228d0*/  MOV R20, 0x14eb1812 ;  /* 0x14eb181200147802 */ /* 0x001fe40000000f00 */
        /* <DEDUP_REMOVED lines=8> */
[----:B------:R1:W-:Y:S01]  /*22960*/  STL.64 [R1+0x9f0], R4 ;  /* 0x0009f00401007387 */ /* 0x0003e20000100a00 */
[----:B0-----:R-:W-:Y:S01]  /*22970*/  IMAD.MOV.U32 R2, RZ, RZ, -0x500bb542 ;  /* 0xaff44abeff027424 */ /* 0x001fe200078e00ff */
[----:B------:R-:W-:-:S02]  /*22980*/  MOV R3, 0x3e9a1a0b ;  /* 0x3e9a1a0b00037802 */ /* 0x000fc40000000f00 */
[----:B----4-:R-:W-:Y:S01]  /*22990*/  MOV R12, 0xd29db62e ;  /* 0xd29db62e000c7802 */ /* 0x010fe20000000f00 */
[----:B------:R-:W-:Y:S01]  /*229a0*/  IMAD.MOV.U32 R13, RZ, RZ, 0x3e2bcb20 ;  /* 0x3e2bcb20ff0d7424 */ /* 0x000fe200078e00ff */
[----:B------:R0:W-:Y:S01]  /*229b0*/  STL.64 [R1+0xa00], R6 ;  /* 0x000a000601007387 */ /* 0x0001e20000100a00 */
[----:B--2---:R-:W-:Y:S01]  /*229c0*/  IMAD.MOV.U32 R14, RZ, RZ, 0x2e8ed281 ;  /* 0x2e8ed281ff0e7424 */ /* 0x004fe200078e00ff */
[----:B------:R-:W-:Y:S02]  /*229d0*/  MOV R15, 0x3be8a683 ;  /* 0x3be8a683000f7802 */ /* 0x000fe40000000f00 */
[----:B------:R2:W-:Y:S01]  /*229e0*/  STL.64 [R1+0x968], R22 ;  /* 0x0009681601007387 */ /* 0x0005e20000100a00 */
[----:B-1----:R-:W-:Y:S02]  /*229f0*/  IMAD.MOV.U32 R4, RZ, RZ, -0x670eaac6 ;  /* 0x98f1553aff047424 */ /* 0x002fe400078e00ff */
[----:B------:R-:W-:Y:S01]  /*22a00*/  IMAD.MOV.U32 R5, RZ, RZ, 0x3f820109 ;  /* 0x3f820109ff057424 */ /* 0x000fe200078e00ff */
[----:B------:R1:W-:Y:S01]  /*22a10*/  STL.64 [R1+0x980], R20 ;  /* 0x0009801401007387 */ /* 0x0003e20000100a00 */
[----:B0-----:R-:W-:Y:S01]  /*22a20*/  MOV R6, 0xe949bb43 ;  /* 0xe949bb4300067802 */ /* 0x001fe20000000f00 */
[----:B------:R-:W-:-:S02]  /*22a30*/  IMAD.MOV.U32 R7, RZ, RZ, -0x407bcfc4 ;  /* 0xbf84303cff077424 */ /* 0x000fc400078e00ff */
[----:B------:R0:W-:Y:S01]  /*22a40*/  STL.64 [R1+0x990], R24 ;  /* 0x0009901801007387 */ /* 0x0001e20000100a00 */
[----:B--2---:R-:W-:Y:S01]  /*22a50*/  IMAD.MOV.U32 R22, RZ, RZ, 0x49a65517 ;  /* 0x49a65517ff167424 */ /* 0x004fe200078e00ff */
[----:B------:R-:W-:Y:S02]  /*22a60*/  MOV R23, 0xbde3d8d8 ;  /* 0xbde3d8d800177802 */ /* 0x000fe40000000f00 */
[----:B------:R2:W-:Y:S01]  /*22a70*/  STL.64 [R1+0x9a8], R18 ;  /* 0x0009a81201007387 */ /* 0x0005e20000100a00 */
[----:B-1----:R-:W-:-:S03]  /*22a80*/  IMAD.MOV.U32 R20, RZ, RZ, -0x2530bc46 ;  /* 0xdacf43baff147424 */ /* 0x002fc600078e00ff */
[----:B------:R1:W-:Y:S01]  /*22a90*/  STL.64 [R1+0x9e8], R2 ;  /* 0x0009e80201007387 */ /* 0x0003e20000100a00 */
[----:B------:R-:W-:-:S03]  /*22aa0*/  MOV R21, 0x3ecbb865 ;  /* 0x3ecbb86500157802 */ /* 0x000fc60000000f00 */
        /* <DEDUP_REMOVED lines=8> */
[----:B------:R-:W-:-:S02]  /*22b30*/  IMAD.MOV.U32 R3, RZ, RZ, -0x4087a384 ;  /* 0xbf785c7cff037424 */ /* 0x000fc400078e00ff */
[----:B----4-:R-:W-:Y:S01]  /*22b40*/  IMAD.MOV.U32 R12, RZ, RZ, -0x1659a691 ;  /* 0xe9a6596fff0c7424 */ /* 0x010fe200078e00ff */
[----:B------:R1:W-:Y:S01]  /*22b50*/  STL.64 [R1+0xa40], R6 ;  /* 0x000a400601007387 */ /* 0x0003e20000100a00 */
[----:B------:R-:W-:Y:S02]  /*22b60*/  IMAD.MOV.U32 R13, RZ, RZ, 0x3eb57cc9 ;  /* 0x3eb57cc9ff0d7424 */ /* 0x000fe400078e00ff */
[----:B0-----:R-:W-:Y:S01]  /*22b70*/  IMAD.MOV.U32 R14, RZ, RZ, -0x4eceb30f ;  /* 0xb1314cf1ff0e7424 */ /* 0x001fe200078e00ff */
[----:B------:R-:W-:Y:S01]  /*22b80*/  MOV R15, 0x3f5c0816 ;  /* 0x3f5c0816000f7802 */ /* 0x000fe20000000f00 */
[----:B------:R0:W-:Y:S01]  /*22b90*/  STL.64 [R1+0x9b8], R22 ;  /* 0x0009b81601007387 */ /* 0x0001e20000100a00 */
[----:B--2---:R-:W-:Y:S01]  /*22ba0*/  IMAD.MOV.U32 R4, RZ, RZ, 0x2cc02754 ;  /* 0x2cc02754ff047424 */ /* 0x004fe200078e00ff */
[----:B------:R-:W-:Y:S02]  /*22bb0*/  MOV R5, 0x3f28b6bb ;  /* 0x3f28b6bb00057802 */ /* 0x000fe40000000f00 */
[----:B------:R2:W-:Y:S01]  /*22bc0*/  STL.64 [R1+0x9d0], R20 ;  /* 0x0009d01401007387 */ /* 0x0005e20000100a00 */
[----:B-1----:R-:W-:Y:S01]  /*22bd0*/  MOV R6, 0xdd77628d ;  /* 0xdd77628d00067802 */ /* 0x002fe20000000f00 */
[----:B------:R-:W-:-:S02]  /*22be0*/  IMAD.MOV.U32 R7, RZ, RZ, 0x3f084156 ;  /* 0x3f084156ff077424 */ /* 0x000fc400078e00ff */
[----:B------:R1:W-:Y:S01]  /*22bf0*/  STL.64 [R1+0x9e0], R24 ;  /* 0x0009e01801007387 */ /* 0x0003e20000100a00 */
[----:B0-----:R-:W-:-:S03]  /*22c00*/  IMAD.MOV.U32 R22, RZ, RZ, -0x253e430f ;  /* 0xdac1bcf1ff167424 */ /* 0x001fc600078e00ff */
[----:B------:R0:W-:Y:S01]  /*22c10*/  STL.64 [R1+0x9f8], R18 ;  /* 0x0009f81201007387 */ /* 0x0001e20000100a00 */
[----:B------:R-:W-:Y:S02]  /*22c20*/  IMAD.MOV.U32 R23, RZ, RZ, -0x41b7808b ;  /* 0xbe487f75ff177424 */ /* 0x000fe400078e00ff */
[----:B--2---:R-:W-:Y:S01]  /*22c30*/  IMAD.MOV.U32 R20, RZ, RZ, -0x711724b7 ;  /* 0x8ee8db49ff147424 */ /* 0x004fe200078e00ff */
[----:B------:R2:W-:Y:S01]  /*22c40*/  STL.64 [R1+0xa28], R2 ;  /* 0x000a280201007387 */ /* 0x0005e20000100a00 */
[----:B------:R-:W-:-:S03]  /*22c50*/  IMAD.MOV.U32 R21, RZ, RZ, -0x41feacbd ;  /* 0xbe015343ff157424 */ /* 0x000fc600078e00ff */
[----:B------:R4:W-:Y:S01]  /*22c60*/  STL.64 [R1+0xa50], R12 ;  /* 0x000a500c01007387 */ /* 0x0009e20000100a00 */
[----:B-1----:R-:W-:Y:S01]  /*22c70*/  IMAD.MOV.U32 R24, RZ, RZ, 0x19b3e6f ;  /* 0x019b3e6fff187424 */ /* 0x002fe200078e00ff */
[----:B------:R-:W-:Y:S02]  /*22c80*/  MOV R25, 0xbf41b33b ;  /* 0xbf41b33b00197802 */ /* 0x000fe40000000f00 */
[----:B------:R1:W-:Y:S01]  /*22c90*/  STL.64 [R1+0xa60], R14 ;  /* 0x000a600e01007387 */ /* 0x0003e20000100a00 */
[----:B0-----:R-:W-:Y:S01]  /*22ca0*/  IMAD.MOV.U32 R18, RZ, RZ, -0x71d6bcb ;  /* 0xf8e29435ff127424 */ /* 0x001fe200078e00ff */
[----:B------:R-:W-:Y:S02]  /*22cb0*/  MOV R19, 0x3f748900 ;  /* 0x3f74890000137802 */ /* 0x000fe40000000f00 */
[----:B------:R0:W-:Y:S01]  /*22cc0*/  STL.64 [R1+0xa78], R4 ;  /* 0x000a780401007387 */ /* 0x0001e20000100a00 */
[----:B--2---:R-:W-:Y:S02]  /*22cd0*/  IMAD.MOV.U32 R2, RZ, RZ, -0x3a9fd7d3 ;  /* 0xc560282dff027424 */ /* 0x004fe400078e00ff */
[----:B------:R-:W-:Y:S01]  /*22ce0*/  IMAD.MOV.U32 R3, RZ, RZ, -0x40b9d14f ;  /* 0xbf462eb1ff037424 */ /* 0x000fe200078e00ff */
[----:B----4-:R-:W-:Y:S01]  /*22cf0*/  MOV R13, 0x3dc60251 ;  /* 0x3dc60251000d7802 */ /* 0x010fe20000000f00 */
[----:B------:R-:W-:Y:S01]  /*22d00*/  IMAD.MOV.U32 R12, RZ, RZ, 0x2b27e94c ;  /* 0x2b27e94cff0c7424 */ /* 0x000fe200078e00ff */
[----:B------:R2:W-:Y:S01]  /*22d10*/  STL.64 [R1+0xa88], R6 ;  /* 0x000a880601007387 */ /* 0x0005e20000100a00 */
[----:B-1----:R-:W-:Y:S01]  /*22d20*/  MOV R14, 0x7672b130 ;  /* 0x7672b130000e7802 */ /* 0x002fe20000000f00 */
[----:B------:R-:W-:-:S02]  /*22d30*/  IMAD.MOV.U32 R15, RZ, RZ, 0x3edbbbac ;  /* 0x3edbbbacff0f7424 */ /* 0x000fc400078e00ff */
[----:B------:R1:W-:Y:S01]  /*22d40*/  STL.64 [R1+0xa08], R22 ;  /* 0x000a081601007387 */ /* 0x0003e20000100a00 */
[----:B0-----:R-:W-:Y:S01]  /*22d50*/  MOV R4, 0xa5f2b88d ;  /* 0xa5f2b88d00047802 */ /* 0x001fe20000000f00 */
[----:B------:R-:W-:Y:S02]  /*22d60*/  IMAD.MOV.U32 R5, RZ, RZ, 0x3e9aae08 ;  /* 0x3e9aae08ff057424 */ /* 0x000fe400078e00ff */
[----:B------:R0:W-:Y:S01]  /*22d70*/  STL.64 [R1+0xa20], R20 ;  /* 0x000a201401007387 */ /* 0x0001e20000100a00 */
[----:B--2---:R-:W-:-:S03]  /*22d80*/  IMAD.MOV.U32 R6, RZ, RZ, -0x78eccd7c ;  /* 0x87133284ff067424 */ /* 0x004fc600078e00ff */
[----:B------:R2:W-:Y:S01]  /*22d90*/  STL.64 [R1+0xa30], R24 ;  /* 0x000a301801007387 */ /* 0x0005e20000100a00 */
[----:B------:R-:W-:Y:S01]  /*22da0*/  IMAD.MOV.U32 R7, RZ, RZ, 0x3e731ba6 ;  /* 0x3e731ba6ff077424 */ /* 0x000fe200078e00ff */
[----:B-1----:R-:W-:Y:S02]  /*22db0*/  MOV R22, 0xfb46b154 ;  /* 0xfb46b15400167802 */ /* 0x002fe40000000f00 */
[----:B------:R1:W-:Y:S01]  /*22dc0*/  STL.64 [R1+0xa48], R18 ;  /* 0x000a481201007387 */ /* 0x0003e20000100a00 */
[----:B------:R-:W-:Y:S01]  /*22dd0*/  IMAD.MOV.U32 R23, RZ, RZ, -0x409f1a6a ;  /* 0xbf60e596ff177424 */ /* 0x000fe200078e00ff */
[----:B0-----:R-:W-:Y:S02]  /*22de0*/  MOV R20, 0x523aaa76 ;  /* 0x523aaa7600147802 */ /* 0x001fe40000000f00 */
[----:B------:R0:W-:Y:S01]  /*22df0*/  STL.64 [R1+0xa68], R2 ;  /* 0x000a680201007387 */ /* 0x0001e20000100a00 */
[----:B------:R-:W-:-:S03]  /*22e00*/  IMAD.MOV.U32 R21, RZ, RZ, -0x41c25c1a ;  /* 0xbe3da3e6ff157424 */ /* 0x000fc600078e00ff */
[----:B------:R4:W-:Y:S01]  /*22e10*/  STL.64 [R1+0xa90], R12 ;  /* 0x000a900c01007387 */ /* 0x0009e20000100a00 */
[----:B--2---:R-:W-:Y:S02]  /*22e20*/  IMAD.MOV.U32 R24, RZ, RZ, 0x43924ff5 ;  /* 0x43924ff5ff187424 */ /* 0x004fe400078e00ff */
[----:B------:R-:W-:Y:S01]  /*22e30*/  IMAD.MOV.U32 R25, RZ, RZ, -0x40de7150 ;  /* 0xbf218eb0ff197424 */ /* 0x000fe200078e00ff */
[----:B------:R2:W-:Y:S01]  /*22e40*/  STL.64 [R1+0xaa0], R14 ;  /* 0x000aa00e01007387 */ /* 0x0005e20000100a00 */
[----:B-1----:R-:W-:Y:S02]  /*22e50*/  IMAD.MOV.U32 R18, RZ, RZ, 0x34675d03 ;  /* 0x34675d03ff127424 */ /* 0x002fe400078e00ff */
[----:B------:R-:W-:Y:S01]  /*22e60*/  IMAD.MOV.U32 R19, RZ, RZ, -0x411a7e0a ;  /* 0xbee581f6ff137424 */ /* 0x000fe200078e00ff */
[----:B------:R1:W-:Y:S01]  /*22e70*/  STL.64 [R1+0xab8], R4 ;  /* 0x000ab80401007387 */ /* 0x0003e20000100a00 */
[----:B0-----:R-:W-:Y:S02]  /*22e80*/  IMAD.MOV.U32 R2, RZ, RZ, 0x376be54f ;  /* 0x376be54fff027424 */ /* 0x001fe400078e00ff */
[----:B------:R-:W-:Y:S01]  /*22e90*/  IMAD.MOV.U32 R3, RZ, RZ, -0x42b28354 ;  /* 0xbd4d7cacff037424 */ /* 0x000fe200078e00ff */
[----:B----4-:R-:W-:Y:S01]  /*22ea0*/  MOV R13, 0xbe49fce5 ;  /* 0xbe49fce5000d7802 */ /* 0x010fe20000000f00 */
[----:B------:R-:W-:Y:S01]  /*22eb0*/  IMAD.MOV.U32 R12, RZ, RZ, 0x5cf292a0 ;  /* 0x5cf292a0ff0c7424 */ /* 0x000fe200078e00ff */
[----:B------:R0:W-:Y:S01]  /*22ec0*/  STL.64 [R1+0xac8], R6 ;  /* 0x000ac80601007387 */ /* 0x0001e20000100a00 */
[----:B--2---:R-:W-:-:S02]  /*22ed0*/  IMAD.MOV.U32 R14, RZ, RZ, 0x5d9a0e3b ;  /* 0x5d9a0e3bff0e7424 */ /* 0x004fc400078e00ff */
[----:B------:R-:W-:Y:S01]  /*22ee0*/  IMAD.MOV.U32 R15, RZ, RZ, 0x3e3dc92e ;  /* 0x3e3dc92eff0f7424 */ /* 0x000fe200078e00ff */
[----:B------:R2:W-:Y:S01]  /*22ef0*/  STL.64 [R1+0xa58], R22 ;  /* 0x000a581601007387 */ /* 0x0005e20000100a00 */
[----:B-1----:R-:W-:Y:S01]  /*22f00*/  MOV R4, 0xeffed53e ;  /* 0xeffed53e00047802 */ /* 0x002fe20000000f00 */
[----:B------:R-:W-:Y:S02]  /*22f10*/  IMAD.MOV.U32 R5, RZ, RZ, 0x3f9486e7 ;  /* 0x3f9486e7ff057424 */ /* 0x000fe400078e00ff */
[----:B------:R1:W-:Y:S01]  /*22f20*/  STL.64 [R1+0xa70], R20 ;  /* 0x000a701401007387 */ /* 0x0003e20000100a00 */
[----:B0-----:R-:W-:Y:S01]  /*22f30*/  IMAD.MOV.U32 R6, RZ, RZ, -0x7f415c4b ;  /* 0x80bea3b5ff067424 */ /* 0x001fe200078e00ff */
[----:B------:R-:W-:Y:S02]  /*22f40*/  MOV R7, 0x3edd7b47 ;  /* 0x3edd7b4700077802 */ /* 0x000fe40000000f00 */
[----:B------:R0:W-:Y:S01]  /*22f50*/  STL.64 [R1+0xa80], R24 ;  /* 0x000a801801007387 */ /* 0x0001e20000100a00 */
[----:B--2---:R-:W-:-:S03]  /*22f60*/  IMAD.MOV.U32 R22, RZ, RZ, -0x7498b2aa ;  /* 0x8b674d56ff167424 */ /* 0x004fc600078e00ff */
[----:B------:R2:W-:Y:S01]  /*22f70*/  STL.64 [R1+0xa98], R18 ;  /* 0x000a981201007387 */ /* 0x0005e20000100a00 */
[----:B------:R-:W-:Y:S01]  /*22f80*/  MOV R23, 0xbec18b09 ;  /* 0xbec18b0900177802 */ /* 0x000fe20000000f00 */
[----:B-1----:R-:W-:Y:S02]  /*22f90*/  IMAD.MOV.U32 R20, RZ, RZ, 0x585a3e12 ;  /* 0x585a3e12ff147424 */ /* 0x002fe400078e00ff */
[----:B------:R1:W-:Y:S01]  /*22fa0*/  STL.64 [R1+0xab0], R2 ;  /* 0x000ab00201007387 */ /* 0x0003e20000100a00 */
[----:B------:R-:W-:-:S03]  /*22fb0*/  MOV R21, 0xbe9013a5 ;  /* 0xbe9013a500157802 */ /* 0x000fc60000000f00 */
[----:B------:R4:W-:Y:S01]  /*22fc0*/  STL.64 [R1+0xad8], R12 ;  /* 0x000ad80c01007387 */ /* 0x0009e20000100a00 */
[----:B0-----:R-:W-:Y:S01]  /*22fd0*/  MOV R24, 0xe3f933d6 ;  /* 0xe3f933d600187802 */ /* 0x001fe20000000f00 */
[----:B------:R-:W-:Y:S02]  /*22fe0*/  IMAD.MOV.U32 R25, RZ, RZ, 0x3cd01431 ;  /* 0x3cd01431ff197424 */ /* 0x000fe400078e00ff */
[----:B------:R0:W-:Y:S01]  /*22ff0*/  STL.64 [R1+0xae0], R14 ;  /* 0x000ae00e01007387 */ /* 0x0001e20000100a00 */
[----:B--2---:R-:W-:Y:S01]  /*23000*/  MOV R18, 0xcc2ec99 ;  /* 0x0cc2ec9900127802 */ /* 0x004fe20000000f00 */
[----:B------:R-:W-:Y:S02]  /*23010*/  IMAD.MOV.U32 R19, RZ, RZ, -0x41df1c66 ;  /* 0xbe20e39aff137424 */ /* 0x000fe400078e00ff */
[----:B------:R2:W-:Y:S01]  /*23020*/  STL.64 [R1+0xb00], R4 ;  /* 0x000b000401007387 */ /* 0x0005e20000100a00 */
[----:B-1----:R-:W-:Y:S01]  /*23030*/  IMAD.MOV.U32 R2, RZ, RZ, 0x50ed0c93 ;  /* 0x50ed0c93ff027424 */ /* 0x002fe200078e00ff */
[----:B------:R-:W-:-:S02]  /*23040*/  MOV R3, 0x3f91d1d6 ;  /* 0x3f91d1d600037802 */ /* 0x000fc40000000f00 */
[----:B----4-:R-:W-:Y:S01]  /*23050*/  MOV R12, 0xe55cc0cd ;  /* 0xe55cc0cd000c7802 */ /* 0x010fe20000000f00 */
[----:B------:R-:W-:Y:S01]  /*23060*/  IMAD.MOV.U32 R13, RZ, RZ, 0x3f888706 ;  /* 0x3f888706ff0d7424 */ /* 0x000fe200078e00ff */
[----:B------:R1:W-:Y:S01]  /*23070*/  STL.64 [R1+0xb08], R6 ;  /* 0x000b080601007387 */ /* 0x0003e20000100a00 */
[----:B0-----:R-:W-:Y:S02]  /*23080*/  IMAD.MOV.U32 R14, RZ, RZ, 0x2bea82b1 ;  /* 0x2bea82b1ff0e7424 */ /* 0x001fe400078e00ff */
[----:B------:R-:W-:Y:S01]  /*23090*/  IMAD.MOV.U32 R15, RZ, RZ, -0x418f02af ;  /* 0xbe70fd51ff0f7424 */ /* 0x000fe200078e00ff */
[----:B------:R0:W-:Y:S01]  /*230a0*/  STL.64 [R1+0xaa8], R22 ;  /* 0x000aa81601007387 */ /* 0x0001e20000100a00 */
[----:B--2---:R-:W-:Y:S02]  /*230b0*/  IMAD.MOV.U32 R4, RZ, RZ, -0xe5c5f25 ;  /* 0xf1a3a0dbff047424 */ /* 0x004fe400078e00ff */
[----:B------:R-:W-:Y:S01]  /*230c0*/  IMAD.MOV.U32 R5, RZ, RZ, 0x3f423100 ;  /* 0x3f423100ff057424 */ /* 0x000fe200078e00ff */
[----:B------:R2:W-:Y:S01]  /*230d0*/  STL.64 [R1+0xac0], R20 ;  /* 0x000ac01401007387 */ /* 0x0005e20000100a00 */
[----:B-1----:R-:W-:Y:S01]  /*230e0*/  IMAD.MOV.U32 R6, RZ, RZ, 0x61a9f916 ;  /* 0x61a9f916ff067424 */ /* 0x002fe200078e00ff */
[----:B------:R-:W-:-:S02]  /*230f0*/  MOV R7, 0xbf22d1b7 ;  /* 0xbf22d1b700077802 */ /* 0x000fc40000000f00 */
        /* <DEDUP_REMOVED lines=14> */
[----:B--2---:R-:W-:Y:S01]  /*231e0*/  MOV R2, 0xe4a5f58f ;  /* 0xe4a5f58f00027802 */ /* 0x004fe20000000f00 */
[----:B------:R-:W-:-:S02]  /*231f0*/  IMAD.MOV.U32 R3, RZ, RZ, 0x3f5ee468 ;  /* 0x3f5ee468ff037424 */ /* 0x000fc400078e00ff */
[----:B----4-:R-:W-:Y:S01]  /*23200*/  IMAD.MOV.U32 R12, RZ, RZ, -0x5b5d8160 ;  /* 0xa4a27ea0ff0c7424 */ /* 0x010fe200078e00ff */
[----:B------:R2:W-:Y:S01]  /*23210*/  STL.64 [R1+0xb50], R6 ;  /* 0x000b500601007387 */ /* 0x0005e20000100a00 */
[----:B------:R-:W-:Y:S02]  /*23220*/  IMAD.MOV.U32 R13, RZ, RZ, 0x3f19fff1 ;  /* 0x3f19fff1ff0d7424 */ /* 0x000fe400078e00ff */
[----:B-1----:R-:W-:Y:S01]  /*23230*/  IMAD.MOV.U32 R14, RZ, RZ, -0x5047a8aa ;  /* 0xafb85756ff0e7424 */ /* 0x002fe200078e00ff */
[----:B------:R-:W-:Y:S01]  /*23240*/  MOV R15, 0xbd8f737f ;  /* 0xbd8f737f000f7802 */ /* 0x000fe20000000f00 */
[----:B------:R1:W-:Y:S01]  /*23250*/  STL.64 [R1+0xaf8], R22 ;  /* 0x000af81601007387 */ /* 0x0003e20000100a00 */
[----:B0-----:R-:W-:Y:S01]  /*23260*/  IMAD.MOV.U32 R4, RZ, RZ, 0x28144e09 ;  /* 0x28144e09ff047424 */ /* 0x001fe200078e00ff */
[----:B------:R-:W-:Y:S02]  /*23270*/  MOV R5, 0x3eb7e290 ;  /* 0x3eb7e29000057802 */ /* 0x000fe40000000f00 */
[----:B------:R0:W-:Y:S01]  /*23280*/  STL.64 [R1+0xb10], R20 ;  /* 0x000b101401007387 */ /* 0x0001e20000100a00 */
[----:B--2---:R-:W-:Y:S01]  /*23290*/  MOV R6, 0xafb245ed ;  /* 0xafb245ed00067802 */ /* 0x004fe20000000f00 */
[----:B------:R-:W-:-:S02]  /*232a0*/  IMAD.MOV.U32 R7, RZ, RZ, -0x416e2223 ;  /* 0xbe91ddddff077424 */ /* 0x000fc400078e00ff */
[----:B------:R2:W-:Y:S01]  /*232b0*/  STL.64 [R1+0xb20], R24 ;  /* 0x000b201801007387 */ /* 0x0005e20000100a00 */
[----:B-1----:R-:W-:-:S03]  /*232c0*/  MOV R22, 0xffe9ba4d ;  /* 0xffe9ba4d00167802 */ /* 0x002fc60000000f00 */
[----:B------:R1:W-:Y:S01]  /*232d0*/  STL.64 [R1+0xb30], R2 ;  /* 0x000b300201007387 */ /* 0x0003e20000100a00 */
[----:B------:R-:W-:Y:S01]  /*232e0*/  IMAD.MOV.U32 R23, RZ, RZ, 0x3e0201c0 ;  /* 0x3e0201c0ff177424 */ /* 0x000fe200078e00ff */
[----:B0-----:R-:W-:Y:S02]  /*232f0*/  MOV R20, 0x870ea0cd ;  /* 0x870ea0cd00147802 */ /* 0x001fe40000000f00 */
[----:B------:R0:W-:Y:S01]  /*23300*/  STL.64 [R1+0xb38], R18 ;  /* 0x000b381201007387 */ /* 0x0001e20000100a00 */
[----:B------:R-:W-:-:S03]  /*23310*/  IMAD.MOV.U32 R21, RZ, RZ, -0x40fe74f7 ;  /* 0xbf018b09ff157424 */ /* 0x000fc600078e00ff */
[----:B------:R4:W-:Y:S01]  /*23320*/  STL.64 [R1+0xb58], R12 ;  /* 0x000b580c01007387 */ /* 0x0009e20000100a00 */
[----:B--2---:R-:W-:Y:S02]  /*23330*/  IMAD.MOV.U32 R24, RZ, RZ, -0x47865104 ;  /* 0xb879aefcff187424 */ /* 0x004fe400078e00ff */
[----:B------:R-:W-:Y:S01]  /*23340*/  IMAD.MOV.U32 R25, RZ, RZ, 0x3ede03c9 ;  /* 0x3ede03c9ff197424 */ /* 0x000fe200078e00ff */
[----:B------:R2:W-:Y:S01]  /*23350*/  STL.64 [R1+0xb68], R14 ;  /* 0x000b680e01007387 */ /* 0x0005e20000100a00 */
[----:B-1----:R-:W-:Y:S01]  /*23360*/  MOV R2, 0x57fe1a62 ;  /* 0x57fe1a6200027802 */ /* 0x002fe20000000f00 */
[----:B------:R-:W-:Y:S02]  /*23370*/  IMAD.MOV.U32 R3, RZ, RZ, -0x412ce8ac ;  /* 0xbed31754ff037424 */ /* 0x000fe400078e00ff */
[----:B------:R1:W-:Y:S01]  /*23380*/  STL.64 [R1+0xb80], R4 ;  /* 0x000b800401007387 */ /* 0x0003e20000100a00 */
[----:B0-----:R-:W-:Y:S02]  /*23390*/  IMAD.MOV.U32 R18, RZ, RZ, -0x7c02650f ;  /* 0x83fd9af1ff127424 */ /* 0x001fe400078e00ff */
[----:B------:R-:W-:Y:S01]  /*233a0*/  IMAD.MOV.U32 R19, RZ, RZ, 0x3d152ba3 ;  /* 0x3d152ba3ff137424 */ /* 0x000fe200078e00ff */
[----:B------:R0:W-:Y:S01]  /*233b0*/  STL.64 [R1+0xb90], R6 ;  /* 0x000b900601007387 */ /* 0x0001e20000100a00 */
[----:B----4-:R-:W-:-:S02]  /*233c0*/  IMAD.MOV.U32 R12, RZ, RZ, 0x1300d859 ;  /* 0x1300d859ff0c7424 */ /* 0x010fc400078e00ff */
[----:B------:R-:W-:Y:S01]  /*233d0*/  IMAD.MOV.U32 R13, RZ, RZ, -0x4196aa99 ;  /* 0xbe695567ff0d7424 */ /* 0x000fe200078e00ff */
[----:B--2---:R-:W-:Y:S01]  /*233e0*/  MOV R14, 0xf2b85954 ;  /* 0xf2b85954000e7802 */ /* 0x004fe20000000f00 */
[----:B------:R-:W-:Y:S01]  /*233f0*/  IMAD.MOV.U32 R15, RZ, RZ, -0x436d3be4 ;  /* 0xbc92c41cff0f7424 */ /* 0x000fe200078e00ff */
[----:B------:R2:W-:Y:S01]  /*23400*/  STL.64 [R1+0xb48], R22 ;  /* 0x000b481601007387 */ /* 0x0005e20000100a00 */
[----:B-1----:R-:W-:Y:S01]  /*23410*/  IMAD.MOV.U32 R4, RZ, RZ, 0x49d95e46 ;  /* 0x49d95e46ff047424 */ /* 0x002fe200078e00ff */
[----:B------:R-:W-:Y:S02]  /*23420*/  MOV R5, 0xbfa9919f ;  /* 0xbfa9919f00057802 */ /* 0x000fe40000000f00 */
[----:B------:R1:W-:Y:S01]  /*23430*/  STL.64 [R1+0xb60], R20 ;  /* 0x000b601401007387 */ /* 0x0003e20000100a00 */
[----:B0-----:R-:W-:Y:S02]  /*23440*/  IMAD.MOV.U32 R6, RZ, RZ, 0x5e7cd1d3 ;  /* 0x5e7cd1d3ff067424 */ /* 0x001fe400078e00ff */
[----:B------:R-:W-:Y:S01]  /*23450*/  IMAD.MOV.U32 R7, RZ, RZ, 0x3faead43 ;  /* 0x3faead43ff077424 */ /* 0x000fe200078e00ff */
[----:B------:R0:W-:Y:S01]  /*23460*/  STL.64 [R1+0xb70], R24 ;  /* 0x000b701801007387 */ /* 0x0001e20000100a00 */
[----:B--2---:R-:W-:-:S03]  /*23470*/  IMAD.MOV.U32 R22, RZ, RZ, 0x531b5ee8 ;  /* 0x531b5ee8ff167424 */ /* 0x004fc600078e00ff */
        /* <DEDUP_REMOVED lines=9> */
[----:B--2---:R-:W-:Y:S02]  /*23510*/  IMAD.MOV.U32 R2, RZ, RZ, 0x5c03d2e9 ;  /* 0x5c03d2e9ff027424 */ /* 0x004fe400078e00ff */
[----:B------:R-:W-:Y:S01]  /*23520*/  IMAD.MOV.U32 R3, RZ, RZ, 0x3f9ef9a0 ;  /* 0x3f9ef9a0ff037424 */ /* 0x000fe200078e00ff */
[----:B------:R2:W-:Y:S01]  /*23530*/  STL.64 [R1+0xbc8], R4 ;  /* 0x000bc80401007387 */ /* 0x0005e20000100a00 */
[----:B-1----:R-:W-:Y:S01]  /*23540*/  MOV R18, 0x94a2e4b2 ;  /* 0x94a2e4b200127802 */ /* 0x002fe20000000f00 */
[----:B------:R-:W-:-:S02]  /*23550*/  IMAD.MOV.U32 R19, RZ, RZ, -0x405f5e5d ;  /* 0xbfa0a1a3ff137424 */ /* 0x000fc400078e00ff */
[----:B----4-:R-:W-:Y:S01]  /*23560*/  IMAD.MOV.U32 R12, RZ, RZ, 0x1b78f2fd ;  /* 0x1b78f2fdff0c7424 */ /* 0x010fe200078e00ff */
[----:B------:R-:W-:Y:S01]  /*23570*/  MOV R13, 0xbed7ff32 ;  /* 0xbed7ff32000d7802 */ /* 0x000fe20000000f00 */
[----:B------:R1:W-:Y:S01]  /*23580*/  STL.64 [R1+0xbd0], R6 ;  /* 0x000bd00601007387 */ /* 0x0003e20000100a00 */
[----:B0-----:R-:W-:Y:S01]  /*23590*/  MOV R14, 0xc73a65de ;  /* 0xc73a65de000e7802 */ /* 0x001fe20000000f00 */
[----:B------:R-:W-:Y:S02]  /*235a0*/  IMAD.MOV.U32 R15, RZ, RZ, -0x4074d740 ;  /* 0xbf8b28c0ff0f7424 */ /* 0x000fe400078e00ff */
[----:B------:R0:W-:Y:S01]  /*235b0*/  STL.64 [R1+0xb98], R22 ;  /* 0x000b981601007387 */ /* 0x0001e20000100a00 */
[----:B--2---:R-:W-:Y:S01]  /*235c0*/  MOV R4, 0xac5d2c9a ;  /* 0xac5d2c9a00047802 */ /* 0x004fe20000000f00 */
[----:B------:R-:W-:Y:S02]  /*235d0*/  IMAD.MOV.U32 R5, RZ, RZ, -0x40a3c568 ;  /* 0xbf5c3a98ff057424 */ /* 0x000fe400078e00ff */
[----:B------:R2:W-:Y:S01]  /*235e0*/  STL.64 [R1+0xbb0], R20 ;  /* 0x000bb01401007387 */ /* 0x0005e20000100a00 */
[----:B-1----:R-:W-:-:S03]  /*235f0*/  IMAD.MOV.U32 R6, RZ, RZ, 0x5f300209 ;  /* 0x5f300209ff067424 */ /* 0x002fc600078e00ff */
[----:B------:R1:W-:Y:S01]  /*23600*/  STL.64 [R1+0xbb8], R2 ;  /* 0x000bb80201007387 */ /* 0x0003e20000100a00 */
[----:B------:R-:W-:Y:S02]  /*23610*/  IMAD.MOV.U32 R7, RZ, RZ, -0x40c14cb1 ;  /* 0xbf3eb34fff077424 */ /* 0x000fe400078e00ff */
[----:B0-----:R-:W-:Y:S01]  /*23620*/  IMAD.MOV.U32 R22, RZ, RZ, 0x3853b987 ;  /* 0x3853b987ff167424 */ /* 0x001fe200078e00ff */
        /* <DEDUP_REMOVED lines=9> */
[----:B0-----:R-:W-:Y:S01]  /*236c0*/  IMAD.MOV.U32 R24, RZ, RZ, -0x73ca209b ;  /* 0x8c35df65ff187424 */ /* 0x001fe200078e00ff */
        /* <DEDUP_REMOVED lines=8> */
[----:B------:R-:W-:Y:S01]  /*23750*/  IMAD.MOV.U32 R15, RZ, RZ, -0x40ebb737 ;  /* 0xbf1448c9ff0f7424 */ /* 0x000fe200078e00ff */
[----:B------:R1:W-:Y:S01]  /*23760*/  STL.64 [R1+0xbe8], R22 ;  /* 0x000be81601007387 */ /* 0x0003e20000100a00 */
[----:B0-----:R-:W-:Y:S01]  /*23770*/  IMAD.MOV.U32 R4, RZ, RZ, 0x5a7d9ac5 ;  /* 0x5a7d9ac5ff047424 */ /* 0x001fe200078e00ff */
[----:B------:R-:W-:Y:S02]  /*23780*/  MOV R5, 0x3d72f0a6 ;  /* 0x3d72f0a600057802 */ /* 0x000fe40000000f00 */
        /* <DEDUP_REMOVED lines=12> */
[----:B------:R-:W-:Y:S01]  /*23850*/  IMAD.MOV.U32 R21, RZ, RZ, -0x4129aaab ;  /* 0xbed65555ff157424 */ /* 0x000fe200078e00ff */
[----:B------:R2:W-:Y:S01]  /*23860*/  STL.64 [R1+0xc30], R14 ;  /* 0x000c300e01007387 */ /* 0x0005e20000100a00 */
[----:B-1----:R-:W-:Y:S01]  /*23870*/  IMAD.MOV.U32 R24, RZ, RZ, -0x2e56537d ;  /* 0xd1a9ac83ff187424 */ /* 0x002fe200078e00ff */
[----:B------:R-:W-:Y:S02]  /*23880*/  MOV R25, 0x3e62116d ;  /* 0x3e62116d00197802 */ /* 0x000fe40000000f00 */
[----:B------:R1:W-:Y:S01]  /*23890*/  STL.64 [R1+0xc40], R4 ;  /* 0x000c400401007387 */ /* 0x0003e20000100a00 */
[----:B0-----:R-:W-:Y:S02]  /*238a0*/  IMAD.MOV.U32 R12, RZ, RZ, 0x36ee783 ;  /* 0x036ee783ff0c7424 */ /* 0x001fe400078e00ff */
[----:B------:R-:W-:Y:S01]  /*238b0*/  IMAD.MOV.U32 R13, RZ, RZ, -0x4306bd5e ;  /* 0xbcf942a2ff0d7424 */ /* 0x000fe200078e00ff */
[----:B------:R0:W-:Y:S01]  /*238c0*/  STL.64 [R1+0xc58], R6 ;  /* 0x000c580601007387 */ /* 0x0001e20000100a00 */
[----:B----4-:R-:W-:Y:S01]  /*238d0*/  MOV R18, 0x27a1383d ;  /* 0x27a1383d00127802 */ /* 0x010fe20000000f00 */
[----:B------:R-:W-:Y:S01]  /*238e0*/  IMAD.MOV.U32 R19, RZ, RZ, -0x4181595c ;  /* 0xbe7ea6a4ff137424 */ /* 0x000fe200078e00ff */
[----:B--2---:R-:W-:Y:S01]  /*238f0*/  MOV R14, 0x1c8dde07 ;  /* 0x1c8dde07000e7802 */ /* 0x004fe20000000f00 */
[----:B------:R-:W-:Y:S01]  /*23900*/  IMAD.MOV.U32 R15, RZ, RZ, 0x3e89b42c ;  /* 0x3e89b42cff0f7424 */ /* 0x000fe200078e00ff */
[----:B------:R3:W-:Y:S01]  /*23910*/  STL.64 [R1+0xc38], R2 ;  /* 0x000c380201007387 */ /* 0x0007e20000100a00 */
[----:B-1----:R-:W-:-:S02]  /*23920*/  IMAD.MOV.U32 R4, RZ, RZ, 0x5f50d178 ;  /* 0x5f50d178ff047424 */ /* 0x002fc400078e00ff */
[----:B------:R-:W-:Y:S01]  /*23930*/  IMAD.MOV.U32 R5, RZ, RZ, -0x4046a498 ;  /* 0xbfb95b68ff057424 */ /* 0x000fe200078e00ff */
[----:B------:R1:W-:Y:S01]  /*23940*/  STL.64 [R1+0xc48], R20 ;  /* 0x000c481401007387 */ /* 0x0003e20000100a00 */
[----:B0-----:R-:W-:Y:S01]  /*23950*/  MOV R6, 0xa98c8bc4 ;  /* 0xa98c8bc400067802 */ /* 0x001fe20000000f00 */
[----:B------:R-:W-:Y:S02]  /*23960*/  IMAD.MOV.U32 R7, RZ, RZ, 0x3fc6fb2b ;  /* 0x3fc6fb2bff077424 */ /* 0x000fe400078e00ff */
[----:B------:R0:W-:Y:S01]  /*23970*/  STL.64 [R1+0xc50], R22 ;  /* 0x000c501601007387 */ /* 0x0001e20000100a00 */
[----:B---3--:R-:W2:-:S03]  /*23980*/  DFMA R2, R28, R28, R28 ;  /* 0x0000001c1c02722b */ /* 0x008e86000000001c */
[----:B------:R3:W-:Y:S04]  /*23990*/  STL.64 [R1+0xc60], R12 ;  /* 0x000c600c01007387 */ /* 0x0007e80000100a00 */
[----:B------:R4:W-:Y:S01]  /*239a0*/  STL.64 [R1+0xc68], R14 ;  /* 0x000c680e01007387 */ /* 0x0009e20000100a00 */
[----:B--2---:R-:W2:Y:S01]  /*239b0*/  DFMA R2, R26, R2, R26 ;  /* 0x000000021a02722b */ /* 0x004ea2000000001a */
[----:B-1----:R-:W-:Y:S01]  /*239c0*/  IMAD.MOV.U32 R20, RZ, RZ, 0x29064247 ;  /* 0x29064247ff147424 */ /* 0x002fe200078e00ff */
[----:B------:R-:W-:Y:S01]  /*239d0*/  MOV R21, 0xbfc0a06f ;  /* 0xbfc0a06f00157802 */ /* 0x000fe20000000f00 */
[----:B------:R1:W-:Y:S01]  /*239e0*/  STL.64 [R1+0xc70], R18 ;  /* 0x000c701201007387 */ /* 0x0003e20000100a00 */
[----:B0-----:R-:W-:Y:S01]  /*239f0*/  MOV R22, 0x7a744982 ;  /* 0x7a74498200167802 */ /* 0x001fe20000000f00 */
[----:B------:R-:W-:Y:S01]  /*23a00*/  IMAD.MOV.U32 R23, RZ, RZ, 0x3fb72bb4 ;  /* 0x3fb72bb4ff177424 */ /* 0x000fe200078e00ff */
[----:B--2---:R-:W0:Y:S01]  /*23a10*/  DFMA R28, -R8, R2, 1 ;  /* 0x3ff00000081c742b */ /* 0x004e220000000102 */
[----:B------:R2:W-:Y:S01]  /*23a20*/  STL.64 [R1+0xc78], R24 ;  /* 0x000c781801007387 */ /* 0x0005e20000100a00 */
[----:B---3--:R-:W-:-:S02]  /*23a30*/  IMAD.MOV.U32 R12, RZ, RZ, -0x2b09626c ;  /* 0xd4f69d94ff0c7424 */ /* 0x008fc400078e00ff */
[----:B------:R-:W-:Y:S01]  /*23a40*/  IMAD.MOV.U32 R13, RZ, RZ, -0x40ff7efb ;  /* 0xbf008105ff0d7424 */ /* 0x000fe200078e00ff */
[----:B------:R3:W-:Y:S01]  /*23a50*/  STL.64 [R1+0xc80], R4 ;  /* 0x000c800401007387 */ /* 0x0007e20000100a00 */
[----:B----4-:R-:W-:Y:S01]  /*23a60*/  IMAD.MOV.U32 R14, RZ, RZ, 0x3cf8dfb4 ;  /* 0x3cf8dfb4ff0e7424 */ /* 0x010fe200078e00ff */
[----:B------:R-:W-:Y:S01]  /*23a70*/  MOV R15, 0xbfb7c3a1 ;  /* 0xbfb7c3a1000f7802 */ /* 0x000fe20000000f00 */
[----:B------:R-:W-:Y:S01]  /*23a80*/  IMAD.MOV.U32 R26, RZ, RZ, -0x5f55a85 ;  /* 0xfa0aa57bff1a7424 */ /* 0x000fe200078e00ff */
[----:B------:R4:W-:Y:S01]  /*23a90*/  STL.64 [R1+0xc88], R6 ;  /* 0x000c880601007387 */ /* 0x0009e20000100a00 */
[----:B-1----:R-:W-:Y:S01]  /*23aa0*/  MOV R18, 0xbbd016c8 ;  /* 0xbbd016c800127802 */ /* 0x002fe20000000f00 */
[----:B------:R-:W-:Y:S01]  /*23ab0*/  IMAD.MOV.U32 R19, RZ, RZ, 0x3e92a46f ;  /* 0x3e92a46fff137424 */ /* 0x000fe200078e00ff */
[----:B0-----:R-:W0:Y:S01]  /*23ac0*/  DFMA R28, R2, R28, R2 ;  /* 0x0000001c021c722b */ /* 0x001e220000000002 */
[----:B------:R1:W-:Y:S01]  /*23ad0*/  STL.64 [R1+0xc98], R12 ;  /* 0x000c980c01007387 */ /* 0x0003e20000100a00 */
[----:B--2---:R-:W-:Y:S01]  /*23ae0*/  IMAD.MOV.U32 R24, RZ, RZ, 0x1cad78b9 ;  /* 0x1cad78b9ff187424 */ /* 0x004fe200078e00ff */
[----:B------:R-:W-:Y:S01]  /*23af0*/  MOV R25, 0xbf91a49f ;  /* 0xbf91a49f00197802 */ /* 0x000fe20000000f00 */
[----:B------:R-:W-:Y:S01]  /*23b00*/  IMAD.MOV.U32 R27, RZ, RZ, 0x3f8d0bef ;  /* 0x3f8d0befff1b7424 */ /* 0x000fe200078e00ff */
[----:B------:R2:W-:Y:S01]  /*23b10*/  STL.64 [R1+0xca8], R14 ;  /* 0x000ca80e01007387 */ /* 0x0005e20000100a00 */
[----:B---3--:R-:W-:Y:S01]  /*23b20*/  IMAD.MOV.U32 R4, RZ, RZ, 0x38631744 ;  /* 0x38631744ff047424 */ /* 0x008fe200078e00ff */
[----:B0-----:R-:W0:Y:S01]  /*23b30*/  DMUL R30, R16, R28 ;  /* 0x0000001c101e7228 */ /* 0x001e220000000000 */
[----:B------:R-:W-:Y:S01]  /*23b40*/  IMAD.MOV.U32 R5, RZ, RZ, 0x3fa6bd2f ;  /* 0x3fa6bd2fff057424 */ /* 0x000fe200078e00ff */
[----:B----4-:R-:W-:Y:S01]  /*23b50*/  MOV R6, 0x69432cef ;  /* 0x69432cef00067802 */ /* 0x010fe20000000f00 */
[----:B------:R-:W-:Y:S01]  /*23b60*/  IMAD.MOV.U32 R7, RZ, RZ, -0x4088f985 ;  /* 0xbf77067bff077424 */ /* 0x000fe200078e00ff */
[----:B------:R3:W-:Y:S01]  /*23b70*/  STL.64 [R1+0xcb8], R18 ;  /* 0x000cb81201007387 */ /* 0x0007e20000100a00 */
[----:B------:R-:W-:Y:S01]  /*23b80*/  MOV R2, 0xc187647b ;  /* 0xc187647b00027802 */ /* 0x000fe20000000f00 */
[----:B-1----:R-:W-:Y:S01]  /*23b90*/  IMAD.MOV.U32 R12, RZ, RZ, -0x4ddbedfe ;  /* 0xb2241202ff0c7424 */ /* 0x002fe200078e00ff */
[----:B------:R-:W-:Y:S01]  /*23ba0*/  MOV R13, 0xbe2494d3 ;  /* 0xbe2494d3000d7802 */ /* 0x000fe20000000f00 */
[----:B------:R1:W-:Y:S01]  /*23bb0*/  STL.64 [R1+0xcd0], R6 ;  /* 0x000cd00601007387 */ /* 0x0003e20000100a00 */
[----:B------:R-:W-:Y:S01]  /*23bc0*/  IMAD.MOV.U32 R3, RZ, RZ, -0x3f5d3180 ;  /* 0xc0a2ce80ff037424 */ /* 0x000fe200078e00ff */
[----:B--2---:R-:W-:Y:S01]  /*23bd0*/  MOV R14, 0x3c40f6a ;  /* 0x03c40f6a000e7802 */ /* 0x004fe20000000f00 */
[----:B------:R-:W-:Y:S01]  /*23be0*/  IMAD.MOV.U32 R15, RZ, RZ, -0x40acfbc3 ;  /* 0xbf53043dff0f7424 */ /* 0x000fe200078e00ff */
[----:B------:R2:W-:Y:S04]  /*23bf0*/  STL.64 [R1+0xcb0], R4 ;  /* 0x000cb00401007387 */ /* 0x0005e80000100a00 */
[----:B------:R4:W-:Y:S01]  /*23c00*/  STL.64 [R1+0xcd8], R12 ;  /* 0x000cd80c01007387 */ /* 0x0009e20000100a00 */
[----:B---3--:R-:W-:Y:S01]  /*23c10*/  MOV R18, 0xca306bb5 ;  /* 0xca306bb500127802 */ /* 0x008fe20000000f00 */
[----:B------:R-:W-:-:S02]  /*23c20*/  IMAD.MOV.U32 R19, RZ, RZ, -0x40e6e001 ;  /* 0xbf191fffff137424 */ /* 0x000fc400078e00ff */
[----:B-1----:R-:W-:Y:S01]  /*23c30*/  IMAD.MOV.U32 R6, RZ, RZ, -0x6f643b9e ;  /* 0x909bc462ff067424 */ /* 0x002fe200078e00ff */
[----:B------:R1:W-:Y:S01]  /*23c40*/  STL.64 [R1+0xce8], R14 ;  /* 0x000ce80e01007387 */ /* 0x0003e20000100a00 */
[----:B------:R-:W-:Y:S02]  /*23c50*/  IMAD.MOV.U32 R7, RZ, RZ, -0x410a3a9c ;  /* 0xbef5c564ff077424 */ /* 0x000fe400078e00ff */
[----:B--2---:R-:W-:Y:S01]  /*23c60*/  IMAD.MOV.U32 R4, RZ, RZ, 0x6a382e07 ;  /* 0x6a382e07ff047424 */ /* 0x004fe200078e00ff */
[----:B------:R2:W-:Y:S01]  /*23c70*/  STL.64 [R1+0xd00], R18 ;  /* 0x000d001201007387 */ /* 0x0005e20000100a00 */
[----:B------:R-:W-:Y:S02]  /*23c80*/  IMAD.MOV.U32 R5, RZ, RZ, 0x3db43183 ;  /* 0x3db43183ff057424 */ /* 0x000fe400078e00ff */
[----:B----4-:R-:W-:Y:S01]  /*23c90*/  IMAD.MOV.U32 R12, RZ, RZ, 0x539275a7 ;  /* 0x539275a7ff0c7424 */ /* 0x010fe200078e00ff */
[----:B------:R-:W-:Y:S01]  /*23ca0*/  MOV R13, 0x3ed1abde ;  /* 0x3ed1abde000d7802 */ /* 0x000fe20000000f00 */
[----:B------:R3:W-:Y:S01]  /*23cb0*/  STL.64 [R1+0xd10], R6 ;  /* 0x000d100601007387 */ /* 0x0007e20000100a00 */
[----:B-1----:R-:W-:-:S03]  /*23cc0*/  IMAD.MOV.U32 R14, RZ, RZ, -0x39092c3 ;  /* 0xfc6f6d3dff0e7424 */ /* 0x002fc600078e00ff */
[----:B------:R1:W-:Y:S01]  /*23cd0*/  STL.64 [R1+0xcf8], R4 ;  /* 0x000cf80401007387 */ /* 0x0003e20000100a00 */
[----:B------:R-:W-:Y:S01]  /*23ce0*/  IMAD.MOV.U32 R15, RZ, RZ, -0x4139f83b ;  /* 0xbec607c5ff0f7424 */ /* 0x000fe200078e00ff */
[----:B--2---:R-:W-:Y:S02]  /*23cf0*/  MOV R18, 0xc43300a2 ;  /* 0xc43300a200127802 */ /* 0x004fe40000000f00 */
[----:B------:R2:W-:Y:S01]  /*23d00*/  STL.64 [R1+0xd20], R12 ;  /* 0x000d200c01007387 */ /* 0x0005e20000100a00 */
[----:B------:R-:W-:Y:S02]  /*23d10*/  IMAD.MOV.U32 R19, RZ, RZ, -0x40366831 ;  /* 0xbfc997cfff137424 */ /* 0x000fe400078e00ff */
[----:B---3--:R-:W-:Y:S01]  /*23d20*/  IMAD.MOV.U32 R6, RZ, RZ, 0x48e4f389 ;  /* 0x48e4f389ff067424 */ /* 0x008fe200078e00ff */
[----:B------:R-:W-:Y:S01]  /*23d30*/  MOV R7, 0xbf8ed5bd ;  /* 0xbf8ed5bd00077802 */ /* 0x000fe20000000f00 */
[----:B------:R3:W-:Y:S01]  /*23d40*/  STL.64 [R1+0xd28], R14 ;  /* 0x000d280e01007387 */ /* 0x0007e20000100a00 */
[----:B-1----:R-:W-:Y:S01]  /*23d50*/  IMAD.MOV.U32 R4, RZ, RZ, -0xa078040 ;  /* 0xf5f87fc0ff047424 */ /* 0x002fe200078e00ff */
[----:B------:R-:W-:-:S02]  /*23d60*/  MOV R5, 0x3cc5a9a2 ;  /* 0x3cc5a9a200057802 */ /* 0x000fc40000000f00 */
[----:B------:R1:W-:Y:S01]  /*23d70*/  STL.64 [R1+0xd50], R6 ;  /* 0x000d500601007387 */ /* 0x0003e20000100a00 */
[----:B--2---:R-:W-:Y:S01]  /*23d80*/  MOV R12, 0x20e7ea15 ;  /* 0x20e7ea15000c7802 */ /* 0x004fe20000000f00 */
[----:B------:R-:W-:Y:S02]  /*23d90*/  IMAD.MOV.U32 R13, RZ, RZ, -0x4022480f ;  /* 0xbfddb7f1ff0d7424 */ /* 0x000fe400078e00ff */
[----:B------:R2:W-:Y:S04]  /*23da0*/  STL.64 [R1+0xd38], R4 ;  /* 0x000d380401007387 */ /* 0x0005e80000100a00 */
[----:B------:R4:W-:Y:S01]  /*23db0*/  STL.64 [R1+0xd48], R18 ;  /* 0x000d481201007387 */ /* 0x0009e20000100a00 */
[----:B---3--:R-:W-:Y:S02]  /*23dc0*/  IMAD.MOV.U32 R14, RZ, RZ, -0x15b5e6ab ;  /* 0xea4a1955ff0e7424 */ /* 0x008fe400078e00ff */
[----:B------:R-:W-:Y:S01]  /*23dd0*/  IMAD.MOV.U32 R15, RZ, RZ, 0x3f01d889 ;  /* 0x3f01d889ff0f7424 */ /* 0x000fe200078e00ff */
[----:B-1----:R-:W-:Y:S01]  /*23de0*/  MOV R7, 0x3f93b27e ;  /* 0x3f93b27e00077802 */ /* 0x002fe20000000f00 */
[----:B------:R-:W-:Y:S01]  /*23df0*/  IMAD.MOV.U32 R6, RZ, RZ, -0x35537826 ;  /* 0xcaac87daff067424 */ /* 0x000fe200078e00ff */
[----:B------:R1:W-:Y:S01]  /*23e00*/  STL.64 [R1+0xd60], R12 ;  /* 0x000d600c01007387 */ /* 0x0003e20000100a00 */
[----:B--2---:R-:W-:Y:S01]  /*23e10*/  MOV R4, 0x23c48dc0 ;  /* 0x23c48dc000047802 */ /* 0x004fe20000000f00 */
[----:B------:R-:W-:-:S02]  /*23e20*/  IMAD.MOV.U32 R5, RZ, RZ, -0x403e5b26 ;  /* 0xbfc1a4daff057424 */ /* 0x000fc400078e00ff */
[----:B------:R2:W-:Y:S01]  /*23e30*/  STL.64 [R1+0xd98], R6 ;  /* 0x000d980601007387 */ /* 0x0005e20000100a00 */
[----:B----4-:R-:W-:Y:S02]  /*23e40*/  IMAD.MOV.U32 R18, RZ, RZ, 0x182c4e01 ;  /* 0x182c4e01ff127424 */ /* 0x010fe400078e00ff */
[----:B------:R-:W-:Y:S01]  /*23e50*/  IMAD.MOV.U32 R19, RZ, RZ, -0x405337f1 ;  /* 0xbfacc80fff137424 */ /* 0x000fe200078e00ff */
[----:B------:R3:W-:Y:S01]  /*23e60*/  STL.64 [R1+0xd70], R14 ;  /* 0x000d700e01007387 */ /* 0x0007e20000100a00 */
[----:B-1----:R-:W-:-:S03]  /*23e70*/  IMAD.MOV.U32 R12, RZ, RZ, 0x4f7ffc6f ;  /* 0x4f7ffc6fff0c7424 */ /* 0x002fc600078e00ff */
[----:B------:R1:W-:Y:S01]  /*23e80*/  STL.64 [R1+0xd78], R4 ;  /* 0x000d780401007387 */ /* 0x0003e20000100a00 */
[----:B------:R-:W-:Y:S01]  /*23e90*/  IMAD.MOV.U32 R13, RZ, RZ, -0x4071191d ;  /* 0xbf8ee6e3ff0d7424 */ /* 0x000fe200078e00ff */
[----:B--2---:R-:W-:Y:S01]  /*23ea0*/  MOV R6, 0xec6f637f ;  /* 0xec6f637f00067802 */ /* 0x004fe20000000f00 */
[----:B------:R-:W-:Y:S01]  /*23eb0*/  IMAD.MOV.U32 R7, RZ, RZ, 0x3f1616d5 ;  /* 0x3f1616d5ff077424 */ /* 0x000fe200078e00ff */
[----:B------:R2:W-:Y:S01]  /*23ec0*/  STL.64 [R1+0xd88], R18 ;  /* 0x000d881201007387 */ /* 0x0005e20000100a00 */
[----:B---3--:R-:W-:Y:S01]  /*23ed0*/  IMAD.MOV.U32 R14, RZ, RZ, -0x793f6ca ;  /* 0xf86c0936ff0e7424 */ /* 0x008fe200078e00ff */
[----:B------:R-:W-:Y:S02]  /*23ee0*/  MOV R15, 0x3e123fc5 ;  /* 0x3e123fc5000f7802 */ /* 0x000fe40000000f00 */
[----:B------:R3:W-:Y:S01]  /*23ef0*/  STL.64 [R1+0xda0], R12 ;  /* 0x000da00c01007387 */ /* 0x0007e20000100a00 */
[----:B-1----:R-:W-:Y:S01]  /*23f00*/  MOV R4, 0xb54bf1cd ;  /* 0xb54bf1cd00047802 */ /* 0x002fe20000000f00 */
[----:B------:R-:W-:-:S02]  /*23f10*/  IMAD.MOV.U32 R5, RZ, RZ, 0x3f51b9f3 ;  /* 0x3f51b9f3ff057424 */ /* 0x000fc400078e00ff */
[----:B------:R1:W-:Y:S01]  /*23f20*/  STL.64 [R1+0xdd8], R6 ;  /* 0x000dd80601007387 */ /* 0x0003e20000100a00 */
[----:B--2---:R-:W-:Y:S01]  /*23f30*/  IMAD.MOV.U32 R18, RZ, RZ, 0x172c9899 ;  /* 0x172c9899ff127424 */ /* 0x004fe200078e00ff */
[----:B------:R-:W-:Y:S02]  /*23f40*/  MOV R19, 0xbf387e11 ;  /* 0xbf387e1100137802 */ /* 0x000fe40000000f00 */
[----:B------:R2:W-:Y:S01]  /*23f50*/  STL.64 [R1+0xc90], R20 ;  /* 0x000c901401007387 */ /* 0x0005e20000100a00 */
[----:B---3--:R-:W-:-:S03]  /*23f60*/  IMAD.MOV.U32 R12, RZ, RZ, 0x3f1f53aa ;  /* 0x3f1f53aaff0c7424 */ /* 0x008fc600078e00ff */
[----:B------:R3:W-:Y:S01]  /*23f70*/  STL.64 [R1+0xca0], R22 ;  /* 0x000ca01601007387 */ /* 0x0007e20000100a00 */
[----:B------:R-:W-:Y:S02]  /*23f80*/  IMAD.MOV.U32 R13, RZ, RZ, 0x3ef2a1f9 ;  /* 0x3ef2a1f9ff0d7424 */ /* 0x000fe400078e00ff */
[----:B-1----:R-:W-:Y:S01]  /*23f90*/  IMAD.MOV.U32 R6, RZ, RZ, 0x3921c967 ;  /* 0x3921c967ff067424 */ /* 0x002fe200078e00ff */
[----:B------:R1:W-:Y:S01]  /*23fa0*/  STL.64 [R1+0xcc0], R24 ;  /* 0x000cc01801007387 */ /* 0x0003e20000100a00 */
[----:B------:R-:W-:-:S03]  /*23fb0*/  IMAD.MOV.U32 R7, RZ, RZ, -0x4009bb2f ;  /* 0xbff644d1ff077424 */ /* 0x000fc600078e00ff */
[----:B------:R4:W-:Y:S01]  /*23fc0*/  STL.64 [R1+0xcc8], R26 ;  /* 0x000cc81a01007387 */ /* 0x0009e20000100a00 */
[----:B--2---:R-:W-:Y:S02]  /*23fd0*/  IMAD.MOV.U32 R20, RZ, RZ, -0x1da32ee4 ;  /* 0xe25cd11cff147424 */ /* 0x004fe400078e00ff */
[----:B------:R-:W-:Y:S01]  /*23fe0*/  IMAD.MOV.U32 R21, RZ, RZ, 0x3f5a4350 ;  /* 0x3f5a4350ff157424 */ /* 0x000fe200078e00ff */
[----:B------:R2:W-:Y:S01]  /*23ff0*/  STL.64 [R1+0xdb0], R14 ;  /* 0x000db00e01007387 */ /* 0x0005e20000100a00 */
[----:B---3--:R-:W-:Y:S01]  /*24000*/  IMAD.MOV.U32 R22, RZ, RZ, 0xc4df7f1 ;  /* 0x0c4df7f1ff167424 */ /* 0x008fe200078e00ff */
[----:B------:R-:W-:Y:S02]  /*24010*/  MOV R23, 0x3f3adee2 ;  /* 0x3f3adee200177802 */ /* 0x000fe40000000f00 */
[----:B------:R3:W-:Y:S01]  /*24020*/  STL.64 [R1+0xdc0], R4 ;  /* 0x000dc00401007387 */ /* 0x0007e20000100a00 */
[----:B-1----:R-:W-:Y:S01]  /*24030*/  IMAD.MOV.U32 R24, RZ, RZ, 0x7c4544c3 ;  /* 0x7c4544c3ff187424 */ /* 0x002fe200078e00ff */
[----:B------:R-:W-:-:S02]  /*24040*/  MOV R25, 0x3f10af03 ;  /* 0x3f10af0300197802 */ /* 0x000fc40000000f00 */
[----:B------:R1:W-:Y:S01]  /*24050*/  STL.64 [R1+0xdc8], R18 ;  /* 0x000dc81201007387 */ /* 0x0003e20000100a00 */
[----:B----4-:R-:W-:Y:S01]  /*24060*/  MOV R26, 0x3b45ff81 ;  /* 0x3b45ff81001a7802 */ /* 0x010fe20000000f00 */
[----:B------:R-:W-:Y:S01]  /*24070*/  IMAD.MOV.U32 R27, RZ, RZ, -0x42bf626f ;  /* 0xbd409d91ff1b7424 */ /* 0x000fe200078e00ff */
[----:B--2---:R-:W-:Y:S01]  /*24080*/  MOV R14, 0x8655a9c8 ;  /* 0x8655a9c8000e7802 */ /* 0x004fe20000000f00 */
[----:B------:R-:W-:Y:S01]  /*24090*/  IMAD.MOV.U32 R15, RZ, RZ, 0x3d25dbb1 ;  /* 0x3d25dbb1ff0f7424 */ /* 0x000fe200078e00ff */
[----:B------:R2:W-:Y:S01]  /*240a0*/  STL.64 [R1+0xde8], R12 ;  /* 0x000de80c01007387 */ /* 0x0005e20000100a00 */
[----:B---3--:R-:W-:Y:S02]  /*240b0*/  IMAD.MOV.U32 R4, RZ, RZ, -0x2a8595fa ;  /* 0xd57a6a06ff047424 */ /* 0x008fe400078e00ff */
[----:B------:R-:W-:Y:S01]  /*240c0*/  IMAD.MOV.U32 R5, RZ, RZ, 0x3ec257a6 ;  /* 0x3ec257a6ff057424 */ /* 0x000fe200078e00ff */
[----:B------:R3:W-:Y:S01]  /*240d0*/  STL.64 [R1+0xe18], R6 ;  /* 0x000e180601007387 */ /* 0x0007e20000100a00 */
[----:B-1----:R-:W-:Y:S01]  /*240e0*/  IMAD.MOV.U32 R18, RZ, RZ, -0x45e261fc ;  /* 0xba1d9e04ff127424 */ /* 0x002fe200078e00ff */
[----:B------:R-:W-:-:S02]  /*240f0*/  MOV R19, 0x3fe72e2b ;  /* 0x3fe72e2b00137802 */ /* 0x000fc40000000f00 */
[----:B------:R1:W-:Y:S01]  /*24100*/  STL.64 [R1+0xce0], R20 ;  /* 0x000ce01401007387 */ /* 0x0003e20000100a00 */
[----:B--2---:R-:W-:Y:S01]  /*24110*/  IMAD.MOV.U32 R12, RZ, RZ, 0x14ed9543 ;  /* 0x14ed9543ff0c7424 */ /* 0x004fe200078e00ff */
[----:B------:R-:W-:Y:S02]  /*24120*/  MOV R13, 0x3f289765 ;  /* 0x3f289765000d7802 */ /* 0x000fe40000000f00 */
[----:B------:R2:W-:Y:S01]  /*24130*/  STL.64 [R1+0xcf0], R22 ;  /* 0x000cf01601007387 */ /* 0x0005e20000100a00 */
[----:B---3--:R-:W-:-:S03]  /*24140*/  IMAD.MOV.U32 R6, RZ, RZ, -0x124e4a17 ;  /* 0xedb1b5e9ff067424 */ /* 0x008fc600078e00ff */
[----:B------:R3:W-:Y:S01]  /*24150*/  STL.64 [R1+0xd08], R24 ;  /* 0x000d081801007387 */ /* 0x0007e20000100a00 */
[----:B------:R-:W-:Y:S01]  /*24160*/  IMAD.MOV.U32 R7, RZ, RZ, 0x3fb1a243 ;  /* 0x3fb1a243ff077424 */ /* 0x000fe200078e00ff */
[----:B-1----:R-:W-:Y:S02]  /*24170*/  MOV R20, 0xba744e1c ;  /* 0xba744e1c00147802 */ /* 0x002fe40000000f00 */
[----:B------:R1:W-:Y:S01]  /*24180*/  STL.64 [R1+0xd18], R26 ;  /* 0x000d181a01007387 */ /* 0x0003e20000100a00 */
[----:B------:R-:W-:-:S03]  /*24190*/  IMAD.MOV.U32 R21, RZ, RZ, 0x3eab1a24 ;  /* 0x3eab1a24ff157424 */ /* 0x000fc600078e00ff */
[----:B------:R4:W-:Y:S01]  /*241a0*/  STL.64 [R1+0xdf0], R14 ;  /* 0x000df00e01007387 */ /* 0x0009e20000100a00 */
[----:B--2---:R-:W-:Y:S02]  /*241b0*/  IMAD.MOV.U32 R22, RZ, RZ, 0x66be9669 ;  /* 0x66be9669ff167424 */ /* 0x004fe400078e00ff */
[----:B------:R-:W-:Y:S01]  /*241c0*/  IMAD.MOV.U32 R23, RZ, RZ, -0x417c3ae7 ;  /* 0xbe83c519ff177424 */ /* 0x000fe200078e00ff */
[----:B------:R2:W-:Y:S01]  /*241d0*/  STL.64 [R1+0xe00], R4 ;  /* 0x000e000401007387 */ /* 0x0005e20000100a00 */
[----:B---3--:R-:W-:Y:S02]  /*241e0*/  IMAD.MOV.U32 R24, RZ, RZ, -0x498130b8 ;  /* 0xb67ecf48ff187424 */ /* 0x008fe400078e00ff */
[----:B------:R-:W-:Y:S01]  /*241f0*/  IMAD.MOV.U32 R25, RZ, RZ, 0x3fd75748 ;  /* 0x3fd75748ff197424 */ /* 0x000fe200078e00ff */
[----:B------:R3:W-:Y:S01]  /*24200*/  STL.64 [R1+0xe10], R18 ;  /* 0x000e101201007387 */ /* 0x0007e20000100a00 */
[----:B-1----:R-:W-:Y:S01]  /*24210*/  IMAD.MOV.U32 R26, RZ, RZ, -0x359d8d2a ;  /* 0xca6272d6ff1a7424 */ /* 0x002fe200078e00ff */
[----:B------:R-:W-:-:S02]  /*24220*/  MOV R27, 0x3fd10cd9 ;  /* 0x3fd10cd9001b7802 */ /* 0x000fc40000000f00 */
[----:B----4-:R-:W-:Y:S01]  /*24230*/  MOV R14, 0x57cf058f ;  /* 0x57cf058f000e7802 */ /* 0x010fe20000000f00 */
[----:B------:R-:W-:Y:S01]  /*24240*/  IMAD.MOV.U32 R15, RZ, RZ, 0x3fec97c0 ;  /* 0x3fec97c0ff0f7424 */ /* 0x000fe200078e00ff */
[----:B------:R1:W-:Y:S01]  /*24250*/  STL.64 [R1+0xe28], R12 ;  /* 0x000e280c01007387 */ /* 0x0003e20000100a00 */
[----:B--2---:R-:W-:Y:S01]  /*24260*/  IMAD.MOV.U32 R4, RZ, RZ, -0x616e0a62 ;  /* 0x9e91f59eff047424 */ /* 0x004fe200078e00ff */
[----:B------:R-:W-:Y:S02]  /*24270*/  MOV R5, 0xbfdcc80c ;  /* 0xbfdcc80c00057802 */ /* 0x000fe40000000f00 */
[----:B------:R2:W-:Y:S01]  /*24280*/  STL.64 [R1+0xe60], R6 ;  /* 0x000e600601007387 */ /* 0x0005e20000100a00 */
[----:B---3--:R-:W-:Y:S01]  /*24290*/  MOV R18, 0x41653f05 ;  /* 0x41653f0500127802 */ /* 0x008fe20000000f00 */
[----:B------:R-:W-:Y:S02]  /*242a0*/  IMAD.MOV.U32 R19, RZ, RZ, 0x3fc89f1e ;  /* 0x3fc89f1eff137424 */ /* 0x000fe400078e00ff */
[----:B------:R3:W-:Y:S01]  /*242b0*/  STL.64 [R1+0xd30], R20 ;  /* 0x000d301401007387 */ /* 0x0007e20000100a00 */
[----:B-1----:R-:W-:Y:S01]  /*242c0*/  MOV R12, 0x5f42d73e ;  /* 0x5f42d73e000c7802 */ /* 0x002fe20000000f00 */
[----:B------:R-:W-:-:S02]  /*242d0*/  IMAD.MOV.U32 R13, RZ, RZ, 0x3e4ddf27 ;  /* 0x3e4ddf27ff0d7424 */ /* 0x000fc400078e00ff */
[----:B------:R1:W-:Y:S01]  /*242e0*/  STL.64 [R1+0xd40], R22 ;  /* 0x000d401601007387 */ /* 0x0003e20000100a00 */
[----:B--2---:R-:W-:Y:S01]  /*242f0*/  IMAD.MOV.U32 R6, RZ, RZ, -0x712e25fa ;  /* 0x8ed1da06ff067424 */ /* 0x004fe200078e00ff */
[----:B------:R-:W-:Y:S02]  /*24300*/  MOV R7, 0x3f374a77 ;  /* 0x3f374a7700077802 */ /* 0x000fe40000000f00 */
[----:B------:R2:W-:Y:S01]  /*24310*/  STL.64 [R1+0xd58], R24 ;  /* 0x000d581801007387 */ /* 0x0005e20000100a00 */
[----:B---3--:R-:W-:Y:S01]  /*24320*/  IMAD.MOV.U32 R20, RZ, RZ, 0x4744ccfb ;  /* 0x4744ccfbff147424 */ /* 0x008fe200078e00ff */
[----:B------:R-:W-:Y:S02]  /*24330*/  MOV R21, 0x3fc056ba ;  /* 0x3fc056ba00157802 */ /* 0x000fe40000000f00 */
[----:B------:R3:W-:Y:S04]  /*24340*/  STL.64 [R1+0xd68], R26 ;  /* 0x000d681a01007387 */ /* 0x0007e80000100a00 */
[----:B------:R4:W-:Y:S01]  /*24350*/  STL.64 [R1+0xe38], R14 ;  /* 0x000e380e01007387 */ /* 0x0009e20000100a00 */
[----:B-1----:R-:W-:Y:S01]  /*24360*/  MOV R22, 0xd3bab1e9 ;  /* 0xd3bab1e900167802 */ /* 0x002fe20000000f00 */
[----:B------:R-:W-:-:S02]  /*24370*/  IMAD.MOV.U32 R23, RZ, RZ, -0x41787839 ;  /* 0xbe8787c7ff177424 */ /* 0x000fc400078e00ff */
[----:B------:R1:W-:Y:S01]  /*24380*/  STL.64 [R1+0xe40], R4 ;  /* 0x000e400401007387 */ /* 0x0003e20000100a00 */
[----:B--2---:R-:W-:Y:S01]  /*24390*/  MOV R24, 0x4c284396 ;  /* 0x4c28439600187802 */ /* 0x004fe20000000f00 */
[----:B------:R-:W-:Y:S02]  /*243a0*/  IMAD.MOV.U32 R25, RZ, RZ, 0x3f778305 ;  /* 0x3f778305ff197424 */ /* 0x000fe400078e00ff */
[----:B------:R2:W-:Y:S01]  /*243b0*/  STL.64 [R1+0xe50], R18 ;  /* 0x000e501201007387 */ /* 0x0005e20000100a00 */
[----:B---3--:R-:W-:Y:S02]  /*243c0*/  IMAD.MOV.U32 R26, RZ, RZ, -0x8aa5d37 ;  /* 0xf755a2c9ff1a7424 */ /* 0x008fe400078e00ff */
[----:B------:R-:W-:Y:S01]  /*243d0*/  IMAD.MOV.U32 R27, RZ, RZ, -0x40a6e001 ;  /* 0xbf591fffff1b7424 */ /* 0x000fe200078e00ff */
[----:B------:R3:W-:Y:S01]  /*243e0*/  STL.64 [R1+0xe68], R12 ;  /* 0x000e680c01007387 */ /* 0x0007e20000100a00 */
[----:B----4-:R-:W-:Y:S02]  /*243f0*/  IMAD.MOV.U32 R14, RZ, RZ, 0x78d507d5 ;  /* 0x78d507d5ff0e7424 */ /* 0x010fe400078e00ff */
[----:B------:R-:W-:Y:S01]  /*24400*/  IMAD.MOV.U32 R15, RZ, RZ, 0x3f909e54 ;  /* 0x3f909e54ff0f7424 */ /* 0x000fe200078e00ff */
[----:B-1----:R-:W-:Y:S01]  /*24410*/  MOV R5, 0xbddf06d9 ;  /* 0xbddf06d900057802 */ /* 0x002fe20000000f00 */
[----:B------:R-:W-:Y:S01]  /*24420*/  IMAD.MOV.U32 R4, RZ, RZ, -0x5516e6ca ;  /* 0xaae91936ff047424 */ /* 0x000fe200078e00ff */
[----:B------:R1:W-:Y:S01]  /*24430*/  STL.64 [R1+0xea0], R6 ;  /* 0x000ea00601007387 */ /* 0x0003e20000100a00 */
[----:B--2---:R-:W-:-:S02]  /*24440*/  IMAD.MOV.U32 R18, RZ, RZ, -0x564076af ;  /* 0xa9bf8951ff127424 */ /* 0x004fc400078e00ff */
[----:B------:R-:W-:Y:S01]  /*24450*/  IMAD.MOV.U32 R19, RZ, RZ, 0x3f58d9b0 ;  /* 0x3f58d9b0ff137424 */ /* 0x000fe200078e00ff */
[----:B------:R2:W-:Y:S01]  /*24460*/  STL.64 [R1+0xd80], R20 ;  /* 0x000d801401007387 */ /* 0x0005e20000100a00 */
[----:B---3--:R-:W-:Y:S01]  /*24470*/  MOV R12, 0x326dba30 ;  /* 0x326dba30000c7802 */ /* 0x008fe20000000f00 */
[----:B------:R-:W-:Y:S02]  /*24480*/  IMAD.MOV.U32 R13, RZ, RZ, -0x40eb9cbe ;  /* 0xbf146342ff0d7424 */ /* 0x000fe400078e00ff */
[----:B------:R3:W-:Y:S01]  /*24490*/  STL.64 [R1+0xd90], R22 ;  /* 0x000d901601007387 */ /* 0x0007e20000100a00 */
[----:B-1----:R-:W-:Y:S01]  /*244a0*/  MOV R6, 0xe771b94 ;  /* 0x0e771b9400067802 */ /* 0x002fe20000000f00 */
[----:B------:R-:W-:Y:S02]  /*244b0*/  IMAD.MOV.U32 R7, RZ, RZ, 0x3fbdd5fa ;  /* 0x3fbdd5faff077424 */ /* 0x000fe400078e00ff */
[----:B------:R1:W-:Y:S01]  /*244c0*/  STL.64 [R1+0xda8], R24 ;  /* 0x000da81801007387 */ /* 0x0003e20000100a00 */
[----:B--2---:R-:W-:-:S03]  /*244d0*/  IMAD.MOV.U32 R20, RZ, RZ, -0x613dd9bf ;  /* 0x9ec22641ff147424 */ /* 0x004fc600078e00ff */
[----:B------:R2:W-:Y:S01]  /*244e0*/  STL.64 [R1+0xdb8], R26 ;  /* 0x000db81a01007387 */ /* 0x0005e20000100a00 */
[----:B------:R-:W-:Y:S02]  /*244f0*/  IMAD.MOV.U32 R21, RZ, RZ, -0x4262e5d2 ;  /* 0xbd9d1a2eff157424 */ /* 0x000fe400078e00ff */
[----:B---3--:R-:W-:Y:S01]  /*24500*/  IMAD.MOV.U32 R22, RZ, RZ, -0x24814352 ;  /* 0xdb7ebcaeff167424 */ /* 0x008fe200078e00ff */
[----:B------:R3:W-:Y:S01]  /*24510*/  STL.64 [R1+0xe78], R14 ;  /* 0x000e780e01007387 */ /* 0x0007e20000100a00 */
[----:B------:R-:W-:-:S03]  /*24520*/  MOV R23, 0xbf0cea33 ;  /* 0xbf0cea3300177802 */ /* 0x000fc60000000f00 */
[----:B------:R4:W-:Y:S01]  /*24530*/  STL.64 [R1+0xe88], R4 ;  /* 0x000e880401007387 */ /* 0x0009e20000100a00 */
[----:B-1----:R-:W-:Y:S01]  /*24540*/  IMAD.MOV.U32 R24, RZ, RZ, 0x1ad67669 ;  /* 0x1ad67669ff187424 */ /* 0x002fe200078e00ff */
[----:B------:R-:W-:Y:S02]  /*24550*/  MOV R25, 0xbecda7a6 ;  /* 0xbecda7a600197802 */ /* 0x000fe40000000f00 */
[----:B------:R1:W-:Y:S01]  /*24560*/  STL.64 [R1+0xe90], R18 ;  /* 0x000e901201007387 */ /* 0x0003e20000100a00 */
[----:B--2---:R-:W-:Y:S01]  /*24570*/  MOV R26, 0x18d848b8 ;  /* 0x18d848b8001a7802 */ /* 0x004fe20000000f00 */
[----:B------:R-:W-:Y:S02]  /*24580*/  IMAD.MOV.U32 R27, RZ, RZ, -0x415994d2 ;  /* 0xbea66b2eff1b7424 */ /* 0x000fe400078e00ff */
[----:B---3--:R-:W-:Y:S01]  /*24590*/  IMAD.MOV.U32 R14, RZ, RZ, -0x2d24c015 ;  /* 0xd2db3febff0e7424 */ /* 0x008fe200078e00ff */
[----:B------:R-:W-:Y:S01]  /*245a0*/  MOV R15, 0x3f0a5dff ;  /* 0x3f0a5dff000f7802 */ /* 0x000fe20000000f00 */
[----:B------:R2:W-:Y:S01]  /*245b0*/  STL.64 [R1+0xeb0], R12 ;  /* 0x000eb00c01007387 */ /* 0x0005e20000100a00 */
[----:B----4-:R-:W-:Y:S01]  /*245c0*/  MOV R4, 0xe70f541b ;  /* 0xe70f541b00047802 */ /* 0x010fe20000000f00 */
[----:B------:R-:W-:-:S02]  /*245d0*/  IMAD.MOV.U32 R5, RZ, RZ, 0x3d0c1417 ;  /* 0x3d0c1417ff057424 */ /* 0x000fc400078e00ff */
[----:B------:R3:W-:Y:S01]  /*245e0*/  STL.64 [R1+0xee0], R6 ;  /* 0x000ee00601007387 */ /* 0x0007e20000100a00 */
[----:B-1----:R-:W-:Y:S02]  /*245f0*/  IMAD.MOV.U32 R18, RZ, RZ, 0x101bb71a ;  /* 0x101bb71aff127424 */ /* 0x002fe400078e00ff */
[----:B------:R-:W-:Y:S01]  /*24600*/  IMAD.MOV.U32 R19, RZ, RZ, 0x3ffaab9a ;  /* 0x3ffaab9aff137424 */ /* 0x000fe200078e00ff */
[----:B------:R1:W-:Y:S01]  /*24610*/  STL.64 [R1+0xdd0], R20 ;  /* 0x000dd01401007387 */ /* 0x0003e20000100a00 */
[----:B--2---:R-:W-:-:S03]  /*24620*/  IMAD.MOV.U32 R12, RZ, RZ, 0x7f446f75 ;  /* 0x7f446f75ff0c7424 */ /* 0x004fc600078e00ff */
[----:B------:R2:W-:Y:S01]  /*24630*/  STL.64 [R1+0xde0], R22 ;  /* 0x000de01601007387 */ /* 0x0005e20000100a00 */
[----:B------:R-:W-:Y:S01]  /*24640*/  IMAD.MOV.U32 R13, RZ, RZ, 0x4011e07e ;  /* 0x4011e07eff0d7424 */ /* 0x000fe200078e00ff */
[----:B---3--:R-:W-:Y:S01]  /*24650*/  MOV R6, 0x542640 ;  /* 0x0054264000067802 */ /* 0x008fe20000000f00 */
[----:B------:R-:W-:Y:S01]  /*24660*/  IMAD.MOV.U32 R7, RZ, RZ, -0x402f82ff ;  /* 0xbfd07d01ff077424 */ /* 0x000fe200078e00ff */
[----:B------:R3:W-:Y:S01]  /*24670*/  STL.64 [R1+0xdf8], R24 ;  /* 0x000df81801007387 */ /* 0x0007e20000100a00 */
[----:B-1----:R-:W-:-:S03]  /*24680*/  MOV R20, 0xe6e8d273 ;  /* 0xe6e8d27300147802 */ /* 0x002fc60000000f00 */
[----:B------:R1:W-:Y:S01]  /*24690*/  STL.64 [R1+0xe08], R26 ;  /* 0x000e081a01007387 */ /* 0x0003e20000100a00 */
[----:B------:R-:W-:Y:S02]  /*246a0*/  IMAD.MOV.U32 R21, RZ, RZ, 0x3ff10bef ;  /* 0x3ff10befff157424 */ /* 0x000fe400078e00ff */
[----:B--2---:R-:W-:Y:S01]  /*246b0*/  IMAD.MOV.U32 R22, RZ, RZ, 0x127046e4 ;  /* 0x127046e4ff167424 */ /* 0x004fe200078e00ff */
[----:B------:R2:W-:Y:S01]  /*246c0*/  STL.64 [R1+0xeb8], R14 ;  /* 0x000eb80e01007387 */ /* 0x0005e20000100a00 */
[----:B------:R-:W-:-:S03]  /*246d0*/  IMAD.MOV.U32 R23, RZ, RZ, -0x401588c4 ;  /* 0xbfea773cff177424 */ /* 0x000fc600078e00ff */
[----:B------:R4:W-:Y:S01]  /*246e0*/  STL.64 [R1+0xec8], R4 ;  /* 0x000ec80401007387 */ /* 0x0009e20000100a00 */
[----:B---3--:R-:W-:Y:S02]  /*246f0*/  IMAD.MOV.U32 R24, RZ, RZ, -0x77e3fbe3 ;  /* 0x881c041dff187424 */ /* 0x008fe400078e00ff */
[----:B------:R-:W-:Y:S01]  /*24700*/  IMAD.MOV.U32 R25, RZ, RZ, -0x4144f9ed ;  /* 0xbebb0613ff197424 */ /* 0x000fe200078e00ff */
[----:B------:R3:W-:Y:S01]  /*24710*/  STL.64 [R1+0xed8], R18 ;  /* 0x000ed81201007387 */ /* 0x0007e20000100a00 */
[----:B-1----:R-:W-:Y:S01]  /*24720*/  IMAD.MOV.U32 R26, RZ, RZ, 0x2bd4a5fe ;  /* 0x2bd4a5feff1a7424 */ /* 0x002fe200078e00ff */
[----:B------:R-:W-:Y:S01]  /*24730*/  MOV R27, 0xbfc53ebc ;  /* 0xbfc53ebc001b7802 */ /* 0x000fe20000000f00 */
[----:B--2---:R-:W-:Y:S01]  /*24740*/  IMAD.MOV.U32 R14, RZ, RZ, 0x57317fb1 ;  /* 0x57317fb1ff0e7424 */ /* 0x004fe200078e00ff */
[----:B------:R-:W-:Y:S01]  /*24750*/  MOV R15, 0xbf310b32 ;  /* 0xbf310b32000f7802 */ /* 0x000fe20000000f00 */
[----:B------:R1:W-:Y:S01]  /*24760*/  STL.64 [R1+0xef0], R12 ;  /* 0x000ef00c01007387 */ /* 0x0003e20000100a00 */
[----:B----4-:R-:W-:-:S02]  /*24770*/  IMAD.MOV.U32 R4, RZ, RZ, 0x741b2958 ;  /* 0x741b2958ff047424 */ /* 0x010fc400078e00ff */
[----:B------:R-:W-:Y:S01]  /*24780*/  IMAD.MOV.U32 R5, RZ, RZ, 0x3ff89f57 ;  /* 0x3ff89f57ff057424 */ /* 0x000fe200078e00ff */
[----:B------:R2:W-:Y:S01]  /*24790*/  STL.64 [R1+0xf28], R6 ;  /* 0x000f280601007387 */ /* 0x0005e20000100a00 */
[----:B---3--:R-:W-:Y:S01]  /*247a0*/  IMAD.MOV.U32 R18, RZ, RZ, 0x7fbade6a ;  /* 0x7fbade6aff127424 */ /* 0x008fe200078e00ff */
[----:B------:R-:W-:Y:S02]  /*247b0*/  MOV R19, 0x3fe60acf ;  /* 0x3fe60acf00137802 */ /* 0x000fe40000000f00 */
[----:B------:R3:W-:Y:S01]  /*247c0*/  STL.64 [R1+0xe20], R20 ;  /* 0x000e201401007387 */ /* 0x0007e20000100a00 */
[----:B-1----:R-:W-:Y:S01]  /*247d0*/  IMAD.MOV.U32 R12, RZ, RZ, 0x5866b19f ;  /* 0x5866b19fff0c7424 */ /* 0x002fe200078e00ff */
[----:B------:R-:W-:Y:S02]  /*247e0*/  MOV R13, 0x3fcb0149 ;  /* 0x3fcb0149000d7802 */ /* 0x000fe40000000f00 */
        /* <DEDUP_REMOVED lines=8> */
[----:B-1----:R-:W-:Y:S01]  /*24870*/  MOV R22, 0x163a4d10 ;  /* 0x163a4d1000167802 */ /* 0x002fe20000000f00 */
[----:B------:R-:W-:Y:S02]  /*24880*/  IMAD.MOV.U32 R23, RZ, RZ, -0x408781ef ;  /* 0xbf787e11ff177424 */ /* 0x000fe400078e00ff */
[----:B------:R1:W-:Y:S01]  /*24890*/  STL.64 [R1+0xf08], R4 ;  /* 0x000f080401007387 */ /* 0x0003e20000100a00 */
[----:B--2---:R-:W-:Y:S01]  /*248a0*/  MOV R24, 0xca39706b ;  /* 0xca39706b00187802 */ /* 0x004fe20000000f00 */
[----:B------:R-:W-:Y:S02]  /*248b0*/  IMAD.MOV.U32 R25, RZ, RZ, -0x40aed4f2 ;  /* 0xbf512b0eff197424 */ /* 0x000fe400078e00ff */
[----:B------:R2:W-:Y:S01]  /*248c0*/  STL.64 [R1+0xf18], R18 ;  /* 0x000f181201007387 */ /* 0x0005e20000100a00 */
[----:B---3--:R-:W-:Y:S02]  /*248d0*/  IMAD.MOV.U32 R26, RZ, RZ, 0x664ed58b ;  /* 0x664ed58bff1a7424 */ /* 0x008fe400078e00ff */
[----:B------:R-:W-:Y:S01]  /*248e0*/  IMAD.MOV.U32 R27, RZ, RZ, 0x3d6cbf45 ;  /* 0x3d6cbf45ff1b7424 */ /* 0x000fe200078e00ff */
[----:B----4-:R-:W-:Y:S01]  /*248f0*/  MOV R14, 0x8b9466e1 ;  /* 0x8b9466e1000e7802 */ /* 0x010fe20000000f00 */
[----:B------:R-:W-:Y:S01]  /*24900*/  IMAD.MOV.U32 R15, RZ, RZ, -0x41bf4448 ;  /* 0xbe40bbb8ff0f7424 */ /* 0x000fe200078e00ff */
[----:B------:R3:W-:Y:S01]  /*24910*/  STL.64 [R1+0xf30], R12 ;  /* 0x000f300c01007387 */ /* 0x0007e20000100a00 */
[----:B-1----:R-:W-:-:S02]  /*24920*/  IMAD.MOV.U32 R4, RZ, RZ, -0x4886cb15 ;  /* 0xb77934ebff047424 */ /* 0x002fc400078e00ff */
[----:B------:R-:W-:Y:S01]  /*24930*/  IMAD.MOV.U32 R5, RZ, RZ, -0x406dc241 ;  /* 0xbf923dbfff057424 */ /* 0x000fe200078e00ff */
[----:B------:R1:W-:Y:S01]  /*24940*/  STL.64 [R1+0xf68], R6 ;  /* 0x000f680601007387 */ /* 0x0003e20000100a00 */
[----:B--2---:R-:W-:Y:S01]  /*24950*/  MOV R18, 0x7b186dc8 ;  /* 0x7b186dc800127802 */ /* 0x004fe20000000f00 */
[----:B------:R-:W-:Y:S02]  /*24960*/  IMAD.MOV.U32 R19, RZ, RZ, 0x3f7a33c6 ;  /* 0x3f7a33c6ff137424 */ /* 0x000fe400078e00ff */
[----:B------:R2:W-:Y:S01]  /*24970*/  STL.64 [R1+0xe70], R20 ;  /* 0x000e701401007387 */ /* 0x0005e20000100a00 */
[----:B---3--:R-:W-:Y:S01]  /*24980*/  IMAD.MOV.U32 R12, RZ, RZ, -0x76e7b570 ;  /* 0x89184a90ff0c7424 */ /* 0x008fe200078e00ff */
[----:B------:R-:W-:Y:S02]  /*24990*/  MOV R13, 0xbf371e87 ;  /* 0xbf371e87000d7802 */ /* 0x000fe40000000f00 */
[----:B------:R3:W-:Y:S01]  /*249a0*/  STL.64 [R1+0xe80], R22 ;  /* 0x000e801601007387 */ /* 0x0007e20000100a00 */
[----:B-1----:R-:W-:Y:S01]  /*249b0*/  IMAD.MOV.U32 R6, RZ, RZ, -0x401bc200 ;  /* 0xbfe43e00ff067424 */ /* 0x002fe200078e00ff */
[----:B------:R-:W-:-:S02]  /*249c0*/  MOV R7, 0x402acbc4 ;  /* 0x402acbc400077802 */ /* 0x000fc40000000f00 */
        /* <DEDUP_REMOVED lines=8> */
[----:B-1----:R-:W-:Y:S01]  /*24a50*/  IMAD.MOV.U32 R24, RZ, RZ, -0x7d41b984 ;  /* 0x82be467cff187424 */ /* 0x002fe200078e00ff */
[----:B------:R-:W-:Y:S02]  /*24a60*/  MOV R25, 0xc00aa176 ;  /* 0xc00aa17600197802 */ /* 0x000fe40000000f00 */
[----:B------:R1:W-:Y:S01]  /*24a70*/  STL.64 [R1+0xf58], R18 ;  /* 0x000f581201007387 */ /* 0x0003e20000100a00 */
[----:B--2---:R-:W-:Y:S01]  /*24a80*/  MOV R26, 0x12bad9bf ;  /* 0x12bad9bf001a7802 */ /* 0x004fe20000000f00 */
[----:B------:R-:W-:Y:S02]  /*24a90*/  IMAD.MOV.U32 R27, RZ, RZ, -0x3ffa6af8 ;  /* 0xc0059508ff1b7424 */ /* 0x000fe400078e00ff */
[----:B---3--:R-:W-:Y:S01]  /*24aa0*/  IMAD.MOV.U32 R14, RZ, RZ, 0x43f4cecc ;  /* 0x43f4ceccff0e7424 */ /* 0x008fe200078e00ff */
[----:B------:R2:W-:Y:S01]  /*24ab0*/  STL.64 [R1+0xf78], R12 ;  /* 0x000f780c01007387 */ /* 0x0005e20000100a00 */
[----:B------:R-:W-:-:S02]  /*24ac0*/  IMAD.MOV.U32 R15, RZ, RZ, 0x3d3a2d86 ;  /* 0x3d3a2d86ff0f7424 */ /* 0x000fc400078e00ff */
[----:B----4-:R-:W-:Y:S01]  /*24ad0*/  IMAD.MOV.U32 R4, RZ, RZ, 0x115cc480 ;  /* 0x115cc480ff047424 */ /* 0x010fe200078e00ff */
[----:B------:R-:W-:Y:S01]  /*24ae0*/  MOV R5, 0xbf09437c ;  /* 0xbf09437c00057802 */ /* 0x000fe20000000f00 */
[----:B------:R3:W-:Y:S01]  /*24af0*/  STL.64 [R1+0xfa8], R6 ;  /* 0x000fa80601007387 */ /* 0x0007e20000100a00 */
[----:B-1----:R-:W-:Y:S01]  /*24b00*/  MOV R18, 0x8aaafd02 ;  /* 0x8aaafd0200127802 */ /* 0x002fe20000000f00 */
[----:B------:R-:W-:Y:S02]  /*24b10*/  IMAD.MOV.U32 R19, RZ, RZ, -0x3fe58652 ;  /* 0xc01a79aeff137424 */ /* 0x000fe400078e00ff */
[----:B------:R1:W-:Y:S01]  /*24b20*/  STL.64 [R1+0xec0], R20 ;  /* 0x000ec01401007387 */ /* 0x0003e20000100a00 */
[----:B--2---:R-:W-:Y:S01]  /*24b30*/  MOV R12, 0x98bad82d ;  /* 0x98bad82d000c7802 */ /* 0x004fe20000000f00 */
[----:B------:R-:W-:Y:S02]  /*24b40*/  IMAD.MOV.U32 R13, RZ, RZ, -0x40a87c3b ;  /* 0xbf5783c5ff0d7424 */ /* 0x000fe400078e00ff */
[----:B------:R2:W-:Y:S01]  /*24b50*/  STL.64 [R1+0xed0], R22 ;  /* 0x000ed01601007387 */ /* 0x0005e20000100a00 */
[----:B---3--:R-:W-:Y:S01]  /*24b60*/  IMAD.MOV.U32 R6, RZ, RZ, 0x30da5a0 ;  /* 0x030da5a0ff067424 */ /* 0x008fe200078e00ff */
[----:B------:R-:W-:-:S02]  /*24b70*/  MOV R7, 0xbff012bb ;  /* 0xbff012bb00077802 */ /* 0x000fc40000000f00 */
[----:B------:R3:W-:Y:S01]  /*24b80*/  STL.64 [R1+0xee8], R24 ;  /* 0x000ee81801007387 */ /* 0x0007e20000100a00 */
[----:B-1----:R-:W-:Y:S01]  /*24b90*/  MOV R20, 0xe1cfec61 ;  /* 0xe1cfec6100147802 */ /* 0x002fe20000000f00 */
[----:B------:R-:W-:Y:S02]  /*24ba0*/  IMAD.MOV.U32 R21, RZ, RZ, -0x4008196a ;  /* 0xbff7e696ff157424 */ /* 0x000fe400078e00ff */
[----:B------:R1:W-:Y:S01]  /*24bb0*/  STL.64 [R1+0xef8], R26 ;  /* 0x000ef81a01007387 */ /* 0x0003e20000100a00 */
[----:B--2---:R-:W-:-:S03]  /*24bc0*/  IMAD.MOV.U32 R22, RZ, RZ, 0x5a443c00 ;  /* 0x5a443c00ff167424 */ /* 0x004fc600078e00ff */
[----:B------:R2:W-:Y:S01]  /*24bd0*/  STL.64 [R1+0xf80], R14 ;  /* 0x000f800e01007387 */ /* 0x0005e20000100a00 */
[----:B------:R-:W-:-:S03]  /*24be0*/  IMAD.MOV.U32 R23, RZ, RZ, 0x3eb5f0bc ;  /* 0x3eb5f0bcff177424 */ /* 0x000fc600078e00ff */
[----:B------:R4:W-:Y:S01]  /*24bf0*/  STL.64 [R1+0xf90], R4 ;  /* 0x000f900401007387 */ /* 0x0009e20000100a00 */
[----:B---3--:R-:W-:Y:S02]  /*24c00*/  IMAD.MOV.U32 R24, RZ, RZ, -0x49e4a63d ;  /* 0xb61b59c3ff187424 */ /* 0x008fe400078e00ff */
[----:B------:R-:W-:Y:S01]  /*24c10*/  IMAD.MOV.U32 R25, RZ, RZ, -0x404a91b2 ;  /* 0xbfb56e4eff197424 */ /* 0x000fe200078e00ff */
[----:B------:R3:W-:Y:S01]  /*24c20*/  STL.64 [R1+0xfa0], R18 ;  /* 0x000fa01201007387 */ /* 0x0007e20000100a00 */
[----:B-1----:R-:W-:Y:S01]  /*24c30*/  IMAD.MOV.U32 R26, RZ, RZ, -0x4060f7e2 ;  /* 0xbf9f081eff1a7424 */ /* 0x002fe200078e00ff */
[----:B------:R-:W-:Y:S01]  /*24c40*/  MOV R27, 0x3f98d9b0 ;  /* 0x3f98d9b0001b7802 */ /* 0x000fe20000000f00 */
[----:B--2---:R-:W-:Y:S01]  /*24c50*/  IMAD.MOV.U32 R14, RZ, RZ, 0x4a89b561 ;  /* 0x4a89b561ff0e7424 */ /* 0x004fe200078e00ff */
[----:B------:R1:W-:Y:S01]  /*24c60*/  STL.64 [R1+0xfb8], R12 ;  /* 0x000fb80c01007387 */ /* 0x0003e20000100a00 */
[----:B------:R-:W-:Y:S01]  /*24c70*/  IMAD.MOV.U32 R15, RZ, RZ, -0x3fdb163f ;  /* 0xc024e9c1ff0f7424 */ /* 0x000fe200078e00ff */
[----:B----4-:R-:W-:Y:S01]  /*24c80*/  MOV R4, 0x4d316e22 ;  /* 0x4d316e2200047802 */ /* 0x010fe20000000f00 */
[----:B------:R-:W-:Y:S01]  /*24c90*/  IMAD.MOV.U32 R5, RZ, RZ, 0x40160ace ;  /* 0x40160aceff057424 */ /* 0x000fe200078e00ff */
[----:B------:R2:W-:Y:S01]  /*24ca0*/  STL.64 [R1+0xff0], R6 ;  /* 0x000ff00601007387 */ /* 0x0005e20000100a00 */
[----:B---3--:R-:W-:-:S02]  /*24cb0*/  IMAD.MOV.U32 R18, RZ, RZ, 0x2368986f ;  /* 0x2368986fff127424 */ /* 0x008fc400078e00ff */
[----:B------:R-:W-:Y:S01]  /*24cc0*/  IMAD.MOV.U32 R19, RZ, RZ, -0x3ffb63bf ;  /* 0xc0049c41ff137424 */ /* 0x000fe200078e00ff */
[----:B------:R3:W-:Y:S01]  /*24cd0*/  STL.64 [R1+0xf10], R20 ;  /* 0x000f101401007387 */ /* 0x0007e20000100a00 */
[----:B-1----:R-:W-:Y:S02]  /*24ce0*/  IMAD.MOV.U32 R12, RZ, RZ, 0x603144a ;  /* 0x0603144aff0c7424 */ /* 0x002fe400078e00ff */
[----:B------:R-:W-:Y:S01]  /*24cf0*/  IMAD.MOV.U32 R13, RZ, RZ, -0x4184993b ;  /* 0xbe7b66c5ff0d7424 */ /* 0x000fe200078e00ff */
[----:B------:R1:W-:Y:S01]  /*24d00*/  STL.64 [R1+0xf20], R22 ;  /* 0x000f201601007387 */ /* 0x0003e20000100a00 */
[----:B--2---:R-:W-:Y:S01]  /*24d10*/  MOV R6, 0x6b540e4a ;  /* 0x6b540e4a00067802 */ /* 0x004fe20000000f00 */
[----:B------:R-:W-:Y:S02]  /*24d20*/  IMAD.MOV.U32 R7, RZ, RZ, -0x408319d7 ;  /* 0xbf7ce629ff077424 */ /* 0x000fe400078e00ff */
[----:B------:R2:W-:Y:S01]  /*24d30*/  STL.64 [R1+0xf38], R24 ;  /* 0x000f381801007387 */ /* 0x0005e20000100a00 */
[----:B---3--:R-:W-:-:S03]  /*24d40*/  IMAD.MOV.U32 R20, RZ, RZ, -0x7c1f5c1b ;  /* 0x83e0a3e5ff147424 */ /* 0x008fc600078e00ff */
[----:B------:R3:W-:Y:S01]  /*24d50*/  STL.64 [R1+0xf48], R26 ;  /* 0x000f481a01007387 */ /* 0x0007e20000100a00 */
[----:B------:R-:W-:-:S03]  /*24d60*/  MOV R21, 0x3dcb2cc4 ;  /* 0x3dcb2cc400157802 */ /* 0x000fc60000000f00 */
[----:B------:R4:W-:Y:S01]  /*24d70*/  STL.64 [R1+0xfc8], R14 ;  /* 0x000fc80e01007387 */ /* 0x0009e20000100a00 */
[----:B-1----:R-:W-:Y:S01]  /*24d80*/  MOV R22, 0xe26aa905 ;  /* 0xe26aa90500167802 */ /* 0x002fe20000000f00 */
[----:B------:R-:W-:Y:S02]  /*24d90*/  IMAD.MOV.U32 R23, RZ, RZ, 0x3f514daf ;  /* 0x3f514dafff177424 */ /* 0x000fe400078e00ff */
[----:B------:R1:W-:Y:S01]  /*24da0*/  STL.64 [R1+0xfd0], R4 ;  /* 0x000fd00401007387 */ /* 0x0003e20000100a00 */
[----:B--2---:R-:W-:Y:S01]  /*24db0*/  MOV R24, 0x2408f7d0 ;  /* 0x2408f7d000187802 */ /* 0x004fe20000000f00 */
[----:B------:R-:W-:Y:S02]  /*24dc0*/  IMAD.MOV.U32 R25, RZ, RZ, 0x3f13bc59 ;  /* 0x3f13bc59ff197424 */ /* 0x000fe400078e00ff */
[----:B------:R2:W-:Y:S01]  /*24dd0*/  STL.64 [R1+0xfe0], R18 ;  /* 0x000fe01201007387 */ /* 0x0005e20000100a00 */
[----:B---3--:R-:W-:Y:S02]  /*24de0*/  IMAD.MOV.U32 R26, RZ, RZ, 0x428cf51e ;  /* 0x428cf51eff1a7424 */ /* 0x008fe400078e00ff */
[----:B------:R-:W-:Y:S01]  /*24df0*/  IMAD.MOV.U32 R27, RZ, RZ, 0x3eefef14 ;  /* 0x3eefef14ff1b7424 */ /* 0x000fe200078e00ff */
[----:B----4-:R-:W-:Y:S01]  /*24e00*/  MOV R15, 0xbfd119e3 ;  /* 0xbfd119e3000f7802 */ /* 0x010fe20000000f00 */
[----:B------:R-:W-:Y:S01]  /*24e10*/  IMAD.MOV.U32 R14, RZ, RZ, -0x448ac069 ;  /* 0xbb753f97ff0e7424 */ /* 0x000fe200078e00ff */
[----:B------:R3:W-:Y:S01]  /*24e20*/  STL.64 [R1+0xff8], R12 ;  /* 0x000ff80c01007387 */ /* 0x0007e20000100a00 */
[----:B-1----:R-:W-:Y:S01]  /*24e30*/  MOV R4, 0xb6c4bf11 ;  /* 0xb6c4bf1100047802 */ /* 0x002fe20000000f00 */
[----:B------:R-:W-:-:S02]  /*24e40*/  IMAD.MOV.U32 R5, RZ, RZ, 0x3e0cf9b8 ;  /* 0x3e0cf9b8ff057424 */ /* 0x000fc400078e00ff */
[----:B------:R1:W-:Y:S01]  /*24e50*/  STL.64 [R1+0x1030], R6 ;  /* 0x0010300601007387 */ /* 0x0003e20000100a00 */
[----:B--2---:R-:W-:Y:S01]  /*24e60*/  IMAD.MOV.U32 R18, RZ, RZ, 0x18f65fc2 ;  /* 0x18f65fc2ff127424 */ /* 0x004fe200078e00ff */
[----:B------:R-:W-:Y:S02]  /*24e70*/  MOV R19, 0xbf9cab95 ;  /* 0xbf9cab9500137802 */ /* 0x000fe40000000f00 */
[----:B------:R2:W-:Y:S01]  /*24e80*/  STL.64 [R1+0xf60], R20 ;  /* 0x000f601401007387 */ /* 0x0005e20000100a00 */
[----:B---3--:R-:W-:-:S03]  /*24e90*/  IMAD.MOV.U32 R12, RZ, RZ, -0x6e766f2a ;  /* 0x918990d6ff0c7424 */ /* 0x008fc600078e00ff */
[----:B------:R3:W-:Y:S01]  /*24ea0*/  STL.64 [R1+0xf70], R22 ;  /* 0x000f701601007387 */ /* 0x0007e20000100a00 */
[----:B------:R-:W-:Y:S02]  /*24eb0*/  IMAD.MOV.U32 R13, RZ, RZ, 0x3f5b22fa ;  /* 0x3f5b22faff0d7424 */ /* 0x000fe400078e00ff */
[----:B-1----:R-:W-:Y:S01]  /*24ec0*/  IMAD.MOV.U32 R6, RZ, RZ, -0x568a9fde ;  /* 0xa9756022ff067424 */ /* 0x002fe200078e00ff */
[----:B------:R1:W-:Y:S01]  /*24ed0*/  STL.64 [R1+0xf88], R24 ;  /* 0x000f881801007387 */ /* 0x0003e20000100a00 */
[----:B------:R-:W-:Y:S02]  /*24ee0*/  IMAD.MOV.U32 R7, RZ, RZ, -0x400e1130 ;  /* 0xbff1eed0ff077424 */ /* 0x000fe400078e00ff */
[----:B--2---:R-:W-:Y:S01]  /*24ef0*/  IMAD.MOV.U32 R20, RZ, RZ, -0x3cbd0b71 ;  /* 0xc342f48fff147424 */ /* 0x004fe200078e00ff */
[----:B------:R2:W-:Y:S01]  /*24f00*/  STL.64 [R1+0xf98], R26 ;  /* 0x000f981a01007387 */ /* 0x0005e20000100a00 */
[----:B------:R-:W-:-:S03]  /*24f10*/  IMAD.MOV.U32 R21, RZ, RZ, -0x3fda6bdb ;  /* 0xc0259425ff157424 */ /* 0x000fc600078e00ff */
[----:B------:R4:W-:Y:S01]  /*24f20*/  STL.64 [R1+0x1008], R14 ;  /* 0x0010080e01007387 */ /* 0x0009e20000100a00 */
[----:B---3--:R-:W-:Y:S01]  /*24f30*/  IMAD.MOV.U32 R22, RZ, RZ, 0x33a9e5be ;  /* 0x33a9e5beff167424 */ /* 0x008fe200078e00ff */
[----:B------:R-:W-:Y:S02]  /*24f40*/  MOV R23, 0x4022777c ;  /* 0x4022777c00177802 */ /* 0x000fe40000000f00 */
[----:B------:R3:W-:Y:S01]  /*24f50*/  STL.64 [R1+0x1018], R4 ;  /* 0x0010180401007387 */ /* 0x0007e20000100a00 */
[----:B-1----:R-:W-:Y:S01]  /*24f60*/  IMAD.MOV.U32 R24, RZ, RZ, 0x683ce6df ;  /* 0x683ce6dfff187424 */ /* 0x002fe200078e00ff */
[----:B------:R-:W-:Y:S02]  /*24f70*/  MOV R25, 0x3ee93792 ;  /* 0x3ee9379200197802 */ /* 0x000fe40000000f00 */
[----:B------:R1:W-:Y:S01]  /*24f80*/  STL.64 [R1+0x1020], R18 ;  /* 0x0010201201007387 */ /* 0x0003e20000100a00 */
[----:B--2---:R-:W-:Y:S01]  /*24f90*/  MOV R26, 0x5fcc2f2f ;  /* 0x5fcc2f2f001a7802 */ /* 0x004fe20000000f00 */
[----:B------:R-:W-:Y:S01]  /*24fa0*/  IMAD.MOV.U32 R27, RZ, RZ, 0x400290e2 ;  /* 0x400290e2ff1b7424 */ /* 0x000fe200078e00ff */
[----:B----4-:R-:W-:Y:S01]  /*24fb0*/  MOV R14, 0x2c7988e6 ;  /* 0x2c7988e6000e7802 */ /* 0x010fe20000000f00 */
[----:B------:R-:W-:Y:S01]  /*24fc0*/  IMAD.MOV.U32 R15, RZ, RZ, -0x40add77f ;  /* 0xbf522881ff0f7424 */ /* 0x000fe200078e00ff */
[----:B------:R2:W-:Y:S01]  /*24fd0*/  STL.64 [R1+0x1040], R12 ;  /* 0x0010400c01007387 */ /* 0x0005e20000100a00 */
[----:B---3--:R-:W-:-:S02]  /*24fe0*/  IMAD.MOV.U32 R4, RZ, RZ, 0x272abdba ;  /* 0x272abdbaff047424 */ /* 0x008fc400078e00ff */
[----:B------:R-:W-:Y:S01]  /*24ff0*/  IMAD.MOV.U32 R5, RZ, RZ, -0x4233cd92 ;  /* 0xbdcc326eff057424 */ /* 0x000fe200078e00ff */
[----:B------:R3:W-:Y:S01]  /*25000*/  STL.64 [R1+0x1070], R6 ;  /* 0x0010700601007387 */ /* 0x0007e20000100a00 */
[----:B-1----:R-:W-:Y:S01]  /*25010*/  IMAD.MOV.U32 R18, RZ, RZ, 0x4df23f8f ;  /* 0x4df23f8fff127424 */ /* 0x002fe200078e00ff */
[----:B------:R-:W-:Y:S02]  /*25020*/  MOV R19, 0xc0311cda ;  /* 0xc0311cda00137802 */ /* 0x000fe40000000f00 */
[----:B------:R1:W-:Y:S01]  /*25030*/  STL.64 [R1+0xfb0], R20 ;  /* 0x000fb01401007387 */ /* 0x0003e20000100a00 */
[----:B--2---:R-:W-:Y:S01]  /*25040*/  IMAD.MOV.U32 R12, RZ, RZ, -0x414a6413 ;  /* 0xbeb59bedff0c7424 */ /* 0x004fe200078e00ff */
        /* <DEDUP_REMOVED lines=10> */
[----:B------:R-:W-:Y:S01]  /*250f0*/  IMAD.MOV.U32 R23, RZ, RZ, 0x3fba33c6 ;  /* 0x3fba33c6ff177424 */ /* 0x000fe200078e00ff */
        /* <DEDUP_REMOVED lines=13> */
[----:B------:R-:W-:Y:S02]  /*251d0*/  IMAD.MOV.U32 R19, RZ, RZ, -0x3fdbe89a ;  /* 0xc0241766ff137424 */ /* 0x000fe400078e00ff */
[----:B------:R3:W-:Y:S01]  /*251e0*/  STL.64 [R1+0x1000], R20 ;  /* 0x0010001401007387 */ /* 0x0007e20000100a00 */
[----:B-1----:R-:W-:Y:S01]  /*251f0*/  MOV R12, 0x1cae7f61 ;  /* 0x1cae7f61000c7802 */ /* 0x002fe20000000f00 */
[----:B------:R-:W-:-:S02]  /*25200*/  IMAD.MOV.U32 R13, RZ, RZ, -0x3ff435ee ;  /* 0xc00bca12ff0d7424 */ /* 0x000fc400078e00ff */
        /* <DEDUP_REMOVED lines=15> */
[----:B------:R-:W-:Y:S01]  /*25300*/  IMAD.MOV.U32 R27, RZ, RZ, 0x4040877f ;  /* 0x4040877fff1b7424 */ /* 0x000fe200078e00ff */
[----:B------:R3:W-:Y:S01]  /*25310*/  STL.64 [R1+0x10c0], R12 ;  /* 0x0010c00c01007387 */ /* 0x0007e20000100a00 */
[----:B----4-:R-:W-:Y:S02]  /*25320*/  IMAD.MOV.U32 R14, RZ, RZ, -0x1c0ba3cb ;  /* 0xe3f45c35ff0e7424 */ /* 0x010fe400078e00ff */
[----:B------:R-:W-:Y:S01]  /*25330*/  IMAD.MOV.U32 R15, RZ, RZ, 0x3e7327d0 ;  /* 0x3e7327d0ff0f7424 */ /* 0x000fe200078e00ff */
[----:B-1----:R-:W-:Y:S01]  /*25340*/  MOV R5, 0x3fd5d504 ;  /* 0x3fd5d50400057802 */ /* 0x002fe20000000f00 */
[----:B------:R-:W-:Y:S01]  /*25350*/  IMAD.MOV.U32 R4, RZ, RZ, -0x1502ba8a ;  /* 0xeafd4576ff047424 */ /* 0x000fe200078e00ff */
[----:B------:R1:W-:Y:S01]  /*25360*/  STL.64 [R1+0x10f8], R6 ;  /* 0x0010f80601007387 */ /* 0x0003e20000100a00 */
[----:B--2---:R-:W-:-:S02]  /*25370*/  IMAD.MOV.U32 R18, RZ, RZ, 0x4ab1cf11 ;  /* 0x4ab1cf11ff127424 */ /* 0x004fc400078e00ff */
[----:B------:R-:W-:Y:S01]  /*25380*/  IMAD.MOV.U32 R19, RZ, RZ, -0x403fbe89 ;  /* 0xbfc04177ff137424 */ /* 0x000fe200078e00ff */
[----:B------:R2:W-:Y:S01]  /*25390*/  STL.64 [R1+0x1050], R20 ;  /* 0x0010501401007387 */ /* 0x0005e20000100a00 */
[----:B---3--:R-:W-:Y:S01]  /*253a0*/  MOV R12, 0x72284d2c ;  /* 0x72284d2c000c7802 */ /* 0x008fe20000000f00 */
[----:B------:R-:W-:Y:S02]  /*253b0*/  IMAD.MOV.U32 R13, RZ, RZ, 0x3f807746 ;  /* 0x3f807746ff0d7424 */ /* 0x000fe400078e00ff */
[----:B------:R3:W-:Y:S01]  /*253c0*/  STL.64 [R1+0x1060], R22 ;  /* 0x0010601601007387 */ /* 0x0007e20000100a00 */
[----:B-1----:R-:W-:Y:S01]  /*253d0*/  MOV R6, 0x2c414c0d ;  /* 0x2c414c0d00067802 */ /* 0x002fe20000000f00 */
[----:B------:R-:W-:Y:S02]  /*253e0*/  IMAD.MOV.U32 R7, RZ, RZ, -0x3f9c665b ;  /* 0xc06399a5ff077424 */ /* 0x000fe400078e00ff */
[----:B------:R1:W-:Y:S01]  /*253f0*/  STL.64 [R1+0x1078], R24 ;  /* 0x0010781801007387 */ /* 0x0003e20000100a00 */
[----:B--2---:R-:W-:-:S03]  /*25400*/  IMAD.MOV.U32 R20, RZ, RZ, -0x68fb0aa9 ;  /* 0x9704f557ff147424 */ /* 0x004fc600078e00ff */
[----:B------:R2:W-:Y:S01]  /*25410*/  STL.64 [R1+0x1088], R26 ;  /* 0x0010881a01007387 */ /* 0x0005e20000100a00 */
[----:B------:R-:W-:Y:S02]  /*25420*/  IMAD.MOV.U32 R21, RZ, RZ, 0x4034e300 ;  /* 0x4034e300ff157424 */ /* 0x000fe400078e00ff */
        /* <DEDUP_REMOVED lines=18> */
[----:B--2---:R-:W-:-:S03]  /*25550*/  IMAD.MOV.U32 R12, RZ, RZ, -0x2cfd698c ;  /* 0xd3029674ff0c7424 */ /* 0x004fc600078e00ff */
[----:B------:R2:W-:Y:S01]  /*25560*/  STL.64 [R1+0x10b0], R22 ;  /* 0x0010b01601007387 */ /* 0x0005e20000100a00 */
[----:B------:R-:W-:Y:S01]  /*25570*/  IMAD.MOV.U32 R13, RZ, RZ, 0x3f8c0b02 ;  /* 0x3f8c0b02ff0d7424 */ /* 0x000fe200078e00ff */
[----:B---3--:R-:W-:Y:S01]  /*25580*/  MOV R6, 0x217aa43e ;  /* 0x217aa43e00067802 */ /* 0x008fe20000000f00 */
[----:B------:R-:W-:Y:S01]  /*25590*/  IMAD.MOV.U32 R7, RZ, RZ, 0x403131fa ;  /* 0x403131faff077424 */ /* 0x000fe200078e00ff */
[----:B------:R3:W-:Y:S01]  /*255a0*/  STL.64 [R1+0x10c8], R24 ;  /* 0x0010c81801007387 */ /* 0x0007e20000100a00 */
[----:B-1----:R-:W-:-:S03]  /*255b0*/  MOV R20, 0xb39c15a7 ;  /* 0xb39c15a700147802 */ /* 0x002fc60000000f00 */
[----:B------:R1:W-:Y:S01]  /*255c0*/  STL.64 [R1+0x10d8], R26 ;  /* 0x0010d81a01007387 */ /* 0x0003e20000100a00 */
[----:B------:R-:W-:Y:S02]  /*255d0*/  IMAD.MOV.U32 R21, RZ, RZ, -0x420c1a6b ;  /* 0xbdf3e595ff157424 */ /* 0x000fe400078e00ff */
[----:B--2---:R-:W-:Y:S01]  /*255e0*/  IMAD.MOV.U32 R22, RZ, RZ, -0x759a0054 ;  /* 0x8a65ffacff167424 */ /* 0x004fe200078e00ff */
[----:B------:R2:W-:Y:S01]  /*255f0*/  STL.64 [R1+0x1110], R14 ;  /* 0x0011100e01007387 */ /* 0x0005e20000100a00 */
[----:B------:R-:W-:-:S03]  /*25600*/  IMAD.MOV.U32 R23, RZ, RZ, -0x40682ad7 ;  /* 0xbf97d529ff177424 */ /* 0x000fc600078e00ff */
[----:B------:R4:W-:Y:S01]  /*25610*/  STL.64 [R1+0x1120], R4 ;  /* 0x0011200401007387 */ /* 0x0009e20000100a00 */
[----:B---3--:R-:W-:Y:S02]  /*25620*/  IMAD.MOV.U32 R24, RZ, RZ, 0x7e2fe4f3 ;  /* 0x7e2fe4f3ff187424 */ /* 0x008fe400078e00ff */
[----:B------:R-:W-:Y:S01]  /*25630*/  IMAD.MOV.U32 R25, RZ, RZ, -0x40a1fb5b ;  /* 0xbf5e04a5ff197424 */ /* 0x000fe200078e00ff */
[----:B------:R3:W-:Y:S01]  /*25640*/  STL.64 [R1+0x1130], R18 ;  /* 0x0011301201007387 */ /* 0x0007e20000100a00 */
[----:B-1----:R-:W-:Y:S01]  /*25650*/  IMAD.MOV.U32 R26, RZ, RZ, -0x6f5a202a ;  /* 0x90a5dfd6ff1a7424 */ /* 0x002fe200078e00ff */
[----:B------:R-:W-:Y:S01]  /*25660*/  MOV R27, 0xbf39dfa2 ;  /* 0xbf39dfa2001b7802 */ /* 0x000fe20000000f00 */
[----:B--2---:R-:W-:Y:S01]  /*25670*/  IMAD.MOV.U32 R14, RZ, RZ, -0x200583a8 ;  /* 0xdffa7c58ff0e7424 */ /* 0x004fe200078e00ff */
[----:B------:R-:W-:Y:S01]  /*25680*/  MOV R15, 0x4062469e ;  /* 0x4062469e000f7802 */ /* 0x000fe20000000f00 */
[----:B------:R1:W-:Y:S01]  /*25690*/  STL.64 [R1+0x1148], R12 ;  /* 0x0011480c01007387 */ /* 0x0003e20000100a00 */
[----:B----4-:R-:W-:-:S02]  /*256a0*/  IMAD.MOV.U32 R4, RZ, RZ, -0x35f17898 ;  /* 0xca0e8768ff047424 */ /* 0x010fc400078e00ff */
[----:B------:R-:W-:Y:S01]  /*256b0*/  IMAD.MOV.U32 R5, RZ, RZ, -0x3fabe89b ;  /* 0xc0541765ff057424 */ /* 0x000fe200078e00ff */
[----:B------:R2:W-:Y:S01]  /*256c0*/  STL.64 [R1+0x1180], R6 ;  /* 0x0011800601007387 */ /* 0x0005e20000100a00 */
[----:B---3--:R-:W-:Y:S01]  /*256d0*/  IMAD.MOV.U32 R18, RZ, RZ, -0x4ee5e7bf ;  /* 0xb11a1841ff127424 */ /* 0x008fe200078e00ff */
[----:B------:R-:W-:Y:S02]  /*256e0*/  MOV R19, 0x40446293 ;  /* 0x4044629300137802 */ /* 0x000fe40000000f00 */
[----:B------:R3:W-:Y:S01]  /*256f0*/  STL.64 [R1+0x10f0], R20 ;  /* 0x0010f01401007387 */ /* 0x0007e20000100a00 */
[----:B-1----:R-:W-:Y:S01]  /*25700*/  IMAD.MOV.U32 R12, RZ, RZ, 0x205f94ff ;  /* 0x205f94ffff0c7424 */ /* 0x002fe200078e00ff */
[----:B------:R-:W-:Y:S02]  /*25710*/  MOV R13, 0x3eaf6148 ;  /* 0x3eaf6148000d7802 */ /* 0x000fe40000000f00 */
[----:B------:R1:W-:Y:S01]  /*25720*/  STL.64 [R1+0x1100], R22 ;  /* 0x0011001601007387 */ /* 0x0003e20000100a00 */
[----:B--2---:R-:W-:-:S03]  /*25730*/  IMAD.MOV.U32 R6, RZ, RZ, 0xeaf4767 ;  /* 0x0eaf4767ff067424 */ /* 0x004fc600078e00ff */
[----:B------:R2:W-:Y:S01]  /*25740*/  STL.64 [R1+0x1118], R24 ;  /* 0x0011181801007387 */ /* 0x0005e20000100a00 */
[----:B------:R-:W-:Y:S02]  /*25750*/  IMAD.MOV.U32 R7, RZ, RZ, 0x3fc49518 ;  /* 0x3fc49518ff077424 */ /* 0x000fe400078e00ff */
        /* <DEDUP_REMOVED lines=11> */
[----:B------:R-:W-:Y:S01]  /*25810*/  IMAD.MOV.U32 R27, RZ, RZ, -0x3fbce514 ;  /* 0xc0431aecff1b7424 */ /* 0x000fe200078e00ff */
[----:B----4-:R-:W-:Y:S01]  /*25820*/  MOV R14, 0x9bf91088 ;  /* 0x9bf91088000e7802 */ /* 0x010fe20000000f00 */
[----:B------:R-:W-:Y:S01]  /*25830*/  IMAD.MOV.U32 R15, RZ, RZ, 0x401477b4 ;  /* 0x401477b4ff0f7424 */ /* 0x000fe200078e00ff */
[----:B------:R3:W-:Y:S01]  /*25840*/  STL.64 [R1+0x1188], R12 ;  /* 0x0011880c01007387 */ /* 0x0007e20000100a00 */
[----:B-1----:R-:W-:-:S02]  /*25850*/  IMAD.MOV.U32 R4, RZ, RZ, 0x3c3db77e ;  /* 0x3c3db77eff047424 */ /* 0x002fc400078e00ff */
        /* <DEDUP_REMOVED lines=14> */
[----:B---3--:R-:W-:Y:S01]  /*25940*/  IMAD.MOV.U32 R22, RZ, RZ, 0x4a8e94a0 ;  /* 0x4a8e94a0ff167424 */ /* 0x008fe200078e00ff */
        /* <DEDUP_REMOVED lines=8> */
[----:B---3--:R-:W-:Y:S01]  /*259d0*/  IMAD.MOV.U32 R14, RZ, RZ, 0x28bbd500 ;  /* 0x28bbd500ff0e7424 */ /* 0x008fe200078e00ff */
[----:B------:R2:W-:Y:S01]  /*259e0*/  STL.64 [R1+0x11d0], R12 ;  /* 0x0011d00c01007387 */ /* 0x0005e20000100a00 */
[----:B------:R-:W-:-:S02]  /*259f0*/  IMAD.MOV.U32 R15, RZ, RZ, 0x3f9c8476 ;  /* 0x3f9c8476ff0f7424 */ /* 0x000fc400078e00ff */
[----:B----4-:R-:W-:Y:S01]  /*25a00*/  IMAD.MOV.U32 R4, RZ, RZ, -0x368a72c3 ;  /* 0xc9758d3dff047424 */ /* 0x010fe200078e00ff */
[----:B------:R-:W-:Y:S01]  /*25a10*/  MOV R5, 0x3edaed56 ;  /* 0x3edaed5600057802 */ /* 0x000fe20000000f00 */
[----:B------:R3:W-:Y:S01]  /*25a20*/  STL.64 [R1+0x1200], R6 ;  /* 0x0012000601007387 */ /* 0x0007e20000100a00 */
[----:B-1----:R-:W-:Y:S01]  /*25a30*/  MOV R18, 0x4b8ba3fd ;  /* 0x4b8ba3fd00127802 */ /* 0x002fe20000000f00 */
[----:B------:R-:W-:Y:S02]  /*25a40*/  IMAD.MOV.U32 R19, RZ, RZ, 0x406a8563 ;  /* 0x406a8563ff137424 */ /* 0x000fe400078e00ff */
[----:B------:R1:W-:Y:S01]  /*25a50*/  STL.64 [R1+0x1190], R20 ;  /* 0x0011901401007387 */ /* 0x0003e20000100a00 */
[----:B--2---:R-:W-:Y:S01]  /*25a60*/  MOV R12, 0x4564ae7d ;  /* 0x4564ae7d000c7802 */ /* 0x004fe20000000f00 */
[----:B------:R-:W-:Y:S02]  /*25a70*/  IMAD.MOV.U32 R13, RZ, RZ, 0x4086d9ba ;  /* 0x4086d9baff0d7424 */ /* 0x000fe400078e00ff */
        /* <DEDUP_REMOVED lines=14> */
[----:B-1----:R-:W-:Y:S01]  /*25b60*/  IMAD.MOV.U32 R26, RZ, RZ, 0x233f801a ;  /* 0x233f801aff1a7424 */ /* 0x002fe200078e00ff */
[----:B------:R-:W-:Y:S01]  /*25b70*/  MOV R27, 0xc07e2236 ;  /* 0xc07e2236001b7802 */ /* 0x000fe20000000f00 */
[----:B--2---:R-:W-:Y:S01]  /*25b80*/  IMAD.MOV.U32 R14, RZ, RZ, -0x2d3698eb ;  /* 0xd2c96715ff0e7424 */ /* 0x004fe200078e00ff */
[----:B------:R1:W-:Y:S01]  /*25b90*/  STL.64 [R1+0x1210], R12 ;  /* 0x0012100c01007387 */ /* 0x0003e20000100a00 */
[----:B------:R-:W-:Y:S01]  /*25ba0*/  IMAD.MOV.U32 R15, RZ, RZ, -0x40627dbc ;  /* 0xbf9d8244ff0f7424 */ /* 0x000fe200078e00ff */
[----:B----4-:R-:W-:Y:S01]  /*25bb0*/  MOV R4, 0xdd1575ec ;  /* 0xdd1575ec00047802 */ /* 0x010fe20000000f00 */
[----:B------:R-:W-:Y:S01]  /*25bc0*/  IMAD.MOV.U32 R5, RZ, RZ, 0x407462ac ;  /* 0x407462acff057424 */ /* 0x000fe200078e00ff */
[----:B------:R2:W-:Y:S01]  /*25bd0*/  STL.64 [R1+0x1248], R6 ;  /* 0x0012480601007387 */ /* 0x0005e20000100a00 */
[----:B---3--:R-:W-:-:S02]  /*25be0*/  IMAD.MOV.U32 R18, RZ, RZ, 0x482a6b51 ;  /* 0x482a6b51ff127424 */ /* 0x008fc400078e00ff */
[----:B------:R-:W-:Y:S01]  /*25bf0*/  IMAD.MOV.U32 R19, RZ, RZ, 0x40657e76 ;  /* 0x40657e76ff137424 */ /* 0x000fe200078e00ff */
[----:B------:R3:W-:Y:S01]  /*25c00*/  STL.64 [R1+0x11e0], R20 ;  /* 0x0011e01401007387 */ /* 0x0007e20000100a00 */
[----:B-1----:R-:W-:Y:S02]  /*25c10*/  IMAD.MOV.U32 R12, RZ, RZ, -0x3cdc45bc ;  /* 0xc323ba44ff0c7424 */ /* 0x002fe400078e00ff */
[----:B------:R-:W-:Y:S01]  /*25c20*/  IMAD.MOV.U32 R13, RZ, RZ, 0x4050a142 ;  /* 0x4050a142ff0d7424 */ /* 0x000fe200078e00ff */
[----:B------:R1:W-:Y:S01]  /*25c30*/  STL.64 [R1+0x11f0], R22 ;  /* 0x0011f01601007387 */ /* 0x0003e20000100a00 */
[----:B--2---:R-:W-:Y:S01]  /*25c40*/  MOV R6, 0x38dc7845 ;  /* 0x38dc784500067802 */ /* 0x004fe20000000f00 */
[----:B------:R-:W-:Y:S02]  /*25c50*/  IMAD.MOV.U32 R7, RZ, RZ, -0x40163402 ;  /* 0xbfe9cbfeff077424 */ /* 0x000fe400078e00ff */
[----:B------:R2:W-:Y:S01]  /*25c60*/  STL.64 [R1+0x1208], R24 ;  /* 0x0012081801007387 */ /* 0x0005e20000100a00 */
[----:B---3--:R-:W-:-:S03]  /*25c70*/  IMAD.MOV.U32 R20, RZ, RZ, 0x60bc3e58 ;  /* 0x60bc3e58ff147424 */ /* 0x008fc600078e00ff */
[----:B------:R3:W-:Y:S01]  /*25c80*/  STL.64 [R1+0x1218], R26 ;  /* 0x0012181a01007387 */ /* 0x0007e20000100a00 */
[----:B------:R-:W-:-:S03]  /*25c90*/  MOV R21, 0xc0757e4b ;  /* 0xc0757e4b00157802 */ /* 0x000fc60000000f00 */
[----:B------:R4:W-:Y:S01]  /*25ca0*/  STL.64 [R1+0x1220], R14 ;  /* 0x0012200e01007387 */ /* 0x0009e20000100a00 */
[----:B-1----:R-:W-:Y:S01]  /*25cb0*/  MOV R22, 0xaa2d3d74 ;  /* 0xaa2d3d7400167802 */ /* 0x002fe20000000f00 */
[----:B------:R-:W-:Y:S02]  /*25cc0*/  IMAD.MOV.U32 R23, RZ, RZ, 0x3f226665 ;  /* 0x3f226665ff177424 */ /* 0x000fe400078e00ff */
        /* <DEDUP_REMOVED lines=9> */
[----:B-1----:R-:W-:Y:S01]  /*25d60*/  MOV R4, 0x69db732d ;  /* 0x69db732d00047802 */ /* 0x002fe20000000f00 */
[----:B------:R-:W-:-:S02]  /*25d70*/  IMAD.MOV.U32 R5, RZ, RZ, -0x3fe1ee0d ;  /* 0xc01e11f3ff057424 */ /* 0x000fc400078e00ff */
[----:B------:R1:W-:Y:S01]  /*25d80*/  STL.64 [R1+0x1288], R6 ;  /* 0x0012880601007387 */ /* 0x0003e20000100a00 */
[----:B--2---:R-:W-:Y:S01]  /*25d90*/  IMAD.MOV.U32 R18, RZ, RZ, 0xf4b0bff ;  /* 0x0f4b0bffff127424 */ /* 0x004fe200078e00ff */
[----:B------:R-:W-:Y:S02]  /*25da0*/  MOV R19, 0x400727bb ;  /* 0x400727bb00137802 */ /* 0x000fe40000000f00 */
[----:B------:R2:W-:Y:S01]  /*25db0*/  STL.64 [R1+0x1230], R20 ;  /* 0x0012301401007387 */ /* 0x0005e20000100a00 */
[----:B---3--:R-:W-:-:S03]  /*25dc0*/  IMAD.MOV.U32 R12, RZ, RZ, -0x5af264f2 ;  /* 0xa50d9b0eff0c7424 */ /* 0x008fc600078e00ff */
[----:B------:R3:W-:Y:S01]  /*25dd0*/  STL.64 [R1+0x1240], R22 ;  /* 0x0012401601007387 */ /* 0x0007e20000100a00 */
[----:B------:R-:W-:Y:S02]  /*25de0*/  IMAD.MOV.U32 R13, RZ, RZ, -0x40355161 ;  /* 0xbfcaae9fff0d7424 */ /* 0x000fe400078e00ff */
[----:B-1----:R-:W-:Y:S01]  /*25df0*/  IMAD.MOV.U32 R6, RZ, RZ, 0x6f39f917 ;  /* 0x6f39f917ff067424 */ /* 0x002fe200078e00ff */
[----:B------:R1:W-:Y:S01]  /*25e00*/  STL.64 [R1+0x1258], R24 ;  /* 0x0012581801007387 */ /* 0x0003e20000100a00 */
[----:B------:R-:W-:Y:S02]  /*25e10*/  IMAD.MOV.U32 R7, RZ, RZ, 0x40a1211c ;  /* 0x40a1211cff077424 */ /* 0x000fe400078e00ff */
[----:B--2---:R-:W-:Y:S01]  /*25e20*/  IMAD.MOV.U32 R20, RZ, RZ, 0x413bd03 ;  /* 0x0413bd03ff147424 */ /* 0x004fe200078e00ff */
[----:B------:R2:W-:Y:S01]  /*25e30*/  STL.64 [R1+0x1260], R14 ;  /* 0x0012600e01007387 */ /* 0x0005e20000100a00 */
[----:B------:R-:W-:-:S03]  /*25e40*/  IMAD.MOV.U32 R21, RZ, RZ, -0x4160b816 ;  /* 0xbe9f47eaff157424 */ /* 0x000fc600078e00ff */
[----:B------:R4:W-:Y:S01]  /*25e50*/  STL.64 [R1+0x1268], R26 ;  /* 0x0012681a01007387 */ /* 0x0009e20000100a00 */
[----:B---3--:R-:W-:Y:S01]  /*25e60*/  IMAD.MOV.U32 R22, RZ, RZ, -0x75425d1d ;  /* 0x8abda2e3ff167424 */ /* 0x008fe200078e00ff */
        /* <DEDUP_REMOVED lines=8> */
[----:B----4-:R-:W-:Y:S01]  /*25ef0*/  MOV R26, 0x3f907c55 ;  /* 0x3f907c55001a7802 */ /* 0x010fe20000000f00 */
[----:B------:R-:W-:Y:S02]  /*25f00*/  IMAD.MOV.U32 R27, RZ, RZ, 0x3f8ef19b ;  /* 0x3f8ef19bff1b7424 */ /* 0x000fe400078e00ff */
[----:B---3--:R-:W-:Y:S01]  /*25f10*/  IMAD.MOV.U32 R4, RZ, RZ, 0x4f19f2c4 ;  /* 0x4f19f2c4ff047424 */ /* 0x008fe200078e00ff */
[----:B------:R3:W-:Y:S01]  /*25f20*/  STL.64 [R1+0x12c8], R6 ;  /* 0x0012c80601007387 */ /* 0x0007e20000100a00 */
[----:B------:R-:W-:Y:S02]  /*25f30*/  IMAD.MOV.U32 R5, RZ, RZ, -0x405f11f1 ;  /* 0xbfa0ee0fff057424 */ /* 0x000fe400078e00ff */
[----:B-1----:R-:W-:Y:S01]  /*25f40*/  IMAD.MOV.U32 R18, RZ, RZ, 0x7d9b7a22 ;  /* 0x7d9b7a22ff127424 */ /* 0x002fe200078e00ff */
[----:B------:R-:W-:Y:S01]  /*25f50*/  MOV R19, 0xc08eecc5 ;  /* 0xc08eecc500137802 */ /* 0x000fe20000000f00 */
[----:B------:R1:W-:Y:S01]  /*25f60*/  STL.64 [R1+0x1280], R20 ;  /* 0x0012801401007387 */ /* 0x0003e20000100a00 */
[----:B--2---:R-:W-:Y:S01]  /*25f70*/  MOV R12, 0x495b65de ;  /* 0x495b65de000c7802 */ /* 0x004fe20000000f00 */
[----:B------:R-:W-:-:S02]  /*25f80*/  IMAD.MOV.U32 R13, RZ, RZ, -0x3f61de91 ;  /* 0xc09e216fff0d7424 */ /* 0x000fc400078e00ff */
[----:B------:R2:W-:Y:S01]  /*25f90*/  STL.64 [R1+0x1290], R22 ;  /* 0x0012901601007387 */ /* 0x0005e20000100a00 */
[----:B---3--:R-:W-:-:S03]  /*25fa0*/  IMAD.MOV.U32 R6, RZ, RZ, 0x7b2e5ff5 ;  /* 0x7b2e5ff5ff067424 */ /* 0x008fc600078e00ff */
[----:B------:R3:W-:Y:S01]  /*25fb0*/  STL.64 [R1+0x12a0], R14 ;  /* 0x0012a00e01007387 */ /* 0x0007e20000100a00 */
[----:B------:R-:W-:-:S03]  /*25fc0*/  IMAD.MOV.U32 R7, RZ, RZ, -0x3f8aaa14 ;  /* 0xc07555ecff077424 */ /* 0x000fc600078e00ff */
[----:B------:R4:W-:Y:S01]  /*25fd0*/  STL.64 [R1+0x12a8], R24 ;  /* 0x0012a81801007387 */ /* 0x0009e20000100a00 */
[----:B-1----:R-:W-:Y:S01]  /*25fe0*/  IMAD.MOV.U32 R20, RZ, RZ, -0x42008b47 ;  /* 0xbdff74b9ff147424 */ /* 0x002fe200078e00ff */
[----:B------:R-:W-:Y:S02]  /*25ff0*/  MOV R21, 0xbfc4628b ;  /* 0xbfc4628b00157802 */ /* 0x000fe40000000f00 */
[----:B------:R1:W-:Y:S01]  /*26000*/  STL.64 [R1+0x12b0], R4 ;  /* 0x0012b00401007387 */ /* 0x0003e20000100a00 */
[----:B--2---:R-:W-:Y:S02]  /*26010*/  IMAD.MOV.U32 R22, RZ, RZ, -0x706b55d6 ;  /* 0x8f94aa2aff167424 */ /* 0x004fe400078e00ff */
[----:B------:R-:W-:Y:S01]  /*26020*/  IMAD.MOV.U32 R23, RZ, RZ, 0x409e93fe ;  /* 0x409e93feff177424 */ /* 0x000fe200078e00ff */
[----:B------:R2:W-:Y:S01]  /*26030*/  STL.64 [R1+0x12b8], R26 ;  /* 0x0012b81a01007387 */ /* 0x0005e20000100a00 */
[----:B---3--:R-:W-:Y:S02]  /*26040*/  IMAD.MOV.U32 R14, RZ, RZ, 0x61d37922 ;  /* 0x61d37922ff0e7424 */ /* 0x008fe400078e00ff */
[----:B------:R-:W-:Y:S01]  /*26050*/  IMAD.MOV.U32 R15, RZ, RZ, 0x3f552b59 ;  /* 0x3f552b59ff0f7424 */ /* 0x000fe200078e00ff */
[----:B------:R3:W-:Y:S01]  /*26060*/  STL.64 [R1+0x12c0], R18 ;  /* 0x0012c01201007387 */ /* 0x0007e20000100a00 */
[----:B----4-:R-:W-:Y:S01]  /*26070*/  IMAD.MOV.U32 R24, RZ, RZ, -0x39628573 ;  /* 0xc69d7a8dff187424 */ /* 0x010fe200078e00ff */
[----:B------:R-:W-:-:S02]  /*26080*/  MOV R25, 0x4086ddbb ;  /* 0x4086ddbb00197802 */ /* 0x000fc40000000f00 */
[----:B------:R4:W-:Y:S01]  /*26090*/  STL.64 [R1+0x12d0], R12 ;  /* 0x0012d00c01007387 */ /* 0x0009e20000100a00 */
[----:B-1----:R-:W-:Y:S01]  /*260a0*/  IMAD.MOV.U32 R4, RZ, RZ, -0x3e818735 ;  /* 0xc17e78cbff047424 */ /* 0x002fe200078e00ff */
[----:B------:R-:W-:Y:S02]  /*260b0*/  MOV R5, 0x40957e75 ;  /* 0x40957e7500057802 */ /* 0x000fe40000000f00 */
[----:B------:R0:W-:Y:S01]  /*260c0*/  STL.64 [R1+0x1310], R6 ;  /* 0x0013100601007387 */ /* 0x0001e20000100a00 */
[----:B--2---:R-:W-:Y:S01]  /*260d0*/  MOV R26, 0xf314c0d ;  /* 0x0f314c0d001a7802 */ /* 0x004fe20000000f00 */
[----:B------:R-:W-:Y:S02]  /*260e0*/  IMAD.MOV.U32 R27, RZ, RZ, 0x404727bb ;  /* 0x404727bbff1b7424 */ /* 0x000fe400078e00ff */
[----:B------:R1:W-:Y:S01]  /*260f0*/  STL.64 [R1+0x12d8], R20 ;  /* 0x0012d81401007387 */ /* 0x0003e20000100a00 */
[----:B---3--:R-:W-:Y:S01]  /*26100*/  MOV R18, 0xdd097f37 ;  /* 0xdd097f3700127802 */ /* 0x008fe20000000f00 */
[----:B------:R-:W-:Y:S01]  /*26110*/  IMAD.MOV.U32 R19, RZ, RZ, -0x3f787b40 ;  /* 0xc08784c0ff137424 */ /* 0x000fe200078e00ff */
[----:B----4-:R-:W-:Y:S01]  /*26120*/  MOV R12, 0x857992ab ;  /* 0x857992ab000c7802 */ /* 0x010fe20000000f00 */
[----:B------:R-:W-:Y:S01]  /*26130*/  IMAD.MOV.U32 R13, RZ, RZ, -0x411b0ef3 ;  /* 0xbee4f10dff0d7424 */ /* 0x000fe200078e00ff */
[----:B------:R2:W-:Y:S01]  /*26140*/  STL.64 [R1+0x12e0], R22 ;  /* 0x0012e01601007387 */ /* 0x0005e20000100a00 */
[----:B0-----:R-:W0:-:S03]  /*26150*/  DFMA R6, -R8, R30, R16 ;  /* 0x0000001e0806722b */ /* 0x001e060000000110 */
[----:B------:R0:W-:Y:S01]  /*26160*/  STL.64 [R1+0x1318], R12 ;  /* 0x0013180c01007387 */ /* 0x0001e20000100a00 */
[----:B-1----:R-:W-:Y:S01]  /*26170*/  IMAD.MOV.U32 R20, RZ, RZ, 0x2d01f9ee ;  /* 0x2d01f9eeff147424 */ /* 0x002fe200078e00ff */
[----:B------:R-:W-:Y:S02]  /*26180*/  MOV R21, 0x4060b205 ;  /* 0x4060b20500157802 */ /* 0x000fe40000000f00 */
[----:B------:R1:W-:Y:S01]  /*26190*/  STL.64 [R1+0x12e8], R2 ;  /* 0x0012e80201007387 */ /* 0x0003e20000100a00 */
[----:B--2---:R-:W-:-:S03]  /*261a0*/  IMAD.MOV.U32 R22, RZ, RZ, 0x33000f3b ;  /* 0x33000f3bff167424 */ /* 0x004fc600078e00ff */
[----:B------:R2:W-:Y:S01]  /*261b0*/  STL.64 [R1+0x12f0], R4 ;  /* 0x0012f00401007387 */ /* 0x0005e20000100a00 */
[----:B------:R-:W-:Y:S01]  /*261c0*/  IMAD.MOV.U32 R23, RZ, RZ, -0x3fa3cf2c ;  /* 0xc05c30d4ff177424 */ /* 0x000fe200078e00ff */
[----:B0-----:R0:W3:Y:S02]  /*261d0*/  DFMA R12, R28, R6, R30 ;  /* 0x000000061c0c722b */ /* 0x0010e4000000001e */
[----:B------:R4:W-:Y:S01]  /*261e0*/  STL.64 [R1+0x12f8], R14 ;  /* 0x0012f80e01007387 */ /* 0x0009e20000100a00 */
[----:B0-----:R-:W-:Y:S01]  /*261f0*/  MOV R6, 0x47d911f2 ;  /* 0x47d911f200067802 */ /* 0x001fe20000000f00 */
[----:B------:R-:W-:Y:S01]  /*26200*/  IMAD.MOV.U32 R7, RZ, RZ, 0x3ff1f3c0 ;  /* 0x3ff1f3c0ff077424 */ /* 0x000fe200078e00ff */
[----:B-1----:R-:W-:Y:S01]  /*26210*/  MOV R3, 0xbee09e06 ;  /* 0xbee09e0600037802 */ /* 0x002fe20000000f00 */
[----:B------:R0:W-:Y:S01]  /*26220*/  STL.64 [R1+0x1300], R18 ;  /* 0x0013001201007387 */ /* 0x0001e20000100a00 */
[----:B------:R-:W-:Y:S01]  /*26230*/  IMAD.MOV.U32 R2, RZ, RZ, 0x5b39c078 ;  /* 0x5b39c078ff027424 */ /* 0x000fe200078e00ff */
[----:B------:R-:W-:Y:S01]  /*26240*/  MOV R29, 0x3fdf284b ;  /* 0x3fdf284b001d7802 */ /* 0x000fe20000000f00 */
[----:B------:R-:W-:Y:S01]  /*26250*/  IMAD.MOV.U32 R28, RZ, RZ, -0x5fb49ca2 ;  /* 0xa04b635eff1c7424 */ /* 0x000fe200078e00ff */
[----:B------:R1:W-:Y:S01]  /*26260*/  STL.64 [R1+0x1308], R24 ;  /* 0x0013081801007387 */ /* 0x0003e20000100a00 */
[----:B--2---:R-:W-:-:S02]  /*26270*/  IMAD.MOV.U32 R4, RZ, RZ, -0xe8963 ;  /* 0xfff1769dff047424 */ /* 0x004fc400078e00ff */
[----:B------:R-:W-:Y:S01]  /*26280*/  IMAD.MOV.U32 R5, RZ, RZ, -0x3fd2fa83 ;  /* 0xc02d057dff057424 */ /* 0x000fe200078e00ff */
[----:B------:R2:W-:Y:S01]  /*26290*/  STL.64 [R1+0x1320], R20 ;  /* 0x0013201401007387 */ /* 0x0005e20000100a00 */
[----:B----4-:R-:W-:Y:S01]  /*262a0*/  MOV R14, 0x14be7336 ;  /* 0x14be7336000e7802 */ /* 0x010fe20000000f00 */
[----:B------:R-:W-:Y:S02]  /*262b0*/  IMAD.MOV.U32 R15, RZ, RZ, 0x4026393a ;  /* 0x4026393aff0f7424 */ /* 0x000fe400078e00ff */
[----:B------:R4:W-:Y:S01]  /*262c0*/  STL.64 [R1+0x1328], R22 ;  /* 0x0013281601007387 */ /* 0x0009e20000100a00 */
[----:B0-----:R-:W-:Y:S01]  /*262d0*/  IMAD.MOV.U32 R18, RZ, RZ, -0x38d8a0ef ;  /* 0xc7275f11ff127424 */ /* 0x001fe200078e00ff */
[----:B------:R-:W-:Y:S01]  /*262e0*/  MOV R19, 0xc010ad23 ;  /* 0xc010ad2300137802 */ /* 0x000fe20000000f00 */
[----:B---3--:R-:W-:Y:S01]  /*262f0*/  FFMA R0, RZ, R9, R13 ;  /* 0x00000009ff007223 */ /* 0x008fe2000000000d */
[----:B------:R0:W-:Y:S01]  /*26300*/  STL.64 [R1+0x1330], R26 ;  /* 0x0013301a01007387 */ /* 0x0001e20000100a00 */
[----:B-1----:R-:W-:-:S02]  /*26310*/  IMAD.MOV.U32 R24, RZ, RZ, 0x1fd5f699 ;  /* 0x1fd5f699ff187424 */ /* 0x002fc400078e00ff */
[----:B------:R-:W-:Y:S01]  /*26320*/  IMAD.MOV.U32 R25, RZ, RZ, 0x3f6966e5 ;  /* 0x3f6966e5ff197424 */ /* 0x000fe200078e00ff */
[----:B--2---:R-:W-:Y:S01]  /*26330*/  MOV R21, 0xbfe85636 ;  /* 0xbfe8563600157802 */ /* 0x004fe20000000f00 */
[----:B------:R-:W-:Y:S01]  /*26340*/  IMAD.MOV.U32 R20, RZ, RZ, 0x1b50cc3 ;  /* 0x01b50cc3ff147424 */ /* 0x000fe200078e00ff */
[----:B------:R1:W-:Y:S01]  /*26350*/  STL.64 [R1+0x1338], R2 ;  /* 0x0013380201007387 */ /* 0x0003e20000100a00 */
[----:B------:R-:W-:Y:S01]  /*26360*/  FSETP.GT.AND P0, PT, |R0|, 1.469367938527859385e-39, PT ;  /* 0x001000000000780b */ /* 0x000fe20003f04200 */
[----:B----4-:R-:W-:Y:S02]  /*26370*/  IMAD.MOV.U32 R22, RZ, RZ, 0x6fac42ee ;  /* 0x6fac42eeff167424 */ /* 0x010fe400078e00ff */
[----:B------:R-:W-:Y:S01]  /*26380*/  IMAD.MOV.U32 R23, RZ, RZ, 0x3fd73534 ;  /* 0x3fd73534ff177424 */ /* 0x000fe200078e00ff */
[----:B------:R1:W-:Y:S01]  /*26390*/  STL.64 [R1+0x1340], R4 ;  /* 0x0013400401007387 */ /* 0x0003e20000100a00 */
[----:B0-----:R-:W-:Y:S01]  /*263a0*/  MOV R26, 0x728f44d1 ;  /* 0x728f44d1001a7802 */ /* 0x001fe20000000f00 */
[----:B------:R-:W-:-:S02]  /*263b0*/  IMAD.MOV.U32 R27, RZ, RZ, 0x3fcc603b ;  /* 0x3fcc603bff1b7424 */ /* 0x000fc400078e00ff */
        /* <DEDUP_REMOVED lines=9> */
[----:B-1----:R-:W-:Y:S01]  /*26450*/  IMAD.MOV.U32 R4, RZ, RZ, R16 ;  /* 0x000000ffff047224 */ /* 0x002fe200078e0010 */
[----:B------:R-:W-:Y:S01]  /*26460*/  MOV R2, R8 ;  /* 0x0000000800027202 */ /* 0x000fe20000000f00 */
[----:B------:R-:W-:Y:S01]  /*26470*/  IMAD.MOV.U32 R5, RZ, RZ, R17 ;  /* 0x000000ffff057224 */ /* 0x000fe200078e0011 */
[----:B------:R-:W-:Y:S01]  /*26480*/  MOV R0, 0x264b0 ;  /* 0x000264b000007802 */ /* 0x000fe20000000f00 */
[----:B------:R-:W-:-:S02]  /*26490*/  IMAD.MOV.U32 R3, RZ, RZ, R9 ;  /* 0x000000ffff037224 */ /* 0x000fc400078e0009 */
[----:B------:R-:W-:Y:S05]  /*264a0*/  CALL.REL.NOINC `($__internal_13_$__cuda_sm20_div_rn_f64_full) ;  /* 0x0002cfc000007944 */ /* 0x000fea0003c00000 */
[----:B------:R-:W-:Y:S01]  /*264b0*/  IMAD.MOV.U32 R12, RZ, RZ, R2 ;  /* 0x000000ffff0c7224 */ /* 0x000fe200078e0002 */
[----:B------:R-:W-:-:S02]  /*264c0*/  MOV R13, R3 ;  /* 0x00000003000d7202 */ /* 0x000fc40000000f00 */
.L_x_2873:
[----:B------:R-:W-:Y:S05]  /*264d0*/  BSYNC B2 ;  /* 0x0000000000027941 */ /* 0x000fea0003800000 */
.L_x_2872:
[----:B-1----:R-:W0:Y:S01]  /*264e0*/  MUFU.RCP64H R3, R9 ;  /* 0x0000000900037308 */ /* 0x002e220000001800 */
        /* <DEDUP_REMOVED lines=20> */
.L_x_2875:
[----:B------:R-:W-:Y:S05]  /*26630*/  BSYNC B2 ;  /* 0x0000000000027941 */ /* 0x000fea0003800000 */
.L_x_2874:
        /* <DEDUP_REMOVED lines=71> */
.L_x_2880:
        /* <DEDUP_REMOVED lines=22> */
.L_x_2883:
[----:B------:R-:W-:Y:S05]  /*26c10*/  BSYNC B4 ;  /* 0x0000000000047941 */ /* 0x000fea0003800000 */
.L_x_2882:
        /* <DEDUP_REMOVED lines=15> */
.L_x_2881:
[----:B------:R-:W-:Y:S05]  /*26d10*/  BSYNC B3 ;  /* 0x0000000000037941 */ /* 0x000fea0003800000 */
.L_x_2879:
        /* <DEDUP_REMOVED lines=27> */
.L_x_2885:
[----:B------:R-:W-:Y:S05]  /*26ed0*/  BSYNC B3 ;  /* 0x0000000000037941 */ /* 0x000fea0003800000 */
.L_x_2884:
[----:B-1----:R-:W1:Y:S01]  /*26ee0*/  DADD R10, -RZ, -R10 ;  /* 0x00000000ff0a7229 */ /* 0x002e62000000090a */
[----:B------:R-:W-:Y:S05]  /*26ef0*/  BRA `(.L_x_2878) ;  /* 0x0000085000007947 */ /* 0x000fea0003800000 */
.L_x_2877:
        /* <DEDUP_REMOVED lines=66> */
.L_x_2887:
        /* <DEDUP_REMOVED lines=22> */
.L_x_2890:
[----:B------:R-:W-:Y:S05]  /*27480*/  BSYNC B4 ;  /* 0x0000000000047941 */ /* 0x000fea0003800000 */
.L_x_2889:
        /* <DEDUP_REMOVED lines=15> */
.L_x_2888:
[----:B------:R-:W-:Y:S05]  /*27580*/  BSYNC B3 ;  /* 0x0000000000037941 */ /* 0x000fea0003800000 */
.L_x_2886:
        /* <DEDUP_REMOVED lines=27> */
.L_x_2891:
[----:B------:R-:W-:Y:S05]  /*27740*/  BSYNC B3 ;  /* 0x0000000000037941 */ /* 0x000fea0003800000 */
.L_x_2878:
[----:B------:R-:W-:Y:S05]  /*27750*/  BSYNC B2 ;  /* 0x0000000000027941 */ /* 0x000fea0003800000 */
.L_x_2876:
        /* <DEDUP_REMOVED lines=28> */
.L_x_2893:
[----:B------:R-:W-:Y:S05]  /*27920*/  BSYNC B2 ;  /* 0x0000000000027941 */ /* 0x000fea0003800000 */
.L_x_2892:
        /* <DEDUP_REMOVED lines=14> */
.L_x_2895:
        /* <DEDUP_REMOVED lines=87> */
.L_x_2896:
[----:B------:R-:W-:Y:S05]  /*27f80*/  BSYNC B1 ;  /* 0x0000000000017941 */ /* 0x000fea0003800000 */
.L_x_2894:
        /* <DEDUP_REMOVED lines=31> */
.L_x_2903:
        /* <DEDUP_REMOVED lines=310> */
.L_x_2899:
[----:B------:R-:W-:Y:S05]  /*294e0*/  BSYNC B1 ;  /* 0x0000000000017941 */ /* 0x000fea0003800000 */
.L_x_2898:
        /* <DEDUP_REMOVED lines=28> */
.L_x_2902:
[----:B------:R-:W-:Y:S05]  /*296b0*/  BSYNC B3 ;  /* 0x0000000000037941 */ /* 0x000fea0003800000 */
.L_x_2901:
[----:B------:R-:W-:Y:S01]  /*296c0*/  IADD3 R51, R51, 0x1, RZ ;  /* 0x0000000133337810 */ /* 0x000fe20007ffe0ff */
[----:B------:R0:W1:Y:S01]  /*296d0*/  DADD R2, -RZ, |R60| ;  /* 0x00000000ff027229 */ /* 0x000062000000053c */
[----:B------:R-:W-:Y:S01]  /*296e0*/  IMAD.MOV.U32 R4, RZ, RZ, R6 ;  /* 0x000000ffff047224 */ /* 0x000fe200078e0006 */
[----:B------:R-:W-:Y:S02]  /*296f0*/  MOV R5, R7 ;  /* 0x0000000700057202 */ /* 0x000fe40000000f00 */
[----:B------:R-:W-:-:S13]  /*29700*/  ISETP.GE.U32.AND P0, PT, R51, 0x19, PT ;  /* 0x000000193300780c */ /* 0x000fda0003f06070 */
[----:B01----:R-:W-:Y:S01]  /*29710*/  @P0 CALL.REL.NOINC `(.L_x_2900) ;  /* 0x0000001000000944 */ /* 0x003fe20003c00000 */
[----:B------:R-:W-:Y:S05]  /*29720*/  BRA `(.L_x_2903) ;  /* 0xffffea5000007947 */ /* 0x000fea000383ffff */
.L_x_2900:
[----:B------:R-:W-:Y:S05]  /*29730*/  BSYNC B2 ;  /* 0x0000000000027941 */ /* 0x000fea0003800000 */
.L_x_2897:
        /* <DEDUP_REMOVED lines=55> */
.L_x_2905:
[----:B------:R-:W-:Y:S05]  /*29ab0*/  BSYNC B1 ;  /* 0x0000000000017941 */ /* 0x000fea0003800000 */
.L_x_2904:
[----:B------:R-:W-:Y:S01]  /*29ac0*/  BSSY B2, `(.L_x_2906) ;  /* 0x000000f000027945 */ /* 0x000fe20003800000 */
[----:B--2---:R2:W3:Y:S01]  /*29ad0*/  DMUL R76, R2, R76 ;  /* 0x0000004c024c7228 */ /* 0x0044e20000000000 */
[----:B------:R-:W-:Y:S05]  /*29ae0*/  @!P2 BRA `(.L_x_2907) ;  /* 0x000000c00000a947 */ /* 0x000fea0003800000 */
[----:B-1----:R-:W-:Y:S01]  /*29af0*/  MOV R7, R23 ;  /* 0x0000001700077202 */ /* 0x002fe20000000f00 */
[----:B------:R-:W-:Y:S01]  /*29b00*/  IMAD.MOV.U32 R0, RZ, RZ, R16 ;  /* 0x000000ffff007224 */ /* 0x000fe200078e0010 */
[----:B--2---:R-:W-:Y:S01]  /*29b10*/  MOV R2, R18 ;  /* 0x0000001200027202 */ /* 0x004fe20000000f00 */
[----:B------:R-:W-:Y:S01]  /*29b20*/  IMAD.MOV.U32 R6, RZ, RZ, R22 ;  /* 0x000000ffff067224 */ /* 0x000fe200078e0016 */
[----:B------:R-:W-:Y:S01]  /*29b30*/  MOV R24, 0x29b90 ;  /* 0x00029b9000187802 */ /* 0x000fe20000000f00 */
[----:B------:R-:W-:Y:S02]  /*29b40*/  IMAD.MOV.U32 R4, RZ, RZ, R20 ;  /* 0x000000ffff047224 */ /* 0x000fe400078e0014 */
[----:B------:R-:W-:Y:S02]  /*29b50*/  IMAD.MOV.U32 R5, RZ, RZ, R21 ;  /* 0x000000ffff057224 */ /* 0x000fe400078e0015 */
[----:B------:R-:W-:-:S02]  /*29b60*/  IMAD.MOV.U32 R3, RZ, RZ, R19 ;  /* 0x000000ffff037224 */ /* 0x000fc400078e0013 */
[----:B------:R-:W-:Y:S02]  /*29b70*/  IMAD.MOV.U32 R23, RZ, RZ, R11 ;  /* 0x000000ffff177224 */ /* 0x000fe400078e000b */
[----:B0--3--:R-:W-:Y:S05]  /*29b80*/  CALL.REL.NOINC `($__internal_14_$__cuda_sm20_dsqrt_rn_f64_mediumpath_v1) ;  /* 0x00029f6000007944 */ /* 0x009fea0003c00000 */
[----:B------:R-:W-:Y:S01]  /*29b90*/  MOV R8, R4 ;  /* 0x0000000400087202 */ /* 0x000fe20000000f00 */
[----:B------:R-:W-:Y:S02]  /*29ba0*/  IMAD.MOV.U32 R9, RZ, RZ, R5 ;  /* 0x000000ffff097224 */ /* 0x000fe400078e0005 */
.L_x_2907:
[----:B------:R-:W-:Y:S05]  /*29bb0*/  BSYNC B2 ;  /* 0x0000000000027941 */ /* 0x000fea0003800000 */
.L_x_2906:
        /* <DEDUP_REMOVED lines=21> */
.L_x_2909:
[----:B------:R-:W-:Y:S05]  /*29d10*/  BSYNC B2 ;  /* 0x0000000000027941 */ /* 0x000fea0003800000 */
.L_x_2908:
[----:B------:R0:W1:Y:S01]  /*29d20*/  DFMA R80, R80, 0.5, -R2 ;  /* 0x3fe000005050782b */ /* 0x0000620000000802 */
[----:B------:R-:W-:Y:S05]  /*29d30*/  BRA `(.L_x_2765) ;  /* 0x0000004000007947 */ /* 0x000fea0003800000 */
.L_x_2766:
[----:B------:R-:W0:Y:S01]  /*29d40*/  DSETP.GT.AND P0, PT, R10, RZ, PT ;  /* 0x000000ff0a00722a */ /* 0x000e220003f04000 */
[----:B------:R-:W-:-:S05]  /*29d50*/  IMAD.MOV.U32 R80, RZ, RZ, 0x3ff00000 ;  /* 0x3ff00000ff507424 */ /* 0x000fca00078e00ff */
[----:B0-----:R-:W-:Y:S01]  /*29d60*/  FSEL R81, R80, +QNAN , P0 ;  /* 0x7ff8000050517808 */ /* 0x001fe20000000000 */
[----:B------:R-:W-:Y:S02]  /*29d70*/  IMAD.MOV.U32 R80, RZ, RZ, RZ ;  /* 0x000000ffff507224 */ /* 0x000fe400078e00ff */
.L_x_2765:
[----:B------:R-:W-:Y:S05]  /*29d80*/  BSYNC B0 ;  /* 0x0000000000007941 */ /* 0x000fea0003800000 */
.L_x_2764:
[----:B0-----:R-:W-:Y:S01]  /*29d90*/  HFMA2.MMA R3, -RZ, RZ, 0, 0 ;  /* 0x00000000ff037435 */ /* 0x001fe200000001ff */
[----:B------:R-:W-:Y:S01]  /*29da0*/  IMAD.MOV.U32 R2, RZ, RZ, R86 ;  /* 0x000000ffff027224 */ /* 0x000fe200078e0056 */
[----:B-1----:R-:W-:Y:S01]  /*29db0*/  MOV R4, R80 ;  /* 0x0000005000047202 */ /* 0x002fe20000000f00 */
[----:B------:R-:W-:-:S03]  /*29dc0*/  IMAD.MOV.U32 R5, RZ, RZ, R81 ;  /* 0x000000ffff057224 */ /* 0x000fc600078e0051 */
[----:B------:R-:W-:Y:S05]  /*29dd0*/  RET.REL.NODEC R2 `(_ZN2at6native18elementwise_kernelILi128ELi4EZNS0_15gpu_kernel_implIN48_GLOBAL__N__08322988_15_IGammaKernel_cu_cb51a28d10CalcIgammaIdEEEEvRNS_18TensorIteratorBaseERKT_EUliE_EEviT1_) ;  /* 0xfffd622002007950 */ /* 0x000fea0003c3ffff */
        .type           $_ZN2at6native18elementwise_kernelILi128ELi4EZNS0_15gpu_kernel_implIN48_GLOBAL__N__08322988_15_IGammaKernel_cu_cb51a28d10CalcIgammaIdEEEEvRNS_18TensorIteratorBaseERKT_EUliE_EEviT1_$_ZN46_INTERNAL_08322988_15_IGammaKernel_cu_cb51a28d48_GLOBAL__N__08322988_15_IGammaKernel_cu_cb51a28d12calc_igammacIdEET_S2_S2_,@function
        .size           $_ZN2at6native18elementwise_kernelILi128ELi4EZNS0_15gpu_kernel_implIN48_GLOBAL__N__08322988_15_IGammaKernel_cu_cb51a28d10CalcIgammaIdEEEEvRNS_18TensorIteratorBaseERKT_EUliE_EEviT1_$_ZN46_INTERNAL_08322988_15_IGammaKernel_cu_cb51a28d48_GLOBAL__N__08322988_15_IGammaKernel_cu_cb51a28d12calc_igammacIdEET_S2_S2_,($__internal_12_$__cuda_sm20_dblrcp_rn_slowpath_v3 - $_ZN2at6native18elementwise_kernelILi128ELi4EZNS0_15gpu_kernel_implIN48_GLOBAL__N__08322988_15_IGammaKernel_cu_cb51a28d10CalcIgammaIdEEEEvRNS_18TensorIteratorBaseERKT_EUliE_EEviT1_$_ZN46_INTERNAL_08322988_15_IGammaKernel_cu_cb51a28d48_GLOBAL__N__08322988_15_IGammaKernel_cu_cb51a28d12calc_igammacIdEET_S2_S2_)
$_ZN2at6native18elementwise_kernelILi128ELi4EZNS0_15gpu_kernel_implIN48_GLOBAL__N__08322988_15_IGammaKernel_cu_cb51a28d10CalcIgammaIdEEEEvRNS_18TensorIteratorBaseERKT_EUliE_EEviT1_$_ZN46_INTERNAL_08322988_15_IGammaKernel_cu_cb51a28d48_GLOBAL__N__08322988_15_IGammaKernel_cu_cb51a28d12calc_igammacIdEET_S2_S2_:
[----:B------:R-:W-:Y:S01]  /*29de0*/  IMAD.MOV.U32 R10, RZ, RZ, R2 ;  /* 0x000000ffff0a7224 */ /* 0x000fe200078e0002 */
[----:B------:R-:W-:Y:S01]  /*29df0*/  MOV R8, R18 ;  /* 0x0000001200087202 */ /* 0x000fe20000000f00 */
[----:B------:R-:W-:Y:S01]  /*29e00*/  IMAD.MOV.U32 R11, RZ, RZ, R3 ;  /* 0x000000ffff0b7224 */ /* 0x000fe200078e0003 */
[----:B------:R-:W-:Y:S01]  /*29e10*/  BSSY B2, `(.L_x_2910) ;  /* 0x0002935000027945 */ /* 0x000fe20003800000 */
[----:B------:R-:W-:Y:S01]  /*29e20*/  IMAD.MOV.U32 R9, RZ, RZ, R19 ;  /* 0x000000ffff097224 */ /* 0x000fe200078e0013 */
[----:B------:R-:W-:Y:S01]  /*29e30*/  MOV R15, 0x7ff80000 ;  /* 0x7ff80000000f7802 */ /* 0x000fe20000000f00 */
[----:B------:R-:W-:Y:S02]  /*29e40*/  IMAD.MOV.U32 R14, RZ, RZ, 0x0 ;  /* 0x00000000ff0e7424 */ /* 0x000fe400078e00ff */
[----:B------:R-:W0:-:S06]  /*29e50*/  DSETP.GEU.AND P0, PT, R10, RZ, PT ;  /* 0x000000ff0a00722a */ /* 0x000e0c0003f0e000 */
[----:B0-----:R-:W0:-:S14]  /*29e60*/  DSETP.LT.OR P0, PT, R8, RZ, !P0 ;  /* 0x000000ff0800722a */ /* 0x001e1c0004701400 */
[----:B0-----:R-:W-:Y:S05]  /*29e70*/  @P0 BRA `(.L_x_2911) ;  /* 0x000292e000000947 */ /* 0x001fea0003800000 */
[----:B------:R-:W0:-:S14]  /*29e80*/  DSETP.NEU.AND P0, PT, R8, RZ, PT ;  /* 0x000000ff0800722a */ /* 0x000e1c0003f0d000 */
[----:B0-----:R-:W-:Y:S05]  /*29e90*/  @!P0 BRA `(.L_x_2912) ;  /* 0x0002929000008947 */ /* 0x001fea0003800000 */
[----:B------:R-:W0:Y:S01]  /*29ea0*/  DSETP.NEU.AND P0, PT, R10, RZ, PT ;  /* 0x000000ff0a00722a */ /* 0x000e220003f0d000 */
[----:B------:R-:W-:Y:S02]  /*29eb0*/  IMAD.MOV.U32 R14, RZ, RZ, 0x0 ;  /* 0x00000000ff0e7424 */ /* 0x000fe400078e00ff */
[----:B------:R-:W-:-:S11]  /*29ec0*/  IMAD.MOV.U32 R15, RZ, RZ, 0x3ff00000 ;  /* 0x3ff00000ff0f7424 */ /* 0x000fd600078e00ff */
[----:B0-----:R-:W-:Y:S05]  /*29ed0*/  @!P0 BRA `(.L_x_2911) ;  /* 0x0002928000008947 */ /* 0x001fea0003800000 */
[----:B------:R-:W0:-:S14]  /*29ee0*/  DSETP.NEU.AND P1, PT, |R8|, +INF , PT ;  /* 0x7ff000000800742a */ /* 0x000e1c0003f2d200 */
[----:B0-----:R-:W0:Y:S01]  /*29ef0*/  @!P1 DSETP.NEU.AND P0, PT, |R10|, +INF , PT ;  /* 0x7ff000000a00942a */ /* 0x001e220003f0d200 */
[----:B------:R-:W-:-:S05]  /*29f00*/  @!P1 MOV R14, 0x3ff00000 ;  /* 0x3ff00000000e9802 */ /* 0x000fca0000000f00 */
[----:B0-----:R-:W-:Y:S01]  /*29f10*/  @!P1 FSEL R15, R14, +QNAN , P0 ;  /* 0x7ff800000e0f9808 */ /* 0x001fe20000000000 */
[----:B------:R-:W-:Y:S01]  /*29f20*/  @!P1 IMAD.MOV.U32 R14, RZ, RZ, RZ ;  /* 0x000000ffff0e9224 */ /* 0x000fe200078e00ff */
[----:B------:R-:W-:Y:S05]  /*29f30*/  @!P1 BRA `(.L_x_2911) ;  /* 0x0002922000009947 */ /* 0x000fea0003800000 */
[----:B------:R-:W0:Y:S01]  /*29f40*/  DSETP.NEU.AND P0, PT, |R10|, +INF , PT ;  /* 0x7ff000000a00742a */ /* 0x000e220003f0d200 */
[----:B------:R-:W-:-:S13]  /*29f50*/  CS2R R14, SRZ ;  /* 0x00000000000e7805 */ /* 0x000fda000001ff00 */
[----:B0-----:R-:W-:Y:S05]  /*29f60*/  @!P0 BRA `(.L_x_2911) ;  /* 0x000291f000008947 */ /* 0x001fea0003800000 */
[----:B------:R-:W0:Y:S01]  /*29f70*/  MUFU.RCP64H R3, R9 ;  /* 0x0000000900037308 */ /* 0x000e220000001800 */
[----:B------:R-:W-:Y:S01]  /*29f80*/  IMAD.MOV.U32 R2, RZ, RZ, 0x1 ;  /* 0x00000001ff027424 */ /* 0x000fe200078e00ff */
[----:B------:R-:W-:Y:S01]  /*29f90*/  DADD R16, -R8, R10 ;  /* 0x0000000008107229 */ /* 0x000fe2000000010a */
[----:B------:R-:W-:Y:S01]  /*29fa0*/  IADD3 R79, R1, 0x13f0, RZ ;  /* 0x000013f0014f7810 */ /* 0x000fe20007ffe0ff */
[----:B------:R-:W-:Y:S02]  /*29fb0*/  BSSY B3, `(.L_x_2913) ;  /* 0x0000016000037945 */ /* 0x000fe40003800000 */
[----:B------:R-:W-:Y:S01]  /*29fc0*/  DADD R12, -RZ, |R8| ;  /* 0x00000000ff0c7229 */ /* 0x000fe20000000508 */
[----:B------:R-:W-:-:S03]  /*29fd0*/  IADD3 R22, R79, 0x1388, RZ ;  /* 0x000013884f167810 */ /* 0x000fc60007ffe0ff */
        /* <DEDUP_REMOVED lines=19> */
.L_x_2914:
[----:B------:R-:W-:Y:S05]  /*2a110*/  BSYNC B3 ;  /* 0x0000000000037941 */ /* 0x000fea0003800000 */
.L_x_2913:
        /* <DEDUP_REMOVED lines=10> */
[----:B------:R-:W-:Y:S01]  /*2a1c0*/  BSSY B4, `(.L_x_2918) ;  /* 0x000001a000047945 */ /* 0x000fe20003800000 */
[----:B------:R-:W-:Y:S01]  /*2a1d0*/  IMAD.MOV.U32 R5, RZ, RZ, 0x3fd80000 ;  /* 0x3fd80000ff057424 */ /* 0x000fe200078e00ff */
        /* <DEDUP_REMOVED lines=17> */
[----:B------:R-:W-:Y:S01]  /*2a2f0*/  MOV R24, 0x2a340 ;  /* 0x0002a34000187802 */ /* 0x000fe20000000f00 */
[----:B------:R-:W-:Y:S02]  /*2a300*/  IMAD.MOV.U32 R3, RZ, RZ, R19 ;  /* 0x000000ffff037224 */ /* 0x000fe400078e0013 */
[----:B0-----:R-:W-:Y:S02]  /*2a310*/  IMAD.MOV.U32 R6, RZ, RZ, R8 ;  /* 0x000000ffff067224 */ /* 0x001fe400078e0008 */
[----:B------:R-:W-:-:S02]  /*2a320*/  IMAD.MOV.U32 R7, RZ, RZ, R9 ;  /* 0x000000ffff077224 */ /* 0x000fc400078e0009 */
[----:B------:R-:W-:Y:S05]  /*2a330*/  CALL.REL.NOINC `($__internal_14_$__cuda_sm20_dsqrt_rn_f64_mediumpath_v1) ;  /* 0x000297b000007944 */ /* 0x000fea0003c00000 */
[----:B------:R-:W-:Y:S01]  /*2a340*/  MOV R2, R4 ;  /* 0x0000000400027202 */ /* 0x000fe20000000f00 */
[----:B------:R-:W-:-:S02]  /*2a350*/  IMAD.MOV.U32 R3, RZ, RZ, R5 ;  /* 0x000000ffff037224 */ /* 0x000fc400078e0005 */
.L_x_2919:
[----:B------:R-:W-:Y:S05]  /*2a360*/  BSYNC B4 ;  /* 0x0000000000047941 */ /* 0x000fea0003800000 */
.L_x_2918:
        /* <DEDUP_REMOVED lines=14> */
[----:B------:R-:W-:Y:S01]  /*2a450*/  MOV R4, RZ ;  /* 0x000000ff00047202 */ /* 0x000fe20000000f00 */
[----:B------:R-:W-:Y:S01]  /*2a460*/  IMAD.MOV.U32 R5, RZ, RZ, 0x40120000 ;  /* 0x40120000ff057424 */ /* 0x000fe200078e00ff */
[----:B------:R-:W-:Y:S02]  /*2a470*/  MOV R0, 0x2a490 ;  /* 0x0002a49000007802 */ /* 0x000fe40000000f00 */
[----:B------:R-:W-:Y:S05]  /*2a480*/  CALL.REL.NOINC `($__internal_13_$__cuda_sm20_div_rn_f64_full) ;  /* 0x00028fe000007944 */ /* 0x000fea0003c00000 */
[----:B------:R-:W-:Y:S01]  /*2a490*/  IMAD.MOV.U32 R4, RZ, RZ, R2 ;  /* 0x000000ffff047224 */ /* 0x000fe200078e0002 */
[----:B------:R-:W-:Y:S02]  /*2a4a0*/  MOV R5, R3 ;  /* 0x0000000300057202 */ /* 0x000fe40000000f00 */
.L_x_2921:
[----:B------:R-:W-:Y:S05]  /*2a4b0*/  BSYNC B4 ;  /* 0x0000000000047941 */ /* 0x000fea0003800000 */
.L_x_2920:
[----:B------:R-:W0:-:S14]  /*2a4c0*/  DSETP.GEU.AND P0, PT, R14, R4, PT ;  /* 0x000000040e00722a */ /* 0x000e1c0003f0e000 */
[----:B0-----:R-:W-:Y:S01]  /*2a4d0*/  @!P0 BREAK B3 ;  /* 0x0000000000038942 */ /* 0x001fe20003800000 */
[----:B------:R-:W-:Y:S05]  /*2a4e0*/  @!P0 BRA `(.L_x_2922) ;  /* 0x00012e8000008947 */ /* 0x000fea0003800000 */
.L_x_2917:
[----:B------:R-:W-:Y:S05]  /*2a4f0*/  BSYNC B3 ;  /* 0x0000000000037941 */ /* 0x000fea0003800000 */
.L_x_2916:
[----:B------:R-:W0:-:S14]  /*2a500*/  DSETP.GT.AND P0, PT, R10, c[0x2][0x1e8], PT ;  /* 0x00807a000a00762a */ /* 0x000e1c0003f04000 */
[----:B0-----:R-:W-:Y:S05]  /*2a510*/  @P0 BRA `(.L_x_2923) ;  /* 0x0000b64000000947 */ /* 0x001fea0003800000 */
[----:B------:R-:W0:-:S14]  /*2a520*/  DSETP.GTU.AND P0, PT, R10, 0.5, PT ;  /* 0x3fe000000a00742a */ /* 0x000e1c0003f0c000 */
[----:B0-----:R-:W-:Y:S05]  /*2a530*/  @P0 BRA `(.L_x_2924) ;  /* 0x00005ba000000947 */ /* 0x001fea0003800000 */
[----:B------:R-:W-:Y:S01]  /*2a540*/  ISETP.GT.AND P5, PT, R11, 0xfffff, PT ;  /* 0x000fffff0b00780c */ /* 0x000fe20003fa4270 */
[----:B------:R-:W-:Y:S01]  /*2a550*/  IMAD.MOV.U32 R2, RZ, RZ, R10 ;  /* 0x000000ffff027224 */ /* 0x000fe200078e000a */
[----:B------:R-:W-:Y:S01]  /*2a560*/  MOV R23, R11 ;  /* 0x0000000b00177202 */ /* 0x000fe20000000f00 */
[----:B------:R-:W-:Y:S01]  /*2a570*/  IMAD.MOV.U32 R3, RZ, RZ, R11 ;  /* 0x000000ffff037224 */ /* 0x000fe200078e000b */
[----:B------:R-:W-:Y:S09]  /*2a580*/  BSSY B1, `(.L_x_2925) ;  /* 0x000003a000017945 */ /* 0x000ff20003800000 */
[----:B------:R-:W0:-:S10]  /*2a590*/  @!P5 DMUL R2, R10, 1.80143985094819840000e+16 ;  /* 0x435000000a02d828 */ /* 0x000e140000000000 */
[----:B0-----:R-:W-:-:S05]  /*2a5a0*/  @!P5 IMAD.MOV.U32 R23, RZ, RZ, R3 ;  /* 0x000000ffff17d224 */ /* 0x001fca00078e0003 */
[----:B------:R-:W-:-:S04]  /*2a5b0*/  IADD3 R0, R23, -0x1, RZ ;  /* 0xffffffff17007810 */ /* 0x000fc80007ffe0ff */
[----:B------:R-:W-:Y:S01]  /*2a5c0*/  ISETP.GE.U32.AND P0, PT, R0, 0x7fefffff, PT ;  /* 0x7fefffff0000780c */ /* 0x000fe20003f06070 */
[----:B------:R-:W-:Y:S02]  /*2a5d0*/  IMAD.MOV.U32 R0, RZ, RZ, R10 ;  /* 0x000000ffff007224 */ /* 0x000fe400078e000a */
[----:B------:R-:W-:-:S10]  /*2a5e0*/  @!P5 IMAD.MOV.U32 R0, RZ, RZ, R2 ;  /* 0x000000ffff00d224 */ /* 0x000fd400078e0002 */
[----:B------:R-:W-:Y:S01]  /*2a5f0*/  @P0 IMAD.MOV.U32 R4, RZ, RZ, 0x0 ;  /* 0x00000000ff040424 */ /* 0x000fe200078e00ff */
[----:B------:R-:W-:Y:S02]  /*2a600*/  @P0 MOV R5, 0x7ff00000 ;  /* 0x7ff0000000050802 */ /* 0x000fe40000000f00 */
[----:B------:R-:W-:-:S04]  /*2a610*/  @P0 FSETP.NEU.FTZ.AND P1, PT, R3, RZ, PT ;  /* 0x000000ff0300020b */ /* 0x000fc80003f3d000 */
        /* <DEDUP_REMOVED lines=8> */
[----:B------:R-:W-:Y:S01]  /*2a6a0*/  LOP3.LUT R3, R2, 0x3ff00000, RZ, 0xfc, !PT ;  /* 0x3ff0000002037812 */ /* 0x000fe200078efcff */
[----:B------:R-:W-:Y:S01]  /*2a6b0*/  IMAD.MOV.U32 R25, RZ, RZ, 0x43300000 ;  /* 0x43300000ff197424 */ /* 0x000fe200078e00ff */
[----:B------:R-:W-:Y:S01]  /*2a6c0*/  MOV R2, R0 ;  /* 0x0000000000027202 */ /* 0x000fe20000000f00 */
[----:B------:R-:W-:Y:S01]  /*2a6d0*/  IMAD.MOV.U32 R0, RZ, RZ, -0x3ff ;  /* 0xfffffc01ff007424 */ /* 0x000fe200078e00ff */
[----:B------:R-:W-:-:S02]  /*2a6e0*/  ISETP.GE.AND P0, PT, R3, 0x3ff6a09f, PT ;  /* 0x3ff6a09f0300780c */ /* 0x000fc40003f06270 */
[----:B------:R-:W-:-:S04]  /*2a6f0*/  @!P5 MOV R0, 0xfffffbcb ;  /* 0xfffffbcb0000d802 */ /* 0x000fc80000000f00 */
[----:B------:R-:W-:-:S07]  /*2a700*/  LEA.HI R0, R23, R0, RZ, 0xc ;  /* 0x0000000017007211 */ /* 0x000fce00078f60ff */
[----:B------:R-:W-:Y:S02]  /*2a710*/  @P0 IADD3 R5, R3, -0x100000, RZ ;  /* 0xfff0000003050810 */ /* 0x000fe40007ffe0ff */
[----:B------:R-:W-:-:S03]  /*2a720*/  @P0 IADD3 R0, R0, 0x1, RZ ;  /* 0x0000000100000810 */ /* 0x000fc60007ffe0ff */
[----:B------:R-:W-:Y:S01]  /*2a730*/  @P0 IMAD.MOV.U32 R3, RZ, RZ, R5 ;  /* 0x000000ffff030224 */ /* 0x000fe200078e0005 */
[----:B------:R-:W-:-:S05]  /*2a740*/  LOP3.LUT R24, R0, 0x80000000, RZ, 0x3c, !PT ;  /* 0x8000000000187812 */ /* 0x000fca00078e3cff */
        /* <DEDUP_REMOVED lines=29> */
.L_x_2926:
[----:B------:R-:W-:Y:S05]  /*2a920*/  BSYNC B1 ;  /* 0x0000000000017941 */ /* 0x000fea0003800000 */
.L_x_2925:
[----:B01----:R-:W0:Y:S01]  /*2a930*/  MUFU.RCP64H R3, R15 ;  /* 0x0000000f00037308 */ /* 0x003e220000001800 */
[----:B------:R-:W-:Y:S01]  /*2a940*/  IMAD.MOV.U32 R2, RZ, RZ, 0x1 ;  /* 0x00000001ff027424 */ /* 0x000fe200078e00ff */
[----:B------:R-:W-:Y:S01]  /*2a950*/  BSSY B3, `(.L_x_2927) ;  /* 0x0000014000037945 */ /* 0x000fe20003800000 */
[----:B------:R-:W-:Y:S01]  /*2a960*/  MOV R20, R11 ;  /* 0x0000000b00147202 */ /* 0x000fe20000000f00 */
[----:B------:R-:W-:-:S03]  /*2a970*/  IMAD.MOV.U32 R24, RZ, RZ, R10 ;  /* 0x000000ffff187224 */ /* 0x000fc600078e000a */
[----:B0-----:R-:W0:-:S06]  /*2a980*/  DFMA R4, R2, -R14, 1 ;  /* 0x3ff000000204742b */ /* 0x001e0c000000080e */
[----:B0-----:R-:W0:-:S06]  /*2a990*/  DFMA R4, R4, R4, R4 ;  /* 0x000000040404722b */ /* 0x001e0c0000000004 */
[----:B0-----:R-:W0:-:S06]  /*2a9a0*/  DFMA R4, R2, R4, R2 ;  /* 0x000000040204722b */ /* 0x001e0c0000000002 */
[----:B0-----:R-:W0:-:S06]  /*2a9b0*/  DFMA R2, R4, -R14, 1 ;  /* 0x3ff000000402742b */ /* 0x001e0c000000080e */
[----:B0-----:R-:W0:-:S06]  /*2a9c0*/  DFMA R2, R4, R2, R4 ;  /* 0x000000020402722b */ /* 0x001e0c0000000004 */
[----:B0-----:R-:W0:-:S06]  /*2a9d0*/  DMUL R4, R2, c[0x2][0x1f0] ;  /* 0x00807c0002047a28 */ /* 0x001e0c0000000000 */
[----:B0-----:R-:W0:-:S06]  /*2a9e0*/  DFMA R6, R4, -R14, c[0x2][0x1f0] ;  /* 0x00807c000406762b */ /* 0x001e0c000000080e */
[----:B0-----:R-:W0:-:S10]  /*2a9f0*/  DFMA R2, R2, R6, R4 ;  /* 0x000000060202722b */ /* 0x001e140000000004 */
[----:B0-----:R-:W-:-:S05]  /*2aa00*/  FFMA R0, RZ, R15, R3 ;  /* 0x0000000fff007223 */ /* 0x001fca0000000003 */
[----:B------:R-:W-:-:S13]  /*2aa10*/  FSETP.GT.AND P0, PT, |R0|, 1.469367938527859385e-39, PT ;  /* 0x001000000000780b */ /* 0x000fda0003f04200 */
[----:B------:R-:W-:Y:S05]  /*2aa20*/  @P0 BRA `(.L_x_2928) ;  /* 0x0000006000000947 */ /* 0x000fea0003800000 */
[----:B------:R-:W-:Y:S01]  /*2aa30*/  IMAD.MOV.U32 R4, RZ, RZ, -0x66666666 ;  /* 0x9999999aff047424 */ /* 0x000fe200078e00ff */
[----:B------:R-:W-:Y:S01]  /*2aa40*/  MOV R5, 0xbfd99999 ;  /* 0xbfd9999900057802 */ /* 0x000fe20000000f00 */
[----:B------:R-:W-:Y:S01]  /*2aa50*/  IMAD.MOV.U32 R2, RZ, RZ, R14 ;  /* 0x000000ffff027224 */ /* 0x000fe200078e000e */
[----:B------:R-:W-:Y:S01]  /*2aa60*/  MOV R0, 0x2aa90 ;  /* 0x0002aa9000007802 */ /* 0x000fe20000000f00 */
[----:B------:R-:W-:Y:S02]  /*2aa70*/  IMAD.MOV.U32 R3, RZ, RZ, R15 ;  /* 0x000000ffff037224 */ /* 0x000fe400078e000f */
[----:B------:R-:W-:Y:S05]  /*2aa80*/  CALL.REL.NOINC `($__internal_13_$__cuda_sm20_div_rn_f64_full) ;  /* 0x000289e000007944 */ /* 0x000fea0003c00000 */
.L_x_2928:
[----:B------:R-:W-:Y:S05]  /*2aa90*/  BSYNC B3 ;  /* 0x0000000000037941 */ /* 0x000fea0003800000 */
.L_x_2927:
[----:B------:R-:W0:-:S14]  /*2aaa0*/  DSETP.GEU.AND P0, PT, R2, R8, PT ;  /* 0x000000080200722a */ /* 0x000e1c0003f0e000 */
[----:B0-----:R-:W-:Y:S05]  /*2aab0*/  @!P0 BRA `(.L_x_2929) ;  /* 0x00001f9000008947 */ /* 0x001fea0003800000 */
[----:B------:R0:W1:Y:S01]  /*2aac0*/  DADD R22, -RZ, -R10 ;  /* 0x00000000ff167229 */ /* 0x000062000000090a */
[----:B------:R-:W-:Y:S01]  /*2aad0*/  BSSY B3, `(.L_x_2930) ;  /* 0x0000039000037945 */ /* 0x000fe20003800000 */
[----:B------:R-:W-:Y:S01]  /*2aae0*/  MOV R21, 0x1 ;  /* 0x0000000100157802 */ /* 0x000fe20000000f00 */
[----:B------:R-:W-:Y:S01]  /*2aaf0*/  IMAD.MOV.U32 R18, RZ, RZ, 0x0 ;  /* 0x00000000ff127424 */ /* 0x000fe200078e00ff */
[----:B------:R-:W-:Y:S01]  /*2ab00*/  CS2R R14, SRZ ;  /* 0x00000000000e7805 */ /* 0x000fe2000001ff00 */
[----:B01----:R-:W-:Y:S02]  /*2ab10*/  IMAD.MOV.U32 R19, RZ, RZ, 0x3ff00000 ;  /* 0x3ff00000ff137424 */ /* 0x003fe400078e00ff */
.L_x_2935:
[----:B------:R-:W0:Y:S01]  /*2ab20*/  I2F.F64 R16, R21 ;  /* 0x0000001500107312 */ /* 0x000e220000201c00 */
[----:B------:R-:W-:Y:S01]  /*2ab30*/  MOV R2, 0x1 ;  /* 0x0000000100027802 */ /* 0x000fe20000000f00 */
[----:B------:R-:W-:Y:S01]  /*2ab40*/  BSSY B4, `(.L_x_2931) ;  /* 0x0000013000047945 */ /* 0x000fe20003800000 */
[----:B------:R-:W-:-:S05]  /*2ab50*/  FSETP.GEU.AND P1, PT, |R23|, 6.5827683646048100446e-37, PT ;  /* 0x036000001700780b */ /* 0x000fca0003f2e200 */
[----:B0-----:R-:W0:Y:S02]  /*2ab60*/  MUFU.RCP64H R3, R17 ;  /* 0x0000001100037308 */ /* 0x001e240000001800 */
[----:B0-----:R-:W0:-:S06]  /*2ab70*/  DFMA R4, -R16, R2, 1 ;  /* 0x3ff000001004742b */ /* 0x001e0c0000000102 */
[----:B0-----:R-:W0:-:S06]  /*2ab80*/  DFMA R4, R4, R4, R4 ;  /* 0x000000040404722b */ /* 0x001e0c0000000004 */
[----:B0-----:R-:W0:-:S06]  /*2ab90*/  DFMA R4, R2, R4, R2 ;  /* 0x000000040204722b */ /* 0x001e0c0000000002 */
[----:B0-----:R-:W0:-:S06]  /*2aba0*/  DFMA R2, -R16, R4, 1 ;  /* 0x3ff000001002742b */ /* 0x001e0c0000000104 */
[----:B0-----:R-:W0:-:S06]  /*2abb0*/  DFMA R2, R4, R2, R4 ;  /* 0x000000020402722b */ /* 0x001e0c0000000004 */
[----:B0-----:R-:W0:-:S06]  /*2abc0*/  DMUL R4, R10, -R2 ;  /* 0x800000020a047228 */ /* 0x001e0c0000000000 */
[----:B0-----:R-:W0:-:S06]  /*2abd0*/  DFMA R6, -R16, R4, -R10 ;  /* 0x000000041006722b */ /* 0x001e0c000000090a */
[----:B0-----:R-:W0:-:S04]  /*2abe0*/  DFMA R2, R2, R6, R4 ;  /* 0x000000060202722b */ /* 0x001e080000000004 */
[----:B------:R1:W2:-:S06]  /*2abf0*/  DADD R4, -RZ, -R10 ;  /* 0x00000000ff047229 */ /* 0x00028c000000090a */
[----:B0-----:R-:W-:-:S05]  /*2ac00*/  FFMA R0, RZ, R17, R3 ;  /* 0x00000011ff007223 */ /* 0x001fca0000000003 */
[----:B------:R-:W-:-:S13]  /*2ac10*/  FSETP.GT.AND P0, PT, |R0|, 1.469367938527859385e-39, PT ;  /* 0x001000000000780b */ /* 0x000fda0003f04200 */
[----:B------:R-:W-:Y:S05]  /*2ac20*/  @P0 BRA P1, `(.L_x_2932) ;  /* 0x0000004000000947 */ /* 0x000fea0000800000 */
[----:B-12---:R-:W-:Y:S01]  /*2ac30*/  IMAD.MOV.U32 R2, RZ, RZ, R16 ;  /* 0x000000ffff027224 */ /* 0x006fe200078e0010 */
[----:B------:R-:W-:Y:S01]  /*2ac40*/  MOV R0, 0x2ac70 ;  /* 0x0002ac7000007802 */ /* 0x000fe20000000f00 */
[----:B------:R-:W-:Y:S02]  /*2ac50*/  IMAD.MOV.U32 R3, RZ, RZ, R17 ;  /* 0x000000ffff037224 */ /* 0x000fe400078e0011 */
[----:B------:R-:W-:Y:S05]  /*2ac60*/  CALL.REL.NOINC `($__internal_13_$__cuda_sm20_div_rn_f64_full) ;  /* 0x0002880000007944 */ /* 0x000fea0003c00000 */
.L_x_2932:
[----:B-12---:R-:W-:Y:S05]  /*2ac70*/  BSYNC B4 ;  /* 0x0000000000047941 */ /* 0x006fea0003800000 */
.L_x_2931:
[----:B------:R-:W0:Y:S01]  /*2ac80*/  DADD R16, R8, R16 ;  /* 0x0000000008107229 */ /* 0x000e220000000010 */
[----:B------:R-:W-:Y:S01]  /*2ac90*/  MOV R4, 0x1 ;  /* 0x0000000100047802 */ /* 0x000fe20000000f00 */
[----:B------:R-:W-:Y:S02]  /*2aca0*/  BSSY B4, `(.L_x_2933) ;  /* 0x0000015000047945 */ /* 0x000fe40003800000 */
[----:B------:R-:W1:Y:S02]  /*2acb0*/  DMUL R18, R2, R18 ;  /* 0x0000001202127228 */ /* 0x000e640000000000 */
[----:B0-----:R-:W0:Y:S08]  /*2acc0*/  MUFU.RCP64H R5, R17 ;  /* 0x0000001100057308 */ /* 0x001e300000001800 */
        /* <DEDUP_REMOVED lines=18> */
.L_x_2934:
[----:B------:R-:W-:Y:S05]  /*2adf0*/  BSYNC B4 ;  /* 0x0000000000047941 */ /* 0x000fea0003800000 */
.L_x_2933:
[----:B------:R-:W0:Y:S01]  /*2ae00*/  DADD R14, R2, R14 ;  /* 0x00000000020e7229 */ /* 0x000e22000000000e */
[----:B------:R-:W-:-:S04]  /*2ae10*/  IADD3 R21, R21, 0x1, RZ ;  /* 0x0000000115157810 */ /* 0x000fc80007ffe0ff */
[----:B------:R-:W-:Y:S01]  /*2ae20*/  ISETP.GE.U32.AND P0, PT, R21, 0x7d0, PT ;  /* 0x000007d01500780c */ /* 0x000fe20003f06070 */
[----:B0-----:R-:W0:-:S06]  /*2ae30*/  DMUL R4, |R14|, 1.1102230246251565404e-16 ;  /* 0x3ca000000e047828 */ /* 0x001e0c0000000200 */
[----:B0-----:R-:W0:-:S14]  /*2ae40*/  DSETP.GTU.AND P1, PT, |R2|, R4, PT ;  /* 0x000000040200722a */ /* 0x001e1c0003f2c200 */
[----:B0-----:R-:W-:Y:S05]  /*2ae50*/  @!P0 BRA P1, `(.L_x_2935) ;  /* 0xfffffcc000008947 */ /* 0x001fea000083ffff */
[----:B------:R-:W-:Y:S05]  /*2ae60*/  BSYNC B3 ;  /* 0x0000000000037941 */ /* 0x000fea0003800000 */
.L_x_2930:
[----:B------:R-:W0:Y:S01]  /*2ae70*/  @!P5 DMUL R10, R10, 1.80143985094819840000e+16 ;  /* 0x435000000a0ad828 */ /* 0x000e220000000000 */
[----:B------:R-:W-:Y:S01]  /*2ae80*/  BSSY B1, `(.L_x_2936) ;  /* 0x0000039000017945 */ /* 0x000fe20003800000 */
[----:B------:R-:W-:Y:S02]  /*2ae90*/  IMAD.MOV.U32 R21, RZ, RZ, -0x3ff ;  /* 0xfffffc01ff157424 */ /* 0x000fe400078e00ff */
[----:B------:R-:W1:Y:S01]  /*2aea0*/  DADD R18, R8, 1 ;  /* 0x3ff0000008127429 */ /* 0x000e620000000000 */
[----:B------:R-:W-:-:S05]  /*2aeb0*/  @!P5 IMAD.MOV.U32 R21, RZ, RZ, -0x435 ;  /* 0xfffffbcbff15d424 */ /* 0x000fca00078e00ff */
[----:B0-----:R-:W-:Y:S01]  /*2aec0*/  @!P5 IMAD.MOV.U32 R20, RZ, RZ, R11 ;  /* 0x000000ffff14d224 */ /* 0x001fe200078e000b */
[----:B-1----:R-:W-:Y:S01]  /*2aed0*/  DSETP.GTU.AND P2, PT, |R18|, +INF , PT ;  /* 0x7ff000001200742a */ /* 0x002fe20003f4c200 */
[----:B------:R-:W-:-:S03]  /*2aee0*/  @!P5 MOV R24, R10 ;  /* 0x0000000a0018d202 */ /* 0x000fc60000000f00 */
        /* <DEDUP_REMOVED lines=9> */
[----:B------:R-:W-:Y:S01]  /*2af80*/  LOP3.LUT R0, R20, 0x800fffff, RZ, 0xc0, !PT ;  /* 0x800fffff14007812 */ /* 0x000fe200078ec0ff */
[----:B------:R-:W-:Y:S01]  /*2af90*/  IMAD.MOV.U32 R16, RZ, RZ, 0x3ae80f1e ;  /* 0x3ae80f1eff107424 */ /* 0x000fe200078e00ff */
[----:B------:R-:W-:Y:S01]  /*2afa0*/  MOV R4, RZ ;  /* 0x000000ff00047202 */ /* 0x000fe20000000f00 */
[----:B------:R-:W-:Y:S01]  /*2afb0*/  IMAD.MOV.U32 R17, RZ, RZ, 0x3eb1380b ;  /* 0x3eb1380bff117424 */ /* 0x000fe200078e00ff */
[----:B------:R-:W-:Y:S02]  /*2afc0*/  LOP3.LUT R25, R0, 0x3ff00000, RZ, 0xfc, !PT ;  /* 0x3ff0000000197812 */ /* 0x000fe400078efcff */
[----:B------:R-:W-:Y:S02]  /*2afd0*/  LEA.HI R20, R20, R21, RZ, 0xc ;  /* 0x0000001514147211 */ /* 0x000fe400078f60ff */
[----:B------:R-:W-:-:S02]  /*2afe0*/  ISETP.GE.AND P0, PT, R25, 0x3ff6a09f, PT ;  /* 0x3ff6a09f1900780c */ /* 0x000fc40003f06270 */
[----:B------:R-:W-:-:S11]  /*2aff0*/  MOV R21, 0x43300000 ;  /* 0x4330000000157802 */ /* 0x000fd60000000f00 */
        /* <DEDUP_REMOVED lines=33> */
.L_x_2937:
[----:B------:R-:W-:Y:S05]  /*2b210*/  BSYNC B1 ;  /* 0x0000000000017941 */ /* 0x000fea0003800000 */
.L_x_2936:
[----:B------:R-:W-:Y:S01]  /*2b220*/  BSSY B5, `(.L_x_2938) ;  /* 0x0000092000057945 */ /* 0x000fe20003800000 */
[----:B-1----:R1:W2:Y:S01]  /*2b230*/  DMUL R20, R8, R2 ;  /* 0x0000000208147228 */ /* 0x0022a20000000000 */
[----:B------:R-:W-:Y:S05]  /*2b240*/  @P2 BRA `(.L_x_2939) ;  /* 0x000008e000002947 */ /* 0x000fea0003800000 */
[----:B------:R-:W3:Y:S01]  /*2b250*/  DADD R10, -RZ, |R18| ;  /* 0x00000000ff0a7229 */ /* 0x000ee20000000512 */
[----:B------:R-:W-:Y:S01]  /*2b260*/  BSSY B7, `(.L_x_2940) ;  /* 0x0000005000077945 */ /* 0x000fe20003800000 */
[----:B0-----:R-:W-:-:S08]  /*2b270*/  MOV R22, 0x2b2b0 ;  /* 0x0002b2b000167802 */ /* 0x001fd00000000f00 */
[----:B---3--:R-:W-:Y:S02]  /*2b280*/  IMAD.MOV.U32 R16, RZ, RZ, R10 ;  /* 0x000000ffff107224 */ /* 0x008fe400078e000a */
[----:B------:R-:W-:Y:S02]  /*2b290*/  IMAD.MOV.U32 R17, RZ, RZ, R11 ;  /* 0x000000ffff117224 */ /* 0x000fe400078e000b */
[----:B-12---:R-:W-:Y:S05]  /*2b2a0*/  CALL.REL.NOINC `($_ZN2at6native18elementwise_kernelILi128ELi4EZNS0_15gpu_kernel_implIN48_GLOBAL__N__08322988_15_IGammaKernel_cu_cb51a28d10CalcIgammaIdEEEEvRNS_18TensorIteratorBaseERKT_EUliE_EEviT1_$__internal_lgamma_pos) ;  /* 0x0002935000007944 */ /* 0x006fea0003c00000 */
[----:B------:R-:W-:Y:S05]  /*2b2b0*/  BSYNC B7 ;  /* 0x0000000000077941 */ /* 0x000fea0003800000 */
.L_x_2940:
[----:B------:R-:W-:Y:S01]  /*2b2c0*/  ISETP.GT.AND P0, PT, R19, -0x1, PT ;  /* 0xffffffff1300780c */ /* 0x000fe20003f04270 */
[----:B01----:R-:W-:Y:S01]  /*2b2d0*/  IMAD.MOV.U32 R19, RZ, RZ, R17 ;  /* 0x000000ffff137224 */ /* 0x003fe200078e0011 */
[----:B------:R-:W-:-:S11]  /*2b2e0*/  MOV R18, R16 ;  /* 0x0000001000127202 */ /* 0x000fd60000000f00 */
[----:B------:R-:W-:Y:S05]  /*2b2f0*/  @P0 BRA `(.L_x_2941) ;  /* 0x0000084000000947 */ /* 0x000fea0003800000 */
[----:B------:R-:W0:Y:S01]  /*2b300*/  FRND.F64.TRUNC R2, R10 ;  /* 0x0000000a00027313 */ /* 0x000e22000030d800 */
[----:B------:R-:W-:Y:S01]  /*2b310*/  IMAD.MOV.U32 R18, RZ, RZ, 0x0 ;  /* 0x00000000ff127424 */ /* 0x000fe200078e00ff */
[----:B------:R-:W-:Y:S01]  /*2b320*/  MOV R19, 0x7ff00000 ;  /* 0x7ff0000000137802 */ /* 0x000fe20000000f00 */
[----:B0-----:R-:W0:-:S14]  /*2b330*/  DSETP.NEU.AND P0, PT, R10, R2, PT ;  /* 0x000000020a00722a */ /* 0x001e1c0003f0d000 */
[----:B0-----:R-:W-:Y:S05]  /*2b340*/  @!P0 BRA `(.L_x_2941) ;  /* 0x000007f000008947 */ /* 0x001fea0003800000 */
[----:B------:R-:W-:Y:S01]  /*2b350*/  ISETP.GE.AND P4, PT, R11, 0x3c000000, PT ;  /* 0x3c0000000b00780c */ /* 0x000fe20003f86270 */
[----:B------:R-:W-:Y:S01]  /*2b360*/  BSSY B3, `(.L_x_2942) ;  /* 0x000003b000037945 */ /* 0x000fe20003800000 */
[----:B------:R-:W-:-:S11]  /*2b370*/  IMAD.MOV.U32 R0, RZ, RZ, R11 ;  /* 0x000000ffff007224 */ /* 0x000fd600078e000b */
[----:B------:R-:W-:Y:S05]  /*2b380*/  @!P4 BRA `(.L_x_2943) ;  /* 0x000003800000c947 */ /* 0x000fea0003800000 */
[----:B------:R-:W-:Y:S01]  /*2b390*/  IADD3 R3, R0, 0x100000, RZ ;  /* 0x0010000000037810 */ /* 0x000fe20007ffe0ff */
[----:B------:R-:W-:Y:S01]  /*2b3a0*/  IMAD.MOV.U32 R2, RZ, RZ, R10 ;  /* 0x000000ffff027224 */ /* 0x000fe200078e000a */
[----:B------:R-:W-:Y:S01]  /*2b3b0*/  ULDC.64 UR4, c[0x0][0x118] ;  /* 0x0000460000047ab9 */ /* 0x000fe20000000a00 */
[----:B------:R-:W-:Y:S02]  /*2b3c0*/  IMAD.MOV.U32 R29, RZ, RZ, 0x8 ;  /* 0x00000008ff1d7424 */ /* 0x000fe400078e00ff */
[----:B------:R-:W0:Y:S02]  /*2b3d0*/  F2I.S64.F64 R36, R2 ;  /* 0x0000000200247311 */ /* 0x000e240000301900 */
[----:B0-----:R-:W-:-:S04]  /*2b3e0*/  SHF.L.U32 R0, R36, 0x3, RZ ;  /* 0x0000000324007819 */ /* 0x001fc800000006ff */
[----:B------:R-:W-:-:S05]  /*2b3f0*/  LOP3.LUT R0, R0, 0x8, RZ, 0xc0, !PT ;  /* 0x0000000800007812 */ /* 0x000fca00078ec0ff */
[----:B------:R-:W-:-:S05]  /*2b400*/  IMAD.WIDE.U32 R28, R0, R29, c[0x4][0x118] ;  /* 0x01004600001c7625 */ /* 0x000fca00078e001d */
[----:B------:R-:W2:Y:S04]  /*2b410*/  LDG.E.128.CONSTANT R32, [R28.64] ;  /* 0x000000041c207981 */ /* 0x000ea8000c1e9d00 */
[----:B------:R-:W3:Y:S04]  /*2b420*/  LDG.E.128.CONSTANT R24, [R28.64+0x10] ;  /* 0x000010041c187981 */ /* 0x000ee8000c1e9d00 */
[----:B------:R-:W4:Y:S01]  /*2b430*/  LDG.E.128.CONSTANT R4, [R28.64+0x20] ;  /* 0x000020041c047981 */ /* 0x000f22000c1e9d00 */
[----:B------:R0:W1:Y:S01]  /*2b440*/  FRND.F64 R18, R2 ;  /* 0x0000000200127313 */ /* 0x0000620000301800 */
[----:B------:R-:W-:Y:S01]  /*2b450*/  LOP3.LUT P0, RZ, R36, 0x1, RZ, 0xc0, !PT ;  /* 0x0000000124ff7812 */ /* 0x000fe2000780c0ff */
[----:B------:R-:W-:Y:S01]  /*2b460*/  BSSY B4, `(.L_x_2944) ;  /* 0x0000027000047945 */ /* 0x000fe20003800000 */
[----:B------:R-:W-:-:S02]  /*2b470*/  MOV R0, 0x3de5db65 ;  /* 0x3de5db6500007802 */ /* 0x000fc40000000f00 */
[----:B------:R-:W-:Y:S01]  /*2b480*/  LOP3.LUT P1, RZ, R36, 0x2, RZ, 0xc0, !PT ;  /* 0x0000000224ff7812 */ /* 0x000fe2000782c0ff */
[----:B0-----:R-:W-:Y:S01]  /*2b490*/  IMAD.MOV.U32 R2, RZ, RZ, 0x1 ;  /* 0x00000001ff027424 */ /* 0x001fe200078e00ff */
        /* <DEDUP_REMOVED lines=31> */
[----:B------:R-:W-:Y:S01]  /*2b690*/  IMAD.MOV.U32 R4, RZ, RZ, 0x54442d18 ;  /* 0x54442d18ff047424 */ /* 0x000fe200078e00ff */
[----:B------:R-:W-:Y:S01]  /*2b6a0*/  MOV R0, 0x2b6d0 ;  /* 0x0002b6d000007802 */ /* 0x000fe20000000f00 */
[----:B------:R-:W-:Y:S02]  /*2b6b0*/  IMAD.MOV.U32 R5, RZ, RZ, 0x400921fb ;  /* 0x400921fbff057424 */ /* 0x000fe400078e00ff */
[----:B------:R-:W-:Y:S05]  /*2b6c0*/  CALL.REL.NOINC `($__internal_13_$__cuda_sm20_div_rn_f64_full) ;  /* 0x00027da000007944 */ /* 0x000fea0003c00000 */
.L_x_2945:
[----:B------:R-:W-:Y:S05]  /*2b6d0*/  BSYNC B4 ;  /* 0x0000000000047941 */ /* 0x000fea0003800000 */
.L_x_2944:
[----:B------:R-:W-:Y:S01]  /*2b6e0*/  MOV R0, R3 ;  /* 0x0000000300007202 */ /* 0x000fe20000000f00 */
[----:B------:R-:W-:Y:S02]  /*2b6f0*/  IMAD.MOV.U32 R10, RZ, RZ, R2 ;  /* 0x000000ffff0a7224 */ /* 0x000fe400078e0002 */
[----:B------:R-:W-:Y:S02]  /*2b700*/  IMAD.MOV.U32 R11, RZ, RZ, R3 ;  /* 0x000000ffff0b7224 */ /* 0x000fe400078e0003 */
.L_x_2943:
[----:B------:R-:W-:Y:S05]  /*2b710*/  BSYNC B3 ;  /* 0x0000000000037941 */ /* 0x000fea0003800000 */
.L_x_2942:
[----:B------:R-:W-:Y:S01]  /*2b720*/  ISETP.GT.AND P0, PT, R0, 0xfffff, PT ;  /* 0x000fffff0000780c */ /* 0x000fe20003f04270 */
[----:B------:R-:W-:Y:S01]  /*2b730*/  BSSY B1, `(.L_x_2946) ;  /* 0x000003a000017945 */ /* 0x000fe20003800000 */
[----:B------:R-:W-:Y:S01]  /*2b740*/  MOV R4, R10 ;  /* 0x0000000a00047202 */ /* 0x000fe20000000f00 */
[----:B------:R-:W-:-:S10]  /*2b750*/  IMAD.MOV.U32 R25, RZ, RZ, -0x3ff ;  /* 0xfffffc01ff197424 */ /* 0x000fd400078e00ff */
[----:B------:R-:W0:Y:S01]  /*2b760*/  @!P0 DMUL R10, R10, 1.80143985094819840000e+16 ;  /* 0x435000000a0a8828 */ /* 0x000e220000000000 */
[----:B------:R-:W-:-:S09]  /*2b770*/  @!P0 MOV R25, 0xfffffbcb ;  /* 0xfffffbcb00198802 */ /* 0x000fd20000000f00 */
[----:B0-----:R-:W-:Y:S02]  /*2b780*/  @!P0 IMAD.MOV.U32 R0, RZ, RZ, R11 ;  /* 0x000000ffff008224 */ /* 0x001fe400078e000b */
[----:B------:R-:W-:-:S03]  /*2b790*/  @!P0 IMAD.MOV.U32 R4, RZ, RZ, R10 ;  /* 0x000000ffff048224 */ /* 0x000fc600078e000a */
[----:B------:R-:W-:-:S04]  /*2b7a0*/  IADD3 R2, R0, -0x1, RZ ;  /* 0xffffffff00027810 */ /* 0x000fc80007ffe0ff */
[----:B------:R-:W-:-:S13]  /*2b7b0*/  ISETP.GE.U32.AND P1, PT, R2, 0x7fefffff, PT ;  /* 0x7fefffff0200780c */ /* 0x000fda0003f26070 */
        /* <DEDUP_REMOVED lines=11> */
[----:B------:R-:W-:Y:S01]  /*2b870*/  LOP3.LUT R3, R2, 0x3ff00000, RZ, 0xfc, !PT ;  /* 0x3ff0000002037812 */ /* 0x000fe200078efcff */
[----:B------:R-:W-:Y:S01]  /*2b880*/  IMAD.MOV.U32 R2, RZ, RZ, R4 ;  /* 0x000000ffff027224 */ /* 0x000fe200078e0004 */
        /* <DEDUP_REMOVED lines=36> */
.L_x_2947:
[----:B------:R-:W-:Y:S05]  /*2bad0*/  BSYNC B1 ;  /* 0x0000000000017941 */ /* 0x000fea0003800000 */
.L_x_2946:
[----:B-1----:R-:W-:-:S04]  /*2bae0*/  DADD R16, -R16, R2 ;  /* 0x0000000010107229 */ /* 0x002fc80000000102 */
[----:B------:R-:W1:-:S10]  /*2baf0*/  DADD R2, -RZ, -R2 ;  /* 0x00000000ff027229 */ /* 0x000e540000000902 */
[----:B-1----:R-:W-:Y:S02]  /*2bb00*/  FSEL R18, R2, R16, !P4 ;  /* 0x0000001002127208 */ /* 0x002fe40006000000 */
[----:B------:R-:W-:Y:S01]  /*2bb10*/  FSEL R19, R3, R17, !P4 ;  /* 0x0000001103137208 */ /* 0x000fe20006000000 */
[----:B------:R-:W-:Y:S05]  /*2bb20*/  BRA `(.L_x_2941) ;  /* 0x0000001000007947 */ /* 0x000fea0003800000 */
.L_x_2939:
[----:B------:R-:W3:-:S06]  /*2bb30*/  DADD R18, R18, R18 ;  /* 0x0000000012127229 */ /* 0x000ecc0000000012 */
.L_x_2941:
[----:B------:R-:W-:Y:S05]  /*2bb40*/  BSYNC B5 ;  /* 0x0000000000057941 */ /* 0x000fea0003800000 */
.L_x_2938:
[----:B--23--:R-:W2:Y:S01]  /*2bb50*/  DADD R18, R20, -R18 ;  /* 0x0000000014127229 */ /* 0x00cea20000000812 */
[----:B------:R-:W-:Y:S09]  /*2bb60*/  BSSY B1, `(.L_x_2948) ;  /* 0x0000032000017945 */ /* 0x000ff20003800000 */
[----:B--2---:R-:W-:-:S02]  /*2bb70*/  FSETP.GEU.FTZ.AND P1, PT, R19, 4.1931471824645996094, PT ;  /* 0x40862e431300780b */ /* 0x004fc40003f3e000 */
[----:B------:R-:W-:-:S13]  /*2bb80*/  FSETP.GT.FTZ.AND P0, PT, R19, -3.1640625, PT ;  /* 0xc04a80001300780b */ /* 0x000fda0003f14000 */
[----:B------:R-:W-:Y:S05]  /*2bb90*/  @P0 BRA !P1, `(.L_x_2949) ;  /* 0x0000008000000947 */ /* 0x000fea0004800000 */
[C---:B-1----:R-:W-:Y:S01]  /*2bba0*/  DADD R2, R18.reuse, R18 ;  /* 0x0000000012027229 */ /* 0x042fe20000000012 */
[----:B------:R-:W-:Y:S01]  /*2bbb0*/  IMAD.MOV.U32 R5, RZ, RZ, 0x3ff00000 ;  /* 0x3ff00000ff057424 */ /* 0x000fe200078e00ff */
[----:B------:R-:W-:Y:S02]  /*2bbc0*/  ISETP.GE.AND P1, PT, R19, RZ, PT ;  /* 0x000000ff1300720c */ /* 0x000fe40003f26270 */
[----:B------:R-:W1:Y:S02]  /*2bbd0*/  DSETP.GTU.AND P0, PT, |R18|, +INF , PT ;  /* 0x7ff000001200742a */ /* 0x000e640003f0c200 */
[----:B------:R-:W-:-:S04]  /*2bbe0*/  FSEL R5, -R5, +QNAN , !P1 ;  /* 0x7ff0000005057808 */ /* 0x000fc80004800100 */
[----:B-1----:R-:W-:Y:S02]  /*2bbf0*/  FSEL R10, R2, RZ, P0 ;  /* 0x000000ff020a7208 */ /* 0x002fe40000000000 */
[----:B------:R-:W-:Y:S01]  /*2bc00*/  FSEL R11, R3, R5, P0 ;  /* 0x00000005030b7208 */ /* 0x000fe20000000000 */
[----:B------:R-:W-:Y:S05]  /*2bc10*/  BRA `(.L_x_2950) ;  /* 0x0000026000007947 */ /* 0x000fea0003800000 */
.L_x_2949:
[----:B-1----:R-:W-:Y:S01]  /*2bc20*/  IMAD.MOV.U32 R2, RZ, RZ, 0x652b82fe ;  /* 0x652b82feff027424 */ /* 0x002fe200078e00ff */
[----:B------:R-:W-:Y:S01]  /*2bc30*/  MOV R3, 0x3ff71547 ;  /* 0x3ff7154700037802 */ /* 0x000fe20000000f00 */
[----:B------:R-:W-:Y:S01]  /*2bc40*/  IMAD.SHL.U32 R0, R19, 0x2, RZ ;  /* 0x0000000213007824 */ /* 0x000fe200078e00ff */
[----:B------:R-:W-:Y:S01]  /*2bc50*/  MOV R11, 0x3e21f407 ;  /* 0x3e21f407000b7802 */ /* 0x000fe20000000f00 */
[----:B------:R-:W-:-:S03]  /*2bc60*/  IMAD.MOV.U32 R10, RZ, RZ, 0x6acd15b6 ;  /* 0x6acd15b6ff0a7424 */ /* 0x000fc600078e00ff */
[----:B------:R-:W1:Y:S01]  /*2bc70*/  DFMA R2, R18, R2, 6.75539944105574400000e+15 ;  /* 0x433800001202742b */ /* 0x000e620000000002 */
[C---:B------:R-:W-:Y:S02]  /*2bc80*/  ISETP.GE.U32.AND P0, PT, R0.reuse, 0x7fb3e647, PT ;  /* 0x7fb3e6470000780c */ /* 0x040fe40003f06070 */
[----:B------:R-:W-:-:S03]  /*2bc90*/  ISETP.NE.AND P1, PT, R0, RZ, PT ;  /* 0x000000ff0000720c */ /* 0x000fc60003f25270 */
[----:B-1----:R1:W2:-:S04]  /*2bca0*/  DADD R4, R2, -6.75539944105574400000e+15 ;  /* 0xc338000002047429 */ /* 0x0022880000000000 */
[----:B-1----:R-:W-:Y:S02]  /*2bcb0*/  SEL R2, R2, RZ, P0 ;  /* 0x000000ff02027207 */ /* 0x002fe40000000000 */
[----:B--2---:R-:W1:Y:S02]  /*2bcc0*/  DFMA R6, R4, c[0x2][0xc0], R18 ;  /* 0x0080300004067a2b */ /* 0x004e640000000012 */
[----:B------:R-:W-:-:S04]  /*2bcd0*/  IADD3 R3, R2, -0x1, RZ ;  /* 0xffffffff02037810 */ /* 0x000fc80007ffe0ff */
[----:B-1----:R-:W1:-:S10]  /*2bce0*/  DFMA R6, R4, c[0x2][0xc8], R6 ;  /* 0x0080320004067a2b */ /* 0x002e540000000006 */
[----:B-1----:R-:W-:Y:S02]  /*2bcf0*/  FSEL R4, R18, R6, !P0 ;  /* 0x0000000612047208 */ /* 0x002fe40004000000 */
[----:B------:R-:W-:Y:S02]  /*2bd00*/  FSEL R5, R19, R7, !P0 ;  /* 0x0000000713057208 */ /* 0x000fe40004000000 */
[----:B------:R-:W-:-:S04]  /*2bd10*/  ISETP.NE.AND P0, PT, R2, 0x400, PT ;  /* 0x000004000200780c */ /* 0x000fc80003f05270 */
[----:B------:R-:W1:-:S06]  /*2bd20*/  DFMA R6, R4, R10, c[0x2][0x1f8] ;  /* 0x00807e000406762b */ /* 0x000e4c000000000a */
[----:B-1----:R-:W1:-:S03]  /*2bd30*/  DFMA R6, R4, R6, c[0x2][0x200] ;  /* 0x008080000406762b */ /* 0x002e460000000006 */
[----:B------:R-:W-:Y:S02]  /*2bd40*/  @P0 IMAD.MOV R3, RZ, RZ, R2 ;  /* 0x000000ffff030224 */ /* 0x000fe400078e0202 */
[----:B------:R-:W-:Y:S01]  /*2bd50*/  IMAD.MOV.U32 R2, RZ, RZ, RZ ;  /* 0x000000ffff027224 */ /* 0x000fe200078e00ff */
[----:B-1----:R-:W1:Y:S02]  /*2bd60*/  DFMA R6, R4, R6, c[0x2][0x208] ;  /* 0x008082000406762b */ /* 0x002e640000000006 */
[----:B------:R-:W-:-:S04]  /*2bd70*/  LEA R3, R3, 0x3ff00000, 0x14 ;  /* 0x3ff0000003037811 */ /* 0x000fc800078ea0ff */
[----:B-1----:R-:W1:-:S04]  /*2bd80*/  DFMA R6, R4, R6, c[0x2][0x210] ;  /* 0x008084000406762b */ /* 0x002e480000000006 */
[----:B------:R-:W-:-:S04]  /*2bd90*/  DADD R10, R2, -1 ;  /* 0xbff00000020a7429 */ /* 0x000fc80000000000 */
[----:B-1----:R-:W1:-:S06]  /*2bda0*/  DFMA R6, R4, R6, c[0x2][0x218] ;  /* 0x008086000406762b */ /* 0x002e4c0000000006 */
[----:B-1----:R-:W1:-:S06]  /*2bdb0*/  DFMA R6, R4, R6, c[0x2][0x220] ;  /* 0x008088000406762b */ /* 0x002e4c0000000006 */
[----:B-1----:R-:W1:-:S06]  /*2bdc0*/  DFMA R6, R4, R6, c[0x2][0x228] ;  /* 0x00808a000406762b */ /* 0x002e4c0000000006 */
[----:B-1----:R-:W1:-:S06]  /*2bdd0*/  DFMA R6, R4, R6, c[0x2][0x230] ;  /* 0x00808c000406762b */ /* 0x002e4c0000000006 */
[----:B-1----:R-:W1:-:S06]  /*2bde0*/  DFMA R6, R4, R6, c[0x2][0x238] ;  /* 0x00808e000406762b */ /* 0x002e4c0000000006 */
[----:B-1----:R-:W1:-:S06]  /*2bdf0*/  DFMA R6, R4, R6, 0.5 ;  /* 0x3fe000000406742b */ /* 0x002e4c0000000006 */
[----:B-1----:R-:W1:-:S06]  /*2be00*/  DMUL R6, R4, R6 ;  /* 0x0000000604067228 */ /* 0x002e4c0000000000 */
[----:B-1----:R-:W1:-:S06]  /*2be10*/  DFMA R6, R4, R6, R4 ;  /* 0x000000060406722b */ /* 0x002e4c0000000004 */
[----:B-1----:R-:W1:-:S06]  /*2be20*/  DFMA R6, R6, R2, R10 ;  /* 0x000000020606722b */ /* 0x002e4c000000000a */
[----:B-1----:R-:W1:-:S10]  /*2be30*/  DADD R2, R6, R6 ;  /* 0x0000000006027229 */ /* 0x002e540000000006 */
[----:B-1----:R-:W-:Y:S02]  /*2be40*/  @P1 FSEL R5, R3, R7, !P0 ;  /* 0x0000000703051208 */ /* 0x002fe40004000000 */
[----:B------:R-:W-:-:S03]  /*2be50*/  @P1 FSEL R4, R2, R6, !P0 ;  /* 0x0000000602041208 */ /* 0x000fc60004000000 */
[----:B------:R-:W-:Y:S01]  /*2be60*/  IMAD.MOV.U32 R11, RZ, RZ, R5 ;  /* 0x000000ffff0b7224 */ /* 0x000fe200078e0005 */
[----:B------:R-:W-:Y:S02]  /*2be70*/  MOV R10, R4 ;  /* 0x00000004000a7202 */ /* 0x000fe40000000f00 */
.L_x_2950:
[----:B------:R-:W-:Y:S05]  /*2be80*/  BSYNC B1 ;  /* 0x0000000000017941 */ /* 0x000fea0003800000 */
.L_x_2948:
[----:B------:R-:W1:Y:S01]  /*2be90*/  DSETP.GTU.AND P0, PT, R12, +INF , PT ;  /* 0x7ff000000c00742a */ /* 0x000e620003f0c000 */
[----:B------:R-:W-:-:S13]  /*2bea0*/  BSSY B5, `(.L_x_2951) ;  /* 0x0000092000057945 */ /* 0x000fda0003800000 */
[----:B-1----:R-:W-:Y:S05]  /*2beb0*/  @P0 BRA `(.L_x_2952) ;  /* 0x000008f000000947 */ /* 0x002fea0003800000 */
[----:B------:R-:W-:Y:S01]  /*2bec0*/  BSSY B7, `(.L_x_2953) ;  /* 0x0000005000077945 */ /* 0x000fe20003800000 */
[----:B------:R-:W-:Y:S01]  /*2bed0*/  IMAD.MOV.U32 R16, RZ, RZ, R12 ;  /* 0x000000ffff107224 */ /* 0x000fe200078e000c */
[----:B------:R-:W-:Y:S02]  /*2bee0*/  MOV R17, R13 ;  /* 0x0000000d00117202 */ /* 0x000fe40000000f00 */
[----:B0-----:R-:W-:Y:S02]  /*2bef0*/  MOV R22, 0x2bf10 ;  /* 0x0002bf1000167802 */ /* 0x001fe40000000f00 */
[----:B------:R-:W-:Y:S05]  /*2bf00*/  CALL.REL.NOINC `($_ZN2at6native18elementwise_kernelILi128ELi4EZNS0_15gpu_kernel_implIN48_GLOBAL__N__08322988_15_IGammaKernel_cu_cb51a28d10CalcIgammaIdEEEEvRNS_18TensorIteratorBaseERKT_EUliE_EEviT1_$__internal_lgamma_pos) ;  /* 0x000286f000007944 */ /* 0x000fea0003c00000 */
[----:B------:R-:W-:Y:S05]  /*2bf10*/  BSYNC B7 ;  /* 0x0000000000077941 */ /* 0x000fea0003800000 */
.L_x_2953:
[----:B------:R-:W-:Y:S01]  /*2bf20*/  ISETP.GT.AND P0, PT, R9, -0x1, PT ;  /* 0xffffffff0900780c */ /* 0x000fe20003f04270 */
[----:B01----:R-:W-:Y:S02]  /*2bf30*/  IMAD.MOV.U32 R8, RZ, RZ, R16 ;  /* 0x000000ffff087224 */ /* 0x003fe400078e0010 */
[----:B------:R-:W-:-:S03]  /*2bf40*/  IMAD.MOV.U32 R9, RZ, RZ, R17 ;  /* 0x000000ffff097224 */ /* 0x000fc600078e0011 */
[----:B------:R-:W-:Y:S01]  /*2bf50*/  MOV R2, R8 ;  /* 0x0000000800027202 */ /* 0x000fe20000000f00 */
[----:B------:R-:W-:-:S06]  /*2bf60*/  IMAD.MOV.U32 R3, RZ, RZ, R9 ;  /* 0x000000ffff037224 */ /* 0x000fcc00078e0009 */
[----:B------:R-:W-:Y:S05]  /*2bf70*/  @P0 BRA `(.L_x_2954) ;  /* 0x0000084000000947 */ /* 0x000fea0003800000 */
[----:B------:R-:W0:Y:S02]  /*2bf80*/  FRND.F64.TRUNC R2, R12 ;  /* 0x0000000c00027313 */ /* 0x000e24000030d800 */
[----:B0-----:R0:W1:Y:S02]  /*2bf90*/  DSETP.NEU.AND P0, PT, R12, R2, PT ;  /* 0x000000020c00722a */ /* 0x0010640003f0d000 */
[----:B0-----:R-:W-:Y:S01]  /*2bfa0*/  IMAD.MOV.U32 R2, RZ, RZ, 0x0 ;  /* 0x00000000ff027424 */ /* 0x001fe200078e00ff */
[----:B------:R-:W-:-:S11]  /*2bfb0*/  MOV R3, 0x7ff00000 ;  /* 0x7ff0000000037802 */ /* 0x000fd60000000f00 */
[----:B-1----:R-:W-:Y:S05]  /*2bfc0*/  @!P0 BRA `(.L_x_2954) ;  /* 0x000007f000008947 */ /* 0x002fea0003800000 */
        /* <DEDUP_REMOVED lines=56> */
.L_x_2958:
[----:B------:R-:W-:Y:S05]  /*2c350*/  BSYNC B4 ;  /* 0x0000000000047941 */ /* 0x000fea0003800000 */
.L_x_2957:
[----:B------:R-:W-:Y:S01]  /*2c360*/  MOV R0, R3 ;  /* 0x0000000300007202 */ /* 0x000fe20000000f00 */
[----:B------:R-:W-:Y:S02]  /*2c370*/  IMAD.MOV.U32 R12, RZ, RZ, R2 ;  /* 0x000000ffff0c7224 */ /* 0x000fe400078e0002 */
[----:B------:R-:W-:Y:S02]  /*2c380*/  IMAD.MOV.U32 R13, RZ, RZ, R3 ;  /* 0x000000ffff0d7224 */ /* 0x000fe400078e0003 */
.L_x_2956:
[----:B------:R-:W-:Y:S05]  /*2c390*/  BSYNC B3 ;  /* 0x0000000000037941 */ /* 0x000fea0003800000 */
.L_x_2955:
        /* <DEDUP_REMOVED lines=59> */
.L_x_2960:
[----:B------:R-:W-:Y:S05]  /*2c750*/  BSYNC B1 ;  /* 0x0000000000017941 */ /* 0x000fea0003800000 */
.L_x_2959:
[----:B-1----:R-:W-:-:S04]  /*2c760*/  DADD R8, -R8, R2 ;  /* 0x0000000008087229 */ /* 0x002fc80000000102 */
[----:B------:R-:W1:-:S10]  /*2c770*/  DADD R2, -RZ, -R2 ;  /* 0x00000000ff027229 */ /* 0x000e540000000902 */
[----:B-1----:R-:W-:Y:S02]  /*2c780*/  FSEL R2, R2, R8, !P4 ;  /* 0x0000000802027208 */ /* 0x002fe40006000000 */
[----:B------:R-:W-:Y:S01]  /*2c790*/  FSEL R3, R3, R9, !P4 ;  /* 0x0000000903037208 */ /* 0x000fe20006000000 */
[----:B------:R-:W-:Y:S05]  /*2c7a0*/  BRA `(.L_x_2954) ;  /* 0x0000001000007947 */ /* 0x000fea0003800000 */
.L_x_2952:
[----:B------:R1:W2:-:S06]  /*2c7b0*/  DADD R2, R8, R8 ;  /* 0x0000000008027229 */ /* 0x00028c0000000008 */
.L_x_2954:
[----:B------:R-:W-:Y:S05]  /*2c7c0*/  BSYNC B5 ;  /* 0x0000000000057941 */ /* 0x000fea0003800000 */
.L_x_2951:
[----:B--2---:R-:W2:Y:S01]  /*2c7d0*/  DADD R20, R20, -R2 ;  /* 0x0000000014147229 */ /* 0x004ea20000000802 */
[----:B-1----:R-:W-:Y:S01]  /*2c7e0*/  IMAD.MOV.U32 R8, RZ, RZ, 0x652b82fe ;  /* 0x652b82feff087424 */ /* 0x002fe200078e00ff */
[----:B------:R-:W-:Y:S01]  /*2c7f0*/  MOV R6, 0x69ce2bdf ;  /* 0x69ce2bdf00067802 */ /* 0x000fe20000000f00 */
[----:B------:R-:W-:Y:S01]  /*2c800*/  IMAD.MOV.U32 R9, RZ, RZ, 0x3ff71547 ;  /* 0x3ff71547ff097424 */ /* 0x000fe200078e00ff */
[----:B------:R-:W-:Y:S01]  /*2c810*/  BSSY B1, `(.L_x_2961) ;  /* 0x0000021000017945 */ /* 0x000fe20003800000 */
[----:B------:R-:W-:-:S04]  /*2c820*/  IMAD.MOV.U32 R7, RZ, RZ, 0x3e5ade15 ;  /* 0x3e5ade15ff077424 */ /* 0x000fc800078e00ff */
[----:B--2---:R-:W1:Y:S01]  /*2c830*/  DFMA R8, R20, R8, 6.75539944105574400000e+15 ;  /* 0x433800001408742b */ /* 0x004e620000000008 */
[----:B------:R-:W-:-:S05]  /*2c840*/  FSETP.GEU.FTZ.AND P0, PT, |R21|, 4.1917929649353027344, PT ;  /* 0x4086232b1500780b */ /* 0x000fca0003f1e200 */
        /* <DEDUP_REMOVED lines=29> */
.L_x_2962:
[----:B------:R-:W-:Y:S05]  /*2ca20*/  BSYNC B1 ;  /* 0x0000000000017941 */ /* 0x000fea0003800000 */
.L_x_2961:
[----:B--2---:R2:W3:Y:S01]  /*2ca30*/  DFMA R14, -R14, R2, -R10 ;  /* 0x000000020e0e722b */ /* 0x0044e2000000090a */
[----:B------:R-:W-:Y:S05]  /*2ca40*/  BRA `(.L_x_2911) ;  /* 0x0002671000007947 */ /* 0x000fea0003800000 */
.L_x_2929:
        /* <DEDUP_REMOVED lines=27> */
[----:B------:R-:W-:Y:S01]  /*2cc00*/  DSETP.GT.AND P0, PT, R12, 1, PT ;  /* 0x3ff000000c00742a */ /* 0x000fe20003f04000 */
[----:B-1----:R-:W-:Y:S01]  /*2cc10*/  IMAD.MOV.U32 R24, RZ, RZ, 0x0 ;  /* 0x00000000ff187424 */ /* 0x002fe200078e00ff */
[----:B------:R1:W-:Y:S01]  /*2cc20*/  STL.64 [R1+0x1430], R30 ;  /* 0x0014301e01007387 */ /* 0x0003e20000100a00 */
[----:B------:R-:W-:Y:S01]  /*2cc30*/  IMAD.MOV.U32 R25, RZ, RZ, 0x409e1400 ;  /* 0x409e1400ff197424 */ /* 0x000fe200078e00ff */
[----:B--2---:R-:W-:Y:S01]  /*2cc40*/  MOV R26, 0x0 ;  /* 0x00000000001a7802 */ /* 0x004fe20000000f00 */
[----:B------:R-:W-:Y:S01]  /*2cc50*/  IMAD.MOV.U32 R27, RZ, RZ, 0x40dfe780 ;  /* 0x40dfe780ff1b7424 */ /* 0x000fe200078e00ff */
[----:B------:R2:W-:Y:S01]  /*2cc60*/  STL.64 [R1+0x1438], R32 ;  /* 0x0014382001007387 */ /* 0x0005e20000100a00 */
[----:B------:R-:W-:Y:S01]  /*2cc70*/  IMAD.MOV.U32 R38, RZ, RZ, 0x0 ;  /* 0x00000000ff267424 */ /* 0x000fe200078e00ff */
[----:B------:R-:W-:Y:S01]  /*2cc80*/  MOV R4, 0x77f7c44b ;  /* 0x77f7c44b00047802 */ /* 0x000fe20000000f00 */
[----:B------:R-:W-:Y:S01]  /*2cc90*/  IMAD.MOV.U32 R39, RZ, RZ, 0x418308a8 ;  /* 0x418308a8ff277424 */ /* 0x000fe200078e00ff */
[----:B------:R3:W-:Y:S01]  /*2cca0*/  STL.64 [R1+0x2780], R18 ;  /* 0x0027801201007387 */ /* 0x0007e20000100a00 */
[----:B0-----:R-:W-:Y:S01]  /*2ccb0*/  IMAD.MOV.U32 R28, RZ, RZ, 0x0 ;  /* 0x00000000ff1c7424 */ /* 0x001fe200078e00ff */
[----:B------:R-:W-:Y:S01]  /*2ccc0*/  MOV R29, 0x4115d0bc ;  /* 0x4115d0bc001d7802 */ /* 0x000fe20000000f00 */
[----:B------:R-:W-:Y:S01]  /*2ccd0*/  IMAD.MOV.U32 R14, RZ, RZ, -0x184c2289 ;  /* 0xe7b3dd77ff0e7424 */ /* 0x000fe200078e00ff */
[----:B------:R-:W-:Y:S01]  /*2cce0*/  STL.64 [R1+0x2788], R24 ;  /* 0x0027881801007387 */ /* 0x000fe20000100a00 */
[----:B-1----:R-:W-:Y:S01]  /*2ccf0*/  IMAD.MOV.U32 R30, RZ, RZ, 0x0 ;  /* 0x00000000ff1e7424 */ /* 0x002fe200078e00ff */
[----:B------:R-:W-:Y:S01]  /*2cd00*/  MOV R7, 0x40338519 ;  /* 0x4033851900077802 */ /* 0x000fe20000000f00 */
[----:B------:R-:W-:Y:S01]  /*2cd10*/  IMAD.MOV.U32 R31, RZ, RZ, 0x41441f7b ;  /* 0x41441f7bff1f7424 */ /* 0x000fe200078e00ff */
[----:B--2---:R-:W-:Y:S01]  /*2cd20*/  MOV R32, 0xe0000000 ;  /* 0xe000000000207802 */ /* 0x004fe20000000f00 */
[----:B------:R-:W-:Y:S01]  /*2cd30*/  IMAD.MOV.U32 R33, RZ, RZ, 0x41697171 ;  /* 0x41697171ff217424 */ /* 0x000fe200078e00ff */
[----:B------:R-:W-:Y:S01]  /*2cd40*/  STL.64 [R1+0x2790], R26 ;  /* 0x0027901a01007387 */ /* 0x000fe20000100a00 */
[----:B------:R-:W-:Y:S01]  /*2cd50*/  IMAD.MOV.U32 R15, RZ, RZ, 0x407c1f1c ;  /* 0x407c1f1cff0f7424 */ /* 0x000fe200078e00ff */
[----:B------:R-:W-:Y:S01]  /*2cd60*/  BSSY B3, `(.L_x_2965) ;  /* 0x0000042000037945 */ /* 0x000fe20003800000 */
[----:B---3--:R-:W-:Y:S01]  /*2cd70*/  IMAD.MOV.U32 R18, RZ, RZ, 0x70000000 ;  /* 0x70000000ff127424 */ /* 0x008fe200078e00ff */
[----:B------:R-:W-:Y:S01]  /*2cd80*/  STL.64 [R1+0x2798], R28 ;  /* 0x0027981c01007387 */ /* 0x000fe20000100a00 */
[----:B------:R-:W-:-:S02]  /*2cd90*/  IMAD.MOV.U32 R19, RZ, RZ, 0x41991871 ;  /* 0x41991871ff137424 */ /* 0x000fc400078e00ff */
[----:B------:R-:W-:Y:S01]  /*2cda0*/  IMAD.MOV.U32 R2, RZ, RZ, 0x6a172145 ;  /* 0x6a172145ff027424 */ /* 0x000fe200078e00ff */
[----:B------:R-:W-:Y:S01]  /*2cdb0*/  STL.64 [R1+0x27a0], R30 ;  /* 0x0027a01e01007387 */ /* 0x000fe20000100a00 */
[----:B------:R-:W-:Y:S02]  /*2cdc0*/  IMAD.MOV.U32 R3, RZ, RZ, 0x3f78d44d ;  /* 0x3f78d44dff037424 */ /* 0x000fe400078e00ff */
[----:B------:R-:W-:Y:S01]  /*2cdd0*/  IMAD.MOV.U32 R5, RZ, RZ, 0x3fe0509f ;  /* 0x3fe0509fff057424 */ /* 0x000fe200078e00ff */
[----:B------:R-:W-:Y:S01]  /*2cde0*/  STL.64 [R1+0x27a8], R32 ;  /* 0x0027a82001007387 */ /* 0x000fe20000100a00 */
[----:B------:R-:W-:Y:S02]  /*2cdf0*/  IMAD.MOV.U32 R6, RZ, RZ, -0x19c7c7e ;  /* 0xfe638382ff067424 */ /* 0x000fe400078e00ff */
[----:B------:R-:W-:Y:S01]  /*2ce00*/  IMAD.MOV.U32 R0, RZ, RZ, 0x1 ;  /* 0x00000001ff007424 */ /* 0x000fe200078e00ff */
[----:B------:R-:W-:Y:S04]  /*2ce10*/  STL.64 [R1+0x27b8], R18 ;  /* 0x0027b81201007387 */ /* 0x000fe80000100a00 */
[----:B------:R-:W-:Y:S04]  /*2ce20*/  STL.64 [R1+0x27c0], R34 ;  /* 0x0027c02201007387 */ /* 0x000fe80000100a00 */
[----:B------:R-:W-:Y:S04]  /*2ce30*/  STL.64 [R1+0x27c8], R36 ;  /* 0x0027c82401007387 */ /* 0x000fe80000100a00 */
[----:B------:R-:W-:Y:S04]  /*2ce40*/  STL.64 [R1+0x27d0], R38 ;  /* 0x0027d02601007387 */ /* 0x000fe80000100a00 */
[----:B------:R-:W-:Y:S04]  /*2ce50*/  STL.64 [R1+0x27d8], RZ ;  /* 0x0027d8ff01007387 */ /* 0x000fe80000100a00 */
[----:B------:R0:W-:Y:S04]  /*2ce60*/  STL.64 [R1+0x1408], R14 ;  /* 0x0014080e01007387 */ /* 0x0001e80000100a00 */
        /* <DEDUP_REMOVED lines=8> */
[----:B--2---:R-:W-:Y:S01]  /*2cef0*/  IMAD.MOV.U32 R4, RZ, RZ, -0x1388dcfa ;  /* 0xec772306ff047424 */ /* 0x004fe200078e00ff */
[----:B------:R-:W-:Y:S02]  /*2cf00*/  MOV R5, 0x4198bf15 ;  /* 0x4198bf1500057802 */ /* 0x000fe40000000f00 */
[----:B------:R2:W-:Y:S01]  /*2cf10*/  STL.64 [R1+0x1440], R2 ;  /* 0x0014400201007387 */ /* 0x0005e20000100a00 */
[----:B0-----:R-:W-:-:S03]  /*2cf20*/  IMAD.MOV.U32 R6, RZ, RZ, -0x30b135d2 ;  /* 0xcf4eca2eff067424 */ /* 0x001fc600078e00ff */
[----:B------:R0:W-:Y:S01]  /*2cf30*/  STL.64 [R1+0x1448], R4 ;  /* 0x0014480401007387 */ /* 0x0001e20000100a00 */
[----:B------:R-:W-:Y:S01]  /*2cf40*/  IMAD.MOV.U32 R7, RZ, RZ, 0x418b2298 ;  /* 0x418b2298ff077424 */ /* 0x000fe200078e00ff */
[----:B-1----:R-:W1:-:S04]  /*2cf50*/  DADD R14, R8, c[0x2][0x18] ;  /* 0x00800600080e7629 */ /* 0x002e480000000000 */
[----:B------:R3:W-:Y:S01]  /*2cf60*/  STL.64 [R1+0x1450], R6 ;  /* 0x0014500601007387 */ /* 0x0007e20000100a00 */
[----:B--2---:R-:W-:Y:S01]  /*2cf70*/  IMAD.MOV.U32 R2, RZ, RZ, -0x70000000 ;  /* 0x90000000ff027424 */ /* 0x004fe200078e00ff */
[----:B------:R-:W-:Y:S01]  /*2cf80*/  MOV R3, 0x4185eeb6 ;  /* 0x4185eeb600037802 */ /* 0x000fe20000000f00 */
[----:B-1----:R-:W1:Y:S01]  /*2cf90*/  DADD R14, R14, -0.5 ;  /* 0xbfe000000e0e7429 */ /* 0x002e620000000000 */
[----:B0-----:R-:W-:-:S03]  /*2cfa0*/  IMAD.MOV.U32 R4, RZ, RZ, 0x6a172145 ;  /* 0x6a172145ff047424 */ /* 0x001fc600078e00ff */
[----:B------:R0:W-:Y:S01]  /*2cfb0*/  STL.64 [R1+0x27b0], R2 ;  /* 0x0027b00201007387 */ /* 0x0001e20000100a00 */
[----:B------:R-:W-:Y:S02]  /*2cfc0*/  MOV R5, 0x3f78d44d ;  /* 0x3f78d44d00057802 */ /* 0x000fe40000000f00 */
[----:B---3--:R-:W-:Y:S01]  /*2cfd0*/  MOV R7, RZ ;  /* 0x000000ff00077202 */ /* 0x008fe20000000f00 */
[----:B0-----:R-:W-:Y:S02]  /*2cfe0*/  IMAD.MOV.U32 R2, RZ, RZ, R8 ;  /* 0x000000ffff027224 */ /* 0x001fe400078e0008 */
[----:B------:R-:W-:Y:S01]  /*2cff0*/  IMAD.MOV.U32 R3, RZ, RZ, R9 ;  /* 0x000000ffff037224 */ /* 0x000fe200078e0009 */
[----:B------:R-:W-:Y:S05]  /*2d000*/  @!P0 BRA `(.L_x_2966) ;  /* 0x0000017000008947 */ /* 0x000fea0003800000 */
[----:B-1----:R-:W0:Y:S01]  /*2d010*/  MUFU.RCP64H R3, R9 ;  /* 0x0000000900037308 */ /* 0x002e220000001800 */
        /* <DEDUP_REMOVED lines=9> */
[----:B------:R-:W-:Y:S01]  /*2d0b0*/  LOP3.LUT R0, R9, 0x7fffffff, RZ, 0xc0, !PT ;  /* 0x7fffffff09007812 */ /* 0x000fe200078ec0ff */
[----:B------:R-:W-:Y:S01]  /*2d0c0*/  IMAD.MOV.U32 R25, RZ, RZ, R9 ;  /* 0x000000ffff197224 */ /* 0x000fe200078e0009 */
[----:B------:R-:W-:Y:S02]  /*2d0d0*/  MOV R24, R8 ;  /* 0x0000000800187202 */ /* 0x000fe40000000f00 */
[----:B0-----:R-:W-:Y:S02]  /*2d0e0*/  IADD3 R7, R0, -0x100000, RZ ;  /* 0xfff0000000077810 */ /* 0x001fe40007ffe0ff */
[----:B------:R-:W-:Y:S02]  /*2d0f0*/  MOV R23, 0x2d110 ;  /* 0x0002d11000177802 */ /* 0x000fe40000000f00 */
[----:B-1----:R-:W-:Y:S05]  /*2d100*/  CALL.REL.NOINC `($__internal_12_$__cuda_sm20_dblrcp_rn_slowpath_v3) ;  /* 0x000260b000007944 */ /* 0x002fea0003c00000 */
[----:B------:R-:W-:Y:S01]  /*2d110*/  IMAD.MOV.U32 R2, RZ, RZ, R4 ;  /* 0x000000ffff027224 */ /* 0x000fe200078e0004 */
[----:B------:R-:W-:Y:S02]  /*2d120*/  MOV R3, R5 ;  /* 0x0000000500037202 */ /* 0x000fe40000000f00 */
.L_x_2968:
[----:B------:R-:W-:Y:S05]  /*2d130*/  BSYNC B4 ;  /* 0x0000000000047941 */ /* 0x000fea0003800000 */
.L_x_2967:
[----:B0-----:R-:W-:Y:S01]  /*2d140*/  HFMA2.MMA R4, -RZ, RZ, -29.21875, -12.359375 ;  /* 0xcf4eca2eff047435 */ /* 0x001fe200000001ff */
[----:B------:R-:W-:Y:S02]  /*2d150*/  IMAD.MOV.U32 R7, RZ, RZ, 0xc ;  /* 0x0000000cff077424 */ /* 0x000fe400078e00ff */
[----:B------:R-:W-:-:S02]  /*2d160*/  IMAD.MOV.U32 R0, RZ, RZ, -0x1 ;  /* 0xffffffffff007424 */ /* 0x000fc400078e00ff */
[----:B------:R-:W-:Y:S02]  /*2d170*/  IMAD.MOV.U32 R5, RZ, RZ, 0x418b2298 ;  /* 0x418b2298ff057424 */ /* 0x000fe400078e00ff */
.L_x_2966:
[----:B-1----:R-:W-:Y:S05]  /*2d180*/  BSYNC B3 ;  /* 0x0000000000037941 */ /* 0x002fea0003800000 */
.L_x_2965:
[----:B------:R-:W0:Y:S01]  /*2d190*/  DSETP.GT.AND P0, PT, R12, 1, PT ;  /* 0x3ff000000c00742a */ /* 0x000e220003f04000 */
[----:B------:R-:W-:Y:S01]  /*2d1a0*/  IADD3 R19, R79, 0x13e8, RZ ;  /* 0x000013e84f137810 */ /* 0x000fe20007ffe0ff */
[----:B------:R-:W-:-:S04]  /*2d1b0*/  IMAD.SHL.U32 R67, R0, 0x8, RZ ;  /* 0x0000000800437824 */ /* 0x000fc800078e00ff */
[----:B0-----:R-:W-:-:S04]  /*2d1c0*/  SEL R19, R19, R22, P0 ;  /* 0x0000001613137207 */ /* 0x001fc80000000000 */
[----:B------:R-:W-:-:S05]  /*2d1d0*/  IADD3 R19, R19, R67, RZ ;  /* 0x0000004313137210 */ /* 0x000fca0007ffe0ff */
[----:B------:R0:W2:Y:S01]  /*2d1e0*/  LDL.64 R34, [R19] ;  /* 0x0000000013227983 */ /* 0x0000a20000100a00 */
[----:B------:R-:W-:-:S04]  /*2d1f0*/  IMAD.IADD R18, R19, 0x1, R67 ;  /* 0x0000000113127824 */ /* 0x000fc800078e0243 */
[----:B------:R-:W-:Y:S01]  /*2d200*/  IMAD.IADD R24, R18, 0x1, R67 ;  /* 0x0000000112187824 */ /* 0x000fe200078e0243 */
[----:B------:R1:W3:Y:S04]  /*2d210*/  LDL.64 R36, [R18] ;  /* 0x0000000012247983 */ /* 0x0002e80000100a00 */
[----:B------:R4:W5:Y:S01]  /*2d220*/  LDL.64 R38, [R24] ;  /* 0x0000000018267983 */ /* 0x0009620000100a00 */
[----:B------:R-:W-:-:S05]  /*2d230*/  IADD3 R23, R24, R67, RZ ;  /* 0x0000004318177210 */ /* 0x000fca0007ffe0ff */
[----:B------:R0:W5:Y:S01]  /*2d240*/  LDL.64 R40, [R23] ;  /* 0x0000000017287983 */ /* 0x0001620000100a00 */
[----:B------:R-:W-:-:S04]  /*2d250*/  IMAD.IADD R22, R23, 0x1, R67 ;  /* 0x0000000117167824 */ /* 0x000fc800078e0243 */
[----:B------:R-:W-:Y:S01]  /*2d260*/  IMAD.IADD R6, R22, 0x1, R67 ;  /* 0x0000000116067824 */ /* 0x000fe200078e0243 */
[----:B------:R1:W5:Y:S04]  /*2d270*/  LDL.64 R50, [R22] ;  /* 0x0000000016327983 */ /* 0x0003680000100a00 */
[----:B------:R4:W5:Y:S01]  /*2d280*/  LDL.64 R48, [R6] ;  /* 0x0000000006307983 */ /* 0x0009620000100a00 */
[----:B0-----:R-:W-:Y:S01]  /*2d290*/  IADD3 R19, R6, R67, RZ ;  /* 0x0000004306137210 */ /* 0x001fe20007ffe0ff */
[----:B------:R-:W-:-:S04]  /*2d2a0*/  IMAD.IADD R0, R7, 0x1, R0 ;  /* 0x0000000107007824 */ /* 0x000fc800078e0200 */
[----:B------:R0:W5:Y:S01]  /*2d2b0*/  LDL.64 R56, [R19] ;  /* 0x0000000013387983 */ /* 0x0001620000100a00 */
[----:B-1----:R-:W-:Y:S01]  /*2d2c0*/  IMAD.IADD R18, R19, 0x1, R67 ;  /* 0x0000000113127824 */ /* 0x002fe200078e0243 */
[----:B----4-:R-:W-:-:S03]  /*2d2d0*/  LEA R24, R0, R79, 0x3 ;  /* 0x0000004f00187211 */ /* 0x010fc600078e18ff */
[----:B------:R-:W-:Y:S01]  /*2d2e0*/  IMAD.IADD R7, R18, 0x1, R67 ;  /* 0x0000000112077824 */ /* 0x000fe200078e0243 */
[----:B------:R1:W4:Y:S01]  /*2d2f0*/  LDL.64 R62, [R18] ;  /* 0x00000000123e7983 */ /* 0x0003220000100a00 */
[----:B------:R-:W-:-:S03]  /*2d300*/  IMAD.IADD R23, R67, 0x1, R24 ;  /* 0x0000000143177824 */ /* 0x000fc600078e0218 */
[----:B------:R0:W4:Y:S01]  /*2d310*/  LDL.64 R64, [R24] ;  /* 0x0000000018407983 */ /* 0x0001220000100a00 */
[----:B------:R-:W-:-:S03]  /*2d320*/  IADD3 R6, R7, R67, RZ ;  /* 0x0000004307067210 */ /* 0x000fc60007ffe0ff */
[----:B------:R0:W4:Y:S01]  /*2d330*/  LDL.64 R60, [R7] ;  /* 0x00000000073c7983 */ /* 0x0001220000100a00 */
[----:B------:R-:W-:-:S03]  /*2d340*/  IMAD.IADD R22, R23, 0x1, R67 ;  /* 0x0000000117167824 */ /* 0x000fc600078e0243 */
[----:B------:R1:W4:Y:S01]  /*2d350*/  LDL.64 R58, [R23] ;  /* 0x00000000173a7983 */ /* 0x0003220000100a00 */
[----:B------:R-:W-:-:S03]  /*2d360*/  IMAD.IADD R0, R6, 0x1, R67 ;  /* 0x0000000106007824 */ /* 0x000fc600078e0243 */
[----:B------:R1:W4:Y:S01]  /*2d370*/  LDL.64 R54, [R6] ;  /* 0x0000000006367983 */ /* 0x0003220000100a00 */
[----:B0-----:R-:W-:-:S03]  /*2d380*/  IADD3 R19, R22, R67, RZ ;  /* 0x0000004316137210 */ /* 0x001fc60007ffe0ff */
[----:B------:R0:W4:Y:S01]  /*2d390*/  LDL.64 R52, [R22] ;  /* 0x0000000016347983 */ /* 0x0001220000100a00 */
[----:B------:R-:W-:-:S03]  /*2d3a0*/  IMAD.IADD R42, R0, 0x1, R67 ;  /* 0x00000001002a7824 */ /* 0x000fc600078e0243 */
[----:B------:R0:W4:Y:S01]  /*2d3b0*/  LDL.64 R46, [R0] ;  /* 0x00000000002e7983 */ /* 0x0001220000100a00 */
[----:B-1----:R-:W-:-:S03]  /*2d3c0*/  IMAD.IADD R18, R19, 0x1, R67 ;  /* 0x0000000113127824 */ /* 0x002fc600078e0243 */
[----:B------:R1:W4:Y:S04]  /*2d3d0*/  LDL.64 R44, [R19] ;  /* 0x00000000132c7983 */ /* 0x0003280000100a00 */
[----:B------:R-:W4:Y:S01]  /*2d3e0*/  LDL.64 R42, [R42] ;  /* 0x000000002a2a7983 */ /* 0x000f220000100a00 */
[----:B------:R-:W-:-:S03]  /*2d3f0*/  IADD3 R7, R18, R67, RZ ;  /* 0x0000004312077210 */ /* 0x000fc60007ffe0ff */
[----:B------:R1:W4:Y:S02]  /*2d400*/  LDL.64 R32, [R18] ;  /* 0x0000000012207983 */ /* 0x0003240000100a00 */
[--C-:B------:R-:W-:Y:S02]  /*2d410*/  IMAD.IADD R66, R7, 0x1, R67.reuse ;  /* 0x0000000107427824 */ /* 0x100fe400078e0243 */
[----:B------:R0:W4:Y:S02]  /*2d420*/  LDL.64 R30, [R7] ;  /* 0x00000000071e7983 */ /* 0x0001240000100a00 */
[--C-:B------:R-:W-:Y:S02]  /*2d430*/  IMAD.IADD R70, R66, 0x1, R67.reuse ;  /* 0x0000000142467824 */ /* 0x100fe400078e0243 */
[----:B------:R0:W4:Y:S03]  /*2d440*/  LDL.64 R28, [R66] ;  /* 0x00000000421c7983 */ /* 0x0001260000100a00 */
[----:B------:R-:W-:Y:S01]  /*2d450*/  IADD3 R69, R70, R67, RZ ;  /* 0x0000004346457210 */ /* 0x000fe20007ffe0ff */
[----:B------:R-:W4:Y:S04]  /*2d460*/  LDL.64 R26, [R70] ;  /* 0x00000000461a7983 */ /* 0x000f280000100a00 */
[----:B------:R-:W4:Y:S01]  /*2d470*/  LDL.64 R24, [R69] ;  /* 0x0000000045187983 */ /* 0x000f220000100a00 */
[----:B------:R-:W-:-:S04]  /*2d480*/  IMAD.IADD R68, R69, 0x1, R67 ;  /* 0x0000000145447824 */ /* 0x000fc800078e0243 */
[----:B0-----:R-:W-:Y:S01]  /*2d490*/  IMAD.IADD R0, R68, 0x1, R67 ;  /* 0x0000000144007824 */ /* 0x001fe200078e0243 */
[----:B------:R-:W4:Y:S04]  /*2d4a0*/  LDL.64 R22, [R68] ;  /* 0x0000000044167983 */ /* 0x000f280000100a00 */
[----:B-1----:R-:W4:Y:S01]  /*2d4b0*/  LDL.64 R18, [R0] ;  /* 0x0000000000127983 */ /* 0x002f220000100a00 */
[----:B------:R-:W-:-:S06]  /*2d4c0*/  IADD3 R6, R0, R67, RZ ;  /* 0x0000004300067210 */ /* 0x000fcc0007ffe0ff */
[----:B------:R-:W4:Y:S01]  /*2d4d0*/  LDL.64 R6, [R6] ;  /* 0x0000000006067983 */ /* 0x000f220000100a00 */
[----:B------:R-:W-:Y:S01]  /*2d4e0*/  FSEL R67, RZ, 1.875, P0 ;  /* 0x3ff00000ff437808 */ /* 0x000fe20000000000 */
[----:B------:R-:W-:Y:S01]  /*2d4f0*/  IMAD.MOV.U32 R66, RZ, RZ, RZ ;  /* 0x000000ffff427224 */ /* 0x000fe200078e00ff */
[----:B------:R-:W-:Y:S05]  /*2d500*/  BSSY B3, `(.L_x_2969) ;  /* 0x000002f000037945 */ /* 0x000fea0003800000 */
[----:B--2---:R-:W3:-:S06]  /*2d510*/  DFMA R34, R2, R66, R34 ;  /* 0x000000420222722b */ /* 0x004ecc0000000022 */
[----:B---3--:R-:W5:-:S06]  /*2d520*/  DFMA R34, R34, R2, R36 ;  /* 0x000000022222722b */ /* 0x008f4c0000000024 */
[----:B-----5:R-:W0:-:S06]  /*2d530*/  DFMA R34, R34, R2, R38 ;  /* 0x000000022222722b */ /* 0x020e0c0000000026 */
[----:B0-----:R-:W0:-:S06]  /*2d540*/  DFMA R34, R34, R2, R40 ;  /* 0x000000022222722b */ /* 0x001e0c0000000028 */
[----:B0-----:R-:W0:-:S06]  /*2d550*/  DFMA R34, R34, R2, R50 ;  /* 0x000000022222722b */ /* 0x001e0c0000000032 */
[----:B0-----:R-:W0:-:S06]  /*2d560*/  DFMA R34, R34, R2, R48 ;  /* 0x000000022222722b */ /* 0x001e0c0000000030 */
[----:B0-----:R-:W4:-:S06]  /*2d570*/  DFMA R34, R34, R2, R56 ;  /* 0x000000022222722b */ /* 0x001f0c0000000038 */
[----:B----4-:R-:W0:-:S04]  /*2d580*/  DFMA R34, R34, R2, R62 ;  /* 0x000000022222722b */ /* 0x010e08000000003e */
        /* <DEDUP_REMOVED lines=8> */
[----:B-1----:R0:W1:Y:S02]  /*2d610*/  DFMA R4, R4, R2, R32 ;  /* 0x000000020404722b */ /* 0x0020640000000020 */
[----:B0-----:R-:W0:Y:S01]  /*2d620*/  MUFU.RCP64H R33, R35 ;  /* 0x0000002300217308 */ /* 0x001e220000001800 */
[----:B------:R-:W-:-:S03]  /*2d630*/  IMAD.MOV.U32 R32, RZ, RZ, 0x1 ;  /* 0x00000001ff207424 */ /* 0x000fc600078e00ff */
[----:B-1----:R-:W1:-:S06]  /*2d640*/  DFMA R4, R4, R2, R30 ;  /* 0x000000020404722b */ /* 0x002e4c000000001e */
[----:B-1----:R-:W1:-:S06]  /*2d650*/  DFMA R4, R4, R2, R28 ;  /* 0x000000020404722b */ /* 0x002e4c000000001c */
[----:B-1----:R-:W1:-:S04]  /*2d660*/  DFMA R4, R4, R2, R26 ;  /* 0x000000020404722b */ /* 0x002e48000000001a */
[----:B0-----:R-:W0:-:S04]  /*2d670*/  DFMA R26, -R34, R32, 1 ;  /* 0x3ff00000221a742b */ /* 0x001e080000000120 */
[----:B-1----:R-:W1:-:S04]  /*2d680*/  DFMA R4, R4, R2, R24 ;  /* 0x000000020404722b */ /* 0x002e480000000018 */
        /* <DEDUP_REMOVED lines=20> */
[----:B------:R-:W-:Y:S02]  /*2d7d0*/  IMAD.MOV.U32 R18, RZ, RZ, R2 ;  /* 0x000000ffff127224 */ /* 0x000fe400078e0002 */
[----:B------:R-:W-:Y:S02]  /*2d7e0*/  IMAD.MOV.U32 R19, RZ, RZ, R3 ;  /* 0x000000ffff137224 */ /* 0x000fe400078e0003 */
.L_x_2970:
[----:B------:R-:W-:Y:S05]  /*2d7f0*/  BSYNC B3 ;  /* 0x0000000000037941 */ /* 0x000fea0003800000 */
.L_x_2969:
        /* <DEDUP_REMOVED lines=23> */
.L_x_2972:
[----:B------:R-:W-:Y:S05]  /*2d970*/  BSYNC B3 ;  /* 0x0000000000037941 */ /* 0x000fea0003800000 */
.L_x_2971:
        /* <DEDUP_REMOVED lines=26> */
.L_x_2974:
[----:B------:R-:W-:Y:S05]  /*2db20*/  BSYNC B3 ;  /* 0x0000000000037941 */ /* 0x000fea0003800000 */
.L_x_2973:
        /* <DEDUP_REMOVED lines=21> */
.L_x_2976:
[----:B------:R-:W-:Y:S05]  /*2dc80*/  BSYNC B3 ;  /* 0x0000000000037941 */ /* 0x000fea0003800000 */
.L_x_2975:
[----:B------:R-:W0:-:S14]  /*2dc90*/  DSETP.LT.AND P0, PT, R10, 200, PT ;  /* 0x406900000a00742a */ /* 0x000e1c0003f01000 */
[----:B0-----:R-:W-:Y:S05]  /*2dca0*/  @!P4 BRA P0, `(.L_x_2977) ;  /* 0x00000c200000c947 */ /* 0x001fea0000000000 */
[----:B------:R-:W0:Y:S01]  /*2dcb0*/  MUFU.RCP64H R3, R15 ;  /* 0x0000000f00037308 */ /* 0x000e220000001800 */
[----:B------:R-:W-:Y:S01]  /*2dcc0*/  IMAD.MOV.U32 R2, RZ, RZ, 0x1 ;  /* 0x00000001ff027424 */ /* 0x000fe200078e00ff */
[----:B------:R-:W1:Y:S01]  /*2dcd0*/  DADD R16, R16, c[0x2][0x28] ;  /* 0x00800a0010107629 */ /* 0x000e620000000000 */
[----:B------:R-:W-:Y:S05]  /*2dce0*/  BSSY B3, `(.L_x_2978) ;  /* 0x0000016000037945 */ /* 0x000fea0003800000 */
[----:B-1----:R-:W1:-:S04]  /*2dcf0*/  DADD R16, R16, 0.5 ;  /* 0x3fe0000010107429 */ /* 0x002e480000000000 */
[----:B0-----:R-:W0:-:S06]  /*2dd00*/  DFMA R4, -R14, R2, 1 ;  /* 0x3ff000000e04742b */ /* 0x001e0c0000000102 */
[----:B-1----:R-:W-:Y:S01]  /*2dd10*/  FSETP.GEU.AND P1, PT, |R17|, 6.5827683646048100446e-37, PT ;  /* 0x036000001100780b */ /* 0x002fe20003f2e200 */
        /* <DEDUP_REMOVED lines=18> */
.L_x_2979:
[----:B------:R-:W-:Y:S05]  /*2de40*/  BSYNC B3 ;  /* 0x0000000000037941 */ /* 0x000fea0003800000 */
.L_x_2978:
        /* <DEDUP_REMOVED lines=65> */
.L_x_2981:
        /* <DEDUP_REMOVED lines=22> */
.L_x_2984:
[----:B------:R-:W-:Y:S05]  /*2e3c0*/  BSYNC B4 ;  /* 0x0000000000047941 */ /* 0x000fea0003800000 */
.L_x_2983:
        /* <DEDUP_REMOVED lines=15> */
.L_x_2982:
[----:B------:R-:W-:Y:S05]  /*2e4c0*/  BSYNC B3 ;  /* 0x0000000000037941 */ /* 0x000fea0003800000 */
.L_x_2980:
[----:B0-----:R-:W0:Y:S01]  /*2e4d0*/  MUFU.RCP64H R3, R15 ;  /* 0x0000000f00037308 */ /* 0x001e220000001800 */
[----:B------:R-:W-:Y:S01]  /*2e4e0*/  IMAD.MOV.U32 R2, RZ, RZ, 0x1 ;  /* 0x00000001ff027424 */ /* 0x000fe200078e00ff */
[----:B------:R-:W2:Y:S01]  /*2e4f0*/  DMUL R6, R10, c[0x2][0xb8] ;  /* 0x00802e000a067a28 */ /* 0x000ea20000000000 */
[----:B------:R-:W-:Y:S03]  /*2e500*/  BSSY B3, `(.L_x_2985) ;  /* 0x0000014000037945 */ /* 0x000fe60003800000 */
[----:B-1----:R-:W-:-:S06]  /*2e510*/  DADD R12, R16, -R12 ;  /* 0x00000000100c7229 */ /* 0x002fcc000000080c */
[----:B--2---:R-:W-:Y:S01]  /*2e520*/  FSETP.GEU.AND P1, PT, |R7|, 6.5827683646048100446e-37, PT ;  /* 0x036000000700780b */ /* 0x004fe20003f2e200 */
        /* <DEDUP_REMOVED lines=17> */
.L_x_2986:
[----:B------:R-:W-:Y:S05]  /*2e640*/  BSYNC B3 ;  /* 0x0000000000037941 */ /* 0x000fea0003800000 */
.L_x_2985:
[----:B------:R-:W0:Y:S01]  /*2e650*/  DFMA R12, R8, R12, R2 ;  /* 0x0000000c080c722b */ /* 0x000e220000000002 */
[----:B------:R-:W-:Y:S01]  /*2e660*/  IMAD.MOV.U32 R6, RZ, RZ, 0x652b82fe ;  /* 0x652b82feff067424 */ /* 0x000fe200078e00ff */
[----:B------:R-:W-:Y:S01]  /*2e670*/  MOV R14, 0x69ce2bdf ;  /* 0x69ce2bdf000e7802 */ /* 0x000fe20000000f00 */
[----:B------:R-:W-:Y:S01]  /*2e680*/  IMAD.MOV.U32 R7, RZ, RZ, 0x3ff71547 ;  /* 0x3ff71547ff077424 */ /* 0x000fe200078e00ff */
[----:B------:R-:W-:Y:S01]  /*2e690*/  BSSY B1, `(.L_x_2987) ;  /* 0x0000021000017945 */ /* 0x000fe20003800000 */
[----:B------:R-:W-:-:S04]  /*2e6a0*/  IMAD.MOV.U32 R15, RZ, RZ, 0x3e5ade15 ;  /* 0x3e5ade15ff0f7424 */ /* 0x000fc800078e00ff */
[----:B0-----:R-:W0:Y:S01]  /*2e6b0*/  DFMA R6, R12, R6, 6.75539944105574400000e+15 ;  /* 0x433800000c06742b */ /* 0x001e220000000006 */
        /* <DEDUP_REMOVED lines=30> */
.L_x_2988:
[----:B------:R-:W-:Y:S05]  /*2e8a0*/  BSYNC B1 ;  /* 0x0000000000017941 */ /* 0x000fea0003800000 */
.L_x_2987:
[----:B-1----:R1:W2:Y:S01]  /*2e8b0*/  DMUL R18, R18, R22 ;  /* 0x0000001612127228 */ /* 0x0022a20000000000 */
[----:B------:R-:W-:Y:S05]  /*2e8c0*/  BRA `(.L_x_2989) ;  /* 0x0000139000007947 */ /* 0x000fea0003800000 */
.L_x_2977:
        /* <DEDUP_REMOVED lines=14> */
[----:B0-----:R-:W0:-:S04]  /*2e9b0*/  DFMA R6, -R14, R16, 1 ;  /* 0x3ff000000e06742b */ /* 0x001e080000000110 */
[----:B-1----:R-:W1:-:S04]  /*2e9c0*/  DFMA R2, R4, R2, c[0x2][0xd8] ;  /* 0x008036000402762b */ /* 0x002e480000000002 */
[----:B0-----:R-:W0:-:S04]  /*2e9d0*/  DFMA R6, R6, R6, R6 ;  /* 0x000000060606722b */ /* 0x001e080000000006 */
[----:B-1----:R-:W1:-:S04]  /*2e9e0*/  DFMA R2, R4, R2, c[0x2][0xe0] ;  /* 0x008038000402762b */ /* 0x002e480000000002 */
[----:B0-----:R-:W0:-:S04]  /*2e9f0*/  DFMA R6, R16, R6, R16 ;  /* 0x000000061006722b */ /* 0x001e080000000010 */
[----:B-1----:R-:W1:-:S04]  /*2ea00*/  DFMA R2, R4, R2, c[0x2][0xe8] ;  /* 0x00803a000402762b */ /* 0x002e480000000002 */
[----:B0-----:R-:W0:-:S04]  /*2ea10*/  DFMA R16, -R14, R6, 1 ;  /* 0x3ff000000e10742b */ /* 0x001e080000000106 */
[----:B-1----:R-:W1:-:S04]  /*2ea20*/  DFMA R2, R4, R2, c[0x2][0xf0] ;  /* 0x00803c000402762b */ /* 0x002e480000000002 */
[----:B0-----:R-:W0:-:S04]  /*2ea30*/  DFMA R26, R6, R16, R6 ;  /* 0x00000010061a722b */ /* 0x001e080000000006 */
[----:B-1----:R-:W1:-:S04]  /*2ea40*/  DFMA R2, R4, R2, c[0x2][0xf8] ;  /* 0x00803e000402762b */ /* 0x002e480000000002 */
[----:B0-----:R-:W0:-:S04]  /*2ea50*/  DMUL R16, R10, R26 ;  /* 0x0000001a0a107228 */ /* 0x001e080000000000 */
[----:B-1----:R-:W1:-:S04]  /*2ea60*/  DFMA R2, R4, R2, c[0x2][0x100] ;  /* 0x008040000402762b */ /* 0x002e480000000002 */
[----:B0-----:R-:W-:-:S04]  /*2ea70*/  DFMA R18, -R14, R16, R10 ;  /* 0x000000100e12722b */ /* 0x001fc8000000010a */
        /* <DEDUP_REMOVED lines=22> */
.L_x_2991:
[----:B------:R-:W-:Y:S05]  /*2ebe0*/  BSYNC B1 ;  /* 0x0000000000017941 */ /* 0x000fea0003800000 */
.L_x_2990:
        /* <DEDUP_REMOVED lines=8> */
.L_x_2993:
[----:B------:R-:W-:Y:S05]  /*2ec70*/  BSYNC B3 ;  /* 0x0000000000037941 */ /* 0x000fea0003800000 */
.L_x_2992:
[----:B0-----:R-:W0:Y:S01]  /*2ec80*/  DADD R4, -RZ, |R2| ;  /* 0x00000000ff047229 */ /* 0x001e220000000502 */
[----:B------:R-:W-:Y:S01]  /*2ec90*/  LOP3.LUT R0, R9, 0x7ff00000, RZ, 0xc0, !PT ;  /* 0x7ff0000009007812 */ /* 0x000fe200078ec0ff */
[----:B------:R-:W-:Y:S01]  /*2eca0*/  BSSY B1, `(.L_x_2994) ;  /* 0x0000009000017945 */ /* 0x000fe20003800000 */
[----:B------:R-:W-:Y:S02]  /*2ecb0*/  IMAD.MOV.U32 R6, RZ, RZ, R8 ;  /* 0x000000ffff067224 */ /* 0x000fe400078e0008 */
[----:B------:R-:W-:Y:S01]  /*2ecc0*/  LEA.HI R15, R0, 0xfffffc0c, RZ, 0xc ;  /* 0xfffffc0c000f7811 */ /* 0x000fe200078f60ff */
[----:B------:R-:W-:Y:S01]  /*2ecd0*/  IMAD.MOV.U32 R7, RZ, RZ, R9 ;  /* 0x000000ffff077224 */ /* 0x000fe200078e0009 */
[----:B------:R-:W-:-:S02]  /*2ece0*/  MOV R0, 0x2ed30 ;  /* 0x0002ed3000007802 */ /* 0x000fc40000000f00 */
[CC--:B------:R-:W-:Y:S02]  /*2ecf0*/  SHF.L.U64.HI R26, R8.reuse, R15.reuse, R9 ;  /* 0x0000000f081a7219 */ /* 0x0c0fe40000010209 */
[----:B0-----:R-:W-:Y:S02]  /*2ed00*/  MOV R14, R4 ;  /* 0x00000004000e7202 */ /* 0x001fe40000000f00 */
[----:B------:R-:W-:Y:S02]  /*2ed10*/  SHF.L.U32 R20, R8, R15, RZ ;  /* 0x0000000f08147219 */ /* 0x000fe400000006ff */
[----:B-1----:R-:W-:Y:S05]  /*2ed20*/  CALL.REL.NOINC `($_ZN2at6native18elementwise_kernelILi128ELi4EZNS0_15gpu_kernel_implIN48_GLOBAL__N__08322988_15_IGammaKernel_cu_cb51a28d10CalcIgammaIdEEEEvRNS_18TensorIteratorBaseERKT_EUliE_EEviT1_$__internal_accurate_pow) ;  /* 0x0002507000007944 */ /* 0x002fea0003c00000 */
[----:B------:R-:W-:Y:S05]  /*2ed30*/  BSYNC B1 ;  /* 0x0000000000017941 */ /* 0x000fea0003800000 */
.L_x_2994:
[----:B------:R-:W1:Y:S01]  /*2ed40*/  DSETP.NEU.AND P0, PT, R2, RZ, PT ;  /* 0x000000ff0200722a */ /* 0x000e620003f0d000 */
[----:B------:R-:W-:Y:S01]  /*2ed50*/  BSSY B1, `(.L_x_2995) ;  /* 0x000001c000017945 */ /* 0x000fe20003800000 */
[----:B------:R-:W-:Y:S01]  /*2ed60*/  MOV R4, R24 ;  /* 0x0000001800047202 */ /* 0x000fe20000000f00 */
[----:B------:R-:W-:-:S11]  /*2ed70*/  IMAD.MOV.U32 R5, RZ, RZ, R25 ;  /* 0x000000ffff057224 */ /* 0x000fd600078e0019 */
[----:B-1----:R-:W-:Y:S05]  /*2ed80*/  @!P0 BRA `(.L_x_2996) ;  /* 0x0000011000008947 */ /* 0x002fea0003800000 */
[----:B------:R-:W-:Y:S01]  /*2ed90*/  ISETP.GT.AND P2, PT, R3, -0x1, PT ;  /* 0xffffffff0300780c */ /* 0x000fe20003f44270 */
[----:B------:R-:W1:Y:S01]  /*2eda0*/  DADD R6, -RZ, -R4 ;  /* 0x00000000ff067229 */ /* 0x000e620000000904 */
[----:B------:R-:W-:-:S04]  /*2edb0*/  ISETP.NE.U32.AND P0, PT, R20, RZ, PT ;  /* 0x000000ff1400720c */ /* 0x000fc80003f05070 */
[----:B------:R-:W-:-:S04]  /*2edc0*/  ISETP.NE.AND.EX P0, PT, R26, -0x80000000, PT, P0 ;  /* 0x800000001a00780c */ /* 0x000fc80003f05300 */
[----:B------:R-:W-:Y:S02]  /*2edd0*/  ISETP.LT.AND P1, PT, R3, RZ, !P0 ;  /* 0x000000ff0300720c */ /* 0x000fe40004721270 */
[----:B------:R-:W-:Y:S02]  /*2ede0*/  PLOP3.LUT P0, PT, P0, PT, PT, 0x8, 0x0 ;  /* 0x000000000000781c */ /* 0x000fe4000070e170 */
        /* <DEDUP_REMOVED lines=11> */
.L_x_2996:
[----:B------:R-:W1:Y:S01]  /*2eea0*/  DSETP.NEU.AND P0, PT, R12, 0.5, PT ;  /* 0x3fe000000c00742a */ /* 0x000e620003f0d000 */
[----:B------:R-:W-:Y:S02]  /*2eeb0*/  ISETP.GE.AND P2, PT, R9, RZ, PT ;  /* 0x000000ff0900720c */ /* 0x000fe40003f46270 */
[----:B------:R-:W-:Y:S02]  /*2eec0*/  ISETP.EQ.U32.AND P1, PT, R20, RZ, PT ;  /* 0x000000ff1400720c */ /* 0x000fe40003f22070 */
[----:B------:R-:W-:Y:S02]  /*2eed0*/  MOV R4, RZ ;  /* 0x000000ff00047202 */ /* 0x000fe40000000f00 */
[----:B-1----:R-:W-:-:S04]  /*2eee0*/  ISETP.EQ.AND.EX P0, PT, R26, -0x80000000, P0, P1 ;  /* 0x800000001a00780c */ /* 0x002fc80000702310 */
[----:B------:R-:W-:-:S04]  /*2eef0*/  SEL R5, R3, RZ, P0 ;  /* 0x000000ff03057207 */ /* 0x000fc80000000000 */
[----:B------:R-:W-:Y:S02]  /*2ef00*/  @!P2 LOP3.LUT R5, R5, 0x7ff00000, RZ, 0xfc, !PT ;  /* 0x7ff000000505a812 */ /* 0x000fe400078efcff */
.L_x_2997:
[----:B------:R-:W-:Y:S05]  /*2ef10*/  BSYNC B1 ;  /* 0x0000000000017941 */ /* 0x000fea0003800000 */
.L_x_2995:
        /* <DEDUP_REMOVED lines=18> */
.L_x_3000:
[----:B------:R1:W2:-:S06]  /*2f040*/  DADD R4, R8, R2 ;  /* 0x0000000008047229 */ /* 0x00028c0000000002 */
.L_x_2999:
[----:B------:R-:W-:Y:S05]  /*2f050*/  BSYNC B1 ;  /* 0x0000000000017941 */ /* 0x000fea0003800000 */
.L_x_2998:
[----:B------:R-:W3:-:S06]  /*2f060*/  DSETP.NEU.AND P0, PT, R2, 1, PT ;  /* 0x3ff000000200742a */ /* 0x000ecc0003f0d000 */
[----:B-123--:R-:W-:Y:S02]  /*2f070*/  FSEL R2, R4, RZ, P0 ;  /* 0x000000ff04027208 */ /* 0x00efe40000000000 */
[----:B------:R-:W-:-:S06]  /*2f080*/  FSEL R3, R5, 1.875, P0 ;  /* 0x3ff0000005037808 */ /* 0x000fcc0000000000 */
[----:B------:R-:W1:-:S06]  /*2f090*/  DMUL R16, R16, R2 ;  /* 0x0000000210107228 */ /* 0x000e4c0000000000 */
[----:B01----:R0:W1:Y:S01]  /*2f0a0*/  DMUL R18, R16, R22 ;  /* 0x0000001610127228 */ /* 0x0030620000000000 */
[----:B------:R-:W-:Y:S05]  /*2f0b0*/  BRA `(.L_x_2989) ;  /* 0x00000ba000007947 */ /* 0x000fea0003800000 */
.L_x_2964:
[----:B------:R-:W0:Y:S01]  /*2f0c0*/  DSETP.GTU.AND P0, PT, R12, +INF , PT ;  /* 0x7ff000000c00742a */ /* 0x000e220003f0c000 */
[----:B------:R-:W-:-:S13]  /*2f0d0*/  BSSY B7, `(.L_x_3001) ;  /* 0x0000090000077945 */ /* 0x000fda0003800000 */
[----:B0-----:R-:W-:Y:S05]  /*2f0e0*/  @P0 BRA `(.L_x_3002) ;  /* 0x000008d000000947 */ /* 0x001fea0003800000 */
[----:B------:R-:W-:Y:S01]  /*2f0f0*/  BSSY B8, `(.L_x_3003) ;  /* 0x0000005000087945 */ /* 0x000fe20003800000 */
[----:B------:R-:W-:Y:S01]  /*2f100*/  IMAD.MOV.U32 R16, RZ, RZ, R12 ;  /* 0x000000ffff107224 */ /* 0x000fe200078e000c */
[----:B------:R-:W-:Y:S02]  /*2f110*/  MOV R17, R13 ;  /* 0x0000000d00117202 */ /* 0x000fe40000000f00 */
[----:B------:R-:W-:Y:S02]  /*2f120*/  MOV R22, 0x2f140 ;  /* 0x0002f14000167802 */ /* 0x000fe40000000f00 */
[----:B------:R-:W-:Y:S05]  /*2f130*/  CALL.REL.NOINC `($_ZN2at6native18elementwise_kernelILi128ELi4EZNS0_15gpu_kernel_implIN48_GLOBAL__N__08322988_15_IGammaKernel_cu_cb51a28d10CalcIgammaIdEEEEvRNS_18TensorIteratorBaseERKT_EUliE_EEviT1_$__internal_lgamma_pos) ;  /* 0x000254c000007944 */ /* 0x000fea0003c00000 */
[----:B------:R-:W-:Y:S05]  /*2f140*/  BSYNC B8 ;  /* 0x0000000000087941 */ /* 0x000fea0003800000 */
.L_x_3003:
[----:B------:R-:W-:Y:S01]  /*2f150*/  ISETP.GT.AND P0, PT, R9, -0x1, PT ;  /* 0xffffffff0900780c */ /* 0x000fe20003f04270 */
[----:B01----:R-:W-:Y:S02]  /*2f160*/  IMAD.MOV.U32 R2, RZ, RZ, R16 ;  /* 0x000000ffff027224 */ /* 0x003fe400078e0010 */
[----:B------:R-:W-:-:S10]  /*2f170*/  IMAD.MOV.U32 R3, RZ, RZ, R17 ;  /* 0x000000ffff037224 */ /* 0x000fd400078e0011 */
[----:B------:R-:W-:Y:S05]  /*2f180*/  @P0 BRA `(.L_x_3004) ;  /* 0x0000084000000947 */ /* 0x000fea0003800000 */
[----:B------:R-:W0:Y:S02]  /*2f190*/  FRND.F64.TRUNC R2, R12 ;  /* 0x0000000c00027313 */ /* 0x000e24000030d800 */
[----:B0-----:R0:W1:Y:S02]  /*2f1a0*/  DSETP.NEU.AND P0, PT, R12, R2, PT ;  /* 0x000000020c00722a */ /* 0x0010640003f0d000 */
[----:B0-----:R-:W-:Y:S01]  /*2f1b0*/  MOV R2, 0x0 ;  /* 0x0000000000027802 */ /* 0x001fe20000000f00 */
[----:B------:R-:W-:-:S11]  /*2f1c0*/  IMAD.MOV.U32 R3, RZ, RZ, 0x7ff00000 ;  /* 0x7ff00000ff037424 */ /* 0x000fd600078e00ff */
[----:B-1----:R-:W-:Y:S05]  /*2f1d0*/  @!P0 BRA `(.L_x_3004) ;  /* 0x000007f000008947 */ /* 0x002fea0003800000 */
[----:B------:R-:W-:Y:S01]  /*2f1e0*/  ISETP.GE.AND P4, PT, R13, 0x3c000000, PT ;  /* 0x3c0000000d00780c */ /* 0x000fe20003f86270 */
[----:B------:R-:W-:Y:S01]  /*2f1f0*/  BSSY B3, `(.L_x_3005) ;  /* 0x000003b000037945 */ /* 0x000fe20003800000 */
[----:B------:R-:W-:-:S11]  /*2f200*/  IMAD.MOV.U32 R0, RZ, RZ, R13 ;  /* 0x000000ffff007224 */ /* 0x000fd600078e000d */
[----:B------:R-:W-:Y:S05]  /*2f210*/  @!P4 BRA `(.L_x_3006) ;  /* 0x000003800000c947 */ /* 0x000fea0003800000 */
[----:B------:R-:W-:Y:S01]  /*2f220*/  IADD3 R3, R0, 0x100000, RZ ;  /* 0x0010000000037810 */ /* 0x000fe20007ffe0ff */
[----:B------:R-:W-:Y:S01]  /*2f230*/  IMAD.MOV.U32 R27, RZ, RZ, 0x8 ;  /* 0x00000008ff1b7424 */ /* 0x000fe200078e00ff */
[----:B------:R-:W-:Y:S01]  /*2f240*/  MOV R2, R12 ;  /* 0x0000000c00027202 */ /* 0x000fe20000000f00 */
[----:B------:R-:W-:-:S03]  /*2f250*/  ULDC.64 UR4, c[0x0][0x118] ;  /* 0x0000460000047ab9 */ /* 0x000fc60000000a00 */
        /* <DEDUP_REMOVED lines=11> */
[----:B------:R-:W-:Y:S01]  /*2f310*/  LOP3.LUT P1, RZ, R34, 0x2, RZ, 0xc0, !PT ;  /* 0x0000000222ff7812 */ /* 0x000fe2000782c0ff */
[----:B0-----:R-:W-:Y:S01]  /*2f320*/  IMAD.MOV.U32 R2, RZ, RZ, 0x1 ;  /* 0x00000001ff027424 */ /* 0x001fe200078e00ff */
[----:B-1----:R-:W0:-:S06]  /*2f330*/  DFMA R18, -R18, 0.5, R12 ;  /* 0x3fe000001212782b */ /* 0x002e0c000000010c */
[----:B0-----:R-:W0:-:S06]  /*2f340*/  DMUL R24, R18, c[0x2][0x118] ;  /* 0x0080460012187a28 */ /* 0x001e0c0000000000 */
[----:B0-----:R0:W1:Y:S02]  /*2f350*/  DFMA R24, R18, c[0x2][0x120], R24 ;  /* 0x0080480012187a2b */ /* 0x0010640000000018 */
[----:B0-----:R-:W-:Y:S02]  /*2f360*/  MOV R18, 0x79785eba ;  /* 0x79785eba00127802 */ /* 0x001fe40000000f00 */
[----:B------:R-:W-:Y:S02]  /*2f370*/  FSEL R19, R0, -0.082518599927425384521, !P0 ;  /* 0xbda8ff8300137808 */ /* 0x000fe40004000000 */
[----:B------:R-:W-:Y:S01]  /*2f380*/  FSEL R18, -R18, 4.2945490664224492434e-19, !P0 ;  /* 0x20fd816412127808 */ /* 0x000fe20004000100 */
[----:B-1----:R-:W2:-:S06]  /*2f390*/  DMUL R32, R24, R24 ;  /* 0x0000001818207228 */ /* 0x002e8c0000000000 */
        /* <DEDUP_REMOVED lines=23> */
[----:B------:R-:W-:Y:S01]  /*2f510*/  IMAD.MOV.U32 R3, RZ, RZ, R13 ;  /* 0x000000ffff037224 */ /* 0x000fe200078e000d */
[----:B------:R-:W-:Y:S01]  /*2f520*/  MOV R5, 0x400921fb ;  /* 0x400921fb00057802 */ /* 0x000fe20000000f00 */
[----:B------:R-:W-:Y:S01]  /*2f530*/  IMAD.MOV.U32 R4, RZ, RZ, 0x54442d18 ;  /* 0x54442d18ff047424 */ /* 0x000fe200078e00ff */
[----:B------:R-:W-:Y:S02]  /*2f540*/  MOV R0, 0x2f560 ;  /* 0x0002f56000007802 */ /* 0x000fe40000000f00 */
[----:B------:R-:W-:Y:S05]  /*2f550*/  CALL.REL.NOINC `($__internal_13_$__cuda_sm20_div_rn_f64_full) ;  /* 0x00023f1000007944 */ /* 0x000fea0003c00000 */
.L_x_3008:
[----:B------:R-:W-:Y:S05]  /*2f560*/  BSYNC B4 ;  /* 0x0000000000047941 */ /* 0x000fea0003800000 */
.L_x_3007:
[----:B------:R-:W-:Y:S01]  /*2f570*/  IMAD.MOV.U32 R0, RZ, RZ, R3 ;  /* 0x000000ffff007224 */ /* 0x000fe200078e0003 */
[----:B------:R-:W-:Y:S01]  /*2f580*/  MOV R13, R3 ;  /* 0x00000003000d7202 */ /* 0x000fe20000000f00 */
[----:B------:R-:W-:Y:S02]  /*2f590*/  IMAD.MOV.U32 R12, RZ, RZ, R2 ;  /* 0x000000ffff0c7224 */ /* 0x000fe400078e0002 */
.L_x_3006:
[----:B------:R-:W-:Y:S05]  /*2f5a0*/  BSYNC B3 ;  /* 0x0000000000037941 */ /* 0x000fea0003800000 */
.L_x_3005:
[----:B------:R-:W-:Y:S01]  /*2f5b0*/  ISETP.GT.AND P0, PT, R0, 0xfffff, PT ;  /* 0x000fffff0000780c */ /* 0x000fe20003f04270 */
[----:B------:R-:W-:Y:S01]  /*2f5c0*/  IMAD.MOV.U32 R4, RZ, RZ, R12 ;  /* 0x000000ffff047224 */ /* 0x000fe200078e000c */
[----:B------:R-:W-:Y:S01]  /*2f5d0*/  BSSY B1, `(.L_x_3009) ;  /* 0x0000039000017945 */ /* 0x000fe20003800000 */
[----:B------:R-:W-:-:S10]  /*2f5e0*/  IMAD.MOV.U32 R23, RZ, RZ, -0x3ff ;  /* 0xfffffc01ff177424 */ /* 0x000fd400078e00ff */
        /* <DEDUP_REMOVED lines=18> */
[----:B------:R-:W-:Y:S01]  /*2f710*/  IMAD.MOV.U32 R2, RZ, RZ, R4 ;  /* 0x000000ffff027224 */ /* 0x000fe200078e0004 */
        /* <DEDUP_REMOVED lines=36> */
.L_x_3010:
[----:B------:R-:W-:Y:S05]  /*2f960*/  BSYNC B1 ;  /* 0x0000000000017941 */ /* 0x000fea0003800000 */
.L_x_3009:
[----:B-1----:R-:W-:-:S04]  /*2f970*/  DADD R16, -R16, R2 ;  /* 0x0000000010107229 */ /* 0x002fc80000000102 */
[----:B------:R-:W1:-:S10]  /*2f980*/  DADD R2, -RZ, -R2 ;  /* 0x00000000ff027229 */ /* 0x000e540000000902 */
[----:B-1----:R-:W-:Y:S02]  /*2f990*/  FSEL R2, R2, R16, !P4 ;  /* 0x0000001002027208 */ /* 0x002fe40006000000 */
[----:B------:R-:W-:Y:S01]  /*2f9a0*/  FSEL R3, R3, R17, !P4 ;  /* 0x0000001103037208 */ /* 0x000fe20006000000 */
[----:B------:R-:W-:Y:S05]  /*2f9b0*/  BRA `(.L_x_3004) ;  /* 0x0000001000007947 */ /* 0x000fea0003800000 */
.L_x_3002:
[----:B------:R0:W1:-:S06]  /*2f9c0*/  DADD R2, R8, R8 ;  /* 0x0000000008027229 */ /* 0x00004c0000000008 */
.L_x_3004:
[----:B------:R-:W-:Y:S05]  /*2f9d0*/  BSYNC B7 ;  /* 0x0000000000077941 */ /* 0x000fea0003800000 */
.L_x_3001:
[----:B------:R-:W2:Y:S01]  /*2f9e0*/  DFMA R14, R8, R14, -R10 ;  /* 0x0000000e080e722b */ /* 0x000ea2000000080a */
[----:B------:R-:W-:-:S05]  /*2f9f0*/  CS2R R18, SRZ ;  /* 0x0000000000127805 */ /* 0x000fca000001ff00 */
[----:B-12---:R-:W1:-:S06]  /*2fa00*/  DADD R14, R14, -R2 ;  /* 0x000000000e0e7229 */ /* 0x006e4c0000000802 */
[----:B-1----:R-:W1:-:S14]  /*2fa10*/  DSETP.GEU.AND P0, PT, R14, c[0x2][0x128], PT ;  /* 0x00804a000e00762a */ /* 0x002e5c0003f0e000 */
[----:B-1----:R-:W-:Y:S05]  /*2fa20*/  @!P0 BRA `(.L_x_2989) ;  /* 0x0000023000008947 */ /* 0x002fea0003800000 */
[----:B------:R-:W-:Y:S01]  /*2fa30*/  IMAD.MOV.U32 R6, RZ, RZ, 0x652b82fe ;  /* 0x652b82feff067424 */ /* 0x000fe200078e00ff */
[----:B------:R-:W-:Y:S01]  /*2fa40*/  MOV R7, 0x3ff71547 ;  /* 0x3ff7154700077802 */ /* 0x000fe20000000f00 */
[----:B------:R-:W-:Y:S01]  /*2fa50*/  IMAD.MOV.U32 R12, RZ, RZ, 0x69ce2bdf ;  /* 0x69ce2bdfff0c7424 */ /* 0x000fe200078e00ff */
[----:B------:R-:W-:Y:S01]  /*2fa60*/  FSETP.GEU.FTZ.AND P0, PT, |R15|, 4.1917929649353027344, PT ;  /* 0x4086232b0f00780b */ /* 0x000fe20003f1e200 */
[----:B------:R-:W-:-:S03]  /*2fa70*/  IMAD.MOV.U32 R13, RZ, RZ, 0x3e5ade15 ;  /* 0x3e5ade15ff0d7424 */ /* 0x000fc600078e00ff */
        /* <DEDUP_REMOVED lines=28> */
[----:B------:R-:W-:-:S06]  /*2fc40*/  @!P0 IMAD.MOV.U32 R4, RZ, RZ, RZ ;  /* 0x000000ffff048224 */ /* 0x000fcc00078e00ff */
[----:B------:R1:W2:-:S06]  /*2fc50*/  @!P0 DMUL R18, R2, R4 ;  /* 0x0000000402128228 */ /* 0x00028c0000000000 */
.L_x_2989:
[----:B------:R-:W-:Y:S05]  /*2fc60*/  BSYNC B5 ;  /* 0x0000000000057941 */ /* 0x000fea0003800000 */
.L_x_2963:
[----:B-12---:R-:W1:Y:S01]  /*2fc70*/  DSETP.NEU.AND P0, PT, R18, RZ, PT ;  /* 0x000000ff1200722a */ /* 0x006e620003f0d000 */
[----:B------:R-:W-:Y:S01]  /*2fc80*/  BSSY B3, `(.L_x_3011) ;  /* 0x0000043000037945 */ /* 0x000fe20003800000 */
[----:B------:R-:W-:-:S12]  /*2fc90*/  CS2R R14, SRZ ;  /* 0x00000000000e7805 */ /* 0x000fd8000001ff00 */
[----:B-1----:R-:W-:Y:S05]  /*2fca0*/  @!P0 BRA `(.L_x_3012) ;  /* 0x0000040000008947 */ /* 0x002fea0003800000 */
[----:B------:R-:W-:Y:S01]  /*2fcb0*/  BSSY B4, `(.L_x_3013) ;  /* 0x0000026000047945 */ /* 0x000fe20003800000 */
[----:B------:R-:W-:Y:S01]  /*2fcc0*/  IMAD.MOV.U32 R20, RZ, RZ, RZ ;  /* 0x000000ffff147224 */ /* 0x000fe200078e00ff */
[----:B------:R-:W-:Y:S01]  /*2fcd0*/  MOV R12, 0x0 ;  /* 0x00000000000c7802 */ /* 0x000fe20000000f00 */
[----:B------:R-:W-:Y:S01]  /*2fce0*/  IMAD.MOV.U32 R13, RZ, RZ, 0x3ff00000 ;  /* 0x3ff00000ff0d7424 */ /* 0x000fe200078e00ff */
[----:B------:R-:W-:Y:S01]  /*2fcf0*/  MOV R15, R9 ;  /* 0x00000009000f7202 */ /* 0x000fe20000000f00 */
[----:B------:R-:W-:Y:S02]  /*2fd00*/  IMAD.MOV.U32 R14, RZ, RZ, R8 ;  /* 0x000000ffff0e7224 */ /* 0x000fe400078e0008 */
[----:B0-----:R-:W-:Y:S02]  /*2fd10*/  IMAD.MOV.U32 R16, RZ, RZ, 0x0 ;  /* 0x00000000ff107424 */ /* 0x001fe400078e00ff */
[----:B------:R-:W-:Y:S02]  /*2fd20*/  IMAD.MOV.U32 R17, RZ, RZ, 0x3ff00000 ;  /* 0x3ff00000ff117424 */ /* 0x000fe400078e00ff */
.L_x_3016:
        /* <DEDUP_REMOVED lines=22> */
.L_x_3015:
[----:B------:R-:W-:Y:S05]  /*2fe90*/  BSYNC B5 ;  /* 0x0000000000057941 */ /* 0x000fea0003800000 */
.L_x_3014:
        /* <DEDUP_REMOVED lines=8> */
.L_x_3013:
[----:B------:R-:W0:Y:S01]  /*2ff20*/  MUFU.RCP64H R3, R9 ;  /* 0x0000000900037308 */ /* 0x000e220000001800 */
[----:B------:R-:W-:Y:S01]  /*2ff30*/  IMAD.MOV.U32 R2, RZ, RZ, 0x1 ;  /* 0x00000001ff027424 */ /* 0x000fe200078e00ff */
        /* <DEDUP_REMOVED lines=20> */
.L_x_3018:
[----:B------:R-:W-:Y:S05]  /*30080*/  BSYNC B4 ;  /* 0x0000000000047941 */ /* 0x000fea0003800000 */
.L_x_3017:
[----:B------:R-:W-:Y:S02]  /*30090*/  IMAD.MOV.U32 R14, RZ, RZ, R2 ;  /* 0x000000ffff0e7224 */ /* 0x000fe400078e0002 */
[----:B------:R-:W-:Y:S02]  /*300a0*/  IMAD.MOV.U32 R15, RZ, RZ, R3 ;  /* 0x000000ffff0f7224 */ /* 0x000fe400078e0003 */
.L_x_3012:
[----:B------:R-:W-:Y:S05]  /*300b0*/  BSYNC B3 ;  /* 0x0000000000037941 */ /* 0x000fea0003800000 */
.L_x_3011:
[----:B------:R-:W1:Y:S01]  /*300c0*/  DADD R14, -R14, 1 ;  /* 0x3ff000000e0e7429 */ /* 0x000e620000000100 */
[----:B------:R-:W-:Y:S05]  /*300d0*/  BRA `(.L_x_2911) ;  /* 0x0002308000007947 */ /* 0x000fea0003800000 */
.L_x_2924:
[----:B------:R-:W0:-:S06]  /*300e0*/  DMUL R2, R10, c[0x2][0x1e8] ;  /* 0x00807a000a027a28 */ /* 0x000e0c0000000000 */
[----:B0-----:R-:W0:-:S14]  /*300f0*/  DSETP.GEU.AND P0, PT, R2, R8, PT ;  /* 0x000000080200722a */ /* 0x001e1c0003f0e000 */
[----:B0-----:R-:W-:Y:S05]  /*30100*/  @!P0 BRA `(.L_x_3019) ;  /* 0x00001fd000008947 */ /* 0x001fea0003800000 */
[----:B------:R-:W0:Y:S01]  /*30110*/  DADD R20, -RZ, -R10 ;  /* 0x00000000ff147229 */ /* 0x000e22000000090a */
[----:B------:R-:W-:Y:S01]  /*30120*/  BSSY B3, `(.L_x_3020) ;  /* 0x0000039000037945 */ /* 0x000fe20003800000 */
[----:B------:R-:W-:Y:S01]  /*30130*/  IMAD.MOV.U32 R18, RZ, RZ, 0x0 ;  /* 0x00000000ff127424 */ /* 0x000fe200078e00ff */
[----:B------:R-:W-:Y:S01]  /*30140*/  CS2R R14, SRZ ;  /* 0x00000000000e7805 */ /* 0x000fe2000001ff00 */
[----:B------:R-:W-:Y:S02]  /*30150*/  IMAD.MOV.U32 R19, RZ, RZ, 0x3ff00000 ;  /* 0x3ff00000ff137424 */ /* 0x000fe400078e00ff */
[----:B0-----:R-:W-:-:S04]  /*30160*/  MOV R20, 0x1 ;  /* 0x0000000100147802 */ /* 0x001fc80000000f00 */
.L_x_3025:
        /* <DEDUP_REMOVED lines=21> */
.L_x_3022:
[----:B-12---:R-:W-:Y:S05]  /*302c0*/  BSYNC B4 ;  /* 0x0000000000047941 */ /* 0x006fea0003800000 */
.L_x_3021:
        /* <DEDUP_REMOVED lines=23> */
.L_x_3024:
[----:B------:R-:W-:Y:S05]  /*30440*/  BSYNC B4 ;  /* 0x0000000000047941 */ /* 0x000fea0003800000 */
.L_x_3023:
[----:B------:R-:W0:Y:S01]  /*30450*/  DADD R14, R2, R14 ;  /* 0x00000000020e7229 */ /* 0x000e22000000000e */
[----:B------:R-:W-:-:S04]  /*30460*/  IADD3 R20, R20, 0x1, RZ ;  /* 0x0000000114147810 */ /* 0x000fc80007ffe0ff */
[----:B------:R-:W-:Y:S01]  /*30470*/  ISETP.GE.U32.AND P0, PT, R20, 0x7d0, PT ;  /* 0x000007d01400780c */ /* 0x000fe20003f06070 */
[----:B0-----:R-:W0:-:S06]  /*30480*/  DMUL R4, |R14|, 1.1102230246251565404e-16 ;  /* 0x3ca000000e047828 */ /* 0x001e0c0000000200 */
[----:B0-----:R-:W0:-:S14]  /*30490*/  DSETP.GTU.AND P1, PT, |R2|, R4, PT ;  /* 0x000000040200722a */ /* 0x001e1c0003f2c200 */
[----:B0-----:R-:W-:Y:S05]  /*304a0*/  @!P0 BRA P1, `(.L_x_3025) ;  /* 0xfffffcc000008947 */ /* 0x001fea000083ffff */
[----:B------:R-:W-:Y:S05]  /*304b0*/  BSYNC B3 ;  /* 0x0000000000037941 */ /* 0x000fea0003800000 */
.L_x_3020:
[----:B------:R-:W-:Y:S01]  /*304c0*/  ISETP.GT.AND P3, PT, R11, 0xfffff, PT ;  /* 0x000fffff0b00780c */ /* 0x000fe20003f64270 */
[----:B------:R-:W-:Y:S01]  /*304d0*/  IMAD.MOV.U32 R0, RZ, RZ, R11 ;  /* 0x000000ffff007224 */ /* 0x000fe200078e000b */
[----:B------:R-:W-:Y:S01]  /*304e0*/  MOV R4, R10 ;  /* 0x0000000a00047202 */ /* 0x000fe20000000f00 */
[----:B------:R-:W0:Y:S01]  /*304f0*/  DADD R18, R8, 1 ;  /* 0x3ff0000008127429 */ /* 0x000e220000000000 */
[----:B------:R-:W-:Y:S01]  /*30500*/  BSSY B1, `(.L_x_3026) ;  /* 0x000003a000017945 */ /* 0x000fe20003800000 */
[----:B------:R-:W-:-:S04]  /*30510*/  IMAD.MOV.U32 R23, RZ, RZ, -0x3ff ;  /* 0xfffffc01ff177424 */ /* 0x000fc800078e00ff */
[----:B0-----:R-:W-:-:S04]  /*30520*/  DSETP.GTU.AND P2, PT, |R18|, +INF , PT ;  /* 0x7ff000001200742a */ /* 0x001fc80003f4c200 */
        /* <DEDUP_REMOVED lines=55> */
.L_x_3027:
[----:B------:R-:W-:Y:S05]  /*308a0*/  BSYNC B1 ;  /* 0x0000000000017941 */ /* 0x000fea0003800000 */
.L_x_3026:
[----:B------:R-:W-:Y:S01]  /*308b0*/  BSSY B5, `(.L_x_3028) ;  /* 0x0000092000057945 */ /* 0x000fe20003800000 */
[----:B-1----:R1:W2:Y:S01]  /*308c0*/  DMUL R20, R8, R20 ;  /* 0x0000001408147228 */ /* 0x0022a20000000000 */
[----:B------:R-:W-:Y:S05]  /*308d0*/  @P2 BRA `(.L_x_3029) ;  /* 0x000008e000002947 */ /* 0x000fea0003800000 */
[----:B------:R-:W3:Y:S01]  /*308e0*/  DADD R10, -RZ, |R18| ;  /* 0x00000000ff0a7229 */ /* 0x000ee20000000512 */
[----:B------:R-:W-:Y:S01]  /*308f0*/  BSSY B7, `(.L_x_3030) ;  /* 0x0000005000077945 */ /* 0x000fe20003800000 */
[----:B------:R-:W-:-:S08]  /*30900*/  MOV R22, 0x30940 ;  /* 0x0003094000167802 */ /* 0x000fd00000000f00 */
[----:B---3--:R-:W-:Y:S02]  /*30910*/  IMAD.MOV.U32 R16, RZ, RZ, R10 ;  /* 0x000000ffff107224 */ /* 0x008fe400078e000a */
[----:B------:R-:W-:Y:S02]  /*30920*/  IMAD.MOV.U32 R17, RZ, RZ, R11 ;  /* 0x000000ffff117224 */ /* 0x000fe400078e000b */
[----:B012---:R-:W-:Y:S05]  /*30930*/  CALL.REL.NOINC `($_ZN2at6native18elementwise_kernelILi128ELi4EZNS0_15gpu_kernel_implIN48_GLOBAL__N__08322988_15_IGammaKernel_cu_cb51a28d10CalcIgammaIdEEEEvRNS_18TensorIteratorBaseERKT_EUliE_EEviT1_$__internal_lgamma_pos) ;  /* 0x00023cc000007944 */ /* 0x007fea0003c00000 */
[----:B------:R-:W-:Y:S05]  /*30940*/  BSYNC B7 ;  /* 0x0000000000077941 */ /* 0x000fea0003800000 */
.L_x_3030:
        /* <DEDUP_REMOVED lines=65> */
.L_x_3035:
[----:B------:R-:W-:Y:S05]  /*30d60*/  BSYNC B4 ;  /* 0x0000000000047941 */ /* 0x000fea0003800000 */
.L_x_3034:
[----:B------:R-:W-:Y:S01]  /*30d70*/  MOV R0, R3 ;  /* 0x0000000300007202 */ /* 0x000fe20000000f00 */
[----:B------:R-:W-:Y:S02]  /*30d80*/  IMAD.MOV.U32 R10, RZ, RZ, R2 ;  /* 0x000000ffff0a7224 */ /* 0x000fe400078e0002 */
[----:B------:R-:W-:Y:S02]  /*30d90*/  IMAD.MOV.U32 R11, RZ, RZ, R3 ;  /* 0x000000ffff0b7224 */ /* 0x000fe400078e0003 */
.L_x_3033:
[----:B------:R-:W-:Y:S05]  /*30da0*/  BSYNC B3 ;  /* 0x0000000000037941 */ /* 0x000fea0003800000 */
.L_x_3032:
        /* <DEDUP_REMOVED lines=59> */
.L_x_3037:
[----:B------:R-:W-:Y:S05]  /*31160*/  BSYNC B1 ;  /* 0x0000000000017941 */ /* 0x000fea0003800000 */
.L_x_3036:
[----:B-1----:R-:W-:-:S04]  /*31170*/  DADD R16, -R16, R2 ;  /* 0x0000000010107229 */ /* 0x002fc80000000102 */
[----:B------:R-:W1:-:S10]  /*31180*/  DADD R2, -RZ, -R2 ;  /* 0x00000000ff027229 */ /* 0x000e540000000902 */
[----:B-1----:R-:W-:Y:S02]  /*31190*/  FSEL R18, R2, R16, !P4 ;  /* 0x0000001002127208 */ /* 0x002fe40006000000 */
[----:B------:R-:W-:Y:S01]  /*311a0*/  FSEL R19, R3, R17, !P4 ;  /* 0x0000001103137208 */ /* 0x000fe20006000000 */
[----:B------:R-:W-:Y:S05]  /*311b0*/  BRA `(.L_x_3031) ;  /* 0x0000001000007947 */ /* 0x000fea0003800000 */
.L_x_3029:
[----:B------:R-:W3:-:S06]  /*311c0*/  DADD R18, R18, R18 ;  /* 0x0000000012127229 */ /* 0x000ecc0000000012 */
.L_x_3031:
[----:B------:R-:W-:Y:S05]  /*311d0*/  BSYNC B5 ;  /* 0x0000000000057941 */ /* 0x000fea0003800000 */
.L_x_3028:
[----:B--23--:R-:W2:Y:S01]  /*311e0*/  DADD R18, R20, -R18 ;  /* 0x0000000014127229 */ /* 0x00cea20000000812 */
[----:B------:R-:W-:Y:S09]  /*311f0*/  BSSY B1, `(.L_x_3038) ;  /* 0x0000032000017945 */ /* 0x000ff20003800000 */
[----:B--2---:R-:W-:-:S02]  /*31200*/  FSETP.GEU.FTZ.AND P1, PT, R19, 4.1931471824645996094, PT ;  /* 0x40862e431300780b */ /* 0x004fc40003f3e000 */
[----:B------:R-:W-:-:S13]  /*31210*/  FSETP.GT.FTZ.AND P0, PT, R19, -3.1640625, PT ;  /* 0xc04a80001300780b */ /* 0x000fda0003f14000 */
[----:B------:R-:W-:Y:S05]  /*31220*/  @P0 BRA !P1, `(.L_x_3039) ;  /* 0x0000008000000947 */ /* 0x000fea0004800000 */
[C---:B0-----:R-:W-:Y:S01]  /*31230*/  DADD R2, R18.reuse, R18 ;  /* 0x0000000012027229 */ /* 0x041fe20000000012 */
[----:B------:R-:W-:Y:S01]  /*31240*/  IMAD.MOV.U32 R5, RZ, RZ, 0x3ff00000 ;  /* 0x3ff00000ff057424 */ /* 0x000fe200078e00ff */
[----:B------:R-:W-:Y:S02]  /*31250*/  ISETP.GE.AND P1, PT, R19, RZ, PT ;  /* 0x000000ff1300720c */ /* 0x000fe40003f26270 */
[----:B------:R-:W0:Y:S02]  /*31260*/  DSETP.GTU.AND P0, PT, |R18|, +INF , PT ;  /* 0x7ff000001200742a */ /* 0x000e240003f0c200 */
[----:B------:R-:W-:-:S04]  /*31270*/  FSEL R5, -R5, +QNAN , !P1 ;  /* 0x7ff0000005057808 */ /* 0x000fc80004800100 */
[----:B0-----:R-:W-:Y:S02]  /*31280*/  FSEL R10, R2, RZ, P0 ;  /* 0x000000ff020a7208 */ /* 0x001fe40000000000 */
[----:B------:R-:W-:Y:S01]  /*31290*/  FSEL R11, R3, R5, P0 ;  /* 0x00000005030b7208 */ /* 0x000fe20000000000 */
[----:B------:R-:W-:Y:S05]  /*312a0*/  BRA `(.L_x_3040) ;  /* 0x0000026000007947 */ /* 0x000fea0003800000 */
.L_x_3039:
[----:B0-----:R-:W-:Y:S01]  /*312b0*/  IMAD.MOV.U32 R2, RZ, RZ, 0x652b82fe ;  /* 0x652b82feff027424 */ /* 0x001fe200078e00ff */
[----:B------:R-:W-:Y:S01]  /*312c0*/  MOV R3, 0x3ff71547 ;  /* 0x3ff7154700037802 */ /* 0x000fe20000000f00 */
[----:B------:R-:W-:Y:S01]  /*312d0*/  IMAD.SHL.U32 R0, R19, 0x2, RZ ;  /* 0x0000000213007824 */ /* 0x000fe200078e00ff */
[----:B------:R-:W-:Y:S01]  /*312e0*/  MOV R11, 0x3e21f407 ;  /* 0x3e21f407000b7802 */ /* 0x000fe20000000f00 */
[----:B------:R-:W-:-:S03]  /*312f0*/  IMAD.MOV.U32 R10, RZ, RZ, 0x6acd15b6 ;  /* 0x6acd15b6ff0a7424 */ /* 0x000fc600078e00ff */
[----:B------:R-:W0:Y:S01]  /*31300*/  DFMA R2, R18, R2, 6.75539944105574400000e+15 ;  /* 0x433800001202742b */ /* 0x000e220000000002 */
[C---:B------:R-:W-:Y:S02]  /*31310*/  ISETP.GE.U32.AND P0, PT, R0.reuse, 0x7fb3e647, PT ;  /* 0x7fb3e6470000780c */ /* 0x040fe40003f06070 */
[----:B------:R-:W-:-:S03]  /*31320*/  ISETP.NE.AND P1, PT, R0, RZ, PT ;  /* 0x000000ff0000720c */ /* 0x000fc60003f25270 */
[----:B0-----:R0:W2:-:S04]  /*31330*/  DADD R4, R2, -6.75539944105574400000e+15 ;  /* 0xc338000002047429 */ /* 0x0010880000000000 */
[----:B0-----:R-:W-:Y:S02]  /*31340*/  SEL R2, R2, RZ, P0 ;  /* 0x000000ff02027207 */ /* 0x001fe40000000000 */
[----:B--2---:R-:W0:Y:S02]  /*31350*/  DFMA R6, R4, c[0x2][0xc0], R18 ;  /* 0x0080300004067a2b */ /* 0x004e240000000012 */
[----:B------:R-:W-:-:S04]  /*31360*/  IADD3 R3, R2, -0x1, RZ ;  /* 0xffffffff02037810 */ /* 0x000fc80007ffe0ff */
[----:B0-----:R-:W0:-:S10]  /*31370*/  DFMA R6, R4, c[0x2][0xc8], R6 ;  /* 0x0080320004067a2b */ /* 0x001e140000000006 */
[----:B0-----:R-:W-:Y:S02]  /*31380*/  FSEL R4, R18, R6, !P0 ;  /* 0x0000000612047208 */ /* 0x001fe40004000000 */
[----:B------:R-:W-:Y:S02]  /*31390*/  FSEL R5, R19, R7, !P0 ;  /* 0x0000000713057208 */ /* 0x000fe40004000000 */
[----:B------:R-:W-:-:S04]  /*313a0*/  ISETP.NE.AND P0, PT, R2, 0x400, PT ;  /* 0x000004000200780c */ /* 0x000fc80003f05270 */
[----:B------:R-:W0:-:S06]  /*313b0*/  DFMA R6, R4, R10, c[0x2][0x1f8] ;  /* 0x00807e000406762b */ /* 0x000e0c000000000a */
[----:B0-----:R-:W0:-:S03]  /*313c0*/  DFMA R6, R4, R6, c[0x2][0x200] ;  /* 0x008080000406762b */ /* 0x001e060000000006 */
[----:B------:R-:W-:Y:S02]  /*313d0*/  @P0 IMAD.MOV R3, RZ, RZ, R2 ;  /* 0x000000ffff030224 */ /* 0x000fe400078e0202 */
[----:B------:R-:W-:Y:S01]  /*313e0*/  IMAD.MOV.U32 R2, RZ, RZ, RZ ;  /* 0x000000ffff027224 */ /* 0x000fe200078e00ff */
[----:B0-----:R-:W0:Y:S02]  /*313f0*/  DFMA R6, R4, R6, c[0x2][0x208] ;  /* 0x008082000406762b */ /* 0x001e240000000006 */
[----:B------:R-:W-:-:S04]  /*31400*/  LEA R3, R3, 0x3ff00000, 0x14 ;  /* 0x3ff0000003037811 */ /* 0x000fc800078ea0ff */
[----:B0-----:R-:W0:-:S04]  /*31410*/  DFMA R6, R4, R6, c[0x2][0x210] ;  /* 0x008084000406762b */ /* 0x001e080000000006 */
[----:B------:R-:W-:-:S04]  /*31420*/  DADD R10, R2, -1 ;  /* 0xbff00000020a7429 */ /* 0x000fc80000000000 */
[----:B0-----:R-:W0:-:S06]  /*31430*/  DFMA R6, R4, R6, c[0x2][0x218] ;  /* 0x008086000406762b */ /* 0x001e0c0000000006 */
[----:B0-----:R-:W0:-:S06]  /*31440*/  DFMA R6, R4, R6, c[0x2][0x220] ;  /* 0x008088000406762b */ /* 0x001e0c0000000006 */
[----:B0-----:R-:W0:-:S06]  /*31450*/  DFMA R6, R4, R6, c[0x2][0x228] ;  /* 0x00808a000406762b */ /* 0x001e0c0000000006 */
[----:B0-----:R-:W0:-:S06]  /*31460*/  DFMA R6, R4, R6, c[0x2][0x230] ;  /* 0x00808c000406762b */ /* 0x001e0c0000000006 */
[----:B0-----:R-:W0:-:S06]  /*31470*/  DFMA R6, R4, R6, c[0x2][0x238] ;  /* 0x00808e000406762b */ /* 0x001e0c0000000006 */
[----:B0-----:R-:W0:-:S06]  /*31480*/  DFMA R6, R4, R6, 0.5 ;  /* 0x3fe000000406742b */ /* 0x001e0c0000000006 */
[----:B0-----:R-:W0:-:S06]  /*31490*/  DMUL R6, R4, R6 ;  /* 0x0000000604067228 */ /* 0x001e0c0000000000 */
[----:B0-----:R-:W0:-:S06]  /*314a0*/  DFMA R6, R4, R6, R4 ;  /* 0x000000060406722b */ /* 0x001e0c0000000004 */
[----:B0-----:R-:W0:-:S06]  /*314b0*/  DFMA R6, R6, R2, R10 ;  /* 0x000000020606722b */ /* 0x001e0c000000000a */
[----:B0-----:R-:W0:-:S10]  /*314c0*/  DADD R2, R6, R6 ;  /* 0x0000000006027229 */ /* 0x001e140000000006 */
[----:B0-----:R-:W-:Y:S02]  /*314d0*/  @P1 FSEL R5, R3, R7, !P0 ;  /* 0x0000000703051208 */ /* 0x001fe40004000000 */
[----:B------:R-:W-:-:S03]  /*314e0*/  @P1 FSEL R4, R2, R6, !P0 ;  /* 0x0000000602041208 */ /* 0x000fc60004000000 */
[----:B------:R-:W-:Y:S01]  /*314f0*/  IMAD.MOV.U32 R11, RZ, RZ, R5 ;  /* 0x000000ffff0b7224 */ /* 0x000fe200078e0005 */
[----:B------:R-:W-:Y:S02]  /*31500*/  MOV R10, R4 ;  /* 0x00000004000a7202 */ /* 0x000fe40000000f00 */
.L_x_3040:
[----:B------:R-:W-:Y:S05]  /*31510*/  BSYNC B1 ;  /* 0x0000000000017941 */ /* 0x000fea0003800000 */
.L_x_3038:
[----:B------:R-:W0:Y:S01]  /*31520*/  DSETP.GTU.AND P0, PT, R12, +INF , PT ;  /* 0x7ff000000c00742a */ /* 0x000e220003f0c000 */
[----:B------:R-:W-:-:S13]  /*31530*/  BSSY B5, `(.L_x_3041) ;  /* 0x0000092000057945 */ /* 0x000fda0003800000 */
[----:B0-----:R-:W-:Y:S05]  /*31540*/  @P0 BRA `(.L_x_3042) ;  /* 0x000008f000000947 */ /* 0x001fea0003800000 */
[----:B------:R-:W-:Y:S01]  /*31550*/  BSSY B7, `(.L_x_3043) ;  /* 0x0000005000077945 */ /* 0x000fe20003800000 */
[----:B------:R-:W-:Y:S01]  /*31560*/  IMAD.MOV.U32 R16, RZ, RZ, R12 ;  /* 0x000000ffff107224 */ /* 0x000fe200078e000c */
[----:B------:R-:W-:Y:S02]  /*31570*/  MOV R17, R13 ;  /* 0x0000000d00117202 */ /* 0x000fe40000000f00 */
[----:B------:R-:W-:Y:S02]  /*31580*/  MOV R22, 0x315a0 ;  /* 0x000315a000167802 */ /* 0x000fe40000000f00 */
[----:B-1----:R-:W-:Y:S05]  /*31590*/  CALL.REL.NOINC `($_ZN2at6native18elementwise_kernelILi128ELi4EZNS0_15gpu_kernel_implIN48_GLOBAL__N__08322988_15_IGammaKernel_cu_cb51a28d10CalcIgammaIdEEEEvRNS_18TensorIteratorBaseERKT_EUliE_EEviT1_$__internal_lgamma_pos) ;  /* 0x0002306000007944 */ /* 0x002fea0003c00000 */
[----:B------:R-:W-:Y:S05]  /*315a0*/  BSYNC B7 ;  /* 0x0000000000077941 */ /* 0x000fea0003800000 */
.L_x_3043:
        /* <DEDUP_REMOVED lines=67> */
.L_x_3048:
[----:B------:R-:W-:Y:S05]  /*319e0*/  BSYNC B4 ;  /* 0x0000000000047941 */ /* 0x000fea0003800000 */
.L_x_3047:
[----:B------:R-:W-:Y:S01]  /*319f0*/  MOV R0, R3 ;  /* 0x0000000300007202 */ /* 0x000fe20000000f00 */
[----:B------:R-:W-:Y:S02]  /*31a00*/  IMAD.MOV.U32 R12, RZ, RZ, R2 ;  /* 0x000000ffff0c7224 */ /* 0x000fe400078e0002 */
[----:B------:R-:W-:Y:S02]  /*31a10*/  IMAD.MOV.U32 R13, RZ, RZ, R3 ;  /* 0x000000ffff0d7224 */ /* 0x000fe400078e0003 */
.L_x_3046:
[----:B------:R-:W-:Y:S05]  /*31a20*/  BSYNC B3 ;  /* 0x0000000000037941 */ /* 0x000fea0003800000 */
.L_x_3045:
        /* <DEDUP_REMOVED lines=59> */
.L_x_3050:
[----:B------:R-:W-:Y:S05]  /*31de0*/  BSYNC B1 ;  /* 0x0000000000017941 */ /* 0x000fea0003800000 */
.L_x_3049:
[----:B-1----:R-:W-:-:S04]  /*31df0*/  DADD R8, -R8, R2 ;  /* 0x0000000008087229 */ /* 0x002fc80000000102 */
[----:B------:R-:W1:-:S10]  /*31e00*/  DADD R2, -RZ, -R2 ;  /* 0x00000000ff027229 */ /* 0x000e540000000902 */
[----:B-1----:R-:W-:Y:S02]  /*31e10*/  FSEL R2, R2, R8, !P4 ;  /* 0x0000000802027208 */ /* 0x002fe40006000000 */
[----:B------:R-:W-:Y:S01]  /*31e20*/  FSEL R3, R3, R9, !P4 ;  /* 0x0000000903037208 */ /* 0x000fe20006000000 */
[----:B------:R-:W-:Y:S05]  /*31e30*/  BRA `(.L_x_3044) ;  /* 0x0000001000007947 */ /* 0x000fea0003800000 */
.L_x_3042:
[----:B------:R0:W2:-:S06]  /*31e40*/  DADD R2, R8, R8 ;  /* 0x0000000008027229 */ /* 0x00008c0000000008 */
.L_x_3044:
[----:B------:R-:W-:Y:S05]  /*31e50*/  BSYNC B5 ;  /* 0x0000000000057941 */ /* 0x000fea0003800000 */
.L_x_3041:
[----:B--2---:R-:W2:Y:S01]  /*31e60*/  DADD R20, R20, -R2 ;  /* 0x0000000014147229 */ /* 0x004ea20000000802 */
[----:B------:R-:W-:Y:S01]  /*31e70*/  IMAD.MOV.U32 R6, RZ, RZ, 0x652b82fe ;  /* 0x652b82feff067424 */ /* 0x000fe200078e00ff */
[----:B01----:R-:W-:Y:S01]  /*31e80*/  MOV R8, 0x69ce2bdf ;  /* 0x69ce2bdf00087802 */ /* 0x003fe20000000f00 */
[----:B------:R-:W-:Y:S01]  /*31e90*/  IMAD.MOV.U32 R7, RZ, RZ, 0x3ff71547 ;  /* 0x3ff71547ff077424 */ /* 0x000fe200078e00ff */
[----:B------:R-:W-:Y:S01]  /*31ea0*/  BSSY B1, `(.L_x_3051) ;  /* 0x0000021000017945 */ /* 0x000fe20003800000 */
[----:B------:R-:W-:-:S04]  /*31eb0*/  IMAD.MOV.U32 R9, RZ, RZ, 0x3e5ade15 ;  /* 0x3e5ade15ff097424 */ /* 0x000fc800078e00ff */
[----:B--2---:R-:W0:Y:S01]  /*31ec0*/  DFMA R6, R20, R6, 6.75539944105574400000e+15 ;  /* 0x433800001406742b */ /* 0x004e220000000006 */
        /* <DEDUP_REMOVED lines=30> */
.L_x_3052:
[----:B------:R-:W-:Y:S05]  /*320b0*/  BSYNC B1 ;  /* 0x0000000000017941 */ /* 0x000fea0003800000 */
.L_x_3051:
[----:B-1----:R1:W2:Y:S01]  /*320c0*/  DFMA R14, -R14, R2, -R10 ;  /* 0x000000020e0e722b */ /* 0x0022a2000000090a */
[----:B------:R-:W-:Y:S05]  /*320d0*/  BRA `(.L_x_2911) ;  /* 0x0002108000007947 */ /* 0x000fea0003800000 */
.L_x_3019:
        /* <DEDUP_REMOVED lines=102> */
[----:B0-----:R-:W-:Y:S01]  /*32740*/  LOP3.LUT R7, R9, 0x7fffffff, RZ, 0xc0, !PT ;  /* 0x7fffffff09077812 */ /* 0x001fe200078ec0ff */
[----:B------:R-:W-:Y:S01]  /*32750*/  IMAD.MOV.U32 R25, RZ, RZ, R9 ;  /* 0x000000ffff197224 */ /* 0x000fe200078e0009 */
[----:B------:R-:W-:Y:S02]  /*32760*/  MOV R24, R8 ;  /* 0x0000000800187202 */ /* 0x000fe40000000f00 */
[----:B------:R-:W-:Y:S02]  /*32770*/  IADD3 R7, R7, -0x100000, RZ ;  /* 0xfff0000007077810 */ /* 0x000fe40007ffe0ff */
[----:B------:R-:W-:Y:S02]  /*32780*/  MOV R23, 0x327a0 ;  /* 0x000327a000177802 */ /* 0x000fe40000000f00 */
[----:B-1----:R-:W-:Y:S05]  /*32790*/  CALL.REL.NOINC `($__internal_12_$__cuda_sm20_dblrcp_rn_slowpath_v3) ;  /* 0x00020a2000007944 */ /* 0x002fea0003c00000 */
[----:B------:R-:W-:Y:S01]  /*327a0*/  IMAD.MOV.U32 R2, RZ, RZ, R4 ;  /* 0x000000ffff027224 */ /* 0x000fe200078e0004 */
[----:B------:R-:W-:Y:S02]  /*327b0*/  MOV R3, R5 ;  /* 0x0000000500037202 */ /* 0x000fe40000000f00 */
.L_x_3058:
[----:B------:R-:W-:Y:S05]  /*327c0*/  BSYNC B4 ;  /* 0x0000000000047941 */ /* 0x000fea0003800000 */
.L_x_3057:
[----:B0-----:R-:W-:Y:S01]  /*327d0*/  HFMA2.MMA R4, -RZ, RZ, -29.21875, -12.359375 ;  /* 0xcf4eca2eff047435 */ /* 0x001fe200000001ff */
[----:B------:R-:W-:Y:S02]  /*327e0*/  IMAD.MOV.U32 R7, RZ, RZ, 0xc ;  /* 0x0000000cff077424 */ /* 0x000fe400078e00ff */
[----:B------:R-:W-:-:S02]  /*327f0*/  IMAD.MOV.U32 R0, RZ, RZ, -0x1 ;  /* 0xffffffffff007424 */ /* 0x000fc400078e00ff */
[----:B------:R-:W-:Y:S02]  /*32800*/  IMAD.MOV.U32 R5, RZ, RZ, 0x418b2298 ;  /* 0x418b2298ff057424 */ /* 0x000fe400078e00ff */
.L_x_3056:
[----:B-1----:R-:W-:Y:S05]  /*32810*/  BSYNC B3 ;  /* 0x0000000000037941 */ /* 0x002fea0003800000 */
.L_x_3055:
        /* <DEDUP_REMOVED lines=102> */
.L_x_3060:
[----:B------:R-:W-:Y:S05]  /*32e80*/  BSYNC B3 ;  /* 0x0000000000037941 */ /* 0x000fea0003800000 */
.L_x_3059:
        /* <DEDUP_REMOVED lines=23> */
.L_x_3062:
[----:B------:R-:W-:Y:S05]  /*33000*/  BSYNC B3 ;  /* 0x0000000000037941 */ /* 0x000fea0003800000 */
.L_x_3061:
        /* <DEDUP_REMOVED lines=26> */
.L_x_3064:
[----:B------:R-:W-:Y:S05]  /*331b0*/  BSYNC B3 ;  /* 0x0000000000037941 */ /* 0x000fea0003800000 */
.L_x_3063:
        /* <DEDUP_REMOVED lines=21> */
.L_x_3066:
[----:B------:R-:W-:Y:S05]  /*33310*/  BSYNC B3 ;  /* 0x0000000000037941 */ /* 0x000fea0003800000 */
.L_x_3065:
        /* <DEDUP_REMOVED lines=27> */
.L_x_3069:
[----:B------:R-:W-:Y:S05]  /*334d0*/  BSYNC B3 ;  /* 0x0000000000037941 */ /* 0x000fea0003800000 */
.L_x_3068:
        /* <DEDUP_REMOVED lines=65> */
.L_x_3071:
        /* <DEDUP_REMOVED lines=22> */
.L_x_3074:
[----:B------:R-:W-:Y:S05]  /*33a50*/  BSYNC B4 ;  /* 0x0000000000047941 */ /* 0x000fea0003800000 */
.L_x_3073:
        /* <DEDUP_REMOVED lines=15> */
.L_x_3072:
[----:B------:R-:W-:Y:S05]  /*33b50*/  BSYNC B3 ;  /* 0x0000000000037941 */ /* 0x000fea0003800000 */
.L_x_3070:
        /* <DEDUP_REMOVED lines=23> */
.L_x_3076:
[----:B------:R-:W-:Y:S05]  /*33cd0*/  BSYNC B3 ;  /* 0x0000000000037941 */ /* 0x000fea0003800000 */
.L_x_3075:
        /* <DEDUP_REMOVED lines=37> */
.L_x_3078:
[----:B------:R-:W-:Y:S05]  /*33f30*/  BSYNC B1 ;  /* 0x0000000000017941 */ /* 0x000fea0003800000 */
.L_x_3077:
[----:B-1----:R1:W2:Y:S01]  /*33f40*/  DMUL R18, R18, R22 ;  /* 0x0000001612127228 */ /* 0x0022a20000000000 */
[----:B------:R-:W-:Y:S05]  /*33f50*/  BRA `(.L_x_3079) ;  /* 0x0000178000007947 */ /* 0x000fea0003800000 */
.L_x_3067:
        /* <DEDUP_REMOVED lines=49> */
.L_x_3081:
[----:B------:R-:W-:Y:S05]  /*34270*/  BSYNC B1 ;  /* 0x0000000000017941 */ /* 0x000fea0003800000 */
.L_x_3080:
        /* <DEDUP_REMOVED lines=8> */
.L_x_3083:
[----:B------:R-:W-:Y:S05]  /*34300*/  BSYNC B3 ;  /* 0x0000000000037941 */ /* 0x000fea0003800000 */
.L_x_3082:
        /* <DEDUP_REMOVED lines=12> */
.L_x_3084:
        /* <DEDUP_REMOVED lines=22> */
.L_x_3086:
[----:B------:R-:W1:Y:S01]  /*34530*/  DSETP.NEU.AND P1, PT, R12, 0.5, PT ;  /* 0x3fe000000c00742a */ /* 0x000e620003f2d000 */
[----:B------:R-:W-:Y:S02]  /*34540*/  ISETP.GE.AND P2, PT, R9, RZ, PT ;  /* 0x000000ff0900720c */ /* 0x000fe40003f46270 */
[----:B------:R-:W-:Y:S02]  /*34550*/  ISETP.EQ.U32.AND P0, PT, R20, RZ, PT ;  /* 0x000000ff1400720c */ /* 0x000fe40003f02070 */
[----:B------:R-:W-:Y:S02]  /*34560*/  MOV R4, RZ ;  /* 0x000000ff00047202 */ /* 0x000fe40000000f00 */
[----:B-1----:R-:W-:-:S04]  /*34570*/  ISETP.EQ.AND.EX P0, PT, R26, -0x80000000, P1, P0 ;  /* 0x800000001a00780c */ /* 0x002fc80000f02300 */
[----:B------:R-:W-:-:S04]  /*34580*/  SEL R5, R3, RZ, P0 ;  /* 0x000000ff03057207 */ /* 0x000fc80000000000 */
[----:B------:R-:W-:Y:S02]  /*34590*/  @!P2 LOP3.LUT R5, R5, 0x7ff00000, RZ, 0xfc, !PT ;  /* 0x7ff000000505a812 */ /* 0x000fe400078efcff */
.L_x_3087:
[----:B------:R-:W-:Y:S05]  /*345a0*/  BSYNC B1 ;  /* 0x0000000000017941 */ /* 0x000fea0003800000 */
.L_x_3085:
        /* <DEDUP_REMOVED lines=18> */
.L_x_3090:
[----:B------:R1:W2:-:S06]  /*346d0*/  DADD R4, R8, R2 ;  /* 0x0000000008047229 */ /* 0x00028c0000000002 */
.L_x_3089:
[----:B------:R-:W-:Y:S05]  /*346e0*/  BSYNC B1 ;  /* 0x0000000000017941 */ /* 0x000fea0003800000 */
.L_x_3088:
[----:B------:R-:W3:-:S06]  /*346f0*/  DSETP.NEU.AND P0, PT, R2, 1, PT ;  /* 0x3ff000000200742a */ /* 0x000ecc0003f0d000 */
[----:B-123--:R-:W-:Y:S02]  /*34700*/  FSEL R2, R4, RZ, P0 ;  /* 0x000000ff04027208 */ /* 0x00efe40000000000 */
[----:B------:R-:W-:-:S06]  /*34710*/  FSEL R3, R5, 1.875, P0 ;  /* 0x3ff0000005037808 */ /* 0x000fcc0000000000 */
[----:B------:R-:W1:-:S06]  /*34720*/  DMUL R16, R16, R2 ;  /* 0x0000000210107228 */ /* 0x000e4c0000000000 */
[----:B01----:R0:W1:Y:S01]  /*34730*/  DMUL R18, R16, R22 ;  /* 0x0000001610127228 */ /* 0x0030620000000000 */
[----:B------:R-:W-:Y:S05]  /*34740*/  BRA `(.L_x_3079) ;  /* 0x00000f9000007947 */ /* 0x000fea0003800000 */
.L_x_3054:
        /* <DEDUP_REMOVED lines=63> */
.L_x_3092:
[----:B------:R-:W-:Y:S05]  /*34b40*/  BSYNC B1 ;  /* 0x0000000000017941 */ /* 0x000fea0003800000 */
.L_x_3091:
        /* <DEDUP_REMOVED lines=8> */
.L_x_3095:
        /* <DEDUP_REMOVED lines=65> */
.L_x_3100:
[----:B------:R-:W-:Y:S05]  /*34fe0*/  BSYNC B4 ;  /* 0x0000000000047941 */ /* 0x000fea0003800000 */
.L_x_3099:
[--C-:B------:R-:W-:Y:S01]  /*34ff0*/  IMAD.MOV.U32 R0, RZ, RZ, R3.reuse ;  /* 0x000000ffff007224 */ /* 0x100fe200078e0003 */
[----:B------:R-:W-:Y:S01]  /*35000*/  MOV R12, R2 ;  /* 0x00000002000c7202 */ /* 0x000fe20000000f00 */
[----:B------:R-:W-:Y:S02]  /*35010*/  IMAD.MOV.U32 R13, RZ, RZ, R3 ;  /* 0x000000ffff0d7224 */ /* 0x000fe400078e0003 */
.L_x_3098:
[----:B------:R-:W-:Y:S05]  /*35020*/  BSYNC B3 ;  /* 0x0000000000037941 */ /* 0x000fea0003800000 */
.L_x_3097:
        /* <DEDUP_REMOVED lines=59> */
.L_x_3102:
[----:B------:R-:W-:Y:S05]  /*353e0*/  BSYNC B1 ;  /* 0x0000000000017941 */ /* 0x000fea0003800000 */
.L_x_3101:
[----:B-1----:R-:W-:-:S04]  /*353f0*/  DADD R16, -R16, R2 ;  /* 0x0000000010107229 */ /* 0x002fc80000000102 */
[----:B------:R-:W1:-:S10]  /*35400*/  DADD R2, -RZ, -R2 ;  /* 0x00000000ff027229 */ /* 0x000e540000000902 */
[----:B-1----:R-:W-:Y:S02]  /*35410*/  FSEL R2, R2, R16, !P4 ;  /* 0x0000001002027208 */ /* 0x002fe40006000000 */
[----:B------:R-:W-:Y:S01]  /*35420*/  FSEL R3, R3, R17, !P4 ;  /* 0x0000001103037208 */ /* 0x000fe20006000000 */
[----:B------:R-:W-:Y:S05]  /*35430*/  BRA `(.L_x_3096) ;  /* 0x0000001000007947 */ /* 0x000fea0003800000 */
.L_x_3094:
[----:B0-----:R0:W2:-:S06]  /*35440*/  DADD R2, R8, R8 ;  /* 0x0000000008027229 */ /* 0x00108c0000000008 */
.L_x_3096:
[----:B------:R-:W-:Y:S05]  /*35450*/  BSYNC B7 ;  /* 0x0000000000077941 */ /* 0x000fea0003800000 */
.L_x_3093:
        /* <DEDUP_REMOVED lines=40> */
.L_x_3079:
[----:B------:R-:W-:Y:S05]  /*356e0*/  BSYNC B5 ;  /* 0x0000000000057941 */ /* 0x000fea0003800000 */
.L_x_3053:
[----:B-12---:R-:W1:Y:S01]  /*356f0*/  DSETP.NEU.AND P0, PT, R18, RZ, PT ;  /* 0x000000ff1200722a */ /* 0x006e620003f0d000 */
[----:B------:R-:W-:Y:S01]  /*35700*/  BSSY B3, `(.L_x_3103) ;  /* 0x0000043000037945 */ /* 0x000fe20003800000 */
[----:B------:R-:W-:-:S12]  /*35710*/  CS2R R14, SRZ ;  /* 0x00000000000e7805 */ /* 0x000fd8000001ff00 */
[----:B-1----:R-:W-:Y:S05]  /*35720*/  @!P0 BRA `(.L_x_3104) ;  /* 0x0000040000008947 */ /* 0x002fea0003800000 */
[----:B------:R-:W-:Y:S01]  /*35730*/  BSSY B4, `(.L_x_3105) ;  /* 0x0000026000047945 */ /* 0x000fe20003800000 */
[----:B------:R-:W-:Y:S01]  /*35740*/  MOV R20, RZ ;  /* 0x000000ff00147202 */ /* 0x000fe20000000f00 */
[----:B------:R-:W-:Y:S01]  /*35750*/  IMAD.MOV.U32 R12, RZ, RZ, 0x0 ;  /* 0x00000000ff0c7424 */ /* 0x000fe200078e00ff */
[----:B------:R-:W-:Y:S01]  /*35760*/  MOV R14, R8 ;  /* 0x00000008000e7202 */ /* 0x000fe20000000f00 */
[----:B------:R-:W-:Y:S01]  /*35770*/  IMAD.MOV.U32 R13, RZ, RZ, 0x3ff00000 ;  /* 0x3ff00000ff0d7424 */ /* 0x000fe200078e00ff */
[----:B0-----:R-:W-:Y:S01]  /*35780*/  MOV R17, 0x3ff00000 ;  /* 0x3ff0000000117802 */ /* 0x001fe20000000f00 */
[----:B------:R-:W-:Y:S02]  /*35790*/  IMAD.MOV.U32 R15, RZ, RZ, R9 ;  /* 0x000000ffff0f7224 */ /* 0x000fe400078e0009 */
[----:B------:R-:W-:-:S04]  /*357a0*/  IMAD.MOV.U32 R16, RZ, RZ, 0x0 ;  /* 0x00000000ff107424 */ /* 0x000fc800078e00ff */
.L_x_3108:
        /* <DEDUP_REMOVED lines=22> */
.L_x_3107:
[----:B------:R-:W-:Y:S05]  /*35910*/  BSYNC B5 ;  /* 0x0000000000057941 */ /* 0x000fea0003800000 */
.L_x_3106:
        /* <DEDUP_REMOVED lines=8> */
.L_x_3105:
        /* <DEDUP_REMOVED lines=22> */
.L_x_3110:
[----:B------:R-:W-:Y:S05]  /*35b00*/  BSYNC B4 ;  /* 0x0000000000047941 */ /* 0x000fea0003800000 */
.L_x_3109:
[----:B------:R-:W-:Y:S01]  /*35b10*/  IMAD.MOV.U32 R14, RZ, RZ, R2 ;  /* 0x000000ffff0e7224 */ /* 0x000fe200078e0002 */
[----:B------:R-:W-:Y:S02]  /*35b20*/  MOV R15, R3 ;  /* 0x00000003000f7202 */ /* 0x000fe40000000f00 */
.L_x_3104:
[----:B------:R-:W-:Y:S05]  /*35b30*/  BSYNC B3 ;  /* 0x0000000000037941 */ /* 0x000fea0003800000 */
.L_x_3103:
[----:B------:R-:W1:Y:S01]  /*35b40*/  DADD R14, -R14, 1 ;  /* 0x3ff000000e0e7429 */ /* 0x000e620000000100 */
[----:B------:R-:W-:Y:S05]  /*35b50*/  BRA `(.L_x_2911) ;  /* 0x0001d60000007947 */ /* 0x000fea0003800000 */
.L_x_2923:
[----:B------:R-:W0:-:S04]  /*35b60*/  DSETP.GEU.AND P0, PT, R10, R8, PT ;  /* 0x000000080a00722a */ /* 0x000e080003f0e000 */
[----:B------:R1:W2:-:S04]  /*35b70*/  DADD R18, R8, -R10 ;  /* 0x0000000008127229 */ /* 0x000288000000080a */
[----:B------:R1:W3:-:S06]  /*35b80*/  DMUL R2, R12, c[0x2][0x10] ;  /* 0x008004000c027a28 */ /* 0x0002cc0000000000 */
[----:B0-----:R-:W-:Y:S05]  /*35b90*/  @!P0 BRA `(.L_x_3111) ;  /* 0x00003d8000008947 */ /* 0x001fea0003800000 */
[----:B-123--:R-:W0:Y:S01]  /*35ba0*/  DSETP.GT.AND P0, PT, |R18|, R2, PT ;  /* 0x000000021200722a */ /* 0x00ee220003f04200 */
[----:B------:R-:W-:-:S13]  /*35bb0*/  BSSY B5, `(.L_x_3112) ;  /* 0x000035d000057945 */ /* 0x000fda0003800000 */
        /* <DEDUP_REMOVED lines=106> */
.L_x_3117:
[----:B------:R-:W-:Y:S05]  /*36260*/  BSYNC B4 ;  /* 0x0000000000047941 */ /* 0x000fea0003800000 */
.L_x_3116:
[----:B0-----:R-:W-:Y:S01]  /*36270*/  HFMA2.MMA R4, -RZ, RZ, -29.21875, -12.359375 ;  /* 0xcf4eca2eff047435 */ /* 0x001fe200000001ff */
[----:B------:R-:W-:Y:S02]  /*36280*/  IMAD.MOV.U32 R7, RZ, RZ, 0xc ;  /* 0x0000000cff077424 */ /* 0x000fe400078e00ff */
[----:B------:R-:W-:-:S02]  /*36290*/  IMAD.MOV.U32 R0, RZ, RZ, -0x1 ;  /* 0xffffffffff007424 */ /* 0x000fc400078e00ff */
[----:B------:R-:W-:Y:S02]  /*362a0*/  IMAD.MOV.U32 R5, RZ, RZ, 0x418b2298 ;  /* 0x418b2298ff057424 */ /* 0x000fe400078e00ff */
.L_x_3115:
[----:B-1----:R-:W-:Y:S05]  /*362b0*/  BSYNC B3 ;  /* 0x0000000000037941 */ /* 0x002fea0003800000 */
.L_x_3114:
        /* <DEDUP_REMOVED lines=102> */
.L_x_3119:
[----:B------:R-:W-:Y:S05]  /*36920*/  BSYNC B3 ;  /* 0x0000000000037941 */ /* 0x000fea0003800000 */
.L_x_3118:
        /* <DEDUP_REMOVED lines=23> */
.L_x_3121:
[----:B------:R-:W-:Y:S05]  /*36aa0*/  BSYNC B3 ;  /* 0x0000000000037941 */ /* 0x000fea0003800000 */
.L_x_3120:
        /* <DEDUP_REMOVED lines=26> */
.L_x_3123:
[----:B------:R-:W-:Y:S05]  /*36c50*/  BSYNC B3 ;  /* 0x0000000000037941 */ /* 0x000fea0003800000 */
.L_x_3122:
        /* <DEDUP_REMOVED lines=21> */
.L_x_3125:
[----:B------:R-:W-:Y:S05]  /*36db0*/  BSYNC B3 ;  /* 0x0000000000037941 */ /* 0x000fea0003800000 */
.L_x_3124:
        /* <DEDUP_REMOVED lines=27> */
.L_x_3128:
[----:B------:R-:W-:Y:S05]  /*36f70*/  BSYNC B3 ;  /* 0x0000000000037941 */ /* 0x000fea0003800000 */
.L_x_3127:
        /* <DEDUP_REMOVED lines=65> */
.L_x_3130:
        /* <DEDUP_REMOVED lines=22> */
.L_x_3133:
[----:B------:R-:W-:Y:S05]  /*374f0*/  BSYNC B4 ;  /* 0x0000000000047941 */ /* 0x000fea0003800000 */
.L_x_3132:
        /* <DEDUP_REMOVED lines=15> */
.L_x_3131:
[----:B------:R-:W-:Y:S05]  /*375f0*/  BSYNC B3 ;  /* 0x0000000000037941 */ /* 0x000fea0003800000 */
.L_x_3129:
        /* <DEDUP_REMOVED lines=23> */
.L_x_3135:
[----:B------:R-:W-:Y:S05]  /*37770*/  BSYNC B3 ;  /* 0x0000000000037941 */ /* 0x000fea0003800000 */
.L_x_3134:
        /* <DEDUP_REMOVED lines=37> */
.L_x_3137:
[----:B------:R-:W-:Y:S05]  /*379d0*/  BSYNC B1 ;  /* 0x0000000000017941 */ /* 0x000fea0003800000 */
.L_x_3136:
[----:B-1----:R1:W2:Y:S01]  /*379e0*/  DMUL R26, R2, R26 ;  /* 0x0000001a021a7228 */ /* 0x0022a20000000000 */
[----:B------:R-:W-:Y:S05]  /*379f0*/  BRA `(.L_x_3138) ;  /* 0x0000178000007947 */ /* 0x000fea0003800000 */
.L_x_3126:
        /* <DEDUP_REMOVED lines=49> */
.L_x_3140:
[----:B------:R-:W-:Y:S05]  /*37d10*/  BSYNC B1 ;  /* 0x0000000000017941 */ /* 0x000fea0003800000 */
.L_x_3139:
        /* <DEDUP_REMOVED lines=8> */
.L_x_3142:
[----:B------:R-:W-:Y:S05]  /*37da0*/  BSYNC B3 ;  /* 0x0000000000037941 */ /* 0x000fea0003800000 */
.L_x_3141:
        /* <DEDUP_REMOVED lines=12> */
.L_x_3143:
        /* <DEDUP_REMOVED lines=22> */
.L_x_3145:
[----:B------:R-:W1:Y:S01]  /*37fd0*/  DSETP.NEU.AND P1, PT, R12, 0.5, PT ;  /* 0x3fe000000c00742a */ /* 0x000e620003f2d000 */
[----:B------:R-:W-:Y:S02]  /*37fe0*/  ISETP.GE.AND P2, PT, R9, RZ, PT ;  /* 0x000000ff0900720c */ /* 0x000fe40003f46270 */
[----:B------:R-:W-:Y:S02]  /*37ff0*/  ISETP.EQ.U32.AND P0, PT, R20, RZ, PT ;  /* 0x000000ff1400720c */ /* 0x000fe40003f02070 */
[----:B------:R-:W-:Y:S02]  /*38000*/  MOV R4, RZ ;  /* 0x000000ff00047202 */ /* 0x000fe40000000f00 */
[----:B-1----:R-:W-:-:S04]  /*38010*/  ISETP.EQ.AND.EX P0, PT, R22, -0x80000000, P1, P0 ;  /* 0x800000001600780c */ /* 0x002fc80000f02300 */
[----:B------:R-:W-:-:S04]  /*38020*/  SEL R5, R3, RZ, P0 ;  /* 0x000000ff03057207 */ /* 0x000fc80000000000 */
[----:B------:R-:W-:Y:S02]  /*38030*/  @!P2 LOP3.LUT R5, R5, 0x7ff00000, RZ, 0xfc, !PT ;  /* 0x7ff000000505a812 */ /* 0x000fe400078efcff */
.L_x_3146:
[----:B------:R-:W-:Y:S05]  /*38040*/  BSYNC B1 ;  /* 0x0000000000017941 */ /* 0x000fea0003800000 */
.L_x_3144:
        /* <DEDUP_REMOVED lines=18> */
.L_x_3149:
[----:B------:R1:W2:-:S06]  /*38170*/  DADD R4, R8, R2 ;  /* 0x0000000008047229 */ /* 0x00028c0000000002 */
.L_x_3148:
[----:B------:R-:W-:Y:S05]  /*38180*/  BSYNC B1 ;  /* 0x0000000000017941 */ /* 0x000fea0003800000 */
.L_x_3147:
[----:B------:R-:W3:-:S06]  /*38190*/  DSETP.NEU.AND P0, PT, R2, 1, PT ;  /* 0x3ff000000200742a */ /* 0x000ecc0003f0d000 */
[----:B-123--:R-:W-:Y:S02]  /*381a0*/  FSEL R2, R4, RZ, P0 ;  /* 0x000000ff04027208 */ /* 0x00efe40000000000 */
[----:B------:R-:W-:-:S06]  /*381b0*/  FSEL R3, R5, 1.875, P0 ;  /* 0x3ff0000005037808 */ /* 0x000fcc0000000000 */
[----:B------:R-:W1:-:S06]  /*381c0*/  DMUL R16, R16, R2 ;  /* 0x0000000210107228 */ /* 0x000e4c0000000000 */
[----:B-1----:R1:W2:Y:S01]  /*381d0*/  DMUL R26, R16, R26 ;  /* 0x0000001a101a7228 */ /* 0x0022a20000000000 */
[----:B------:R-:W-:Y:S05]  /*381e0*/  BRA `(.L_x_3138) ;  /* 0x00000f9000007947 */ /* 0x000fea0003800000 */
.L_x_3113:
        /* <DEDUP_REMOVED lines=63> */
.L_x_3151:
[----:B------:R-:W-:Y:S05]  /*385e0*/  BSYNC B1 ;  /* 0x0000000000017941 */ /* 0x000fea0003800000 */
.L_x_3150:
        /* <DEDUP_REMOVED lines=8> */
.L_x_3154:
        /* <DEDUP_REMOVED lines=65> */
.L_x_3159:
[----:B------:R-:W-:Y:S05]  /*38a80*/  BSYNC B4 ;  /* 0x0000000000047941 */ /* 0x000fea0003800000 */
.L_x_3158:
[--C-:B------:R-:W-:Y:S01]  /*38a90*/  IMAD.MOV.U32 R0, RZ, RZ, R3.reuse ;  /* 0x000000ffff007224 */ /* 0x100fe200078e0003 */
[----:B------:R-:W-:Y:S01]  /*38aa0*/  MOV R12, R2 ;  /* 0x00000002000c7202 */ /* 0x000fe20000000f00 */
[----:B------:R-:W-:Y:S02]  /*38ab0*/  IMAD.MOV.U32 R13, RZ, RZ, R3 ;  /* 0x000000ffff0d7224 */ /* 0x000fe400078e0003 */
.L_x_3157:
[----:B------:R-:W-:Y:S05]  /*38ac0*/  BSYNC B3 ;  /* 0x0000000000037941 */ /* 0x000fea0003800000 */
.L_x_3156:
        /* <DEDUP_REMOVED lines=59> */
.L_x_3161:
[----:B------:R-:W-:Y:S05]  /*38e80*/  BSYNC B1 ;  /* 0x0000000000017941 */ /* 0x000fea0003800000 */
.L_x_3160:
[----:B-1----:R-:W-:-:S04]  /*38e90*/  DADD R16, -R16, R2 ;  /* 0x0000000010107229 */ /* 0x002fc80000000102 */
[----:B------:R-:W1:-:S10]  /*38ea0*/  DADD R2, -RZ, -R2 ;  /* 0x00000000ff027229 */ /* 0x000e540000000902 */
[----:B-1----:R-:W-:Y:S02]  /*38eb0*/  FSEL R2, R2, R16, !P4 ;  /* 0x0000001002027208 */ /* 0x002fe40006000000 */
[----:B------:R-:W-:Y:S01]  /*38ec0*/  FSEL R3, R3, R17, !P4 ;  /* 0x0000001103037208 */ /* 0x000fe20006000000 */
[----:B------:R-:W-:Y:S05]  /*38ed0*/  BRA `(.L_x_3155) ;  /* 0x0000001000007947 */ /* 0x000fea0003800000 */
.L_x_3153:
[----:B0-----:R0:W2:-:S06]  /*38ee0*/  DADD R2, R8, R8 ;  /* 0x0000000008027229 */ /* 0x00108c0000000008 */
.L_x_3155:
[----:B------:R-:W-:Y:S05]  /*38ef0*/  BSYNC B7 ;  /* 0x0000000000077941 */ /* 0x000fea0003800000 */
.L_x_3152:
        /* <DEDUP_REMOVED lines=40> */
.L_x_3138:
[----:B------:R-:W-:Y:S05]  /*39180*/  BSYNC B5 ;  /* 0x0000000000057941 */ /* 0x000fea0003800000 */
.L_x_3112:
[----:B--2---:R-:W2:Y:S01]  /*39190*/  DSETP.NEU.AND P0, PT, R26, RZ, PT ;  /* 0x000000ff1a00722a */ /* 0x004ea20003f0d000 */
[----:B------:R-:W-:-:S13]  /*391a0*/  CS2R R14, SRZ ;  /* 0x00000000000e7805 */ /* 0x000fda000001ff00 */
[----:B--2---:R-:W-:Y:S05]  /*391b0*/  @!P0 BRA `(.L_x_2911) ;  /* 0x00019fa000008947 */ /* 0x004fea0003800000 */
[----:B------:R-:W2:Y:S01]  /*391c0*/  DADD R20, -R8, 1 ;  /* 0x3ff0000008147429 */ /* 0x000ea20000000100 */
[----:B-1----:R-:W-:Y:S01]  /*391d0*/  MOV R2, 0x1 ;  /* 0x0000000100027802 */ /* 0x002fe20000000f00 */
[----:B------:R-:W-:Y:S02]  /*391e0*/  BSSY B3, `(.L_x_3162) ;  /* 0x0000018000037945 */ /* 0x000fe40003800000 */
[----:B------:R-:W-:-:S04]  /*391f0*/  DADD R16, R10, 1 ;  /* 0x3ff000000a107429 */ /* 0x000fc80000000000 */
[----:B0-2---:R-:W0:-:S06]  /*39200*/  DADD R18, R10, R20 ;  /* 0x000000000a127229 */ /* 0x005e0c0000000014 */
[----:B0-----:R-:W0:Y:S01]  /*39210*/  DADD R18, R18, 1 ;  /* 0x3ff0000012127429 */ /* 0x001e220000000000 */
[----:B------:R-:W-:-:S05]  /*39220*/  FSETP.GEU.AND P1, PT, |R17|, 6.5827683646048100446e-37, PT ;  /* 0x036000001100780b */ /* 0x000fca0003f2e200 */
[----:B0-----:R-:W0:-:S06]  /*39230*/  DMUL R14, R10, R18 ;  /* 0x000000120a0e7228 */ /* 0x001e0c0000000000 */
        /* <DEDUP_REMOVED lines=18> */
.L_x_3163:
[----:B------:R-:W-:Y:S05]  /*39360*/  BSYNC B3 ;  /* 0x0000000000037941 */ /* 0x000fea0003800000 */
.L_x_3162:
[----:B------:R-:W-:Y:S01]  /*39370*/  MOV R25, R3 ;  /* 0x0000000300197202 */ /* 0x000fe20000000f00 */
[----:B------:R-:W-:Y:S01]  /*39380*/  HFMA2.MMA R3, -RZ, RZ, 1.984375, 0 ;  /* 0x3ff00000ff037435 */ /* 0x000fe200000001ff */
[----:B------:R-:W-:Y:S01]  /*39390*/  BSSY B3, `(.L_x_3164) ;  /* 0x0000056000037945 */ /* 0x000fe20003800000 */
[----:B------:R-:W-:Y:S01]  /*393a0*/  IMAD.MOV.U32 R24, RZ, RZ, R2 ;  /* 0x000000ffff187224 */ /* 0x000fe200078e0002 */
[----:B------:R-:W-:Y:S01]  /*393b0*/  CS2R R22, SRZ ;  /* 0x0000000000167805 */ /* 0x000fe2000001ff00 */
[----:B------:R-:W-:Y:S02]  /*393c0*/  IMAD.MOV.U32 R28, RZ, RZ, RZ ;  /* 0x000000ffff1c7224 */ /* 0x000fe400078e00ff */
[----:B------:R-:W-:-:S02]  /*393d0*/  IMAD.MOV.U32 R2, RZ, RZ, 0x0 ;  /* 0x00000000ff027424 */ /* 0x000fc400078e00ff */
.L_x_3171:
[----:B------:R-:W-:Y:S01]  /*393e0*/  DADD R20, R20, 1 ;  /* 0x3ff0000014147429 */ /* 0x000fe20000000000 */
[----:B------:R-:W-:Y:S03]  /*393f0*/  BSSY B4, `(.L_x_3165) ;  /* 0x000003e000047945 */ /* 0x000fe60003800000 */
[----:B------:R-:W0:-:S04]  /*39400*/  DADD R22, R22, 1 ;  /* 0x3ff0000016167429 */ /* 0x000e080000000000 */
[----:B------:R-:W-:-:S04]  /*39410*/  DADD R18, R18, 2 ;  /* 0x4000000012127429 */ /* 0x000fc80000000000 */
[----:B0-----:R-:W0:-:S06]  /*39420*/  DMUL R4, R20, R22 ;  /* 0x0000001614047228 */ /* 0x001e0c0000000000 */
[----:B0-----:R-:W0:-:S04]  /*39430*/  DMUL R12, R4, R10 ;  /* 0x0000000a040c7228 */ /* 0x001e080000000000 */
[----:B------:R1:W2:Y:S02]  /*39440*/  DMUL R4, R4, R2 ;  /* 0x0000000204047228 */ /* 0x0002a40000000000 */
[----:B-1----:R-:W-:Y:S02]  /*39450*/  IMAD.MOV.U32 R2, RZ, RZ, 0x0 ;  /* 0x00000000ff027424 */ /* 0x002fe400078e00ff */
[----:B0-----:R-:W0:Y:S01]  /*39460*/  DFMA R12, R14, R18, -R12 ;  /* 0x000000120e0c722b */ /* 0x001e22000000080c */
[----:B------:R-:W-:-:S03]  /*39470*/  IMAD.MOV.U32 R3, RZ, RZ, 0x3ff00000 ;  /* 0x3ff00000ff037424 */ /* 0x000fc600078e00ff */
[----:B--2---:R-:W-:-:S04]  /*39480*/  DFMA R8, R16, R18, -R4 ;  /* 0x000000121008722b */ /* 0x004fc80000000804 */
[----:B0-----:R-:W0:-:S14]  /*39490*/  DSETP.NEU.AND P0, PT, R12, RZ, PT ;  /* 0x000000ff0c00722a */ /* 0x001e1c0003f0d000 */
[----:B0-----:R-:W-:Y:S05]  /*394a0*/  @!P0 BRA `(.L_x_3166) ;  /* 0x0000032000008947 */ /* 0x001fea0003800000 */
[----:B------:R-:W0:Y:S01]  /*394b0*/  MUFU.RCP64H R3, R13 ;  /* 0x0000000d00037308 */ /* 0x000e220000001800 */
[----:B------:R-:W-:Y:S01]  /*394c0*/  MOV R2, 0x1 ;  /* 0x0000000100027802 */ /* 0x000fe20000000f00 */
[----:B------:R-:W-:Y:S01]  /*394d0*/  BSSY B5, `(.L_x_3167) ;  /* 0x0000015000057945 */ /* 0x000fe20003800000 */
[----:B------:R-:W-:-:S04]  /*394e0*/  FSETP.GEU.AND P1, PT, |R9|, 6.5827683646048100446e-37, PT ;  /* 0x036000000900780b */ /* 0x000fc80003f2e200 */
        /* <DEDUP_REMOVED lines=17> */
[----:B------:R-:W-:Y:S01]  /*39600*/  IMAD.MOV.U32 R10, RZ, RZ, R2 ;  /* 0x000000ffff0a7224 */ /* 0x000fe200078e0002 */
[----:B------:R-:W-:Y:S02]  /*39610*/  MOV R11, R3 ;  /* 0x00000003000b7202 */ /* 0x000fe40000000f00 */
.L_x_3168:
[----:B------:R-:W-:Y:S05]  /*39620*/  BSYNC B5 ;  /* 0x0000000000057941 */ /* 0x000fea0003800000 */
.L_x_3167:
[----:B------:R-:W0:Y:S01]  /*39630*/  MUFU.RCP64H R3, R11 ;  /* 0x0000000b00037308 */ /* 0x000e220000001800 */
[----:B------:R-:W-:Y:S01]  /*39640*/  IMAD.MOV.U32 R2, RZ, RZ, 0x1 ;  /* 0x00000001ff027424 */ /* 0x000fe200078e00ff */
[----:B------:R-:W1:Y:S01]  /*39650*/  DADD R24, R24, -R10 ;  /* 0x0000000018187229 */ /* 0x000e62000000080a */
[----:B------:R-:W-:Y:S09]  /*39660*/  BSSY B5, `(.L_x_3169) ;  /* 0x0000013000057945 */ /* 0x000ff20003800000 */
[----:B-1----:R-:W-:Y:S01]  /*39670*/  FSETP.GEU.AND P1, PT, |R25|, 6.5827683646048100446e-37, PT ;  /* 0x036000001900780b */ /* 0x002fe20003f2e200 */
        /* <DEDUP_REMOVED lines=17> */
.L_x_3170:
[----:B------:R-:W-:Y:S05]  /*39790*/  BSYNC B5 ;  /* 0x0000000000057941 */ /* 0x000fea0003800000 */
.L_x_3169:
[----:B------:R-:W0:Y:S01]  /*397a0*/  DADD R2, -RZ, |R2| ;  /* 0x00000000ff027229 */ /* 0x000e220000000502 */
[----:B------:R-:W-:Y:S01]  /*397b0*/  MOV R24, R10 ;  /* 0x0000000a00187202 */ /* 0x000fe20000000f00 */
[----:B------:R-:W-:-:S04]  /*397c0*/  IMAD.MOV.U32 R25, RZ, RZ, R11 ;  /* 0x000000ffff197224 */ /* 0x000fc800078e000b */
.L_x_3166:
[----:B0-----:R-:W-:Y:S05]  /*397d0*/  BSYNC B4 ;  /* 0x0000000000047941 */ /* 0x001fea0003800000 */
.L_x_3165:
[----:B------:R-:W0:Y:S01]  /*397e0*/  DSETP.GT.AND P0, PT, |R8|, 4.50359962737049600000e+15, PT ;  /* 0x433000000800742a */ /* 0x000e220003f04200 */
[----:B------:R-:W-:-:S03]  /*397f0*/  IADD3 R28, R28, 0x1, RZ ;  /* 0x000000011c1c7810 */ /* 0x000fc60007ffe0ff */
[----:B------:R-:W-:-:S10]  /*39800*/  DSETP.GTU.AND P1, PT, R2, 1.1102230246251565404e-16, PT ;  /* 0x3ca000000200742a */ /* 0x000fd40003f2c000 */
[----:B0-----:R-:W0:-:S04]  /*39810*/  @P0 DMUL R16, R16, 2.2204460492503130808e-16 ;  /* 0x3cb0000010100828 */ /* 0x001e080000000000 */
[----:B------:R-:W1:-:S04]  /*39820*/  @P0 DMUL R8, R8, 2.2204460492503130808e-16 ;  /* 0x3cb0000008080828 */ /* 0x000e480000000000 */
[----:B------:R-:W2:Y:S02]  /*39830*/  @P0 DMUL R14, R14, 2.2204460492503130808e-16 ;  /* 0x3cb000000e0e0828 */ /* 0x000ea40000000000 */
[----:B0-----:R-:W-:Y:S02]  /*39840*/  IMAD.MOV.U32 R2, RZ, RZ, R16 ;  /* 0x000000ffff027224 */ /* 0x001fe400078e0010 */
[----:B------:R-:W0:Y:S01]  /*39850*/  @P0 DMUL R12, R12, 2.2204460492503130808e-16 ;  /* 0x3cb000000c0c0828 */ /* 0x000e220000000000 */
[----:B------:R-:W-:Y:S01]  /*39860*/  ISETP.GE.U32.AND P0, PT, R28, 0x7d0, PT ;  /* 0x000007d01c00780c */ /* 0x000fe20003f06070 */
[----:B------:R-:W-:Y:S01]  /*39870*/  IMAD.MOV.U32 R3, RZ, RZ, R17 ;  /* 0x000000ffff037224 */ /* 0x000fe200078e0011 */
[----:B-1----:R-:W-:Y:S01]  /*39880*/  MOV R17, R9 ;  /* 0x0000000900117202 */ /* 0x002fe20000000f00 */
[----:B------:R-:W-:Y:S02]  /*39890*/  IMAD.MOV.U32 R16, RZ, RZ, R8 ;  /* 0x000000ffff107224 */ /* 0x000fe400078e0008 */
[----:B--2---:R-:W-:Y:S01]  /*398a0*/  IMAD.MOV.U32 R10, RZ, RZ, R14 ;  /* 0x000000ffff0a7224 */ /* 0x004fe200078e000e */
[----:B------:R-:W-:-:S03]  /*398b0*/  MOV R11, R15 ;  /* 0x0000000f000b7202 */ /* 0x000fc60000000f00 */
[----:B0-----:R-:W-:Y:S01]  /*398c0*/  MOV R14, R12 ;  /* 0x0000000c000e7202 */ /* 0x001fe20000000f00 */
[----:B------:R-:W-:-:S03]  /*398d0*/  IMAD.MOV.U32 R15, RZ, RZ, R13 ;  /* 0x000000ffff0f7224 */ /* 0x000fc600078e000d */
[----:B------:R-:W-:Y:S05]  /*398e0*/  @!P0 BRA P1, `(.L_x_3171) ;  /* 0xfffffaf000008947 */ /* 0x000fea000083ffff */
[----:B------:R-:W-:Y:S05]  /*398f0*/  BSYNC B3 ;  /* 0x0000000000037941 */ /* 0x000fea0003800000 */
.L_x_3164:
[----:B------:R0:W1:Y:S01]  /*39900*/  DMUL R14, R24, R26 ;  /* 0x0000001a180e7228 */ /* 0x0000620000000000 */
[----:B------:R-:W-:Y:S05]  /*39910*/  BRA `(.L_x_2911) ;  /* 0x0001984000007947 */ /* 0x000fea0003800000 */
.L_x_3111:
        /* <DEDUP_REMOVED lines=108> */
.L_x_3177:
[----:B------:R-:W-:Y:S05]  /*39fe0*/  BSYNC B4 ;  /* 0x0000000000047941 */ /* 0x000fea0003800000 */
.L_x_3176:
[----:B0-----:R-:W-:Y:S01]  /*39ff0*/  HFMA2.MMA R4, -RZ, RZ, -29.21875, -12.359375 ;  /* 0xcf4eca2eff047435 */ /* 0x001fe200000001ff */
[----:B------:R-:W-:Y:S02]  /*3a000*/  IMAD.MOV.U32 R7, RZ, RZ, 0xc ;  /* 0x0000000cff077424 */ /* 0x000fe400078e00ff */
[----:B------:R-:W-:-:S02]  /*3a010*/  IMAD.MOV.U32 R0, RZ, RZ, -0x1 ;  /* 0xffffffffff007424 */ /* 0x000fc400078e00ff */
[----:B------:R-:W-:Y:S02]  /*3a020*/  IMAD.MOV.U32 R5, RZ, RZ, 0x418b2298 ;  /* 0x418b2298ff057424 */ /* 0x000fe400078e00ff */
.L_x_3175:
[----:B-1----:R-:W-:Y:S05]  /*3a030*/  BSYNC B3 ;  /* 0x0000000000037941 */ /* 0x002fea0003800000 */
.L_x_3174:
[----:B------:R-:W0:Y:S01]  /*3a040*/  DSETP.GT.AND P0, PT, R12, 1, PT ;  /* 0x3ff000000c00742a */ /* 0x000e220003f04000 */
[----:B------:R-:W-:-:S13]  /*3a050*/  IMAD.SHL.U32 R67, R0, 0x8, RZ ;  /* 0x0000000800437824 */ /* 0x000fda00078e00ff */
[----:B0-----:R-:W-:-:S04]  /*3a060*/  @P0 IADD3 R22, R79, 0x13e8, RZ ;  /* 0x000013e84f160810 */ /* 0x001fc80007ffe0ff */
        /* <DEDUP_REMOVED lines=98> */
.L_x_3179:
[----:B------:R-:W-:Y:S05]  /*3a690*/  BSYNC B3 ;  /* 0x0000000000037941 */ /* 0x000fea0003800000 */
.L_x_3178:
        /* <DEDUP_REMOVED lines=23> */
.L_x_3181:
[----:B------:R-:W-:Y:S05]  /*3a810*/  BSYNC B3 ;  /* 0x0000000000037941 */ /* 0x000fea0003800000 */
.L_x_3180:
        /* <DEDUP_REMOVED lines=26> */
.L_x_3183:
[----:B------:R-:W-:Y:S05]  /*3a9c0*/  BSYNC B3 ;  /* 0x0000000000037941 */ /* 0x000fea0003800000 */
.L_x_3182:
        /* <DEDUP_REMOVED lines=21> */
.L_x_3185:
[----:B------:R-:W-:Y:S05]  /*3ab20*/  BSYNC B3 ;  /* 0x0000000000037941 */ /* 0x000fea0003800000 */
.L_x_3184:
        /* <DEDUP_REMOVED lines=27> */
.L_x_3188:
[----:B------:R-:W-:Y:S05]  /*3ace0*/  BSYNC B3 ;  /* 0x0000000000037941 */ /* 0x000fea0003800000 */
.L_x_3187:
        /* <DEDUP_REMOVED lines=65> */
.L_x_3190:
        /* <DEDUP_REMOVED lines=22> */
.L_x_3193:
[----:B------:R-:W-:Y:S05]  /*3b260*/  BSYNC B4 ;  /* 0x0000000000047941 */ /* 0x000fea0003800000 */
.L_x_3192:
        /* <DEDUP_REMOVED lines=15> */
.L_x_3191:
[----:B------:R-:W-:Y:S05]  /*3b360*/  BSYNC B3 ;  /* 0x0000000000037941 */ /* 0x000fea0003800000 */
.L_x_3189:
        /* <DEDUP_REMOVED lines=23> */
.L_x_3195:
[----:B------:R-:W-:Y:S05]  /*3b4e0*/  BSYNC B3 ;  /* 0x0000000000037941 */ /* 0x000fea0003800000 */
.L_x_3194:
        /* <DEDUP_REMOVED lines=37> */
.L_x_3197:
[----:B------:R-:W-:Y:S05]  /*3b740*/  BSYNC B1 ;  /* 0x0000000000017941 */ /* 0x000fea0003800000 */
.L_x_3196:
[----:B-1----:R1:W2:Y:S01]  /*3b750*/  DMUL R18, R18, R22 ;  /* 0x0000001612127228 */ /* 0x0022a20000000000 */
[----:B------:R-:W-:Y:S05]  /*3b760*/  BRA `(.L_x_3198) ;  /* 0x0000178000007947 */ /* 0x000fea0003800000 */
.L_x_3186:
        /* <DEDUP_REMOVED lines=49> */
.L_x_3200:
[----:B------:R-:W-:Y:S05]  /*3ba80*/  BSYNC B1 ;  /* 0x0000000000017941 */ /* 0x000fea0003800000 */
.L_x_3199:
        /* <DEDUP_REMOVED lines=8> */
.L_x_3202:
[----:B------:R-:W-:Y:S05]  /*3bb10*/  BSYNC B3 ;  /* 0x0000000000037941 */ /* 0x000fea0003800000 */
.L_x_3201:
        /* <DEDUP_REMOVED lines=12> */
.L_x_3203:
        /* <DEDUP_REMOVED lines=22> */
.L_x_3205:
[----:B------:R-:W1:Y:S01]  /*3bd40*/  DSETP.NEU.AND P1, PT, R12, 0.5, PT ;  /* 0x3fe000000c00742a */ /* 0x000e620003f2d000 */
[----:B------:R-:W-:Y:S02]  /*3bd50*/  ISETP.GE.AND P2, PT, R9, RZ, PT ;  /* 0x000000ff0900720c */ /* 0x000fe40003f46270 */
[----:B------:R-:W-:Y:S02]  /*3bd60*/  ISETP.EQ.U32.AND P0, PT, R20, RZ, PT ;  /* 0x000000ff1400720c */ /* 0x000fe40003f02070 */
[----:B------:R-:W-:Y:S02]  /*3bd70*/  MOV R4, RZ ;  /* 0x000000ff00047202 */ /* 0x000fe40000000f00 */
[----:B-1----:R-:W-:-:S04]  /*3bd80*/  ISETP.EQ.AND.EX P0, PT, R26, -0x80000000, P1, P0 ;  /* 0x800000001a00780c */ /* 0x002fc80000f02300 */
[----:B------:R-:W-:-:S04]  /*3bd90*/  SEL R5, R3, RZ, P0 ;  /* 0x000000ff03057207 */ /* 0x000fc80000000000 */
[----:B------:R-:W-:Y:S02]  /*3bda0*/  @!P2 LOP3.LUT R5, R5, 0x7ff00000, RZ, 0xfc, !PT ;  /* 0x7ff000000505a812 */ /* 0x000fe400078efcff */
.L_x_3206:
[----:B------:R-:W-:Y:S05]  /*3bdb0*/  BSYNC B1 ;  /* 0x0000000000017941 */ /* 0x000fea0003800000 */
.L_x_3204:
        /* <DEDUP_REMOVED lines=18> */
.L_x_3209:
[----:B------:R1:W2:-:S06]  /*3bee0*/  DADD R4, R8, R2 ;  /* 0x0000000008047229 */ /* 0x00028c0000000002 */
.L_x_3208:
[----:B------:R-:W-:Y:S05]  /*3bef0*/  BSYNC B1 ;  /* 0x0000000000017941 */ /* 0x000fea0003800000 */
.L_x_3207:
[----:B------:R-:W3:-:S06]  /*3bf00*/  DSETP.NEU.AND P0, PT, R2, 1, PT ;  /* 0x3ff000000200742a */ /* 0x000ecc0003f0d000 */
[----:B-123--:R-:W-:Y:S02]  /*3bf10*/  FSEL R2, R4, RZ, P0 ;  /* 0x000000ff04027208 */ /* 0x00efe40000000000 */
[----:B------:R-:W-:-:S06]  /*3bf20*/  FSEL R3, R5, 1.875, P0 ;  /* 0x3ff0000005037808 */ /* 0x000fcc0000000000 */
[----:B------:R-:W1:-:S06]  /*3bf30*/  DMUL R16, R16, R2 ;  /* 0x0000000210107228 */ /* 0x000e4c0000000000 */
[----:B01----:R0:W1:Y:S01]  /*3bf40*/  DMUL R18, R16, R22 ;  /* 0x0000001610127228 */ /* 0x0030620000000000 */
[----:B------:R-:W-:Y:S05]  /*3bf50*/  BRA `(.L_x_3198) ;  /* 0x00000f9000007947 */ /* 0x000fea0003800000 */
.L_x_3173:
        /* <DEDUP_REMOVED lines=63> */
.L_x_3211:
[----:B------:R-:W-:Y:S05]  /*3c350*/  BSYNC B1 ;  /* 0x0000000000017941 */ /* 0x000fea0003800000 */
.L_x_3210:
        /* <DEDUP_REMOVED lines=8> */
.L_x_3214:
        /* <DEDUP_REMOVED lines=65> */
.L_x_3219:
[----:B------:R-:W-:Y:S05]  /*3c7f0*/  BSYNC B4 ;  /* 0x0000000000047941 */ /* 0x000fea0003800000 */
.L_x_3218:
[--C-:B------:R-:W-:Y:S01]  /*3c800*/  IMAD.MOV.U32 R0, RZ, RZ, R3.reuse ;  /* 0x000000ffff007224 */ /* 0x100fe200078e0003 */
[----:B------:R-:W-:Y:S01]  /*3c810*/  MOV R12, R2 ;  /* 0x00000002000c7202 */ /* 0x000fe20000000f00 */
[----:B------:R-:W-:Y:S02]  /*3c820*/  IMAD.MOV.U32 R13, RZ, RZ, R3 ;  /* 0x000000ffff0d7224 */ /* 0x000fe400078e0003 */
.L_x_3217:
[----:B------:R-:W-:Y:S05]  /*3c830*/  BSYNC B3 ;  /* 0x0000000000037941 */ /* 0x000fea0003800000 */
.L_x_3216:
        /* <DEDUP_REMOVED lines=59> */
.L_x_3221:
[----:B------:R-:W-:Y:S05]  /*3cbf0*/  BSYNC B1 ;  /* 0x0000000000017941 */ /* 0x000fea0003800000 */
.L_x_3220:
[----:B-1----:R-:W-:-:S04]  /*3cc00*/  DADD R16, -R16, R2 ;  /* 0x0000000010107229 */ /* 0x002fc80000000102 */
[----:B------:R-:W1:-:S10]  /*3cc10*/  DADD R2, -RZ, -R2 ;  /* 0x00000000ff027229 */ /* 0x000e540000000902 */
[----:B-1----:R-:W-:Y:S02]  /*3cc20*/  FSEL R2, R2, R16, !P4 ;  /* 0x0000001002027208 */ /* 0x002fe40006000000 */
[----:B------:R-:W-:Y:S01]  /*3cc30*/  FSEL R3, R3, R17, !P4 ;  /* 0x0000001103037208 */ /* 0x000fe20006000000 */
[----:B------:R-:W-:Y:S05]  /*3cc40*/  BRA `(.L_x_3215) ;  /* 0x0000001000007947 */ /* 0x000fea0003800000 */
.L_x_3213:
[----:B0-----:R0:W2:-:S06]  /*3cc50*/  DADD R2, R8, R8 ;  /* 0x0000000008027229 */ /* 0x00108c0000000008 */
.L_x_3215:
[----:B------:R-:W-:Y:S05]  /*3cc60*/  BSYNC B7 ;  /* 0x0000000000077941 */ /* 0x000fea0003800000 */
.L_x_3212:
        /* <DEDUP_REMOVED lines=40> */
.L_x_3198:
[----:B------:R-:W-:Y:S05]  /*3cef0*/  BSYNC B5 ;  /* 0x0000000000057941 */ /* 0x000fea0003800000 */
.L_x_3172:
        /* <DEDUP_REMOVED lines=12> */
.L_x_3227:
        /* <DEDUP_REMOVED lines=22> */
.L_x_3226:
[----:B------:R-:W-:Y:S05]  /*3d120*/  BSYNC B5 ;  /* 0x0000000000057941 */ /* 0x000fea0003800000 */
.L_x_3225:
        /* <DEDUP_REMOVED lines=8> */
.L_x_3224:
        /* <DEDUP_REMOVED lines=22> */
.L_x_3229:
[----:B------:R-:W-:Y:S05]  /*3d310*/  BSYNC B4 ;  /* 0x0000000000047941 */ /* 0x000fea0003800000 */
.L_x_3228:
[----:B------:R-:W-:Y:S01]  /*3d320*/  IMAD.MOV.U32 R14, RZ, RZ, R2 ;  /* 0x000000ffff0e7224 */ /* 0x000fe200078e0002 */
[----:B------:R-:W-:Y:S02]  /*3d330*/  MOV R15, R3 ;  /* 0x00000003000f7202 */ /* 0x000fe40000000f00 */
.L_x_3223:
[----:B------:R-:W-:Y:S05]  /*3d340*/  BSYNC B3 ;  /* 0x0000000000037941 */ /* 0x000fea0003800000 */
.L_x_3222:
[----:B------:R-:W1:Y:S01]  /*3d350*/  DADD R14, -R14, 1 ;  /* 0x3ff000000e0e7429 */ /* 0x000e620000000100 */
[----:B------:R-:W-:Y:S05]  /*3d360*/  BRA `(.L_x_2911) ;  /* 0x00015df000007947 */ /* 0x000fea0003800000 */
.L_x_2922:
[----:B------:R-:W-:Y:S01]  /*3d370*/  IMAD.MOV.U32 R2, RZ, RZ, 0x55555555 ;  /* 0x55555555ff027424 */ /* 0x000fe200078e00ff */
[----:B------:R-:W-:Y:S01]  /*3d380*/  MOV R4, 0x55555555 ;  /* 0x5555555500047802 */ /* 0x000fe20000000f00 */
[----:B------:R-:W-:Y:S01]  /*3d390*/  IMAD.MOV.U32 R3, RZ, RZ, -0x402aaaab ;  /* 0xbfd55555ff037424 */ /* 0x000fe200078e00ff */
[----:B------:R-:W-:Y:S01]  /*3d3a0*/  MOV R7, 0xbf8e573a ;  /* 0xbf8e573a00077802 */ /* 0x000fe20000000f00 */
[----:B------:R-:W-:Y:S01]  /*3d3b0*/  IMAD.MOV.U32 R5, RZ, RZ, 0x3fb55555 ;  /* 0x3fb55555ff057424 */ /* 0x000fe200078e00ff */
[----:B------:R-:W-:Y:S01]  /*3d3c0*/  MOV R14, 0xa556c734 ;  /* 0xa556c734000e7802 */ /* 0x000fe20000000f00 */
[----:B------:R-:W-:Y:S01]  /*3d3d0*/  IMAD.MOV.U32 R6, RZ, RZ, -0x36fe1a8c ;  /* 0xc901e574ff067424 */ /* 0x000fe200078e00ff */
[----:B------:R0:W-:Y:S01]  /*3d3e0*/  STL.64 [R1+0x13f0], R2 ;  /* 0x0013f00201007387 */ /* 0x0001e20000100a00 */
        /* <DEDUP_REMOVED lines=1890> */
.L_x_3231:
[----:B------:R-:W-:Y:S05]  /*44a10*/  BSYNC B4 ;  /* 0x0000000000047941 */ /* 0x000fea0003800000 */
.L_x_3230:
        /* <DEDUP_REMOVED lines=21> */
.L_x_3233:
[----:B------:R-:W-:Y:S05]  /*44b70*/  BSYNC B4 ;  /* 0x0000000000047941 */ /* 0x000fea0003800000 */
.L_x_3232:
        /* <DEDUP_REMOVED lines=71> */
.L_x_3238:
        /* <DEDUP_REMOVED lines=22> */
.L_x_3241:
[----:B------:R-:W-:Y:S05]  /*45150*/  BSYNC B7 ;  /* 0x0000000000077941 */ /* 0x000fea0003800000 */
.L_x_3240:
        /* <DEDUP_REMOVED lines=15> */
.L_x_3239:
[----:B------:R-:W-:Y:S05]  /*45250*/  BSYNC B5 ;  /* 0x0000000000057941 */ /* 0x000fea0003800000 */
.L_x_3237:
        /* <DEDUP_REMOVED lines=27> */
.L_x_3243:
[----:B------:R-:W-:Y:S05]  /*45410*/  BSYNC B5 ;  /* 0x0000000000057941 */ /* 0x000fea0003800000 */
.L_x_3242:
[----:B-1----:R-:W1:Y:S01]  /*45420*/  DADD R10, -RZ, -R10 ;  /* 0x00000000ff0a7229 */ /* 0x002e62000000090a */
[----:B------:R-:W-:Y:S05]  /*45430*/  BRA `(.L_x_3236) ;  /* 0x0000085000007947 */ /* 0x000fea0003800000 */
.L_x_3235:
        /* <DEDUP_REMOVED lines=66> */
.L_x_3245:
        /* <DEDUP_REMOVED lines=22> */
.L_x_3248:
[----:B------:R-:W-:Y:S05]  /*459c0*/  BSYNC B7 ;  /* 0x0000000000077941 */ /* 0x000fea0003800000 */
.L_x_3247:
        /* <DEDUP_REMOVED lines=15> */
.L_x_3246:
[----:B------:R-:W-:Y:S05]  /*45ac0*/  BSYNC B5 ;  /* 0x0000000000057941 */ /* 0x000fea0003800000 */
.L_x_3244:
        /* <DEDUP_REMOVED lines=27> */
.L_x_3249:
[----:B------:R-:W-:Y:S05]  /*45c80*/  BSYNC B5 ;  /* 0x0000000000057941 */ /* 0x000fea0003800000 */
.L_x_3236:
[----:B------:R-:W-:Y:S05]  /*45c90*/  BSYNC B4 ;  /* 0x0000000000047941 */ /* 0x000fea0003800000 */
.L_x_3234:
        /* <DEDUP_REMOVED lines=19> */
[----:B--2---:R-:W-:Y:S01]  /*45dd0*/  MOV R5, R17 ;  /* 0x0000001100057202 */ /* 0x004fe20000000f00 */
[----:B------:R-:W-:Y:S01]  /*45de0*/  IMAD.MOV.U32 R4, RZ, RZ, R16 ;  /* 0x000000ffff047224 */ /* 0x000fe200078e0010 */
[----:B------:R-:W-:Y:S01]  /*45df0*/  MOV R23, R13 ;  /* 0x0000000d00177202 */ /* 0x000fe20000000f00 */
[----:B------:R-:W-:Y:S01]  /*45e00*/  IMAD.MOV.U32 R2, RZ, RZ, R14 ;  /* 0x000000ffff027224 */ /* 0x000fe200078e000e */
[----:B------:R-:W-:Y:S01]  /*45e10*/  MOV R24, 0x45e40 ;  /* 0x00045e4000187802 */ /* 0x000fe20000000f00 */
[----:B------:R-:W-:Y:S02]  /*45e20*/  IMAD.MOV.U32 R3, RZ, RZ, R15 ;  /* 0x000000ffff037224 */ /* 0x000fe400078e000f */
[----:B01----:R-:W-:Y:S05]  /*45e30*/  CALL.REL.NOINC `($__internal_14_$__cuda_sm20_dsqrt_rn_f64_mediumpath_v1) ;  /* 0x0000dcb000007944 */ /* 0x003fea0003c00000 */
.L_x_3251:
[----:B------:R-:W-:Y:S05]  /*45e40*/  BSYNC B4 ;  /* 0x0000000000047941 */ /* 0x000fea0003800000 */
.L_x_3250:
[----:B-12---:R-:W1:Y:S01]  /*45e50*/  DMUL R4, R4, R10 ;  /* 0x0000000a04047228 */ /* 0x006e620000000000 */
[----:B------:R-:W-:Y:S09]  /*45e60*/  BSSY B1, `(.L_x_3252) ;  /* 0x0000063000017945 */ /* 0x000ff20003800000 */
[----:B-1----:R-:W-:-:S04]  /*45e70*/  LOP3.LUT R3, R5, 0x7fffffff, RZ, 0xc0, !PT ;  /* 0x7fffffff05037812 */ /* 0x002fc800078ec0ff */
[----:B------:R-:W-:-:S13]  /*45e80*/  ISETP.GE.U32.AND P0, PT, R3, 0x7ff00000, PT ;  /* 0x7ff000000300780c */ /* 0x000fda0003f06070 */
[----:B------:R-:W-:Y:S05]  /*45e90*/  @!P0 BRA `(.L_x_3253) ;  /* 0x0000008000008947 */ /* 0x000fea0003800000 */
[----:B0-----:R-:W0:Y:S01]  /*45ea0*/  DADD R6, R4, R4 ;  /* 0x0000000004067229 */ /* 0x001e220000000004 */
[----:B------:R-:W-:Y:S02]  /*45eb0*/  ISETP.NE.AND P0, PT, R4, RZ, PT ;  /* 0x000000ff0400720c */ /* 0x000fe40003f05270 */
[----:B------:R-:W-:Y:S02]  /*45ec0*/  ISETP.GE.AND P1, PT, R5, RZ, PT ;  /* 0x000000ff0500720c */ /* 0x000fe40003f26270 */
[----:B------:R-:W-:Y:S02]  /*45ed0*/  ISETP.EQ.AND P0, PT, R3, 0x7ff00000, !P0 ;  /* 0x7ff000000300780c */ /* 0x000fe40004702270 */
[----:B------:R-:W-:-:S03]  /*45ee0*/  FSEL R81, RZ, 2, P1 ;  /* 0x40000000ff517808 */ /* 0x000fc60000800000 */
[----:B0-----:R-:W-:Y:S02]  /*45ef0*/  FSEL R80, R6, RZ, !P0 ;  /* 0x000000ff06507208 */ /* 0x001fe40004000000 */
[----:B------:R-:W-:Y:S01]  /*45f00*/  FSEL R81, R81, R7, P0 ;  /* 0x0000000751517208 */ /* 0x000fe20000000000 */
[----:B------:R-:W-:Y:S05]  /*45f10*/  BRA `(.L_x_3254) ;  /* 0x0000057000007947 */ /* 0x000fea0003800000 */
.L_x_3253:
[----:B------:R-:W-:Y:S01]  /*45f20*/  IMAD.MOV.U32 R2, RZ, RZ, R4 ;  /* 0x000000ffff027224 */ /* 0x000fe200078e0004 */
[----:B------:R-:W-:Y:S01]  /*45f30*/  MOV R18, 0xd4e0bfd7 ;  /* 0xd4e0bfd700127802 */ /* 0x000fe20000000f00 */
[----:B0-----:R-:W-:Y:S01]  /*45f40*/  IMAD.MOV.U32 R14, RZ, RZ, RZ ;  /* 0x000000ffff0e7224 */ /* 0x001fe200078e00ff */
[----:B------:R-:W-:Y:S01]  /*45f50*/  ISETP.GT.U32.AND P0, PT, R3, 0x403b4000, PT ;  /* 0x403b40000300780c */ /* 0x000fe20003f04070 */
[----:B------:R-:W-:Y:S02]  /*45f60*/  IMAD.MOV.U32 R19, RZ, RZ, 0x3df8774a ;  /* 0x3df8774aff137424 */ /* 0x000fe400078e00ff */
[----:B------:R-:W0:Y:S01]  /*45f70*/  DADD R12, R2, 4 ;  /* 0x40100000020c7429 */ /* 0x000e220000000000 */
[----:B------:R-:W-:-:S02]  /*45f80*/  IMAD.MOV.U32 R22, RZ, RZ, 0x652b82fe ;  /* 0x652b82feff167424 */ /* 0x000fc400078e00ff */
[----:B------:R-:W-:Y:S01]  /*45f90*/  IMAD.MOV.U32 R23, RZ, RZ, 0x3ff71547 ;  /* 0x3ff71547ff177424 */ /* 0x000fe200078e00ff */
[----:B------:R-:W1:Y:S02]  /*45fa0*/  DMUL R20, R2, R2 ;  /* 0x0000000202147228 */ /* 0x000e640000000000 */
[----:B0-----:R-:W0:Y:S04]  /*45fb0*/  MUFU.RCP64H R15, R13 ;  /* 0x0000000d000f7308 */ /* 0x001e280000001800 */
[----:B-1----:R-:W1:-:S06]  /*45fc0*/  DFMA R22, -R20, R22, 6.75539944105574400000e+15 ;  /* 0x433800001416742b */ /* 0x002e4c0000000116 */
[----:B-1----:R-:W1:-:S04]  /*45fd0*/  DADD R24, R22, -6.75539944105574400000e+15 ;  /* 0xc338000016187429 */ /* 0x002e480000000000 */
[----:B------:R-:W-:Y:S01]  /*45fe0*/  LEA.HI R0, R22, R22, RZ, 0x1 ;  /* 0x0000001616007211 */ /* 0x000fe200078f08ff */
[----:B0-----:R0:W2:Y:S02]  /*45ff0*/  DFMA R6, -R12, R14, 1 ;  /* 0x3ff000000c06742b */ /* 0x0010a4000000010e */
[----:B0-----:R-:W-:Y:S01]  /*46000*/  IMAD.MOV.U32 R12, RZ, RZ, 0x0 ;  /* 0x00000000ff0c7424 */ /* 0x001fe200078e00ff */
[----:B------:R-:W-:Y:S01]  /*46010*/  MOV R13, 0x3ff00000 ;  /* 0x3ff00000000d7802 */ /* 0x000fe20000000f00 */
        /* <DEDUP_REMOVED lines=13> */
[----:B------:R-:W-:-:S03]  /*460f0*/  MOV R16, RZ ;  /* 0x000000ff00107202 */ /* 0x000fc60000000f00 */
[----:B-1----:R-:W1:-:S06]  /*46100*/  DFMA R6, R14, -R18, c[0x2][0x130] ;  /* 0x00804c000e06762b */ /* 0x002e4c0000000812 */
[----:B-1----:R-:W1:-:S06]  /*46110*/  DFMA R6, R14, R6, c[0x2][0x138] ;  /* 0x00804e000e06762b */ /* 0x002e4c0000000006 */
[----:B-1----:R-:W1:-:S04]  /*46120*/  DFMA R6, R14, R6, c[0x2][0x140] ;  /* 0x008050000e06762b */ /* 0x002e480000000006 */
[----:B0-----:R0:W2:Y:S02]  /*46130*/  DFMA R18, -R12, R16, 1 ;  /* 0x3ff000000c12742b */ /* 0x0010a40000000110 */
[----:B0-----:R-:W-:Y:S02]  /*46140*/  IMAD.MOV.U32 R12, RZ, RZ, 0x69ce2bdf ;  /* 0x69ce2bdfff0c7424 */ /* 0x001fe400078e00ff */
[----:B-1----:R-:W0:Y:S01]  /*46150*/  DFMA R6, R14, R6, c[0x2][0x148] ;  /* 0x008052000e06762b */ /* 0x002e220000000006 */
[----:B------:R-:W-:-:S03]  /*46160*/  IMAD.MOV.U32 R13, RZ, RZ, 0x3e5ade15 ;  /* 0x3e5ade15ff0d7424 */ /* 0x000fc600078e00ff */
        /* <DEDUP_REMOVED lines=22> */
[----:B0-----:R-:W0:Y:S02]  /*462d0*/  DFMA R6, R14, R6, c[0x2][0x1a0] ;  /* 0x008068000e06762b */ /* 0x001e240000000006 */
[----:B------:R-:W-:-:S04]  /*462e0*/  IADD3 R22, R22, -R17, RZ ;  /* 0x8000001116167210 */ /* 0x000fc80007ffe0ff */
        /* <DEDUP_REMOVED lines=12> */
[----:B------:R-:W-:Y:S01]  /*463b0*/  IMAD R27, R17, 0x100000, R27 ;  /* 0x00100000111b7824 */ /* 0x000fe200078e021b */
[----:B0-----:R-:W-:Y:S01]  /*463c0*/  LEA R7, R22, 0x3ff00000, 0x14 ;  /* 0x3ff0000016077811 */ /* 0x001fe200078ea0ff */
[----:B------:R-:W-:-:S03]  /*463d0*/  IMAD.MOV.U32 R6, RZ, RZ, RZ ;  /* 0x000000ffff067224 */ /* 0x000fc600078e00ff */
        /* <DEDUP_REMOVED lines=11> */
.L_x_3254:
[----:B------:R-:W-:Y:S05]  /*46490*/  BSYNC B1 ;  /* 0x0000000000017941 */ /* 0x000fea0003800000 */
.L_x_3252:
[----:B------:R-:W-:Y:S01]  /*464a0*/  HFMA2.MMA R5, -RZ, RZ, 1.984375, 0 ;  /* 0x3ff00000ff057435 */ /* 0x000fe200000001ff */
[----:B------:R-:W-:Y:S01]  /*464b0*/  BSSY B4, `(.L_x_3255) ;  /* 0x0000179000047945 */ /* 0x000fe20003800000 */
[----:B------:R-:W-:Y:S01]  /*464c0*/  CS2R R74, SRZ ;  /* 0x00000000004a7805 */ /* 0x000fe2000001ff00 */
[----:B------:R-:W-:Y:S01]  /*464d0*/  MOV R2, 0x0 ;  /* 0x0000000000027802 */ /* 0x000fe20000000f00 */
        /* <DEDUP_REMOVED lines=27> */
.L_x_3261:
        /* <DEDUP_REMOVED lines=8> */
[----:B------:R-:W-:-:S04]  /*46710*/  @P0 IMAD.MOV R64, RZ, RZ, R74 ;  /* 0x000000ffff400224 */ /* 0x000fc800078e024a */
        /* <DEDUP_REMOVED lines=298> */
[----:B------:R-:W-:-:S05]  /*479c0*/  @P0 IMAD.MOV R6, RZ, RZ, R74 ;  /* 0x000000ffff060224 */ /* 0x000fca00078e024a */
[----:B------:R-:W-:Y:S01]  /*479d0*/  MOV R74, R6 ;  /* 0x00000006004a7202 */ /* 0x000fe20000000f00 */
[----:B--2---:R0:W1:-:S06]  /*479e0*/  DFMA R60, R58, R62, R60 ;  /* 0x0000003e3a3c722b */ /* 0x00404c000000003c */
.L_x_3257:
[----:B------:R-:W-:Y:S05]  /*479f0*/  BSYNC B1 ;  /* 0x0000000000017941 */ /* 0x000fea0003800000 */
.L_x_3256:
        /* <DEDUP_REMOVED lines=8> */
[----:B------:R-:W-:Y:S01]  /*47a80*/  IMAD.MOV.U32 R2, RZ, RZ, 0x1 ;  /* 0x00000001ff027424 */ /* 0x000fe200078e00ff */
[----:B------:R-:W-:Y:S01]  /*47a90*/  FSETP.GEU.AND P1, PT, |R5|, 6.5827683646048100446e-37, PT ;  /* 0x036000000500780b */ /* 0x000fe20003f2e200 */
[----:B------:R-:W-:Y:S04]  /*47aa0*/  BSSY B5, `(.L_x_3259) ;  /* 0x0000012000057945 */ /* 0x000fe80003800000 */
        /* <DEDUP_REMOVED lines=17> */
.L_x_3260:
[----:B------:R-:W-:Y:S05]  /*47bc0*/  BSYNC B5 ;  /* 0x0000000000057941 */ /* 0x000fea0003800000 */
.L_x_3259:
[----:B------:R-:W-:Y:S01]  /*47bd0*/  IADD3 R75, R75, 0x1, RZ ;  /* 0x000000014b4b7810 */ /* 0x000fe20007ffe0ff */
[----:B------:R0:W1:Y:S01]  /*47be0*/  DADD R2, -RZ, |R60| ;  /* 0x00000000ff027229 */ /* 0x000062000000053c */
[----:B------:R-:W-:Y:S01]  /*47bf0*/  MOV R4, R6 ;  /* 0x0000000600047202 */ /* 0x000fe20000000f00 */
[----:B------:R-:W-:Y:S01]  /*47c00*/  IMAD.MOV.U32 R5, RZ, RZ, R7 ;  /* 0x000000ffff057224 */ /* 0x000fe200078e0007 */
[----:B------:R-:W-:-:S13]  /*47c10*/  ISETP.GE.U32.AND P0, PT, R75, 0x19, PT ;  /* 0x000000194b00780c */ /* 0x000fda0003f06070 */
[----:B01----:R-:W-:Y:S01]  /*47c20*/  @P0 CALL.REL.NOINC `(.L_x_3258) ;  /* 0x0000001000000944 */ /* 0x003fe20003c00000 */
[----:B------:R-:W-:Y:S05]  /*47c30*/  BRA `(.L_x_3261) ;  /* 0xffffea5000007947 */ /* 0x000fea000383ffff */
.L_x_3258:
[----:B------:R-:W-:Y:S05]  /*47c40*/  BSYNC B4 ;  /* 0x0000000000047941 */ /* 0x000fea0003800000 */
.L_x_3255:
        /* <DEDUP_REMOVED lines=55> */
.L_x_3263:
[----:B------:R-:W-:Y:S05]  /*47fc0*/  BSYNC B1 ;  /* 0x0000000000017941 */ /* 0x000fea0003800000 */
.L_x_3262:
[----:B------:R-:W-:Y:S01]  /*47fd0*/  BSSY B4, `(.L_x_3264) ;  /* 0x000000e000047945 */ /* 0x000fe20003800000 */
[----:B------:R-:W-:Y:S05]  /*47fe0*/  @!P2 BRA `(.L_x_3265) ;  /* 0x000000c00000a947 */ /* 0x000fea0003800000 */
[----:B-1----:R-:W-:Y:S01]  /*47ff0*/  MOV R5, R23 ;  /* 0x0000001700057202 */ /* 0x002fe20000000f00 */
[----:B------:R-:W-:Y:S01]  /*48000*/  IMAD.MOV.U32 R0, RZ, RZ, R18 ;  /* 0x000000ffff007224 */ /* 0x000fe200078e0012 */
[----:B------:R-:W-:Y:S01]  /*48010*/  MOV R6, R16 ;  /* 0x0000001000067202 */ /* 0x000fe20000000f00 */
[----:B------:R-:W-:Y:S01]  /*48020*/  IMAD.MOV.U32 R7, RZ, RZ, R17 ;  /* 0x000000ffff077224 */ /* 0x000fe200078e0011 */
[----:B------:R-:W-:Y:S01]  /*48030*/  MOV R23, R11 ;  /* 0x0000000b00177202 */ /* 0x000fe20000000f00 */
[----:B------:R-:W-:Y:S01]  /*48040*/  IMAD.MOV.U32 R4, RZ, RZ, R22 ;  /* 0x000000ffff047224 */ /* 0x000fe200078e0016 */
[----:B------:R-:W-:Y:S01]  /*48050*/  MOV R24, 0x48090 ;  /* 0x0004809000187802 */ /* 0x000fe20000000f00 */
[----:B------:R-:W-:Y:S02]  /*48060*/  IMAD.MOV.U32 R2, RZ, RZ, R20 ;  /* 0x000000ffff027224 */ /* 0x000fe400078e0014 */
[----:B------:R-:W-:-:S02]  /*48070*/  IMAD.MOV.U32 R3, RZ, RZ, R21 ;  /* 0x000000ffff037224 */ /* 0x000fc400078e0015 */
[----:B0-2---:R-:W-:Y:S05]  /*48080*/  CALL.REL.NOINC `($__internal_14_$__cuda_sm20_dsqrt_rn_f64_mediumpath_v1) ;  /* 0x0000ba6000007944 */ /* 0x005fea0003c00000 */
[----:B0-----:R-:W-:Y:S02]  /*48090*/  IMAD.MOV.U32 R6, RZ, RZ, R4 ;  /* 0x000000ffff067224 */ /* 0x001fe400078e0004 */
[----:B------:R-:W-:-:S02]  /*480a0*/  IMAD.MOV.U32 R7, RZ, RZ, R5 ;  /* 0x000000ffff077224 */ /* 0x000fc400078e0005 */
.L_x_3265:
[----:B------:R-:W-:Y:S05]  /*480b0*/  BSYNC B4 ;  /* 0x0000000000047941 */ /* 0x000fea0003800000 */
.L_x_3264:
[----:B-1----:R-:W1:Y:S01]  /*480c0*/  MUFU.RCP64H R3, R7 ;  /* 0x0000000700037308 */ /* 0x002e620000001800 */
[----:B------:R-:W-:Y:S01]  /*480d0*/  HFMA2.MMA R2, -RZ, RZ, 0, 5.9604644775390625e-08 ;  /* 0x00000001ff027435 */ /* 0x000fe200000001ff */
[----:B--2---:R-:W2:Y:S01]  /*480e0*/  DMUL R76, R8, R76 ;  /* 0x0000004c084c7228 */ /* 0x004ea20000000000 */
[----:B------:R-:W-:Y:S09]  /*480f0*/  BSSY B4, `(.L_x_3266) ;  /* 0x0000013000047945 */ /* 0x000ff20003800000 */
[----:B--2---:R-:W-:Y:S01]  /*48100*/  FSETP.GEU.AND P1, PT, |R77|, 6.5827683646048100446e-37, PT ;  /* 0x036000004d00780b */ /* 0x004fe20003f2e200 */
[----:B-1----:R-:W1:-:S06]  /*48110*/  DFMA R4, R2, -R6, 1 ;  /* 0x3ff000000204742b */ /* 0x002e4c0000000806 */
        /* <DEDUP_REMOVED lines=13> */
[----:B------:R-:W-:Y:S01]  /*481f0*/  MOV R0, 0x48220 ;  /* 0x0004822000007802 */ /* 0x000fe20000000f00 */
[----:B------:R-:W-:Y:S02]  /*48200*/  IMAD.MOV.U32 R3, RZ, RZ, R7 ;  /* 0x000000ffff037224 */ /* 0x000fe400078e0007 */
[----:B0-----:R-:W-:Y:S05]  /*48210*/  CALL.REL.NOINC `($__internal_13_$__cuda_sm20_div_rn_f64_full) ;  /* 0x0000b25000007944 */ /* 0x001fea0003c00000 */
.L_x_3267:
[----:B------:R-:W-:Y:S05]  /*48220*/  BSYNC B4 ;  /* 0x0000000000047941 */ /* 0x000fea0003800000 */
.L_x_3266:
[----:B------:R1:W2:Y:S01]  /*48230*/  DFMA R14, R80, 0.5, R2 ;  /* 0x3fe00000500e782b */ /* 0x0002a20000000002 */
[----:B------:R-:W-:Y:S05]  /*48240*/  BRA `(.L_x_2911) ;  /* 0x0000af1000007947 */ /* 0x000fea0003800000 */
.L_x_2915:
[----:B------:R-:W-:Y:S01]  /*48250*/  IMAD.MOV.U32 R2, RZ, RZ, 0x55555555 ;  /* 0x55555555ff027424 */ /* 0x000fe200078e00ff */
[----:B------:R-:W-:Y:S01]  /*48260*/  MOV R3, 0xbfd55555 ;  /* 0xbfd5555500037802 */ /* 0x000fe20000000f00 */
[----:B------:R-:W-:Y:S01]  /*48270*/  IMAD.MOV.U32 R4, RZ, RZ, 0x55555555 ;  /* 0x55555555ff047424 */ /* 0x000fe200078e00ff */
[----:B------:R-:W-:Y:S01]  /*48280*/  MOV R6, 0xc901e574 ;  /* 0xc901e57400067802 */ /* 0x000fe20000000f00 */
[----:B------:R-:W-:Y:S01]  /*48290*/  IMAD.MOV.U32 R5, RZ, RZ, 0x3fb55555 ;  /* 0x3fb55555ff057424 */ /* 0x000fe200078e00ff */
[----:B------:R-:W-:Y:S01]  /*482a0*/  MOV R13, 0x3f52f684 ;  /* 0x3f52f684000d7802 */ /* 0x000fe20000000f00 */
[----:B------:R-:W-:Y:S01]  /*482b0*/  IMAD.MOV.U32 R7, RZ, RZ, -0x4071a8c6 ;  /* 0xbf8e573aff077424 */ /* 0x000fe200078e00ff */
[----:B------:R0:W-:Y:S01]  /*482c0*/  STL.64 [R1+0x13f0], R2 ;  /* 0x0013f00201007387 */ /* 0x0001e20000100a00 */
[----:B------:R-:W-:Y:S01]  /*482d0*/  IMAD.MOV.U32 R12, RZ, RZ, -0x425ed098 ;  /* 0xbda12f68ff0c7424 */ /* 0x000fe200078e00ff */
[----:B------:R-:W-:Y:S01]  /*482e0*/  MOV R18, 0xfec7273b ;  /* 0xfec7273b00127802 */ /* 0x000fe20000000f00 */
[----:B------:R-:W-:Y:S01]  /*482f0*/  IMAD.MOV.U32 R14, RZ, RZ, -0x5aa938cc ;  /* 0xa556c734ff0e7424 */ /* 0x000fe200078e00ff */
        /* <DEDUP_REMOVED lines=13> */
[----:B------:R-:W-:Y:S01]  /*483d0*/  IMAD.MOV.U32 R25, RZ, RZ, 0x3f084637 ;  /* 0x3f084637ff197424 */ /* 0x000fe200078e00ff */
[----:B-1----:R-:W-:Y:S01]  /*483e0*/  MOV R5, 0x3eabd6d2 ;  /* 0x3eabd6d200057802 */ /* 0x002fe20000000f00 */
[----:B------:R-:W-:Y:S01]  /*483f0*/  IMAD.MOV.U32 R4, RZ, RZ, 0x1e4b4109 ;  /* 0x1e4b4109ff047424 */ /* 0x000fe200078e00ff */
[----:B------:R1:W-:Y:S01]  /*48400*/  STL.64 [R1+0x1410], R14 ;  /* 0x0014100e01007387 */ /* 0x0003e20000100a00 */
[----:B------:R-:W-:Y:S01]  /*48410*/  MOV R26, 0x1 ;  /* 0x00000001001a7802 */ /* 0x000fe20000000f00 */
[----:B--2---:R-:W-:Y:S01]  /*48420*/  IMAD.MOV.U32 R6, RZ, RZ, -0x5d2fb9a4 ;  /* 0xa2d0465cff067424 */ /* 0x004fe200078e00ff */
[----:B------:R-:W-:Y:S01]  /*48430*/  FSETP.GEU.AND P1, PT, |R17|, 6.5827683646048100446e-37, PT ;  /* 0x036000001100780b */ /* 0x000fe20003f2e200 */
[----:B------:R-:W-:Y:S01]  /*48440*/  IMAD.MOV.U32 R7, RZ, RZ, -0x41784a07 ;  /* 0xbe87b5f9ff077424 */ /* 0x000fe200078e00ff */
[----:B------:R2:W-:Y:S01]  /*48450*/  STL.64 [R1+0x1418], R18 ;  /* 0x0014181201007387 */ /* 0x0005e20000100a00 */
[----:B0-----:R-:W-:Y:S01]  /*48460*/  MOV R12, 0xeb7f0d9f ;  /* 0xeb7f0d9f000c7802 */ /* 0x001fe20000000f00 */
[----:B------:R-:W-:Y:S01]  /*48470*/  IMAD.MOV.U32 R13, RZ, RZ, 0x3e3ccf5c ;  /* 0x3e3ccf5cff0d7424 */ /* 0x000fe200078e00ff */
[----:B------:R-:W-:Y:S01]  /*48480*/  BSSY B3, `(.L_x_3268) ;  /* 0x0000747000037945 */ /* 0x000fe20003800000 */
[----:B------:R0:W-:Y:S01]  /*48490*/  STL.64 [R1+0x1420], R20 ;  /* 0x0014201401007387 */ /* 0x0001e20000100a00 */
[----:B-1----:R-:W-:-:S03]  /*484a0*/  IMAD.MOV.U32 R14, RZ, RZ, 0x55c37c1c ;  /* 0x55c37c1cff0e7424 */ /* 0x002fc600078e00ff */
[----:B------:R1:W-:Y:S01]  /*484b0*/  STL.64 [R1+0x1428], R22 ;  /* 0x0014281601007387 */ /* 0x0003e20000100a00 */
[----:B------:R-:W-:Y:S01]  /*484c0*/  MOV R15, 0x3e46097d ;  /* 0x3e46097d000f7802 */ /* 0x000fe20000000f00 */
[----:B---3--:R-:W3:Y:S02]  /*484d0*/  DFMA R28, -R8, R26, 1 ;  /* 0x3ff00000081c742b */ /* 0x008ee4000000011a */
[----:B------:R4:W-:Y:S01]  /*484e0*/  STL.64 [R1+0x1430], R2 ;  /* 0x0014300201007387 */ /* 0x0009e20000100a00 */
[----:B--2---:R-:W-:Y:S02]  /*484f0*/  IMAD.MOV.U32 R18, RZ, RZ, 0x7c7a2faa ;  /* 0x7c7a2faaff127424 */ /* 0x004fe400078e00ff */
[----:B------:R-:W-:Y:S01]  /*48500*/  IMAD.MOV.U32 R19, RZ, RZ, -0x41cd2de7 ;  /* 0xbe32d219ff137424 */ /* 0x000fe200078e00ff */
[----:B0-----:R-:W-:Y:S01]  /*48510*/  MOV R20, 0xd24d5c8a ;  /* 0xd24d5c8a00147802 */ /* 0x001fe20000000f00 */
[----:B------:R-:W-:Y:S01]  /*48520*/  IMAD.MOV.U32 R21, RZ, RZ, 0x3e0f6e66 ;  /* 0x3e0f6e66ff157424 */ /* 0x000fe200078e00ff */
[----:B------:R0:W-:Y:S01]  /*48530*/  STL.64 [R1+0x1438], R4 ;  /* 0x0014380401007387 */ /* 0x0001e20000100a00 */
[----:B-1----:R-:W-:Y:S01]  /*48540*/  IMAD.MOV.U32 R22, RZ, RZ, 0x6edf2b0c ;  /* 0x6edf2b0cff167424 */ /* 0x002fe200078e00ff */
[----:B------:R-:W-:-:S02]  /*48550*/  MOV R23, 0xbdbc0d9b ;  /* 0xbdbc0d9b00177802 */ /* 0x000fc40000000f00 */
[----:B------:R1:W-:Y:S01]  /*48560*/  STL.64 [R1+0x1440], R6 ;  /* 0x0014400601007387 */ /* 0x0003e20000100a00 */
[----:B----4-:R-:W-:Y:S02]  /*48570*/  IMAD.MOV.U32 R2, RZ, RZ, -0x78cbfbd8 ;  /* 0x87340428ff027424 */ /* 0x010fe400078e00ff */
[----:B------:R-:W-:Y:S01]  /*48580*/  IMAD.MOV.U32 R3, RZ, RZ, -0x422ff8f6 ;  /* 0xbdd0070aff037424 */ /* 0x000fe200078e00ff */
[----:B------:R2:W-:Y:S01]  /*48590*/  STL.64 [R1+0x1448], R12 ;  /* 0x0014480c01007387 */ /* 0x0005e20000100a00 */
[----:B0-----:R-:W-:Y:S01]  /*485a0*/  MOV R4, 0x5c463659 ;  /* 0x5c46365900047802 */ /* 0x001fe20000000f00 */
[----:B------:R-:W-:Y:S02]  /*485b0*/  IMAD.MOV.U32 R5, RZ, RZ, 0x3dbac947 ;  /* 0x3dbac947ff057424 */ /* 0x000fe400078e00ff */
[----:B------:R0:W-:Y:S01]  /*485c0*/  STL.64 [R1+0x1450], R14 ;  /* 0x0014500e01007387 */ /* 0x0001e20000100a00 */
[----:B-1----:R-:W-:Y:S01]  /*485d0*/  IMAD.MOV.U32 R6, RZ, RZ, 0x1fd754a ;  /* 0x01fd754aff067424 */ /* 0x002fe200078e00ff */
[----:B------:R-:W-:-:S02]  /*485e0*/  MOV R7, 0xbd961ca7 ;  /* 0xbd961ca700077802 */ /* 0x000fc40000000f00 */
[----:B------:R1:W-:Y:S01]  /*485f0*/  STL.64 [R1+0x1458], R18 ;  /* 0x0014581201007387 */ /* 0x0003e20000100a00 */
[----:B--2---:R-:W-:-:S03]  /*48600*/  IMAD.MOV.U32 R12, RZ, RZ, 0x8f5eec2 ;  /* 0x08f5eec2ff0c7424 */ /* 0x004fc600078e00ff */
[----:B------:R2:W-:Y:S01]  /*48610*/  STL.64 [R1+0x1460], R20 ;  /* 0x0014601401007387 */ /* 0x0005e20000100a00 */
[----:B------:R-:W-:-:S03]  /*48620*/  IMAD.MOV.U32 R13, RZ, RZ, 0x3d3ef980 ;  /* 0x3d3ef980ff0d7424 */ /* 0x000fc600078e00ff */
[----:B------:R4:W-:Y:S01]  /*48630*/  STL.64 [R1+0x1468], R22 ;  /* 0x0014681601007387 */ /* 0x0009e20000100a00 */
[----:B0-----:R-:W-:Y:S01]  /*48640*/  MOV R14, 0x59769d7d ;  /* 0x59769d7d000e7802 */ /* 0x001fe20000000f00 */
[----:B------:R-:W-:Y:S02]  /*48650*/  IMAD.MOV.U32 R15, RZ, RZ, 0x3d57ba07 ;  /* 0x3d57ba07ff0f7424 */ /* 0x000fe400078e00ff */
[----:B------:R0:W-:Y:S01]  /*48660*/  STL.64 [R1+0x1470], R2 ;  /* 0x0014700201007387 */ /* 0x0001e20000100a00 */
[----:B-1----:R-:W-:Y:S01]  /*48670*/  IMAD.MOV.U32 R18, RZ, RZ, -0x144e6c40 ;  /* 0xebb193c0ff127424 */ /* 0x002fe200078e00ff */
[----:B------:R-:W-:Y:S01]  /*48680*/  MOV R19, 0xbd43989b ;  /* 0xbd43989b00137802 */ /* 0x000fe20000000f00 */
[----:B--2---:R-:W-:Y:S01]  /*48690*/  IMAD.MOV.U32 R20, RZ, RZ, -0x3bc965c4 ;  /* 0xc4369a3cff147424 */ /* 0x004fe200078e00ff */
        /* <DEDUP_REMOVED lines=10> */
[----:B------:R-:W-:Y:S01]  /*48740*/  IMAD.MOV.U32 R5, RZ, RZ, -0x40a1a8c6 ;  /* 0xbf5e573aff057424 */ /* 0x000fe200078e00ff */
        /* <DEDUP_REMOVED lines=21> */
[----:B0-----:R-:W-:Y:S01]  /*488a0*/  IMAD.MOV.U32 R4, RZ, RZ, -0x339d6346 ;  /* 0xcc629cbaff047424 */ /* 0x001fe200078e00ff */
[----:B------:R-:W-:Y:S02]  /*488b0*/  MOV R5, 0xbebb0bdf ;  /* 0xbebb0bdf00057802 */ /* 0x000fe40000000f00 */
[----:B------:R0:W-:Y:S01]  /*488c0*/  STL.64 [R1+0x14d0], R14 ;  /* 0x0014d00e01007387 */ /* 0x0001e20000100a00 */
[----:B-1----:R-:W-:-:S03]  /*488d0*/  IMAD.MOV.U32 R6, RZ, RZ, 0x30a8357c ;  /* 0x30a8357cff067424 */ /* 0x002fc600078e00ff */
[----:B------:R1:W-:Y:S01]  /*488e0*/  STL.64 [R1+0x14d8], R18 ;  /* 0x0014d81201007387 */ /* 0x0003e20000100a00 */
[----:B------:R-:W-:Y:S01]  /*488f0*/  IMAD.MOV.U32 R7, RZ, RZ, 0x3e33f592 ;  /* 0x3e33f592ff077424 */ /* 0x000fe200078e00ff */
[----:B--2---:R-:W-:Y:S02]  /*48900*/  MOV R12, 0xcde3f847 ;  /* 0xcde3f847000c7802 */ /* 0x004fe40000000f00 */
[----:B------:R2:W-:Y:S01]  /*48910*/  STL.64 [R1+0x14e0], R20 ;  /* 0x0014e01401007387 */ /* 0x0005e20000100a00 */
[----:B------:R-:W-:-:S03]  /*48920*/  IMAD.MOV.U32 R13, RZ, RZ, 0x3e8280f2 ;  /* 0x3e8280f2ff0d7424 */ /* 0x000fc600078e00ff */
[----:B------:R4:W-:Y:S01]  /*48930*/  STL.64 [R1+0x14e8], R22 ;  /* 0x0014e81601007387 */ /* 0x0009e20000100a00 */
[----:B0-----:R-:W-:Y:S01]  /*48940*/  IMAD.MOV.U32 R14, RZ, RZ, 0xcba8aee ;  /* 0x0cba8aeeff0e7424 */ /* 0x001fe200078e00ff */
[----:B------:R-:W-:Y:S02]  /*48950*/  MOV R15, 0xbe6ee23d ;  /* 0xbe6ee23d000f7802 */ /* 0x000fe40000000f00 */
[----:B------:R0:W-:Y:S01]  /*48960*/  STL.64 [R1+0x14f0], R2 ;  /* 0x0014f00201007387 */ /* 0x0001e20000100a00 */
[----:B-1----:R-:W-:Y:S02]  /*48970*/  IMAD.MOV.U32 R18, RZ, RZ, 0x30de114c ;  /* 0x30de114cff127424 */ /* 0x002fe400078e00ff */
        /* <DEDUP_REMOVED lines=43> */
[----:B0-----:R-:W-:-:S03]  /*48c30*/  IMAD.MOV.U32 R14, RZ, RZ, -0x3291620 ;  /* 0xfcd6e9e0ff0e7424 */ /* 0x001fc600078e00ff */
[----:B------:R0:W-:Y:S01]  /*48c40*/  STL.64 [R1+0x1568], R22 ;  /* 0x0015681601007387 */ /* 0x0001e20000100a00 */
[----:B------:R-:W-:-:S03]  /*48c50*/  IMAD.MOV.U32 R15, RZ, RZ, 0x3f4948b0 ;  /* 0x3f4948b0ff0f7424 */ /* 0x000fc600078e00ff */
[----:B------:R4:W-:Y:S01]  /*48c60*/  STL.64 [R1+0x1570], R2 ;  /* 0x0015700201007387 */ /* 0x0009e20000100a00 */
[----:B--2---:R-:W-:Y:S01]  /*48c70*/  MOV R18, 0xa88f4696 ;  /* 0xa88f469600127802 */ /* 0x004fe20000000f00 */
[----:B------:R-:W-:Y:S02]  /*48c80*/  IMAD.MOV.U32 R19, RZ, RZ, 0x3ec0db20 ;  /* 0x3ec0db20ff137424 */ /* 0x000fe400078e00ff */
[----:B-1----:R-:W-:Y:S01]  /*48c90*/  IMAD.MOV.U32 R20, RZ, RZ, -0x55e56cd ;  /* 0xfaa1a933ff147424 */ /* 0x002fe200078e00ff */
[----:B------:R-:W-:Y:S01]  /*48ca0*/  MOV R21, 0xbf1c253e ;  /* 0xbf1c253e00157802 */ /* 0x000fe20000000f00 */
[----:B------:R1:W-:Y:S01]  /*48cb0*/  STL.64 [R1+0x1578], R4 ;  /* 0x0015780401007387 */ /* 0x0003e20000100a00 */
[----:B0-----:R-:W-:Y:S02]  /*48cc0*/  IMAD.MOV.U32 R22, RZ, RZ, -0x250b01ad ;  /* 0xdaf4fe53ff167424 */ /* 0x001fe400078e00ff */
[----:B------:R-:W-:Y:S01]  /*48cd0*/  IMAD.MOV.U32 R23, RZ, RZ, 0x3f0bbf43 ;  /* 0x3f0bbf43ff177424 */ /* 0x000fe200078e00ff */
[----:B------:R0:W-:Y:S01]  /*48ce0*/  STL.64 [R1+0x1580], R6 ;  /* 0x0015800601007387 */ /* 0x0001e20000100a00 */
[----:B----4-:R-:W-:Y:S01]  /*48cf0*/  MOV R2, 0x5890f2c3 ;  /* 0x5890f2c300027802 */ /* 0x010fe20000000f00 */
[----:B------:R-:W-:-:S02]  /*48d00*/  IMAD.MOV.U32 R3, RZ, RZ, -0x41153d30 ;  /* 0xbeeac2d0ff037424 */ /* 0x000fc400078e00ff */
[----:B------:R2:W-:Y:S01]  /*48d10*/  STL.64 [R1+0x1588], R12 ;  /* 0x0015880c01007387 */ /* 0x0005e20000100a00 */
[----:B-1----:R-:W-:Y:S01]  /*48d20*/  IMAD.MOV.U32 R4, RZ, RZ, -0x51c6eae3 ;  /* 0xae39151dff047424 */ /* 0x002fe200078e00ff */
[----:B------:R-:W-:Y:S02]  /*48d30*/  MOV R5, 0x3e626154 ;  /* 0x3e62615400057802 */ /* 0x000fe40000000f00 */
[----:B------:R1:W-:Y:S01]  /*48d40*/  STL.64 [R1+0x1590], R14 ;  /* 0x0015900e01007387 */ /* 0x0003e20000100a00 */
[----:B0-----:R-:W-:-:S03]  /*48d50*/  IMAD.MOV.U32 R6, RZ, RZ, 0x29663936 ;  /* 0x29663936ff067424 */ /* 0x001fc600078e00ff */
[----:B------:R0:W-:Y:S01]  /*48d60*/  STL.64 [R1+0x1598], R18 ;  /* 0x0015981201007387 */ /* 0x0001e20000100a00 */
[----:B------:R-:W-:Y:S01]  /*48d70*/  IMAD.MOV.U32 R7, RZ, RZ, 0x3eb70589 ;  /* 0x3eb70589ff077424 */ /* 0x000fe200078e00ff */
[----:B--2---:R-:W-:Y:S02]  /*48d80*/  MOV R12, 0x5171911 ;  /* 0x05171911000c7802 */ /* 0x004fe40000000f00 */
[----:B------:R2:W-:Y:S01]  /*48d90*/  STL.64 [R1+0x15a0], R20 ;  /* 0x0015a01401007387 */ /* 0x0005e20000100a00 */
[----:B------:R-:W-:-:S03]  /*48da0*/  IMAD.MOV.U32 R13, RZ, RZ, -0x415add35 ;  /* 0xbea522cbff0d7424 */ /* 0x000fc600078e00ff */
[----:B------:R4:W-:Y:S01]  /*48db0*/  STL.64 [R1+0x15a8], R22 ;  /* 0x0015a81601007387 */ /* 0x0009e20000100a00 */
[----:B-1----:R-:W-:Y:S01]  /*48dc0*/  IMAD.MOV.U32 R14, RZ, RZ, 0x1c15d3d7 ;  /* 0x1c15d3d7ff0e7424 */ /* 0x002fe200078e00ff */
[----:B------:R-:W-:Y:S02]  /*48dd0*/  MOV R15, 0x3e832ac8 ;  /* 0x3e832ac8000f7802 */ /* 0x000fe40000000f00 */
[----:B------:R1:W-:Y:S01]  /*48de0*/  STL.64 [R1+0x15b0], R2 ;  /* 0x0015b00201007387 */ /* 0x0003e20000100a00 */
[----:B0-----:R-:W-:Y:S02]  /*48df0*/  IMAD.MOV.U32 R18, RZ, RZ, 0xe740a6c ;  /* 0x0e740a6cff127424 */ /* 0x001fe400078e00ff */
[----:B------:R-:W-:Y:S01]  /*48e00*/  IMAD.MOV.U32 R19, RZ, RZ, -0x4213db43 ;  /* 0xbdec24bdff137424 */ /* 0x000fe200078e00ff */
        /* <DEDUP_REMOVED lines=26> */
[----:B------:R-:W-:Y:S01]  /*48fb0*/  IMAD.MOV.U32 R21, RZ, RZ, -0x428cc0c7 ;  /* 0xbd733f39ff157424 */ /* 0x000fe200078e00ff */
[----:B----4-:R-:W-:Y:S01]  /*48fc0*/  MOV R22, 0x56b95f3b ;  /* 0x56b95f3b00167802 */ /* 0x010fe20000000f00 */
[----:B------:R-:W-:Y:S01]  /*48fd0*/  IMAD.MOV.U32 R23, RZ, RZ, 0x3d60675f ;  /* 0x3d60675fff177424 */ /* 0x000fe200078e00ff */
[----:B------:R2:W-:Y:S01]  /*48fe0*/  STL.64 [R1+0x1600], R6 ;  /* 0x0016000601007387 */ /* 0x0005e20000100a00 */
[----:B0-----:R-:W-:Y:S01]  /*48ff0*/  IMAD.MOV.U32 R2, RZ, RZ, -0x7d4ffe18 ;  /* 0x82b001e8ff027424 */ /* 0x001fe200078e00ff */
[----:B------:R-:W-:-:S02]  /*49000*/  MOV R3, 0xbd3be161 ;  /* 0xbd3be16100037802 */ /* 0x000fc40000000f00 */
[----:B------:R0:W-:Y:S01]  /*49010*/  STL.64 [R1+0x1608], R12 ;  /* 0x0016080c01007387 */ /* 0x0001e20000100a00 */
[----:B-1----:R-:W-:-:S03]  /*49020*/  IMAD.MOV.U32 R4, RZ, RZ, 0x2a398b8f ;  /* 0x2a398b8fff047424 */ /* 0x002fc600078e00ff */
        /* <DEDUP_REMOVED lines=60> */
[----:B--2---:R-:W-:Y:S01]  /*493f0*/  IMAD.MOV.U32 R18, RZ, RZ, -0x26b2acc5 ;  /* 0xd94d533bff127424 */ /* 0x004fe200078e00ff */
[----:B------:R-:W-:Y:S01]  /*49400*/  MOV R19, 0xbdb812d3 ;  /* 0xbdb812d300137802 */ /* 0x000fe20000000f00 */
[----:B0-----:R-:W-:Y:S01]  /*49410*/  IMAD.MOV.U32 R20, RZ, RZ, -0x583e5998 ;  /* 0xa7c1a668ff147424 */ /* 0x001fe200078e00ff */
[----:B------:R0:W-:Y:S01]  /*49420*/  STL.64 [R1+0x16b8], R4 ;  /* 0x0016b80401007387 */ /* 0x0001e20000100a00 */
[----:B------:R-:W-:Y:S01]  /*49430*/  IMAD.MOV.U32 R21, RZ, RZ, 0x3da587d7 ;  /* 0x3da587d7ff157424 */ /* 0x000fe200078e00ff */
        /* <DEDUP_REMOVED lines=60> */
[----:B-1----:R-:W-:-:S03]  /*49800*/  IMAD.MOV.U32 R12, RZ, RZ, 0x70791e5e ;  /* 0x70791e5eff0c7424 */ /* 0x002fc600078e00ff */
[----:B------:R1:W-:Y:S01]  /*49810*/  STL.64 [R1+0x1760], R20 ;  /* 0x0017601401007387 */ /* 0x0003e20000100a00 */
[----:B------:R-:W-:-:S03]  /*49820*/  IMAD.MOV.U32 R13, RZ, RZ, -0x42afcc46 ;  /* 0xbd5033baff0d7424 */ /* 0x000fc600078e00ff */
[----:B------:R4:W-:Y:S01]  /*49830*/  STL.64 [R1+0x1768], R22 ;  /* 0x0017681601007387 */ /* 0x0009e20000100a00 */
[----:B0-----:R-:W-:Y:S01]  /*49840*/  MOV R14, 0x12618752 ;  /* 0x12618752000e7802 */ /* 0x001fe20000000f00 */
[----:B------:R-:W-:Y:S02]  /*49850*/  IMAD.MOV.U32 R15, RZ, RZ, -0x4204eb0e ;  /* 0xbdfb14f2ff0f7424 */ /* 0x000fe400078e00ff */
        /* <DEDUP_REMOVED lines=18> */
[----:B0-----:R-:W-:Y:S01]  /*49980*/  IMAD.MOV.U32 R12, RZ, RZ, -0x4602deae ;  /* 0xb9fd2152ff0c7424 */ /* 0x001fe200078e00ff */
[----:B------:R-:W-:Y:S02]  /*49990*/  MOV R13, 0xbc5d3b49 ;  /* 0xbc5d3b49000d7802 */ /* 0x000fe40000000f00 */
[----:B------:R0:W-:Y:S01]  /*499a0*/  STL.64 [R1+0x17a0], R20 ;  /* 0x0017a01401007387 */ /* 0x0001e20000100a00 */
[----:B-1----:R-:W-:-:S03]  /*499b0*/  IMAD.MOV.U32 R14, RZ, RZ, -0x2d72fff ;  /* 0xfd28d001ff0e7424 */ /* 0x002fc600078e00ff */
        /* <DEDUP_REMOVED lines=14> */
[----:B0-----:R-:W-:Y:S01]  /*49aa0*/  IMAD.MOV.U32 R4, RZ, RZ, -0x34db89f5 ;  /* 0xcb24760bff047424 */ /* 0x001fe200078e00ff */
[----:B------:R-:W-:Y:S02]  /*49ab0*/  MOV R5, 0x3f11d1e9 ;  /* 0x3f11d1e900057802 */ /* 0x000fe40000000f00 */
[----:B------:R0:W-:Y:S01]  /*49ac0*/  STL.64 [R1+0x17d0], R14 ;  /* 0x0017d00e01007387 */ /* 0x0001e20000100a00 */
[----:B-1----:R-:W-:-:S03]  /*49ad0*/  IMAD.MOV.U32 R6, RZ, RZ, -0xdf7f7f2 ;  /* 0xf208080eff067424 */ /* 0x002fc600078e00ff */
        /* <DEDUP_REMOVED lines=26> */
[----:B0-----:R-:W-:-:S03]  /*49c80*/  IMAD.MOV.U32 R12, RZ, RZ, -0xccb373d ;  /* 0xf334c8c3ff0c7424 */ /* 0x001fc600078e00ff */
[----:B------:R0:W-:Y:S01]  /*49c90*/  STL.64 [R1+0x1820], R20 ;  /* 0x0018201401007387 */ /* 0x0001e20000100a00 */
[----:B------:R-:W-:-:S03]  /*49ca0*/  IMAD.MOV.U32 R13, RZ, RZ, -0x41c4ea45 ;  /* 0xbe3b15bbff0d7424 */ /* 0x000fc600078e00ff */
[----:B------:R4:W-:Y:S01]  /*49cb0*/  STL.64 [R1+0x1828], R22 ;  /* 0x0018281601007387 */ /* 0x0009e20000100a00 */
[----:B-1----:R-:W-:Y:S01]  /*49cc0*/  MOV R14, 0xdb58623d ;  /* 0xdb58623d000e7802 */ /* 0x002fe20000000f00 */
[----:B------:R-:W-:Y:S02]  /*49cd0*/  IMAD.MOV.U32 R15, RZ, RZ, 0x3e2b2a3a ;  /* 0x3e2b2a3aff0f7424 */ /* 0x000fe400078e00ff */
        /* <DEDUP_REMOVED lines=9> */
[----:B-1----:R-:W-:Y:S01]  /*49d70*/  IMAD.MOV.U32 R2, RZ, RZ, 0x2b8692ba ;  /* 0x2b8692baff027424 */ /* 0x002fe200078e00ff */
[----:B------:R-:W-:-:S02]  /*49d80*/  MOV R3, 0xbdc8d015 ;  /* 0xbdc8d01500037802 */ /* 0x000fc40000000f00 */
[----:B------:R1:W-:Y:S01]  /*49d90*/  STL.64 [R1+0x1848], R12 ;  /* 0x0018480c01007387 */ /* 0x0003e20000100a00 */
[----:B0-----:R-:W-:-:S03]  /*49da0*/  IMAD.MOV.U32 R4, RZ, RZ, -0x5998b4a1 ;  /* 0xa6674b5fff047424 */ /* 0x001fc600078e00ff */
        /* <DEDUP_REMOVED lines=14> */
[----:B-1----:R-:W-:Y:S01]  /*49e90*/  IMAD.MOV.U32 R20, RZ, RZ, 0x1b0931c8 ;  /* 0x1b0931c8ff147424 */ /* 0x002fe200078e00ff */
        /* <DEDUP_REMOVED lines=40> */
[----:B------:R-:W-:-:S03]  /*4a120*/  IMAD.MOV.U32 R13, RZ, RZ, 0x3e69778c ;  /* 0x3e69778cff0d7424 */ /* 0x000fc600078e00ff */
        /* <DEDUP_REMOVED lines=19> */
[----:B------:R-:W-:Y:S01]  /*4a260*/  IMAD.MOV.U32 R7, RZ, RZ, -0x4242b58f ;  /* 0xbdbd4a71ff077424 */ /* 0x000fe200078e00ff */
        /* <DEDUP_REMOVED lines=37> */
[----:B----4-:R-:W-:Y:S01]  /*4a4c0*/  IMAD.MOV.U32 R22, RZ, RZ, 0x794bd7f2 ;  /* 0x794bd7f2ff167424 */ /* 0x010fe200078e00ff */
[----:B------:R-:W-:-:S02]  /*4a4d0*/  MOV R23, 0x3ed8467d ;  /* 0x3ed8467d00177802 */ /* 0x000fc40000000f00 */
[----:B------:R2:W-:Y:S01]  /*4a4e0*/  STL.64 [R1+0x1980], R6 ;  /* 0x0019800601007387 */ /* 0x0005e20000100a00 */
[----:B0-----:R-:W-:Y:S02]  /*4a4f0*/  IMAD.MOV.U32 R2, RZ, RZ, -0x5af32512 ;  /* 0xa50cdaeeff027424 */ /* 0x001fe400078e00ff */
        /* <DEDUP_REMOVED lines=8> */
[----:B0-----:R-:W-:-:S03]  /*4a580*/  IMAD.MOV.U32 R12, RZ, RZ, 0x79607d63 ;  /* 0x79607d63ff0c7424 */ /* 0x001fc600078e00ff */
        /* <DEDUP_REMOVED lines=10> */
[----:B------:R-:W-:Y:S01]  /*4a630*/  IMAD.MOV.U32 R21, RZ, RZ, -0x41b0b178 ;  /* 0xbe4f4e88ff157424 */ /* 0x000fe200078e00ff */
        /* <DEDUP_REMOVED lines=33> */
[----:B0-----:R-:W-:-:S03]  /*4a850*/  IMAD.MOV.U32 R6, RZ, RZ, -0x4bbb9ef9 ;  /* 0xb4446107ff067424 */ /* 0x001fc600078e00ff */
[----:B------:R0:W-:Y:S01]  /*4a860*/  STL.64 [R1+0x1a18], R18 ;  /* 0x001a181201007387 */ /* 0x0001e20000100a00 */
[----:B------:R-:W-:Y:S01]  /*4a870*/  IMAD.MOV.U32 R7, RZ, RZ, -0x40c34699 ;  /* 0xbf3cb967ff077424 */ /* 0x000fe200078e00ff */
[----:B--2---:R-:W-:Y:S02]  /*4a880*/  MOV R12, 0x6b30cfd6 ;  /* 0x6b30cfd6000c7802 */ /* 0x004fe40000000f00 */
[----:B------:R2:W-:Y:S01]  /*4a890*/  STL.64 [R1+0x1a20], R20 ;  /* 0x001a201401007387 */ /* 0x0005e20000100a00 */
[----:B------:R-:W-:-:S03]  /*4a8a0*/  IMAD.MOV.U32 R13, RZ, RZ, -0x41589d99 ;  /* 0xbea76267ff0d7424 */ /* 0x000fc600078e00ff */
[----:B------:R4:W-:Y:S01]  /*4a8b0*/  STL.64 [R1+0x1a28], R22 ;  /* 0x001a281601007387 */ /* 0x0009e20000100a00 */
[----:B-1----:R-:W-:Y:S01]  /*4a8c0*/  IMAD.MOV.U32 R14, RZ, RZ, 0x7082916d ;  /* 0x7082916dff0e7424 */ /* 0x002fe200078e00ff */
[----:B------:R-:W-:Y:S02]  /*4a8d0*/  MOV R15, 0x3f25d115 ;  /* 0x3f25d115000f7802 */ /* 0x000fe40000000f00 */
[----:B------:R1:W-:Y:S01]  /*4a8e0*/  STL.64 [R1+0x1a30], R2 ;  /* 0x001a300201007387 */ /* 0x0003e20000100a00 */
[----:B0-----:R-:W-:Y:S02]  /*4a8f0*/  IMAD.MOV.U32 R18, RZ, RZ, -0x3158224e ;  /* 0xcea7ddb2ff127424 */ /* 0x001fe400078e00ff */
[----:B------:R-:W-:Y:S01]  /*4a900*/  IMAD.MOV.U32 R19, RZ, RZ, -0x40df3e91 ;  /* 0xbf20c16fff137424 */ /* 0x000fe200078e00ff */
[----:B------:R0:W-:Y:S01]  /*4a910*/  STL.64 [R1+0x1a38], R4 ;  /* 0x001a380401007387 */ /* 0x0001e20000100a00 */
[----:B--2---:R-:W-:Y:S01]  /*4a920*/  IMAD.MOV.U32 R20, RZ, RZ, -0x6d1364fe ;  /* 0x92ec9b02ff147424 */ /* 0x004fe200078e00ff */
[----:B------:R-:W-:-:S02]  /*4a930*/  MOV R21, 0x3e339379 ;  /* 0x3e33937900157802 */ /* 0x000fc40000000f00 */
[----:B------:R2:W-:Y:S01]  /*4a940*/  STL.64 [R1+0x1a40], R6 ;  /* 0x001a400601007387 */ /* 0x0005e20000100a00 */
[----:B----4-:R-:W-:Y:S02]  /*4a950*/  IMAD.MOV.U32 R22, RZ, RZ, 0x124b7492 ;  /* 0x124b7492ff167424 */ /* 0x010fe400078e00ff */
[----:B------:R-:W-:Y:S01]  /*4a960*/  IMAD.MOV.U32 R23, RZ, RZ, -0x424d12c4 ;  /* 0xbdb2ed3cff177424 */ /* 0x000fe200078e00ff */
[----:B------:R4:W-:Y:S01]  /*4a970*/  STL.64 [R1+0x1a48], R12 ;  /* 0x001a480c01007387 */ /* 0x0009e20000100a00 */
[----:B-1----:R-:W-:Y:S02]  /*4a980*/  IMAD.MOV.U32 R2, RZ, RZ, -0x653de63 ;  /* 0xf9ac219dff027424 */ /* 0x002fe400078e00ff */
[----:B------:R-:W-:Y:S01]  /*4a990*/  IMAD.MOV.U32 R3, RZ, RZ, -0x4119c7b6 ;  /* 0xbee6384aff037424 */ /* 0x000fe200078e00ff */
[----:B0-----:R-:W-:Y:S01]  /*4a9a0*/  MOV R4, 0x198ab550 ;  /* 0x198ab55000047802 */ /* 0x001fe20000000f00 */
[----:B------:R-:W-:Y:S01]  /*4a9b0*/  IMAD.MOV.U32 R5, RZ, RZ, 0x3edc738f ;  /* 0x3edc738fff057424 */ /* 0x000fe200078e00ff */
[----:B------:R0:W-:Y:S01]  /*4a9c0*/  STL.64 [R1+0x1a50], R14 ;  /* 0x001a500e01007387 */ /* 0x0001e20000100a00 */
[----:B--2---:R-:W-:Y:S01]  /*4a9d0*/  IMAD.MOV.U32 R6, RZ, RZ, -0x6acf5853 ;  /* 0x9530a7adff067424 */ /* 0x004fe200078e00ff */
[----:B------:R-:W-:-:S02]  /*4a9e0*/  MOV R7, 0xbec1adec ;  /* 0xbec1adec00077802 */ /* 0x000fc40000000f00 */
[----:B------:R1:W-:Y:S01]  /*4a9f0*/  STL.64 [R1+0x1a78], R4 ;  /* 0x001a780401007387 */ /* 0x0003e20000100a00 */
[----:B----4-:R-:W-:Y:S01]  /*4aa00*/  MOV R12, 0x70ac9b03 ;  /* 0x70ac9b03000c7802 */ /* 0x010fe20000000f00 */
[----:B------:R-:W-:Y:S02]  /*4aa10*/  IMAD.MOV.U32 R13, RZ, RZ, 0x3e9952f9 ;  /* 0x3e9952f9ff0d7424 */ /* 0x000fe400078e00ff */
[----:B------:R2:W-:Y:S01]  /*4aa20*/  STL.64 [R1+0x1a80], R6 ;  /* 0x001a800601007387 */ /* 0x0005e20000100a00 */
[----:B0-----:R-:W-:Y:S01]  /*4aa30*/  IMAD.MOV.U32 R14, RZ, RZ, 0x3b2187a2 ;  /* 0x3b2187a2ff0e7424 */ /* 0x001fe200078e00ff */
[----:B------:R-:W-:Y:S02]  /*4aa40*/  MOV R15, 0xbe8d599e ;  /* 0xbe8d599e000f7802 */ /* 0x000fe40000000f00 */
[----:B------:R0:W-:Y:S01]  /*4aa50*/  STL.64 [R1+0x1a70], R2 ;  /* 0x001a700201007387 */ /* 0x0001e20000100a00 */
[----:B-1----:R-:W-:Y:S01]  /*4aa60*/  MOV R4, 0xf0dfb26a ;  /* 0xf0dfb26a00047802 */ /* 0x002fe20000000f00 */
[----:B------:R-:W-:-:S02]  /*4aa70*/  IMAD.MOV.U32 R5, RZ, RZ, -0x41e7f670 ;  /* 0xbe180990ff057424 */ /* 0x000fc400078e00ff */
[----:B------:R1:W-:Y:S01]  /*4aa80*/  STL.64 [R1+0x1a90], R12 ;  /* 0x001a900c01007387 */ /* 0x0003e20000100a00 */
[----:B--2---:R-:W-:Y:S01]  /*4aa90*/  IMAD.MOV.U32 R6, RZ, RZ, -0x3faad57f ;  /* 0xc0552a81ff067424 */ /* 0x004fe200078e00ff */
[----:B------:R-:W-:Y:S02]  /*4aaa0*/  MOV R7, 0x3cc36412 ;  /* 0x3cc3641200077802 */ /* 0x000fe40000000f00 */
[----:B------:R2:W-:Y:S04]  /*4aab0*/  STL.64 [R1+0x1a98], R14 ;  /* 0x001a980e01007387 */ /* 0x0005e80000100a00 */
[----:B------:R4:W-:Y:S01]  /*4aac0*/  STL.64 [R1+0x1ac0], R4 ;  /* 0x001ac00401007387 */ /* 0x0009e20000100a00 */
[----:B0-----:R-:W-:Y:S02]  /*4aad0*/  IMAD.MOV.U32 R2, RZ, RZ, 0x6d84752e ;  /* 0x6d84752eff027424 */ /* 0x001fe400078e00ff */
[----:B------:R-:W-:Y:S01]  /*4aae0*/  IMAD.MOV.U32 R3, RZ, RZ, 0x3e3663fd ;  /* 0x3e3663fdff037424 */ /* 0x000fe200078e00ff */
[----:B------:R0:W-:Y:S01]  /*4aaf0*/  STL.64 [R1+0x1ac8], R6 ;  /* 0x001ac80601007387 */ /* 0x0001e20000100a00 */
[----:B-1----:R-:W-:-:S02]  /*4ab00*/  IMAD.MOV.U32 R12, RZ, RZ, 0x9fc7363 ;  /* 0x09fc7363ff0c7424 */ /* 0x002fc400078e00ff */
[----:B------:R-:W-:Y:S01]  /*4ab10*/  IMAD.MOV.U32 R13, RZ, RZ, 0x3deac793 ;  /* 0x3deac793ff0d7424 */ /* 0x000fe200078e00ff */
[----:B--2---:R-:W-:Y:S01]  /*4ab20*/  MOV R15, 0x3dbcac1e ;  /* 0x3dbcac1e000f7802 */ /* 0x004fe20000000f00 */
[----:B------:R-:W-:Y:S01]  /*4ab30*/  IMAD.MOV.U32 R14, RZ, RZ, -0x1a218756 ;  /* 0xe5de78aaff0e7424 */ /* 0x000fe200078e00ff */
[----:B------:R1:W-:Y:S01]  /*4ab40*/  STL.64 [R1+0x1ab8], R2 ;  /* 0x001ab80201007387 */ /* 0x0003e20000100a00 */
[----:B----4-:R-:W-:Y:S01]  /*4ab50*/  MOV R4, 0xbb825829 ;  /* 0xbb82582900047802 */ /* 0x010fe20000000f00 */
[----:B------:R-:W-:Y:S02]  /*4ab60*/  IMAD.MOV.U32 R5, RZ, RZ, 0x3f463969 ;  /* 0x3f463969ff057424 */ /* 0x000fe400078e00ff */
[----:B------:R2:W-:Y:S01]  /*4ab70*/  STL.64 [R1+0x1ad0], R12 ;  /* 0x001ad00c01007387 */ /* 0x0005e20000100a00 */
[----:B0-----:R-:W-:Y:S01]  /*4ab80*/  IMAD.MOV.U32 R6, RZ, RZ, 0x582dd0a5 ;  /* 0x582dd0a5ff067424 */ /* 0x001fe200078e00ff */
[----:B------:R-:W-:Y:S02]  /*4ab90*/  MOV R7, 0xbf44f9f2 ;  /* 0xbf44f9f200077802 */ /* 0x000fe40000000f00 */
[----:B------:R0:W-:Y:S04]  /*4aba0*/  STL.64 [R1+0x1ae0], R14 ;  /* 0x001ae00e01007387 */ /* 0x0001e80000100a00 */
[----:B------:R4:W-:Y:S01]  /*4abb0*/  STL.64 [R1+0x1b08], R4 ;  /* 0x001b080401007387 */ /* 0x0009e20000100a00 */
[----:B-1----:R-:W-:Y:S01]  /*4abc0*/  IMAD.MOV.U32 R2, RZ, RZ, 0x1cc96982 ;  /* 0x1cc96982ff027424 */ /* 0x002fe200078e00ff */
[----:B------:R-:W-:Y:S01]  /*4abd0*/  MOV R3, 0xbf438dff ;  /* 0xbf438dff00037802 */ /* 0x000fe20000000f00 */
[----:B--2---:R-:W-:Y:S01]  /*4abe0*/  IMAD.MOV.U32 R12, RZ, RZ, 0xc28e8a0 ;  /* 0x0c28e8a0ff0c7424 */ /* 0x004fe200078e00ff */
[----:B------:R1:W-:Y:S01]  /*4abf0*/  STL.64 [R1+0x1b10], R6 ;  /* 0x001b100601007387 */ /* 0x0003e20000100a00 */
[----:B------:R-:W-:Y:S01]  /*4ac00*/  IMAD.MOV.U32 R13, RZ, RZ, 0x3f322fb2 ;  /* 0x3f322fb2ff0d7424 */ /* 0x000fe200078e00ff */
[----:B0-----:R-:W-:Y:S01]  /*4ac10*/  MOV R14, 0xc8cebf16 ;  /* 0xc8cebf16000e7802 */ /* 0x001fe20000000f00 */
[----:B------:R-:W-:Y:S01]  /*4ac20*/  IMAD.MOV.U32 R15, RZ, RZ, 0x3e886c71 ;  /* 0x3e886c71ff0f7424 */ /* 0x000fe200078e00ff */
[----:B------:R0:W-:Y:S01]  /*4ac30*/  STL.64 [R1+0x1a58], R18 ;  /* 0x001a581201007387 */ /* 0x0001e20000100a00 */
[----:B----4-:R-:W-:-:S02]  /*4ac40*/  IMAD.MOV.U32 R4, RZ, RZ, -0x276d1e57 ;  /* 0xd892e1a9ff047424 */ /* 0x010fc400078e00ff */
        /* <DEDUP_REMOVED lines=12> */
[----:B------:R1:W-:Y:S01]  /*4ad10*/  STL.64 [R1+0x1b58], R6 ;  /* 0x001b580601007387 */ /* 0x0003e20000100a00 */
[----:B------:R-:W-:Y:S01]  /*4ad20*/  IMAD.MOV.U32 R13, RZ, RZ, 0x3d903901 ;  /* 0x3d903901ff0d7424 */ /* 0x000fe200078e00ff */
[----:B0-----:R-:W-:Y:S01]  /*4ad30*/  MOV R14, 0xa9b6fd04 ;  /* 0xa9b6fd04000e7802 */ /* 0x001fe20000000f00 */
[----:B------:R-:W-:Y:S01]  /*4ad40*/  IMAD.MOV.U32 R15, RZ, RZ, -0x417b679b ;  /* 0xbe849865ff0f7424 */ /* 0x000fe200078e00ff */
[----:B------:R0:W-:Y:S01]  /*4ad50*/  STL.64 [R1+0x1a60], R24 ;  /* 0x001a601801007387 */ /* 0x0001e20000100a00 */
[----:B----4-:R-:W-:Y:S01]  /*4ad60*/  IMAD.MOV.U32 R4, RZ, RZ, 0x16605be3 ;  /* 0x16605be3ff047424 */ /* 0x010fe200078e00ff */
[----:B------:R-:W-:-:S02]  /*4ad70*/  MOV R5, 0x3e30bcbd ;  /* 0x3e30bcbd00057802 */ /* 0x000fc40000000f00 */
[----:B------:R2:W-:Y:S01]  /*4ad80*/  STL.64 [R1+0x1a68], R20 ;  /* 0x001a681401007387 */ /* 0x0005e20000100a00 */
[----:B-1----:R-:W-:Y:S01]  /*4ad90*/  MOV R6, 0x9adcccb6 ;  /* 0x9adcccb600067802 */ /* 0x002fe20000000f00 */
[----:B------:R-:W-:Y:S02]  /*4ada0*/  IMAD.MOV.U32 R7, RZ, RZ, 0x3e03b654 ;  /* 0x3e03b654ff077424 */ /* 0x000fe400078e00ff */
[----:B------:R1:W-:Y:S01]  /*4adb0*/  STL.64 [R1+0x1aa0], R18 ;  /* 0x001aa01201007387 */ /* 0x0003e20000100a00 */
[----:B0-----:R-:W-:-:S03]  /*4adc0*/  IMAD.MOV.U32 R24, RZ, RZ, -0x178d03aa ;  /* 0xe872fc56ff187424 */ /* 0x001fc600078e00ff */
[----:B------:R0:W-:Y:S01]  /*4add0*/  STL.64 [R1+0x1b38], R2 ;  /* 0x001b380201007387 */ /* 0x0001e20000100a00 */
[----:B------:R-:W-:Y:S02]  /*4ade0*/  MOV R25, 0xbe44985e ;  /* 0xbe44985e00197802 */ /* 0x000fe40000000f00 */
[----:B--2---:R-:W-:Y:S01]  /*4adf0*/  MOV R20, 0xc550bd4b ;  /* 0xc550bd4b00147802 */ /* 0x004fe20000000f00 */
[----:B------:R2:W-:Y:S01]  /*4ae00*/  STL.64 [R1+0x1b60], R12 ;  /* 0x001b600c01007387 */ /* 0x0005e20000100a00 */
[----:B------:R-:W-:-:S03]  /*4ae10*/  IMAD.MOV.U32 R21, RZ, RZ, 0x3cc7c54e ;  /* 0x3cc7c54eff157424 */ /* 0x000fc600078e00ff */
[----:B------:R4:W-:Y:S01]  /*4ae20*/  STL.64 [R1+0x1b68], R14 ;  /* 0x001b680e01007387 */ /* 0x0009e20000100a00 */
[----:B-1----:R-:W-:Y:S02]  /*4ae30*/  IMAD.MOV.U32 R18, RZ, RZ, -0x59a8d1f7 ;  /* 0xa6572e09ff127424 */ /* 0x002fe400078e00ff */
[----:B------:R-:W-:Y:S01]  /*4ae40*/  IMAD.MOV.U32 R19, RZ, RZ, -0x43a8864c ;  /* 0xbc5779b4ff137424 */ /* 0x000fe200078e00ff */
[----:B------:R1:W-:Y:S01]  /*4ae50*/  STL.64 [R1+0x1b88], R4 ;  /* 0x001b880401007387 */ /* 0x0003e20000100a00 */
[----:B0-----:R-:W-:Y:S01]  /*4ae60*/  MOV R2, 0x44652279 ;  /* 0x4465227900027802 */ /* 0x001fe20000000f00 */
[----:B------:R-:W-:Y:S02]  /*4ae70*/  IMAD.MOV.U32 R3, RZ, RZ, -0x42f8f92a ;  /* 0xbd0706d6ff037424 */ /* 0x000fe400078e00ff */
[----:B--2---:R-:W-:Y:S01]  /*4ae80*/  IMAD.MOV.U32 R12, RZ, RZ, -0x28d51ea ;  /* 0xfd72ae16ff0c7424 */ /* 0x004fe200078e00ff */
        /* <DEDUP_REMOVED lines=10> */
[----:B------:R-:W-:-:S03]  /*4af30*/  IMAD.MOV.U32 R7, RZ, RZ, 0x3eb0a9ef ;  /* 0x3eb0a9efff077424 */ /* 0x000fc600078e00ff */
[----:B------:R4:W-:Y:S01]  /*4af40*/  STL.64 [R1+0x1ae8], R18 ;  /* 0x001ae81201007387 */ /* 0x0009e20000100a00 */
[----:B--2---:R-:W-:Y:S01]  /*4af50*/  MOV R22, 0xf048b194 ;  /* 0xf048b19400167802 */ /* 0x004fe20000000f00 */
[----:B------:R-:W-:Y:S02]  /*4af60*/  IMAD.MOV.U32 R23, RZ, RZ, -0x4224298f ;  /* 0xbddbd671ff177424 */ /* 0x000fe400078e00ff */
[----:B------:R2:W-:Y:S01]  /*4af70*/  STL.64 [R1+0x1b80], R2 ;  /* 0x001b800201007387 */ /* 0x0005e20000100a00 */
[----:B-1----:R-:W-:Y:S01]  /*4af80*/  MOV R20, 0x13f7775a ;  /* 0x13f7775a00147802 */ /* 0x002fe20000000f00 */
[----:B------:R-:W-:Y:S02]  /*4af90*/  IMAD.MOV.U32 R21, RZ, RZ, -0x4272569a ;  /* 0xbd8da966ff157424 */ /* 0x000fe400078e00ff */
[----:B------:R1:W-:Y:S01]  /*4afa0*/  STL.64 [R1+0x1ba8], R12 ;  /* 0x001ba80c01007387 */ /* 0x0003e20000100a00 */
[----:B0-----:R-:W-:Y:S02]  /*4afb0*/  IMAD.MOV.U32 R24, RZ, RZ, -0x6486ec16 ;  /* 0x9b7913eaff187424 */ /* 0x001fe400078e00ff */
[----:B------:R-:W-:Y:S01]  /*4afc0*/  IMAD.MOV.U32 R25, RZ, RZ, -0x40ed1ce1 ;  /* 0xbf12e31fff197424 */ /* 0x000fe200078e00ff */
[----:B------:R0:W-:Y:S01]  /*4afd0*/  STL.64 [R1+0x1bb0], R14 ;  /* 0x001bb00e01007387 */ /* 0x0001e20000100a00 */
[----:B----4-:R-:W-:-:S02]  /*4afe0*/  IMAD.MOV.U32 R18, RZ, RZ, 0x36172b0 ;  /* 0x036172b0ff127424 */ /* 0x010fc400078e00ff */
[----:B------:R-:W-:Y:S01]  /*4aff0*/  IMAD.MOV.U32 R19, RZ, RZ, 0x3f100120 ;  /* 0x3f100120ff137424 */ /* 0x000fe200078e00ff */
[----:B------:R4:W-:Y:S01]  /*4b000*/  STL.64 [R1+0x1bd0], R4 ;  /* 0x001bd00401007387 */ /* 0x0009e20000100a00 */
[----:B--2---:R-:W-:Y:S02]  /*4b010*/  IMAD.MOV.U32 R2, RZ, RZ, 0x684527bf ;  /* 0x684527bfff027424 */ /* 0x004fe400078e00ff */
[----:B------:R-:W-:Y:S01]  /*4b020*/  IMAD.MOV.U32 R3, RZ, RZ, 0x3f55d4ae ;  /* 0x3f55d4aeff037424 */ /* 0x000fe200078e00ff */
[----:B-1----:R-:W-:Y:S01]  /*4b030*/  MOV R13, 0x3f3c01c0 ;  /* 0x3f3c01c0000d7802 */ /* 0x002fe20000000f00 */
[----:B------:R-:W-:Y:S01]  /*4b040*/  IMAD.MOV.U32 R12, RZ, RZ, -0x4ad3ccbb ;  /* 0xb52c3345ff0c7424 */ /* 0x000fe200078e00ff */
[----:B------:R1:W-:Y:S01]  /*4b050*/  STL.64 [R1+0x1bd8], R6 ;  /* 0x001bd80601007387 */ /* 0x0003e20000100a00 */
[----:B0-----:R-:W-:Y:S01]  /*4b060*/  MOV R14, 0x6f571329 ;  /* 0x6f571329000e7802 */ /* 0x001fe20000000f00 */
[----:B------:R-:W-:Y:S02]  /*4b070*/  IMAD.MOV.U32 R15, RZ, RZ, -0x41be8a62 ;  /* 0xbe41759eff0f7424 */ /* 0x000fe400078e00ff */
[----:B------:R0:W-:Y:S01]  /*4b080*/  STL.64 [R1+0x1ad8], R22 ;  /* 0x001ad81601007387 */ /* 0x0001e20000100a00 */
[----:B----4-:R-:W-:Y:S01]  /*4b090*/  MOV R4, 0xf60786b1 ;  /* 0xf60786b100047802 */ /* 0x010fe20000000f00 */
[----:B------:R-:W-:-:S02]  /*4b0a0*/  IMAD.MOV.U32 R5, RZ, RZ, 0x3ee5ea3a ;  /* 0x3ee5ea3aff057424 */ /* 0x000fc400078e00ff */
[----:B------:R2:W-:Y:S01]  /*4b0b0*/  STL.64 [R1+0x1af0], R20 ;  /* 0x001af01401007387 */ /* 0x0005e20000100a00 */
[----:B-1----:R-:W-:-:S03]  /*4b0c0*/  IMAD.MOV.U32 R6, RZ, RZ, -0x738ddf49 ;  /* 0x8c7220b7ff067424 */ /* 0x002fc600078e00ff */
[----:B------:R1:W-:Y:S01]  /*4b0d0*/  STL.64 [R1+0x1b00], R24 ;  /* 0x001b001801007387 */ /* 0x0003e20000100a00 */
[----:B------:R-:W-:Y:S02]  /*4b0e0*/  IMAD.MOV.U32 R7, RZ, RZ, -0x413dfaa8 ;  /* 0xbec20558ff077424 */ /* 0x000fe400078e00ff */
[----:B0-----:R-:W-:Y:S01]  /*4b0f0*/  IMAD.MOV.U32 R22, RZ, RZ, 0x3aebc9b7 ;  /* 0x3aebc9b7ff167424 */ /* 0x001fe200078e00ff */
[----:B------:R0:W-:Y:S01]  /*4b100*/  STL.64 [R1+0x1b30], R18 ;  /* 0x001b301201007387 */ /* 0x0001e20000100a00 */
[----:B------:R-:W-:Y:S01]  /*4b110*/  MOV R23, 0xbf163a80 ;  /* 0xbf163a8000177802 */ /* 0x000fe20000000f00 */
[----:B--2---:R-:W-:Y:S02]  /*4b120*/  IMAD.MOV.U32 R20, RZ, RZ, -0x1741ccd0 ;  /* 0xe8be3330ff147424 */ /* 0x004fe400078e00ff */
[----:B------:R2:W-:Y:S01]  /*4b130*/  STL.64 [R1+0x1bc0], R2 ;  /* 0x001bc00201007387 */ /* 0x0005e20000100a00 */
[----:B------:R-:W-:-:S03]  /*4b140*/  MOV R21, 0xbe0e7018 ;  /* 0xbe0e701800157802 */ /* 0x000fc60000000f00 */
[----:B------:R4:W-:Y:S01]  /*4b150*/  STL.64 [R1+0x1be8], R12 ;  /* 0x001be80c01007387 */ /* 0x0009e20000100a00 */
[----:B-1----:R-:W-:Y:S01]  /*4b160*/  MOV R24, 0xa891d8ba ;  /* 0xa891d8ba00187802 */ /* 0x002fe20000000f00 */
[----:B------:R-:W-:Y:S02]  /*4b170*/  IMAD.MOV.U32 R25, RZ, RZ, -0x4138272d ;  /* 0xbec7d8d3ff197424 */ /* 0x000fe400078e00ff */
[----:B------:R1:W-:Y:S01]  /*4b180*/  STL.64 [R1+0x1bf8], R14 ;  /* 0x001bf80e01007387 */ /* 0x0003e20000100a00 */
[----:B0-----:R-:W-:Y:S01]  /*4b190*/  IMAD.MOV.U32 R18, RZ, RZ, -0x5b2caf32 ;  /* 0xa4d350ceff127424 */ /* 0x001fe200078e00ff */
[----:B------:R-:W-:Y:S02]  /*4b1a0*/  MOV R19, 0x3e77ca3d ;  /* 0x3e77ca3d00137802 */ /* 0x000fe40000000f00 */
[----:B------:R0:W-:Y:S01]  /*4b1b0*/  STL.64 [R1+0x1c10], R4 ;  /* 0x001c100401007387 */ /* 0x0001e20000100a00 */
[----:B--2---:R-:W-:Y:S01]  /*4b1c0*/  IMAD.MOV.U32 R2, RZ, RZ, 0x37b4e130 ;  /* 0x37b4e130ff027424 */ /* 0x004fe200078e00ff */
[----:B------:R-:W-:-:S02]  /*4b1d0*/  MOV R3, 0x3f07bdf8 ;  /* 0x3f07bdf800037802 */ /* 0x000fc40000000f00 */
[----:B----4-:R-:W-:Y:S01]  /*4b1e0*/  MOV R12, 0x71a80133 ;  /* 0x71a80133000c7802 */ /* 0x010fe20000000f00 */
[----:B------:R-:W-:Y:S01]  /*4b1f0*/  IMAD.MOV.U32 R13, RZ, RZ, 0x3eb64d99 ;  /* 0x3eb64d99ff0d7424 */ /* 0x000fe200078e00ff */
[----:B------:R2:W-:Y:S01]  /*4b200*/  STL.64 [R1+0x1c20], R6 ;  /* 0x001c200601007387 */ /* 0x0005e20000100a00 */
[----:B-1----:R-:W-:Y:S02]  /*4b210*/  IMAD.MOV.U32 R14, RZ, RZ, -0x48aac0bd ;  /* 0xb7553f43ff0e7424 */ /* 0x002fe400078e00ff */
[----:B------:R-:W-:Y:S01]  /*4b220*/  IMAD.MOV.U32 R15, RZ, RZ, -0x42b74682 ;  /* 0xbd48b97eff0f7424 */ /* 0x000fe200078e00ff */
[----:B------:R1:W-:Y:S01]  /*4b230*/  STL.64 [R1+0x1b28], R22 ;  /* 0x001b281601007387 */ /* 0x0003e20000100a00 */
[----:B0-----:R-:W-:Y:S02]  /*4b240*/  IMAD.MOV.U32 R4, RZ, RZ, -0x4b790f26 ;  /* 0xb486f0daff047424 */ /* 0x001fe400078e00ff */
[----:B------:R-:W-:Y:S01]  /*4b250*/  IMAD.MOV.U32 R5, RZ, RZ, 0x3e48a3e9 ;  /* 0x3e48a3e9ff057424 */ /* 0x000fe200078e00ff */
[----:B------:R0:W-:Y:S01]  /*4b260*/  STL.64 [R1+0x1b40], R20 ;  /* 0x001b401401007387 */ /* 0x0001e20000100a00 */
[----:B--2---:R-:W-:Y:S01]  /*4b270*/  IMAD.MOV.U32 R6, RZ, RZ, -0x2a82d63d ;  /* 0xd57d29c3ff067424 */ /* 0x004fe200078e00ff */
[----:B------:R-:W-:-:S02]  /*4b280*/  MOV R7, 0xbe1e96b1 ;  /* 0xbe1e96b100077802 */ /* 0x000fc40000000f00 */
[----:B------:R2:W-:Y:S01]  /*4b290*/  STL.64 [R1+0x1b50], R24 ;  /* 0x001b501801007387 */ /* 0x0005e20000100a00 */
[----:B-1----:R-:W-:-:S03]  /*4b2a0*/  IMAD.MOV.U32 R22, RZ, RZ, -0x62cef27b ;  /* 0x9d310d85ff167424 */ /* 0x002fc600078e00ff */
[----:B------:R1:W-:Y:S01]  /*4b2b0*/  STL.64 [R1+0x1b70], R18 ;  /* 0x001b701201007387 */ /* 0x0003e20000100a00 */
[----:B------:R-:W-:Y:S02]  /*4b2c0*/  IMAD.MOV.U32 R23, RZ, RZ, -0x41a4f541 ;  /* 0xbe5b0abfff177424 */ /* 0x000fe400078e00ff */
[----:B0-----:R-:W-:Y:S01]  /*4b2d0*/  IMAD.MOV.U32 R20, RZ, RZ, -0x2d0002b1 ;  /* 0xd2fffd4fff147424 */ /* 0x001fe200078e00ff */
[----:B------:R0:W-:Y:S01]  /*4b2e0*/  STL.64 [R1+0x1c00], R2 ;  /* 0x001c000201007387 */ /* 0x0001e20000100a00 */
[----:B------:R-:W-:-:S03]  /*4b2f0*/  IMAD.MOV.U32 R21, RZ, RZ, -0x41ddbb46 ;  /* 0xbe2244baff157424 */ /* 0x000fc600078e00ff */
[----:B------:R4:W-:Y:S01]  /*4b300*/  STL.64 [R1+0x1c28], R12 ;  /* 0x001c280c01007387 */ /* 0x0009e20000100a00 */
[----:B--2---:R-:W-:Y:S01]  /*4b310*/  IMAD.MOV.U32 R24, RZ, RZ, -0x5f439432 ;  /* 0xa0bc6bceff187424 */ /* 0x004fe200078e00ff */
[----:B------:R-:W-:Y:S02]  /*4b320*/  MOV R25, 0xbc0bdbb7 ;  /* 0xbc0bdbb700197802 */ /* 0x000fe40000000f00 */
[----:B------:R2:W-:Y:S01]  /*4b330*/  STL.64 [R1+0x1c38], R14 ;  /* 0x001c380e01007387 */ /* 0x0005e20000100a00 */
[----:B-1----:R-:W-:Y:S01]  /*4b340*/  IMAD.MOV.U32 R18, RZ, RZ, -0x578d4d7c ;  /* 0xa872b284ff127424 */ /* 0x002fe200078e00ff */
[----:B------:R-:W-:Y:S02]  /*4b350*/  MOV R19, 0xbda831b3 ;  /* 0xbda831b300137802 */ /* 0x000fe40000000f00 */
[----:B------:R1:W-:Y:S01]  /*4b360*/  STL.64 [R1+0x1c50], R4 ;  /* 0x001c500401007387 */ /* 0x0003e20000100a00 */
[----:B0-----:R-:W-:Y:S01]  /*4b370*/  IMAD.MOV.U32 R2, RZ, RZ, -0x353f599d ;  /* 0xcac0a663ff027424 */ /* 0x001fe200078e00ff */
[----:B------:R-:W-:-:S02]  /*4b380*/  MOV R3, 0xbe65b19d ;  /* 0xbe65b19d00037802 */ /* 0x000fc40000000f00 */
[----:B----4-:R-:W-:Y:S01]  /*4b390*/  MOV R12, 0xbbf739c6 ;  /* 0xbbf739c6000c7802 */ /* 0x010fe20000000f00 */
[----:B------:R-:W-:Y:S01]  /*4b3a0*/  IMAD.MOV.U32 R13, RZ, RZ, -0x420ddaba ;  /* 0xbdf22546ff0d7424 */ /* 0x000fe200078e00ff */
[----:B------:R0:W-:Y:S01]  /*4b3b0*/  STL.64 [R1+0x1c60], R6 ;  /* 0x001c600601007387 */ /* 0x0001e20000100a00 */
[----:B--2---:R-:W-:Y:S01]  /*4b3c0*/  IMAD.MOV.U32 R14, RZ, RZ, -0x72c8fe5a ;  /* 0x8d3701a6ff0e7424 */ /* 0x004fe200078e00ff */
[----:B------:R-:W-:Y:S02]  /*4b3d0*/  MOV R15, 0x3c5ab961 ;  /* 0x3c5ab961000f7802 */ /* 0x000fe40000000f00 */
[----:B------:R2:W-:Y:S01]  /*4b3e0*/  STL.64 [R1+0x1b78], R22 ;  /* 0x001b781601007387 */ /* 0x0005e20000100a00 */
[----:B-1----:R-:W-:Y:S02]  /*4b3f0*/  IMAD.MOV.U32 R4, RZ, RZ, 0x5b5e0240 ;  /* 0x5b5e0240ff047424 */ /* 0x002fe400078e00ff */
[----:B------:R-:W-:Y:S01]  /*4b400*/  IMAD.MOV.U32 R5, RZ, RZ, -0x409f18dc ;  /* 0xbf60e724ff057424 */ /* 0x000fe200078e00ff */
[----:B------:R1:W-:Y:S01]  /*4b410*/  STL.64 [R1+0x1b90], R20 ;  /* 0x001b901401007387 */ /* 0x0003e20000100a00 */
[----:B0-----:R-:W-:Y:S01]  /*4b420*/  MOV R6, 0x8721041 ;  /* 0x0872104100067802 */ /* 0x001fe20000000f00 */
[----:B------:R-:W-:-:S02]  /*4b430*/  IMAD.MOV.U32 R7, RZ, RZ, 0x3f6185be ;  /* 0x3f6185beff077424 */ /* 0x000fc400078e00ff */
[----:B------:R0:W-:Y:S01]  /*4b440*/  STL.64 [R1+0x1ba0], R24 ;  /* 0x001ba01801007387 */ /* 0x0001e20000100a00 */
[----:B--2---:R-:W-:Y:S01]  /*4b450*/  MOV R22, 0xaf756cde ;  /* 0xaf756cde00167802 */ /* 0x004fe20000000f00 */
[----:B------:R-:W-:Y:S02]  /*4b460*/  IMAD.MOV.U32 R23, RZ, RZ, -0x40a0a244 ;  /* 0xbf5f5dbcff177424 */ /* 0x000fe400078e00ff */
[----:B------:R2:W-:Y:S01]  /*4b470*/  STL.64 [R1+0x1bb8], R18 ;  /* 0x001bb81201007387 */ /* 0x0005e20000100a00 */
[----:B-1----:R-:W-:-:S03]  /*4b480*/  MOV R20, 0x98a532bf ;  /* 0x98a532bf00147802 */ /* 0x002fc60000000f00 */
[----:B------:R1:W-:Y:S01]  /*4b490*/  STL.64 [R1+0x1c48], R2 ;  /* 0x001c480201007387 */ /* 0x0003e20000100a00 */
[----:B------:R-:W-:-:S03]  /*4b4a0*/  IMAD.MOV.U32 R21, RZ, RZ, -0x40bf5457 ;  /* 0xbf40aba9ff157424 */ /* 0x000fc600078e00ff */
[----:B------:R4:W-:Y:S01]  /*4b4b0*/  STL.64 [R1+0x1c70], R12 ;  /* 0x001c700c01007387 */ /* 0x0009e20000100a00 */
[----:B0-----:R-:W-:Y:S02]  /*4b4c0*/  IMAD.MOV.U32 R24, RZ, RZ, -0x7d062dd6 ;  /* 0x82f9d22aff187424 */ /* 0x001fe400078e00ff */
[----:B------:R-:W-:Y:S01]  /*4b4d0*/  IMAD.MOV.U32 R25, RZ, RZ, -0x40d9e71c ;  /* 0xbf2618e4ff197424 */ /* 0x000fe200078e00ff */
[----:B------:R0:W-:Y:S01]  /*4b4e0*/  STL.64 [R1+0x1c78], R14 ;  /* 0x001c780e01007387 */ /* 0x0001e20000100a00 */
[----:B--2---:R-:W-:Y:S02]  /*4b4f0*/  IMAD.MOV.U32 R18, RZ, RZ, 0x761692a2 ;  /* 0x761692a2ff127424 */ /* 0x004fe400078e00ff */
[----:B------:R-:W-:Y:S01]  /*4b500*/  IMAD.MOV.U32 R19, RZ, RZ, -0x40ff9af1 ;  /* 0xbf00650fff137424 */ /* 0x000fe200078e00ff */
[----:B------:R2:W-:Y:S01]  /*4b510*/  STL.64 [R1+0x1c98], R4 ;  /* 0x001c980401007387 */ /* 0x0005e20000100a00 */
[----:B-1----:R-:W-:Y:S01]  /*4b520*/  MOV R2, 0xa8ec5904 ;  /* 0xa8ec590400027802 */ /* 0x002fe20000000f00 */
[----:B------:R-:W-:-:S02]  /*4b530*/  IMAD.MOV.U32 R3, RZ, RZ, 0x3f59e1db ;  /* 0x3f59e1dbff037424 */ /* 0x000fc400078e00ff */
[----:B----4-:R-:W-:Y:S01]  /*4b540*/  IMAD.MOV.U32 R12, RZ, RZ, 0x5a61360f ;  /* 0x5a61360fff0c7424 */ /* 0x010fe200078e00ff */
        /* <DEDUP_REMOVED lines=8> */
[----:B-1----:R-:W-:Y:S01]  /*4b5d0*/  MOV R6, 0x22d07b2 ;  /* 0x022d07b200067802 */ /* 0x002fe20000000f00 */
[----:B------:R-:W-:-:S02]  /*4b5e0*/  IMAD.MOV.U32 R7, RZ, RZ, -0x4128569e ;  /* 0xbed7a962ff077424 */ /* 0x000fc400078e00ff */
[----:B------:R1:W-:Y:S01]  /*4b5f0*/  STL.64 [R1+0x1bf0], R24 ;  /* 0x001bf01801007387 */ /* 0x0003e20000100a00 */
[----:B0-----:R-:W-:-:S03]  /*4b600*/  IMAD.MOV.U32 R22, RZ, RZ, -0x10765ed6 ;  /* 0xef89a12aff167424 */ /* 0x001fc600078e00ff */
[----:B------:R0:W-:Y:S01]  /*4b610*/  STL.64 [R1+0x1c08], R18 ;  /* 0x001c081201007387 */ /* 0x0001e20000100a00 */
[----:B------:R-:W-:Y:S01]  /*4b620*/  MOV R23, 0x3dcaa0a6 ;  /* 0x3dcaa0a600177802 */ /* 0x000fe20000000f00 */
[----:B--2---:R-:W-:Y:S02]  /*4b630*/  IMAD.MOV.U32 R20, RZ, RZ, 0x52fc4d58 ;  /* 0x52fc4d58ff147424 */ /* 0x004fe400078e00ff */
[----:B------:R2:W-:Y:S01]  /*4b640*/  STL.64 [R1+0x1c88], R2 ;  /* 0x001c880201007387 */ /* 0x0005e20000100a00 */
[----:B------:R-:W-:-:S03]  /*4b650*/  MOV R21, 0xbe9b0abf ;  /* 0xbe9b0abf00157802 */ /* 0x000fc60000000f00 */
[----:B------:R4:W-:Y:S01]  /*4b660*/  STL.64 [R1+0x1cb0], R12 ;  /* 0x001cb00c01007387 */ /* 0x0009e20000100a00 */
[----:B-1----:R-:W-:Y:S01]  /*4b670*/  MOV R24, 0xa640f7f8 ;  /* 0xa640f7f800187802 */ /* 0x002fe20000000f00 */
[----:B------:R-:W-:Y:S02]  /*4b680*/  IMAD.MOV.U32 R25, RZ, RZ, 0x3e72d454 ;  /* 0x3e72d454ff197424 */ /* 0x000fe400078e00ff */
[----:B------:R1:W-:Y:S01]  /*4b690*/  STL.64 [R1+0x1cc0], R14 ;  /* 0x001cc00e01007387 */ /* 0x0003e20000100a00 */
[----:B0-----:R-:W-:Y:S01]  /*4b6a0*/  MOV R18, 0x817ba61f ;  /* 0x817ba61f00127802 */ /* 0x001fe20000000f00 */
[----:B------:R-:W-:Y:S02]  /*4b6b0*/  IMAD.MOV.U32 R19, RZ, RZ, 0x3c524830 ;  /* 0x3c524830ff137424 */ /* 0x000fe400078e00ff */
[----:B------:R0:W-:Y:S01]  /*4b6c0*/  STL.64 [R1+0x1cd8], R4 ;  /* 0x001cd80401007387 */ /* 0x0001e20000100a00 */
[----:B--2---:R-:W-:Y:S02]  /*4b6d0*/  IMAD.MOV.U32 R2, RZ, RZ, -0x4746e29f ;  /* 0xb8b91d61ff027424 */ /* 0x004fe400078e00ff */
[----:B------:R-:W-:Y:S01]  /*4b6e0*/  IMAD.MOV.U32 R3, RZ, RZ, 0x3f1b648c ;  /* 0x3f1b648cff037424 */ /* 0x000fe200078e00ff */
[----:B----4-:R-:W-:Y:S01]  /*4b6f0*/  MOV R13, 0xbda83e23 ;  /* 0xbda83e23000d7802 */ /* 0x010fe20000000f00 */
[----:B------:R-:W-:Y:S01]  /*4b700*/  IMAD.MOV.U32 R12, RZ, RZ, -0x8d81d02 ;  /* 0xf727e2feff0c7424 */ /* 0x000fe200078e00ff */
[----:B------:R2:W-:Y:S01]  /*4b710*/  STL.64 [R1+0x1ce8], R6 ;  /* 0x001ce80601007387 */ /* 0x0005e20000100a00 */
[----:B-1----:R-:W-:Y:S01]  /*4b720*/  MOV R14, 0xc2ec0c52 ;  /* 0xc2ec0c52000e7802 */ /* 0x002fe20000000f00 */
[----:B------:R-:W-:-:S02]  /*4b730*/  IMAD.MOV.U32 R15, RZ, RZ, -0x4158f349 ;  /* 0xbea70cb7ff0f7424 */ /* 0x000fc400078e00ff */
[----:B------:R1:W-:Y:S01]  /*4b740*/  STL.64 [R1+0x1c18], R22 ;  /* 0x001c181601007387 */ /* 0x0003e20000100a00 */
[----:B0-----:R-:W-:Y:S01]  /*4b750*/  MOV R4, 0x7c2057dd ;  /* 0x7c2057dd00047802 */ /* 0x001fe20000000f00 */
[----:B------:R-:W-:Y:S02]  /*4b760*/  IMAD.MOV.U32 R5, RZ, RZ, -0x419ce1d1 ;  /* 0xbe631e2fff057424 */ /* 0x000fe400078e00ff */
[----:B------:R0:W-:Y:S01]  /*4b770*/  STL.64 [R1+0x1c30], R20 ;  /* 0x001c301401007387 */ /* 0x0001e20000100a00 */
[----:B--2---:R-:W-:-:S03]  /*4b780*/  IMAD.MOV.U32 R6, RZ, RZ, 0x13f0801a ;  /* 0x13f0801aff067424 */ /* 0x004fc600078e00ff */
[----:B------:R2:W-:Y:S01]  /*4b790*/  STL.64 [R1+0x1c40], R24 ;  /* 0x001c401801007387 */ /* 0x0005e20000100a00 */
[----:B------:R-:W-:Y:S02]  /*4b7a0*/  IMAD.MOV.U32 R7, RZ, RZ, -0x41c70cbf ;  /* 0xbe38f341ff077424 */ /* 0x000fe400078e00ff */
[----:B-1----:R-:W-:Y:S01]  /*4b7b0*/  IMAD.MOV.U32 R22, RZ, RZ, 0x2f6afa8a ;  /* 0x2f6afa8aff167424 */ /* 0x002fe200078e00ff */
[----:B------:R1:W-:Y:S01]  /*4b7c0*/  STL.64 [R1+0x1c58], R18 ;  /* 0x001c581201007387 */ /* 0x0003e20000100a00 */
[----:B------:R-:W-:Y:S02]  /*4b7d0*/  IMAD.MOV.U32 R23, RZ, RZ, 0x3e10bf3a ;  /* 0x3e10bf3aff177424 */ /* 0x000fe400078e00ff */
[----:B0-----:R-:W-:Y:S01]  /*4b7e0*/  IMAD.MOV.U32 R20, RZ, RZ, 0x207b9023 ;  /* 0x207b9023ff147424 */ /* 0x001fe200078e00ff */
[----:B------:R0:W-:Y:S01]  /*4b7f0*/  STL.64 [R1+0x1cc8], R2 ;  /* 0x001cc80201007387 */ /* 0x0001e20000100a00 */
[----:B------:R-:W-:-:S03]  /*4b800*/  IMAD.MOV.U32 R21, RZ, RZ, 0x3dc4b273 ;  /* 0x3dc4b273ff157424 */ /* 0x000fc600078e00ff */
[----:B------:R4:W-:Y:S01]  /*4b810*/  STL.64 [R1+0x1cf0], R12 ;  /* 0x001cf00c01007387 */ /* 0x0009e20000100a00 */
[----:B--2---:R-:W-:Y:S01]  /*4b820*/  IMAD.MOV.U32 R24, RZ, RZ, 0x1144693f ;  /* 0x1144693fff187424 */ /* 0x004fe200078e00ff */
[----:B------:R-:W-:Y:S02]  /*4b830*/  MOV R25, 0x3f254d24 ;  /* 0x3f254d2400197802 */ /* 0x000fe40000000f00 */
[----:B------:R2:W-:Y:S01]  /*4b840*/  STL.64 [R1+0x1d00], R14 ;  /* 0x001d000e01007387 */ /* 0x0005e20000100a00 */
[----:B-1----:R-:W-:Y:S01]  /*4b850*/  IMAD.MOV.U32 R18, RZ, RZ, 0x4cc4d9d6 ;  /* 0x4cc4d9d6ff127424 */ /* 0x002fe200078e00ff */
[----:B------:R-:W-:Y:S02]  /*4b860*/  MOV R19, 0xbf508fd6 ;  /* 0xbf508fd600137802 */ /* 0x000fe40000000f00 */
[----:B------:R1:W-:Y:S01]  /*4b870*/  STL.64 [R1+0x1d18], R4 ;  /* 0x001d180401007387 */ /* 0x0003e20000100a00 */
[----:B0-----:R-:W-:Y:S02]  /*4b880*/  IMAD.MOV.U32 R2, RZ, RZ, -0x1908a676 ;  /* 0xe6f7598aff027424 */ /* 0x001fe400078e00ff */
[----:B------:R-:W-:Y:S01]  /*4b890*/  IMAD.MOV.U32 R3, RZ, RZ, 0x3d2a4c4e ;  /* 0x3d2a4c4eff037424 */ /* 0x000fe200078e00ff */
[----:B----4-:R-:W-:Y:S01]  /*4b8a0*/  MOV R13, 0x3e0f0bac ;  /* 0x3e0f0bac000d7802 */ /* 0x010fe20000000f00 */
[----:B------:R-:W-:Y:S01]  /*4b8b0*/  IMAD.MOV.U32 R12, RZ, RZ, -0x2fc8f100 ;  /* 0xd0370f00ff0c7424 */ /* 0x000fe200078e00ff */
[----:B------:R0:W-:Y:S01]  /*4b8c0*/  STL.64 [R1+0x1d28], R6 ;  /* 0x001d280601007387 */ /* 0x0001e20000100a00 */
[----:B--2---:R-:W-:-:S02]  /*4b8d0*/  IMAD.MOV.U32 R14, RZ, RZ, 0x4ad52eba ;  /* 0x4ad52ebaff0e7424 */ /* 0x004fc400078e00ff */
[----:B------:R-:W-:Y:S01]  /*4b8e0*/  IMAD.MOV.U32 R15, RZ, RZ, -0x41fef53f ;  /* 0xbe010ac1ff0f7424 */ /* 0x000fe200078e00ff */
[----:B------:R2:W-:Y:S01]  /*4b8f0*/  STL.64 [R1+0x1c68], R22 ;  /* 0x001c681601007387 */ /* 0x0005e20000100a00 */
[----:B-1----:R-:W-:Y:S01]  /*4b900*/  MOV R4, 0x6f5e0e ;  /* 0x006f5e0e00047802 */ /* 0x002fe20000000f00 */
[----:B------:R-:W-:Y:S02]  /*4b910*/  IMAD.MOV.U32 R5, RZ, RZ, -0x408f72b0 ;  /* 0xbf708d50ff057424 */ /* 0x000fe400078e00ff */
[----:B------:R1:W-:Y:S01]  /*4b920*/  STL.64 [R1+0x1c80], R20 ;  /* 0x001c801401007387 */ /* 0x0003e20000100a00 */
[----:B0-----:R-:W-:Y:S01]  /*4b930*/  IMAD.MOV.U32 R6, RZ, RZ, -0x3215e115 ;  /* 0xcdea1eebff067424 */ /* 0x001fe200078e00ff */
[----:B------:R-:W-:Y:S02]  /*4b940*/  MOV R7, 0xbec25187 ;  /* 0xbec2518700077802 */ /* 0x000fe40000000f00 */
[----:B------:R0:W-:Y:S01]  /*4b950*/  STL.64 [R1+0x1c90], R24 ;  /* 0x001c901801007387 */ /* 0x0001e20000100a00 */
[----:B--2---:R-:W-:-:S03]  /*4b960*/  MOV R22, 0x7a227118 ;  /* 0x7a22711800167802 */ /* 0x004fc60000000f00 */
[----:B------:R2:W-:Y:S01]  /*4b970*/  STL.64 [R1+0x1ca8], R18 ;  /* 0x001ca81201007387 */ /* 0x0005e20000100a00 */
[----:B------:R-:W-:Y:S01]  /*4b980*/  IMAD.MOV.U32 R23, RZ, RZ, 0x3f37bf3a ;  /* 0x3f37bf3aff177424 */ /* 0x000fe200078e00ff */
[----:B-1----:R-:W-:Y:S02]  /*4b990*/  MOV R20, 0xb487d429 ;  /* 0xb487d42900147802 */ /* 0x002fe40000000f00 */
[----:B------:R1:W-:Y:S01]  /*4b9a0*/  STL.64 [R1+0x1d10], R2 ;  /* 0x001d100201007387 */ /* 0x0003e20000100a00 */
[----:B------:R-:W-:-:S03]  /*4b9b0*/  IMAD.MOV.U32 R21, RZ, RZ, 0x3e223870 ;  /* 0x3e223870ff157424 */ /* 0x000fc600078e00ff */
[----:B------:R4:W-:Y:S01]  /*4b9c0*/  STL.64 [R1+0x1d38], R12 ;  /* 0x001d380c01007387 */ /* 0x0009e20000100a00 */
[----:B0-----:R-:W-:Y:S02]  /*4b9d0*/  IMAD.MOV.U32 R24, RZ, RZ, -0x71bd4ab3 ;  /* 0x8e42b54dff187424 */ /* 0x001fe400078e00ff */
[----:B------:R-:W-:Y:S01]  /*4b9e0*/  IMAD.MOV.U32 R25, RZ, RZ, 0x3ef21f0d ;  /* 0x3ef21f0dff197424 */ /* 0x000fe200078e00ff */
[----:B------:R0:W-:Y:S01]  /*4b9f0*/  STL.64 [R1+0x1d40], R14 ;  /* 0x001d400e01007387 */ /* 0x0001e20000100a00 */
[----:B--2---:R-:W-:Y:S02]  /*4ba00*/  IMAD.MOV.U32 R18, RZ, RZ, -0x6cceab4f ;  /* 0x933154b1ff127424 */ /* 0x004fe400078e00ff */
[----:B------:R-:W-:Y:S01]  /*4ba10*/  IMAD.MOV.U32 R19, RZ, RZ, 0x3eb2d456 ;  /* 0x3eb2d456ff137424 */ /* 0x000fe200078e00ff */
[----:B------:R2:W-:Y:S01]  /*4ba20*/  STL.64 [R1+0x1d60], R4 ;  /* 0x001d600401007387 */ /* 0x0005e20000100a00 */
[----:B-1----:R-:W-:Y:S01]  /*4ba30*/  IMAD.MOV.U32 R2, RZ, RZ, -0x5a255ed9 ;  /* 0xa5daa127ff027424 */ /* 0x002fe200078e00ff */
[----:B------:R-:W-:-:S02]  /*4ba40*/  MOV R3, 0xbf70ae56 ;  /* 0xbf70ae5600037802 */ /* 0x000fc40000000f00 */
[----:B----4-:R-:W-:Y:S01]  /*4ba50*/  MOV R12, 0x58c76530 ;  /* 0x58c76530000c7802 */ /* 0x010fe20000000f00 */
[----:B------:R-:W-:Y:S01]  /*4ba60*/  IMAD.MOV.U32 R13, RZ, RZ, -0x409fdc85 ;  /* 0xbf60237bff0d7424 */ /* 0x000fe200078e00ff */
[----:B------:R1:W-:Y:S01]  /*4ba70*/  STL.64 [R1+0x1d68], R6 ;  /* 0x001d680601007387 */ /* 0x0003e20000100a00 */
[----:B0-----:R-:W-:Y:S02]  /*4ba80*/  IMAD.MOV.U32 R14, RZ, RZ, -0x4654b292 ;  /* 0xb9ab4d6eff0e7424 */ /* 0x001fe400078e00ff */
[----:B------:R-:W-:Y:S01]  /*4ba90*/  IMAD.MOV.U32 R15, RZ, RZ, 0x3e54e11f ;  /* 0x3e54e11fff0f7424 */ /* 0x000fe200078e00ff */
[----:B------:R0:W-:Y:S01]  /*4baa0*/  STL.64 [R1+0x1cb8], R22 ;  /* 0x001cb81601007387 */ /* 0x0001e20000100a00 */
[----:B--2---:R-:W-:Y:S01]  /*4bab0*/  MOV R4, 0x35d225d ;  /* 0x035d225d00047802 */ /* 0x004fe20000000f00 */
[----:B------:R-:W-:Y:S02]  /*4bac0*/  IMAD.MOV.U32 R5, RZ, RZ, -0x40ee40f7 ;  /* 0xbf11bf09ff057424 */ /* 0x000fe400078e00ff */
[----:B------:R2:W-:Y:S01]  /*4bad0*/  STL.64 [R1+0x1cd0], R20 ;  /* 0x001cd01401007387 */ /* 0x0005e20000100a00 */
[----:B-1----:R-:W-:Y:S01]  /*4bae0*/  MOV R6, 0xa3747641 ;  /* 0xa374764100067802 */ /* 0x002fe20000000f00 */
[----:B------:R-:W-:-:S02]  /*4baf0*/  IMAD.MOV.U32 R7, RZ, RZ, 0x3ef079cb ;  /* 0x3ef079cbff077424 */ /* 0x000fc400078e00ff */
        /* <DEDUP_REMOVED lines=9> */
[----:B------:R-:W-:Y:S02]  /*4bb90*/  IMAD.MOV.U32 R25, RZ, RZ, -0x435ccac2 ;  /* 0xbca3353eff197424 */ /* 0x000fe400078e00ff */
[----:B------:R1:W-:Y:S01]  /*4bba0*/  STL.64 [R1+0x1d88], R14 ;  /* 0x001d880e01007387 */ /* 0x0003e20000100a00 */
[----:B0-----:R-:W-:Y:S01]  /*4bbb0*/  MOV R18, 0x3785de06 ;  /* 0x3785de0600127802 */ /* 0x001fe20000000f00 */
[----:B------:R-:W-:Y:S02]  /*4bbc0*/  IMAD.MOV.U32 R19, RZ, RZ, 0x3de2876b ;  /* 0x3de2876bff137424 */ /* 0x000fe400078e00ff */
[----:B------:R0:W-:Y:S01]  /*4bbd0*/  STL.64 [R1+0x1da0], R4 ;  /* 0x001da00401007387 */ /* 0x0001e20000100a00 */
[----:B--2---:R-:W-:Y:S01]  /*4bbe0*/  MOV R2, 0x3ef55b59 ;  /* 0x3ef55b5900027802 */ /* 0x004fe20000000f00 */
[----:B------:R-:W-:Y:S01]  /*4bbf0*/  IMAD.MOV.U32 R3, RZ, RZ, -0x40cf1af0 ;  /* 0xbf30e510ff037424 */ /* 0x000fe200078e00ff */
[----:B----4-:R-:W-:Y:S01]  /*4bc00*/  MOV R12, 0x2daecc91 ;  /* 0x2daecc91000c7802 */ /* 0x010fe20000000f00 */
[----:B------:R-:W-:Y:S01]  /*4bc10*/  IMAD.MOV.U32 R13, RZ, RZ, -0x411a6414 ;  /* 0xbee59becff0d7424 */ /* 0x000fe200078e00ff */
[----:B------:R2:W-:Y:S01]  /*4bc20*/  STL.64 [R1+0x1db0], R6 ;  /* 0x001db00601007387 */ /* 0x0005e20000100a00 */
[----:B-1----:R-:W-:Y:S01]  /*4bc30*/  MOV R14, 0xf2213dbe ;  /* 0xf2213dbe000e7802 */ /* 0x002fe20000000f00 */
[----:B------:R-:W-:-:S02]  /*4bc40*/  IMAD.MOV.U32 R15, RZ, RZ, 0x3d6c166c ;  /* 0x3d6c166cff0f7424 */ /* 0x000fc400078e00ff */
[----:B------:R1:W-:Y:S01]  /*4bc50*/  STL.64 [R1+0x1d08], R22 ;  /* 0x001d081601007387 */ /* 0x0003e20000100a00 */
[----:B0-----:R-:W-:Y:S01]  /*4bc60*/  MOV R4, 0x553e9943 ;  /* 0x553e994300047802 */ /* 0x001fe20000000f00 */
[----:B------:R-:W-:Y:S02]  /*4bc70*/  IMAD.MOV.U32 R5, RZ, RZ, -0x4180cfef ;  /* 0xbe7f3011ff057424 */ /* 0x000fe400078e00ff */
[----:B------:R0:W-:Y:S01]  /*4bc80*/  STL.64 [R1+0x1d20], R20 ;  /* 0x001d201401007387 */ /* 0x0001e20000100a00 */
[----:B--2---:R-:W-:Y:S01]  /*4bc90*/  MOV R6, 0xce2925dd ;  /* 0xce2925dd00067802 */ /* 0x004fe20000000f00 */
[----:B------:R-:W-:Y:S02]  /*4bca0*/  IMAD.MOV.U32 R7, RZ, RZ, 0x3e555806 ;  /* 0x3e555806ff077424 */ /* 0x000fe400078e00ff */
[----:B------:R2:W-:Y:S01]  /*4bcb0*/  STL.64 [R1+0x1d30], R24 ;  /* 0x001d301801007387 */ /* 0x0005e20000100a00 */
[----:B-1----:R-:W-:-:S03]  /*4bcc0*/  IMAD.MOV.U32 R22, RZ, RZ, -0x60b5bfe5 ;  /* 0x9f4a401bff167424 */ /* 0x002fc600078e00ff */
        /* <DEDUP_REMOVED lines=9> */
[----:B-1----:R-:W-:Y:S01]  /*4bd60*/  MOV R18, 0x7b1a5667 ;  /* 0x7b1a566700127802 */ /* 0x002fe20000000f00 */
[----:B------:R-:W-:Y:S02]  /*4bd70*/  IMAD.MOV.U32 R19, RZ, RZ, 0x3f28eab1 ;  /* 0x3f28eab1ff137424 */ /* 0x000fe400078e00ff */
[----:B------:R1:W-:Y:S01]  /*4bd80*/  STL.64 [R1+0x1de0], R4 ;  /* 0x001de00401007387 */ /* 0x0003e20000100a00 */
[----:B0-----:R-:W-:Y:S01]  /*4bd90*/  MOV R2, 0xaff44abe ;  /* 0xaff44abe00027802 */ /* 0x001fe20000000f00 */
[----:B------:R-:W-:Y:S01]  /*4bda0*/  IMAD.MOV.U32 R3, RZ, RZ, 0x3e9a1a0b ;  /* 0x3e9a1a0bff037424 */ /* 0x000fe200078e00ff */
[----:B----4-:R-:W-:Y:S01]  /*4bdb0*/  MOV R12, 0xd29db62e ;  /* 0xd29db62e000c7802 */ /* 0x010fe20000000f00 */
[----:B------:R-:W-:Y:S01]  /*4bdc0*/  IMAD.MOV.U32 R13, RZ, RZ, 0x3e2bcb20 ;  /* 0x3e2bcb20ff0d7424 */ /* 0x000fe200078e00ff */
        /* <DEDUP_REMOVED lines=18> */
[----:B------:R-:W-:-:S02]  /*4bef0*/  IMAD.MOV.U32 R25, RZ, RZ, -0x415a7e0b ;  /* 0xbea581f5ff197424 */ /* 0x000fc400078e00ff */
[----:B------:R0:W-:Y:S01]  /*4bf00*/  STL.64 [R1+0x1e08], R14 ;  /* 0x001e080e01007387 */ /* 0x0001e20000100a00 */
[----:B--2---:R-:W-:Y:S01]  /*4bf10*/  MOV R18, 0x554e1fc0 ;  /* 0x554e1fc000127802 */ /* 0x004fe20000000f00 */
[----:B------:R-:W-:Y:S02]  /*4bf20*/  IMAD.MOV.U32 R19, RZ, RZ, -0x4316a0e2 ;  /* 0xbce95f1eff137424 */ /* 0x000fe400078e00ff */
[----:B------:R2:W-:Y:S01]  /*4bf30*/  STL.64 [R1+0x1e28], R4 ;  /* 0x001e280401007387 */ /* 0x0005e20000100a00 */
[----:B-1----:R-:W-:Y:S01]  /*4bf40*/  MOV R2, 0xcbc5fc12 ;  /* 0xcbc5fc1200027802 */ /* 0x002fe20000000f00 */
[----:B------:R-:W-:Y:S01]  /*4bf50*/  IMAD.MOV.U32 R3, RZ, RZ, -0x4087a384 ;  /* 0xbf785c7cff037424 */ /* 0x000fe200078e00ff */
[----:B----4-:R-:W-:Y:S01]  /*4bf60*/  MOV R12, 0xe9a6596f ;  /* 0xe9a6596f000c7802 */ /* 0x010fe20000000f00 */
[----:B------:R-:W-:Y:S01]  /*4bf70*/  IMAD.MOV.U32 R13, RZ, RZ, 0x3eb57cc9 ;  /* 0x3eb57cc9ff0d7424 */ /* 0x000fe200078e00ff */
[----:B------:R1:W-:Y:S01]  /*4bf80*/  STL.64 [R1+0x1e30], R6 ;  /* 0x001e300601007387 */ /* 0x0003e20000100a00 */
[----:B0-----:R-:W-:Y:S01]  /*4bf90*/  MOV R14, 0xb1314cf1 ;  /* 0xb1314cf1000e7802 */ /* 0x001fe20000000f00 */
[----:B------:R-:W-:-:S02]  /*4bfa0*/  IMAD.MOV.U32 R15, RZ, RZ, 0x3f5c0816 ;  /* 0x3f5c0816ff0f7424 */ /* 0x000fc400078e00ff */
[----:B------:R0:W-:Y:S01]  /*4bfb0*/  STL.64 [R1+0x1da8], R22 ;  /* 0x001da81601007387 */ /* 0x0001e20000100a00 */
[----:B--2---:R-:W-:Y:S01]  /*4bfc0*/  MOV R4, 0x2cc02754 ;  /* 0x2cc0275400047802 */ /* 0x004fe20000000f00 */
[----:B------:R-:W-:Y:S02]  /*4bfd0*/  IMAD.MOV.U32 R5, RZ, RZ, 0x3f28b6bb ;  /* 0x3f28b6bbff057424 */ /* 0x000fe400078e00ff */
[----:B------:R2:W-:Y:S01]  /*4bfe0*/  STL.64 [R1+0x1dc0], R20 ;  /* 0x001dc01401007387 */ /* 0x0005e20000100a00 */
[----:B-1----:R-:W-:Y:S01]  /*4bff0*/  MOV R6, 0xdd77628d ;  /* 0xdd77628d00067802 */ /* 0x002fe20000000f00 */
[----:B------:R-:W-:Y:S02]  /*4c000*/  IMAD.MOV.U32 R7, RZ, RZ, 0x3f084156 ;  /* 0x3f084156ff077424 */ /* 0x000fe400078e00ff */
[----:B------:R1:W-:Y:S01]  /*4c010*/  STL.64 [R1+0x1dd0], R24 ;  /* 0x001dd01801007387 */ /* 0x0003e20000100a00 */
[----:B0-----:R-:W-:Y:S01]  /*4c020*/  MOV R22, 0xdac1bcf1 ;  /* 0xdac1bcf100167802 */ /* 0x001fe20000000f00 */
[----:B------:R-:W-:-:S02]  /*4c030*/  IMAD.MOV.U32 R23, RZ, RZ, -0x41b7808b ;  /* 0xbe487f75ff177424 */ /* 0x000fc400078e00ff */
[----:B------:R0:W-:Y:S01]  /*4c040*/  STL.64 [R1+0x1de8], R18 ;  /* 0x001de81201007387 */ /* 0x0001e20000100a00 */
[----:B--2---:R-:W-:Y:S01]  /*4c050*/  MOV R20, 0x8ee8db49 ;  /* 0x8ee8db4900147802 */ /* 0x004fe20000000f00 */
[----:B------:R-:W-:Y:S02]  /*4c060*/  IMAD.MOV.U32 R21, RZ, RZ, -0x41feacbd ;  /* 0xbe015343ff157424 */ /* 0x000fe400078e00ff */
[----:B------:R2:W-:Y:S04]  /*4c070*/  STL.64 [R1+0x1e18], R2 ;  /* 0x001e180201007387 */ /* 0x0005e80000100a00 */
[----:B------:R4:W-:Y:S01]  /*4c080*/  STL.64 [R1+0x1e40], R12 ;  /* 0x001e400c01007387 */ /* 0x0009e20000100a00 */
[----:B-1----:R-:W-:Y:S01]  /*4c090*/  MOV R24, 0x19b3e6f ;  /* 0x019b3e6f00187802 */ /* 0x002fe20000000f00 */
[----:B------:R-:W-:-:S02]  /*4c0a0*/  IMAD.MOV.U32 R25, RZ, RZ, -0x40be4cc5 ;  /* 0xbf41b33bff197424 */ /* 0x000fc400078e00ff */
[----:B------:R1:W-:Y:S01]  /*4c0b0*/  STL.64 [R1+0x1e50], R14 ;  /* 0x001e500e01007387 */ /* 0x0003e20000100a00 */
[----:B0-----:R-:W-:Y:S01]  /*4c0c0*/  MOV R18, 0xf8e29435 ;  /* 0xf8e2943500127802 */ /* 0x001fe20000000f00 */
[----:B------:R-:W-:Y:S02]  /*4c0d0*/  IMAD.MOV.U32 R19, RZ, RZ, 0x3f748900 ;  /* 0x3f748900ff137424 */ /* 0x000fe400078e00ff */
[----:B------:R0:W-:Y:S01]  /*4c0e0*/  STL.64 [R1+0x1e68], R4 ;  /* 0x001e680401007387 */ /* 0x0001e20000100a00 */
[----:B--2---:R-:W-:Y:S01]  /*4c0f0*/  MOV R2, 0xc560282d ;  /* 0xc560282d00027802 */ /* 0x004fe20000000f00 */
        /* <DEDUP_REMOVED lines=10> */
[----:B--2---:R-:W-:Y:S01]  /*4c1a0*/  MOV R6, 0x87133284 ;  /* 0x8713328400067802 */ /* 0x004fe20000000f00 */
[----:B------:R-:W-:Y:S02]  /*4c1b0*/  IMAD.MOV.U32 R7, RZ, RZ, 0x3e731ba6 ;  /* 0x3e731ba6ff077424 */ /* 0x000fe400078e00ff */
[----:B------:R2:W-:Y:S01]  /*4c1c0*/  STL.64 [R1+0x1e20], R24 ;  /* 0x001e201801007387 */ /* 0x0005e20000100a00 */
[----:B-1----:R-:W-:Y:S01]  /*4c1d0*/  MOV R22, 0xfb46b154 ;  /* 0xfb46b15400167802 */ /* 0x002fe20000000f00 */
[----:B------:R-:W-:-:S02]  /*4c1e0*/  IMAD.MOV.U32 R23, RZ, RZ, -0x409f1a6a ;  /* 0xbf60e596ff177424 */ /* 0x000fc400078e00ff */
[----:B------:R1:W-:Y:S01]  /*4c1f0*/  STL.64 [R1+0x1e38], R18 ;  /* 0x001e381201007387 */ /* 0x0003e20000100a00 */
[----:B0-----:R-:W-:Y:S01]  /*4c200*/  MOV R20, 0x523aaa76 ;  /* 0x523aaa7600147802 */ /* 0x001fe20000000f00 */
[----:B------:R-:W-:Y:S02]  /*4c210*/  IMAD.MOV.U32 R21, RZ, RZ, -0x41c25c1a ;  /* 0xbe3da3e6ff157424 */ /* 0x000fe400078e00ff */
[----:B------:R0:W-:Y:S04]  /*4c220*/  STL.64 [R1+0x1e58], R2 ;  /* 0x001e580201007387 */ /* 0x0001e80000100a00 */
[----:B------:R4:W-:Y:S01]  /*4c230*/  STL.64 [R1+0x1e80], R12 ;  /* 0x001e800c01007387 */ /* 0x0009e20000100a00 */
[----:B--2---:R-:W-:Y:S01]  /*4c240*/  MOV R24, 0x43924ff5 ;  /* 0x43924ff500187802 */ /* 0x004fe20000000f00 */
[----:B------:R-:W-:-:S02]  /*4c250*/  IMAD.MOV.U32 R25, RZ, RZ, -0x40de7150 ;  /* 0xbf218eb0ff197424 */ /* 0x000fc400078e00ff */
[----:B------:R2:W-:Y:S01]  /*4c260*/  STL.64 [R1+0x1e90], R14 ;  /* 0x001e900e01007387 */ /* 0x0005e20000100a00 */
[----:B-1----:R-:W-:Y:S01]  /*4c270*/  MOV R18, 0x34675d03 ;  /* 0x34675d0300127802 */ /* 0x002fe20000000f00 */
[----:B------:R-:W-:Y:S02]  /*4c280*/  IMAD.MOV.U32 R19, RZ, RZ, -0x411a7e0a ;  /* 0xbee581f6ff137424 */ /* 0x000fe400078e00ff */
[----:B------:R1:W-:Y:S01]  /*4c290*/  STL.64 [R1+0x1ea8], R4 ;  /* 0x001ea80401007387 */ /* 0x0003e20000100a00 */
[----:B0-----:R-:W-:Y:S01]  /*4c2a0*/  MOV R2, 0x376be54f ;  /* 0x376be54f00027802 */ /* 0x001fe20000000f00 */
[----:B------:R-:W-:Y:S01]  /*4c2b0*/  IMAD.MOV.U32 R3, RZ, RZ, -0x42b28354 ;  /* 0xbd4d7cacff037424 */ /* 0x000fe200078e00ff */
[----:B----4-:R-:W-:Y:S01]  /*4c2c0*/  MOV R12, 0x5cf292a0 ;  /* 0x5cf292a0000c7802 */ /* 0x010fe20000000f00 */
[----:B------:R-:W-:Y:S01]  /*4c2d0*/  IMAD.MOV.U32 R13, RZ, RZ, -0x41b6031b ;  /* 0xbe49fce5ff0d7424 */ /* 0x000fe200078e00ff */
        /* <DEDUP_REMOVED lines=14> */
[----:B------:R-:W-:Y:S02]  /*4c3c0*/  IMAD.MOV.U32 R21, RZ, RZ, -0x416fec5b ;  /* 0xbe9013a5ff157424 */ /* 0x000fe400078e00ff */
[----:B------:R1:W-:Y:S04]  /*4c3d0*/  STL.64 [R1+0x1ea0], R2 ;  /* 0x001ea00201007387 */ /* 0x0003e80000100a00 */
[----:B------:R4:W-:Y:S01]  /*4c3e0*/  STL.64 [R1+0x1ec8], R12 ;  /* 0x001ec80c01007387 */ /* 0x0009e20000100a00 */
[----:B0-----:R-:W-:Y:S01]  /*4c3f0*/  MOV R24, 0xe3f933d6 ;  /* 0xe3f933d600187802 */ /* 0x001fe20000000f00 */
[----:B------:R-:W-:-:S02]  /*4c400*/  IMAD.MOV.U32 R25, RZ, RZ, 0x3cd01431 ;  /* 0x3cd01431ff197424 */ /* 0x000fc400078e00ff */
[----:B------:R0:W-:Y:S01]  /*4c410*/  STL.64 [R1+0x1ed0], R14 ;  /* 0x001ed00e01007387 */ /* 0x0001e20000100a00 */
[----:B--2---:R-:W-:Y:S01]  /*4c420*/  MOV R18, 0xcc2ec99 ;  /* 0x0cc2ec9900127802 */ /* 0x004fe20000000f00 */
[----:B------:R-:W-:Y:S02]  /*4c430*/  IMAD.MOV.U32 R19, RZ, RZ, -0x41df1c66 ;  /* 0xbe20e39aff137424 */ /* 0x000fe400078e00ff */
[----:B------:R2:W-:Y:S01]  /*4c440*/  STL.64 [R1+0x1ef0], R4 ;  /* 0x001ef00401007387 */ /* 0x0005e20000100a00 */
[----:B-1----:R-:W-:Y:S01]  /*4c450*/  MOV R2, 0x50ed0c93 ;  /* 0x50ed0c9300027802 */ /* 0x002fe20000000f00 */
[----:B------:R-:W-:Y:S01]  /*4c460*/  IMAD.MOV.U32 R3, RZ, RZ, 0x3f91d1d6 ;  /* 0x3f91d1d6ff037424 */ /* 0x000fe200078e00ff */
[----:B----4-:R-:W-:Y:S01]  /*4c470*/  MOV R12, 0xe55cc0cd ;  /* 0xe55cc0cd000c7802 */ /* 0x010fe20000000f00 */
[----:B------:R-:W-:Y:S01]  /*4c480*/  IMAD.MOV.U32 R13, RZ, RZ, 0x3f888706 ;  /* 0x3f888706ff0d7424 */ /* 0x000fe200078e00ff */
[----:B------:R1:W-:Y:S01]  /*4c490*/  STL.64 [R1+0x1ef8], R6 ;  /* 0x001ef80601007387 */ /* 0x0003e20000100a00 */
[----:B0-----:R-:W-:Y:S01]  /*4c4a0*/  MOV R14, 0x2bea82b1 ;  /* 0x2bea82b1000e7802 */ /* 0x001fe20000000f00 */
[----:B------:R-:W-:-:S02]  /*4c4b0*/  IMAD.MOV.U32 R15, RZ, RZ, -0x418f02af ;  /* 0xbe70fd51ff0f7424 */ /* 0x000fc400078e00ff */
[----:B------:R0:W-:Y:S01]  /*4c4c0*/  STL.64 [R1+0x1e98], R22 ;  /* 0x001e981601007387 */ /* 0x0001e20000100a00 */
[----:B--2---:R-:W-:Y:S01]  /*4c4d0*/  MOV R4, 0xf1a3a0db ;  /* 0xf1a3a0db00047802 */ /* 0x004fe20000000f00 */
[----:B------:R-:W-:Y:S02]  /*4c4e0*/  IMAD.MOV.U32 R5, RZ, RZ, 0x3f423100 ;  /* 0x3f423100ff057424 */ /* 0x000fe400078e00ff */
[----:B------:R2:W-:Y:S01]  /*4c4f0*/  STL.64 [R1+0x1eb0], R20 ;  /* 0x001eb01401007387 */ /* 0x0005e20000100a00 */
[----:B-1----:R-:W-:Y:S01]  /*4c500*/  MOV R6, 0x61a9f916 ;  /* 0x61a9f91600067802 */ /* 0x002fe20000000f00 */
[----:B------:R-:W-:Y:S02]  /*4c510*/  IMAD.MOV.U32 R7, RZ, RZ, -0x40dd2e49 ;  /* 0xbf22d1b7ff077424 */ /* 0x000fe400078e00ff */
        /* <DEDUP_REMOVED lines=12> */
[----:B------:R-:W-:Y:S02]  /*4c5e0*/  IMAD.MOV.U32 R19, RZ, RZ, -0x40a7dbcf ;  /* 0xbf582431ff137424 */ /* 0x000fe400078e00ff */
[----:B------:R0:W-:Y:S01]  /*4c5f0*/  STL.64 [R1+0x1f30], R4 ;  /* 0x001f300401007387 */ /* 0x0001e20000100a00 */
[----:B--2---:R-:W-:Y:S01]  /*4c600*/  MOV R2, 0xe4a5f58f ;  /* 0xe4a5f58f00027802 */ /* 0x004fe20000000f00 */
[----:B------:R-:W-:Y:S01]  /*4c610*/  IMAD.MOV.U32 R3, RZ, RZ, 0x3f5ee468 ;  /* 0x3f5ee468ff037424 */ /* 0x000fe200078e00ff */
[----:B----4-:R-:W-:Y:S01]  /*4c620*/  MOV R12, 0xa4a27ea0 ;  /* 0xa4a27ea0000c7802 */ /* 0x010fe20000000f00 */
[----:B------:R-:W-:Y:S01]  /*4c630*/  IMAD.MOV.U32 R13, RZ, RZ, 0x3f19fff1 ;  /* 0x3f19fff1ff0d7424 */ /* 0x000fe200078e00ff */
        /* <DEDUP_REMOVED lines=8> */
[----:B------:R-:W-:Y:S02]  /*4c6c0*/  IMAD.MOV.U32 R7, RZ, RZ, -0x416e2223 ;  /* 0xbe91ddddff077424 */ /* 0x000fe400078e00ff */
[----:B------:R2:W-:Y:S01]  /*4c6d0*/  STL.64 [R1+0x1f10], R24 ;  /* 0x001f101801007387 */ /* 0x0005e20000100a00 */
[----:B-1----:R-:W-:Y:S01]  /*4c6e0*/  MOV R22, 0xffe9ba4d ;  /* 0xffe9ba4d00167802 */ /* 0x002fe20000000f00 */
[----:B------:R-:W-:-:S02]  /*4c6f0*/  IMAD.MOV.U32 R23, RZ, RZ, 0x3e0201c0 ;  /* 0x3e0201c0ff177424 */ /* 0x000fc400078e00ff */
[----:B------:R1:W-:Y:S01]  /*4c700*/  STL.64 [R1+0x1f20], R2 ;  /* 0x001f200201007387 */ /* 0x0003e20000100a00 */
[----:B0-----:R-:W-:Y:S01]  /*4c710*/  MOV R20, 0x870ea0cd ;  /* 0x870ea0cd00147802 */ /* 0x001fe20000000f00 */
[----:B------:R-:W-:Y:S02]  /*4c720*/  IMAD.MOV.U32 R21, RZ, RZ, -0x40fe74f7 ;  /* 0xbf018b09ff157424 */ /* 0x000fe400078e00ff */
[----:B------:R0:W-:Y:S04]  /*4c730*/  STL.64 [R1+0x1f28], R18 ;  /* 0x001f281201007387 */ /* 0x0001e80000100a00 */
[----:B------:R4:W-:Y:S01]  /*4c740*/  STL.64 [R1+0x1f48], R12 ;  /* 0x001f480c01007387 */ /* 0x0009e20000100a00 */
[----:B--2---:R-:W-:Y:S01]  /*4c750*/  MOV R24, 0xb879aefc ;  /* 0xb879aefc00187802 */ /* 0x004fe20000000f00 */
[----:B------:R-:W-:-:S02]  /*4c760*/  IMAD.MOV.U32 R25, RZ, RZ, 0x3ede03c9 ;  /* 0x3ede03c9ff197424 */ /* 0x000fc400078e00ff */
[----:B------:R2:W-:Y:S01]  /*4c770*/  STL.64 [R1+0x1f58], R14 ;  /* 0x001f580e01007387 */ /* 0x0005e20000100a00 */
[----:B-1----:R-:W-:Y:S01]  /*4c780*/  MOV R2, 0x57fe1a62 ;  /* 0x57fe1a6200027802 */ /* 0x002fe20000000f00 */
[----:B------:R-:W-:Y:S02]  /*4c790*/  IMAD.MOV.U32 R3, RZ, RZ, -0x412ce8ac ;  /* 0xbed31754ff037424 */ /* 0x000fe400078e00ff */
[----:B------:R1:W-:Y:S01]  /*4c7a0*/  STL.64 [R1+0x1f70], R4 ;  /* 0x001f700401007387 */ /* 0x0003e20000100a00 */
[----:B0-----:R-:W-:Y:S01]  /*4c7b0*/  MOV R18, 0x83fd9af1 ;  /* 0x83fd9af100127802 */ /* 0x001fe20000000f00 */
[----:B------:R-:W-:Y:S01]  /*4c7c0*/  IMAD.MOV.U32 R19, RZ, RZ, 0x3d152ba3 ;  /* 0x3d152ba3ff137424 */ /* 0x000fe200078e00ff */
[----:B----4-:R-:W-:Y:S01]  /*4c7d0*/  MOV R12, 0x1300d859 ;  /* 0x1300d859000c7802 */ /* 0x010fe20000000f00 */
[----:B------:R-:W-:Y:S01]  /*4c7e0*/  IMAD.MOV.U32 R13, RZ, RZ, -0x4196aa99 ;  /* 0xbe695567ff0d7424 */ /* 0x000fe200078e00ff */
        /* <DEDUP_REMOVED lines=11> */
[----:B------:R-:W-:-:S02]  /*4c8a0*/  IMAD.MOV.U32 R23, RZ, RZ, 0x3e856899 ;  /* 0x3e856899ff177424 */ /* 0x000fc400078e00ff */
[----:B------:R2:W-:Y:S01]  /*4c8b0*/  STL.64 [R1+0x1f68], R2 ;  /* 0x001f680201007387 */ /* 0x0005e20000100a00 */
[----:B-1----:R-:W-:Y:S01]  /*4c8c0*/  MOV R20, 0x11c56ff1 ;  /* 0x11c56ff100147802 */ /* 0x002fe20000000f00 */
[----:B------:R-:W-:Y:S02]  /*4c8d0*/  IMAD.MOV.U32 R21, RZ, RZ, 0x3e4122c8 ;  /* 0x3e4122c8ff157424 */ /* 0x000fe400078e00ff */
[----:B------:R1:W-:Y:S04]  /*4c8e0*/  STL.64 [R1+0x1f78], R18 ;  /* 0x001f781201007387 */ /* 0x0003e80000100a00 */
        /* <DEDUP_REMOVED lines=8> */
[----:B------:R-:W-:Y:S01]  /*4c970*/  IMAD.MOV.U32 R19, RZ, RZ, -0x405f5e5d ;  /* 0xbfa0a1a3ff137424 */ /* 0x000fe200078e00ff */
[----:B----4-:R-:W-:Y:S01]  /*4c980*/  MOV R12, 0x1b78f2fd ;  /* 0x1b78f2fd000c7802 */ /* 0x010fe20000000f00 */
[----:B------:R-:W-:Y:S01]  /*4c990*/  IMAD.MOV.U32 R13, RZ, RZ, -0x412800ce ;  /* 0xbed7ff32ff0d7424 */ /* 0x000fe200078e00ff */
        /* <DEDUP_REMOVED lines=15> */
[----:B------:R2:W-:Y:S04]  /*4ca90*/  STL.64 [R1+0x1fc8], R18 ;  /* 0x001fc81201007387 */ /* 0x0005e80000100a00 */
        /* <DEDUP_REMOVED lines=25> */
[----:B------:R-:W-:Y:S02]  /*4cc30*/  IMAD.MOV.U32 R3, RZ, RZ, 0x3efadee2 ;  /* 0x3efadee2ff037424 */ /* 0x000fe400078e00ff */
[----:B------:R0:W-:Y:S04]  /*4cc40*/  STL.64 [R1+0x2010], R12 ;  /* 0x0020100c01007387 */ /* 0x0001e80000100a00 */
[----:B------:R4:W-:Y:S01]  /*4cc50*/  STL.64 [R1+0x2018], R18 ;  /* 0x0020181201007387 */ /* 0x0009e20000100a00 */
[----:B--2---:R-:W-:Y:S01]  /*4cc60*/  MOV R20, 0x261131ce ;  /* 0x261131ce00147802 */ /* 0x004fe20000000f00 */
[----:B------:R-:W-:-:S02]  /*4cc70*/  IMAD.MOV.U32 R21, RZ, RZ, -0x4129aaab ;  /* 0xbed65555ff157424 */ /* 0x000fc400078e00ff */
[----:B------:R2:W-:Y:S01]  /*4cc80*/  STL.64 [R1+0x2020], R14 ;  /* 0x0020200e01007387 */ /* 0x0005e20000100a00 */
[----:B-1----:R-:W-:Y:S01]  /*4cc90*/  IMAD.MOV.U32 R24, RZ, RZ, -0x2e56537d ;  /* 0xd1a9ac83ff187424 */ /* 0x002fe200078e00ff */
[----:B------:R-:W-:Y:S02]  /*4cca0*/  MOV R25, 0x3e62116d ;  /* 0x3e62116d00197802 */ /* 0x000fe40000000f00 */
[----:B------:R1:W-:Y:S01]  /*4ccb0*/  STL.64 [R1+0x2030], R4 ;  /* 0x0020300401007387 */ /* 0x0003e20000100a00 */
[----:B0-----:R-:W-:Y:S01]  /*4ccc0*/  MOV R12, 0x36ee783 ;  /* 0x036ee783000c7802 */ /* 0x001fe20000000f00 */
[----:B------:R-:W-:Y:S02]  /*4ccd0*/  IMAD.MOV.U32 R13, RZ, RZ, -0x4306bd5e ;  /* 0xbcf942a2ff0d7424 */ /* 0x000fe400078e00ff */
[----:B------:R0:W-:Y:S01]  /*4cce0*/  STL.64 [R1+0x2048], R6 ;  /* 0x0020480601007387 */ /* 0x0001e20000100a00 */
[----:B----4-:R-:W-:Y:S01]  /*4ccf0*/  IMAD.MOV.U32 R18, RZ, RZ, 0x27a1383d ;  /* 0x27a1383dff127424 */ /* 0x010fe200078e00ff */
[----:B------:R-:W-:-:S02]  /*4cd00*/  MOV R19, 0xbe7ea6a4 ;  /* 0xbe7ea6a400137802 */ /* 0x000fc40000000f00 */
[----:B--2---:R-:W-:Y:S01]  /*4cd10*/  MOV R14, 0x1c8dde07 ;  /* 0x1c8dde07000e7802 */ /* 0x004fe20000000f00 */
[----:B------:R-:W-:Y:S01]  /*4cd20*/  IMAD.MOV.U32 R15, RZ, RZ, 0x3e89b42c ;  /* 0x3e89b42cff0f7424 */ /* 0x000fe200078e00ff */
[----:B------:R3:W-:Y:S01]  /*4cd30*/  STL.64 [R1+0x2028], R2 ;  /* 0x0020280201007387 */ /* 0x0007e20000100a00 */
[----:B-1----:R-:W-:Y:S01]  /*4cd40*/  IMAD.MOV.U32 R4, RZ, RZ, 0x5f50d178 ;  /* 0x5f50d178ff047424 */ /* 0x002fe200078e00ff */
[----:B------:R-:W-:Y:S02]  /*4cd50*/  MOV R5, 0xbfb95b68 ;  /* 0xbfb95b6800057802 */ /* 0x000fe40000000f00 */
[----:B------:R1:W-:Y:S01]  /*4cd60*/  STL.64 [R1+0x2038], R20 ;  /* 0x0020381401007387 */ /* 0x0003e20000100a00 */
[----:B0-----:R-:W-:Y:S01]  /*4cd70*/  IMAD.MOV.U32 R6, RZ, RZ, -0x5673743c ;  /* 0xa98c8bc4ff067424 */ /* 0x001fe200078e00ff */
[----:B------:R-:W-:Y:S02]  /*4cd80*/  MOV R7, 0x3fc6fb2b ;  /* 0x3fc6fb2b00077802 */ /* 0x000fe40000000f00 */
[----:B------:R0:W-:Y:S04]  /*4cd90*/  STL.64 [R1+0x2040], R22 ;  /* 0x0020401601007387 */ /* 0x0001e80000100a00 */
[----:B------:R2:W-:Y:S01]  /*4cda0*/  STL.64 [R1+0x2050], R12 ;  /* 0x0020500c01007387 */ /* 0x0005e20000100a00 */
[----:B---3--:R-:W3:-:S03]  /*4cdb0*/  DFMA R2, R28, R28, R28 ;  /* 0x0000001c1c02722b */ /* 0x008ec6000000001c */
[----:B------:R4:W-:Y:S01]  /*4cdc0*/  STL.64 [R1+0x2058], R14 ;  /* 0x0020580e01007387 */ /* 0x0009e20000100a00 */
[----:B-1----:R-:W-:Y:S01]  /*4cdd0*/  IMAD.MOV.U32 R20, RZ, RZ, 0x29064247 ;  /* 0x29064247ff147424 */ /* 0x002fe200078e00ff */
[----:B------:R-:W-:Y:S01]  /*4cde0*/  MOV R21, 0xbfc0a06f ;  /* 0xbfc0a06f00157802 */ /* 0x000fe20000000f00 */
[----:B---3--:R1:W3:Y:S01]  /*4cdf0*/  DFMA R2, R26, R2, R26 ;  /* 0x000000021a02722b */ /* 0x0082e2000000001a */
[----:B------:R5:W-:Y:S01]  /*4ce00*/  STL.64 [R1+0x2060], R18 ;  /* 0x0020601201007387 */ /* 0x000be20000100a00 */
[----:B0-----:R-:W-:Y:S01]  /*4ce10*/  IMAD.MOV.U32 R22, RZ, RZ, 0x7a744982 ;  /* 0x7a744982ff167424 */ /* 0x001fe200078e00ff */
[----:B------:R-:W-:Y:S01]  /*4ce20*/  MOV R23, 0x3fb72bb4 ;  /* 0x3fb72bb400177802 */ /* 0x000fe20000000f00 */
[----:B-1----:R-:W-:Y:S01]  /*4ce30*/  IMAD.MOV.U32 R26, RZ, RZ, -0x5f55a85 ;  /* 0xfa0aa57bff1a7424 */ /* 0x002fe200078e00ff */
[----:B------:R0:W-:Y:S01]  /*4ce40*/  STL.64 [R1+0x2068], R24 ;  /* 0x0020681801007387 */ /* 0x0001e20000100a00 */
[----:B--2---:R-:W-:Y:S01]  /*4ce50*/  IMAD.MOV.U32 R12, RZ, RZ, -0x2b09626c ;  /* 0xd4f69d94ff0c7424 */ /* 0x004fe200078e00ff */
[----:B------:R-:W-:Y:S01]  /*4ce60*/  MOV R13, 0xbf008105 ;  /* 0xbf008105000d7802 */ /* 0x000fe20000000f00 */
[----:B---3--:R-:W1:Y:S01]  /*4ce70*/  DFMA R28, -R8, R2, 1 ;  /* 0x3ff00000081c742b */ /* 0x008e620000000102 */
[----:B------:R2:W-:Y:S01]  /*4ce80*/  STL.64 [R1+0x2070], R4 ;  /* 0x0020700401007387 */ /* 0x0005e20000100a00 */
[----:B----4-:R-:W-:Y:S01]  /*4ce90*/  IMAD.MOV.U32 R14, RZ, RZ, 0x3cf8dfb4 ;  /* 0x3cf8dfb4ff0e7424 */ /* 0x010fe200078e00ff */
[----:B------:R-:W-:-:S02]  /*4cea0*/  MOV R15, 0xbfb7c3a1 ;  /* 0xbfb7c3a1000f7802 */ /* 0x000fc40000000f00 */
[----:B------:R3:W-:Y:S01]  /*4ceb0*/  STL.64 [R1+0x2078], R6 ;  /* 0x0020780601007387 */ /* 0x0007e20000100a00 */
[----:B-----5:R-:W-:Y:S01]  /*4cec0*/  IMAD.MOV.U32 R18, RZ, RZ, -0x442fe938 ;  /* 0xbbd016c8ff127424 */ /* 0x020fe200078e00ff */
[----:B------:R-:W-:Y:S01]  /*4ced0*/  MOV R19, 0x3e92a46f ;  /* 0x3e92a46f00137802 */ /* 0x000fe20000000f00 */
[----:B-1----:R1:W4:Y:S01]  /*4cee0*/  DFMA R28, R2, R28, R2 ;  /* 0x0000001c021c722b */ /* 0x0023220000000002 */
[----:B------:R5:W-:Y:S01]  /*4cef0*/  STL.64 [R1+0x2088], R12 ;  /* 0x0020880c01007387 */ /* 0x000be20000100a00 */
[----:B0-----:R-:W-:Y:S01]  /*4cf00*/  IMAD.MOV.U32 R24, RZ, RZ, 0x1cad78b9 ;  /* 0x1cad78b9ff187424 */ /* 0x001fe200078e00ff */
[----:B------:R-:W-:Y:S01]  /*4cf10*/  MOV R25, 0xbf91a49f ;  /* 0xbf91a49f00197802 */ /* 0x000fe20000000f00 */
[----:B-1----:R-:W-:Y:S01]  /*4cf20*/  IMAD.MOV.U32 R2, RZ, RZ, -0x3e789b85 ;  /* 0xc187647bff027424 */ /* 0x002fe200078e00ff */
[----:B--2---:R-:W-:Y:S01]  /*4cf30*/  MOV R5, 0x3fa6bd2f ;  /* 0x3fa6bd2f00057802 */ /* 0x004fe20000000f00 */
[----:B------:R-:W-:Y:S01]  /*4cf40*/  IMAD.MOV.U32 R4, RZ, RZ, 0x38631744 ;  /* 0x38631744ff047424 */ /* 0x000fe200078e00ff */
[----:B------:R0:W-:Y:S01]  /*4cf50*/  STL.64 [R1+0x2098], R14 ;  /* 0x0020980e01007387 */ /* 0x0001e20000100a00 */
[----:B------:R-:W-:Y:S01]  /*4cf60*/  MOV R27, 0x3f8d0bef ;  /* 0x3f8d0bef001b7802 */ /* 0x000fe20000000f00 */
[----:B---3--:R-:W-:Y:S01]  /*4cf70*/  IMAD.MOV.U32 R6, RZ, RZ, 0x69432cef ;  /* 0x69432cefff067424 */ /* 0x008fe200078e00ff */
[----:B------:R-:W-:Y:S01]  /*4cf80*/  MOV R7, 0xbf77067b ;  /* 0xbf77067b00077802 */ /* 0x000fe20000000f00 */
[----:B------:R1:W-:Y:S01]  /*4cf90*/  STL.64 [R1+0x20a0], R4 ;  /* 0x0020a00401007387 */ /* 0x0003e20000100a00 */
[----:B----4-:R-:W2:Y:S01]  /*4cfa0*/  DMUL R30, R16, R28 ;  /* 0x0000001c101e7228 */ /* 0x010ea20000000000 */
[----:B-----5:R-:W-:Y:S01]  /*4cfb0*/  IMAD.MOV.U32 R12, RZ, RZ, -0x4ddbedfe ;  /* 0xb2241202ff0c7424 */ /* 0x020fe200078e00ff */
[----:B------:R-:W-:Y:S01]  /*4cfc0*/  MOV R13, 0xbe2494d3 ;  /* 0xbe2494d3000d7802 */ /* 0x000fe20000000f00 */
[----:B------:R3:W-:Y:S01]  /*4cfd0*/  STL.64 [R1+0x20c0], R6 ;  /* 0x0020c00601007387 */ /* 0x0007e20000100a00 */
[----:B------:R-:W-:-:S03]  /*4cfe0*/  MOV R3, 0xc0a2ce80 ;  /* 0xc0a2ce8000037802 */ /* 0x000fc60000000f00 */
[----:B------:R4:W-:Y:S01]  /*4cff0*/  STL.64 [R1+0x20a8], R18 ;  /* 0x0020a81201007387 */ /* 0x0009e20000100a00 */
[----:B0-----:R-:W-:Y:S01]  /*4d000*/  IMAD.MOV.U32 R14, RZ, RZ, 0x3c40f6a ;  /* 0x03c40f6aff0e7424 */ /* 0x001fe200078e00ff */
[----:B------:R-:W-:Y:S02]  /*4d010*/  MOV R15, 0xbf53043d ;  /* 0xbf53043d000f7802 */ /* 0x000fe40000000f00 */
[----:B------:R0:W-:Y:S01]  /*4d020*/  STL.64 [R1+0x20c8], R12 ;  /* 0x0020c80c01007387 */ /* 0x0001e20000100a00 */
[----:B-1----:R-:W-:Y:S01]  /*4d030*/  IMAD.MOV.U32 R4, RZ, RZ, 0x6a382e07 ;  /* 0x6a382e07ff047424 */ /* 0x002fe200078e00ff */
[----:B------:R-:W-:Y:S01]  /*4d040*/  MOV R5, 0x3db43183 ;  /* 0x3db4318300057802 */ /* 0x000fe20000000f00 */
[----:B---3--:R-:W-:Y:S01]  /*4d050*/  IMAD.MOV.U32 R6, RZ, RZ, -0x6f643b9e ;  /* 0x909bc462ff067424 */ /* 0x008fe200078e00ff */
[----:B------:R-:W-:Y:S01]  /*4d060*/  MOV R7, 0xbef5c564 ;  /* 0xbef5c56400077802 */ /* 0x000fe20000000f00 */
[----:B------:R1:W-:Y:S01]  /*4d070*/  STL.64 [R1+0x20d8], R14 ;  /* 0x0020d80e01007387 */ /* 0x0003e20000100a00 */
[----:B----4-:R-:W-:Y:S01]  /*4d080*/  IMAD.MOV.U32 R18, RZ, RZ, -0x35cf944b ;  /* 0xca306bb5ff127424 */ /* 0x010fe200078e00ff */
[----:B------:R-:W-:-:S02]  /*4d090*/  MOV R19, 0xbf191fff ;  /* 0xbf191fff00137802 */ /* 0x000fc40000000f00 */
[----:B------:R3:W-:Y:S01]  /*4d0a0*/  STL.64 [R1+0x2100], R6 ;  /* 0x0021000601007387 */ /* 0x0007e20000100a00 */
[----:B0-----:R-:W-:Y:S01]  /*4d0b0*/  IMAD.MOV.U32 R12, RZ, RZ, 0x539275a7 ;  /* 0x539275a7ff0c7424 */ /* 0x001fe200078e00ff */
[----:B------:R-:W-:Y:S02]  /*4d0c0*/  MOV R13, 0x3ed1abde ;  /* 0x3ed1abde000d7802 */ /* 0x000fe40000000f00 */
[----:B------:R0:W-:Y:S04]  /*4d0d0*/  STL.64 [R1+0x20e8], R4 ;  /* 0x0020e80401007387 */ /* 0x0001e80000100a00 */
[----:B------:R4:W-:Y:S01]  /*4d0e0*/  STL.64 [R1+0x20f0], R18 ;  /* 0x0020f01201007387 */ /* 0x0009e20000100a00 */
[----:B-1----:R-:W-:Y:S01]  /*4d0f0*/  IMAD.MOV.U32 R14, RZ, RZ, -0x39092c3 ;  /* 0xfc6f6d3dff0e7424 */ /* 0x002fe200078e00ff */
[----:B------:R-:W-:Y:S01]  /*4d100*/  MOV R15, 0xbec607c5 ;  /* 0xbec607c5000f7802 */ /* 0x000fe20000000f00 */
[----:B---3--:R-:W-:Y:S01]  /*4d110*/  IMAD.MOV.U32 R6, RZ, RZ, 0x48e4f389 ;  /* 0x48e4f389ff067424 */ /* 0x008fe200078e00ff */
[----:B------:R-:W-:Y:S01]  /*4d120*/  MOV R7, 0xbf8ed5bd ;  /* 0xbf8ed5bd00077802 */ /* 0x000fe20000000f00 */
[----:B------:R1:W-:Y:S01]  /*4d130*/  STL.64 [R1+0x2110], R12 ;  /* 0x0021100c01007387 */ /* 0x0003e20000100a00 */
[----:B0-----:R-:W-:Y:S01]  /*4d140*/  IMAD.MOV.U32 R4, RZ, RZ, -0xa078040 ;  /* 0xf5f87fc0ff047424 */ /* 0x001fe200078e00ff */
[----:B------:R-:W-:-:S02]  /*4d150*/  MOV R5, 0x3cc5a9a2 ;  /* 0x3cc5a9a200057802 */ /* 0x000fc40000000f00 */
[----:B------:R0:W-:Y:S01]  /*4d160*/  STL.64 [R1+0x2140], R6 ;  /* 0x0021400601007387 */ /* 0x0001e20000100a00 */
[----:B----4-:R-:W-:Y:S01]  /*4d170*/  IMAD.MOV.U32 R18, RZ, RZ, -0x3bccff5e ;  /* 0xc43300a2ff127424 */ /* 0x010fe200078e00ff */
        /* <DEDUP_REMOVED lines=8> */
[----:B---3--:R-:W-:Y:S01]  /*4d200*/  IMAD.MOV.U32 R14, RZ, RZ, -0x15b5e6ab ;  /* 0xea4a1955ff0e7424 */ /* 0x008fe200078e00ff */
[----:B------:R-:W-:Y:S02]  /*4d210*/  MOV R15, 0x3f01d889 ;  /* 0x3f01d889000f7802 */ /* 0x000fe40000000f00 */
[----:B------:R3:W-:Y:S01]  /*4d220*/  STL.64 [R1+0x2150], R12 ;  /* 0x0021500c01007387 */ /* 0x0007e20000100a00 */
[----:B-1----:R-:W-:Y:S01]  /*4d230*/  IMAD.MOV.U32 R4, RZ, RZ, 0x23c48dc0 ;  /* 0x23c48dc0ff047424 */ /* 0x002fe200078e00ff */
[----:B------:R-:W-:Y:S02]  /*4d240*/  MOV R5, 0xbfc1a4da ;  /* 0xbfc1a4da00057802 */ /* 0x000fe40000000f00 */
[----:B------:R1:W-:Y:S01]  /*4d250*/  STL.64 [R1+0x2188], R6 ;  /* 0x0021880601007387 */ /* 0x0003e20000100a00 */
[----:B0-----:R-:W-:Y:S01]  /*4d260*/  IMAD.MOV.U32 R18, RZ, RZ, 0x182c4e01 ;  /* 0x182c4e01ff127424 */ /* 0x001fe200078e00ff */
[----:B------:R-:W-:-:S02]  /*4d270*/  MOV R19, 0xbfacc80f ;  /* 0xbfacc80f00137802 */ /* 0x000fc40000000f00 */
[----:B------:R0:W-:Y:S01]  /*4d280*/  STL.64 [R1+0x2160], R14 ;  /* 0x0021600e01007387 */ /* 0x0001e20000100a00 */
[----:B---3--:R-:W-:Y:S01]  /*4d290*/  IMAD.MOV.U32 R12, RZ, RZ, 0x4f7ffc6f ;  /* 0x4f7ffc6fff0c7424 */ /* 0x008fe200078e00ff */
[----:B------:R-:W-:Y:S02]  /*4d2a0*/  MOV R13, 0xbf8ee6e3 ;  /* 0xbf8ee6e3000d7802 */ /* 0x000fe40000000f00 */
[----:B------:R3:W-:Y:S01]  /*4d2b0*/  STL.64 [R1+0x2168], R4 ;  /* 0x0021680401007387 */ /* 0x0007e20000100a00 */
[----:B-1----:R-:W-:Y:S01]  /*4d2c0*/  IMAD.MOV.U32 R6, RZ, RZ, -0x13909c81 ;  /* 0xec6f637fff067424 */ /* 0x002fe200078e00ff */
        /* <DEDUP_REMOVED lines=16> */
[----:B------:R3:W-:Y:S04]  /*4d3d0*/  STL.64 [R1+0x20b0], R24 ;  /* 0x0020b01801007387 */ /* 0x0007e80000100a00 */
[----:B------:R4:W-:Y:S01]  /*4d3e0*/  STL.64 [R1+0x20b8], R26 ;  /* 0x0020b81a01007387 */ /* 0x0009e20000100a00 */
[----:B-1----:R-:W-:Y:S01]  /*4d3f0*/  IMAD.MOV.U32 R20, RZ, RZ, -0x1da32ee4 ;  /* 0xe25cd11cff147424 */ /* 0x002fe200078e00ff */
[----:B------:R-:W-:-:S02]  /*4d400*/  MOV R21, 0x3f5a4350 ;  /* 0x3f5a435000157802 */ /* 0x000fc40000000f00 */
[----:B------:R1:W-:Y:S01]  /*4d410*/  STL.64 [R1+0x21a0], R14 ;  /* 0x0021a00e01007387 */ /* 0x0003e20000100a00 */
[----:B0-----:R-:W-:Y:S01]  /*4d420*/  IMAD.MOV.U32 R22, RZ, RZ, 0xc4df7f1 ;  /* 0x0c4df7f1ff167424 */ /* 0x001fe200078e00ff */
[----:B------:R-:W-:Y:S02]  /*4d430*/  MOV R23, 0x3f3adee2 ;  /* 0x3f3adee200177802 */ /* 0x000fe40000000f00 */
[----:B------:R0:W-:Y:S01]  /*4d440*/  STL.64 [R1+0x21b0], R4 ;  /* 0x0021b00401007387 */ /* 0x0001e20000100a00 */
[----:B---3--:R-:W-:Y:S01]  /*4d450*/  IMAD.MOV.U32 R24, RZ, RZ, 0x7c4544c3 ;  /* 0x7c4544c3ff187424 */ /* 0x008fe200078e00ff */
[----:B------:R-:W-:Y:S02]  /*4d460*/  MOV R25, 0x3f10af03 ;  /* 0x3f10af0300197802 */ /* 0x000fe40000000f00 */
[----:B------:R3:W-:Y:S01]  /*4d470*/  STL.64 [R1+0x21b8], R18 ;  /* 0x0021b81201007387 */ /* 0x0007e20000100a00 */
[----:B----4-:R-:W-:Y:S01]  /*4d480*/  IMAD.MOV.U32 R26, RZ, RZ, 0x3b45ff81 ;  /* 0x3b45ff81ff1a7424 */ /* 0x010fe200078e00ff */
[----:B------:R-:W-:Y:S01]  /*4d490*/  MOV R27, 0xbd409d91 ;  /* 0xbd409d91001b7802 */ /* 0x000fe20000000f00 */
[----:B-1----:R-:W-:Y:S01]  /*4d4a0*/  IMAD.MOV.U32 R14, RZ, RZ, -0x79aa5638 ;  /* 0x8655a9c8ff0e7424 */ /* 0x002fe200078e00ff */
[----:B------:R-:W-:Y:S01]  /*4d4b0*/  MOV R15, 0x3d25dbb1 ;  /* 0x3d25dbb1000f7802 */ /* 0x000fe20000000f00 */
        /* <DEDUP_REMOVED lines=21> */
[----:B------:R-:W-:Y:S02]  /*4d610*/  MOV R25, 0x3fd75748 ;  /* 0x3fd7574800197802 */ /* 0x000fe40000000f00 */
[----:B------:R0:W-:Y:S01]  /*4d620*/  STL.64 [R1+0x2200], R18 ;  /* 0x0022001201007387 */ /* 0x0001e20000100a00 */
[----:B---3--:R-:W-:Y:S01]  /*4d630*/  IMAD.MOV.U32 R26, RZ, RZ, -0x359d8d2a ;  /* 0xca6272d6ff1a7424 */ /* 0x008fe200078e00ff */
[----:B------:R-:W-:Y:S01]  /*4d640*/  MOV R27, 0x3fd10cd9 ;  /* 0x3fd10cd9001b7802 */ /* 0x000fe20000000f00 */
[----:B----4-:R-:W-:Y:S01]  /*4d650*/  IMAD.MOV.U32 R14, RZ, RZ, 0x57cf058f ;  /* 0x57cf058fff0e7424 */ /* 0x010fe200078e00ff */
[----:B------:R-:W-:Y:S01]  /*4d660*/  MOV R15, 0x3fec97c0 ;  /* 0x3fec97c0000f7802 */ /* 0x000fe20000000f00 */
        /* <DEDUP_REMOVED lines=10> */
[----:B-1----:R-:W-:Y:S01]  /*4d710*/  IMAD.MOV.U32 R6, RZ, RZ, -0x712e25fa ;  /* 0x8ed1da06ff067424 */ /* 0x002fe200078e00ff */
[----:B------:R-:W-:-:S02]  /*4d720*/  MOV R7, 0x3f374a77 ;  /* 0x3f374a7700077802 */ /* 0x000fc40000000f00 */
[----:B------:R1:W-:Y:S01]  /*4d730*/  STL.64 [R1+0x2148], R24 ;  /* 0x0021481801007387 */ /* 0x0003e20000100a00 */
[----:B0-----:R-:W-:Y:S01]  /*4d740*/  IMAD.MOV.U32 R20, RZ, RZ, 0x4744ccfb ;  /* 0x4744ccfbff147424 */ /* 0x001fe200078e00ff */
[----:B------:R-:W-:Y:S02]  /*4d750*/  MOV R21, 0x3fc056ba ;  /* 0x3fc056ba00157802 */ /* 0x000fe40000000f00 */
[----:B------:R0:W-:Y:S04]  /*4d760*/  STL.64 [R1+0x2158], R26 ;  /* 0x0021581a01007387 */ /* 0x0001e80000100a00 */
[----:B------:R4:W-:Y:S01]  /*4d770*/  STL.64 [R1+0x2228], R14 ;  /* 0x0022280e01007387 */ /* 0x0009e20000100a00 */
[----:B---3--:R-:W-:Y:S01]  /*4d780*/  IMAD.MOV.U32 R22, RZ, RZ, -0x2c454e17 ;  /* 0xd3bab1e9ff167424 */ /* 0x008fe200078e00ff */
[----:B------:R-:W-:-:S02]  /*4d790*/  MOV R23, 0xbe8787c7 ;  /* 0xbe8787c700177802 */ /* 0x000fc40000000f00 */
[----:B------:R3:W-:Y:S01]  /*4d7a0*/  STL.64 [R1+0x2230], R4 ;  /* 0x0022300401007387 */ /* 0x0007e20000100a00 */
[----:B-1----:R-:W-:Y:S01]  /*4d7b0*/  IMAD.MOV.U32 R24, RZ, RZ, 0x4c284396 ;  /* 0x4c284396ff187424 */ /* 0x002fe200078e00ff */
[----:B------:R-:W-:Y:S02]  /*4d7c0*/  MOV R25, 0x3f778305 ;  /* 0x3f77830500197802 */ /* 0x000fe40000000f00 */
[----:B------:R1:W-:Y:S01]  /*4d7d0*/  STL.64 [R1+0x2240], R18 ;  /* 0x0022401201007387 */ /* 0x0003e20000100a00 */
[----:B0-----:R-:W-:Y:S01]  /*4d7e0*/  IMAD.MOV.U32 R26, RZ, RZ, -0x8aa5d37 ;  /* 0xf755a2c9ff1a7424 */ /* 0x001fe200078e00ff */
[----:B------:R-:W-:Y:S01]  /*4d7f0*/  MOV R27, 0xbf591fff ;  /* 0xbf591fff001b7802 */ /* 0x000fe20000000f00 */
[----:B----4-:R-:W-:Y:S01]  /*4d800*/  IMAD.MOV.U32 R14, RZ, RZ, 0x78d507d5 ;  /* 0x78d507d5ff0e7424 */ /* 0x010fe200078e00ff */
[----:B------:R-:W-:Y:S01]  /*4d810*/  MOV R15, 0x3f909e54 ;  /* 0x3f909e54000f7802 */ /* 0x000fe20000000f00 */
[----:B------:R0:W-:Y:S01]  /*4d820*/  STL.64 [R1+0x2258], R12 ;  /* 0x0022580c01007387 */ /* 0x0001e20000100a00 */
[----:B---3--:R-:W-:Y:S01]  /*4d830*/  IMAD.MOV.U32 R4, RZ, RZ, -0x5516e6ca ;  /* 0xaae91936ff047424 */ /* 0x008fe200078e00ff */
        /* <DEDUP_REMOVED lines=8> */
[----:B---3--:R-:W-:Y:S01]  /*4d8c0*/  IMAD.MOV.U32 R6, RZ, RZ, 0xe771b94 ;  /* 0x0e771b94ff067424 */ /* 0x008fe200078e00ff */
[----:B------:R-:W-:-:S02]  /*4d8d0*/  MOV R7, 0x3fbdd5fa ;  /* 0x3fbdd5fa00077802 */ /* 0x000fc40000000f00 */
[----:B------:R3:W-:Y:S01]  /*4d8e0*/  STL.64 [R1+0x2198], R24 ;  /* 0x0021981801007387 */ /* 0x0007e20000100a00 */
[----:B-1----:R-:W-:Y:S01]  /*4d8f0*/  IMAD.MOV.U32 R20, RZ, RZ, -0x613dd9bf ;  /* 0x9ec22641ff147424 */ /* 0x002fe200078e00ff */
[----:B------:R-:W-:Y:S02]  /*4d900*/  MOV R21, 0xbd9d1a2e ;  /* 0xbd9d1a2e00157802 */ /* 0x000fe40000000f00 */
[----:B------:R1:W-:Y:S04]  /*4d910*/  STL.64 [R1+0x21a8], R26 ;  /* 0x0021a81a01007387 */ /* 0x0003e80000100a00 */
[----:B------:R4:W-:Y:S01]  /*4d920*/  STL.64 [R1+0x2268], R14 ;  /* 0x0022680e01007387 */ /* 0x0009e20000100a00 */
[----:B0-----:R-:W-:Y:S01]  /*4d930*/  IMAD.MOV.U32 R22, RZ, RZ, -0x24814352 ;  /* 0xdb7ebcaeff167424 */ /* 0x001fe200078e00ff */
[----:B------:R-:W-:-:S02]  /*4d940*/  MOV R23, 0xbf0cea33 ;  /* 0xbf0cea3300177802 */ /* 0x000fc40000000f00 */
[----:B------:R0:W-:Y:S01]  /*4d950*/  STL.64 [R1+0x2278], R4 ;  /* 0x0022780401007387 */ /* 0x0001e20000100a00 */
[----:B---3--:R-:W-:Y:S01]  /*4d960*/  IMAD.MOV.U32 R24, RZ, RZ, 0x1ad67669 ;  /* 0x1ad67669ff187424 */ /* 0x008fe200078e00ff */
[----:B------:R-:W-:Y:S02]  /*4d970*/  MOV R25, 0xbecda7a6 ;  /* 0xbecda7a600197802 */ /* 0x000fe40000000f00 */
[----:B------:R3:W-:Y:S01]  /*4d980*/  STL.64 [R1+0x2280], R18 ;  /* 0x0022801201007387 */ /* 0x0007e20000100a00 */
[----:B-1----:R-:W-:Y:S01]  /*4d990*/  IMAD.MOV.U32 R26, RZ, RZ, 0x18d848b8 ;  /* 0x18d848b8ff1a7424 */ /* 0x002fe200078e00ff */
[----:B------:R-:W-:Y:S01]  /*4d9a0*/  MOV R27, 0xbea66b2e ;  /* 0xbea66b2e001b7802 */ /* 0x000fe20000000f00 */
[----:B----4-:R-:W-:Y:S01]  /*4d9b0*/  IMAD.MOV.U32 R14, RZ, RZ, -0x2d24c015 ;  /* 0xd2db3febff0e7424 */ /* 0x010fe200078e00ff */
[----:B------:R-:W-:Y:S01]  /*4d9c0*/  MOV R15, 0x3f0a5dff ;  /* 0x3f0a5dff000f7802 */ /* 0x000fe20000000f00 */
        /* <DEDUP_REMOVED lines=23> */
[----:B---3--:R-:W-:Y:S01]  /*4db40*/  IMAD.MOV.U32 R26, RZ, RZ, 0x2bd4a5fe ;  /* 0x2bd4a5feff1a7424 */ /* 0x008fe200078e00ff */
[----:B------:R-:W-:Y:S01]  /*4db50*/  MOV R27, 0xbfc53ebc ;  /* 0xbfc53ebc001b7802 */ /* 0x000fe20000000f00 */
[----:B----4-:R-:W-:Y:S01]  /*4db60*/  IMAD.MOV.U32 R14, RZ, RZ, 0x57317fb1 ;  /* 0x57317fb1ff0e7424 */ /* 0x010fe200078e00ff */
[----:B------:R-:W-:Y:S01]  /*4db70*/  MOV R15, 0xbf310b32 ;  /* 0xbf310b32000f7802 */ /* 0x000fe20000000f00 */
[----:B------:R3:W-:Y:S01]  /*4db80*/  STL.64 [R1+0x22e0], R12 ;  /* 0x0022e00c01007387 */ /* 0x0007e20000100a00 */
[----:B-1----:R-:W-:Y:S01]  /*4db90*/  IMAD.MOV.U32 R4, RZ, RZ, 0x741b2958 ;  /* 0x741b2958ff047424 */ /* 0x002fe200078e00ff */
        /* <DEDUP_REMOVED lines=11> */
[----:B0-----:R-:W-:Y:S01]  /*4dc50*/  IMAD.MOV.U32 R20, RZ, RZ, -0xa3c9470 ;  /* 0xf5c36b90ff147424 */ /* 0x001fe200078e00ff */
[----:B------:R-:W-:Y:S02]  /*4dc60*/  MOV R21, 0xbf95fbff ;  /* 0xbf95fbff00157802 */ /* 0x000fe40000000f00 */
[----:B------:R0:W-:Y:S04]  /*4dc70*/  STL.64 [R1+0x2248], R26 ;  /* 0x0022481a01007387 */ /* 0x0001e80000100a00 */
[----:B------:R4:W-:Y:S01]  /*4dc80*/  STL.64 [R1+0x22f0], R14 ;  /* 0x0022f00e01007387 */ /* 0x0009e20000100a00 */
[----:B---3--:R-:W-:Y:S01]  /*4dc90*/  IMAD.MOV.U32 R22, RZ, RZ, 0x163a4d10 ;  /* 0x163a4d10ff167424 */ /* 0x008fe200078e00ff */
[----:B------:R-:W-:-:S02]  /*4dca0*/  MOV R23, 0xbf787e11 ;  /* 0xbf787e1100177802 */ /* 0x000fc40000000f00 */
[----:B------:R3:W-:Y:S01]  /*4dcb0*/  STL.64 [R1+0x22f8], R4 ;  /* 0x0022f80401007387 */ /* 0x0007e20000100a00 */
[----:B-1----:R-:W-:Y:S01]  /*4dcc0*/  IMAD.MOV.U32 R24, RZ, RZ, -0x35c68f95 ;  /* 0xca39706bff187424 */ /* 0x002fe200078e00ff */
[----:B------:R-:W-:Y:S02]  /*4dcd0*/  MOV R25, 0xbf512b0e ;  /* 0xbf512b0e00197802 */ /* 0x000fe40000000f00 */
[----:B------:R1:W-:Y:S01]  /*4dce0*/  STL.64 [R1+0x2308], R18 ;  /* 0x0023081201007387 */ /* 0x0003e20000100a00 */
[----:B0-----:R-:W-:Y:S01]  /*4dcf0*/  IMAD.MOV.U32 R26, RZ, RZ, 0x664ed58b ;  /* 0x664ed58bff1a7424 */ /* 0x001fe200078e00ff */
[----:B------:R-:W-:Y:S01]  /*4dd00*/  MOV R27, 0x3d6cbf45 ;  /* 0x3d6cbf45001b7802 */ /* 0x000fe20000000f00 */
[----:B----4-:R-:W-:Y:S01]  /*4dd10*/  IMAD.MOV.U32 R14, RZ, RZ, -0x746b991f ;  /* 0x8b9466e1ff0e7424 */ /* 0x010fe200078e00ff */
[----:B------:R-:W-:Y:S01]  /*4dd20*/  MOV R15, 0xbe40bbb8 ;  /* 0xbe40bbb8000f7802 */ /* 0x000fe20000000f00 */
        /* <DEDUP_REMOVED lines=8> */
[----:B------:R-:W-:Y:S02]  /*4ddb0*/  MOV R13, 0xbf371e87 ;  /* 0xbf371e87000d7802 */ /* 0x000fe40000000f00 */
[----:B------:R0:W-:Y:S01]  /*4ddc0*/  STL.64 [R1+0x2270], R22 ;  /* 0x0022701601007387 */ /* 0x0001e20000100a00 */
[----:B---3--:R-:W-:Y:S01]  /*4ddd0*/  IMAD.MOV.U32 R6, RZ, RZ, -0x401bc200 ;  /* 0xbfe43e00ff067424 */ /* 0x008fe200078e00ff */
        /* <DEDUP_REMOVED lines=13> */
[----:B------:R-:W-:Y:S01]  /*4deb0*/  MOV R27, 0xc0059508 ;  /* 0xc0059508001b7802 */ /* 0x000fe20000000f00 */
[----:B----4-:R-:W-:Y:S01]  /*4dec0*/  IMAD.MOV.U32 R14, RZ, RZ, 0x43f4cecc ;  /* 0x43f4ceccff0e7424 */ /* 0x010fe200078e00ff */
[----:B------:R-:W-:Y:S01]  /*4ded0*/  MOV R15, 0x3d3a2d86 ;  /* 0x3d3a2d86000f7802 */ /* 0x000fe20000000f00 */
[----:B------:R1:W-:Y:S01]  /*4dee0*/  STL.64 [R1+0x2368], R12 ;  /* 0x0023680c01007387 */ /* 0x0003e20000100a00 */
[----:B0-----:R-:W-:Y:S01]  /*4def0*/  IMAD.MOV.U32 R4, RZ, RZ, 0x115cc480 ;  /* 0x115cc480ff047424 */ /* 0x001fe200078e00ff */
[----:B------:R-:W-:-:S02]  /*4df00*/  MOV R5, 0xbf09437c ;  /* 0xbf09437c00057802 */ /* 0x000fc40000000f00 */
[----:B------:R0:W-:Y:S01]  /*4df10*/  STL.64 [R1+0x2398], R6 ;  /* 0x0023980601007387 */ /* 0x0001e20000100a00 */
[----:B---3--:R-:W-:Y:S01]  /*4df20*/  IMAD.MOV.U32 R18, RZ, RZ, -0x755502fe ;  /* 0x8aaafd02ff127424 */ /* 0x008fe200078e00ff */
[----:B------:R-:W-:Y:S02]  /*4df30*/  MOV R19, 0xc01a79ae ;  /* 0xc01a79ae00137802 */ /* 0x000fe40000000f00 */
[----:B------:R3:W-:Y:S01]  /*4df40*/  STL.64 [R1+0x22b0], R20 ;  /* 0x0022b01401007387 */ /* 0x0007e20000100a00 */
[----:B-1----:R-:W-:Y:S01]  /*4df50*/  IMAD.MOV.U32 R12, RZ, RZ, -0x674527d3 ;  /* 0x98bad82dff0c7424 */ /* 0x002fe200078e00ff */
        /* <DEDUP_REMOVED lines=29> */
[----:B-1----:R-:W-:Y:S01]  /*4e130*/  IMAD.MOV.U32 R6, RZ, RZ, 0x6b540e4a ;  /* 0x6b540e4aff067424 */ /* 0x002fe200078e00ff */
[----:B------:R-:W-:-:S02]  /*4e140*/  MOV R7, 0xbf7ce629 ;  /* 0xbf7ce62900077802 */ /* 0x000fc40000000f00 */
[----:B------:R1:W-:Y:S01]  /*4e150*/  STL.64 [R1+0x2328], R24 ;  /* 0x0023281801007387 */ /* 0x0003e20000100a00 */
[----:B0-----:R-:W-:Y:S01]  /*4e160*/  IMAD.MOV.U32 R20, RZ, RZ, -0x7c1f5c1b ;  /* 0x83e0a3e5ff147424 */ /* 0x001fe200078e00ff */
        /* <DEDUP_REMOVED lines=30> */
[----:B0-----:R-:W-:Y:S01]  /*4e350*/  IMAD.MOV.U32 R22, RZ, RZ, 0x33a9e5be ;  /* 0x33a9e5beff167424 */ /* 0x001fe200078e00ff */
[----:B------:R-:W-:-:S02]  /*4e360*/  MOV R23, 0x4022777c ;  /* 0x4022777c00177802 */ /* 0x000fc40000000f00 */
[----:B------:R0:W-:Y:S01]  /*4e370*/  STL.64 [R1+0x2408], R4 ;  /* 0x0024080401007387 */ /* 0x0001e20000100a00 */
[----:B---3--:R-:W-:Y:S01]  /*4e380*/  IMAD.MOV.U32 R24, RZ, RZ, 0x683ce6df ;  /* 0x683ce6dfff187424 */ /* 0x008fe200078e00ff */
        /* <DEDUP_REMOVED lines=31> */
[----:B----4-:R-:W-:Y:S01]  /*4e580*/  IMAD.MOV.U32 R14, RZ, RZ, -0x455996d3 ;  /* 0xbaa6692dff0e7424 */ /* 0x010fe200078e00ff */
[----:B------:R-:W-:Y:S01]  /*4e590*/  MOV R15, 0x3f644f1c ;  /* 0x3f644f1c000f7802 */ /* 0x000fe20000000f00 */
[----:B------:R3:W-:Y:S01]  /*4e5a0*/  STL.64 [R1+0x2470], R12 ;  /* 0x0024700c01007387 */ /* 0x0007e20000100a00 */
[----:B-1----:R-:W-:Y:S01]  /*4e5b0*/  IMAD.MOV.U32 R4, RZ, RZ, -0x72d62748 ;  /* 0x8d29d8b8ff047424 */ /* 0x002fe200078e00ff */
[----:B------:R-:W-:-:S02]  /*4e5c0*/  MOV R5, 0xc0349c63 ;  /* 0xc0349c6300057802 */ /* 0x000fc40000000f00 */
[----:B------:R1:W-:Y:S01]  /*4e5d0*/  STL.64 [R1+0x24a8], R6 ;  /* 0x0024a80601007387 */ /* 0x0003e20000100a00 */
[----:B0-----:R-:W-:Y:S01]  /*4e5e0*/  IMAD.MOV.U32 R18, RZ, RZ, -0x7db2eaba ;  /* 0x824d1546ff127424 */ /* 0x001fe200078e00ff */
        /* <DEDUP_REMOVED lines=104> */
[----:B---3--:R-:W-:Y:S01]  /*4ec70*/  IMAD.MOV.U32 R4, RZ, RZ, 0x3c3db77e ;  /* 0x3c3db77eff047424 */ /* 0x008fe200078e00ff */
        /* <DEDUP_REMOVED lines=50> */
[----:B----4-:R-:W-:Y:S01]  /*4efa0*/  IMAD.MOV.U32 R14, RZ, RZ, -0x2d3698eb ;  /* 0xd2c96715ff0e7424 */ /* 0x010fe200078e00ff */
        /* <DEDUP_REMOVED lines=9> */
[----:B------:R-:W-:Y:S02]  /*4f040*/  MOV R13, 0x4050a142 ;  /* 0x4050a142000d7802 */ /* 0x000fe40000000f00 */
[----:B------:R3:W-:Y:S01]  /*4f050*/  STL.64 [R1+0x25e0], R22 ;  /* 0x0025e01601007387 */ /* 0x0007e20000100a00 */
[----:B-1----:R-:W-:Y:S01]  /*4f060*/  IMAD.MOV.U32 R6, RZ, RZ, 0x38dc7845 ;  /* 0x38dc7845ff067424 */ /* 0x002fe200078e00ff */
        /* <DEDUP_REMOVED lines=26> */
[----:B---3--:R-:W-:Y:S01]  /*4f210*/  IMAD.MOV.U32 R6, RZ, RZ, 0x6f39f917 ;  /* 0x6f39f917ff067424 */ /* 0x008fe200078e00ff */
[----:B------:R-:W-:-:S02]  /*4f220*/  MOV R7, 0x40a1211c ;  /* 0x40a1211c00077802 */ /* 0x000fc40000000f00 */
[----:B------:R3:W-:Y:S01]  /*4f230*/  STL.64 [R1+0x2648], R24 ;  /* 0x0026481801007387 */ /* 0x0007e20000100a00 */
[----:B-1----:R-:W-:Y:S01]  /*4f240*/  IMAD.MOV.U32 R20, RZ, RZ, 0x413bd03 ;  /* 0x0413bd03ff147424 */ /* 0x002fe200078e00ff */
        /* <DEDUP_REMOVED lines=12> */
[----:B----4-:R-:W-:Y:S01]  /*4f310*/  IMAD.MOV.U32 R26, RZ, RZ, 0x3f907c55 ;  /* 0x3f907c55ff1a7424 */ /* 0x010fe200078e00ff */
[----:B------:R-:W-:Y:S01]  /*4f320*/  MOV R27, 0x3f8ef19b ;  /* 0x3f8ef19b001b7802 */ /* 0x000fe20000000f00 */
[----:B0-----:R-:W-:Y:S01]  /*4f330*/  IMAD.MOV.U32 R4, RZ, RZ, 0x4f19f2c4 ;  /* 0x4f19f2c4ff047424 */ /* 0x001fe200078e00ff */
        /* <DEDUP_REMOVED lines=27> */
[----:B----4-:R-:W-:Y:S01]  /*4f4f0*/  IMAD.MOV.U32 R26, RZ, RZ, 0xf314c0d ;  /* 0x0f314c0dff1a7424 */ /* 0x010fe200078e00ff */
[----:B------:R-:W-:-:S02]  /*4f500*/  MOV R27, 0x404727bb ;  /* 0x404727bb001b7802 */ /* 0x000fc40000000f00 */
[----:B------:R1:W-:Y:S01]  /*4f510*/  STL.64 [R1+0x26c8], R20 ;  /* 0x0026c81401007387 */ /* 0x0003e20000100a00 */
[----:B0-----:R-:W-:Y:S01]  /*4f520*/  IMAD.MOV.U32 R18, RZ, RZ, -0x22f680c9 ;  /* 0xdd097f37ff127424 */ /* 0x001fe200078e00ff */
[----:B------:R-:W-:Y:S01]  /*4f530*/  MOV R19, 0xc08784c0 ;  /* 0xc08784c000137802 */ /* 0x000fe20000000f00 */
[----:B---3--:R-:W-:Y:S01]  /*4f540*/  IMAD.MOV.U32 R12, RZ, RZ, -0x7a866d55 ;  /* 0x857992abff0c7424 */ /* 0x008fe200078e00ff */
[----:B------:R-:W-:Y:S01]  /*4f550*/  MOV R13, 0xbee4f10d ;  /* 0xbee4f10d000d7802 */ /* 0x000fe20000000f00 */
[----:B------:R0:W-:Y:S01]  /*4f560*/  STL.64 [R1+0x26d0], R22 ;  /* 0x0026d01601007387 */ /* 0x0001e20000100a00 */
[----:B--2---:R-:W2:-:S03]  /*4f570*/  DFMA R6, -R8, R30, R16 ;  /* 0x0000001e0806722b */ /* 0x004e860000000110 */
[----:B------:R2:W-:Y:S01]  /*4f580*/  STL.64 [R1+0x2708], R12 ;  /* 0x0027080c01007387 */ /* 0x0005e20000100a00 */
[----:B-1----:R-:W-:Y:S01]  /*4f590*/  IMAD.MOV.U32 R20, RZ, RZ, 0x2d01f9ee ;  /* 0x2d01f9eeff147424 */ /* 0x002fe200078e00ff */
[----:B------:R-:W-:Y:S02]  /*4f5a0*/  MOV R21, 0x4060b205 ;  /* 0x4060b20500157802 */ /* 0x000fe40000000f00 */
[----:B------:R1:W-:Y:S01]  /*4f5b0*/  STL.64 [R1+0x26d8], R2 ;  /* 0x0026d80201007387 */ /* 0x0003e20000100a00 */
[----:B0-----:R-:W-:Y:S01]  /*4f5c0*/  IMAD.MOV.U32 R22, RZ, RZ, 0x33000f3b ;  /* 0x33000f3bff167424 */ /* 0x001fe200078e00ff */
[----:B------:R-:W-:Y:S02]  /*4f5d0*/  MOV R23, 0xc05c30d4 ;  /* 0xc05c30d400177802 */ /* 0x000fe40000000f00 */
[----:B------:R0:W-:Y:S01]  /*4f5e0*/  STL.64 [R1+0x26e0], R4 ;  /* 0x0026e00401007387 */ /* 0x0001e20000100a00 */
[----:B--2---:R2:W3:-:S03]  /*4f5f0*/  DFMA R12, R28, R6, R30 ;  /* 0x000000061c0c722b */ /* 0x0044c6000000001e */
[----:B------:R4:W-:Y:S01]  /*4f600*/  STL.64 [R1+0x26e8], R14 ;  /* 0x0026e80e01007387 */ /* 0x0009e20000100a00 */
[----:B--2---:R-:W-:Y:S01]  /*4f610*/  IMAD.MOV.U32 R6, RZ, RZ, 0x47d911f2 ;  /* 0x47d911f2ff067424 */ /* 0x004fe200078e00ff */
[----:B-1----:R-:W-:Y:S01]  /*4f620*/  MOV R3, 0xbee09e06 ;  /* 0xbee09e0600037802 */ /* 0x002fe20000000f00 */
[----:B------:R-:W-:Y:S01]  /*4f630*/  IMAD.MOV.U32 R2, RZ, RZ, 0x5b39c078 ;  /* 0x5b39c078ff027424 */ /* 0x000fe200078e00ff */
[----:B------:R1:W-:Y:S01]  /*4f640*/  STL.64 [R1+0x26f0], R18 ;  /* 0x0026f01201007387 */ /* 0x0003e20000100a00 */
[----:B------:R-:W-:Y:S01]  /*4f650*/  MOV R7, 0x3ff1f3c0 ;  /* 0x3ff1f3c000077802 */ /* 0x000fe20000000f00 */
[----:B------:R-:W-:Y:S01]  /*4f660*/  IMAD.MOV.U32 R28, RZ, RZ, -0x5fb49ca2 ;  /* 0xa04b635eff1c7424 */ /* 0x000fe200078e00ff */
[----:B------:R-:W-:Y:S01]  /*4f670*/  MOV R29, 0x3fdf284b ;  /* 0x3fdf284b001d7802 */ /* 0x000fe20000000f00 */
[----:B------:R2:W-:Y:S01]  /*4f680*/  STL.64 [R1+0x26f8], R24 ;  /* 0x0026f81801007387 */ /* 0x0005e20000100a00 */
[----:B0-----:R-:W-:Y:S01]  /*4f690*/  IMAD.MOV.U32 R4, RZ, RZ, -0xe8963 ;  /* 0xfff1769dff047424 */ /* 0x001fe200078e00ff */
[----:B------:R-:W-:Y:S01]  /*4f6a0*/  MOV R5, 0xc02d057d ;  /* 0xc02d057d00057802 */ /* 0x000fe20000000f00 */
[----:B---3--:R-:W-:Y:S01]  /*4f6b0*/  FFMA R0, RZ, R9, R13 ;  /* 0x00000009ff007223 */ /* 0x008fe2000000000d */
[----:B------:R0:W-:Y:S01]  /*4f6c0*/  STL.64 [R1+0x2710], R20 ;  /* 0x0027101401007387 */ /* 0x0001e20000100a00 */
[----:B----4-:R-:W-:Y:S01]  /*4f6d0*/  IMAD.MOV.U32 R14, RZ, RZ, 0x14be7336 ;  /* 0x14be7336ff0e7424 */ /* 0x010fe200078e00ff */
[----:B------:R-:W-:-:S02]  /*4f6e0*/  MOV R15, 0x4026393a ;  /* 0x4026393a000f7802 */ /* 0x000fc40000000f00 */
[----:B------:R3:W-:Y:S01]  /*4f6f0*/  STL.64 [R1+0x2718], R22 ;  /* 0x0027181601007387 */ /* 0x0007e20000100a00 */
[----:B-1----:R-:W-:Y:S01]  /*4f700*/  IMAD.MOV.U32 R18, RZ, RZ, -0x38d8a0ef ;  /* 0xc7275f11ff127424 */ /* 0x002fe200078e00ff */
[----:B------:R-:W-:Y:S02]  /*4f710*/  MOV R19, 0xc010ad23 ;  /* 0xc010ad2300137802 */ /* 0x000fe40000000f00 */
[----:B------:R1:W-:Y:S01]  /*4f720*/  STL.64 [R1+0x2720], R26 ;  /* 0x0027201a01007387 */ /* 0x0003e20000100a00 */
[----:B--2---:R-:W-:Y:S01]  /*4f730*/  IMAD.MOV.U32 R24, RZ, RZ, 0x1fd5f699 ;  /* 0x1fd5f699ff187424 */ /* 0x004fe200078e00ff */
[----:B------:R-:W-:Y:S01]  /*4f740*/  MOV R25, 0x3f6966e5 ;  /* 0x3f6966e500197802 */ /* 0x000fe20000000f00 */
[----:B0-----:R-:W-:Y:S01]  /*4f750*/  IMAD.MOV.U32 R20, RZ, RZ, 0x1b50cc3 ;  /* 0x01b50cc3ff147424 */ /* 0x001fe200078e00ff */
[----:B------:R-:W-:Y:S01]  /*4f760*/  MOV R21, 0xbfe85636 ;  /* 0xbfe8563600157802 */ /* 0x000fe20000000f00 */
[----:B------:R0:W-:Y:S01]  /*4f770*/  STL.64 [R1+0x2728], R2 ;  /* 0x0027280201007387 */ /* 0x0001e20000100a00 */
[----:B------:R-:W-:Y:S01]  /*4f780*/  FSETP.GT.AND P0, PT, |R0|, 1.469367938527859385e-39, PT ;  /* 0x001000000000780b */ /* 0x000fe20003f04200 */
[----:B---3--:R-:W-:Y:S01]  /*4f790*/  IMAD.MOV.U32 R22, RZ, RZ, 0x6fac42ee ;  /* 0x6fac42eeff167424 */ /* 0x008fe200078e00ff */
[----:B------:R-:W-:Y:S01]  /*4f7a0*/  MOV R23, 0x3fd73534 ;  /* 0x3fd7353400177802 */ /* 0x000fe20000000f00 */
[----:B------:R0:W-:Y:S01]  /*4f7b0*/  STL.64 [R1+0x2730], R4 ;  /* 0x0027300401007387 */ /* 0x0001e20000100a00 */
[----:B-1----:R-:W-:Y:S01]  /*4f7c0*/  IMAD.MOV.U32 R26, RZ, RZ, 0x728f44d1 ;  /* 0x728f44d1ff1a7424 */ /* 0x002fe200078e00ff */
        /* <DEDUP_REMOVED lines=13> */
[----:B------:R-:W-:-:S02]  /*4f8a0*/  MOV R3, R9 ;  /* 0x0000000900037202 */ /* 0x000fc40000000f00 */
[----:B------:R-:W-:Y:S02]  /*4f8b0*/  MOV R0, 0x4f8d0 ;  /* 0x0004f8d000007802 */ /* 0x000fe40000000f00 */
[----:B------:R-:W-:Y:S05]  /*4f8c0*/  CALL.REL.NOINC `($__internal_13_$__cuda_sm20_div_rn_f64_full) ;  /* 0x00003ba000007944 */ /* 0x000fea0003c00000 */
[----:B------:R-:W-:Y:S01]  /*4f8d0*/  IMAD.MOV.U32 R12, RZ, RZ, R2 ;  /* 0x000000ffff0c7224 */ /* 0x000fe200078e0002 */
[----:B------:R-:W-:Y:S02]  /*4f8e0*/  MOV R13, R3 ;  /* 0x00000003000d7202 */ /* 0x000fe40000000f00 */
.L_x_3269:
[----:B------:R-:W-:Y:S05]  /*4f8f0*/  BSYNC B3 ;  /* 0x0000000000037941 */ /* 0x000fea0003800000 */
.L_x_3268:
        /* <DEDUP_REMOVED lines=21> */
.L_x_3271:
[----:B------:R-:W-:Y:S05]  /*4fa50*/  BSYNC B3 ;  /* 0x0000000000037941 */ /* 0x000fea0003800000 */
.L_x_3270:
        /* <DEDUP_REMOVED lines=13> */
[----:B------:R-:W-:Y:S01]  /*4fb30*/  IMAD.MOV.U32 R5, RZ, RZ, R3 ;  /* 0x000000ffff057224 */ /* 0x000fe200078e0003 */
[----:B------:R-:W-:Y:S02]  /*4fb40*/  MOV R4, R2 ;  /* 0x0000000200047202 */ /* 0x000fe40000000f00 */
[----:B------:R-:W-:-:S09]  /*4fb50*/  MOV R0, R3 ;  /* 0x0000000300007202 */ /* 0x000fd20000000f00 */
[----:B------:R-:W0:Y:S01]  /*4fb60*/  @!P0 DMUL R4, R4, 1.80143985094819840000e+16 ;  /* 0x4350000004048828 */ /* 0x000e220000000000 */
[----:B------:R-:W-:-:S09]  /*4fb70*/  @!P0 MOV R19, 0xfffffbcb ;  /* 0xfffffbcb00138802 */ /* 0x000fd20000000f00 */
[----:B0-----:R-:W-:Y:S02]  /*4fb80*/  @!P0 IMAD.MOV.U32 R0, RZ, RZ, R5 ;  /* 0x000000ffff008224 */ /* 0x001fe400078e0005 */
[----:B------:R-:W-:-:S03]  /*4fb90*/  @!P0 IMAD.MOV.U32 R2, RZ, RZ, R4 ;  /* 0x000000ffff028224 */ /* 0x000fc600078e0004 */
        /* <DEDUP_REMOVED lines=11> */
[----:B------:R-:W-:Y:S02]  /*4fc50*/  MOV R6, RZ ;  /* 0x000000ff00067202 */ /* 0x000fe40000000f00 */
[----:B------:R-:W-:Y:S02]  /*4fc60*/  LOP3.LUT R3, R3, 0x3ff00000, RZ, 0xfc, !PT ;  /* 0x3ff0000003037812 */ /* 0x000fe400078efcff */
[----:B------:R-:W-:Y:S02]  /*4fc70*/  MOV R17, 0x3eb1380b ;  /* 0x3eb1380b00117802 */ /* 0x000fe40000000f00 */
        /* <DEDUP_REMOVED lines=37> */
.L_x_3276:
        /* <DEDUP_REMOVED lines=19> */
[----:B------:R-:W-:Y:S02]  /*50000*/  MOV R5, R13 ;  /* 0x0000000d00057202 */ /* 0x000fe40000000f00 */
[----:B------:R-:W-:Y:S02]  /*50010*/  MOV R0, 0x50030 ;  /* 0x0005003000007802 */ /* 0x000fe40000000f00 */
[----:B------:R-:W-:Y:S05]  /*50020*/  CALL.REL.NOINC `($__internal_13_$__cuda_sm20_div_rn_f64_full) ;  /* 0x0000344000007944 */ /* 0x000fea0003c00000 */
.L_x_3279:
[----:B------:R-:W-:Y:S05]  /*50030*/  BSYNC B5 ;  /* 0x0000000000057941 */ /* 0x000fea0003800000 */
.L_x_3278:
        /* <DEDUP_REMOVED lines=15> */
.L_x_3277:
[----:B------:R-:W-:Y:S05]  /*50130*/  BSYNC B4 ;  /* 0x0000000000047941 */ /* 0x000fea0003800000 */
.L_x_3275:
[----:B-1----:R-:W1:Y:S01]  /*50140*/  DADD R10, R10, -R12 ;  /* 0x000000000a0a7229 */ /* 0x002e62000000080c */
[----:B------:R-:W-:Y:S01]  /*50150*/  IMAD.MOV.U32 R4, RZ, RZ, 0x0 ;  /* 0x00000000ff047424 */ /* 0x000fe200078e00ff */
[----:B------:R-:W-:Y:S01]  /*50160*/  MOV R5, 0x3fd80000 ;  /* 0x3fd8000000057802 */ /* 0x000fe20000000f00 */
        /* <DEDUP_REMOVED lines=22> */
[----:B------:R-:W-:Y:S01]  /*502d0*/  MOV R10, R4 ;  /* 0x00000004000a7202 */ /* 0x000fe20000000f00 */
[----:B------:R-:W-:Y:S02]  /*502e0*/  IMAD.MOV.U32 R11, RZ, RZ, R5 ;  /* 0x000000ffff0b7224 */ /* 0x000fe400078e0005 */
.L_x_3281:
[----:B------:R-:W-:Y:S05]  /*502f0*/  BSYNC B4 ;  /* 0x0000000000047941 */ /* 0x000fea0003800000 */
.L_x_3280:
[----:B-1----:R-:W1:Y:S01]  /*50300*/  DADD R10, -RZ, -R10 ;  /* 0x00000000ff0a7229 */ /* 0x002e62000000090a */
[----:B------:R-:W-:Y:S05]  /*50310*/  BRA `(.L_x_3274) ;  /* 0x0000085000007947 */ /* 0x000fea0003800000 */
.L_x_3273:
        /* <DEDUP_REMOVED lines=25> */
[----:B------:R-:W-:Y:S02]  /*504b0*/  MOV R16, 0x3ae80f1e ;  /* 0x3ae80f1e00107802 */ /* 0x000fe40000000f00 */
[----:B------:R-:W-:Y:S01]  /*504c0*/  LOP3.LUT R3, R2, 0x3ff00000, RZ, 0xfc, !PT ;  /* 0x3ff0000002037812 */ /* 0x000fe200078efcff */
[----:B------:R-:W-:Y:S01]  /*504d0*/  IMAD.MOV.U32 R2, RZ, RZ, R6 ;  /* 0x000000ffff027224 */ /* 0x000fe200078e0006 */
[----:B------:R-:W-:Y:S01]  /*504e0*/  LEA.HI R19, R0, R19, RZ, 0xc ;  /* 0x0000001300137211 */ /* 0x000fe200078f60ff */
[----:B------:R-:W-:Y:S01]  /*504f0*/  IMAD.MOV.U32 R6, RZ, RZ, RZ ;  /* 0x000000ffff067224 */ /* 0x000fe200078e00ff */
[----:B------:R-:W-:-:S13]  /*50500*/  ISETP.GE.AND P0, PT, R3, 0x3ff6a09f, PT ;  /* 0x3ff6a09f0300780c */ /* 0x000fda0003f06270 */
[----:B------:R-:W-:Y:S02]  /*50510*/  @P0 IADD3 R5, R3, -0x100000, RZ ;  /* 0xfff0000003050810 */ /* 0x000fe40007ffe0ff */
[----:B------:R-:W-:Y:S02]  /*50520*/  @P0 IADD3 R19, R19, 0x1, RZ ;  /* 0x0000000113130810 */ /* 0x000fe40007ffe0ff */
[----:B------:R-:W-:Y:S02]  /*50530*/  @P0 MOV R3, R5 ;  /* 0x0000000500030202 */ /* 0x000fe40000000f00 */
[----:B------:R-:W-:Y:S02]  /*50540*/  LOP3.LUT R18, R19, 0x80000000, RZ, 0x3c, !PT ;  /* 0x8000000013127812 */ /* 0x000fe400078e3cff */
[----:B------:R-:W-:Y:S02]  /*50550*/  MOV R19, 0x43300000 ;  /* 0x4330000000137802 */ /* 0x000fe40000000f00 */
        /* <DEDUP_REMOVED lines=30> */
.L_x_3283:
        /* <DEDUP_REMOVED lines=22> */
.L_x_3286:
[----:B------:R-:W-:Y:S05]  /*508a0*/  BSYNC B5 ;  /* 0x0000000000057941 */ /* 0x000fea0003800000 */
.L_x_3285:
        /* <DEDUP_REMOVED lines=15> */
.L_x_3284:
[----:B------:R-:W-:Y:S05]  /*509a0*/  BSYNC B4 ;  /* 0x0000000000047941 */ /* 0x000fea0003800000 */
.L_x_3282:
        /* <DEDUP_REMOVED lines=22> */
[----:B------:R-:W-:Y:S02]  /*50b10*/  MOV R23, R13 ;  /* 0x0000000d00177202 */ /* 0x000fe40000000f00 */
[----:B------:R-:W-:Y:S02]  /*50b20*/  MOV R24, 0x50b40 ;  /* 0x00050b4000187802 */ /* 0x000fe40000000f00 */
[----:B01----:R-:W-:Y:S05]  /*50b30*/  CALL.REL.NOINC `($__internal_14_$__cuda_sm20_dsqrt_rn_f64_mediumpath_v1) ;  /* 0x00002fb000007944 */ /* 0x003fea0003c00000 */
[----:B------:R-:W-:Y:S01]  /*50b40*/  IMAD.MOV.U32 R10, RZ, RZ, R4 ;  /* 0x000000ffff0a7224 */ /* 0x000fe200078e0004 */
[----:B------:R-:W-:Y:S02]  /*50b50*/  MOV R11, R5 ;  /* 0x00000005000b7202 */ /* 0x000fe40000000f00 */
.L_x_3287:
[----:B------:R-:W-:Y:S05]  /*50b60*/  BSYNC B4 ;  /* 0x0000000000047941 */ /* 0x000fea0003800000 */
.L_x_3274:
[----:B------:R-:W-:Y:S05]  /*50b70*/  BSYNC B3 ;  /* 0x0000000000037941 */ /* 0x000fea0003800000 */
.L_x_3272:
[----:B0-----:R-:W0:Y:S01]  /*50b80*/  DMUL R6, R8, 0.5 ;  /* 0x3fe0000008067828 */ /* 0x001e220000000000 */
[----:B------:R-:W-:Y:S01]  /*50b90*/  IMAD.MOV.U32 R4, RZ, RZ, 0x0 ;  /* 0x00000000ff047424 */ /* 0x000fe200078e00ff */
[----:B------:R-:W-:Y:S01]  /*50ba0*/  MOV R5, 0x3fd80000 ;  /* 0x3fd8000000057802 */ /* 0x000fe20000000f00 */
[----:B------:R-:W-:Y:S03]  /*50bb0*/  BSSY B3, `(.L_x_3288) ;  /* 0x0000017000037945 */ /* 0x000fe60003800000 */
        /* <DEDUP_REMOVED lines=12> */
[----:B0-----:R0:W2:Y:S01]  /*50c80*/  DFMA R4, R16, R12, R14 ;  /* 0x0000000c1004722b */ /* 0x0010a2000000000e */
[----:B------:R-:W-:Y:S05]  /*50c90*/  @!P0 BRA `(.L_x_3289) ;  /* 0x0000008000008947 */ /* 0x000fea0003800000 */
[----:B------:R-:W-:Y:S01]  /*50ca0*/  MOV R0, R2 ;  /* 0x0000000200007202 */ /* 0x000fe20000000f00 */
[----:B--2---:R-:W-:Y:S01]  /*50cb0*/  IMAD.MOV.U32 R4, RZ, RZ, R16 ;  /* 0x000000ffff047224 */ /* 0x004fe200078e0010 */
[----:B------:R-:W-:Y:S01]  /*50cc0*/  MOV R5, R17 ;  /* 0x0000001100057202 */ /* 0x000fe20000000f00 */
[----:B------:R-:W-:Y:S01]  /*50cd0*/  IMAD.MOV.U32 R2, RZ, RZ, R14 ;  /* 0x000000ffff027224 */ /* 0x000fe200078e000e */
[----:B------:R-:W-:Y:S01]  /*50ce0*/  MOV R3, R15 ;  /* 0x0000000f00037202 */ /* 0x000fe20000000f00 */
[----:B------:R-:W-:Y:S01]  /*50cf0*/  IMAD.MOV.U32 R23, RZ, RZ, R13 ;  /* 0x000000ffff177224 */ /* 0x000fe200078e000d */
[----:B------:R-:W-:Y:S02]  /*50d00*/  MOV R24, 0x50d20 ;  /* 0x00050d2000187802 */ /* 0x000fe40000000f00 */
[----:B01----:R-:W-:Y:S05]  /*50d10*/  CALL.REL.NOINC `($__internal_14_$__cuda_sm20_dsqrt_rn_f64_mediumpath_v1) ;  /* 0x00002dd000007944 */ /* 0x003fea0003c00000 */
.L_x_3289:
[----:B------:R-:W-:Y:S05]  /*50d20*/  BSYNC B3 ;  /* 0x0000000000037941 */ /* 0x000fea0003800000 */
.L_x_3288:
        /* <DEDUP_REMOVED lines=13> */
.L_x_3291:
[----:B------:R-:W-:Y:S01]  /*50e00*/  MOV R2, R4 ;  /* 0x0000000400027202 */ /* 0x000fe20000000f00 */
[----:B0-----:R-:W-:Y:S01]  /*50e10*/  IMAD.MOV.U32 R14, RZ, RZ, RZ ;  /* 0x000000ffff0e7224 */ /* 0x001fe200078e00ff */
[----:B------:R-:W-:Y:S01]  /*50e20*/  MOV R18, 0xd4e0bfd7 ;  /* 0xd4e0bfd700127802 */ /* 0x000fe20000000f00 */
[----:B------:R-:W-:Y:S01]  /*50e30*/  IMAD.MOV.U32 R19, RZ, RZ, 0x3df8774a ;  /* 0x3df8774aff137424 */ /* 0x000fe200078e00ff */
        /* <DEDUP_REMOVED lines=10> */
[----:B0-----:R-:W-:Y:S01]  /*50ee0*/  MOV R12, 0x0 ;  /* 0x00000000000c7802 */ /* 0x001fe20000000f00 */
        /* <DEDUP_REMOVED lines=19> */
[----:B0-----:R-:W-:Y:S01]  /*51020*/  IMAD.MOV.U32 R12, RZ, RZ, 0x69ce2bdf ;  /* 0x69ce2bdfff0c7424 */ /* 0x001fe200078e00ff */
[----:B------:R-:W-:Y:S01]  /*51030*/  MOV R13, 0x3e5ade15 ;  /* 0x3e5ade15000d7802 */ /* 0x000fe20000000f00 */
        /* <DEDUP_REMOVED lines=51> */
.L_x_3292:
[----:B------:R-:W-:Y:S05]  /*51370*/  BSYNC B1 ;  /* 0x0000000000017941 */ /* 0x000fea0003800000 */
.L_x_3290:
[----:B------:R-:W-:Y:S01]  /*51380*/  HFMA2.MMA R4, -RZ, RZ, 0, 0 ;  /* 0x00000000ff047435 */ /* 0x000fe200000001ff */
        /* <DEDUP_REMOVED lines=30> */
.L_x_3299:
        /* <DEDUP_REMOVED lines=306> */
[C---:B------:R-:W-:Y:S02]  /*52890*/  IADD3 R6, R60.reuse, 0x1, RZ ;  /* 0x000000013c067810 */ /* 0x040fe40007ffe0ff */
[----:B------:R-:W-:-:S05]  /*528a0*/  @P0 IADD3 R6, R60, RZ, RZ ;  /* 0x000000ff3c060210 */ /* 0x000fca0007ffe0ff */
[----:B------:R-:W-:Y:S01]  /*528b0*/  IMAD.MOV.U32 R60, RZ, RZ, R6 ;  /* 0x000000ffff3c7224 */ /* 0x000fe200078e0006 */
[----:B--2---:R0:W1:-:S06]  /*528c0*/  DFMA R58, R74, R62, R58 ;  /* 0x0000003e4a3a722b */ /* 0x00404c000000003a */
.L_x_3295:
[----:B------:R-:W-:Y:S05]  /*528d0*/  BSYNC B1 ;  /* 0x0000000000017941 */ /* 0x000fea0003800000 */
.L_x_3294:
        /* <DEDUP_REMOVED lines=26> */
[----:B------:R-:W-:Y:S01]  /*52a80*/  IMAD.MOV.U32 R6, RZ, RZ, R2 ;  /* 0x000000ffff067224 */ /* 0x000fe200078e0002 */
[----:B------:R-:W-:Y:S02]  /*52a90*/  MOV R7, R3 ;  /* 0x0000000300077202 */ /* 0x000fe40000000f00 */
.L_x_3298:
[----:B------:R-:W-:Y:S05]  /*52aa0*/  BSYNC B4 ;  /* 0x0000000000047941 */ /* 0x000fea0003800000 */
.L_x_3297:
[----:B------:R-:W-:Y:S01]  /*52ab0*/  IADD3 R61, R61, 0x1, RZ ;  /* 0x000000013d3d7810 */ /* 0x000fe20007ffe0ff */
[----:B------:R0:W1:Y:S01]  /*52ac0*/  DADD R2, -RZ, |R58| ;  /* 0x00000000ff027229 */ /* 0x000062000000053a */
[----:B------:R-:W-:Y:S01]  /*52ad0*/  IMAD.MOV.U32 R4, RZ, RZ, R6 ;  /* 0x000000ffff047224 */ /* 0x000fe200078e0006 */
[----:B------:R-:W-:Y:S02]  /*52ae0*/  MOV R5, R7 ;  /* 0x0000000700057202 */ /* 0x000fe40000000f00 */
[----:B------:R-:W-:-:S13]  /*52af0*/  ISETP.GE.U32.AND P0, PT, R61, 0x19, PT ;  /* 0x000000193d00780c */ /* 0x000fda0003f06070 */
[----:B01----:R-:W-:Y:S01]  /*52b00*/  @P0 CALL.REL.NOINC `(.L_x_3296) ;  /* 0x0000001000000944 */ /* 0x003fe20003c00000 */
[----:B------:R-:W-:Y:S05]  /*52b10*/  BRA `(.L_x_3299) ;  /* 0xffffea5000007947 */ /* 0x000fea000383ffff */
.L_x_3296:
[----:B------:R-:W-:Y:S05]  /*52b20*/  BSYNC B3 ;  /* 0x0000000000037941 */ /* 0x000fea0003800000 */
.L_x_3293:
[C---:B------:R-:W1:Y:S01]  /*52b30*/  DMUL R2, R8.reuse, -0.5 ;  /* 0xbfe0000008027828 */ /* 0x040e620000000000 */
[----:B------:R-:W-:Y:S01]  /*52b40*/  IMAD.MOV.U32 R14, RZ, RZ, 0x652b82fe ;  /* 0x652b82feff0e7424 */ /* 0x000fe200078e00ff */
[----:B------:R-:W-:Y:S01]  /*52b50*/  MOV R15, 0x3ff71547 ;  /* 0x3ff71547000f7802 */ /* 0x000fe20000000f00 */
[----:B------:R-:W-:Y:S01]  /*52b60*/  IMAD.MOV.U32 R6, RZ, RZ, 0x69ce2bdf ;  /* 0x69ce2bdfff067424 */ /* 0x000fe200078e00ff */
[----:B------:R-:W-:Y:S01]  /*52b70*/  MOV R7, 0x3e5ade15 ;  /* 0x3e5ade1500077802 */ /* 0x000fe20000000f00 */
[----:B------:R2:W3:Y:S01]  /*52b80*/  DMUL R22, R8, c[0x2][0x1e0] ;  /* 0x0080780008167a28 */ /* 0x0004e20000000000 */
[----:B------:R-:W-:Y:S01]  /*52b90*/  BSSY B1, `(.L_x_3300) ;  /* 0x0000031000017945 */ /* 0x000fe20003800000 */
[----:B--2---:R-:W-:Y:S01]  /*52ba0*/  IMAD.MOV.U32 R8, RZ, RZ, 0x0 ;  /* 0x00000000ff087424 */ /* 0x004fe200078e00ff */
[----:B------:R-:W-:Y:S01]  /*52bb0*/  MOV R9, 0x3fd80000 ;  /* 0x3fd8000000097802 */ /* 0x000fe20000000f00 */
[-C--:B-1----:R-:W1:Y:S02]  /*52bc0*/  DMUL R2, R2, R10.reuse ;  /* 0x0000000a02027228 */ /* 0x082e640000000000 */
        /* <DEDUP_REMOVED lines=45> */
.L_x_3301:
[----:B------:R-:W-:Y:S05]  /*52ea0*/  BSYNC B1 ;  /* 0x0000000000017941 */ /* 0x000fea0003800000 */
.L_x_3300:
[----:B------:R-:W-:Y:S01]  /*52eb0*/  BSSY B3, `(.L_x_3302) ;  /* 0x000000e000037945 */ /* 0x000fe20003800000 */
[----:B------:R-:W-:Y:S05]  /*52ec0*/  @!P2 BRA `(.L_x_3303) ;  /* 0x000000c00000a947 */ /* 0x000fea0003800000 */
[----:B------:R-:W-:Y:S01]  /*52ed0*/  IMAD.MOV.U32 R7, RZ, RZ, R23 ;  /* 0x000000ffff077224 */ /* 0x000fe200078e0017 */
[----:B------:R-:W-:Y:S01]  /*52ee0*/  MOV R6, R22 ;  /* 0x0000001600067202 */ /* 0x000fe20000000f00 */
[----:B------:R-:W-:Y:S01]  /*52ef0*/  IMAD.MOV.U32 R0, RZ, RZ, R16 ;  /* 0x000000ffff007224 */ /* 0x000fe200078e0010 */
[----:B-1----:R-:W-:Y:S01]  /*52f00*/  MOV R4, R20 ;  /* 0x0000001400047202 */ /* 0x002fe20000000f00 */
[----:B------:R-:W-:Y:S01]  /*52f10*/  IMAD.MOV.U32 R5, RZ, RZ, R21 ;  /* 0x000000ffff057224 */ /* 0x000fe200078e0015 */
[----:B------:R-:W-:Y:S01]  /*52f20*/  MOV R2, R18 ;  /* 0x0000001200027202 */ /* 0x000fe20000000f00 */
[----:B------:R-:W-:Y:S01]  /*52f30*/  IMAD.MOV.U32 R3, RZ, RZ, R19 ;  /* 0x000000ffff037224 */ /* 0x000fe200078e0013 */
[----:B------:R-:W-:Y:S02]  /*52f40*/  MOV R23, R11 ;  /* 0x0000000b00177202 */ /* 0x000fe40000000f00 */
[----:B------:R-:W-:-:S02]  /*52f50*/  MOV R24, 0x52f70 ;  /* 0x00052f7000187802 */ /* 0x000fc40000000f00 */
[----:B0-2---:R-:W-:Y:S05]  /*52f60*/  CALL.REL.NOINC `($__internal_14_$__cuda_sm20_dsqrt_rn_f64_mediumpath_v1) ;  /* 0x00000b8000007944 */ /* 0x005fea0003c00000 */
[----:B0-----:R-:W-:Y:S01]  /*52f70*/  IMAD.MOV.U32 R6, RZ, RZ, R4 ;  /* 0x000000ffff067224 */ /* 0x001fe200078e0004 */
[----:B------:R-:W-:-:S02]  /*52f80*/  MOV R7, R5 ;  /* 0x0000000500077202 */ /* 0x000fc40000000f00 */
.L_x_3303:
[----:B------:R-:W-:Y:S05]  /*52f90*/  BSYNC B3 ;  /* 0x0000000000037941 */ /* 0x000fea0003800000 */
.L_x_3302:
[----:B-1----:R-:W1:Y:S01]  /*52fa0*/  MUFU.RCP64H R3, R7 ;  /* 0x0000000700037308 */ /* 0x002e620000001800 */
[----:B------:R-:W-:Y:S01]  /*52fb0*/  IMAD.MOV.U32 R2, RZ, RZ, 0x1 ;  /* 0x00000001ff027424 */ /* 0x000fe200078e00ff */
        /* <DEDUP_REMOVED lines=16> */
[----:B------:R-:W-:Y:S01]  /*530c0*/  MOV R2, R6 ;  /* 0x0000000600027202 */ /* 0x000fe20000000f00 */
[----:B------:R-:W-:Y:S01]  /*530d0*/  IMAD.MOV.U32 R3, RZ, RZ, R7 ;  /* 0x000000ffff037224 */ /* 0x000fe200078e0007 */
[----:B------:R-:W-:Y:S02]  /*530e0*/  MOV R0, 0x53100 ;  /* 0x0005310000007802 */ /* 0x000fe40000000f00 */
[----:B0-----:R-:W-:Y:S05]  /*530f0*/  CALL.REL.NOINC `($__internal_13_$__cuda_sm20_div_rn_f64_full) ;  /* 0x0000037000007944 */ /* 0x001fea0003c00000 */
.L_x_3305:
[----:B------:R-:W-:Y:S05]  /*53100*/  BSYNC B3 ;  /* 0x0000000000037941 */ /* 0x000fea0003800000 */
.L_x_3304:
[----:B------:R1:W2:Y:S01]  /*53110*/  DFMA R14, R80, 0.5, R2 ;  /* 0x3fe00000500e782b */ /* 0x0002a20000000002 */
[----:B------:R-:W-:Y:S05]  /*53120*/  BRA `(.L_x_2911) ;  /* 0x0000003000007947 */ /* 0x000fea0003800000 */
.L_x_2912:
[----:B------:R-:W0:Y:S01]  /*53130*/  DSETP.GT.AND P0, PT, R10, RZ, PT ;  /* 0x000000ff0a00722a */ /* 0x000e220003f04000 */
[----:B------:R-:W-:-:S05]  /*53140*/  MOV R14, RZ ;  /* 0x000000ff000e7202 */ /* 0x000fca0000000f00 */
[----:B0-----:R-:W-:-:S03]  /*53150*/  FSEL R15, RZ, +QNAN , P0 ;  /* 0x7ff80000ff0f7808 */ /* 0x001fc60000000000 */
.L_x_2911:
[----:B------:R-:W-:Y:S05]  /*53160*/  BSYNC B2 ;  /* 0x0000000000027941 */ /* 0x000fea0003800000 */
.L_x_2910:
[----:B012---:R-:W-:Y:S01]  /*53170*/  HFMA2.MMA R3, -RZ, RZ, 0, 0 ;  /* 0x00000000ff037435 */ /* 0x007fe200000001ff */
[----:B------:R-:W-:Y:S01]  /*53180*/  IMAD.MOV.U32 R2, RZ, RZ, R84 ;  /* 0x000000ffff027224 */ /* 0x000fe200078e0054 */
[----:B---3--:R-:W-:Y:S01]  /*53190*/  MOV R5, R15 ;  /* 0x0000000f00057202 */ /* 0x008fe20000000f00 */
[----:B------:R-:W-:-:S03]  /*531a0*/  IMAD.MOV.U32 R4, RZ, RZ, R14 ;  /* 0x000000ffff047224 */ /* 0x000fc600078e000e */
[----:B------:R-:W-:Y:S05]  /*531b0*/  RET.REL.NODEC R2 `(_ZN2at6native18elementwise_kernelILi128ELi4EZNS0_15gpu_kernel_implIN48_GLOBAL__N__08322988_15_IGammaKernel_cu_cb51a28d10CalcIgammaIdEEEEvRNS_18TensorIteratorBaseERKT_EUliE_EEviT1_) ;  /* 0xffface4002007950 */ /* 0x000fea0003c3ffff */
        .weak           $__internal_12_$__cuda_sm20_dblrcp_rn_slowpath_v3
        .type           $__internal_12_$__cuda_sm20_dblrcp_rn_slowpath_v3,@function
        .size           $__internal_12_$__cuda_sm20_dblrcp_rn_slowpath_v3,($__internal_13_$__cuda_sm20_div_rn_f64_full - $__internal_12_$__cuda_sm20_dblrcp_rn_slowpath_v3)
$__internal_12_$__cuda_sm20_dblrcp_rn_slowpath_v3:
[----:B------:R-:W0:Y:S01]  /*531c0*/  DSETP.GTU.AND P0, PT, |R24|, +INF , PT ;  /* 0x7ff000001800742a */ /* 0x000e220003f0c200 */
[----:B------:R-:W-:-:S13]  /*531d0*/  BSSY B1, `(.L_x_3306) ;  /* 0x0000024000017945 */ /* 0x000fda0003800000 */
[----:B0-----:R-:W-:Y:S05]  /*531e0*/  @P0 BRA `(.L_x_3307) ;  /* 0x0000020000000947 */ /* 0x001fea0003800000 */
[----:B------:R-:W-:-:S04]  /*531f0*/  LOP3.LUT R4, R25, 0x7fffffff, RZ, 0xc0, !PT ;  /* 0x7fffffff19047812 */ /* 0x000fc800078ec0ff */
[----:B------:R-:W-:-:S04]  /*53200*/  IADD3 R2, R4, -0x1, RZ ;  /* 0xffffffff04027810 */ /* 0x000fc80007ffe0ff */
[----:B------:R-:W-:-:S13]  /*53210*/  ISETP.GE.U32.AND P0, PT, R2, 0x7fefffff, PT ;  /* 0x7fefffff0200780c */ /* 0x000fda0003f06070 */
[----:B------:R-:W-:Y:S01]  /*53220*/  @P0 LOP3.LUT R3, R25, 0x7ff00000, RZ, 0x3c, !PT ;  /* 0x7ff0000019030812 */ /* 0x000fe200078e3cff */
[----:B------:R-:W-:Y:S01]  /*53230*/  @P0 IMAD.MOV.U32 R2, RZ, RZ, RZ ;  /* 0x000000ffff020224 */ /* 0x000fe200078e00ff */
[----:B------:R-:W-:Y:S05]  /*53240*/  @P0 BRA `(.L_x_3308) ;  /* 0x000001c000000947 */ /* 0x000fea0003800000 */
[----:B------:R-:W-:-:S13]  /*53250*/  ISETP.GE.U32.AND P0, PT, R4, 0x1000001, PT ;  /* 0x010000010400780c */ /* 0x000fda0003f06070 */
[----:B------:R-:W-:Y:S05]  /*53260*/  @!P0 BRA `(.L_x_3309) ;  /* 0x000000e000008947 */ /* 0x000fea0003800000 */
[----:B------:R-:W-:Y:S01]  /*53270*/  IADD3 R3, R25, -0x3fe00000, RZ ;  /* 0xc020000019037810 */ /* 0x000fe20007ffe0ff */
[----:B------:R-:W-:Y:S01]  /*53280*/  IMAD.MOV.U32 R4, RZ, RZ, R7 ;  /* 0x000000ffff047224 */ /* 0x000fe200078e0007 */
[----:B------:R-:W-:Y:S02]  /*53290*/  MOV R2, R24 ;  /* 0x0000001800027202 */ /* 0x000fe40000000f00 */
[----:B------:R-:W0:Y:S04]  /*532a0*/  MUFU.RCP64H R5, R3 ;  /* 0x0000000300057308 */ /* 0x000e280000001800 */
[----:B0-----:R-:W0:-:S06]  /*532b0*/  DFMA R6, -R2, R4, 1 ;  /* 0x3ff000000206742b */ /* 0x001e0c0000000104 */
[----:B0-----:R-:W0:-:S06]  /*532c0*/  DFMA R6, R6, R6, R6 ;  /* 0x000000060606722b */ /* 0x001e0c0000000006 */
[----:B0-----:R-:W0:-:S06]  /*532d0*/  DFMA R6, R4, R6, R4 ;  /* 0x000000060406722b */ /* 0x001e0c0000000004 */
[----:B0-----:R-:W0:-:S06]  /*532e0*/  DFMA R4, -R2, R6, 1 ;  /* 0x3ff000000204742b */ /* 0x001e0c0000000106 */
[----:B0-----:R-:W0:-:S06]  /*532f0*/  DFMA R4, R6, R4, R6 ;  /* 0x000000040604722b */ /* 0x001e0c0000000006 */
[----:B0-----:R-:W0:-:S06]  /*53300*/  DMUL R4, R4, 2.2250738585072013831e-308 ;  /* 0x0010000004047828 */ /* 0x001e0c0000000000 */
[----:B0-----:R-:W0:-:S06]  /*53310*/  DFMA R6, -R24, R4, 1 ;  /* 0x3ff000001806742b */ /* 0x001e0c0000000104 */
[----:B0-----:R-:W0:-:S06]  /*53320*/  DFMA R6, R6, R6, R6 ;  /* 0x000000060606722b */ /* 0x001e0c0000000006 */
[----:B0-----:R0:W1:Y:S01]  /*53330*/  DFMA R2, R4, R6, R4 ;  /* 0x000000060402722b */ /* 0x0010620000000004 */
[----:B------:R-:W-:Y:S05]  /*53340*/  BRA `(.L_x_3308) ;  /* 0x000000c000007947 */ /* 0x000fea0003800000 */
.L_x_3309:
[----:B------:R-:W0:Y:S01]  /*53350*/  DMUL R4, R24, 8.11296384146066816958e+31 ;  /* 0x4690000018047828 */ /* 0x000e220000000000 */
[----:B------:R-:W-:-:S05]  /*53360*/  MOV R2, R7 ;  /* 0x0000000700027202 */ /* 0x000fca0000000f00 */
[----:B0-----:R-:W0:Y:S02]  /*53370*/  MUFU.RCP64H R3, R5 ;  /* 0x0000000500037308 */ /* 0x001e240000001800 */
[----:B0-----:R-:W0:-:S06]  /*53380*/  DFMA R6, -R4, R2, 1 ;  /* 0x3ff000000406742b */ /* 0x001e0c0000000102 */
[----:B0-----:R-:W0:-:S06]  /*53390*/  DFMA R6, R6, R6, R6 ;  /* 0x000000060606722b */ /* 0x001e0c0000000006 */
[----:B0-----:R-:W0:-:S06]  /*533a0*/  DFMA R6, R2, R6, R2 ;  /* 0x000000060206722b */ /* 0x001e0c0000000002 */
[----:B0-----:R-:W0:-:S06]  /*533b0*/  DFMA R2, -R4, R6, 1 ;  /* 0x3ff000000402742b */ /* 0x001e0c0000000106 */
[----:B0-----:R-:W0:-:S06]  /*533c0*/  DFMA R2, R6, R2, R6 ;  /* 0x000000020602722b */ /* 0x001e0c0000000006 */
[----:B0-----:R-:W0:Y:S01]  /*533d0*/  DMUL R2, R2, 8.11296384146066816958e+31 ;  /* 0x4690000002027828 */ /* 0x001e220000000000 */
[----:B------:R-:W-:Y:S05]  /*533e0*/  BRA `(.L_x_3308) ;  /* 0x0000002000007947 */ /* 0x000fea0003800000 */
.L_x_3307:
[----:B------:R-:W-:Y:S01]  /*533f0*/  LOP3.LUT R3, R25, 0x80000, RZ, 0xfc, !PT ;  /* 0x0008000019037812 */ /* 0x000fe200078efcff */
[----:B------:R-:W-:Y:S02]  /*53400*/  IMAD.MOV.U32 R2, RZ, RZ, R24 ;  /* 0x000000ffff027224 */ /* 0x000fe400078e0018 */
.L_x_3308:
[----:B------:R-:W-:Y:S05]  /*53410*/  BSYNC B1 ;  /* 0x0000000000017941 */ /* 0x000fea0003800000 */
.L_x_3306:
[----:B01----:R-:W-:Y:S01]  /*53420*/  MOV R4, R2 ;  /* 0x0000000200047202 */ /* 0x003fe20000000f00 */
[----:B------:R-:W-:Y:S01]  /*53430*/  IMAD.MOV.U32 R5, RZ, RZ, R3 ;  /* 0x000000ffff057224 */ /* 0x000fe200078e0003 */
[----:B------:R-:W-:Y:S01]  /*53440*/  MOV R2, R23 ;  /* 0x0000001700027202 */ /* 0x000fe20000000f00 */
[----:B------:R-:W-:-:S04]  /*53450*/  IMAD.MOV.U32 R3, RZ, RZ, 0x0 ;  /* 0x00000000ff037424 */ /* 0x000fc800078e00ff */
[----:B------:R-:W-:Y:S05]  /*53460*/  RET.REL.NODEC R2 `(_ZN2at6native18elementwise_kernelILi128ELi4EZNS0_15gpu_kernel_implIN48_GLOBAL__N__08322988_15_IGammaKernel_cu_cb51a28d10CalcIgammaIdEEEEvRNS_18TensorIteratorBaseERKT_EUliE_EEviT1_) ;  /* 0xfffacb9002007950 */ /* 0x000fea0003c3ffff */
        .weak           $__internal_13_$__cuda_sm20_div_rn_f64_full
        .type           $__internal_13_$__cuda_sm20_div_rn_f64_full,@function
        .size           $__internal_13_$__cuda_sm20_div_rn_f64_full,($__internal_14_$__cuda_sm20_dsqrt_rn_f64_mediumpath_v1 - $__internal_13_$__cuda_sm20_div_rn_f64_full)
$__internal_13_$__cuda_sm20_div_rn_f64_full:
[C---:B------:R-:W-:Y:S01]  /*53470*/  FSETP.GEU.AND P0, PT, |R3|.reuse, 1.469367938527859385e-39, PT ;  /* 0x001000000300780b */ /* 0x040fe20003f0e200 */
[----:B------:R-:W-:Y:S01]  /*53480*/  IMAD.MOV.U32 R65, RZ, RZ, R3 ;  /* 0x000000ffff417224 */ /* 0x000fe200078e0003 */
[-C--:B------:R-:W-:Y:S01]  /*53490*/  MOV R64, R2.reuse ;  /* 0x0000000200407202 */ /* 0x080fe20000000f00 */
[----:B------:R-:W-:Y:S01]  /*534a0*/  IMAD.MOV.U32 R68, RZ, RZ, R4 ;  /* 0x000000ffff447224 */ /* 0x000fe200078e0004 */
[----:B------:R-:W-:Y:S01]  /*534b0*/  MOV R69, R5 ;  /* 0x0000000500457202 */ /* 0x000fe20000000f00 */
[----:B------:R-:W-:Y:S01]  /*534c0*/  IMAD.MOV.U32 R78, RZ, RZ, 0x1ca00000 ;  /* 0x1ca00000ff4e7424 */ /* 0x000fe200078e00ff */
[----:B------:R-:W-:Y:S01]  /*534d0*/  LOP3.LUT R6, R3, 0x800fffff, RZ, 0xc0, !PT ;  /* 0x800fffff03067812 */ /* 0x000fe200078ec0ff */
[----:B------:R-:W-:Y:S01]  /*534e0*/  IMAD.MOV.U32 R66, RZ, RZ, R68 ;  /* 0x000000ffff427224 */ /* 0x000fe200078e0044 */
[C---:B------:R-:W-:Y:S01]  /*534f0*/  FSETP.GEU.AND P1, PT, |R69|.reuse, 1.469367938527859385e-39, PT ;  /* 0x001000004500780b */ /* 0x040fe20003f2e200 */
[----:B------:R-:W-:Y:S01]  /*53500*/  BSSY B1, `(.L_x_3310) ;  /* 0x0000057000017945 */ /* 0x000fe20003800000 */
[----:B------:R-:W-:Y:S01]  /*53510*/  LOP3.LUT R63, R6, 0x3ff00000, RZ, 0xfc, !PT ;  /* 0x3ff00000063f7812 */ /* 0x000fe200078efcff */
[----:B------:R-:W-:Y:S01]  /*53520*/  HFMA2.MMA R6, -RZ, RZ, 0, 5.9604644775390625e-08 ;  /* 0x00000001ff067435 */ /* 0x000fe200000001ff */
[----:B------:R-:W-:Y:S01]  /*53530*/  MOV R62, R2 ;  /* 0x00000002003e7202 */ /* 0x000fe20000000f00 */
[----:B------:R-:W0:Y:S01]  /*53540*/  @!P0 DMUL R62, R64, 8.98846567431157953865e+307 ;  /* 0x7fe00000403e8828 */ /* 0x000e220000000000 */
[----:B------:R-:W-:-:S02]  /*53550*/  LOP3.LUT R2, R69, 0x7ff00000, RZ, 0xc0, !PT ;  /* 0x7ff0000045027812 */ /* 0x000fc400078ec0ff */
[----:B------:R-:W-:-:S03]  /*53560*/  LOP3.LUT R4, R3, 0x7ff00000, RZ, 0xc0, !PT ;  /* 0x7ff0000003047812 */ /* 0x000fc600078ec0ff */
[----:B0-----:R-:W0:Y:S01]  /*53570*/  MUFU.RCP64H R7, R63 ;  /* 0x0000003f00077308 */ /* 0x001e220000001800 */
[----:B------:R-:W-:Y:S02]  /*53580*/  ISETP.GE.U32.AND P3, PT, R2, R4, PT ;  /* 0x000000040200720c */ /* 0x000fe40003f66070 */
[----:B------:R-:W-:Y:S02]  /*53590*/  @!P1 LOP3.LUT R5, R65, 0x7ff00000, RZ, 0xc0, !PT ;  /* 0x7ff0000041059812 */ /* 0x000fe400078ec0ff */
[----:B------:R-:W-:Y:S02]  /*535a0*/  SEL R3, R78, 0x63400000, !P3 ;  /* 0x634000004e037807 */ /* 0x000fe40005800000 */
[----:B------:R-:W-:Y:S02]  /*535b0*/  @!P1 ISETP.GE.U32.AND P2, PT, R2, R5, PT ;  /* 0x000000050200920c */ /* 0x000fe40003f46070 */
[----:B------:R-:W-:Y:S01]  /*535c0*/  LOP3.LUT R67, R3, 0x800fffff, R69, 0xf8, !PT ;  /* 0x800fffff03437812 */ /* 0x000fe200078ef845 */
[----:B------:R-:W-:Y:S01]  /*535d0*/  IMAD.MOV.U32 R3, RZ, RZ, R2 ;  /* 0x000000ffff037224 */ /* 0x000fe200078e0002 */
[----:B------:R-:W-:-:S02]  /*535e0*/  @!P1 SEL R5, R78, 0x63400000, !P2 ;  /* 0x634000004e059807 */ /* 0x000fc40005000000 */
[----:B------:R-:W-:Y:S02]  /*535f0*/  @!P1 MOV R72, RZ ;  /* 0x000000ff00489202 */ /* 0x000fe40000000f00 */
[----:B------:R-:W-:Y:S01]  /*53600*/  @!P1 LOP3.LUT R5, R5, 0x80000000, R69, 0xf8, !PT ;  /* 0x8000000005059812 */ /* 0x000fe200078ef845 */
[----:B0-----:R-:W0:Y:S01]  /*53610*/  DFMA R70, R6, -R62, 1 ;  /* 0x3ff000000646742b */ /* 0x001e22000000083e */
[----:B------:R-:W-:Y:S02]  /*53620*/  @!P0 LOP3.LUT R4, R63, 0x7ff00000, RZ, 0xc0, !PT ;  /* 0x7ff000003f048812 */ /* 0x000fe400078ec0ff */
[----:B------:R-:W-:Y:S02]  /*53630*/  @!P1 LOP3.LUT R73, R5, 0x100000, RZ, 0xfc, !PT ;  /* 0x0010000005499812 */ /* 0x000fe400078efcff */
        /* <DEDUP_REMOVED lines=14> */
[----:B01----:R-:W-:-:S04]  /*53720*/  LOP3.LUT R3, R65, 0x7ff00000, RZ, 0xc0, !PT ;  /* 0x7ff0000041037812 */ /* 0x003fc800078ec0ff */
[CC--:B------:R-:W-:Y:S02]  /*53730*/  IADD3 R4, R2.reuse, -R3.reuse, RZ ;  /* 0x8000000302047210 */ /* 0x0c0fe40007ffe0ff */
[----:B------:R-:W-:Y:S02]  /*53740*/  ISETP.GE.U32.AND P0, PT, R2, R3, PT ;  /* 0x000000030200720c */ /* 0x000fe40003f06070 */
[----:B------:R-:W-:Y:S02]  /*53750*/  IMNMX R4, R4, -0x46a00000, !PT ;  /* 0xb960000004047817 */ /* 0x000fe40007800200 */
[----:B------:R-:W-:Y:S02]  /*53760*/  SEL R2, R78, 0x63400000, !P0 ;  /* 0x634000004e027807 */ /* 0x000fe40004000000 */
[----:B------:R-:W-:-:S05]  /*53770*/  IMNMX R4, R4, 0x46a00000, PT ;  /* 0x46a0000004047817 */ /* 0x000fca0003800200 */
[----:B------:R-:W-:Y:S01]  /*53780*/  IMAD.IADD R2, R4, 0x1, -R2 ;  /* 0x0000000104027824 */ /* 0x000fe200078e0a02 */
[----:B------:R-:W-:-:S04]  /*53790*/  MOV R4, RZ ;  /* 0x000000ff00047202 */ /* 0x000fc80000000f00 */
[----:B------:R-:W-:-:S06]  /*537a0*/  IADD3 R5, R2, 0x7fe00000, RZ ;  /* 0x7fe0000002057810 */ /* 0x000fcc0007ffe0ff */
[----:B------:R-:W0:-:S10]  /*537b0*/  DMUL R70, R6, R4 ;  /* 0x0000000406467228 */ /* 0x000e140000000000 */
        /* <DEDUP_REMOVED lines=8> */
[C---:B------:R-:W-:Y:S01]  /*53840*/  IADD3 R5, -R2.reuse, RZ, RZ ;  /* 0x000000ff02057210 */ /* 0x040fe20007ffe1ff */
[----:B------:R-:W-:Y:S01]  /*53850*/  IMAD.MOV.U32 R4, RZ, RZ, RZ ;  /* 0x000000ffff047224 */ /* 0x000fe200078e00ff */
[----:B------:R-:W-:-:S05]  /*53860*/  IADD3 R2, -R2, -0x43300000, RZ ;  /* 0xbcd0000002027810 */ /* 0x000fca0007ffe1ff */
[----:B------:R-:W0:-:S04]  /*53870*/  DFMA R4, R70, -R4, R6 ;  /* 0x800000044604722b */ /* 0x000e080000000006 */
[----:B------:R-:W1:-:S06]  /*53880*/  DMUL.RP R6, R6, R62 ;  /* 0x0000003e06067228 */ /* 0x000e4c0000008000 */
[----:B0-----:R-:W-:-:S04]  /*53890*/  FSETP.NEU.AND P0, PT, |R5|, R2, PT ;  /* 0x000000020500720b */ /* 0x001fc80003f0d200 */
[----:B-1----:R-:W-:Y:S02]  /*538a0*/  LOP3.LUT R3, R7, R3, RZ, 0x3c, !PT ;  /* 0x0000000307037212 */ /* 0x002fe400078e3cff */
[----:B------:R-:W-:Y:S02]  /*538b0*/  FSEL R70, R6, R70, !P0 ;  /* 0x0000004606467208 */ /* 0x000fe40004000000 */
[----:B------:R-:W-:-:S04]  /*538c0*/  FSEL R3, R3, R71, !P0 ;  /* 0x0000004703037208 */ /* 0x000fc80004000000 */
[----:B------:R-:W-:Y:S01]  /*538d0*/  MOV R71, R3 ;  /* 0x0000000300477202 */ /* 0x000fe20000000f00 */
[----:B------:R-:W-:Y:S05]  /*538e0*/  BRA `(.L_x_3312) ;  /* 0x0000018000007947 */ /* 0x000fea0003800000 */
.L_x_3311:
[----:B01----:R-:W0:-:S14]  /*538f0*/  DSETP.NAN.AND P0, PT, R68, R68, PT ;  /* 0x000000444400722a */ /* 0x003e1c0003f08000 */
[----:B0-----:R-:W-:Y:S05]  /*53900*/  @P0 BRA `(.L_x_3313) ;  /* 0x0000013000000947 */ /* 0x001fea0003800000 */
[----:B------:R-:W0:-:S14]  /*53910*/  DSETP.NAN.AND P0, PT, R64, R64, PT ;  /* 0x000000404000722a */ /* 0x000e1c0003f08000 */
[----:B0-----:R-:W-:Y:S05]  /*53920*/  @P0 BRA `(.L_x_3314) ;  /* 0x000000d000000947 */ /* 0x001fea0003800000 */
[----:B------:R-:W-:Y:S01]  /*53930*/  ISETP.NE.AND P0, PT, R3, R4, PT ;  /* 0x000000040300720c */ /* 0x000fe20003f05270 */
[----:B------:R-:W-:Y:S01]  /*53940*/  IMAD.MOV.U32 R70, RZ, RZ, 0x0 ;  /* 0x00000000ff467424 */ /* 0x000fe200078e00ff */
[----:B------:R-:W-:-:S11]  /*53950*/  MOV R71, 0xfff80000 ;  /* 0xfff8000000477802 */ /* 0x000fd60000000f00 */
[----:B------:R-:W-:Y:S05]  /*53960*/  @!P0 BRA `(.L_x_3312) ;  /* 0x0000010000008947 */ /* 0x000fea0003800000 */
[----:B------:R-:W-:Y:S02]  /*53970*/  ISETP.NE.AND P0, PT, R3, 0x7ff00000, PT ;  /* 0x7ff000000300780c */ /* 0x000fe40003f05270 */
[----:B------:R-:W-:Y:S02]  /*53980*/  LOP3.LUT R64, R69, 0x80000000, R65, 0x48, !PT ;  /* 0x8000000045407812 */ /* 0x000fe400078e4841 */
[----:B------:R-:W-:-:S13]  /*53990*/  ISETP.EQ.OR P0, PT, R4, RZ, !P0 ;  /* 0x000000ff0400720c */ /* 0x000fda0004702670 */
[----:B------:R-:W-:Y:S01]  /*539a0*/  @P0 LOP3.LUT R2, R64, 0x7ff00000, RZ, 0xfc, !PT ;  /* 0x7ff0000040020812 */ /* 0x000fe200078efcff */
[----:B------:R-:W-:Y:S01]  /*539b0*/  @!P0 IMAD.MOV.U32 R70, RZ, RZ, RZ ;  /* 0x000000ffff468224 */ /* 0x000fe200078e00ff */
[----:B------:R-:W-:Y:S01]  /*539c0*/  @!P0 MOV R71, R64 ;  /* 0x0000004000478202 */ /* 0x000fe20000000f00 */
[----:B------:R-:W-:Y:S01]  /*539d0*/  @P0 IMAD.MOV.U32 R70, RZ, RZ, RZ ;  /* 0x000000ffff460224 */ /* 0x000fe200078e00ff */
[----:B------:R-:W-:Y:S01]  /*539e0*/  @P0 MOV R71, R2 ;  /* 0x0000000200470202 */ /* 0x000fe20000000f00 */
[----:B------:R-:W-:Y:S05]  /*539f0*/  BRA `(.L_x_3312) ;  /* 0x0000007000007947 */ /* 0x000fea0003800000 */
.L_x_3314:
[----:B------:R-:W-:-:S05]  /*53a00*/  LOP3.LUT R70, R65, 0x80000, RZ, 0xfc, !PT ;  /* 0x0008000041467812 */ /* 0x000fca00078efcff */
[----:B------:R-:W-:Y:S01]  /*53a10*/  IMAD.MOV.U32 R71, RZ, RZ, R70 ;  /* 0x000000ffff477224 */ /* 0x000fe200078e0046 */
[----:B------:R-:W-:Y:S01]  /*53a20*/  MOV R70, R64 ;  /* 0x0000004000467202 */ /* 0x000fe20000000f00 */
[----:B------:R-:W-:Y:S05]  /*53a30*/  BRA `(.L_x_3312) ;  /* 0x0000003000007947 */ /* 0x000fea0003800000 */
.L_x_3313:
[----:B------:R-:W-:-:S05]  /*53a40*/  LOP3.LUT R70, R69, 0x80000, RZ, 0xfc, !PT ;  /* 0x0008000045467812 */ /* 0x000fca00078efcff */
[----:B------:R-:W-:Y:S01]  /*53a50*/  IMAD.MOV.U32 R71, RZ, RZ, R70 ;  /* 0x000000ffff477224 */ /* 0x000fe200078e0046 */
[----:B------:R-:W-:Y:S02]  /*53a60*/  MOV R70, R68 ;  /* 0x0000004400467202 */ /* 0x000fe40000000f00 */
.L_x_3312:
[----:B------:R-:W-:Y:S05]  /*53a70*/  BSYNC B1 ;  /* 0x0000000000017941 */ /* 0x000fea0003800000 */
.L_x_3310:
[----:B------:R-:W-:Y:S01]  /*53a80*/  HFMA2.MMA R7, -RZ, RZ, 0, 0 ;  /* 0x00000000ff077435 */ /* 0x000fe200000001ff */
[----:B------:R-:W-:Y:S01]  /*53a90*/  IMAD.MOV.U32 R6, RZ, RZ, R0 ;  /* 0x000000ffff067224 */ /* 0x000fe200078e0000 */
[-C--:B------:R-:W-:Y:S01]  /*53aa0*/  MOV R3, R71.reuse ;  /* 0x0000004700037202 */ /* 0x080fe20000000f00 */
[--C-:B------:R-:W-:Y:S01]  /*53ab0*/  IMAD.MOV.U32 R2, RZ, RZ, R70.reuse ;  /* 0x000000ffff027224 */ /* 0x100fe200078e0046 */
[----:B------:R-:W-:Y:S01]  /*53ac0*/  MOV R5, R71 ;  /* 0x0000004700057202 */ /* 0x000fe20000000f00 */
[----:B------:R-:W-:Y:S01]  /*53ad0*/  IMAD.MOV.U32 R4, RZ, RZ, R70 ;  /* 0x000000ffff047224 */ /* 0x000fe200078e0046 */
[----:B------:R-:W-:Y:S06]  /*53ae0*/  RET.REL.NODEC R6 `(_ZN2at6native18elementwise_kernelILi128ELi4EZNS0_15gpu_kernel_implIN48_GLOBAL__N__08322988_15_IGammaKernel_cu_cb51a28d10CalcIgammaIdEEEEvRNS_18TensorIteratorBaseERKT_EUliE_EEviT1_) ;  /* 0xfffac51006007950 */ /* 0x000fec0003c3ffff */
        .weak           $__internal_14_$__cuda_sm20_dsqrt_rn_f64_mediumpath_v1
        .type           $__internal_14_$__cuda_sm20_dsqrt_rn_f64_mediumpath_v1,@function
        .size           $__internal_14_$__cuda_sm20_dsqrt_rn_f64_mediumpath_v1,($_ZN2at6native18elementwise_kernelILi128ELi4EZNS0_15gpu_kernel_implIN48_GLOBAL__N__08322988_15_IGammaKernel_cu_cb51a28d10CalcIgammaIdEEEEvRNS_18TensorIteratorBaseERKT_EUliE_EEviT1_$__internal_accurate_pow - $__internal_14_$__cuda_sm20_dsqrt_rn_f64_mediumpath_v1)
$__internal_14_$__cuda_sm20_dsqrt_rn_f64_mediumpath_v1:
[----:B------:R-:W-:Y:S01]  /*53af0*/  ISETP.GE.U32.AND P0, PT, R26, -0x3400000, PT ;  /* 0xfcc000001a00780c */ /* 0x000fe20003f06070 */
[----:B------:R-:W-:Y:S01]  /*53b00*/  BSSY B1, `(.L_x_3315) ;  /* 0x0000025000017945 */ /* 0x000fe20003800000 */
[----:B------:R-:W-:Y:S01]  /*53b10*/  IMAD.MOV.U32 R26, RZ, RZ, R0 ;  /* 0x000000ffff1a7224 */ /* 0x000fe200078e0000 */
[----:B------:R-:W-:-:S10]  /*53b20*/  MOV R27, R23 ;  /* 0x00000017001b7202 */ /* 0x000fd40000000f00 */
        /* <DEDUP_REMOVED lines=9> */
.L_x_3316:
[----:B------:R-:W0:-:S14]  /*53bc0*/  DSETP.NE.AND P0, PT, R6, RZ, PT ;  /* 0x000000ff0600722a */ /* 0x000e1c0003f05000 */
[----:B0-----:R-:W-:Y:S05]  /*53bd0*/  @!P0 BRA `(.L_x_3318) ;  /* 0x0000016000008947 */ /* 0x001fea0003800000 */
[----:B------:R-:W-:-:S13]  /*53be0*/  ISETP.GE.AND P0, PT, R7, RZ, PT ;  /* 0x000000ff0700720c */ /* 0x000fda0003f06270 */
[----:B------:R-:W-:Y:S01]  /*53bf0*/  @!P0 MOV R2, 0x0 ;  /* 0x0000000000028802 */ /* 0x000fe20000000f00 */
[----:B------:R-:W-:Y:S01]  /*53c00*/  @!P0 IMAD.MOV.U32 R3, RZ, RZ, -0x80000 ;  /* 0xfff80000ff038424 */ /* 0x000fe200078e00ff */
        /* <DEDUP_REMOVED lines=19> */
.L_x_3318:
[----:B------:R0:W1:-:S06]  /*53d40*/  DADD R2, R6, R6 ;  /* 0x0000000006027229 */ /* 0x00004c0000000006 */
.L_x_3317:
[----:B------:R-:W-:Y:S05]  /*53d50*/  BSYNC B1 ;  /* 0x0000000000017941 */ /* 0x000fea0003800000 */
.L_x_3315:
[----:B------:R-:W-:Y:S01]  /*53d60*/  IMAD.MOV.U32 R25, RZ, RZ, 0x0 ;  /* 0x00000000ff197424 */ /* 0x000fe200078e00ff */
[----:B-1----:R-:W-:Y:S01]  /*53d70*/  MOV R5, R3 ;  /* 0x0000000300057202 */ /* 0x002fe20000000f00 */
[----:B------:R-:W-:Y:S02]  /*53d80*/  IMAD.MOV.U32 R4, RZ, RZ, R2 ;  /* 0x000000ffff047224 */ /* 0x000fe400078e0002 */
[----:B------:R-:W-:Y:S05]  /*53d90*/  RET.REL.NODEC R24 `(_ZN2at6native18elementwise_kernelILi128ELi4EZNS0_15gpu_kernel_implIN48_GLOBAL__N__08322988_15_IGammaKernel_cu_cb51a28d10CalcIgammaIdEEEEvRNS_18TensorIteratorBaseERKT_EUliE_EEviT1_) ;  /* 0xfffac26018007950 */ /* 0x000fea0003c3ffff */
        .type           $_ZN2at6native18elementwise_kernelILi128ELi4EZNS0_15gpu_kernel_implIN48_GLOBAL__N__08322988_15_IGammaKernel_cu_cb51a28d10CalcIgammaIdEEEEvRNS_18TensorIteratorBaseERKT_EUliE_EEviT1_$__internal_accurate_pow,@function
        .size           $_ZN2at6native18elementwise_kernelILi128ELi4EZNS0_15gpu_kernel_implIN48_GLOBAL__N__08322988_15_IGammaKernel_cu_cb51a28d10CalcIgammaIdEEEEvRNS_18TensorIteratorBaseERKT_EUliE_EEviT1_$__internal_accurate_pow,($_ZN2at6native18elementwise_kernelILi128ELi4EZNS0_15gpu_kernel_implIN48_GLOBAL__N__08322988_15_IGammaKernel_cu_cb51a28d10CalcIgammaIdEEEEvRNS_18TensorIteratorBaseERKT_EUliE_EEviT1_$__internal_lgamma_pos - $_ZN2at6native18elementwise_kernelILi128ELi4EZNS0_15gpu_kernel_implIN48_GLOBAL__N__08322988_15_IGammaKernel_cu_cb51a28d10CalcIgammaIdEEEEvRNS_18TensorIteratorBaseERKT_EUliE_EEviT1_$__internal_accurate_pow)
$_ZN2at6native18elementwise_kernelILi128ELi4EZNS0_15gpu_kernel_implIN48_GLOBAL__N__08322988_15_IGammaKernel_cu_cb51a28d10CalcIgammaIdEEEEvRNS_18TensorIteratorBaseERKT_EUliE_EEviT1_$__internal_accurate_pow:
[----:B------:R-:W-:Y:S02]  /*53da0*/  SHF.R.U32.HI R21, RZ, 0x14, R5 ;  /* 0x00000014ff157819 */ /* 0x000fe40000011605 */
[----:B------:R-:W-:Y:S02]  /*53db0*/  MOV R4, R14 ;  /* 0x0000000e00047202 */ /* 0x000fe40000000f00 */
[----:B------:R-:W-:Y:S02]  /*53dc0*/  ISETP.NE.AND P0, PT, R21, RZ, PT ;  /* 0x000000ff1500720c */ /* 0x000fe40003f05270 */
[----:B------:R-:W-:-:S11]  /*53dd0*/  MOV R18, RZ ;  /* 0x000000ff00127202 */ /* 0x000fd60000000f00 */
[----:B------:R0:W1:Y:S02]  /*53de0*/  @!P0 DMUL R34, R4, 1.80143985094819840000e+16 ;  /* 0x4350000004228828 */ /* 0x0000640000000000 */
[----:B0-----:R-:W-:-:S08]  /*53df0*/  IMAD.MOV.U32 R4, RZ, RZ, R5 ;  /* 0x000000ffff047224 */ /* 0x001fd000078e0005 */
[----:B-1----:R-:W-:Y:S02]  /*53e00*/  @!P0 MOV R4, R35 ;  /* 0x0000002300048202 */ /* 0x002fe40000000f00 */
[----:B------:R-:W-:Y:S02]  /*53e10*/  @!P0 LEA.HI R21, R35, 0xffffffca, RZ, 0xc ;  /* 0xffffffca23158811 */ /* 0x000fe400078f60ff */
[----:B------:R-:W-:-:S04]  /*53e20*/  LOP3.LUT R4, R4, 0x800fffff, RZ, 0xc0, !PT ;  /* 0x800fffff04047812 */ /* 0x000fc800078ec0ff */
[----:B------:R-:W-:Y:S01]  /*53e30*/  LOP3.LUT R5, R4, 0x3ff00000, RZ, 0xfc, !PT ;  /* 0x3ff0000004057812 */ /* 0x000fe200078efcff */
[----:B------:R-:W-:Y:S01]  /*53e40*/  IMAD.MOV.U32 R4, RZ, RZ, R14 ;  /* 0x000000ffff047224 */ /* 0x000fe200078e000e */
[----:B------:R-:W-:Y:S02]  /*53e50*/  @!P0 MOV R4, R34 ;  /* 0x0000002200048202 */ /* 0x000fe40000000f00 */
[----:B------:R-:W-:-:S13]  /*53e60*/  ISETP.GE.U32.AND P1, PT, R5, 0x3ff6a09f, PT ;  /* 0x3ff6a09f0500780c */ /* 0x000fda0003f26070 */
[----:B------:R-:W-:-:S05]  /*53e70*/  @P1 IADD3 R15, R5, -0x100000, RZ ;  /* 0xfff00000050f1810 */ /* 0x000fca0007ffe0ff */
[----:B------:R-:W-:-:S06]  /*53e80*/  @P1 IMAD.MOV.U32 R5, RZ, RZ, R15 ;  /* 0x000000ffff051224 */ /* 0x000fcc00078e000f */
[----:B------:R-:W0:-:S04]  /*53e90*/  DADD R14, R4, 1 ;  /* 0x3ff00000040e7429 */ /* 0x000e080000000000 */
[----:B------:R-:W-:Y:S02]  /*53ea0*/  DADD R28, R4, -1 ;  /* 0xbff00000041c7429 */ /* 0x000fe40000000000 */
[----:B0-----:R-:W0:Y:S02]  /*53eb0*/  MUFU.RCP64H R19, R15 ;  /* 0x0000000f00137308 */ /* 0x001e240000001800 */
[----:B0-----:R-:W0:-:S06]  /*53ec0*/  DFMA R24, -R14, R18, 1 ;  /* 0x3ff000000e18742b */ /* 0x001e0c0000000112 */
[----:B0-----:R-:W0:-:S06]  /*53ed0*/  DFMA R24, R24, R24, R24 ;  /* 0x000000181818722b */ /* 0x001e0c0000000018 */
[----:B0-----:R0:W1:Y:S02]  /*53ee0*/  DFMA R24, R18, R24, R18 ;  /* 0x000000181218722b */ /* 0x0010640000000012 */
[----:B0-----:R-:W-:Y:S01]  /*53ef0*/  IMAD.MOV.U32 R18, RZ, RZ, 0x7d2cafe2 ;  /* 0x7d2cafe2ff127424 */ /* 0x001fe200078e00ff */
[----:B------:R-:W-:-:S03]  /*53f00*/  MOV R19, 0x3eb0f5ff ;  /* 0x3eb0f5ff00137802 */ /* 0x000fc60000000f00 */
[----:B-1----:R-:W0:-:S06]  /*53f10*/  DMUL R4, R24, R28 ;  /* 0x0000001c18047228 */ /* 0x002e0c0000000000 */
[----:B0-----:R-:W0:-:S06]  /*53f20*/  DFMA R4, R24, R28, R4 ;  /* 0x0000001c1804722b */ /* 0x001e0c0000000004 */
[----:B0-----:R-:W0:-:S04]  /*53f30*/  DMUL R30, R4, R4 ;  /* 0x00000004041e7228 */ /* 0x001e080000000000 */
[----:B------:R-:W1:-:S04]  /*53f40*/  DADD R14, R28, -R4 ;  /* 0x000000001c0e7229 */ /* 0x000e480000000804 */
[----:B0-----:R-:W0:-:S04]  /*53f50*/  DFMA R18, R30, R18, c[0x2][0x240] ;  /* 0x008090001e12762b */ /* 0x001e080000000012 */
[----:B-1----:R-:W1:-:S04]  /*53f60*/  DADD R14, R14, R14 ;  /* 0x000000000e0e7229 */ /* 0x002e48000000000e */
[----:B0-----:R-:W0:-:S04]  /*53f70*/  DFMA R18, R30, R18, c[0x2][0x248] ;  /* 0x008092001e12762b */ /* 0x001e080000000012 */
[----:B-1----:R-:W-:-:S04]  /*53f80*/  DFMA R14, R28, -R4, R14 ;  /* 0x800000041c0e722b */ /* 0x002fc8000000000e */
[----:B0-----:R-:W0:-:S04]  /*53f90*/  DFMA R18, R30, R18, c[0x2][0x250] ;  /* 0x008094001e12762b */ /* 0x001e080000000012 */
[----:B------:R-:W-:-:S04]  /*53fa0*/  DMUL R36, R4, R4 ;  /* 0x0000000404247228 */ /* 0x000fc80000000000 */
[----:B0-----:R-:W0:-:S04]  /*53fb0*/  DFMA R18, R30, R18, c[0x2][0x258] ;  /* 0x008096001e12762b */ /* 0x001e080000000012 */
[----:B------:R-:W-:-:S04]  /*53fc0*/  DMUL R14, R24, R14 ;  /* 0x0000000e180e7228 */ /* 0x000fc80000000000 */
[----:B0-----:R-:W0:-:S04]  /*53fd0*/  DFMA R18, R30, R18, c[0x2][0x260] ;  /* 0x008098001e12762b */ /* 0x001e080000000012 */
[----:B------:R-:W-:-:S04]  /*53fe0*/  DMUL R24, R4, R36 ;  /* 0x0000002404187228 */ /* 0x000fc80000000000 */
[----:B0-----:R-:W0:-:S04]  /*53ff0*/  DFMA R32, R30, R18, c[0x2][0x268] ;  /* 0x00809a001e20762b */ /* 0x001e080000000012 */
[----:B------:R-:W-:-:S04]  /*54000*/  DFMA R38, R4, R4, -R36 ;  /* 0x000000040426722b */ /* 0x000fc80000000824 */
[----:B0-----:R-:W0:-:S06]  /*54010*/  DFMA R18, R30, R32, c[0x2][0x270] ;  /* 0x00809c001e12762b */ /* 0x001e0c0000000020 */
[----:B0-----:R-:W0:-:S06]  /*54020*/  DADD R28, -R18, c[0x2][0x270] ;  /* 0x00809c00121c7629 */ /* 0x001e0c0000000100 */
[----:B0-----:R0:W1:Y:S02]  /*54030*/  DFMA R28, R30, R32, R28 ;  /* 0x000000201e1c722b */ /* 0x001064000000001c */
[----:B0-----:R-:W-:Y:S01]  /*54040*/  IADD3 R33, R15, 0x100000, RZ ;  /* 0x001000000f217810 */ /* 0x001fe20007ffe0ff */
[----:B------:R-:W-:Y:S01]  /*54050*/  IMAD.MOV.U32 R32, RZ, RZ, R14 ;  /* 0x000000ffff207224 */ /* 0x000fe200078e000e */
[----:B------:R-:W0:-:S04]  /*54060*/  DFMA R30, R4, R36, -R24 ;  /* 0x00000024041e722b */ /* 0x000e080000000818 */
[----:B-1----:R-:W1:-:S04]  /*54070*/  DADD R28, RZ, R28 ;  /* 0x00000000ff1c7229 */ /* 0x002e48000000001c */
[----:B0-----:R-:W-:-:S04]  /*54080*/  DFMA R36, R14, R36, R30 ;  /* 0x000000240e24722b */ /* 0x001fc8000000001e */
[----:B-1----:R-:W0:-:S04]  /*54090*/  DADD R28, R28, c[0x2][0x278] ;  /* 0x00809e001c1c7629 */ /* 0x002e080000000000 */
[----:B------:R-:W1:-:S04]  /*540a0*/  DFMA R38, R4, R32, R38 ;  /* 0x000000200426722b */ /* 0x000e480000000026 */
[----:B0-----:R-:W0:-:S04]  /*540b0*/  DADD R30, R18, R28 ;  /* 0x00000000121e7229 */ /* 0x001e08000000001c */
[----:B-1----:R-:W-:-:S04]  /*540c0*/  DFMA R36, R4, R38, R36 ;  /* 0x000000260424722b */ /* 0x002fc80000000024 */
[----:B0-----:R-:W0:-:S04]  /*540d0*/  DMUL R32, R30, R24 ;  /* 0x000000181e207228 */ /* 0x001e080000000000 */
[----:B------:R-:W1:-:S04]  /*540e0*/  DADD R18, R18, -R30 ;  /* 0x0000000012127229 */ /* 0x000e48000000081e */
[----:B0-----:R-:W0:-:S04]  /*540f0*/  DFMA R38, R30, R24, -R32 ;  /* 0x000000181e26722b */ /* 0x001e080000000820 */
[----:B-1----:R-:W-:-:S04]  /*54100*/  DADD R18, R28, R18 ;  /* 0x000000001c127229 */ /* 0x002fc80000000012 */
[----:B0-----:R-:W0:-:S06]  /*54110*/  DFMA R36, R30, R36, R38 ;  /* 0x000000241e24722b */ /* 0x001e0c0000000026 */
[----:B0-----:R-:W0:-:S06]  /*54120*/  DFMA R18, R18, R24, R36 ;  /* 0x000000181212722b */ /* 0x001e0c0000000024 */
[----:B0-----:R-:W0:-:S06]  /*54130*/  DADD R24, R32, R18 ;  /* 0x0000000020187229 */ /* 0x001e0c0000000012 */
[----:B0-----:R-:W0:-:S04]  /*54140*/  DADD R28, R4, R24 ;  /* 0x00000000041c7229 */ /* 0x001e080000000018 */
[----:B------:R-:W1:-:S04]  /*54150*/  DADD R32, R32, -R24 ;  /* 0x0000000020207229 */ /* 0x000e480000000818 */
[----:B0-----:R-:W0:-:S04]  /*54160*/  DADD R4, R4, -R28 ;  /* 0x0000000004047229 */ /* 0x001e08000000081c */
[----:B-1----:R1:W-:Y:S02]  /*54170*/  DADD R32, R18, R32 ;  /* 0x0000000012207229 */ /* 0x0023e40000000020 */
[C---:B-1----:R-:W-:Y:S02]  /*54180*/  IADD3 R18, R21.reuse, -0x3ff, RZ ;  /* 0xfffffc0115127810 */ /* 0x042fe40007ffe0ff */
[----:B0-----:R-:W0:Y:S01]  /*54190*/  DADD R4, R24, R4 ;  /* 0x0000000018047229 */ /* 0x001e220000000004 */
[----:B------:R-:W-:Y:S02]  /*541a0*/  @P1 IADD3 R18, R21, -0x3fe, RZ ;  /* 0xfffffc0215121810 */ /* 0x000fe40007ffe0ff */
[----:B------:R-:W-:Y:S02]  /*541b0*/  MOV R19, 0x43300000 ;  /* 0x4330000000137802 */ /* 0x000fe40000000f00 */
[----:B------:R-:W-:Y:S01]  /*541c0*/  LOP3.LUT R18, R18, 0x80000000, RZ, 0x3c, !PT ;  /* 0x8000000012127812 */ /* 0x000fe200078e3cff */
[----:B0-----:R-:W0:-:S05]  /*541d0*/  DADD R4, R32, R4 ;  /* 0x0000000020047229 */ /* 0x001e0a0000000004 */
[----:B------:R-:W-:-:S04]  /*541e0*/  DADD R18, R18, c[0x2][0x68] ;  /* 0x00801a0012127629 */ /* 0x000fc80000000000 */
[----:B0-----:R-:W0:-:S06]  /*541f0*/  DADD R4, R14, R4 ;  /* 0x000000000e047229 */ /* 0x001e0c0000000004 */
[----:B0-----:R-:W0:-:S06]  /*54200*/  DADD R14, R28, R4 ;  /* 0x000000001c0e7229 */ /* 0x001e0c0000000004 */
[----:B0-----:R-:W0:-:S04]  /*54210*/  DFMA R24, R18, c[0x2][0x70], R14 ;  /* 0x00801c0012187a2b */ /* 0x001e08000000000e */
[----:B------:R-:W1:-:S04]  /*54220*/  DADD R28, R28, -R14 ;  /* 0x000000001c1c7229 */ /* 0x000e48000000080e */
[----:B0-----:R-:W0:-:S04]  /*54230*/  DFMA R30, -R18, c[0x2][0x70], R24 ;  /* 0x00801c00121e7a2b */ /* 0x001e080000000118 */
[----:B-1----:R-:W-:-:S04]  /*54240*/  DADD R28, R4, R28 ;  /* 0x00000000041c7229 */ /* 0x002fc8000000001c */
[----:B0-----:R0:W1:Y:S02]  /*54250*/  DADD R30, -R14, R30 ;  /* 0x000000000e1e7229 */ /* 0x001064000000011e */
[----:B0-----:R-:W-:Y:S01]  /*54260*/  MOV R15, R7 ;  /* 0x00000007000f7202 */ /* 0x001fe20000000f00 */
[----:B------:R-:W-:-:S03]  /*54270*/  IMAD.MOV.U32 R14, RZ, RZ, R6 ;  /* 0x000000ffff0e7224 */ /* 0x000fc600078e0006 */
[----:B-1----:R0:W1:Y:S01]  /*54280*/  DADD R28, R28, -R30 ;  /* 0x000000001c1c7229 */ /* 0x002062000000081e */
[C---:B------:R-:W-:Y:S01]  /*54290*/  IMAD.SHL.U32 R4, R15.reuse, 0x2, RZ ;  /* 0x000000020f047824 */ /* 0x040fe200078e00ff */
[----:B------:R-:W-:Y:S01]  /*542a0*/  LOP3.LUT R5, R15, 0xff0fffff, RZ, 0xc0, !PT ;  /* 0xff0fffff0f057812 */ /* 0x000fe200078ec0ff */
[----:B0-----:R-:W-:Y:S01]  /*542b0*/  IMAD.MOV.U32 R31, RZ, RZ, 0x3e5ade15 ;  /* 0x3e5ade15ff1f7424 */ /* 0x001fe200078e00ff */
[----:B------:R-:W-:Y:S02]  /*542c0*/  MOV R30, 0x69ce2bdf ;  /* 0x69ce2bdf001e7802 */ /* 0x000fe40000000f00 */
[----:B-1----:R0:W1:Y:S01]  /*542d0*/  DFMA R28, R18, c[0x2][0x78], R28 ;  /* 0x00801e00121c7a2b */ /* 0x002062000000001c */
[----:B------:R-:W-:Y:S01]  /*542e0*/  ISETP.GT.U32.AND P0, PT, R4, -0x2000001, PT ;  /* 0xfdffffff0400780c */ /* 0x000fe20003f04070 */
[----:B0-----:R-:W-:Y:S01]  /*542f0*/  IMAD.MOV.U32 R19, RZ, RZ, 0x3ff71547 ;  /* 0x3ff71547ff137424 */ /* 0x001fe200078e00ff */
[----:B------:R-:W-:Y:S02]  /*54300*/  MOV R18, 0x652b82fe ;  /* 0x652b82fe00127802 */ /* 0x000fe40000000f00 */
[----:B------:R-:W-:Y:S01]  /*54310*/  SEL R15, R5, R15, P0 ;  /* 0x0000000f050f7207 */ /* 0x000fe20000000000 */
[----:B-1----:R-:W0:-:S06]  /*54320*/  DADD R6, R24, R28 ;  /* 0x0000000018067229 */ /* 0x002e0c000000001c */
[----:B0-----:R-:W0:-:S04]  /*54330*/  DADD R24, R24, -R6 ;  /* 0x0000000018187229 */ /* 0x001e080000000806 */
[----:B------:R-:W1:-:S04]  /*54340*/  DMUL R4, R6, R14 ;  /* 0x0000000e06047228 */ /* 0x000e480000000000 */
[----:B0-----:R-:W-:-:S04]  /*54350*/  DADD R24, R28, R24 ;  /* 0x000000001c187229 */ /* 0x001fc80000000018 */
[----:B-1----:R-:W0:-:S06]  /*54360*/  DFMA R6, R6, R14, -R4 ;  /* 0x0000000e0606722b */ /* 0x002e0c0000000804 */
[----:B0-----:R-:W0:-:S06]  /*54370*/  DFMA R6, R24, R14, R6 ;  /* 0x0000000e1806722b */ /* 0x001e0c0000000006 */
[----:B0-----:R-:W0:-:S06]  /*54380*/  DADD R14, R4, R6 ;  /* 0x00000000040e7229 */ /* 0x001e0c0000000006 */
[----:B0-----:R-:W0:-:S04]  /*54390*/  DFMA R18, R14, R18, 6.75539944105574400000e+15 ;  /* 0x433800000e12742b */ /* 0x001e080000000012 */
[----:B------:R-:W-:Y:S02]  /*543a0*/  FSETP.GEU.FTZ.AND P0, PT, |R15|, 4.1917929649353027344, PT ;  /* 0x4086232b0f00780b */ /* 0x000fe40003f1e200 */
        /* <DEDUP_REMOVED lines=30> */
.L_x_3319:
[----:B-1----:R-:W-:-:S04]  /*54590*/  DSETP.NEU.AND P0, PT, |R24|, +INF , PT ;  /* 0x7ff000001800742a */ /* 0x002fc80003f0d200 */
[----:B------:R-:W1:-:S06]  /*545a0*/  DADD R4, R4, -R14 ;  /* 0x0000000004047229 */ /* 0x000e4c000000080e */
[----:B-1----:R-:W1:-:S06]  /*545b0*/  DADD R4, R6, R4 ;  /* 0x0000000006047229 */ /* 0x002e4c0000000004 */
[----:B-1----:R1:W2:Y:S02]  /*545c0*/  @P0 DFMA R24, R4, R24, R24 ;  /* 0x000000180418022b */ /* 0x0022a40000000018 */
[----:B-1----:R-:W-:Y:S01]  /*545d0*/  MOV R4, R0 ;  /* 0x0000000000047202 */ /* 0x002fe20000000f00 */
[----:B------:R-:W-:-:S04]  /*545e0*/  IMAD.MOV.U32 R5, RZ, RZ, 0x0 ;  /* 0x00000000ff057424 */ /* 0x000fc800078e00ff */
[----:B--2---:R-:W-:Y:S05]  /*545f0*/  RET.REL.NODEC R4 `(_ZN2at6native18elementwise_kernelILi128ELi4EZNS0_15gpu_kernel_implIN48_GLOBAL__N__08322988_15_IGammaKernel_cu_cb51a28d10CalcIgammaIdEEEEvRNS_18TensorIteratorBaseERKT_EUliE_EEviT1_) ;  /* 0xfffaba0004007950 */ /* 0x004fea0003c3ffff */
        .type           $_ZN2at6native18elementwise_kernelILi128ELi4EZNS0_15gpu_kernel_implIN48_GLOBAL__N__08322988_15_IGammaKernel_cu_cb51a28d10CalcIgammaIdEEEEvRNS_18TensorIteratorBaseERKT_EUliE_EEviT1_$__internal_lgamma_pos,@function
        .size           $_ZN2at6native18elementwise_kernelILi128ELi4EZNS0_15gpu_kernel_implIN48_GLOBAL__N__08322988_15_IGammaKernel_cu_cb51a28d10CalcIgammaIdEEEEvRNS_18TensorIteratorBaseERKT_EUliE_EEviT1_$__internal_lgamma_pos,(.L_x_6718 - $_ZN2at6native18elementwise_kernelILi128ELi4EZNS0_15gpu_kernel_implIN48_GLOBAL__N__08322988_15_IGammaKernel_cu_cb51a28d10CalcIgammaIdEEEEvRNS_18TensorIteratorBaseERKT_EUliE_EEviT1_$__internal_lgamma_pos)
$_ZN2at6native18elementwise_kernelILi128ELi4EZNS0_15gpu_kernel_implIN48_GLOBAL__N__08322988_15_IGammaKernel_cu_cb51a28d10CalcIgammaIdEEEEvRNS_18TensorIteratorBaseERKT_EUliE_EEviT1_$__internal_lgamma_pos:
[----:B------:R-:W-:Y:S01]  /*54600*/  ISETP.GT.AND P0, PT, R17, 0x4007ffff, PT ;  /* 0x4007ffff1100780c */ /* 0x000fe20003f04270 */
[----:B------:R-:W-:-:S12]  /*54610*/  BSSY B3, `(.L_x_3320) ;  /* 0x00000fc000037945 */ /* 0x000fd80003800000 */
[----:B------:R-:W-:Y:S05]  /*54620*/  @P0 BRA `(.L_x_3321) ;  /* 0x0000086000000947 */ /* 0x000fea0003800000 */
[----:B------:R-:W-:-:S13]  /*54630*/  ISETP.GT.AND P0, PT, R17, 0x3ff7ffff, PT ;  /* 0x3ff7ffff1100780c */ /* 0x000fda0003f04270 */
[----:B------:R-:W-:Y:S05]  /*54640*/  @P0 BRA `(.L_x_3322) ;  /* 0x000006c000000947 */ /* 0x000fea0003800000 */
[----:B------:R-:W-:-:S13]  /*54650*/  ISETP.GT.AND P0, PT, R17, 0x3fe66665, PT ;  /* 0x3fe666651100780c */ /* 0x000fda0003f04270 */
[----:B------:R-:W-:Y:S05]  /*54660*/  @P0 BRA `(.L_x_3323) ;  /* 0x0000050000000947 */ /* 0x000fea0003800000 */
[----:B------:R-:W-:Y:S01]  /*54670*/  MOV R2, 0x8bfe6590 ;  /* 0x8bfe659000027802 */ /* 0x000fe20000000f00 */
[----:B------:R-:W-:Y:S01]  /*54680*/  IMAD.MOV.U32 R3, RZ, RZ, 0x3e784498 ;  /* 0x3e784498ff037424 */ /* 0x000fe200078e00ff */
[----:B------:R-:W-:-:S05]  /*54690*/  MOV R23, 0xfffffc01 ;  /* 0xfffffc0100177802 */ /* 0x000fca0000000f00 */
[----:B------:R-:W0:-:S06]  /*546a0*/  DFMA R2, R16, -R2, c[0x2][0x280] ;  /* 0x0080a0001002762b */ /* 0x000e0c0000000802 */
        /* <DEDUP_REMOVED lines=13> */
[----:B0-----:R-:W0:-:S10]  /*54780*/  DFMA R2, R16, R2, R16 ;  /* 0x000000021002722b */ /* 0x001e140000000010 */
[----:B0-----:R-:W-:Y:S01]  /*54790*/  ISETP.GT.AND P0, PT, R3, 0xfffff, PT ;  /* 0x000fffff0300780c */ /* 0x001fe20003f04270 */
[----:B------:R-:W-:Y:S01]  /*547a0*/  IMAD.MOV.U32 R5, RZ, RZ, R3 ;  /* 0x000000ffff057224 */ /* 0x000fe200078e0003 */
[----:B------:R-:W-:Y:S02]  /*547b0*/  MOV R4, R2 ;  /* 0x0000000200047202 */ /* 0x000fe40000000f00 */
[----:B------:R-:W-:-:S09]  /*547c0*/  MOV R0, R3 ;  /* 0x0000000300007202 */ /* 0x000fd20000000f00 */
[----:B------:R-:W0:Y:S01]  /*547d0*/  @!P0 DMUL R4, R4, 1.80143985094819840000e+16 ;  /* 0x4350000004048828 */ /* 0x000e220000000000 */
[----:B------:R-:W-:-:S09]  /*547e0*/  @!P0 IMAD.MOV.U32 R23, RZ, RZ, -0x435 ;  /* 0xfffffbcbff178424 */ /* 0x000fd200078e00ff */
[----:B0-----:R-:W-:Y:S01]  /*547f0*/  @!P0 IMAD.MOV.U32 R0, RZ, RZ, R5 ;  /* 0x000000ffff008224 */ /* 0x001fe200078e0005 */
[----:B------:R-:W-:-:S04]  /*54800*/  @!P0 MOV R2, R4 ;  /* 0x0000000400028202 */ /* 0x000fc80000000f00 */
[----:B------:R-:W-:-:S04]  /*54810*/  IADD3 R3, R0, -0x1, RZ ;  /* 0xffffffff00037810 */ /* 0x000fc80007ffe0ff */
[----:B------:R-:W-:-:S13]  /*54820*/  ISETP.GE.U32.AND P1, PT, R3, 0x7fefffff, PT ;  /* 0x7fefffff0300780c */ /* 0x000fda0003f26070 */
[----:B------:R-:W-:Y:S05]  /*54830*/  @P1 BRA `(.L_x_3324) ;  /* 0x000002b000001947 */ /* 0x000fea0003800000 */
[C---:B------:R-:W-:Y:S01]  /*54840*/  LOP3.LUT R3, R0.reuse, 0x800fffff, RZ, 0xc0, !PT ;  /* 0x800fffff00037812 */ /* 0x040fe200078ec0ff */
[----:B------:R-:W-:Y:S01]  /*54850*/  IMAD.MOV.U32 R26, RZ, RZ, 0x3ae80f1e ;  /* 0x3ae80f1eff1a7424 */ /* 0x000fe200078e00ff */
[----:B------:R-:W-:Y:S01]  /*54860*/  MOV R6, RZ ;  /* 0x000000ff00067202 */ /* 0x000fe20000000f00 */
[----:B------:R-:W-:Y:S01]  /*54870*/  IMAD.MOV.U32 R29, RZ, RZ, 0x43300000 ;  /* 0x43300000ff1d7424 */ /* 0x000fe200078e00ff */
[----:B------:R-:W-:Y:S02]  /*54880*/  LOP3.LUT R3, R3, 0x3ff00000, RZ, 0xfc, !PT ;  /* 0x3ff0000003037812 */ /* 0x000fe400078efcff */
[----:B------:R-:W-:Y:S02]  /*54890*/  MOV R27, 0x3eb1380b ;  /* 0x3eb1380b001b7802 */ /* 0x000fe40000000f00 */
[----:B------:R-:W-:Y:S02]  /*548a0*/  ISETP.GE.AND P0, PT, R3, 0x3ff6a09f, PT ;  /* 0x3ff6a09f0300780c */ /* 0x000fe40003f06270 */
[----:B------:R-:W-:-:S11]  /*548b0*/  LEA.HI R0, R0, R23, RZ, 0xc ;  /* 0x0000001700007211 */ /* 0x000fd600078f60ff */
        /* <DEDUP_REMOVED lines=32> */
[----:B0-----:R-:W0:-:S06]  /*54ac0*/  DADD R2, R30, R2 ;  /* 0x000000001e027229 */ /* 0x001e0c0000000002 */
[----:B0-----:R0:W1:Y:S01]  /*54ad0*/  DADD R16, -RZ, -R2 ;  /* 0x00000000ff107229 */ /* 0x0010620000000902 */
[----:B------:R-:W-:Y:S05]  /*54ae0*/  BRA `(.L_x_3325) ;  /* 0x00000ae000007947 */ /* 0x000fea0003800000 */
.L_x_3324:
[----:B------:R-:W-:Y:S01]  /*54af0*/  MOV R2, 0x0 ;  /* 0x0000000000027802 */ /* 0x000fe20000000f00 */
[----:B------:R-:W-:Y:S01]  /*54b00*/  IMAD.MOV.U32 R3, RZ, RZ, 0x7ff00000 ;  /* 0x7ff00000ff037424 */ /* 0x000fe200078e00ff */
[----:B------:R-:W-:-:S05]  /*54b10*/  FSETP.NEU.FTZ.AND P0, PT, R5, RZ, PT ;  /* 0x000000ff0500720b */ /* 0x000fca0003f1d000 */
[----:B------:R-:W0:-:S10]  /*54b20*/  DFMA R2, R4, R2, +INF ;  /* 0x7ff000000402742b */ /* 0x000e140000000002 */
[----:B0-----:R-:W-:Y:S02]  /*54b30*/  FSEL R16, R2, RZ, P0 ;  /* 0x000000ff02107208 */ /* 0x001fe40000000000 */
[----:B------:R-:W-:-:S06]  /*54b40*/  FSEL R17, R3, -QNAN , P0 ;  /* 0xfff0000003117808 */ /* 0x000fcc0000000000 */
[----:B------:R-:W0:Y:S01]  /*54b50*/  DADD R16, -RZ, -R16 ;  /* 0x00000000ff107229 */ /* 0x000e220000000910 */
[----:B------:R-:W-:Y:S05]  /*54b60*/  BRA `(.L_x_3325) ;  /* 0x00000a6000007947 */ /* 0x000fea0003800000 */
.L_x_3323:
[----:B------:R-:W0:Y:S01]  /*54b70*/  DADD R16, -R16, 1 ;  /* 0x3ff0000010107429 */ /* 0x000e220000000100 */
[----:B------:R-:W-:Y:S01]  /*54b80*/  MOV R2, 0x2a4c4310 ;  /* 0x2a4c431000027802 */ /* 0x000fe20000000f00 */
[----:B------:R-:W-:-:S06]  /*54b90*/  IMAD.MOV.U32 R3, RZ, RZ, 0x3f881f6d ;  /* 0x3f881f6dff037424 */ /* 0x000fcc00078e00ff */
        /* <DEDUP_REMOVED lines=21> */
[----:B0-----:R0:W1:Y:S01]  /*54cf0*/  DMUL R16, R16, R2 ;  /* 0x0000000210107228 */ /* 0x0010620000000000 */
[----:B------:R-:W-:Y:S05]  /*54d00*/  BRA `(.L_x_3325) ;  /* 0x000008c000007947 */ /* 0x000fea0003800000 */
.L_x_3322:
[----:B------:R-:W0:Y:S01]  /*54d10*/  DADD R16, R16, -2 ;  /* 0xc000000010107429 */ /* 0x000e220000000000 */
        /* <DEDUP_REMOVED lines=23> */
.L_x_3321:
[----:B------:R-:W-:-:S13]  /*54e90*/  ISETP.GT.AND P0, PT, R17, 0x401fffff, PT ;  /* 0x401fffff1100780c */ /* 0x000fda0003f04270 */
[----:B------:R-:W-:Y:S05]  /*54ea0*/  @P0 BRA `(.L_x_3326) ;  /* 0x0000029000000947 */ /* 0x000fea0003800000 */
[----:B------:R-:W0:Y:S01]  /*54eb0*/  DADD R16, R16, -3 ;  /* 0xc008000010107429 */ /* 0x000e220000000000 */
[----:B------:R-:W-:Y:S01]  /*54ec0*/  MOV R4, 0x1 ;  /* 0x0000000100047802 */ /* 0x000fe20000000f00 */
[----:B------:R-:W-:Y:S04]  /*54ed0*/  BSSY B4, `(.L_x_3327) ;  /* 0x0000024000047945 */ /* 0x000fe80003800000 */
[----:B0-----:R-:W0:-:S06]  /*54ee0*/  DADD R2, R16, c[0x2][0x460] ;  /* 0x0081180010027629 */ /* 0x001e0c0000000000 */
[----:B0-----:R-:W0:-:S06]  /*54ef0*/  DFMA R2, R16, R2, c[0x2][0x468] ;  /* 0x00811a001002762b */ /* 0x001e0c0000000002 */
[----:B0-----:R-:W0:-:S06]  /*54f00*/  DFMA R2, R16, R2, c[0x2][0x470] ;  /* 0x00811c001002762b */ /* 0x001e0c0000000002 */
[----:B0-----:R-:W0:-:S06]  /*54f10*/  DFMA R2, R16, R2, c[0x2][0x478] ;  /* 0x00811e001002762b */ /* 0x001e0c0000000002 */
[----:B0-----:R-:W0:-:S06]  /*54f20*/  DFMA R2, R16, R2, c[0x2][0x480] ;  /* 0x008120001002762b */ /* 0x001e0c0000000002 */
[----:B0-----:R-:W0:-:S06]  /*54f30*/  DFMA R2, R16, R2, c[0x2][0x488] ;  /* 0x008122001002762b */ /* 0x001e0c0000000002 */
[----:B0-----:R0:W1:Y:S02]  /*54f40*/  DFMA R26, R16, R2, c[0x2][0x490] ;  /* 0x00812400101a762b */ /* 0x0010640000000002 */
[----:B0-----:R-:W-:Y:S01]  /*54f50*/  MOV R2, 0xbb18fb05 ;  /* 0xbb18fb0500027802 */ /* 0x001fe20000000f00 */
[----:B------:R-:W-:-:S03]  /*54f60*/  IMAD.MOV.U32 R3, RZ, RZ, 0x40af7040 ;  /* 0x40af7040ff037424 */ /* 0x000fc600078e00ff */
[----:B-1----:R-:W0:Y:S03]  /*54f70*/  MUFU.RCP64H R5, R27 ;  /* 0x0000001b00057308 */ /* 0x002e260000001800 */
[----:B------:R-:W1:-:S06]  /*54f80*/  DFMA R2, R16, -R2, c[0x2][0x428] ;  /* 0x00810a001002762b */ /* 0x000e4c0000000802 */
[----:B-1----:R-:W1:-:S06]  /*54f90*/  DFMA R2, R16, R2, c[0x2][0x430] ;  /* 0x00810c001002762b */ /* 0x002e4c0000000002 */
        /* <DEDUP_REMOVED lines=8> */
[----:B-1----:R-:W-:-:S04]  /*55020*/  DFMA R24, R16, R2, c[0x2][0x458] ;  /* 0x008116001018762b */ /* 0x002fc80000000002 */
        /* <DEDUP_REMOVED lines=14> */
.L_x_3328:
[----:B------:R-:W-:Y:S05]  /*55110*/  BSYNC B4 ;  /* 0x0000000000047941 */ /* 0x000fea0003800000 */
.L_x_3327:
[----:B------:R0:W1:Y:S01]  /*55120*/  DADD R16, R16, R4 ;  /* 0x0000000010107229 */ /* 0x0000620000000004 */
[----:B------:R-:W-:Y:S05]  /*55130*/  BRA `(.L_x_3325) ;  /* 0x0000049000007947 */ /* 0x000fea0003800000 */
.L_x_3326:
[----:B------:R-:W0:Y:S01]  /*55140*/  MUFU.RCP64H R3, R17 ;  /* 0x0000001100037308 */ /* 0x000e220000001800 */
[----:B------:R-:W-:Y:S01]  /*55150*/  IMAD.MOV.U32 R2, RZ, RZ, RZ ;  /* 0x000000ffff027224 */ /* 0x000fe200078e00ff */
[----:B------:R-:W-:Y:S01]  /*55160*/  IADD3 R0, R17, -0x1, RZ ;  /* 0xffffffff11007810 */ /* 0x000fe20007ffe0ff */
[----:B------:R-:W-:Y:S01]  /*55170*/  IMAD.MOV.U32 R7, RZ, RZ, 0x3f5ac321 ;  /* 0x3f5ac321ff077424 */ /* 0x000fe200078e00ff */
[----:B------:R-:W-:-:S02]  /*55180*/  MOV R6, 0x34783f9 ;  /* 0x034783f900067802 */ /* 0x000fc40000000f00 */
[----:B------:R-:W-:Y:S01]  /*55190*/  ISETP.GE.U32.AND P0, PT, R0, 0x7fefffff, PT ;  /* 0x7fefffff0000780c */ /* 0x000fe20003f06070 */
[----:B0-----:R-:W0:-:S12]  /*551a0*/  DFMA R4, -R16, R2, 1 ;  /* 0x3ff000001004742b */ /* 0x001e180000000102 */
[----:B------:R-:W-:Y:S01]  /*551b0*/  @P0 MOV R26, 0x0 ;  /* 0x00000000001a0802 */ /* 0x000fe20000000f00 */
[----:B------:R-:W-:Y:S01]  /*551c0*/  @P0 IMAD.MOV.U32 R27, RZ, RZ, 0x7ff00000 ;  /* 0x7ff00000ff1b0424 */ /* 0x000fe200078e00ff */
[----:B------:R-:W-:Y:S01]  /*551d0*/  @P0 FSETP.NEU.FTZ.AND P1, PT, R17, RZ, PT ;  /* 0x000000ff1100020b */ /* 0x000fe20003f3d000 */
[----:B0-----:R-:W0:-:S06]  /*551e0*/  DFMA R4, R4, R4, R4 ;  /* 0x000000040404722b */ /* 0x001e0c0000000004 */
[----:B0-----:R-:W0:-:S06]  /*551f0*/  DFMA R2, R2, R4, R2 ;  /* 0x000000040202722b */ /* 0x001e0c0000000002 */
[----:B0-----:R-:W0:-:S06]  /*55200*/  DMUL R4, R2, R2 ;  /* 0x0000000202047228 */ /* 0x001e0c0000000000 */
[----:B0-----:R-:W0:-:S06]  /*55210*/  DFMA R6, R4, -R6, c[0x2][0x498] ;  /* 0x008126000406762b */ /* 0x001e0c0000000806 */
[----:B0-----:R-:W0:-:S06]  /*55220*/  DFMA R6, R4, R6, c[0x2][0x4a0] ;  /* 0x008128000406762b */ /* 0x001e0c0000000006 */
[----:B0-----:R-:W0:-:S04]  /*55230*/  DFMA R24, R4, R6, c[0x2][0x4a8] ;  /* 0x00812a000418762b */ /* 0x001e080000000006 */
[----:B------:R-:W-:-:S04]  /*55240*/  @P0 DFMA R6, R16, R26, +INF ;  /* 0x7ff000001006042b */ /* 0x000fc8000000001a */
[----:B0-----:R-:W0:-:S06]  /*55250*/  DFMA R24, R4, R24, c[0x2][0x4b0] ;  /* 0x00812c000418762b */ /* 0x001e0c0000000018 */
[----:B0-----:R0:W1:Y:S02]  /*55260*/  DFMA R4, R4, R24, c[0x2][0x4b8] ;  /* 0x00812e000404762b */ /* 0x0010640000000018 */
[----:B0-----:R-:W-:Y:S02]  /*55270*/  @P0 FSEL R24, R6, RZ, P1 ;  /* 0x000000ff06180208 */ /* 0x001fe40000800000 */
[----:B------:R-:W-:Y:S01]  /*55280*/  @P0 FSEL R25, R7, -QNAN , P1 ;  /* 0xfff0000007190808 */ /* 0x000fe20000800000 */
[----:B------:R0:W2:Y:S01]  /*55290*/  DADD R6, R16, -0.5 ;  /* 0xbfe0000010067429 */ /* 0x0000a20000000000 */
[----:B------:R-:W-:Y:S05]  /*552a0*/  @P0 BRA `(.L_x_3329) ;  /* 0x000002a000000947 */ /* 0x000fea0003800000 */
[----:B-1----:R-:W-:Y:S01]  /*552b0*/  LOP3.LUT R0, R17, 0x800fffff, RZ, 0xc0, !PT ;  /* 0x800fffff11007812 */ /* 0x002fe200078ec0ff */
[----:B------:R-:W-:Y:S01]  /*552c0*/  IMAD.MOV.U32 R34, RZ, RZ, 0x3ae80f1e ;  /* 0x3ae80f1eff227424 */ /* 0x000fe200078e00ff */
[----:B------:R-:W-:Y:S01]  /*552d0*/  MOV R24, R16 ;  /* 0x0000001000187202 */ /* 0x000fe20000000f00 */
[----:B------:R-:W-:Y:S01]  /*552e0*/  IMAD.MOV.U32 R37, RZ, RZ, 0x43300000 ;  /* 0x43300000ff257424 */ /* 0x000fe200078e00ff */
[----:B------:R-:W-:-:S02]  /*552f0*/  LOP3.LUT R25, R0, 0x3ff00000, RZ, 0xfc, !PT ;  /* 0x3ff0000000197812 */ /* 0x000fc400078efcff */
[----:B------:R-:W-:Y:S02]  /*55300*/  MOV R28, RZ ;  /* 0x000000ff001c7202 */ /* 0x000fe40000000f00 */
[----:B------:R-:W-:Y:S02]  /*55310*/  ISETP.GE.AND P0, PT, R25, 0x3ff6a09f, PT ;  /* 0x3ff6a09f1900780c */ /* 0x000fe40003f06270 */
[----:B------:R-:W-:Y:S02]  /*55320*/  MOV R35, 0x3eb1380b ;  /* 0x3eb1380b00237802 */ /* 0x000fe40000000f00 */
[----:B------:R-:W-:-:S09]  /*55330*/  LEA.HI R36, R17, 0xfffffc01, RZ, 0xc ;  /* 0xfffffc0111247811 */ /* 0x000fd200078f60ff */
[----:B------:R-:W-:Y:S02]  /*55340*/  @P0 IADD3 R23, R25, -0x100000, RZ ;  /* 0xfff0000019170810 */ /* 0x000fe40007ffe0ff */
[----:B------:R-:W-:-:S03]  /*55350*/  @P0 LEA.HI R36, R17, 0xfffffc02, RZ, 0xc ;  /* 0xfffffc0211240811 */ /* 0x000fc600078f60ff */
[----:B------:R-:W-:Y:S01]  /*55360*/  @P0 IMAD.MOV.U32 R25, RZ, RZ, R23 ;  /* 0x000000ffff190224 */ /* 0x000fe200078e0017 */
[----:B------:R-:W-:-:S05]  /*55370*/  LOP3.LUT R36, R36, 0x80000000, RZ, 0x3c, !PT ;  /* 0x8000000024247812 */ /* 0x000fca00078e3cff */
[----:B------:R-:W1:-:S04]  /*55380*/  DADD R26, R24, 1 ;  /* 0x3ff00000181a7429 */ /* 0x000e480000000000 */
[----:B------:R-:W-:Y:S02]  /*55390*/  DADD R24, R24, -1 ;  /* 0xbff0000018187429 */ /* 0x000fe40000000000 */
[----:B-1----:R-:W1:Y:S02]  /*553a0*/  MUFU.RCP64H R29, R27 ;  /* 0x0000001b001d7308 */ /* 0x002e640000001800 */
[----:B------:R-:W-:-:S04]  /*553b0*/  DADD R36, R36, c[0x2][0x68] ;  /* 0x00801a0024247629 */ /* 0x000fc80000000000 */
[----:B-1----:R-:W1:-:S06]  /*553c0*/  DFMA R30, -R26, R28, 1 ;  /* 0x3ff000001a1e742b */ /* 0x002e4c000000011c */
[----:B-1----:R-:W1:-:S06]  /*553d0*/  DFMA R30, R30, R30, R30 ;  /* 0x0000001e1e1e722b */ /* 0x002e4c000000001e */
[----:B-1----:R-:W1:-:S06]  /*553e0*/  DFMA R30, R28, R30, R28 ;  /* 0x0000001e1c1e722b */ /* 0x002e4c000000001c */
[----:B-1----:R-:W1:-:S06]  /*553f0*/  DMUL R28, R30, R24 ;  /* 0x000000181e1c7228 */ /* 0x002e4c0000000000 */
[----:B-1----:R-:W1:-:S06]  /*55400*/  DFMA R28, R30, R24, R28 ;  /* 0x000000181e1c722b */ /* 0x002e4c000000001c */
[----:B-1----:R-:W1:-:S04]  /*55410*/  DMUL R32, R28, R28 ;  /* 0x0000001c1c207228 */ /* 0x002e480000000000 */
[----:B------:R-:W3:-:S04]  /*55420*/  DADD R26, R24, -R28 ;  /* 0x00000000181a7229 */ /* 0x000ec8000000081c */
[----:B-1----:R-:W1:-:S04]  /*55430*/  DFMA R34, R32, R34, c[0x2][0x30] ;  /* 0x00800c002022762b */ /* 0x002e480000000022 */
[----:B---3--:R-:W-:-:S04]  /*55440*/  DADD R26, R26, R26 ;  /* 0x000000001a1a7229 */ /* 0x008fc8000000001a */
[----:B-1----:R-:W1:-:S04]  /*55450*/  DFMA R34, R32, R34, c[0x2][0x38] ;  /* 0x00800e002022762b */ /* 0x002e480000000022 */
[----:B------:R-:W-:-:S04]  /*55460*/  DFMA R38, R36, c[0x2][0x70], R28 ;  /* 0x00801c0024267a2b */ /* 0x000fc8000000001c */
[----:B-1----:R-:W1:-:S04]  /*55470*/  DFMA R34, R32, R34, c[0x2][0x40] ;  /* 0x008010002022762b */ /* 0x002e480000000022 */
[----:B------:R-:W-:-:S04]  /*55480*/  DFMA R26, R24, -R28, R26 ;  /* 0x8000001c181a722b */ /* 0x000fc8000000001a */
[----:B-1----:R-:W1:-:S04]  /*55490*/  DFMA R34, R32, R34, c[0x2][0x48] ;  /* 0x008012002022762b */ /* 0x002e480000000022 */
[----:B------:R-:W-:-:S04]  /*554a0*/  DFMA R24, -R36, c[0x2][0x70], R38 ;  /* 0x00801c0024187a2b */ /* 0x000fc80000000126 */
[----:B-1----:R-:W1:-:S04]  /*554b0*/  DFMA R34, R32, R34, c[0x2][0x50] ;  /* 0x008014002022762b */ /* 0x002e480000000022 */
[----:B------:R-:W-:-:S04]  /*554c0*/  DMUL R26, R30, R26 ;  /* 0x0000001a1e1a7228 */ /* 0x000fc80000000000 */
[----:B-1----:R-:W1:-:S04]  /*554d0*/  DFMA R34, R32, R34, c[0x2][0x58] ;  /* 0x008016002022762b */ /* 0x002e480000000022 */
[----:B------:R-:W-:-:S04]  /*554e0*/  DADD R24, -R28, R24 ;  /* 0x000000001c187229 */ /* 0x000fc80000000118 */
[----:B-1----:R-:W1:-:S06]  /*554f0*/  DFMA R34, R32, R34, c[0x2][0x60] ;  /* 0x008018002022762b */ /* 0x002e4c0000000022 */
[----:B-1----:R-:W1:-:S06]  /*55500*/  DMUL R34, R32, R34 ;  /* 0x0000002220227228 */ /* 0x002e4c0000000000 */
[----:B-1----:R-:W1:-:S06]  /*55510*/  DFMA R26, R28, R34, R26 ;  /* 0x000000221c1a722b */ /* 0x002e4c000000001a */
[----:B-1----:R-:W1:-:S06]  /*55520*/  DADD R24, R26, -R24 ;  /* 0x000000001a187229 */ /* 0x002e4c0000000818 */
[----:B-1----:R-:W1:-:S06]  /*55530*/  DFMA R24, R36, c[0x2][0x78], R24 ;  /* 0x00801e0024187a2b */ /* 0x002e4c0000000018 */
[----:B-1----:R1:W3:-:S10]  /*55540*/  DADD R24, R38, R24 ;  /* 0x0000000026187229 */ /* 0x0022d40000000018 */
.L_x_3329:
[----:B-1-3--:R-:W-:Y:S01]  /*55550*/  IADD3 R25, R25, -0x100000, RZ ;  /* 0xfff0000019197810 */ /* 0x00afe20007ffe0ff */
[----:B------:R-:W1:-:S04]  /*55560*/  DFMA R4, R2, R4, c[0x2][0x4c0] ;  /* 0x008130000204762b */ /* 0x000e480000000004 */
[----:B------:R-:W-:-:S04]  /*55570*/  DSETP.NEU.AND P0, PT, R16, +INF , PT ;  /* 0x7ff000001000742a */ /* 0x000fc80003f0d000 */
[----:B--2---:R-:W-:-:S04]  /*55580*/  DFMA R2, R24, R6, -R16 ;  /* 0x000000061802722b */ /* 0x004fc80000000810 */
[----:B-1----:R-:W1:-:S06]  /*55590*/  DFMA R4, R24, R6, R4 ;  /* 0x000000061804722b */ /* 0x002e4c0000000004 */
[----:B-1----:R-:W1:-:S10]  /*555a0*/  DADD R2, R4, R2 ;  /* 0x0000000004027229 */ /* 0x002e540000000002 */
[----:B01----:R-:W-:Y:S02]  /*555b0*/  FSEL R16, R16, R2, !P0 ;  /* 0x0000000210107208 */ /* 0x003fe40004000000 */
[----:B------:R-:W-:Y:S02]  /*555c0*/  FSEL R17, R17, R3, !P0 ;  /* 0x0000000311117208 */ /* 0x000fe40004000000 */
.L_x_3325:
[----:B------:R-:W-:Y:S05]  /*555d0*/  BSYNC B3 ;  /* 0x0000000000037941 */ /* 0x000fea0003800000 */
.L_x_3320:
[----:B------:R-:W-:-:S04]  /*555e0*/  MOV R23, 0x0 ;  /* 0x0000000000177802 */ /* 0x000fc80000000f00 */
[----:B------:R-:W-:Y:S05]  /*555f0*/  RET.REL.NODEC R22 `(_ZN2at6native18elementwise_kernelILi128ELi4EZNS0_15gpu_kernel_implIN48_GLOBAL__N__08322988_15_IGammaKernel_cu_cb51a28d10CalcIgammaIdEEEEvRNS_18TensorIteratorBaseERKT_EUliE_EEviT1_) ;  /* 0xfffaaa0016007950 */ /* 0x000fea0003c3ffff */
.L_x_3330:
        /* <DEDUP_REMOVED lines=16> */
.L_x_6718:


//--------------------- .text._ZN2at6native27unrolled_elementwise_kernelIN48_GLOBAL__N__08322988_15_IGammaKernel_cu_cb51a28d10CalcIgammaIdEESt5arrayIPcLm3EELi4E23TrivialOffsetCalculatorILi2EjES8_ILi1EjENS0_6memory12LoadWithCastILi2EEENSB_13StoreWithCastILi1EEEEEviT_T0_T2_T3_T4_T5_ --------------------------
	.section	.text._ZN2at6native27unrolled_elementwise_kernelIN48_GLOBAL__N__08322988_15_IGammaKernel_cu_cb51a28d10CalcIgammaIdEESt5arrayIPcLm3EELi4E23TrivialOffsetCalculatorILi2EjES8_ILi1EjENS0_6memory12LoadWithCastILi2EEENSB_13StoreWithCastILi1EEEEEviT_T0_T2_T3_T4_T5_,"ax",@progbits
	.sectioninfo	@"SHI_REGISTERS=102"
	.align	128
.text._ZN2at6native27unrolled_elementwise_kernelIN48_GLOBAL__N__08322988_15_IGammaKernel_cu_cb51a28d10CalcIgammaIdEESt5arrayIPcLm3EELi4E23TrivialOffsetCalculatorILi2EjES8_ILi1EjENS0_6memory12LoadWithCastILi2EEENSB_13StoreWithCastILi1EEEEEviT_T0_T2_T3_T4_T5_:
        .type           _ZN2at6native27unrolled_elementwise_kernelIN48_GLOBAL__N__08322988_15_IGammaKernel_cu_cb51a28d10CalcIgammaIdEESt5arrayIPcLm3EELi4E23TrivialOffsetCalculatorILi2EjES8_ILi1EjENS0_6memory12LoadWithCastILi2EEENSB_13StoreWithCastILi1EEEEEviT_T0_T2_T3_T4_T5_,@function
        .size           _ZN2at6native27unrolled_elementwise_kernelIN48_GLOBAL__N__08322988_15_IGammaKernel_cu_cb51a28d10CalcIgammaIdEESt5arrayIPcLm3EELi4E23TrivialOffsetCalculatorILi2EjES8_ILi1EjENS0_6memory12LoadWithCastILi2EEENSB_13StoreWithCastILi1EEEEEviT_T0_T2_T3_T4_T5_,(.L_x_6719 - _ZN2at6native27unrolled_elementwise_kernelIN48_GLOBAL__N__08322988_15_IGammaKernel_cu_cb51a28d10CalcIgammaIdEESt5arrayIPcLm3EELi4E23TrivialOffsetCalculatorILi2EjES8_ILi1EjENS0_6memory12LoadWithCastILi2EEENSB_13StoreWithCastILi1EEEEEviT_T0_T2_T3_T4_T5_)
        .other          _ZN2at6native27unrolled_elementwise_kernelIN48_GLOBAL__N__08322988_15_IGammaKernel_cu_cb51a28d10CalcIgammaIdEESt5arrayIPcLm3EELi4E23TrivialOffsetCalculatorILi2EjES8_ILi1EjENS0_6memory12LoadWithCastILi2EEENSB_13StoreWithCastILi1EEEEEviT_T0_T2_T3_T4_T5_,@"STO_CUDA_ENTRY STV_DEFAULT"
_ZN2at6native27unrolled_elementwise_kernelIN48_GLOBAL__N__08322988_15_IGammaKernel_cu_cb51a28d10CalcIgammaIdEESt5arrayIPcLm3EELi4E23TrivialOffsetCalculatorILi2EjES8_ILi1EjENS0_6memory12LoadWithCastILi2EEENSB_13StoreWithCastILi1EEEEEviT_T0_T2_T3_T4_T5_:
[----:B------:R-:W-:Y:S02]  /*0000*/  IMAD.MOV.U32 R1, RZ, RZ, c[0x0][0x28] ;  /* 0x00000a00ff017624 */ /* 0x000fe400078e00ff */
[----:B------:R-:W0:Y:S01]  /*0010*/  S2UR UR39, SR_CTAID.X ;  /* 0x00000000002779c3 */ /* 0x000e220000002500 */
[----:B------:R-:W1:Y:S01]  /*0020*/  S2R R22, SR_TID.X ;  /* 0x0000000000167919 */ /* 0x000e620000002100 */
[----:B------:R-:W-:Y:S01]  /*0030*/  UMOV UR38, 0xfffffe00 ;  /* 0xfffffe0000267882 */ /* 0x000fe20000000000 */
[----:B------:R-:W-:Y:S01]  /*0040*/  BSSY B6, `(.L_x_3331) ;  /* 0x00001f7000067945 */ /* 0x000fe20003800000 */
[----:B------:R-:W-:Y:S01]  /*0050*/  ULDC UR4, c[0x0][0x160] ;  /* 0x0000580000047ab9 */ /* 0x000fe20000000800 */
[----:B------:R-:W-:Y:S01]  /*0060*/  IADD3 R1, R1, -0x27e0, RZ ;  /* 0xffffd82001017810 */ /* 0x000fe20007ffe0ff */
[----:B------:R-:W-:Y:S01]  /*0070*/  ULDC.64 UR36, c[0x0][0x118] ;  /* 0x0000460000247ab9 */ /* 0x000fe20000000a00 */
[----:B------:R-:W-:Y:S01]  /*0080*/  CS2R R90, SRZ ;  /* 0x00000000005a7805 */ /* 0x000fe2000001ff00 */
[----:B------:R-:W2:Y:S01]  /*0090*/  LDC.U8 R25, c[0x0][0x184] ;  /* 0x00006100ff197b82 */ /* 0x000ea20000000000 */
[----:B------:R-:W-:Y:S01]  /*00a0*/  CS2R R16, SRZ ;  /* 0x0000000000107805 */ /* 0x000fe2000001ff00 */
[----:B------:R-:W-:-:S06]  /*00b0*/  CS2R R18, SRZ ;  /* 0x0000000000127805 */ /* 0x000fcc000001ff00 */
[----:B------:R-:W3:Y:S01]  /*00c0*/  LDC.U8 R24, c[0x0][0x185] ;  /* 0x00006140ff187b82 */ /* 0x000ee20000000000 */
[----:B0-----:R-:W-:-:S06]  /*00d0*/  UIMAD UR38, UR39, UR38, UR4 ;  /* 0x00000026272672a4 */ /* 0x001fcc000f8e0204 */
[----:B-1----:R-:W-:-:S13]  /*00e0*/  ISETP.GE.AND P0, PT, R22, UR38, PT ;  /* 0x0000002616007c0c */ /* 0x002fda000bf06270 */
[----:B------:R-:W-:Y:S05]  /*00f0*/  @P0 BRA `(.L_x_3332) ;  /* 0x00001eb000000947 */ /* 0x000fea0003800000 */
[----:B--23--:R-:W-:Y:S01]  /*0100*/  PRMT R0, R25, 0x9910, RZ ;  /* 0x0000991019007816 */ /* 0x00cfe200000000ff */
[----:B------:R-:W-:-:S03]  /*0110*/  IMAD.U32 R3, RZ, RZ, UR39 ;  /* 0x00000027ff037e24 */ /* 0x000fc6000f8e00ff */
[----:B------:R-:W-:Y:S01]  /*0120*/  ISETP.GT.AND P0, PT, R0, 0x9, PT ;  /* 0x000000090000780c */ /* 0x000fe20003f04270 */
        /* <DEDUP_REMOVED lines=16> */
.L_x_3336:
[----:B------:R-:W2:Y:S02]  /*0230*/  LDG.E.U8 R2, [R2.64] ;  /* 0x0000002402027981 */ /* 0x000ea4000c1e1100 */
[----:B--2---:R0:W1:Y:S01]  /*0240*/  I2F.F64.U16 R16, R2 ;  /* 0x0000000200107312 */ /* 0x0040620000101800 */
[----:B------:R-:W-:Y:S05]  /*0250*/  BRA `(.L_x_3338) ;  /* 0x00000e0000007947 */ /* 0x000fea0003800000 */
.L_x_3335:
        /* <DEDUP_REMOVED lines=9> */
.L_x_3340:
[----:B------:R-:W2:Y:S02]  /*02f0*/  LDG.E R2, [R2.64] ;  /* 0x0000002402027981 */ /* 0x000ea4000c1e1900 */
[----:B--2---:R0:W1:Y:S01]  /*0300*/  I2F.F64 R16, R2 ;  /* 0x0000000200107312 */ /* 0x0040620000201c00 */
[----:B------:R-:W-:Y:S05]  /*0310*/  BRA `(.L_x_3338) ;  /* 0x00000d4000007947 */ /* 0x000fea0003800000 */
.L_x_3339:
[----:B------:R-:W2:Y:S02]  /*0320*/  LDG.E.U16 R2, [R2.64] ;  /* 0x0000002402027981 */ /* 0x000ea4000c1e1500 */
[----:B--2---:R0:W1:Y:S01]  /*0330*/  I2F.F64.S16 R16, R2 ;  /* 0x0000000200107312 */ /* 0x0040620000101c00 */
[----:B------:R-:W-:Y:S05]  /*0340*/  BRA `(.L_x_3338) ;  /* 0x00000d1000007947 */ /* 0x000fea0003800000 */
.L_x_3334:
        /* <DEDUP_REMOVED lines=10> */
.L_x_3342:
[----:B------:R-:W2:Y:S02]  /*03f0*/  LDG.E.U16 R0, [R2.64] ;  /* 0x0000002402007981 */ /* 0x000ea4000c1e1500 */
[----:B--2---:R-:W-:-:S05]  /*0400*/  HADD2.F32 R0, -RZ, R0.H0_H0 ;  /* 0x20000000ff007230 */ /* 0x004fca0000004100 */
[----:B------:R-:W-:-:S04]  /*0410*/  FMUL.FTZ R0, R0, 1 ;  /* 0x3f80000000007820 */ /* 0x000fc80000410000 */
[----:B------:R0:W1:Y:S01]  /*0420*/  F2F.F64.F32 R16, R0 ;  /* 0x0000000000107310 */ /* 0x0000620000201800 */
[----:B------:R-:W-:Y:S05]  /*0430*/  BRA `(.L_x_3338) ;  /* 0x00000c2000007947 */ /* 0x000fea0003800000 */
.L_x_3341:
        /* <DEDUP_REMOVED lines=10> */
.L_x_3344:
[----:B------:R-:W2:Y:S02]  /*04e0*/  LDG.E.U16 R2, [R2.64] ;  /* 0x0000002402027981 */ /* 0x000ea4000c1e1500 */
[----:B--2---:R-:W-:-:S05]  /*04f0*/  HADD2.F32 R0, -RZ, R2.H0_H0 ;  /* 0x20000002ff007230 */ /* 0x004fca0000004100 */
[----:B------:R-:W-:-:S04]  /*0500*/  FMUL.FTZ R0, R0, 1 ;  /* 0x3f80000000007820 */ /* 0x000fc80000410000 */
[----:B------:R0:W1:Y:S01]  /*0510*/  F2F.F64.F32 R16, R0 ;  /* 0x0000000000107310 */ /* 0x0000620000201800 */
[----:B------:R-:W-:Y:S05]  /*0520*/  BRA `(.L_x_3338) ;  /* 0x00000b3000007947 */ /* 0x000fea0003800000 */
.L_x_3343:
[----:B------:R0:W5:Y:S01]  /*0530*/  LDG.E.64 R16, [R2.64] ;  /* 0x0000002402107981 */ /* 0x000162000c1e1b00 */
[----:B------:R-:W-:Y:S05]  /*0540*/  BRA `(.L_x_3338) ;  /* 0x00000b1000007947 */ /* 0x000fea0003800000 */
.L_x_3333:
        /* <DEDUP_REMOVED lines=13> */
.L_x_3347:
[----:B------:R0:W5:Y:S01]  /*0620*/  LDG.E.64 R16, [R2.64] ;  /* 0x0000002402107981 */ /* 0x000162000c1e1b00 */
[----:B------:R-:W-:Y:S05]  /*0630*/  BRA `(.L_x_3338) ;  /* 0x00000a2000007947 */ /* 0x000fea0003800000 */
.L_x_3346:
        /* <DEDUP_REMOVED lines=28> */
.L_x_3349:
[----:B------:R-:W2:Y:S02]  /*0800*/  LDG.E.U8 R3, [R2.64] ;  /* 0x0000002402037981 */ /* 0x000ea4000c1e1100 */
[----:B--2---:R-:W-:-:S04]  /*0810*/  SHF.L.U32 R0, R3, 0x19, RZ ;  /* 0x0000001903007819 */ /* 0x004fc800000006ff */
[----:B------:R-:W-:-:S13]  /*0820*/  ISETP.GE.U32.AND P0, PT, R0, 0x8000000, PT ;  /* 0x080000000000780c */ /* 0x000fda0003f06070 */
[C---:B------:R-:W-:Y:S02]  /*0830*/  @P0 IMAD.SHL.U32 R4, R3.reuse, 0x200000, RZ ;  /* 0x0020000003040824 */ /* 0x040fe400078e00ff */
[C---:B------:R-:W-:Y:S02]  /*0840*/  @!P0 IMAD.SHL.U32 R0, R3.reuse, 0x100, RZ ;  /* 0x0000010003008824 */ /* 0x040fe400078e00ff */
[----:B------:R-:W-:Y:S01]  /*0850*/  IMAD.SHL.U32 R3, R3, 0x1000000, RZ ;  /* 0x0100000003037824 */ /* 0x000fe200078e00ff */
[----:B------:R-:W-:Y:S02]  /*0860*/  @P0 LOP3.LUT R4, R4, 0xfe00000, RZ, 0xc0, !PT ;  /* 0x0fe0000004040812 */ /* 0x000fe400078ec0ff */
        /* <DEDUP_REMOVED lines=9> */
.L_x_3348:
[----:B------:R-:W2:Y:S02]  /*0900*/  LDG.E.U16 R0, [R2.64] ;  /* 0x0000002402007981 */ /* 0x000ea4000c1e1500 */
[----:B--2---:R-:W-:-:S05]  /*0910*/  PRMT R0, RZ, 0x5410, R0 ;  /* 0x00005410ff007816 */ /* 0x004fca0000000000 */
[----:B------:R-:W-:-:S04]  /*0920*/  FMUL.FTZ R0, R0, 1 ;  /* 0x3f80000000007820 */ /* 0x000fc80000410000 */
[----:B------:R0:W1:Y:S01]  /*0930*/  F2F.F64.F32 R16, R0 ;  /* 0x0000000000107310 */ /* 0x0000620000201800 */
[----:B------:R-:W-:Y:S05]  /*0940*/  BRA `(.L_x_3338) ;  /* 0x0000071000007947 */ /* 0x000fea0003800000 */
.L_x_3345:
        /* <DEDUP_REMOVED lines=11> */
.L_x_3352:
        /* <DEDUP_REMOVED lines=21> */
.L_x_3356:
[----:B------:R-:W-:Y:S05]  /*0b50*/  BSYNC B1 ;  /* 0x0000000000017941 */ /* 0x000fea0003800000 */
.L_x_3355:
[----:B------:R-:W-:Y:S01]  /*0b60*/  LEA R3, R0, 0x3b800000, 0x17 ;  /* 0x3b80000000037811 */ /* 0x000fe200078eb8ff */
[----:B------:R-:W-:-:S05]  /*0b70*/  IMAD.SHL.U32 R0, R2, 0x100000, RZ ;  /* 0x0010000002007824 */ /* 0x000fca00078e00ff */
[----:B------:R-:W-:Y:S02]  /*0b80*/  LOP3.LUT R0, R3, R0, R4, 0xfe, !PT ;  /* 0x0000000003007212 */ /* 0x000fe400078efe04 */
.L_x_3354:
[----:B------:R-:W-:Y:S05]  /*0b90*/  BSYNC B0 ;  /* 0x0000000000007941 */ /* 0x000fea0003800000 */
.L_x_3353:
[----:B------:R-:W-:-:S04]  /*0ba0*/  FMUL.FTZ R0, R0, 1 ;  /* 0x3f80000000007820 */ /* 0x000fc80000410000 */
[----:B------:R0:W1:Y:S01]  /*0bb0*/  F2F.F64.F32 R16, R0 ;  /* 0x0000000000107310 */ /* 0x0000620000201800 */
[----:B------:R-:W-:Y:S05]  /*0bc0*/  BRA `(.L_x_3338) ;  /* 0x0000049000007947 */ /* 0x000fea0003800000 */
.L_x_3351:
        /* <DEDUP_REMOVED lines=21> */
.L_x_3360:
[----:B------:R-:W-:Y:S05]  /*0d20*/  BSYNC B1 ;  /* 0x0000000000017941 */ /* 0x000fea0003800000 */
.L_x_3359:
[----:B------:R-:W-:Y:S01]  /*0d30*/  LEA R3, R0, 0x37800000, 0x17 ;  /* 0x3780000000037811 */ /* 0x000fe200078eb8ff */
[----:B------:R-:W-:-:S05]  /*0d40*/  IMAD.SHL.U32 R0, R2, 0x200000, RZ ;  /* 0x0020000002007824 */ /* 0x000fca00078e00ff */
[----:B------:R-:W-:Y:S02]  /*0d50*/  LOP3.LUT R0, R3, R0, R4, 0xfe, !PT ;  /* 0x0000000003007212 */ /* 0x000fe400078efe04 */
.L_x_3358:
[----:B------:R-:W-:Y:S05]  /*0d60*/  BSYNC B0 ;  /* 0x0000000000007941 */ /* 0x000fea0003800000 */
.L_x_3357:
[----:B------:R-:W-:-:S04]  /*0d70*/  FMUL.FTZ R0, R0, 1 ;  /* 0x3f80000000007820 */ /* 0x000fc80000410000 */
[----:B------:R0:W1:Y:S01]  /*0d80*/  F2F.F64.F32 R16, R0 ;  /* 0x0000000000107310 */ /* 0x0000620000201800 */
[----:B------:R-:W-:Y:S05]  /*0d90*/  BRA `(.L_x_3338) ;  /* 0x000002c000007947 */ /* 0x000fea0003800000 */
.L_x_3350:
        /* <DEDUP_REMOVED lines=14> */
.L_x_3364:
[----:B------:R-:W-:Y:S05]  /*0e80*/  BSYNC B0 ;  /* 0x0000000000007941 */ /* 0x000fea0003800000 */
.L_x_3363:
[----:B------:R-:W-:-:S04]  /*0e90*/  FMUL.FTZ R0, R0, 1 ;  /* 0x3f80000000007820 */ /* 0x000fc80000410000 */
[----:B------:R0:W1:Y:S01]  /*0ea0*/  F2F.F64.F32 R16, R0 ;  /* 0x0000000000107310 */ /* 0x0000620000201800 */
[----:B------:R-:W-:Y:S05]  /*0eb0*/  BRA `(.L_x_3338) ;  /* 0x000001a000007947 */ /* 0x000fea0003800000 */
.L_x_3337:
[----:B------:R-:W-:Y:S01]  /*0ec0*/  MOV R0, 0x0 ;  /* 0x0000000000007802 */ /* 0x000fe20000000f00 */
[----:B------:R-:W-:Y:S01]  /*0ed0*/  IMAD.MOV.U32 R4, RZ, RZ, c[0x4][0x108] ;  /* 0x01004200ff047624 */ /* 0x000fe200078e00ff */
[----:B------:R-:W-:Y:S01]  /*0ee0*/  MOV R5, c[0x4][0x10c] ;  /* 0x0100430000057a02 */ /* 0x000fe20000000f00 */
[----:B------:R-:W-:Y:S01]  /*0ef0*/  IMAD.MOV.U32 R6, RZ, RZ, c[0x4][0x110] ;  /* 0x01004400ff067624 */ /* 0x000fe200078e00ff */
[----:B------:R0:W1:Y:S01]  /*0f00*/  LDC.64 R2, c[0x4][R0] ;  /* 0x0100000000027b82 */ /* 0x0000620000000a00 */
[----:B------:R-:W-:Y:S01]  /*0f10*/  IMAD.MOV.U32 R7, RZ, RZ, c[0x4][0x114] ;  /* 0x01004500ff077624 */ /* 0x000fe200078e00ff */
[----:B------:R-:W-:Y:S01]  /*0f20*/  MOV R10, c[0x4][0x8] ;  /* 0x01000200000a7a02 */ /* 0x000fe20000000f00 */
[----:B------:R-:W-:Y:S02]  /*0f30*/  IMAD.MOV.U32 R8, RZ, RZ, 0x4e ;  /* 0x0000004eff087424 */ /* 0x000fe400078e00ff */
[----:B------:R-:W-:-:S02]  /*0f40*/  IMAD.MOV.U32 R11, RZ, RZ, c[0x4][0xc] ;  /* 0x01000300ff0b7624 */ /* 0x000fc400078e00ff */
[----:B------:R-:W-:Y:S02]  /*0f50*/  IMAD.MOV.U32 R12, RZ, RZ, 0x1 ;  /* 0x00000001ff0c7424 */ /* 0x000fe400078e00ff */
        /* <DEDUP_REMOVED lines=11> */
.L_x_3362:
[----:B------:R-:W2:Y:S02]  /*1010*/  LDG.E.64 R16, [R2.64] ;  /* 0x0000002402107981 */ /* 0x000ea4000c1e1b00 */
[----:B--2---:R-:W0:Y:S01]  /*1020*/  I2F.F64.U64 R16, R16 ;  /* 0x0000001000107312 */ /* 0x004e220000301800 */
[----:B------:R-:W-:Y:S05]  /*1030*/  BRA `(.L_x_3338) ;  /* 0x0000002000007947 */ /* 0x000fea0003800000 */
.L_x_3361:
[----:B------:R-:W2:Y:S02]  /*1040*/  LDG.E R2, [R2.64] ;  /* 0x0000002402027981 */ /* 0x000ea4000c1e1900 */
[----:B--2---:R0:W1:Y:S02]  /*1050*/  I2F.F64.U32 R16, R2 ;  /* 0x0000000200107312 */ /* 0x0040640000201800 */
.L_x_3338:
[----:B0-----:R-:W-:Y:S01]  /*1060*/  PRMT R0, R24, 0x9910, RZ ;  /* 0x0000991018007816 */ /* 0x001fe200000000ff */
[----:B------:R-:W-:-:S03]  /*1070*/  IMAD R2, R22, c[0x0][0x18c], RZ ;  /* 0x0000630016027a24 */ /* 0x000fc600078e02ff */
[----:B------:R-:W-:Y:S02]  /*1080*/  ISETP.GT.AND P0, PT, R0, 0x9, PT ;  /* 0x000000090000780c */ /* 0x000fe40003f04270 */
        /* <DEDUP_REMOVED lines=12> */
[----:B--2---:R0:W2:Y:S01]  /*1150*/  I2F.F64.S16 R18, R2 ;  /* 0x0000000200127312 */ /* 0x0040a20000101c00 */
[----:B------:R-:W-:Y:S05]  /*1160*/  BRA `(.L_x_3370) ;  /* 0x00000e2000007947 */ /* 0x000fea0003800000 */
.L_x_3368:
[----:B------:R-:W2:Y:S02]  /*1170*/  LDG.E.U8 R2, [R2.64] ;  /* 0x0000002402027981 */ /* 0x000ea4000c1e1100 */
[----:B--2---:R0:W2:Y:S01]  /*1180*/  I2F.F64.U16 R18, R2 ;  /* 0x0000000200127312 */ /* 0x0040a20000101800 */
[----:B------:R-:W-:Y:S05]  /*1190*/  BRA `(.L_x_3370) ;  /* 0x00000df000007947 */ /* 0x000fea0003800000 */
.L_x_3367:
        /* <DEDUP_REMOVED lines=9> */
.L_x_3372:
[----:B------:R-:W2:Y:S02]  /*1230*/  LDG.E R2, [R2.64] ;  /* 0x0000002402027981 */ /* 0x000ea4000c1e1900 */
[----:B--2---:R0:W2:Y:S01]  /*1240*/  I2F.F64 R18, R2 ;  /* 0x0000000200127312 */ /* 0x0040a20000201c00 */
[----:B------:R-:W-:Y:S05]  /*1250*/  BRA `(.L_x_3370) ;  /* 0x00000d3000007947 */ /* 0x000fea0003800000 */
.L_x_3371:
[----:B------:R-:W2:Y:S02]  /*1260*/  LDG.E.U16 R2, [R2.64] ;  /* 0x0000002402027981 */ /* 0x000ea4000c1e1500 */
[----:B--2---:R0:W2:Y:S01]  /*1270*/  I2F.F64.S16 R18, R2 ;  /* 0x0000000200127312 */ /* 0x0040a20000101c00 */
[----:B------:R-:W-:Y:S05]  /*1280*/  BRA `(.L_x_3370) ;  /* 0x00000d0000007947 */ /* 0x000fea0003800000 */
.L_x_3366:
        /* <DEDUP_REMOVED lines=10> */
.L_x_3374:
[----:B------:R-:W2:Y:S02]  /*1330*/  LDG.E.U16 R0, [R2.64] ;  /* 0x0000002402007981 */ /* 0x000ea4000c1e1500 */
[----:B--2---:R-:W-:-:S05]  /*1340*/  HADD2.F32 R0, -RZ, R0.H0_H0 ;  /* 0x20000000ff007230 */ /* 0x004fca0000004100 */
[----:B------:R-:W-:-:S04]  /*1350*/  FMUL.FTZ R0, R0, 1 ;  /* 0x3f80000000007820 */ /* 0x000fc80000410000 */
[----:B------:R0:W2:Y:S01]  /*1360*/  F2F.F64.F32 R18, R0 ;  /* 0x0000000000127310 */ /* 0x0000a20000201800 */
[----:B------:R-:W-:Y:S05]  /*1370*/  BRA `(.L_x_3370) ;  /* 0x00000c1000007947 */ /* 0x000fea0003800000 */
.L_x_3373:
        /* <DEDUP_REMOVED lines=10> */
.L_x_3376:
[----:B------:R-:W2:Y:S02]  /*1420*/  LDG.E.U16 R2, [R2.64] ;  /* 0x0000002402027981 */ /* 0x000ea4000c1e1500 */
[----:B--2---:R-:W-:-:S05]  /*1430*/  HADD2.F32 R0, -RZ, R2.H0_H0 ;  /* 0x20000002ff007230 */ /* 0x004fca0000004100 */
[----:B------:R-:W-:-:S04]  /*1440*/  FMUL.FTZ R0, R0, 1 ;  /* 0x3f80000000007820 */ /* 0x000fc80000410000 */
[----:B------:R0:W2:Y:S01]  /*1450*/  F2F.F64.F32 R18, R0 ;  /* 0x0000000000127310 */ /* 0x0000a20000201800 */
[----:B------:R-:W-:Y:S05]  /*1460*/  BRA `(.L_x_3370) ;  /* 0x00000b2000007947 */ /* 0x000fea0003800000 */
.L_x_3375:
[----:B------:R0:W5:Y:S01]  /*1470*/  LDG.E.64 R18, [R2.64] ;  /* 0x0000002402127981 */ /* 0x000162000c1e1b00 */
[----:B------:R-:W-:Y:S05]  /*1480*/  BRA `(.L_x_3370) ;  /* 0x00000b0000007947 */ /* 0x000fea0003800000 */
.L_x_3365:
        /* <DEDUP_REMOVED lines=13> */
.L_x_3379:
[----:B------:R0:W5:Y:S01]  /*1560*/  LDG.E.64 R18, [R2.64] ;  /* 0x0000002402127981 */ /* 0x000162000c1e1b00 */
[----:B------:R-:W-:Y:S05]  /*1570*/  BRA `(.L_x_3370) ;  /* 0x00000a1000007947 */ /* 0x000fea0003800000 */
.L_x_3378:
        /* <DEDUP_REMOVED lines=26> */
[----:B------:R0:W2:Y:S01]  /*1720*/  F2F.F64.F32 R18, R5 ;  /* 0x0000000500127310 */ /* 0x0000a20000201800 */
[----:B------:R-:W-:Y:S05]  /*1730*/  BRA `(.L_x_3370) ;  /* 0x0000085000007947 */ /* 0x000fea0003800000 */
.L_x_3381:
[----:B------:R-:W2:Y:S02]  /*1740*/  LDG.E.U8 R2, [R2.64] ;  /* 0x0000002402027981 */ /* 0x000ea4000c1e1100 */
[C---:B--2---:R-:W-:Y:S01]  /*1750*/  SHF.L.U32 R0, R2.reuse, 0x19, RZ ;  /* 0x0000001902007819 */ /* 0x044fe200000006ff */
[----:B------:R-:W-:-:S03]  /*1760*/  IMAD.SHL.U32 R5, R2, 0x1000000, RZ ;  /* 0x0100000002057824 */ /* 0x000fc600078e00ff */
        /* <DEDUP_REMOVED lines=10> */
[----:B------:R0:W2:Y:S01]  /*1810*/  F2F.F64.F32 R18, R4 ;  /* 0x0000000400127310 */ /* 0x0000a20000201800 */
[----:B------:R-:W-:Y:S05]  /*1820*/  BRA `(.L_x_3370) ;  /* 0x0000076000007947 */ /* 0x000fea0003800000 */
.L_x_3380:
[----:B------:R-:W2:Y:S02]  /*1830*/  LDG.E.U16 R0, [R2.64] ;  /* 0x0000002402007981 */ /* 0x000ea4000c1e1500 */
[----:B--2---:R-:W-:-:S05]  /*1840*/  PRMT R0, RZ, 0x5410, R0 ;  /* 0x00005410ff007816 */ /* 0x004fca0000000000 */
[----:B------:R-:W-:-:S04]  /*1850*/  FMUL.FTZ R0, R0, 1 ;  /* 0x3f80000000007820 */ /* 0x000fc80000410000 */
[----:B------:R0:W2:Y:S01]  /*1860*/  F2F.F64.F32 R18, R0 ;  /* 0x0000000000127310 */ /* 0x0000a20000201800 */
[----:B------:R-:W-:Y:S05]  /*1870*/  BRA `(.L_x_3370) ;  /* 0x0000071000007947 */ /* 0x000fea0003800000 */
.L_x_3377:
        /* <DEDUP_REMOVED lines=9> */
[----:B--2---:R0:W2:Y:S01]  /*1910*/  I2F.F64.U16 R18, R2 ;  /* 0x0000000200127312 */ /* 0x0040a20000101800 */
[----:B------:R-:W-:Y:S05]  /*1920*/  BRA `(.L_x_3370) ;  /* 0x0000066000007947 */ /* 0x000fea0003800000 */
.L_x_3384:
        /* <DEDUP_REMOVED lines=21> */
.L_x_3388:
[----:B------:R-:W-:Y:S05]  /*1a80*/  BSYNC B1 ;  /* 0x0000000000017941 */ /* 0x000fea0003800000 */
.L_x_3387:
[----:B------:R-:W-:Y:S01]  /*1a90*/  LEA R3, R0, 0x3b800000, 0x17 ;  /* 0x3b80000000037811 */ /* 0x000fe200078eb8ff */
[----:B------:R-:W-:-:S05]  /*1aa0*/  IMAD.SHL.U32 R0, R2, 0x100000, RZ ;  /* 0x0010000002007824 */ /* 0x000fca00078e00ff */
[----:B------:R-:W-:Y:S02]  /*1ab0*/  LOP3.LUT R0, R3, R0, R4, 0xfe, !PT ;  /* 0x0000000003007212 */ /* 0x000fe400078efe04 */
.L_x_3386:
[----:B------:R-:W-:Y:S05]  /*1ac0*/  BSYNC B0 ;  /* 0x0000000000007941 */ /* 0x000fea0003800000 */
.L_x_3385:
[----:B------:R-:W-:-:S04]  /*1ad0*/  FMUL.FTZ R0, R0, 1 ;  /* 0x3f80000000007820 */ /* 0x000fc80000410000 */
[----:B------:R0:W2:Y:S01]  /*1ae0*/  F2F.F64.F32 R18, R0 ;  /* 0x0000000000127310 */ /* 0x0000a20000201800 */
[----:B------:R-:W-:Y:S05]  /*1af0*/  BRA `(.L_x_3370) ;  /* 0x0000049000007947 */ /* 0x000fea0003800000 */
.L_x_3383:
        /* <DEDUP_REMOVED lines=21> */
.L_x_3392:
[----:B------:R-:W-:Y:S05]  /*1c50*/  BSYNC B1 ;  /* 0x0000000000017941 */ /* 0x000fea0003800000 */
.L_x_3391:
[----:B------:R-:W-:Y:S01]  /*1c60*/  LEA R3, R0, 0x37800000, 0x17 ;  /* 0x3780000000037811 */ /* 0x000fe200078eb8ff */
[----:B------:R-:W-:-:S05]  /*1c70*/  IMAD.SHL.U32 R0, R2, 0x200000, RZ ;  /* 0x0020000002007824 */ /* 0x000fca00078e00ff */
[----:B------:R-:W-:Y:S02]  /*1c80*/  LOP3.LUT R0, R3, R0, R4, 0xfe, !PT ;  /* 0x0000000003007212 */ /* 0x000fe400078efe04 */
.L_x_3390:
[----:B------:R-:W-:Y:S05]  /*1c90*/  BSYNC B0 ;  /* 0x0000000000007941 */ /* 0x000fea0003800000 */
.L_x_3389:
[----:B------:R-:W-:-:S04]  /*1ca0*/  FMUL.FTZ R0, R0, 1 ;  /* 0x3f80000000007820 */ /* 0x000fc80000410000 */
[----:B------:R0:W2:Y:S01]  /*1cb0*/  F2F.F64.F32 R18, R0 ;  /* 0x0000000000127310 */ /* 0x0000a20000201800 */
[----:B------:R-:W-:Y:S05]  /*1cc0*/  BRA `(.L_x_3370) ;  /* 0x000002c000007947 */ /* 0x000fea0003800000 */
.L_x_3382:
        /* <DEDUP_REMOVED lines=14> */
.L_x_3396:
[----:B------:R-:W-:Y:S05]  /*1db0*/  BSYNC B0 ;  /* 0x0000000000007941 */ /* 0x000fea0003800000 */
.L_x_3395:
[----:B------:R-:W-:-:S04]  /*1dc0*/  FMUL.FTZ R0, R0, 1 ;  /* 0x3f80000000007820 */ /* 0x000fc80000410000 */
[----:B------:R0:W2:Y:S01]  /*1dd0*/  F2F.F64.F32 R18, R0 ;  /* 0x0000000000127310 */ /* 0x0000a20000201800 */
[----:B------:R-:W-:Y:S05]  /*1de0*/  BRA `(.L_x_3370) ;  /* 0x000001a000007947 */ /* 0x000fea0003800000 */
.L_x_3369:
[----:B------:R-:W-:Y:S01]  /*1df0*/  MOV R0, 0x0 ;  /* 0x0000000000007802 */ /* 0x000fe20000000f00 */
[----:B------:R-:W-:Y:S01]  /*1e00*/  IMAD.MOV.U32 R4, RZ, RZ, c[0x4][0x108] ;  /* 0x01004200ff047624 */ /* 0x000fe200078e00ff */
[----:B------:R-:W-:Y:S01]  /*1e10*/  MOV R5, c[0x4][0x10c] ;  /* 0x0100430000057a02 */ /* 0x000fe20000000f00 */
[----:B------:R-:W-:Y:S01]  /*1e20*/  IMAD.MOV.U32 R6, RZ, RZ, c[0x4][0x110] ;  /* 0x01004400ff067624 */ /* 0x000fe200078e00ff */
[----:B------:R0:W2:Y:S01]  /*1e30*/  LDC.64 R2, c[0x4][R0] ;  /* 0x0100000000027b82 */ /* 0x0000a20000000a00 */
        /* <DEDUP_REMOVED lines=16> */
.L_x_3394:
[----:B------:R-:W2:Y:S02]  /*1f40*/  LDG.E.64 R18, [R2.64] ;  /* 0x0000002402127981 */ /* 0x000ea4000c1e1b00 */
[----:B--2---:R-:W0:Y:S01]  /*1f50*/  I2F.F64.U64 R18, R18 ;  /* 0x0000001200127312 */ /* 0x004e220000301800 */
[----:B------:R-:W-:Y:S05]  /*1f60*/  BRA `(.L_x_3370) ;  /* 0x0000002000007947 */ /* 0x000fea0003800000 */
.L_x_3393:
[----:B------:R-:W2:Y:S02]  /*1f70*/  LDG.E R2, [R2.64] ;  /* 0x0000002402027981 */ /* 0x000ea4000c1e1900 */
[----:B--2---:R0:W2:Y:S02]  /*1f80*/  I2F.F64.U32 R18, R2 ;  /* 0x0000000200127312 */ /* 0x0040a40000201800 */
.L_x_3370:
[----:B------:R-:W3:Y:S02]  /*1f90*/  S2R R22, SR_TID.X ;  /* 0x0000000000167919 */ /* 0x000ee40000002100 */
[----:B---3--:R-:W-:Y:S02]  /*1fa0*/  IADD3 R22, R22, 0x80, RZ ;  /* 0x0000008016167810 */ /* 0x008fe40007ffe0ff */
.L_x_3332:
[----:B--23--:R-:W-:Y:S05]  /*1fb0*/  BSYNC B6 ;  /* 0x0000000000067941 */ /* 0x00cfea0003800000 */
.L_x_3331:
[----:B------:R-:W-:Y:S01]  /*1fc0*/  ISETP.GE.AND P0, PT, R22, UR38, PT ;  /* 0x0000002616007c0c */ /* 0x000fe2000bf06270 */
[----:B------:R-:W-:Y:S01]  /*1fd0*/  BSSY B6, `(.L_x_3397) ;  /* 0x00001ec000067945 */ /* 0x000fe20003800000 */
[----:B------:R-:W-:-:S11]  /*1fe0*/  CS2R R88, SRZ ;  /* 0x0000000000587805 */ /* 0x000fd6000001ff00 */
[----:B------:R-:W-:Y:S05]  /*1ff0*/  @P0 BRA `(.L_x_3398) ;  /* 0x00001e9000000947 */ /* 0x000fea0003800000 */
[----:B------:R-:W-:Y:S02]  /*2000*/  MOV R23, UR39 ;  /* 0x0000002700177c02 */ /* 0x000fe40008000f00 */
[----:B0-----:R-:W-:-:S03]  /*2010*/  PRMT R0, R25, 0x9910, RZ ;  /* 0x0000991019007816 */ /* 0x001fc600000000ff */
[----:B------:R-:W-:Y:S01]  /*2020*/  IMAD R23, R23, 0x200, R22 ;  /* 0x0000020017177824 */ /* 0x000fe200078e0216 */
[----:B------:R-:W-:-:S03]  /*2030*/  ISETP.GT.AND P1, PT, R0, 0x9, PT ;  /* 0x000000090000780c */ /* 0x000fc60003f24270 */
[----:B------:R-:W-:-:S05]  /*2040*/  IMAD R2, R23, c[0x0][0x188], RZ ;  /* 0x0000620017027a24 */ /* 0x000fca00078e02ff */
        /* <DEDUP_REMOVED lines=14> */
.L_x_3402:
[----:B------:R-:W2:Y:S02]  /*2130*/  LDG.E.U8 R2, [R2.64] ;  /* 0x0000002402027981 */ /* 0x000ea4000c1e1100 */
[----:B--2---:R0:W2:Y:S01]  /*2140*/  I2F.F64.U16 R90, R2 ;  /* 0x00000002005a7312 */ /* 0x0040a20000101800 */
[----:B------:R-:W-:Y:S05]  /*2150*/  BRA `(.L_x_3404) ;  /* 0x00000df000007947 */ /* 0x000fea0003800000 */
.L_x_3401:
        /* <DEDUP_REMOVED lines=9> */
.L_x_3406:
[----:B------:R-:W2:Y:S02]  /*21f0*/  LDG.E R2, [R2.64] ;  /* 0x0000002402027981 */ /* 0x000ea4000c1e1900 */
[----:B--2---:R0:W2:Y:S01]  /*2200*/  I2F.F64 R90, R2 ;  /* 0x00000002005a7312 */ /* 0x0040a20000201c00 */
[----:B------:R-:W-:Y:S05]  /*2210*/  BRA `(.L_x_3404) ;  /* 0x00000d3000007947 */ /* 0x000fea0003800000 */
.L_x_3405:
[----:B------:R-:W2:Y:S02]  /*2220*/  LDG.E.U16 R2, [R2.64] ;  /* 0x0000002402027981 */ /* 0x000ea4000c1e1500 */
[----:B--2---:R0:W2:Y:S01]  /*2230*/  I2F.F64.S16 R90, R2 ;  /* 0x00000002005a7312 */ /* 0x0040a20000101c00 */
[----:B------:R-:W-:Y:S05]  /*2240*/  BRA `(.L_x_3404) ;  /* 0x00000d0000007947 */ /* 0x000fea0003800000 */
.L_x_3400:
        /* <DEDUP_REMOVED lines=10> */
.L_x_3408:
[----:B------:R-:W2:Y:S02]  /*22f0*/  LDG.E.U16 R0, [R2.64] ;  /* 0x0000002402007981 */ /* 0x000ea4000c1e1500 */
[----:B--2---:R-:W-:-:S05]  /*2300*/  HADD2.F32 R0, -RZ, R0.H0_H0 ;  /* 0x20000000ff007230 */ /* 0x004fca0000004100 */
[----:B------:R-:W-:-:S04]  /*2310*/  FMUL.FTZ R0, R0, 1 ;  /* 0x3f80000000007820 */ /* 0x000fc80000410000 */
[----:B------:R0:W2:Y:S01]  /*2320*/  F2F.F64.F32 R90, R0 ;  /* 0x00000000005a7310 */ /* 0x0000a20000201800 */
[----:B------:R-:W-:Y:S05]  /*2330*/  BRA `(.L_x_3404) ;  /* 0x00000c1000007947 */ /* 0x000fea0003800000 */
.L_x_3407:
        /* <DEDUP_REMOVED lines=10> */
.L_x_3410:
[----:B------:R-:W2:Y:S02]  /*23e0*/  LDG.E.U16 R2, [R2.64] ;  /* 0x0000002402027981 */ /* 0x000ea4000c1e1500 */
[----:B--2---:R-:W-:-:S05]  /*23f0*/  HADD2.F32 R0, -RZ, R2.H0_H0 ;  /* 0x20000002ff007230 */ /* 0x004fca0000004100 */
[----:B------:R-:W-:-:S04]  /*2400*/  FMUL.FTZ R0, R0, 1 ;  /* 0x3f80000000007820 */ /* 0x000fc80000410000 */
[----:B------:R0:W2:Y:S01]  /*2410*/  F2F.F64.F32 R90, R0 ;  /* 0x00000000005a7310 */ /* 0x0000a20000201800 */
[----:B------:R-:W-:Y:S05]  /*2420*/  BRA `(.L_x_3404) ;  /* 0x00000b2000007947 */ /* 0x000fea0003800000 */
.L_x_3409:
[----:B------:R0:W5:Y:S01]  /*2430*/  LDG.E.64 R90, [R2.64] ;  /* 0x00000024025a7981 */ /* 0x000162000c1e1b00 */
[----:B------:R-:W-:Y:S05]  /*2440*/  BRA `(.L_x_3404) ;  /* 0x00000b0000007947 */ /* 0x000fea0003800000 */
.L_x_3399:
        /* <DEDUP_REMOVED lines=13> */
.L_x_3413:
[----:B------:R0:W5:Y:S01]  /*2520*/  LDG.E.64 R90, [R2.64] ;  /* 0x00000024025a7981 */ /* 0x000162000c1e1b00 */
[----:B------:R-:W-:Y:S05]  /*2530*/  BRA `(.L_x_3404) ;  /* 0x00000a1000007947 */ /* 0x000fea0003800000 */
.L_x_3412:
        /* <DEDUP_REMOVED lines=28> */
.L_x_3415:
        /* <DEDUP_REMOVED lines=15> */
.L_x_3414:
[----:B------:R-:W2:Y:S02]  /*27f0*/  LDG.E.U16 R0, [R2.64] ;  /* 0x0000002402007981 */ /* 0x000ea4000c1e1500 */
[----:B--2---:R-:W-:-:S05]  /*2800*/  PRMT R0, RZ, 0x5410, R0 ;  /* 0x00005410ff007816 */ /* 0x004fca0000000000 */
[----:B------:R-:W-:-:S04]  /*2810*/  FMUL.FTZ R0, R0, 1 ;  /* 0x3f80000000007820 */ /* 0x000fc80000410000 */
[----:B------:R0:W2:Y:S01]  /*2820*/  F2F.F64.F32 R90, R0 ;  /* 0x00000000005a7310 */ /* 0x0000a20000201800 */
[----:B------:R-:W-:Y:S05]  /*2830*/  BRA `(.L_x_3404) ;  /* 0x0000071000007947 */ /* 0x000fea0003800000 */
.L_x_3411:
        /* <DEDUP_REMOVED lines=11> */
.L_x_3418:
        /* <DEDUP_REMOVED lines=21> */
.L_x_3422:
[----:B------:R-:W-:Y:S05]  /*2a40*/  BSYNC B1 ;  /* 0x0000000000017941 */ /* 0x000fea0003800000 */
.L_x_3421:
[----:B------:R-:W-:Y:S01]  /*2a50*/  LEA R3, R0, 0x3b800000, 0x17 ;  /* 0x3b80000000037811 */ /* 0x000fe200078eb8ff */
[----:B------:R-:W-:-:S05]  /*2a60*/  IMAD.SHL.U32 R0, R2, 0x100000, RZ ;  /* 0x0010000002007824 */ /* 0x000fca00078e00ff */
[----:B------:R-:W-:Y:S02]  /*2a70*/  LOP3.LUT R0, R3, R0, R4, 0xfe, !PT ;  /* 0x0000000003007212 */ /* 0x000fe400078efe04 */
.L_x_3420:
[----:B------:R-:W-:Y:S05]  /*2a80*/  BSYNC B0 ;  /* 0x0000000000007941 */ /* 0x000fea0003800000 */
.L_x_3419:
[----:B------:R-:W-:-:S04]  /*2a90*/  FMUL.FTZ R0, R0, 1 ;  /* 0x3f80000000007820 */ /* 0x000fc80000410000 */
[----:B------:R0:W2:Y:S01]  /*2aa0*/  F2F.F64.F32 R90, R0 ;  /* 0x00000000005a7310 */ /* 0x0000a20000201800 */
[----:B------:R-:W-:Y:S05]  /*2ab0*/  BRA `(.L_x_3404) ;  /* 0x0000049000007947 */ /* 0x000fea0003800000 */
.L_x_3417:
        /* <DEDUP_REMOVED lines=21> */
.L_x_3426:
[----:B------:R-:W-:Y:S05]  /*2c10*/  BSYNC B1 ;  /* 0x0000000000017941 */ /* 0x000fea0003800000 */
.L_x_3425:
[----:B------:R-:W-:Y:S01]  /*2c20*/  LEA R3, R0, 0x37800000, 0x17 ;  /* 0x3780000000037811 */ /* 0x000fe200078eb8ff */
[----:B------:R-:W-:-:S05]  /*2c30*/  IMAD.SHL.U32 R0, R2, 0x200000, RZ ;  /* 0x0020000002007824 */ /* 0x000fca00078e00ff */
[----:B------:R-:W-:Y:S02]  /*2c40*/  LOP3.LUT R0, R3, R0, R4, 0xfe, !PT ;  /* 0x0000000003007212 */ /* 0x000fe400078efe04 */
.L_x_3424:
[----:B------:R-:W-:Y:S05]  /*2c50*/  BSYNC B0 ;  /* 0x0000000000007941 */ /* 0x000fea0003800000 */
.L_x_3423:
[----:B------:R-:W-:-:S04]  /*2c60*/  FMUL.FTZ R0, R0, 1 ;  /* 0x3f80000000007820 */ /* 0x000fc80000410000 */
[----:B------:R0:W2:Y:S01]  /*2c70*/  F2F.F64.F32 R90, R0 ;  /* 0x00000000005a7310 */ /* 0x0000a20000201800 */
[----:B------:R-:W-:Y:S05]  /*2c80*/  BRA `(.L_x_3404) ;  /* 0x000002c000007947 */ /* 0x000fea0003800000 */
.L_x_3416:
        /* <DEDUP_REMOVED lines=14> */
.L_x_3430:
[----:B------:R-:W-:Y:S05]  /*2d70*/  BSYNC B0 ;  /* 0x0000000000007941 */ /* 0x000fea0003800000 */
.L_x_3429:
[----:B------:R-:W-:-:S04]  /*2d80*/  FMUL.FTZ R0, R0, 1 ;  /* 0x3f80000000007820 */ /* 0x000fc80000410000 */
[----:B------:R0:W2:Y:S01]  /*2d90*/  F2F.F64.F32 R90, R0 ;  /* 0x00000000005a7310 */ /* 0x0000a20000201800 */
[----:B------:R-:W-:Y:S05]  /*2da0*/  BRA `(.L_x_3404) ;  /* 0x000001a000007947 */ /* 0x000fea0003800000 */
.L_x_3403:
[----:B------:R-:W-:Y:S01]  /*2db0*/  MOV R0, 0x0 ;  /* 0x0000000000007802 */ /* 0x000fe20000000f00 */
[----:B------:R-:W-:Y:S01]  /*2dc0*/  HFMA2.MMA R12, -RZ, RZ, 0, 5.9604644775390625e-08 ;  /* 0x00000001ff0c7435 */ /* 0x000fe200000001ff */
[----:B------:R-:W-:Y:S01]  /*2dd0*/  IMAD.MOV.U32 R4, RZ, RZ, c[0x4][0x108] ;  /* 0x01004200ff047624 */ /* 0x000fe200078e00ff */
[----:B------:R-:W-:Y:S01]  /*2de0*/  MOV R7, c[0x4][0x114] ;  /* 0x0100450000077a02 */ /* 0x000fe20000000f00 */
[----:B------:R0:W2:Y:S01]  /*2df0*/  LDC.64 R2, c[0x4][R0] ;  /* 0x0100000000027b82 */ /* 0x0000a20000000a00 */
[----:B------:R-:W-:Y:S02]  /*2e00*/  IMAD.MOV.U32 R5, RZ, RZ, c[0x4][0x10c] ;  /* 0x01004300ff057624 */ /* 0x000fe400078e00ff */
[----:B------:R-:W-:Y:S02]  /*2e10*/  IMAD.MOV.U32 R6, RZ, RZ, c[0x4][0x110] ;  /* 0x01004400ff067624 */ /* 0x000fe400078e00ff */
[----:B------:R-:W-:-:S02]  /*2e20*/  IMAD.MOV.U32 R8, RZ, RZ, 0x4e ;  /* 0x0000004eff087424 */ /* 0x000fc400078e00ff */
[----:B------:R-:W-:Y:S02]  /*2e30*/  IMAD.MOV.U32 R10, RZ, RZ, c[0x4][0x8] ;  /* 0x01000200ff0a7624 */ /* 0x000fe400078e00ff */
[----:B------:R-:W-:Y:S02]  /*2e40*/  IMAD.MOV.U32 R11, RZ, RZ, c[0x4][0xc] ;  /* 0x01000300ff0b7624 */ /* 0x000fe400078e00ff */
[----:B------:R-:W-:Y:S02]  /*2e50*/  IMAD.MOV.U32 R13, RZ, RZ, RZ ;  /* 0x000000ffff0d7224 */ /* 0x000fe400078e00ff */
[----:B0-----:R-:W-:Y:S01]  /*2e60*/  LEPC R14 ;  /* 0x00000000000e734e */ /* 0x001fe20000000000 */
[----:B------:R-:W-:Y:S02]  /*2e70*/  MOV R9, 0x2ee0 ;  /* 0x00002ee000097802 */ /* 0x000fe40000000f00 */
[----:B------:R-:W-:Y:S02]  /*2e80*/  MOV R20, 0x2e60 ;  /* 0x00002e6000147802 */ /* 0x000fe40000000f00 */
[----:B------:R-:W-:Y:S02]  /*2e90*/  MOV R21, 0x0 ;  /* 0x0000000000157802 */ /* 0x000fe40000000f00 */
[----:B------:R-:W-:-:S02]  /*2ea0*/  MOV R0, 0x0 ;  /* 0x0000000000007802 */ /* 0x000fc40000000f00 */
[----:B------:R-:W-:-:S04]  /*2eb0*/  IADD3 R20, P0, P1, -R20, R9, R14 ;  /* 0x0000000914147210 */ /* 0x000fc8000791e10e */
[----:B------:R-:W-:-:S04]  /*2ec0*/  IADD3.X R21, ~R0, R21, R15, P0, P1 ;  /* 0x0000001500157210 */ /* 0x000fc800007e250f */
[----:B-12--5:R-:W-:Y:S05]  /*2ed0*/  CALL.ABS.NOINC R2 ;  /* 0x0000000002007343 */ /* 0x026fea0003c00000 */
[----:B------:R-:W-:Y:S01]  /*2ee0*/  CS2R R90, SRZ ;  /* 0x00000000005a7805 */ /* 0x000fe2000001ff00 */
[----:B------:R-:W-:Y:S05]  /*2ef0*/  BRA `(.L_x_3404) ;  /* 0x0000005000007947 */ /* 0x000fea0003800000 */
.L_x_3428:
[----:B------:R-:W2:Y:S02]  /*2f00*/  LDG.E.64 R90, [R2.64] ;  /* 0x00000024025a7981 */ /* 0x000ea4000c1e1b00 */
[----:B--2---:R-:W0:Y:S01]  /*2f10*/  I2F.F64.U64 R90, R90 ;  /* 0x0000005a005a7312 */ /* 0x004e220000301800 */
[----:B------:R-:W-:Y:S05]  /*2f20*/  BRA `(.L_x_3404) ;  /* 0x0000002000007947 */ /* 0x000fea0003800000 */
.L_x_3427:
[----:B------:R-:W2:Y:S02]  /*2f30*/  LDG.E R2, [R2.64] ;  /* 0x0000002402027981 */ /* 0x000ea4000c1e1900 */
[----:B--2---:R0:W2:Y:S02]  /*2f40*/  I2F.F64.U32 R90, R2 ;  /* 0x00000002005a7312 */ /* 0x0040a40000201800 */
.L_x_3404:
[----:B0-----:R-:W-:Y:S01]  /*2f50*/  PRMT R0, R24, 0x9910, RZ ;  /* 0x0000991018007816 */ /* 0x001fe200000000ff */
[----:B------:R-:W-:-:S03]  /*2f60*/  IMAD R2, R23, c[0x0][0x18c], RZ ;  /* 0x0000630017027a24 */ /* 0x000fc600078e02ff */
        /* <DEDUP_REMOVED lines=13> */
[----:B---3--:R0:W3:Y:S01]  /*3040*/  I2F.F64.S16 R88, R2 ;  /* 0x0000000200587312 */ /* 0x0080e20000101c00 */
[----:B------:R-:W-:Y:S05]  /*3050*/  BRA `(.L_x_3436) ;  /* 0x00000e2000007947 */ /* 0x000fea0003800000 */
.L_x_3434:
[----:B------:R-:W3:Y:S02]  /*3060*/  LDG.E.U8 R2, [R2.64] ;  /* 0x0000002402027981 */ /* 0x000ee4000c1e1100 */
[----:B---3--:R0:W3:Y:S01]  /*3070*/  I2F.F64.U16 R88, R2 ;  /* 0x0000000200587312 */ /* 0x0080e20000101800 */
[----:B------:R-:W-:Y:S05]  /*3080*/  BRA `(.L_x_3436) ;  /* 0x00000df000007947 */ /* 0x000fea0003800000 */
.L_x_3433:
[----:B------:R-:W-:-:S13]  /*3090*/  ISETP.NE.AND P0, PT, R0, 0x2, PT ;  /* 0x000000020000780c */ /* 0x000fda0003f05270 */
[----:B------:R-:W-:Y:S05]  /*30a0*/  @!P0 BRA `(.L_x_3437) ;  /* 0x000000a000008947 */ /* 0x000fea0003800000 */
[----:B------:R-:W-:-:S13]  /*30b0*/  ISETP.NE.AND P0, PT, R0, 0x3, PT ;  /* 0x000000030000780c */ /* 0x000fda0003f05270 */
[----:B------:R-:W-:Y:S05]  /*30c0*/  @!P0 BRA `(.L_x_3438) ;  /* 0x0000005000008947 */ /* 0x000fea0003800000 */
[----:B------:R-:W-:-:S13]  /*30d0*/  ISETP.NE.AND P0, PT, R0, 0x4, PT ;  /* 0x000000040000780c */ /* 0x000fda0003f05270 */
[----:B------:R-:W-:Y:S05]  /*30e0*/  @P0 BRA `(.L_x_3435) ;  /* 0x00000bf000000947 */ /* 0x000fea0003800000 */
[----:B------:R-:W3:Y:S02]  /*30f0*/  LDG.E.64 R88, [R2.64] ;  /* 0x0000002402587981 */ /* 0x000ee4000c1e1b00 */
[----:B---3--:R-:W0:Y:S01]  /*3100*/  I2F.F64.S64 R88, R88 ;  /* 0x0000005800587312 */ /* 0x008e220000301c00 */
[----:B------:R-:W-:Y:S05]  /*3110*/  BRA `(.L_x_3436) ;  /* 0x00000d6000007947 */ /* 0x000fea0003800000 */
.L_x_3438:
[----:B------:R-:W3:Y:S02]  /*3120*/  LDG.E R2, [R2.64] ;  /* 0x0000002402027981 */ /* 0x000ee4000c1e1900 */
[----:B---3--:R0:W3:Y:S01]  /*3130*/  I2F.F64 R88, R2 ;  /* 0x0000000200587312 */ /* 0x0080e20000201c00 */
[----:B------:R-:W-:Y:S05]  /*3140*/  BRA `(.L_x_3436) ;  /* 0x00000d3000007947 */ /* 0x000fea0003800000 */
.L_x_3437:
[----:B------:R-:W3:Y:S02]  /*3150*/  LDG.E.U16 R2, [R2.64] ;  /* 0x0000002402027981 */ /* 0x000ee4000c1e1500 */
[----:B---3--:R0:W3:Y:S01]  /*3160*/  I2F.F64.S16 R88, R2 ;  /* 0x0000000200587312 */ /* 0x0080e20000101c00 */
[----:B------:R-:W-:Y:S05]  /*3170*/  BRA `(.L_x_3436) ;  /* 0x00000d0000007947 */ /* 0x000fea0003800000 */
.L_x_3432:
[----:B------:R-:W-:-:S13]  /*3180*/  ISETP.GT.AND P0, PT, R0, 0x6, PT ;  /* 0x000000060000780c */ /* 0x000fda0003f04270 */
[----:B------:R-:W-:Y:S05]  /*3190*/  @P0 BRA `(.L_x_3439) ;  /* 0x000000d000000947 */ /* 0x000fea0003800000 */
[----:B------:R-:W-:-:S13]  /*31a0*/  ISETP.NE.AND P0, PT, R0, 0x5, PT ;  /* 0x000000050000780c */ /* 0x000fda0003f05270 */
[----:B------:R-:W-:Y:S05]  /*31b0*/  @!P0 BRA `(.L_x_3440) ;  /* 0x0000006000008947 */ /* 0x000fea0003800000 */
[----:B------:R-:W-:-:S13]  /*31c0*/  ISETP.NE.AND P0, PT, R0, 0x6, PT ;  /* 0x000000060000780c */ /* 0x000fda0003f05270 */
[----:B------:R-:W-:Y:S05]  /*31d0*/  @P0 BRA `(.L_x_3435) ;  /* 0x00000b0000000947 */ /* 0x000fea0003800000 */
[----:B------:R-:W3:Y:S02]  /*31e0*/  LDG.E R88, [R2.64] ;  /* 0x0000002402587981 */ /* 0x000ee4000c1e1900 */
[----:B---3--:R-:W-:-:S06]  /*31f0*/  FMUL.FTZ R88, R88, 1 ;  /* 0x3f80000058587820 */ /* 0x008fcc0000410000 */
[----:B------:R-:W0:Y:S01]  /*3200*/  F2F.F64.F32 R88, R88 ;  /* 0x0000005800587310 */ /* 0x000e220000201800 */
[----:B------:R-:W-:Y:S05]  /*3210*/  BRA `(.L_x_3436) ;  /* 0x00000c6000007947 */ /* 0x000fea0003800000 */
.L_x_3440:
[----:B------:R-:W3:Y:S02]  /*3220*/  LDG.E.U16 R0, [R2.64] ;  /* 0x0000002402007981 */ /* 0x000ee4000c1e1500 */
[----:B---3--:R-:W-:-:S05]  /*3230*/  HADD2.F32 R0, -RZ, R0.H0_H0 ;  /* 0x20000000ff007230 */ /* 0x008fca0000004100 */
[----:B------:R-:W-:-:S04]  /*3240*/  FMUL.FTZ R0, R0, 1 ;  /* 0x3f80000000007820 */ /* 0x000fc80000410000 */
[----:B------:R0:W3:Y:S01]  /*3250*/  F2F.F64.F32 R88, R0 ;  /* 0x0000000000587310 */ /* 0x0000e20000201800 */
[----:B------:R-:W-:Y:S05]  /*3260*/  BRA `(.L_x_3436) ;  /* 0x00000c1000007947 */ /* 0x000fea0003800000 */
.L_x_3439:
[----:B------:R-:W-:-:S13]  /*3270*/  ISETP.NE.AND P0, PT, R0, 0x7, PT ;  /* 0x000000070000780c */ /* 0x000fda0003f05270 */
[----:B------:R-:W-:Y:S05]  /*3280*/  @!P0 BRA `(.L_x_3441) ;  /* 0x000000d000008947 */ /* 0x000fea0003800000 */
        /* <DEDUP_REMOVED lines=8> */
.L_x_3442:
[----:B------:R-:W3:Y:S02]  /*3310*/  LDG.E.U16 R2, [R2.64] ;  /* 0x0000002402027981 */ /* 0x000ee4000c1e1500 */
[----:B---3--:R-:W-:-:S05]  /*3320*/  HADD2.F32 R0, -RZ, R2.H0_H0 ;  /* 0x20000002ff007230 */ /* 0x008fca0000004100 */
[----:B------:R-:W-:-:S04]  /*3330*/  FMUL.FTZ R0, R0, 1 ;  /* 0x3f80000000007820 */ /* 0x000fc80000410000 */
[----:B------:R0:W3:Y:S01]  /*3340*/  F2F.F64.F32 R88, R0 ;  /* 0x0000000000587310 */ /* 0x0000e20000201800 */
[----:B------:R-:W-:Y:S05]  /*3350*/  BRA `(.L_x_3436) ;  /* 0x00000b2000007947 */ /* 0x000fea0003800000 */
.L_x_3441:
[----:B------:R0:W5:Y:S01]  /*3360*/  LDG.E.64 R88, [R2.64] ;  /* 0x0000002402587981 */ /* 0x000162000c1e1b00 */
[----:B------:R-:W-:Y:S05]  /*3370*/  BRA `(.L_x_3436) ;  /* 0x00000b0000007947 */ /* 0x000fea0003800000 */
.L_x_3431:
        /* <DEDUP_REMOVED lines=8> */
[----:B------:R-:W3:Y:S01]  /*3400*/  LDG.E.U8 R2, [R2.64] ;  /* 0x0000002402027981 */ /* 0x000ee2000c1e1100 */
[----:B------:R-:W-:Y:S01]  /*3410*/  IMAD.MOV.U32 R88, RZ, RZ, RZ ;  /* 0x000000ffff587224 */ /* 0x000fe200078e00ff */
[----:B---3--:R-:W-:-:S04]  /*3420*/  ISETP.NE.AND P0, PT, R2, RZ, PT ;  /* 0x000000ff0200720c */ /* 0x008fc80003f05270 */
[----:B------:R-:W-:Y:S01]  /*3430*/  FSEL R89, RZ, 1.875, !P0 ;  /* 0x3ff00000ff597808 */ /* 0x000fe20004000000 */
[----:B------:R-:W-:Y:S05]  /*3440*/  BRA `(.L_x_3436) ;  /* 0x00000a3000007947 */ /* 0x000fea0003800000 */
.L_x_3445:
[----:B------:R0:W5:Y:S01]  /*3450*/  LDG.E.64 R88, [R2.64] ;  /* 0x0000002402587981 */ /* 0x000162000c1e1b00 */
[----:B------:R-:W-:Y:S05]  /*3460*/  BRA `(.L_x_3436) ;  /* 0x00000a1000007947 */ /* 0x000fea0003800000 */
.L_x_3444:
        /* <DEDUP_REMOVED lines=26> */
[----:B------:R0:W3:Y:S01]  /*3610*/  F2F.F64.F32 R88, R5 ;  /* 0x0000000500587310 */ /* 0x0000e20000201800 */
[----:B------:R-:W-:Y:S05]  /*3620*/  BRA `(.L_x_3436) ;  /* 0x0000085000007947 */ /* 0x000fea0003800000 */
.L_x_3447:
[----:B------:R-:W3:Y:S02]  /*3630*/  LDG.E.U8 R2, [R2.64] ;  /* 0x0000002402027981 */ /* 0x000ee4000c1e1100 */
[C---:B---3--:R-:W-:Y:S02]  /*3640*/  IMAD.SHL.U32 R0, R2.reuse, 0x2000000, RZ ;  /* 0x0200000002007824 */ /* 0x048fe400078e00ff */
        /* <DEDUP_REMOVED lines=11> */
[----:B------:R0:W3:Y:S01]  /*3700*/  F2F.F64.F32 R88, R4 ;  /* 0x0000000400587310 */ /* 0x0000e20000201800 */
[----:B------:R-:W-:Y:S05]  /*3710*/  BRA `(.L_x_3436) ;  /* 0x0000076000007947 */ /* 0x000fea0003800000 */
.L_x_3446:
[----:B------:R-:W3:Y:S02]  /*3720*/  LDG.E.U16 R0, [R2.64] ;  /* 0x0000002402007981 */ /* 0x000ee4000c1e1500 */
[----:B---3--:R-:W-:-:S05]  /*3730*/  PRMT R0, RZ, 0x5410, R0 ;  /* 0x00005410ff007816 */ /* 0x008fca0000000000 */
[----:B------:R-:W-:-:S04]  /*3740*/  FMUL.FTZ R0, R0, 1 ;  /* 0x3f80000000007820 */ /* 0x000fc80000410000 */
[----:B------:R0:W3:Y:S01]  /*3750*/  F2F.F64.F32 R88, R0 ;  /* 0x0000000000587310 */ /* 0x0000e20000201800 */
[----:B------:R-:W-:Y:S05]  /*3760*/  BRA `(.L_x_3436) ;  /* 0x0000071000007947 */ /* 0x000fea0003800000 */
.L_x_3443:
        /* <DEDUP_REMOVED lines=9> */
[----:B---3--:R0:W3:Y:S01]  /*3800*/  I2F.F64.U16 R88, R2 ;  /* 0x0000000200587312 */ /* 0x0080e20000101800 */
[----:B------:R-:W-:Y:S05]  /*3810*/  BRA `(.L_x_3436) ;  /* 0x0000066000007947 */ /* 0x000fea0003800000 */
.L_x_3450:
[----:B------:R-:W3:Y:S01]  /*3820*/  LDG.E.U8 R2, [R2.64] ;  /* 0x0000002402027981 */ /* 0x000ee2000c1e1100 */
[----:B------:R-:W-:Y:S01]  /*3830*/  BSSY B0, `(.L_x_3451) ;  /* 0x0000018000007945 */ /* 0x000fe20003800000 */
[----:B------:R-:W-:Y:S01]  /*3840*/  IMAD.MOV.U32 R0, RZ, RZ, RZ ;  /* 0x000000ffff007224 */ /* 0x000fe200078e00ff */
        /* <DEDUP_REMOVED lines=18> */
.L_x_3454:
[----:B------:R-:W-:Y:S05]  /*3970*/  BSYNC B1 ;  /* 0x0000000000017941 */ /* 0x000fea0003800000 */
.L_x_3453:
[----:B------:R-:W-:Y:S01]  /*3980*/  LEA R3, R0, 0x3b800000, 0x17 ;  /* 0x3b80000000037811 */ /* 0x000fe200078eb8ff */
[----:B------:R-:W-:-:S05]  /*3990*/  IMAD.SHL.U32 R0, R2, 0x100000, RZ ;  /* 0x0010000002007824 */ /* 0x000fca00078e00ff */
[----:B------:R-:W-:Y:S02]  /*39a0*/  LOP3.LUT R0, R3, R0, R4, 0xfe, !PT ;  /* 0x0000000003007212 */ /* 0x000fe400078efe04 */
.L_x_3452:
[----:B------:R-:W-:Y:S05]  /*39b0*/  BSYNC B0 ;  /* 0x0000000000007941 */ /* 0x000fea0003800000 */
.L_x_3451:
[----:B------:R-:W-:-:S04]  /*39c0*/  FMUL.FTZ R0, R0, 1 ;  /* 0x3f80000000007820 */ /* 0x000fc80000410000 */
[----:B------:R0:W3:Y:S01]  /*39d0*/  F2F.F64.F32 R88, R0 ;  /* 0x0000000000587310 */ /* 0x0000e20000201800 */
[----:B------:R-:W-:Y:S05]  /*39e0*/  BRA `(.L_x_3436) ;  /* 0x0000049000007947 */ /* 0x000fea0003800000 */
.L_x_3449:
        /* <DEDUP_REMOVED lines=21> */
.L_x_3458:
[----:B------:R-:W-:Y:S05]  /*3b40*/  BSYNC B1 ;  /* 0x0000000000017941 */ /* 0x000fea0003800000 */
.L_x_3457:
[----:B------:R-:W-:Y:S01]  /*3b50*/  LEA R3, R0, 0x37800000, 0x17 ;  /* 0x3780000000037811 */ /* 0x000fe200078eb8ff */
[----:B------:R-:W-:-:S05]  /*3b60*/  IMAD.SHL.U32 R0, R2, 0x200000, RZ ;  /* 0x0020000002007824 */ /* 0x000fca00078e00ff */
[----:B------:R-:W-:Y:S02]  /*3b70*/  LOP3.LUT R0, R3, R0, R4, 0xfe, !PT ;  /* 0x0000000003007212 */ /* 0x000fe400078efe04 */
.L_x_3456:
[----:B------:R-:W-:Y:S05]  /*3b80*/  BSYNC B0 ;  /* 0x0000000000007941 */ /* 0x000fea0003800000 */
.L_x_3455:
[----:B------:R-:W-:-:S04]  /*3b90*/  FMUL.FTZ R0, R0, 1 ;  /* 0x3f80000000007820 */ /* 0x000fc80000410000 */
[----:B------:R0:W3:Y:S01]  /*3ba0*/  F2F.F64.F32 R88, R0 ;  /* 0x0000000000587310 */ /* 0x0000e20000201800 */
[----:B------:R-:W-:Y:S05]  /*3bb0*/  BRA `(.L_x_3436) ;  /* 0x000002c000007947 */ /* 0x000fea0003800000 */
.L_x_3448:
[----:B------:R-:W-:-:S13]  /*3bc0*/  ISETP.NE.AND P0, PT, R0, 0x1c, PT ;  /* 0x0000001c0000780c */ /* 0x000fda0003f05270 */
[----:B------:R-:W-:Y:S05]  /*3bd0*/  @!P0 BRA `(.L_x_3459) ;  /* 0x0000028000008947 */ /* 0x000fea0003800000 */
[----:B------:R-:W-:-:S13]  /*3be0*/  ISETP.NE.AND P0, PT, R0, 0x1d, PT ;  /* 0x0000001d0000780c */ /* 0x000fda0003f05270 */
[----:B------:R-:W-:Y:S05]  /*3bf0*/  @!P0 BRA `(.L_x_3460) ;  /* 0x0000023000008947 */ /* 0x000fea0003800000 */
[----:B------:R-:W-:-:S13]  /*3c00*/  ISETP.NE.AND P0, PT, R0, 0x2c, PT ;  /* 0x0000002c0000780c */ /* 0x000fda0003f05270 */
[----:B------:R-:W-:Y:S05]  /*3c10*/  @P0 BRA `(.L_x_3435) ;  /* 0x000000c000000947 */ /* 0x000fea0003800000 */
[----:B------:R-:W3:Y:S01]  /*3c20*/  LDG.E.U8 R2, [R2.64] ;  /* 0x0000002402027981 */ /* 0x000ee2000c1e1100 */
[----:B------:R-:W-:Y:S01]  /*3c30*/  BSSY B0, `(.L_x_3461) ;  /* 0x0000007000007945 */ /* 0x000fe20003800000 */
[----:B------:R-:W-:Y:S01]  /*3c40*/  IMAD.MOV.U32 R0, RZ, RZ, 0x400000 ;  /* 0x00400000ff007424 */ /* 0x000fe200078e00ff */
[----:B---3--:R-:W-:-:S13]  /*3c50*/  ISETP.NE.AND P0, PT, R2, RZ, PT ;  /* 0x000000ff0200720c */ /* 0x008fda0003f05270 */
[----:B------:R-:W-:Y:S05]  /*3c60*/  @!P0 BRA `(.L_x_3462) ;  /* 0x0000003000008947 */ /* 0x000fea0003800000 */
[----:B------:R-:W-:-:S13]  /*3c70*/  ISETP.NE.AND P0, PT, R2, 0xff, PT ;  /* 0x000000ff0200780c */ /* 0x000fda0003f05270 */
[----:B------:R-:W-:Y:S01]  /*3c80*/  @!P0 IMAD.MOV.U32 R0, RZ, RZ, 0x7f800001 ;  /* 0x7f800001ff008424 */ /* 0x000fe200078e00ff */
[----:B------:R-:W-:Y:S02]  /*3c90*/  @P0 SHF.L.U32 R0, R2, 0x17, RZ ;  /* 0x0000001702000819 */ /* 0x000fe400000006ff */
.L_x_3462:
[----:B------:R-:W-:Y:S05]  /*3ca0*/  BSYNC B0 ;  /* 0x0000000000007941 */ /* 0x000fea0003800000 */
.L_x_3461:
[----:B------:R-:W-:-:S04]  /*3cb0*/  FMUL.FTZ R0, R0, 1 ;  /* 0x3f80000000007820 */ /* 0x000fc80000410000 */
[----:B------:R0:W3:Y:S01]  /*3cc0*/  F2F.F64.F32 R88, R0 ;  /* 0x0000000000587310 */ /* 0x0000e20000201800 */
[----:B------:R-:W-:Y:S05]  /*3cd0*/  BRA `(.L_x_3436) ;  /* 0x000001a000007947 */ /* 0x000fea0003800000 */
.L_x_3435:
[----:B------:R-:W-:Y:S01]  /*3ce0*/  MOV R0, 0x0 ;  /* 0x0000000000007802 */ /* 0x000fe20000000f00 */
[----:B------:R-:W-:Y:S01]  /*3cf0*/  HFMA2.MMA R12, -RZ, RZ, 0, 5.9604644775390625e-08 ;  /* 0x00000001ff0c7435 */ /* 0x000fe200000001ff */
[----:B------:R-:W-:Y:S01]  /*3d00*/  IMAD.MOV.U32 R4, RZ, RZ, c[0x4][0x108] ;  /* 0x01004200ff047624 */ /* 0x000fe200078e00ff */
[----:B------:R-:W-:Y:S01]  /*3d10*/  MOV R7, c[0x4][0x114] ;  /* 0x0100450000077a02 */ /* 0x000fe20000000f00 */
[----:B------:R0:W3:Y:S01]  /*3d20*/  LDC.64 R2, c[0x4][R0] ;  /* 0x0100000000027b82 */ /* 0x0000e20000000a00 */
        /* <DEDUP_REMOVED lines=13> */
[----:B-123-5:R-:W-:Y:S05]  /*3e00*/  CALL.ABS.NOINC R2 ;  /* 0x0000000002007343 */ /* 0x02efea0003c00000 */
[----:B------:R-:W-:Y:S01]  /*3e10*/  CS2R R88, SRZ ;  /* 0x0000000000587805 */ /* 0x000fe2000001ff00 */
[----:B------:R-:W-:Y:S05]  /*3e20*/  BRA `(.L_x_3436) ;  /* 0x0000005000007947 */ /* 0x000fea0003800000 */
.L_x_3460:
[----:B------:R-:W3:Y:S02]  /*3e30*/  LDG.E.64 R88, [R2.64] ;  /* 0x0000002402587981 */ /* 0x000ee4000c1e1b00 */
[----:B---3--:R-:W0:Y:S01]  /*3e40*/  I2F.F64.U64 R88, R88 ;  /* 0x0000005800587312 */ /* 0x008e220000301800 */
[----:B------:R-:W-:Y:S05]  /*3e50*/  BRA `(.L_x_3436) ;  /* 0x0000002000007947 */ /* 0x000fea0003800000 */
.L_x_3459:
[----:B------:R-:W3:Y:S02]  /*3e60*/  LDG.E R2, [R2.64] ;  /* 0x0000002402027981 */ /* 0x000ee4000c1e1900 */
[----:B---3--:R0:W3:Y:S02]  /*3e70*/  I2F.F64.U32 R88, R2 ;  /* 0x0000000200587312 */ /* 0x0080e40000201800 */
.L_x_3436:
[----:B------:R-:W-:-:S03]  /*3e80*/  IADD3 R22, R22, 0x80, RZ ;  /* 0x0000008016167810 */ /* 0x000fc60007ffe0ff */
.L_x_3398:
[----:B------:R-:W-:Y:S05]  /*3e90*/  BSYNC B6 ;  /* 0x0000000000067941 */ /* 0x000fea0003800000 */
.L_x_3397:
[----:B------:R-:W-:Y:S01]  /*3ea0*/  ISETP.GE.AND P0, PT, R22, UR38, PT ;  /* 0x0000002616007c0c */ /* 0x000fe2000bf06270 */
[----:B------:R-:W-:Y:S01]  /*3eb0*/  BSSY B6, `(.L_x_3463) ;  /* 0x00001ee000067945 */ /* 0x000fe20003800000 */
[----:B------:R-:W-:Y:S01]  /*3ec0*/  CS2R R92, SRZ ;  /* 0x00000000005c7805 */ /* 0x000fe2000001ff00 */
[----:B------:R-:W-:Y:S01]  /*3ed0*/  CS2R R86, SRZ ;  /* 0x0000000000567805 */ /* 0x000fe2000001ff00 */
[----:B------:R-:W-:-:S09]  /*3ee0*/  CS2R R84, SRZ ;  /* 0x0000000000547805 */ /* 0x000fd2000001ff00 */
[----:B------:R-:W-:Y:S05]  /*3ef0*/  @P0 BRA `(.L_x_3464) ;  /* 0x00001e9000000947 */ /* 0x000fea0003800000 */
[----:B0-----:R-:W-:Y:S01]  /*3f00*/  PRMT R0, R25, 0x9910, RZ ;  /* 0x0000991019007816 */ /* 0x001fe200000000ff */
        /* <DEDUP_REMOVED lines=16> */
[----:B----4-:R0:W4:Y:S01]  /*4010*/  I2F.F64.S16 R86, R2 ;  /* 0x0000000200567312 */ /* 0x0101220000101c00 */
[----:B------:R-:W-:Y:S05]  /*4020*/  BRA `(.L_x_3470) ;  /* 0x00000e2000007947 */ /* 0x000fea0003800000 */
.L_x_3468:
[----:B------:R-:W4:Y:S02]  /*4030*/  LDG.E.U8 R2, [R2.64] ;  /* 0x0000002402027981 */ /* 0x000f24000c1e1100 */
[----:B----4-:R0:W4:Y:S01]  /*4040*/  I2F.F64.U16 R86, R2 ;  /* 0x0000000200567312 */ /* 0x0101220000101800 */
[----:B------:R-:W-:Y:S05]  /*4050*/  BRA `(.L_x_3470) ;  /* 0x00000df000007947 */ /* 0x000fea0003800000 */
.L_x_3467:
[----:B------:R-:W-:-:S13]  /*4060*/  ISETP.NE.AND P0, PT, R0, 0x2, PT ;  /* 0x000000020000780c */ /* 0x000fda0003f05270 */
[----:B------:R-:W-:Y:S05]  /*4070*/  @!P0 BRA `(.L_x_3471) ;  /* 0x000000a000008947 */ /* 0x000fea0003800000 */
[----:B------:R-:W-:-:S13]  /*4080*/  ISETP.NE.AND P0, PT, R0, 0x3, PT ;  /* 0x000000030000780c */ /* 0x000fda0003f05270 */
[----:B------:R-:W-:Y:S05]  /*4090*/  @!P0 BRA `(.L_x_3472) ;  /* 0x0000005000008947 */ /* 0x000fea0003800000 */
[----:B------:R-:W-:-:S13]  /*40a0*/  ISETP.NE.AND P0, PT, R0, 0x4, PT ;  /* 0x000000040000780c */ /* 0x000fda0003f05270 */
[----:B------:R-:W-:Y:S05]  /*40b0*/  @P0 BRA `(.L_x_3469) ;  /* 0x00000bf000000947 */ /* 0x000fea0003800000 */
[----:B------:R-:W4:Y:S02]  /*40c0*/  LDG.E.64 R86, [R2.64] ;  /* 0x0000002402567981 */ /* 0x000f24000c1e1b00 */
[----:B----4-:R-:W0:Y:S01]  /*40d0*/  I2F.F64.S64 R86, R86 ;  /* 0x0000005600567312 */ /* 0x010e220000301c00 */
[----:B------:R-:W-:Y:S05]  /*40e0*/  BRA `(.L_x_3470) ;  /* 0x00000d6000007947 */ /* 0x000fea0003800000 */
.L_x_3472:
[----:B------:R-:W4:Y:S02]  /*40f0*/  LDG.E R2, [R2.64] ;  /* 0x0000002402027981 */ /* 0x000f24000c1e1900 */
[----:B----4-:R0:W4:Y:S01]  /*4100*/  I2F.F64 R86, R2 ;  /* 0x0000000200567312 */ /* 0x0101220000201c00 */
[----:B------:R-:W-:Y:S05]  /*4110*/  BRA `(.L_x_3470) ;  /* 0x00000d3000007947 */ /* 0x000fea0003800000 */
.L_x_3471:
[----:B------:R-:W4:Y:S02]  /*4120*/  LDG.E.U16 R2, [R2.64] ;  /* 0x0000002402027981 */ /* 0x000f24000c1e1500 */
[----:B----4-:R0:W4:Y:S01]  /*4130*/  I2F.F64.S16 R86, R2 ;  /* 0x0000000200567312 */ /* 0x0101220000101c00 */
[----:B------:R-:W-:Y:S05]  /*4140*/  BRA `(.L_x_3470) ;  /* 0x00000d0000007947 */ /* 0x000fea0003800000 */
.L_x_3466:
[----:B------:R-:W-:-:S13]  /*4150*/  ISETP.GT.AND P0, PT, R0, 0x6, PT ;  /* 0x000000060000780c */ /* 0x000fda0003f04270 */
[----:B------:R-:W-:Y:S05]  /*4160*/  @P0 BRA `(.L_x_3473) ;  /* 0x000000d000000947 */ /* 0x000fea0003800000 */
[----:B------:R-:W-:-:S13]  /*4170*/  ISETP.NE.AND P0, PT, R0, 0x5, PT ;  /* 0x000000050000780c */ /* 0x000fda0003f05270 */
[----:B------:R-:W-:Y:S05]  /*4180*/  @!P0 BRA `(.L_x_3474) ;  /* 0x0000006000008947 */ /* 0x000fea0003800000 */
[----:B------:R-:W-:-:S13]  /*4190*/  ISETP.NE.AND P0, PT, R0, 0x6, PT ;  /* 0x000000060000780c */ /* 0x000fda0003f05270 */
[----:B------:R-:W-:Y:S05]  /*41a0*/  @P0 BRA `(.L_x_3469) ;  /* 0x00000b0000000947 */ /* 0x000fea0003800000 */
[----:B------:R-:W4:Y:S02]  /*41b0*/  LDG.E R86, [R2.64] ;  /* 0x0000002402567981 */ /* 0x000f24000c1e1900 */
[----:B----4-:R-:W-:-:S06]  /*41c0*/  FMUL.FTZ R86, R86, 1 ;  /* 0x3f80000056567820 */ /* 0x010fcc0000410000 */
[----:B------:R-:W0:Y:S01]  /*41d0*/  F2F.F64.F32 R86, R86 ;  /* 0x0000005600567310 */ /* 0x000e220000201800 */
[----:B------:R-:W-:Y:S05]  /*41e0*/  BRA `(.L_x_3470) ;  /* 0x00000c6000007947 */ /* 0x000fea0003800000 */
.L_x_3474:
[----:B------:R-:W4:Y:S02]  /*41f0*/  LDG.E.U16 R0, [R2.64] ;  /* 0x0000002402007981 */ /* 0x000f24000c1e1500 */
[----:B----4-:R-:W-:-:S05]  /*4200*/  HADD2.F32 R0, -RZ, R0.H0_H0 ;  /* 0x20000000ff007230 */ /* 0x010fca0000004100 */
[----:B------:R-:W-:-:S04]  /*4210*/  FMUL.FTZ R0, R0, 1 ;  /* 0x3f80000000007820 */ /* 0x000fc80000410000 */
[----:B------:R0:W4:Y:S01]  /*4220*/  F2F.F64.F32 R86, R0 ;  /* 0x0000000000567310 */ /* 0x0001220000201800 */
[----:B------:R-:W-:Y:S05]  /*4230*/  BRA `(.L_x_3470) ;  /* 0x00000c1000007947 */ /* 0x000fea0003800000 */
.L_x_3473:
[----:B------:R-:W-:-:S13]  /*4240*/  ISETP.NE.AND P0, PT, R0, 0x7, PT ;  /* 0x000000070000780c */ /* 0x000fda0003f05270 */
[----:B------:R-:W-:Y:S05]  /*4250*/  @!P0 BRA `(.L_x_3475) ;  /* 0x000000d000008947 */ /* 0x000fea0003800000 */
        /* <DEDUP_REMOVED lines=8> */
.L_x_3476:
[----:B------:R-:W4:Y:S02]  /*42e0*/  LDG.E.U16 R2, [R2.64] ;  /* 0x0000002402027981 */ /* 0x000f24000c1e1500 */
[----:B----4-:R-:W-:-:S05]  /*42f0*/  HADD2.F32 R0, -RZ, R2.H0_H0 ;  /* 0x20000002ff007230 */ /* 0x010fca0000004100 */
[----:B------:R-:W-:-:S04]  /*4300*/  FMUL.FTZ R0, R0, 1 ;  /* 0x3f80000000007820 */ /* 0x000fc80000410000 */
[----:B------:R0:W4:Y:S01]  /*4310*/  F2F.F64.F32 R86, R0 ;  /* 0x0000000000567310 */ /* 0x0001220000201800 */
[----:B------:R-:W-:Y:S05]  /*4320*/  BRA `(.L_x_3470) ;  /* 0x00000b2000007947 */ /* 0x000fea0003800000 */
.L_x_3475:
[----:B------:R0:W5:Y:S01]  /*4330*/  LDG.E.64 R86, [R2.64] ;  /* 0x0000002402567981 */ /* 0x000162000c1e1b00 */
[----:B------:R-:W-:Y:S05]  /*4340*/  BRA `(.L_x_3470) ;  /* 0x00000b0000007947 */ /* 0x000fea0003800000 */
.L_x_3465:
        /* <DEDUP_REMOVED lines=8> */
[----:B------:R-:W4:Y:S01]  /*43d0*/  LDG.E.U8 R2, [R2.64] ;  /* 0x0000002402027981 */ /* 0x000f22000c1e1100 */
[----:B------:R-:W-:Y:S01]  /*43e0*/  IMAD.MOV.U32 R86, RZ, RZ, RZ ;  /* 0x000000ffff567224 */ /* 0x000fe200078e00ff */
[----:B----4-:R-:W-:-:S04]  /*43f0*/  ISETP.NE.AND P0, PT, R2, RZ, PT ;  /* 0x000000ff0200720c */ /* 0x010fc80003f05270 */
[----:B------:R-:W-:Y:S01]  /*4400*/  FSEL R87, RZ, 1.875, !P0 ;  /* 0x3ff00000ff577808 */ /* 0x000fe20004000000 */
[----:B------:R-:W-:Y:S05]  /*4410*/  BRA `(.L_x_3470) ;  /* 0x00000a3000007947 */ /* 0x000fea0003800000 */
.L_x_3479:
[----:B------:R0:W5:Y:S01]  /*4420*/  LDG.E.64 R86, [R2.64] ;  /* 0x0000002402567981 */ /* 0x000162000c1e1b00 */
[----:B------:R-:W-:Y:S05]  /*4430*/  BRA `(.L_x_3470) ;  /* 0x00000a1000007947 */ /* 0x000fea0003800000 */
.L_x_3478:
[----:B------:R-:W-:-:S13]  /*4440*/  ISETP.NE.AND P0, PT, R0, 0xf, PT ;  /* 0x0000000f0000780c */ /* 0x000fda0003f05270 */
[----:B------:R-:W-:Y:S05]  /*4450*/  @!P0 BRA `(.L_x_3480) ;  /* 0x0000029000008947 */ /* 0x000fea0003800000 */
[----:B------:R-:W-:-:S13]  /*4460*/  ISETP.NE.AND P0, PT, R0, 0x17, PT ;  /* 0x000000170000780c */ /* 0x000fda0003f05270 */
[----:B------:R-:W-:Y:S05]  /*4470*/  @!P0 BRA `(.L_x_3481) ;  /* 0x0000018000008947 */ /* 0x000fea0003800000 */
[----:B------:R-:W-:-:S13]  /*4480*/  ISETP.NE.AND P0, PT, R0, 0x18, PT ;  /* 0x000000180000780c */ /* 0x000fda0003f05270 */
[----:B------:R-:W-:Y:S05]  /*4490*/  @P0 BRA `(.L_x_3469) ;  /* 0x0000081000000947 */ /* 0x000fea0003800000 */
[----:B------:R-:W4:Y:S01]  /*44a0*/  LDG.E.U8 R0, [R2.64] ;  /* 0x0000002402007981 */ /* 0x000f22000c1e1100 */
[----:B------:R-:W-:Y:S02]  /*44b0*/  IMAD.MOV.U32 R8, RZ, RZ, -0x800000 ;  /* 0xff800000ff087424 */ /* 0x000fe400078e00ff */
[----:B----4-:R-:W-:-:S05]  /*44c0*/  IMAD.SHL.U32 R0, R0, 0x1000000, RZ ;  /* 0x0100000000007824 */ /* 0x010fca00078e00ff */
        /* <DEDUP_REMOVED lines=17> */
[----:B------:R0:W4:Y:S01]  /*45e0*/  F2F.F64.F32 R86, R5 ;  /* 0x0000000500567310 */ /* 0x0001220000201800 */
[----:B------:R-:W-:Y:S05]  /*45f0*/  BRA `(.L_x_3470) ;  /* 0x0000085000007947 */ /* 0x000fea0003800000 */
.L_x_3481:
[----:B------:R-:W4:Y:S02]  /*4600*/  LDG.E.U8 R2, [R2.64] ;  /* 0x0000002402027981 */ /* 0x000f24000c1e1100 */
[C---:B----4-:R-:W-:Y:S01]  /*4610*/  SHF.L.U32 R0, R2.reuse, 0x19, RZ ;  /* 0x0000001902007819 */ /* 0x050fe200000006ff */
        /* <DEDUP_REMOVED lines=11> */
[----:B------:R0:W4:Y:S01]  /*46d0*/  F2F.F64.F32 R86, R4 ;  /* 0x0000000400567310 */ /* 0x0001220000201800 */
[----:B------:R-:W-:Y:S05]  /*46e0*/  BRA `(.L_x_3470) ;  /* 0x0000076000007947 */ /* 0x000fea0003800000 */
.L_x_3480:
[----:B------:R-:W4:Y:S02]  /*46f0*/  LDG.E.U16 R0, [R2.64] ;  /* 0x0000002402007981 */ /* 0x000f24000c1e1500 */
[----:B----4-:R-:W-:-:S05]  /*4700*/  PRMT R0, RZ, 0x5410, R0 ;  /* 0x00005410ff007816 */ /* 0x010fca0000000000 */
[----:B------:R-:W-:-:S04]  /*4710*/  FMUL.FTZ R0, R0, 1 ;  /* 0x3f80000000007820 */ /* 0x000fc80000410000 */
[----:B------:R0:W4:Y:S01]  /*4720*/  F2F.F64.F32 R86, R0 ;  /* 0x0000000000567310 */ /* 0x0001220000201800 */
[----:B------:R-:W-:Y:S05]  /*4730*/  BRA `(.L_x_3470) ;  /* 0x0000071000007947 */ /* 0x000fea0003800000 */
.L_x_3477:
        /* <DEDUP_REMOVED lines=9> */
[----:B----4-:R0:W4:Y:S01]  /*47d0*/  I2F.F64.U16 R86, R2 ;  /* 0x0000000200567312 */ /* 0x0101220000101800 */
[----:B------:R-:W-:Y:S05]  /*47e0*/  BRA `(.L_x_3470) ;  /* 0x0000066000007947 */ /* 0x000fea0003800000 */
.L_x_3484:
[----:B------:R-:W4:Y:S01]  /*47f0*/  LDG.E.U8 R2, [R2.64] ;  /* 0x0000002402027981 */ /* 0x000f22000c1e1100 */
[----:B------:R-:W-:Y:S01]  /*4800*/  BSSY B0, `(.L_x_3485) ;  /* 0x0000018000007945 */ /* 0x000fe20003800000 */
        /* <DEDUP_REMOVED lines=19> */
.L_x_3488:
[----:B------:R-:W-:Y:S05]  /*4940*/  BSYNC B1 ;  /* 0x0000000000017941 */ /* 0x000fea0003800000 */
.L_x_3487:
[----:B------:R-:W-:Y:S01]  /*4950*/  LEA R3, R0, 0x3b800000, 0x17 ;  /* 0x3b80000000037811 */ /* 0x000fe200078eb8ff */
[----:B------:R-:W-:-:S05]  /*4960*/  IMAD.SHL.U32 R0, R2, 0x100000, RZ ;  /* 0x0010000002007824 */ /* 0x000fca00078e00ff */
[----:B------:R-:W-:Y:S02]  /*4970*/  LOP3.LUT R0, R3, R0, R4, 0xfe, !PT ;  /* 0x0000000003007212 */ /* 0x000fe400078efe04 */
.L_x_3486:
[----:B------:R-:W-:Y:S05]  /*4980*/  BSYNC B0 ;  /* 0x0000000000007941 */ /* 0x000fea0003800000 */
.L_x_3485:
[----:B------:R-:W-:-:S04]  /*4990*/  FMUL.FTZ R0, R0, 1 ;  /* 0x3f80000000007820 */ /* 0x000fc80000410000 */
[----:B------:R0:W4:Y:S01]  /*49a0*/  F2F.F64.F32 R86, R0 ;  /* 0x0000000000567310 */ /* 0x0001220000201800 */
[----:B------:R-:W-:Y:S05]  /*49b0*/  BRA `(.L_x_3470) ;  /* 0x0000049000007947 */ /* 0x000fea0003800000 */
.L_x_3483:
[----:B------:R-:W4:Y:S01]  /*49c0*/  LDG.E.U8 R2, [R2.64] ;  /* 0x0000002402027981 */ /* 0x000f22000c1e1100 */
[----:B------:R-:W-:Y:S01]  /*49d0*/  BSSY B0, `(.L_x_3489) ;  /* 0x0000018000007945 */ /* 0x000fe20003800000 */
        /* <DEDUP_REMOVED lines=19> */
.L_x_3492:
[----:B------:R-:W-:Y:S05]  /*4b10*/  BSYNC B1 ;  /* 0x0000000000017941 */ /* 0x000fea0003800000 */
.L_x_3491:
[----:B------:R-:W-:Y:S01]  /*4b20*/  LEA R3, R0, 0x37800000, 0x17 ;  /* 0x3780000000037811 */ /* 0x000fe200078eb8ff */
[----:B------:R-:W-:-:S05]  /*4b30*/  IMAD.SHL.U32 R0, R2, 0x200000, RZ ;  /* 0x0020000002007824 */ /* 0x000fca00078e00ff */
[----:B------:R-:W-:Y:S02]  /*4b40*/  LOP3.LUT R0, R3, R0, R4, 0xfe, !PT ;  /* 0x0000000003007212 */ /* 0x000fe400078efe04 */
.L_x_3490:
[----:B------:R-:W-:Y:S05]  /*4b50*/  BSYNC B0 ;  /* 0x0000000000007941 */ /* 0x000fea0003800000 */
.L_x_3489:
[----:B------:R-:W-:-:S04]  /*4b60*/  FMUL.FTZ R0, R0, 1 ;  /* 0x3f80000000007820 */ /* 0x000fc80000410000 */
[----:B------:R0:W4:Y:S01]  /*4b70*/  F2F.F64.F32 R86, R0 ;  /* 0x0000000000567310 */ /* 0x0001220000201800 */
[----:B------:R-:W-:Y:S05]  /*4b80*/  BRA `(.L_x_3470) ;  /* 0x000002c000007947 */ /* 0x000fea0003800000 */
.L_x_3482:
[----:B------:R-:W-:-:S13]  /*4b90*/  ISETP.NE.AND P0, PT, R0, 0x1c, PT ;  /* 0x0000001c0000780c */ /* 0x000fda0003f05270 */
[----:B------:R-:W-:Y:S05]  /*4ba0*/  @!P0 BRA `(.L_x_3493) ;  /* 0x0000028000008947 */ /* 0x000fea0003800000 */
[----:B------:R-:W-:-:S13]  /*4bb0*/  ISETP.NE.AND P0, PT, R0, 0x1d, PT ;  /* 0x0000001d0000780c */ /* 0x000fda0003f05270 */
[----:B------:R-:W-:Y:S05]  /*4bc0*/  @!P0 BRA `(.L_x_3494) ;  /* 0x0000023000008947 */ /* 0x000fea0003800000 */
[----:B------:R-:W-:-:S13]  /*4bd0*/  ISETP.NE.AND P0, PT, R0, 0x2c, PT ;  /* 0x0000002c0000780c */ /* 0x000fda0003f05270 */
[----:B------:R-:W-:Y:S05]  /*4be0*/  @P0 BRA `(.L_x_3469) ;  /* 0x000000c000000947 */ /* 0x000fea0003800000 */
[----:B------:R-:W4:Y:S01]  /*4bf0*/  LDG.E.U8 R2, [R2.64] ;  /* 0x0000002402027981 */ /* 0x000f22000c1e1100 */
[----:B------:R-:W-:Y:S01]  /*4c00*/  BSSY B0, `(.L_x_3495) ;  /* 0x0000007000007945 */ /* 0x000fe20003800000 */
[----:B------:R-:W-:Y:S02]  /*4c10*/  MOV R0, 0x400000 ;  /* 0x0040000000007802 */ /* 0x000fe40000000f00 */
[----:B----4-:R-:W-:-:S13]  /*4c20*/  ISETP.NE.AND P0, PT, R2, RZ, PT ;  /* 0x000000ff0200720c */ /* 0x010fda0003f05270 */
[----:B------:R-:W-:Y:S05]  /*4c30*/  @!P0 BRA `(.L_x_3496) ;  /* 0x0000003000008947 */ /* 0x000fea0003800000 */
[----:B------:R-:W-:-:S13]  /*4c40*/  ISETP.NE.AND P0, PT, R2, 0xff, PT ;  /* 0x000000ff0200780c */ /* 0x000fda0003f05270 */
[----:B------:R-:W-:Y:S02]  /*4c50*/  @!P0 IMAD.MOV.U32 R0, RZ, RZ, 0x7f800001 ;  /* 0x7f800001ff008424 */ /* 0x000fe400078e00ff */
[----:B------:R-:W-:Y:S02]  /*4c60*/  @P0 IMAD.SHL.U32 R0, R2, 0x800000, RZ ;  /* 0x0080000002000824 */ /* 0x000fe400078e00ff */
.L_x_3496:
[----:B------:R-:W-:Y:S05]  /*4c70*/  BSYNC B0 ;  /* 0x0000000000007941 */ /* 0x000fea0003800000 */
.L_x_3495:
[----:B------:R-:W-:-:S04]  /*4c80*/  FMUL.FTZ R0, R0, 1 ;  /* 0x3f80000000007820 */ /* 0x000fc80000410000 */
[----:B------:R0:W4:Y:S01]  /*4c90*/  F2F.F64.F32 R86, R0 ;  /* 0x0000000000567310 */ /* 0x0001220000201800 */
[----:B------:R-:W-:Y:S05]  /*4ca0*/  BRA `(.L_x_3470) ;  /* 0x000001a000007947 */ /* 0x000fea0003800000 */
.L_x_3469:
[----:B------:R-:W-:Y:S01]  /*4cb0*/  MOV R0, 0x0 ;  /* 0x0000000000007802 */ /* 0x000fe20000000f00 */
[----:B------:R-:W-:Y:S01]  /*4cc0*/  IMAD.MOV.U32 R4, RZ, RZ, c[0x4][0x108] ;  /* 0x01004200ff047624 */ /* 0x000fe200078e00ff */
[----:B------:R-:W-:Y:S01]  /*4cd0*/  MOV R5, c[0x4][0x10c] ;  /* 0x0100430000057a02 */ /* 0x000fe20000000f00 */
[----:B------:R-:W-:Y:S01]  /*4ce0*/  IMAD.MOV.U32 R6, RZ, RZ, c[0x4][0x110] ;  /* 0x01004400ff067624 */ /* 0x000fe200078e00ff */
[----:B------:R0:W4:Y:S01]  /*4cf0*/  LDC.64 R2, c[0x4][R0] ;  /* 0x0100000000027b82 */ /* 0x0001220000000a00 */
        /* <DEDUP_REMOVED lines=13> */
[----:B-12345:R-:W-:Y:S05]  /*4dd0*/  CALL.ABS.NOINC R2 ;  /* 0x0000000002007343 */ /* 0x03efea0003c00000 */
[----:B------:R-:W-:Y:S01]  /*4de0*/  CS2R R86, SRZ ;  /* 0x0000000000567805 */ /* 0x000fe2000001ff00 */
[----:B------:R-:W-:Y:S05]  /*4df0*/  BRA `(.L_x_3470) ;  /* 0x0000005000007947 */ /* 0x000fea0003800000 */
.L_x_3494:
[----:B------:R-:W4:Y:S02]  /*4e00*/  LDG.E.64 R86, [R2.64] ;  /* 0x0000002402567981 */ /* 0x000f24000c1e1b00 */
[----:B----4-:R-:W0:Y:S01]  /*4e10*/  I2F.F64.U64 R86, R86 ;  /* 0x0000005600567312 */ /* 0x010e220000301800 */
[----:B------:R-:W-:Y:S05]  /*4e20*/  BRA `(.L_x_3470) ;  /* 0x0000002000007947 */ /* 0x000fea0003800000 */
.L_x_3493:
[----:B------:R-:W4:Y:S02]  /*4e30*/  LDG.E R2, [R2.64] ;  /* 0x0000002402027981 */ /* 0x000f24000c1e1900 */
[----:B----4-:R0:W4:Y:S02]  /*4e40*/  I2F.F64.U32 R86, R2 ;  /* 0x0000000200567312 */ /* 0x0101240000201800 */
.L_x_3470:
        /* <DEDUP_REMOVED lines=15> */
[----:B----4-:R0:W4:Y:S01]  /*4f40*/  I2F.F64.S16 R84, R2 ;  /* 0x0000000200547312 */ /* 0x0101220000101c00 */
[----:B------:R-:W-:Y:S05]  /*4f50*/  BRA `(.L_x_3502) ;  /* 0x00000e2000007947 */ /* 0x000fea0003800000 */
.L_x_3500:
[----:B----4-:R-:W4:Y:S02]  /*4f60*/  LDG.E.U8 R2, [R2.64] ;  /* 0x0000002402027981 */ /* 0x010f24000c1e1100 */
[----:B----4-:R0:W4:Y:S01]  /*4f70*/  I2F.F64.U16 R84, R2 ;  /* 0x0000000200547312 */ /* 0x0101220000101800 */
[----:B------:R-:W-:Y:S05]  /*4f80*/  BRA `(.L_x_3502) ;  /* 0x00000df000007947 */ /* 0x000fea0003800000 */
.L_x_3499:
[----:B------:R-:W-:-:S13]  /*4f90*/  ISETP.NE.AND P0, PT, R0, 0x2, PT ;  /* 0x000000020000780c */ /* 0x000fda0003f05270 */
[----:B------:R-:W-:Y:S05]  /*4fa0*/  @!P0 BRA `(.L_x_3503) ;  /* 0x000000a000008947 */ /* 0x000fea0003800000 */
[----:B------:R-:W-:-:S13]  /*4fb0*/  ISETP.NE.AND P0, PT, R0, 0x3, PT ;  /* 0x000000030000780c */ /* 0x000fda0003f05270 */
[----:B------:R-:W-:Y:S05]  /*4fc0*/  @!P0 BRA `(.L_x_3504) ;  /* 0x0000005000008947 */ /* 0x000fea0003800000 */
[----:B------:R-:W-:-:S13]  /*4fd0*/  ISETP.NE.AND P0, PT, R0, 0x4, PT ;  /* 0x000000040000780c */ /* 0x000fda0003f05270 */
[----:B------:R-:W-:Y:S05]  /*4fe0*/  @P0 BRA `(.L_x_3501) ;  /* 0x00000bf000000947 */ /* 0x000fea0003800000 */
[----:B----4-:R-:W4:Y:S02]  /*4ff0*/  LDG.E.64 R84, [R2.64] ;  /* 0x0000002402547981 */ /* 0x010f24000c1e1b00 */
[----:B----4-:R-:W0:Y:S01]  /*5000*/  I2F.F64.S64 R84, R84 ;  /* 0x0000005400547312 */ /* 0x010e220000301c00 */
[----:B------:R-:W-:Y:S05]  /*5010*/  BRA `(.L_x_3502) ;  /* 0x00000d6000007947 */ /* 0x000fea0003800000 */
.L_x_3504:
[----:B----4-:R-:W4:Y:S02]  /*5020*/  LDG.E R2, [R2.64] ;  /* 0x0000002402027981 */ /* 0x010f24000c1e1900 */
[----:B----4-:R0:W4:Y:S01]  /*5030*/  I2F.F64 R84, R2 ;  /* 0x0000000200547312 */ /* 0x0101220000201c00 */
[----:B------:R-:W-:Y:S05]  /*5040*/  BRA `(.L_x_3502) ;  /* 0x00000d3000007947 */ /* 0x000fea0003800000 */
.L_x_3503:
[----:B----4-:R-:W4:Y:S02]  /*5050*/  LDG.E.U16 R2, [R2.64] ;  /* 0x0000002402027981 */ /* 0x010f24000c1e1500 */
[----:B----4-:R0:W4:Y:S01]  /*5060*/  I2F.F64.S16 R84, R2 ;  /* 0x0000000200547312 */ /* 0x0101220000101c00 */
[----:B------:R-:W-:Y:S05]  /*5070*/  BRA `(.L_x_3502) ;  /* 0x00000d0000007947 */ /* 0x000fea0003800000 */
.L_x_3498:
[----:B------:R-:W-:-:S13]  /*5080*/  ISETP.GT.AND P0, PT, R0, 0x6, PT ;  /* 0x000000060000780c */ /* 0x000fda0003f04270 */
[----:B------:R-:W-:Y:S05]  /*5090*/  @P0 BRA `(.L_x_3505) ;  /* 0x000000d000000947 */ /* 0x000fea0003800000 */
[----:B------:R-:W-:-:S13]  /*50a0*/  ISETP.NE.AND P0, PT, R0, 0x5, PT ;  /* 0x000000050000780c */ /* 0x000fda0003f05270 */
[----:B------:R-:W-:Y:S05]  /*50b0*/  @!P0 BRA `(.L_x_3506) ;  /* 0x0000006000008947 */ /* 0x000fea0003800000 */
[----:B------:R-:W-:-:S13]  /*50c0*/  ISETP.NE.AND P0, PT, R0, 0x6, PT ;  /* 0x000000060000780c */ /* 0x000fda0003f05270 */
[----:B------:R-:W-:Y:S05]  /*50d0*/  @P0 BRA `(.L_x_3501) ;  /* 0x00000b0000000947 */ /* 0x000fea0003800000 */
[----:B----4-:R-:W4:Y:S02]  /*50e0*/  LDG.E R84, [R2.64] ;  /* 0x0000002402547981 */ /* 0x010f24000c1e1900 */
[----:B----4-:R-:W-:-:S06]  /*50f0*/  FMUL.FTZ R84, R84, 1 ;  /* 0x3f80000054547820 */ /* 0x010fcc0000410000 */
[----:B------:R-:W0:Y:S01]  /*5100*/  F2F.F64.F32 R84, R84 ;  /* 0x0000005400547310 */ /* 0x000e220000201800 */
[----:B------:R-:W-:Y:S05]  /*5110*/  BRA `(.L_x_3502) ;  /* 0x00000c6000007947 */ /* 0x000fea0003800000 */
.L_x_3506:
[----:B----4-:R-:W4:Y:S02]  /*5120*/  LDG.E.U16 R0, [R2.64] ;  /* 0x0000002402007981 */ /* 0x010f24000c1e1500 */
[----:B----4-:R-:W-:-:S05]  /*5130*/  HADD2.F32 R0, -RZ, R0.H0_H0 ;  /* 0x20000000ff007230 */ /* 0x010fca0000004100 */
[----:B------:R-:W-:-:S04]  /*5140*/  FMUL.FTZ R0, R0, 1 ;  /* 0x3f80000000007820 */ /* 0x000fc80000410000 */
[----:B------:R0:W4:Y:S01]  /*5150*/  F2F.F64.F32 R84, R0 ;  /* 0x0000000000547310 */ /* 0x0001220000201800 */
[----:B------:R-:W-:Y:S05]  /*5160*/  BRA `(.L_x_3502) ;  /* 0x00000c1000007947 */ /* 0x000fea0003800000 */
.L_x_3505:
[----:B------:R-:W-:-:S13]  /*5170*/  ISETP.NE.AND P0, PT, R0, 0x7, PT ;  /* 0x000000070000780c */ /* 0x000fda0003f05270 */
[----:B------:R-:W-:Y:S05]  /*5180*/  @!P0 BRA `(.L_x_3507) ;  /* 0x000000d000008947 */ /* 0x000fea0003800000 */
        /* <DEDUP_REMOVED lines=8> */
.L_x_3508:
[----:B----4-:R-:W4:Y:S02]  /*5210*/  LDG.E.U16 R2, [R2.64] ;  /* 0x0000002402027981 */ /* 0x010f24000c1e1500 */
[----:B----4-:R-:W-:-:S05]  /*5220*/  HADD2.F32 R0, -RZ, R2.H0_H0 ;  /* 0x20000002ff007230 */ /* 0x010fca0000004100 */
[----:B------:R-:W-:-:S04]  /*5230*/  FMUL.FTZ R0, R0, 1 ;  /* 0x3f80000000007820 */ /* 0x000fc80000410000 */
[----:B------:R0:W4:Y:S01]  /*5240*/  F2F.F64.F32 R84, R0 ;  /* 0x0000000000547310 */ /* 0x0001220000201800 */
[----:B------:R-:W-:Y:S05]  /*5250*/  BRA `(.L_x_3502) ;  /* 0x00000b2000007947 */ /* 0x000fea0003800000 */
.L_x_3507:
[----:B------:R0:W5:Y:S01]  /*5260*/  LDG.E.64 R84, [R2.64] ;  /* 0x0000002402547981 */ /* 0x000162000c1e1b00 */
[----:B------:R-:W-:Y:S05]  /*5270*/  BRA `(.L_x_3502) ;  /* 0x00000b0000007947 */ /* 0x000fea0003800000 */
.L_x_3497:
        /* <DEDUP_REMOVED lines=8> */
[----:B----4-:R-:W4:Y:S01]  /*5300*/  LDG.E.U8 R2, [R2.64] ;  /* 0x0000002402027981 */ /* 0x010f22000c1e1100 */
[----:B------:R-:W-:Y:S01]  /*5310*/  IMAD.MOV.U32 R84, RZ, RZ, RZ ;  /* 0x000000ffff547224 */ /* 0x000fe200078e00ff */
[----:B----4-:R-:W-:-:S04]  /*5320*/  ISETP.NE.AND P0, PT, R2, RZ, PT ;  /* 0x000000ff0200720c */ /* 0x010fc80003f05270 */
[----:B------:R-:W-:Y:S01]  /*5330*/  FSEL R85, RZ, 1.875, !P0 ;  /* 0x3ff00000ff557808 */ /* 0x000fe20004000000 */
[----:B------:R-:W-:Y:S05]  /*5340*/  BRA `(.L_x_3502) ;  /* 0x00000a3000007947 */ /* 0x000fea0003800000 */
.L_x_3511:
[----:B------:R0:W5:Y:S01]  /*5350*/  LDG.E.64 R84, [R2.64] ;  /* 0x0000002402547981 */ /* 0x000162000c1e1b00 */
[----:B------:R-:W-:Y:S05]  /*5360*/  BRA `(.L_x_3502) ;  /* 0x00000a1000007947 */ /* 0x000fea0003800000 */
.L_x_3510:
[----:B------:R-:W-:-:S13]  /*5370*/  ISETP.NE.AND P0, PT, R0, 0xf, PT ;  /* 0x0000000f0000780c */ /* 0x000fda0003f05270 */
[----:B------:R-:W-:Y:S05]  /*5380*/  @!P0 BRA `(.L_x_3512) ;  /* 0x0000029000008947 */ /* 0x000fea0003800000 */
[----:B------:R-:W-:-:S13]  /*5390*/  ISETP.NE.AND P0, PT, R0, 0x17, PT ;  /* 0x000000170000780c */ /* 0x000fda0003f05270 */
[----:B------:R-:W-:Y:S05]  /*53a0*/  @!P0 BRA `(.L_x_3513) ;  /* 0x0000018000008947 */ /* 0x000fea0003800000 */
[----:B------:R-:W-:-:S13]  /*53b0*/  ISETP.NE.AND P0, PT, R0, 0x18, PT ;  /* 0x000000180000780c */ /* 0x000fda0003f05270 */
[----:B------:R-:W-:Y:S05]  /*53c0*/  @P0 BRA `(.L_x_3501) ;  /* 0x0000081000000947 */ /* 0x000fea0003800000 */
[----:B----4-:R-:W4:Y:S01]  /*53d0*/  LDG.E.U8 R0, [R2.64] ;  /* 0x0000002402007981 */ /* 0x010f22000c1e1100 */
        /* <DEDUP_REMOVED lines=21> */
.L_x_3513:
[----:B----4-:R-:W4:Y:S02]  /*5530*/  LDG.E.U8 R2, [R2.64] ;  /* 0x0000002402027981 */ /* 0x010f24000c1e1100 */
        /* <DEDUP_REMOVED lines=14> */
.L_x_3512:
[----:B----4-:R-:W4:Y:S02]  /*5620*/  LDG.E.U16 R0, [R2.64] ;  /* 0x0000002402007981 */ /* 0x010f24000c1e1500 */
[----:B----4-:R-:W-:-:S05]  /*5630*/  PRMT R0, RZ, 0x5410, R0 ;  /* 0x00005410ff007816 */ /* 0x010fca0000000000 */
[----:B------:R-:W-:-:S04]  /*5640*/  FMUL.FTZ R0, R0, 1 ;  /* 0x3f80000000007820 */ /* 0x000fc80000410000 */
[----:B------:R0:W4:Y:S01]  /*5650*/  F2F.F64.F32 R84, R0 ;  /* 0x0000000000547310 */ /* 0x0001220000201800 */
[----:B------:R-:W-:Y:S05]  /*5660*/  BRA `(.L_x_3502) ;  /* 0x0000071000007947 */ /* 0x000fea0003800000 */
.L_x_3509:
        /* <DEDUP_REMOVED lines=9> */
[----:B----4-:R0:W4:Y:S01]  /*5700*/  I2F.F64.U16 R84, R2 ;  /* 0x0000000200547312 */ /* 0x0101220000101800 */
[----:B------:R-:W-:Y:S05]  /*5710*/  BRA `(.L_x_3502) ;  /* 0x0000066000007947 */ /* 0x000fea0003800000 */
.L_x_3516:
[----:B----4-:R-:W4:Y:S01]  /*5720*/  LDG.E.U8 R2, [R2.64] ;  /* 0x0000002402027981 */ /* 0x010f22000c1e1100 */
        /* <DEDUP_REMOVED lines=20> */
.L_x_3520:
[----:B------:R-:W-:Y:S05]  /*5870*/  BSYNC B1 ;  /* 0x0000000000017941 */ /* 0x000fea0003800000 */
.L_x_3519:
[----:B------:R-:W-:Y:S01]  /*5880*/  LEA R3, R0, 0x3b800000, 0x17 ;  /* 0x3b80000000037811 */ /* 0x000fe200078eb8ff */
[----:B------:R-:W-:-:S05]  /*5890*/  IMAD.SHL.U32 R0, R2, 0x100000, RZ ;  /* 0x0010000002007824 */ /* 0x000fca00078e00ff */
[----:B------:R-:W-:Y:S02]  /*58a0*/  LOP3.LUT R0, R3, R0, R4, 0xfe, !PT ;  /* 0x0000000003007212 */ /* 0x000fe400078efe04 */
.L_x_3518:
[----:B------:R-:W-:Y:S05]  /*58b0*/  BSYNC B0 ;  /* 0x0000000000007941 */ /* 0x000fea0003800000 */
.L_x_3517:
[----:B------:R-:W-:-:S04]  /*58c0*/  FMUL.FTZ R0, R0, 1 ;  /* 0x3f80000000007820 */ /* 0x000fc80000410000 */
[----:B------:R0:W4:Y:S01]  /*58d0*/  F2F.F64.F32 R84, R0 ;  /* 0x0000000000547310 */ /* 0x0001220000201800 */
[----:B------:R-:W-:Y:S05]  /*58e0*/  BRA `(.L_x_3502) ;  /* 0x0000049000007947 */ /* 0x000fea0003800000 */
.L_x_3515:
[----:B----4-:R-:W4:Y:S01]  /*58f0*/  LDG.E.U8 R2, [R2.64] ;  /* 0x0000002402027981 */ /* 0x010f22000c1e1100 */
        /* <DEDUP_REMOVED lines=20> */
.L_x_3524:
[----:B------:R-:W-:Y:S05]  /*5a40*/  BSYNC B1 ;  /* 0x0000000000017941 */ /* 0x000fea0003800000 */
.L_x_3523:
[----:B------:R-:W-:Y:S01]  /*5a50*/  LEA R3, R0, 0x37800000, 0x17 ;  /* 0x3780000000037811 */ /* 0x000fe200078eb8ff */
[----:B------:R-:W-:-:S05]  /*5a60*/  IMAD.SHL.U32 R0, R2, 0x200000, RZ ;  /* 0x0020000002007824 */ /* 0x000fca00078e00ff */
[----:B------:R-:W-:Y:S02]  /*5a70*/  LOP3.LUT R0, R3, R0, R4, 0xfe, !PT ;  /* 0x0000000003007212 */ /* 0x000fe400078efe04 */
.L_x_3522:
[----:B------:R-:W-:Y:S05]  /*5a80*/  BSYNC B0 ;  /* 0x0000000000007941 */ /* 0x000fea0003800000 */
.L_x_3521:
[----:B------:R-:W-:-:S04]  /*5a90*/  FMUL.FTZ R0, R0, 1 ;  /* 0x3f80000000007820 */ /* 0x000fc80000410000 */
[----:B------:R0:W4:Y:S01]  /*5aa0*/  F2F.F64.F32 R84, R0 ;  /* 0x0000000000547310 */ /* 0x0001220000201800 */
[----:B------:R-:W-:Y:S05]  /*5ab0*/  BRA `(.L_x_3502) ;  /* 0x000002c000007947 */ /* 0x000fea0003800000 */
.L_x_3514:
[----:B------:R-:W-:-:S13]  /*5ac0*/  ISETP.NE.AND P0, PT, R0, 0x1c, PT ;  /* 0x0000001c0000780c */ /* 0x000fda0003f05270 */
[----:B------:R-:W-:Y:S05]  /*5ad0*/  @!P0 BRA `(.L_x_3525) ;  /* 0x0000028000008947 */ /* 0x000fea0003800000 */
[----:B------:R-:W-:-:S13]  /*5ae0*/  ISETP.NE.AND P0, PT, R0, 0x1d, PT ;  /* 0x0000001d0000780c */ /* 0x000fda0003f05270 */
[----:B------:R-:W-:Y:S05]  /*5af0*/  @!P0 BRA `(.L_x_3526) ;  /* 0x0000023000008947 */ /* 0x000fea0003800000 */
[----:B------:R-:W-:-:S13]  /*5b00*/  ISETP.NE.AND P0, PT, R0, 0x2c, PT ;  /* 0x0000002c0000780c */ /* 0x000fda0003f05270 */
[----:B------:R-:W-:Y:S05]  /*5b10*/  @P0 BRA `(.L_x_3501) ;  /* 0x000000c000000947 */ /* 0x000fea0003800000 */
[----:B----4-:R-:W4:Y:S01]  /*5b20*/  LDG.E.U8 R2, [R2.64] ;  /* 0x0000002402027981 */ /* 0x010f22000c1e1100 */
[----:B------:R-:W-:Y:S01]  /*5b30*/  BSSY B0, `(.L_x_3527) ;  /* 0x0000007000007945 */ /* 0x000fe20003800000 */
[----:B------:R-:W-:Y:S01]  /*5b40*/  HFMA2.MMA R0, -RZ, RZ, 3.814697265625e-06, 0 ;  /* 0x00400000ff007435 */ /* 0x000fe200000001ff */
[----:B----4-:R-:W-:-:S13]  /*5b50*/  ISETP.NE.AND P0, PT, R2, RZ, PT ;  /* 0x000000ff0200720c */ /* 0x010fda0003f05270 */
[----:B------:R-:W-:Y:S05]  /*5b60*/  @!P0 BRA `(.L_x_3528) ;  /* 0x0000003000008947 */ /* 0x000fea0003800000 */
[----:B------:R-:W-:-:S13]  /*5b70*/  ISETP.NE.AND P0, PT, R2, 0xff, PT ;  /* 0x000000ff0200780c */ /* 0x000fda0003f05270 */
[----:B------:R-:W-:Y:S02]  /*5b80*/  @!P0 IMAD.MOV.U32 R0, RZ, RZ, 0x7f800001 ;  /* 0x7f800001ff008424 */ /* 0x000fe400078e00ff */
[----:B------:R-:W-:Y:S02]  /*5b90*/  @P0 IMAD.SHL.U32 R0, R2, 0x800000, RZ ;  /* 0x0080000002000824 */ /* 0x000fe400078e00ff */
.L_x_3528:
[----:B------:R-:W-:Y:S05]  /*5ba0*/  BSYNC B0 ;  /* 0x0000000000007941 */ /* 0x000fea0003800000 */
.L_x_3527:
[----:B------:R-:W-:-:S04]  /*5bb0*/  FMUL.FTZ R0, R0, 1 ;  /* 0x3f80000000007820 */ /* 0x000fc80000410000 */
[----:B------:R0:W4:Y:S01]  /*5bc0*/  F2F.F64.F32 R84, R0 ;  /* 0x0000000000547310 */ /* 0x0001220000201800 */
[----:B------:R-:W-:Y:S05]  /*5bd0*/  BRA `(.L_x_3502) ;  /* 0x000001a000007947 */ /* 0x000fea0003800000 */
.L_x_3501:
        /* <DEDUP_REMOVED lines=21> */
.L_x_3526:
[----:B----4-:R-:W4:Y:S02]  /*5d30*/  LDG.E.64 R84, [R2.64] ;  /* 0x0000002402547981 */ /* 0x010f24000c1e1b00 */
[----:B----4-:R-:W0:Y:S01]  /*5d40*/  I2F.F64.U64 R84, R84 ;  /* 0x0000005400547312 */ /* 0x010e220000301800 */
[----:B------:R-:W-:Y:S05]  /*5d50*/  BRA `(.L_x_3502) ;  /* 0x0000002000007947 */ /* 0x000fea0003800000 */
.L_x_3525:
[----:B----4-:R-:W4:Y:S02]  /*5d60*/  LDG.E R2, [R2.64] ;  /* 0x0000002402027981 */ /* 0x010f24000c1e1900 */
[----:B----4-:R0:W4:Y:S02]  /*5d70*/  I2F.F64.U32 R84, R2 ;  /* 0x0000000200547312 */ /* 0x0101240000201800 */
.L_x_3502:
[----:B------:R-:W-:-:S03]  /*5d80*/  IADD3 R22, R22, 0x80, RZ ;  /* 0x0000008016167810 */ /* 0x000fc60007ffe0ff */
.L_x_3464:
[----:B------:R-:W-:Y:S05]  /*5d90*/  BSYNC B6 ;  /* 0x0000000000067941 */ /* 0x000fea0003800000 */
.L_x_3463:
[----:B------:R-:W4:Y:S01]  /*5da0*/  LDC.U8 R23, c[0x0][0x164] ;  /* 0x00005900ff177b82 */ /* 0x000f220000000000 */
[----:B------:R-:W-:Y:S01]  /*5db0*/  ISETP.GE.AND P0, PT, R22, UR38, PT ;  /* 0x0000002616007c0c */ /* 0x000fe2000bf06270 */
[----:B------:R-:W-:Y:S01]  /*5dc0*/  BSSY B6, `(.L_x_3529) ;  /* 0x00001ea000067945 */ /* 0x000fe20003800000 */
[----:B------:R-:W-:-:S11]  /*5dd0*/  CS2R R82, SRZ ;  /* 0x0000000000527805 */ /* 0x000fd6000001ff00 */
[----:B------:R-:W-:Y:S05]  /*5de0*/  @P0 BRA `(.L_x_3530) ;  /* 0x00001e7000000947 */ /* 0x000fea0003800000 */
[----:B0-----:R-:W-:Y:S02]  /*5df0*/  MOV R3, UR39 ;  /* 0x0000002700037c02 */ /* 0x001fe40008000f00 */
[----:B------:R-:W-:-:S03]  /*5e00*/  PRMT R0, R25, 0x9910, RZ ;  /* 0x0000991019007816 */ /* 0x000fc600000000ff */
        /* <DEDUP_REMOVED lines=17> */
.L_x_3534:
[----:B----4-:R-:W4:Y:S02]  /*5f20*/  LDG.E.U8 R2, [R2.64] ;  /* 0x0000002402027981 */ /* 0x010f24000c1e1100 */
[----:B----4-:R0:W4:Y:S01]  /*5f30*/  I2F.F64.U16 R82, R2 ;  /* 0x0000000200527312 */ /* 0x0101220000101800 */
[----:B------:R-:W-:Y:S05]  /*5f40*/  BRA `(.L_x_3536) ;  /* 0x00000df000007947 */ /* 0x000fea0003800000 */
.L_x_3533:
        /* <DEDUP_REMOVED lines=9> */
.L_x_3538:
[----:B----4-:R-:W4:Y:S02]  /*5fe0*/  LDG.E R2, [R2.64] ;  /* 0x0000002402027981 */ /* 0x010f24000c1e1900 */
[----:B----4-:R0:W4:Y:S01]  /*5ff0*/  I2F.F64 R82, R2 ;  /* 0x0000000200527312 */ /* 0x0101220000201c00 */
[----:B------:R-:W-:Y:S05]  /*6000*/  BRA `(.L_x_3536) ;  /* 0x00000d3000007947 */ /* 0x000fea0003800000 */
.L_x_3537:
[----:B----4-:R-:W4:Y:S02]  /*6010*/  LDG.E.U16 R2, [R2.64] ;  /* 0x0000002402027981 */ /* 0x010f24000c1e1500 */
[----:B----4-:R0:W4:Y:S01]  /*6020*/  I2F.F64.S16 R82, R2 ;  /* 0x0000000200527312 */ /* 0x0101220000101c00 */
[----:B------:R-:W-:Y:S05]  /*6030*/  BRA `(.L_x_3536) ;  /* 0x00000d0000007947 */ /* 0x000fea0003800000 */
.L_x_3532:
        /* <DEDUP_REMOVED lines=10> */
.L_x_3540:
[----:B----4-:R-:W4:Y:S02]  /*60e0*/  LDG.E.U16 R0, [R2.64] ;  /* 0x0000002402007981 */ /* 0x010f24000c1e1500 */
[----:B----4-:R-:W-:-:S05]  /*60f0*/  HADD2.F32 R0, -RZ, R0.H0_H0 ;  /* 0x20000000ff007230 */ /* 0x010fca0000004100 */
[----:B------:R-:W-:-:S04]  /*6100*/  FMUL.FTZ R0, R0, 1 ;  /* 0x3f80000000007820 */ /* 0x000fc80000410000 */
[----:B------:R0:W4:Y:S01]  /*6110*/  F2F.F64.F32 R82, R0 ;  /* 0x0000000000527310 */ /* 0x0001220000201800 */
[----:B------:R-:W-:Y:S05]  /*6120*/  BRA `(.L_x_3536) ;  /* 0x00000c1000007947 */ /* 0x000fea0003800000 */
.L_x_3539:
        /* <DEDUP_REMOVED lines=10> */
.L_x_3542:
[----:B----4-:R-:W4:Y:S02]  /*61d0*/  LDG.E.U16 R2, [R2.64] ;  /* 0x0000002402027981 */ /* 0x010f24000c1e1500 */
[----:B----4-:R-:W-:-:S05]  /*61e0*/  HADD2.F32 R0, -RZ, R2.H0_H0 ;  /* 0x20000002ff007230 */ /* 0x010fca0000004100 */
[----:B------:R-:W-:-:S04]  /*61f0*/  FMUL.FTZ R0, R0, 1 ;  /* 0x3f80000000007820 */ /* 0x000fc80000410000 */
[----:B------:R0:W4:Y:S01]  /*6200*/  F2F.F64.F32 R82, R0 ;  /* 0x0000000000527310 */ /* 0x0001220000201800 */
[----:B------:R-:W-:Y:S05]  /*6210*/  BRA `(.L_x_3536) ;  /* 0x00000b2000007947 */ /* 0x000fea0003800000 */
.L_x_3541:
[----:B------:R0:W5:Y:S01]  /*6220*/  LDG.E.64 R82, [R2.64] ;  /* 0x0000002402527981 */ /* 0x000162000c1e1b00 */
[----:B------:R-:W-:Y:S05]  /*6230*/  BRA `(.L_x_3536) ;  /* 0x00000b0000007947 */ /* 0x000fea0003800000 */
.L_x_3531:
        /* <DEDUP_REMOVED lines=13> */
.L_x_3545:
[----:B------:R0:W5:Y:S01]  /*6310*/  LDG.E.64 R82, [R2.64] ;  /* 0x0000002402527981 */ /* 0x000162000c1e1b00 */
[----:B------:R-:W-:Y:S05]  /*6320*/  BRA `(.L_x_3536) ;  /* 0x00000a1000007947 */ /* 0x000fea0003800000 */
.L_x_3544:
        /* <DEDUP_REMOVED lines=28> */
.L_x_3547:
[----:B----4-:R-:W4:Y:S02]  /*64f0*/  LDG.E.U8 R2, [R2.64] ;  /* 0x0000002402027981 */ /* 0x010f24000c1e1100 */
[C---:B----4-:R-:W-:Y:S02]  /*6500*/  IMAD.SHL.U32 R0, R2.reuse, 0x2000000, RZ ;  /* 0x0200000002007824 */ /* 0x050fe400078e00ff */
        /* <DEDUP_REMOVED lines=13> */
.L_x_3546:
[----:B----4-:R-:W4:Y:S02]  /*65e0*/  LDG.E.U16 R0, [R2.64] ;  /* 0x0000002402007981 */ /* 0x010f24000c1e1500 */
[----:B----4-:R-:W-:-:S05]  /*65f0*/  PRMT R0, RZ, 0x5410, R0 ;  /* 0x00005410ff007816 */ /* 0x010fca0000000000 */
[----:B------:R-:W-:-:S04]  /*6600*/  FMUL.FTZ R0, R0, 1 ;  /* 0x3f80000000007820 */ /* 0x000fc80000410000 */
[----:B------:R0:W4:Y:S01]  /*6610*/  F2F.F64.F32 R82, R0 ;  /* 0x0000000000527310 */ /* 0x0001220000201800 */
[----:B------:R-:W-:Y:S05]  /*6620*/  BRA `(.L_x_3536) ;  /* 0x0000071000007947 */ /* 0x000fea0003800000 */
.L_x_3543:
        /* <DEDUP_REMOVED lines=11> */
.L_x_3550:
[----:B----4-:R-:W4:Y:S01]  /*66e0*/  LDG.E.U8 R2, [R2.64] ;  /* 0x0000002402027981 */ /* 0x010f22000c1e1100 */
[----:B------:R-:W-:Y:S01]  /*66f0*/  BSSY B0, `(.L_x_3551) ;  /* 0x0000018000007945 */ /* 0x000fe20003800000 */
[----:B------:R-:W-:Y:S01]  /*6700*/  IMAD.MOV.U32 R0, RZ, RZ, RZ ;  /* 0x000000ffff007224 */ /* 0x000fe200078e00ff */
        /* <DEDUP_REMOVED lines=18> */
.L_x_3554:
[----:B------:R-:W-:Y:S05]  /*6830*/  BSYNC B1 ;  /* 0x0000000000017941 */ /* 0x000fea0003800000 */
.L_x_3553:
[----:B------:R-:W-:Y:S01]  /*6840*/  LEA R3, R0, 0x3b800000, 0x17 ;  /* 0x3b80000000037811 */ /* 0x000fe200078eb8ff */
[----:B------:R-:W-:-:S05]  /*6850*/  IMAD.SHL.U32 R0, R2, 0x100000, RZ ;  /* 0x0010000002007824 */ /* 0x000fca00078e00ff */
[----:B------:R-:W-:Y:S02]  /*6860*/  LOP3.LUT R0, R3, R0, R4, 0xfe, !PT ;  /* 0x0000000003007212 */ /* 0x000fe400078efe04 */
.L_x_3552:
[----:B------:R-:W-:Y:S05]  /*6870*/  BSYNC B0 ;  /* 0x0000000000007941 */ /* 0x000fea0003800000 */
.L_x_3551:
[----:B------:R-:W-:-:S04]  /*6880*/  FMUL.FTZ R0, R0, 1 ;  /* 0x3f80000000007820 */ /* 0x000fc80000410000 */
[----:B------:R0:W4:Y:S01]  /*6890*/  F2F.F64.F32 R82, R0 ;  /* 0x0000000000527310 */ /* 0x0001220000201800 */
[----:B------:R-:W-:Y:S05]  /*68a0*/  BRA `(.L_x_3536) ;  /* 0x0000049000007947 */ /* 0x000fea0003800000 */
.L_x_3549:
        /* <DEDUP_REMOVED lines=21> */
.L_x_3558:
[----:B------:R-:W-:Y:S05]  /*6a00*/  BSYNC B1 ;  /* 0x0000000000017941 */ /* 0x000fea0003800000 */
.L_x_3557:
[----:B------:R-:W-:Y:S01]  /*6a10*/  LEA R3, R0, 0x37800000, 0x17 ;  /* 0x3780000000037811 */ /* 0x000fe200078eb8ff */
[----:B------:R-:W-:-:S05]  /*6a20*/  IMAD.SHL.U32 R0, R2, 0x200000, RZ ;  /* 0x0020000002007824 */ /* 0x000fca00078e00ff */
[----:B------:R-:W-:Y:S02]  /*6a30*/  LOP3.LUT R0, R3, R0, R4, 0xfe, !PT ;  /* 0x0000000003007212 */ /* 0x000fe400078efe04 */
.L_x_3556:
[----:B------:R-:W-:Y:S05]  /*6a40*/  BSYNC B0 ;  /* 0x0000000000007941 */ /* 0x000fea0003800000 */
.L_x_3555:
[----:B------:R-:W-:-:S04]  /*6a50*/  FMUL.FTZ R0, R0, 1 ;  /* 0x3f80000000007820 */ /* 0x000fc80000410000 */
[----:B------:R0:W4:Y:S01]  /*6a60*/  F2F.F64.F32 R82, R0 ;  /* 0x0000000000527310 */ /* 0x0001220000201800 */
[----:B------:R-:W-:Y:S05]  /*6a70*/  BRA `(.L_x_3536) ;  /* 0x000002c000007947 */ /* 0x000fea0003800000 */
.L_x_3548:
        /* <DEDUP_REMOVED lines=8> */
[----:B------:R-:W-:Y:S01]  /*6b00*/  IMAD.MOV.U32 R0, RZ, RZ, 0x400000 ;  /* 0x00400000ff007424 */ /* 0x000fe200078e00ff */
[----:B----4-:R-:W-:-:S13]  /*6b10*/  ISETP.NE.AND P0, PT, R2, RZ, PT ;  /* 0x000000ff0200720c */ /* 0x010fda0003f05270 */
[----:B------:R-:W-:Y:S05]  /*6b20*/  @!P0 BRA `(.L_x_3562) ;  /* 0x0000003000008947 */ /* 0x000fea0003800000 */
[----:B------:R-:W-:-:S13]  /*6b30*/  ISETP.NE.AND P0, PT, R2, 0xff, PT ;  /* 0x000000ff0200780c */ /* 0x000fda0003f05270 */
[----:B------:R-:W-:Y:S01]  /*6b40*/  @!P0 IMAD.MOV.U32 R0, RZ, RZ, 0x7f800001 ;  /* 0x7f800001ff008424 */ /* 0x000fe200078e00ff */
[----:B------:R-:W-:Y:S02]  /*6b50*/  @P0 SHF.L.U32 R0, R2, 0x17, RZ ;  /* 0x0000001702000819 */ /* 0x000fe400000006ff */
.L_x_3562:
[----:B------:R-:W-:Y:S05]  /*6b60*/  BSYNC B0 ;  /* 0x0000000000007941 */ /* 0x000fea0003800000 */
.L_x_3561:
[----:B------:R-:W-:-:S04]  /*6b70*/  FMUL.FTZ R0, R0, 1 ;  /* 0x3f80000000007820 */ /* 0x000fc80000410000 */
[----:B------:R0:W4:Y:S01]  /*6b80*/  F2F.F64.F32 R82, R0 ;  /* 0x0000000000527310 */ /* 0x0001220000201800 */
[----:B------:R-:W-:Y:S05]  /*6b90*/  BRA `(.L_x_3536) ;  /* 0x000001a000007947 */ /* 0x000fea0003800000 */
.L_x_3535:
[----:B------:R-:W-:Y:S01]  /*6ba0*/  MOV R0, 0x0 ;  /* 0x0000000000007802 */ /* 0x000fe20000000f00 */
[----:B------:R-:W-:Y:S01]  /*6bb0*/  HFMA2.MMA R12, -RZ, RZ, 0, 5.9604644775390625e-08 ;  /* 0x00000001ff0c7435 */ /* 0x000fe200000001ff */
[----:B------:R-:W-:Y:S01]  /*6bc0*/  IMAD.MOV.U32 R4, RZ, RZ, c[0x4][0x108] ;  /* 0x01004200ff047624 */ /* 0x000fe200078e00ff */
[----:B------:R-:W-:Y:S01]  /*6bd0*/  MOV R7, c[0x4][0x114] ;  /* 0x0100450000077a02 */ /* 0x000fe20000000f00 */
[----:B------:R0:W4:Y:S01]  /*6be0*/  LDC.64 R2, c[0x4][R0] ;  /* 0x0100000000027b82 */ /* 0x0001220000000a00 */
        /* <DEDUP_REMOVED lines=13> */
[----:B-12345:R-:W-:Y:S05]  /*6cc0*/  CALL.ABS.NOINC R2 ;  /* 0x0000000002007343 */ /* 0x03efea0003c00000 */
[----:B------:R-:W-:Y:S01]  /*6cd0*/  CS2R R82, SRZ ;  /* 0x0000000000527805 */ /* 0x000fe2000001ff00 */
[----:B------:R-:W-:Y:S05]  /*6ce0*/  BRA `(.L_x_3536) ;  /* 0x0000005000007947 */ /* 0x000fea0003800000 */
.L_x_3560:
[----:B----4-:R-:W4:Y:S02]  /*6cf0*/  LDG.E.64 R82, [R2.64] ;  /* 0x0000002402527981 */ /* 0x010f24000c1e1b00 */
[----:B----4-:R-:W0:Y:S01]  /*6d00*/  I2F.F64.U64 R82, R82 ;  /* 0x0000005200527312 */ /* 0x010e220000301800 */
[----:B------:R-:W-:Y:S05]  /*6d10*/  BRA `(.L_x_3536) ;  /* 0x0000002000007947 */ /* 0x000fea0003800000 */
.L_x_3559:
[----:B----4-:R-:W4:Y:S02]  /*6d20*/  LDG.E R2, [R2.64] ;  /* 0x0000002402027981 */ /* 0x010f24000c1e1900 */
[----:B----4-:R0:W4:Y:S02]  /*6d30*/  I2F.F64.U32 R82, R2 ;  /* 0x0000000200527312 */ /* 0x0101240000201800 */
.L_x_3536:
        /* <DEDUP_REMOVED lines=17> */
.L_x_3566:
[----:B----4-:R-:W4:Y:S02]  /*6e50*/  LDG.E.U8 R2, [R2.64] ;  /* 0x0000002402027981 */ /* 0x010f24000c1e1100 */
[----:B----4-:R0:W4:Y:S01]  /*6e60*/  I2F.F64.U16 R92, R2 ;  /* 0x00000002005c7312 */ /* 0x0101220000101800 */
[----:B------:R-:W-:Y:S05]  /*6e70*/  BRA `(.L_x_3530) ;  /* 0x00000de000007947 */ /* 0x000fea0003800000 */
.L_x_3565:
        /* <DEDUP_REMOVED lines=9> */
.L_x_3569:
[----:B----4-:R-:W4:Y:S02]  /*6f10*/  LDG.E R2, [R2.64] ;  /* 0x0000002402027981 */ /* 0x010f24000c1e1900 */
[----:B----4-:R0:W4:Y:S01]  /*6f20*/  I2F.F64 R92, R2 ;  /* 0x00000002005c7312 */ /* 0x0101220000201c00 */
[----:B------:R-:W-:Y:S05]  /*6f30*/  BRA `(.L_x_3530) ;  /* 0x00000d2000007947 */ /* 0x000fea0003800000 */
.L_x_3568:
[----:B----4-:R-:W4:Y:S02]  /*6f40*/  LDG.E.U16 R2, [R2.64] ;  /* 0x0000002402027981 */ /* 0x010f24000c1e1500 */
[----:B----4-:R0:W4:Y:S01]  /*6f50*/  I2F.F64.S16 R92, R2 ;  /* 0x00000002005c7312 */ /* 0x0101220000101c00 */
[----:B------:R-:W-:Y:S05]  /*6f60*/  BRA `(.L_x_3530) ;  /* 0x00000cf000007947 */ /* 0x000fea0003800000 */
.L_x_3564:
        /* <DEDUP_REMOVED lines=10> */
.L_x_3571:
[----:B----4-:R-:W4:Y:S02]  /*7010*/  LDG.E.U16 R0, [R2.64] ;  /* 0x0000002402007981 */ /* 0x010f24000c1e1500 */
[----:B----4-:R-:W-:-:S05]  /*7020*/  HADD2.F32 R0, -RZ, R0.H0_H0 ;  /* 0x20000000ff007230 */ /* 0x010fca0000004100 */
[----:B------:R-:W-:-:S04]  /*7030*/  FMUL.FTZ R0, R0, 1 ;  /* 0x3f80000000007820 */ /* 0x000fc80000410000 */
[----:B------:R0:W4:Y:S01]  /*7040*/  F2F.F64.F32 R92, R0 ;  /* 0x00000000005c7310 */ /* 0x0001220000201800 */
[----:B------:R-:W-:Y:S05]  /*7050*/  BRA `(.L_x_3530) ;  /* 0x00000c0000007947 */ /* 0x000fea0003800000 */
.L_x_3570:
        /* <DEDUP_REMOVED lines=10> */
.L_x_3573:
[----:B----4-:R-:W4:Y:S02]  /*7100*/  LDG.E.U16 R2, [R2.64] ;  /* 0x0000002402027981 */ /* 0x010f24000c1e1500 */
[----:B----4-:R-:W-:-:S05]  /*7110*/  HADD2.F32 R0, -RZ, R2.H0_H0 ;  /* 0x20000002ff007230 */ /* 0x010fca0000004100 */
[----:B------:R-:W-:-:S04]  /*7120*/  FMUL.FTZ R0, R0, 1 ;  /* 0x3f80000000007820 */ /* 0x000fc80000410000 */
[----:B------:R0:W4:Y:S01]  /*7130*/  F2F.F64.F32 R92, R0 ;  /* 0x00000000005c7310 */ /* 0x0001220000201800 */
[----:B------:R-:W-:Y:S05]  /*7140*/  BRA `(.L_x_3530) ;  /* 0x00000b1000007947 */ /* 0x000fea0003800000 */
.L_x_3572:
[----:B------:R0:W5:Y:S01]  /*7150*/  LDG.E.64 R92, [R2.64] ;  /* 0x00000024025c7981 */ /* 0x000162000c1e1b00 */
[----:B------:R-:W-:Y:S05]  /*7160*/  BRA `(.L_x_3530) ;  /* 0x00000af000007947 */ /* 0x000fea0003800000 */
.L_x_3563:
        /* <DEDUP_REMOVED lines=13> */
.L_x_3576:
[----:B------:R0:W5:Y:S01]  /*7240*/  LDG.E.64 R92, [R2.64] ;  /* 0x00000024025c7981 */ /* 0x000162000c1e1b00 */
[----:B------:R-:W-:Y:S05]  /*7250*/  BRA `(.L_x_3530) ;  /* 0x00000a0000007947 */ /* 0x000fea0003800000 */
.L_x_3575:
        /* <DEDUP_REMOVED lines=28> */
.L_x_3578:
        /* <DEDUP_REMOVED lines=15> */
.L_x_3577:
[----:B----4-:R-:W4:Y:S02]  /*7510*/  LDG.E.U16 R0, [R2.64] ;  /* 0x0000002402007981 */ /* 0x010f24000c1e1500 */
[----:B----4-:R-:W-:-:S05]  /*7520*/  PRMT R0, RZ, 0x5410, R0 ;  /* 0x00005410ff007816 */ /* 0x010fca0000000000 */
[----:B------:R-:W-:-:S04]  /*7530*/  FMUL.FTZ R0, R0, 1 ;  /* 0x3f80000000007820 */ /* 0x000fc80000410000 */
[----:B------:R0:W4:Y:S01]  /*7540*/  F2F.F64.F32 R92, R0 ;  /* 0x00000000005c7310 */ /* 0x0001220000201800 */
[----:B------:R-:W-:Y:S05]  /*7550*/  BRA `(.L_x_3530) ;  /* 0x0000070000007947 */ /* 0x000fea0003800000 */
.L_x_3574:
        /* <DEDUP_REMOVED lines=11> */
.L_x_3581:
        /* <DEDUP_REMOVED lines=21> */
.L_x_3585:
[----:B------:R-:W-:Y:S05]  /*7760*/  BSYNC B1 ;  /* 0x0000000000017941 */ /* 0x000fea0003800000 */
.L_x_3584:
[----:B------:R-:W-:Y:S01]  /*7770*/  LEA R3, R0, 0x3b800000, 0x17 ;  /* 0x3b80000000037811 */ /* 0x000fe200078eb8ff */
[----:B------:R-:W-:-:S05]  /*7780*/  IMAD.SHL.U32 R0, R2, 0x100000, RZ ;  /* 0x0010000002007824 */ /* 0x000fca00078e00ff */
[----:B------:R-:W-:Y:S02]  /*7790*/  LOP3.LUT R0, R3, R0, R4, 0xfe, !PT ;  /* 0x0000000003007212 */ /* 0x000fe400078efe04 */
.L_x_3583:
[----:B------:R-:W-:Y:S05]  /*77a0*/  BSYNC B0 ;  /* 0x0000000000007941 */ /* 0x000fea0003800000 */
.L_x_3582:
[----:B------:R-:W-:-:S04]  /*77b0*/  FMUL.FTZ R0, R0, 1 ;  /* 0x3f80000000007820 */ /* 0x000fc80000410000 */
[----:B------:R0:W4:Y:S01]  /*77c0*/  F2F.F64.F32 R92, R0 ;  /* 0x00000000005c7310 */ /* 0x0001220000201800 */
[----:B------:R-:W-:Y:S05]  /*77d0*/  BRA `(.L_x_3530) ;  /* 0x0000048000007947 */ /* 0x000fea0003800000 */
.L_x_3580:
        /* <DEDUP_REMOVED lines=21> */
.L_x_3589:
[----:B------:R-:W-:Y:S05]  /*7930*/  BSYNC B1 ;  /* 0x0000000000017941 */ /* 0x000fea0003800000 */
.L_x_3588:
[----:B------:R-:W-:Y:S01]  /*7940*/  LEA R3, R0, 0x37800000, 0x17 ;  /* 0x3780000000037811 */ /* 0x000fe200078eb8ff */
[----:B------:R-:W-:-:S05]  /*7950*/  IMAD.SHL.U32 R0, R2, 0x200000, RZ ;  /* 0x0020000002007824 */ /* 0x000fca00078e00ff */
[----:B------:R-:W-:Y:S02]  /*7960*/  LOP3.LUT R0, R3, R0, R4, 0xfe, !PT ;  /* 0x0000000003007212 */ /* 0x000fe400078efe04 */
.L_x_3587:
[----:B------:R-:W-:Y:S05]  /*7970*/  BSYNC B0 ;  /* 0x0000000000007941 */ /* 0x000fea0003800000 */
.L_x_3586:
[----:B------:R-:W-:-:S04]  /*7980*/  FMUL.FTZ R0, R0, 1 ;  /* 0x3f80000000007820 */ /* 0x000fc80000410000 */
[----:B------:R0:W4:Y:S01]  /*7990*/  F2F.F64.F32 R92, R0 ;  /* 0x00000000005c7310 */ /* 0x0001220000201800 */
[----:B------:R-:W-:Y:S05]  /*79a0*/  BRA `(.L_x_3530) ;  /* 0x000002b000007947 */ /* 0x000fea0003800000 */
.L_x_3579:
        /* <DEDUP_REMOVED lines=14> */
.L_x_3593:
[----:B------:R-:W-:Y:S05]  /*7a90*/  BSYNC B0 ;  /* 0x0000000000007941 */ /* 0x000fea0003800000 */
.L_x_3592:
[----:B------:R-:W-:-:S04]  /*7aa0*/  FMUL.FTZ R0, R0, 1 ;  /* 0x3f80000000007820 */ /* 0x000fc80000410000 */
[----:B------:R0:W4:Y:S01]  /*7ab0*/  F2F.F64.F32 R92, R0 ;  /* 0x00000000005c7310 */ /* 0x0001220000201800 */
[----:B------:R-:W-:Y:S05]  /*7ac0*/  BRA `(.L_x_3530) ;  /* 0x0000019000007947 */ /* 0x000fea0003800000 */
.L_x_3567:
        /* <DEDUP_REMOVED lines=19> */
[----:B------:R-:W-:Y:S05]  /*7c00*/  BRA `(.L_x_3530) ;  /* 0x0000005000007947 */ /* 0x000fea0003800000 */
.L_x_3591:
[----:B----4-:R-:W4:Y:S02]  /*7c10*/  LDG.E.64 R92, [R2.64] ;  /* 0x00000024025c7981 */ /* 0x010f24000c1e1b00 */
[----:B----4-:R-:W0:Y:S01]  /*7c20*/  I2F.F64.U64 R92, R92 ;  /* 0x0000005c005c7312 */ /* 0x010e220000301800 */
[----:B------:R-:W-:Y:S05]  /*7c30*/  BRA `(.L_x_3530) ;  /* 0x0000002000007947 */ /* 0x000fea0003800000 */
.L_x_3590:
[----:B----4-:R-:W4:Y:S02]  /*7c40*/  LDG.E R2, [R2.64] ;  /* 0x0000002402027981 */ /* 0x010f24000c1e1900 */
[----:B----4-:R0:W4:Y:S02]  /*7c50*/  I2F.F64.U32 R92, R2 ;  /* 0x00000002005c7312 */ /* 0x0101240000201800 */
.L_x_3530:
[----:B------:R-:W-:Y:S05]  /*7c60*/  BSYNC B6 ;  /* 0x0000000000067941 */ /* 0x000fea0003800000 */
.L_x_3529:
[----:B----4-:R-:W-:Y:S01]  /*7c70*/  ISETP.NE.AND P0, PT, R23, RZ, PT ;  /* 0x000000ff1700720c */ /* 0x010fe20003f05270 */
[----:B------:R-:W-:-:S12]  /*7c80*/  BSSY B1, `(.L_x_3594) ;  /* 0x0000063000017945 */ /* 0x000fd80003800000 */
[----:B------:R-:W-:Y:S05]  /*7c90*/  @!P0 BRA `(.L_x_3595) ;  /* 0x0000031000008947 */ /* 0x000fea0003800000 */
[----:B------:R-:W4:Y:S01]  /*7ca0*/  S2R R98, SR_TID.X ;  /* 0x0000000000627919 */ /* 0x000f220000002100 */
[----:B------:R-:W-:Y:S01]  /*7cb0*/  BSSY B5, `(.L_x_3596) ;  /* 0x000000b000057945 */ /* 0x000fe20003800000 */
[----:B----4-:R-:W-:-:S13]  /*7cc0*/  ISETP.GE.AND P0, PT, R98, UR38, PT ;  /* 0x0000002662007c0c */ /* 0x010fda000bf06270 */
[----:B------:R-:W-:Y:S05]  /*7cd0*/  @P0 BRA `(.L_x_3597) ;  /* 0x0000008000000947 */ /* 0x000fea0003800000 */
[----:B01---5:R-:W-:Y:S01]  /*7ce0*/  IMAD.MOV.U32 R2, RZ, RZ, R16 ;  /* 0x000000ffff027224 */ /* 0x023fe200078e0010 */
[----:B------:R-:W-:Y:S01]  /*7cf0*/  MOV R4, R18 ;  /* 0x0000001200047202 */ /* 0x000fe20000000f00 */
[----:B------:R-:W-:Y:S01]  /*7d00*/  IMAD.MOV.U32 R3, RZ, RZ, R17 ;  /* 0x000000ffff037224 */ /* 0x000fe200078e0011 */
[----:B------:R-:W-:Y:S01]  /*7d10*/  MOV R79, 0x7d40 ;  /* 0x00007d40004f7802 */ /* 0x000fe20000000f00 */
[----:B------:R-:W-:Y:S02]  /*7d20*/  IMAD.MOV.U32 R5, RZ, RZ, R19 ;  /* 0x000000ffff057224 */ /* 0x000fe400078e0013 */
[----:B--23--:R-:W-:Y:S05]  /*7d30*/  CALL.REL.NOINC `($_ZN2at6native27unrolled_elementwise_kernelIN48_GLOBAL__N__08322988_15_IGammaKernel_cu_cb51a28d10CalcIgammaIdEESt5arrayIPcLm3EELi4E23TrivialOffsetCalculatorILi2EjES8_ILi1EjENS0_6memory12LoadWithCastILi2EEENSB_13StoreWithCastILi1EEEEEviT_T0_T2_T3_T4_T5_$_ZN46_INTERNAL_08322988_15_IGammaKernel_cu_cb51a28d48_GLOBAL__N__08322988_15_IGammaKernel_cu_cb51a28d12calc_igammacIdEET_S2_S2_) ;  /* 0x0001e70000007944 */ /* 0x00cfea0003c00000 */
[----:B------:R-:W-:Y:S02]  /*7d40*/  IMAD.MOV.U32 R96, RZ, RZ, R16 ;  /* 0x000000ffff607224 */ /* 0x000fe400078e0010 */
[----:B------:R-:W-:Y:S02]  /*7d50*/  IMAD.MOV.U32 R97, RZ, RZ, R17 ;  /* 0x000000ffff617224 */ /* 0x000fe400078e0011 */
.L_x_3597:
[----:B------:R-:W-:Y:S05]  /*7d60*/  BSYNC B5 ;  /* 0x0000000000057941 */ /* 0x000fea0003800000 */
.L_x_3596:
[----:B0-----:R-:W-:Y:S01]  /*7d70*/  IADD3 R0, R98, 0x80, RZ ;  /* 0x0000008062007810 */ /* 0x001fe20007ffe0ff */
[----:B------:R-:W-:Y:S03]  /*7d80*/  BSSY B5, `(.L_x_3598) ;  /* 0x000000b000057945 */ /* 0x000fe60003800000 */
[----:B------:R-:W-:-:S13]  /*7d90*/  ISETP.GE.AND P0, PT, R0, UR38, PT ;  /* 0x0000002600007c0c */ /* 0x000fda000bf06270 */
[----:B------:R-:W-:Y:S05]  /*7da0*/  @P0 BRA `(.L_x_3599) ;  /* 0x0000008000000947 */ /* 0x000fea0003800000 */
[----:B--2--5:R-:W-:Y:S01]  /*7db0*/  MOV R2, R90 ;  /* 0x0000005a00027202 */ /* 0x024fe20000000f00 */
[----:B------:R-:W-:Y:S01]  /*7dc0*/  IMAD.MOV.U32 R3, RZ, RZ, R91 ;  /* 0x000000ffff037224 */ /* 0x000fe200078e005b */
[----:B------:R-:W-:Y:S01]  /*7dd0*/  MOV R79, 0x7e10 ;  /* 0x00007e10004f7802 */ /* 0x000fe20000000f00 */
[----:B---3--:R-:W-:Y:S02]  /*7de0*/  IMAD.MOV.U32 R4, RZ, RZ, R88 ;  /* 0x000000ffff047224 */ /* 0x008fe400078e0058 */
[----:B------:R-:W-:Y:S02]  /*7df0*/  IMAD.MOV.U32 R5, RZ, RZ, R89 ;  /* 0x000000ffff057224 */ /* 0x000fe400078e0059 */
[----:B-1----:R-:W-:Y:S05]  /*7e00*/  CALL.REL.NOINC `($_ZN2at6native27unrolled_elementwise_kernelIN48_GLOBAL__N__08322988_15_IGammaKernel_cu_cb51a28d10CalcIgammaIdEESt5arrayIPcLm3EELi4E23TrivialOffsetCalculatorILi2EjES8_ILi1EjENS0_6memory12LoadWithCastILi2EEENSB_13StoreWithCastILi1EEEEEviT_T0_T2_T3_T4_T5_$_ZN46_INTERNAL_08322988_15_IGammaKernel_cu_cb51a28d48_GLOBAL__N__08322988_15_IGammaKernel_cu_cb51a28d12calc_igammacIdEET_S2_S2_) ;  /* 0x0001e63000007944 */ /* 0x002fea0003c00000 */
[----:B------:R-:W-:Y:S01]  /*7e10*/  MOV R88, R16 ;  /* 0x0000001000587202 */ /* 0x000fe20000000f00 */
[----:B------:R-:W-:Y:S02]  /*7e20*/  IMAD.MOV.U32 R89, RZ, RZ, R17 ;  /* 0x000000ffff597224 */ /* 0x000fe400078e0011 */
.L_x_3599:
[----:B------:R-:W-:Y:S05]  /*7e30*/  BSYNC B5 ;  /* 0x0000000000057941 */ /* 0x000fea0003800000 */
.L_x_3598:
[----:B------:R-:W-:Y:S01]  /*7e40*/  IADD3 R0, R98, 0x100, RZ ;  /* 0x0000010062007810 */ /* 0x000fe20007ffe0ff */
[----:B------:R-:W-:Y:S03]  /*7e50*/  BSSY B5, `(.L_x_3600) ;  /* 0x000000b000057945 */ /* 0x000fe60003800000 */
[----:B------:R-:W-:-:S13]  /*7e60*/  ISETP.GE.AND P0, PT, R0, UR38, PT ;  /* 0x0000002600007c0c */ /* 0x000fda000bf06270 */
[----:B------:R-:W-:Y:S05]  /*7e70*/  @P0 BRA `(.L_x_3601) ;  /* 0x0000008000000947 */ /* 0x000fea0003800000 */
[----:B-----5:R-:W-:Y:S01]  /*7e80*/  IMAD.MOV.U32 R2, RZ, RZ, R86 ;  /* 0x000000ffff027224 */ /* 0x020fe200078e0056 */
[----:B------:R-:W-:Y:S01]  /*7e90*/  MOV R4, R84 ;  /* 0x0000005400047202 */ /* 0x000fe20000000f00 */
[----:B------:R-:W-:Y:S01]  /*7ea0*/  IMAD.MOV.U32 R3, RZ, RZ, R87 ;  /* 0x000000ffff037224 */ /* 0x000fe200078e0057 */
[----:B------:R-:W-:Y:S01]  /*7eb0*/  MOV R79, 0x7ee0 ;  /* 0x00007ee0004f7802 */ /* 0x000fe20000000f00 */
[----:B------:R-:W-:Y:S02]  /*7ec0*/  IMAD.MOV.U32 R5, RZ, RZ, R85 ;  /* 0x000000ffff057224 */ /* 0x000fe400078e0055 */
[----:B0123--:R-:W-:Y:S05]  /*7ed0*/  CALL.REL.NOINC `($_ZN2at6native27unrolled_elementwise_kernelIN48_GLOBAL__N__08322988_15_IGammaKernel_cu_cb51a28d10CalcIgammaIdEESt5arrayIPcLm3EELi4E23TrivialOffsetCalculatorILi2EjES8_ILi1EjENS0_6memory12LoadWithCastILi2EEENSB_13StoreWithCastILi1EEEEEviT_T0_T2_T3_T4_T5_$_ZN46_INTERNAL_08322988_15_IGammaKernel_cu_cb51a28d48_GLOBAL__N__08322988_15_IGammaKernel_cu_cb51a28d12calc_igammacIdEET_S2_S2_) ;  /* 0x0001e56000007944 */ /* 0x00ffea0003c00000 */
[----:B------:R-:W-:Y:S02]  /*7ee0*/  IMAD.MOV.U32 R84, RZ, RZ, R16 ;  /* 0x000000ffff547224 */ /* 0x000fe400078e0010 */
[----:B------:R-:W-:Y:S02]  /*7ef0*/  IMAD.MOV.U32 R85, RZ, RZ, R17 ;  /* 0x000000ffff557224 */ /* 0x000fe400078e0011 */
.L_x_3601:
[----:B------:R-:W-:Y:S05]  /*7f00*/  BSYNC B5 ;  /* 0x0000000000057941 */ /* 0x000fea0003800000 */
.L_x_3600:
[----:B------:R-:W-:-:S04]  /*7f10*/  IADD3 R98, R98, 0x180, RZ ;  /* 0x0000018062627810 */ /* 0x000fc80007ffe0ff */
[----:B------:R-:W-:-:S13]  /*7f20*/  ISETP.GE.AND P0, PT, R98, UR38, PT ;  /* 0x0000002662007c0c */ /* 0x000fda000bf06270 */
[----:B------:R-:W-:Y:S05]  /*7f30*/  @P0 BRA `(.L_x_3602) ;  /* 0x0000037000000947 */ /* 0x000fea0003800000 */
[----:B-----5:R-:W-:Y:S01]  /*7f40*/  MOV R2, R82 ;  /* 0x0000005200027202 */ /* 0x020fe20000000f00 */
[----:B------:R-:W-:Y:S01]  /*7f50*/  IMAD.MOV.U32 R3, RZ, RZ, R83 ;  /* 0x000000ffff037224 */ /* 0x000fe200078e0053 */
[----:B------:R-:W-:Y:S01]  /*7f60*/  MOV R79, 0x7fa0 ;  /* 0x00007fa0004f7802 */ /* 0x000fe20000000f00 */
[----:B------:R-:W-:Y:S02]  /*7f70*/  IMAD.MOV.U32 R4, RZ, RZ, R92 ;  /* 0x000000ffff047224 */ /* 0x000fe400078e005c */
[----:B------:R-:W-:Y:S02]  /*7f80*/  IMAD.MOV.U32 R5, RZ, RZ, R93 ;  /* 0x000000ffff057224 */ /* 0x000fe400078e005d */
[----:B0123--:R-:W-:Y:S05]  /*7f90*/  CALL.REL.NOINC `($_ZN2at6native27unrolled_elementwise_kernelIN48_GLOBAL__N__08322988_15_IGammaKernel_cu_cb51a28d10CalcIgammaIdEESt5arrayIPcLm3EELi4E23TrivialOffsetCalculatorILi2EjES8_ILi1EjENS0_6memory12LoadWithCastILi2EEENSB_13StoreWithCastILi1EEEEEviT_T0_T2_T3_T4_T5_$_ZN46_INTERNAL_08322988_15_IGammaKernel_cu_cb51a28d48_GLOBAL__N__08322988_15_IGammaKernel_cu_cb51a28d12calc_igammacIdEET_S2_S2_) ;  /* 0x0001e4a000007944 */ /* 0x00ffea0003c00000 */
[----:B------:R-:W-:Y:S05]  /*7fa0*/  BRA `(.L_x_3602) ;  /* 0x0000030000007947 */ /* 0x000fea0003800000 */
.L_x_3595:
[----:B------:R-:W4:Y:S01]  /*7fb0*/  S2R R99, SR_TID.X ;  /* 0x0000000000637919 */ /* 0x000f220000002100 */
[----:B------:R-:W-:Y:S01]  /*7fc0*/  BSSY B6, `(.L_x_3603) ;  /* 0x000000b000067945 */ /* 0x000fe20003800000 */
[----:B----4-:R-:W-:-:S13]  /*7fd0*/  ISETP.GE.AND P0, PT, R99, UR38, PT ;  /* 0x0000002663007c0c */ /* 0x010fda000bf06270 */
[----:B------:R-:W-:Y:S05]  /*7fe0*/  @P0 BRA `(.L_x_3604) ;  /* 0x0000008000000947 */ /* 0x000fea0003800000 */
[----:B01---5:R-:W-:Y:S01]  /*7ff0*/  MOV R2, R16 ;  /* 0x0000001000027202 */ /* 0x023fe20000000f00 */
[----:B------:R-:W-:Y:S01]  /*8000*/  IMAD.MOV.U32 R3, RZ, RZ, R17 ;  /* 0x000000ffff037224 */ /* 0x000fe200078e0011 */
[----:B------:R-:W-:Y:S01]  /*8010*/  MOV R98, 0x8050 ;  /* 0x0000805000627802 */ /* 0x000fe20000000f00 */
[----:B------:R-:W-:Y:S02]  /*8020*/  IMAD.MOV.U32 R4, RZ, RZ, R18 ;  /* 0x000000ffff047224 */ /* 0x000fe400078e0012 */
[----:B------:R-:W-:Y:S02]  /*8030*/  IMAD.MOV.U32 R5, RZ, RZ, R19 ;  /* 0x000000ffff057224 */ /* 0x000fe400078e0013 */
[----:B--23--:R-:W-:Y:S05]  /*8040*/  CALL.REL.NOINC `($_ZN2at6native27unrolled_elementwise_kernelIN48_GLOBAL__N__08322988_15_IGammaKernel_cu_cb51a28d10CalcIgammaIdEESt5arrayIPcLm3EELi4E23TrivialOffsetCalculatorILi2EjES8_ILi1EjENS0_6memory12LoadWithCastILi2EEENSB_13StoreWithCastILi1EEEEEviT_T0_T2_T3_T4_T5_$_ZN46_INTERNAL_08322988_15_IGammaKernel_cu_cb51a28d48_GLOBAL__N__08322988_15_IGammaKernel_cu_cb51a28d11calc_igammaIdEET_S2_S2_) ;  /* 0x000044c000007944 */ /* 0x00cfea0003c00000 */
[----:B------:R-:W-:Y:S01]  /*8050*/  MOV R96, R16 ;  /* 0x0000001000607202 */ /* 0x000fe20000000f00 */
[----:B------:R-:W-:Y:S02]  /*8060*/  IMAD.MOV.U32 R97, RZ, RZ, R17 ;  /* 0x000000ffff617224 */ /* 0x000fe400078e0011 */
.L_x_3604:
[----:B------:R-:W-:Y:S05]  /*8070*/  BSYNC B6 ;  /* 0x0000000000067941 */ /* 0x000fea0003800000 */
.L_x_3603:
[----:B0-----:R-:W-:Y:S01]  /*8080*/  IADD3 R0, R99, 0x80, RZ ;  /* 0x0000008063007810 */ /* 0x001fe20007ffe0ff */
[----:B------:R-:W-:Y:S03]  /*8090*/  BSSY B6, `(.L_x_3605) ;  /* 0x000000b000067945 */ /* 0x000fe60003800000 */
[----:B------:R-:W-:-:S13]  /*80a0*/  ISETP.GE.AND P0, PT, R0, UR38, PT ;  /* 0x0000002600007c0c */ /* 0x000fda000bf06270 */
[----:B------:R-:W-:Y:S05]  /*80b0*/  @P0 BRA `(.L_x_3606) ;  /* 0x0000008000000947 */ /* 0x000fea0003800000 */
[----:B--2--5:R-:W-:Y:S01]  /*80c0*/  IMAD.MOV.U32 R2, RZ, RZ, R90 ;  /* 0x000000ffff027224 */ /* 0x024fe200078e005a */
[----:B---3--:R-:W-:Y:S01]  /*80d0*/  MOV R4, R88 ;  /* 0x0000005800047202 */ /* 0x008fe20000000f00 */
[----:B------:R-:W-:Y:S01]  /*80e0*/  IMAD.MOV.U32 R3, RZ, RZ, R91 ;  /* 0x000000ffff037224 */ /* 0x000fe200078e005b */
[----:B------:R-:W-:Y:S01]  /*80f0*/  MOV R98, 0x8120 ;  /* 0x0000812000627802 */ /* 0x000fe20000000f00 */
[----:B------:R-:W-:Y:S02]  /*8100*/  IMAD.MOV.U32 R5, RZ, RZ, R89 ;  /* 0x000000ffff057224 */ /* 0x000fe400078e0059 */
[----:B-1----:R-:W-:Y:S05]  /*8110*/  CALL.REL.NOINC `($_ZN2at6native27unrolled_elementwise_kernelIN48_GLOBAL__N__08322988_15_IGammaKernel_cu_cb51a28d10CalcIgammaIdEESt5arrayIPcLm3EELi4E23TrivialOffsetCalculatorILi2EjES8_ILi1EjENS0_6memory12LoadWithCastILi2EEENSB_13StoreWithCastILi1EEEEEviT_T0_T2_T3_T4_T5_$_ZN46_INTERNAL_08322988_15_IGammaKernel_cu_cb51a28d48_GLOBAL__N__08322988_15_IGammaKernel_cu_cb51a28d11calc_igammaIdEET_S2_S2_) ;  /* 0x000043f000007944 */ /* 0x002fea0003c00000 */
[----:B------:R-:W-:Y:S02]  /*8120*/  IMAD.MOV.U32 R88, RZ, RZ, R16 ;  /* 0x000000ffff587224 */ /* 0x000fe400078e0010 */
[----:B------:R-:W-:Y:S02]  /*8130*/  IMAD.MOV.U32 R89, RZ, RZ, R17 ;  /* 0x000000ffff597224 */ /* 0x000fe400078e0011 */
.L_x_3606:
[----:B------:R-:W-:Y:S05]  /*8140*/  BSYNC B6 ;  /* 0x0000000000067941 */ /* 0x000fea0003800000 */
.L_x_3605:
[----:B------:R-:W-:Y:S01]  /*8150*/  IADD3 R0, R99, 0x100, RZ ;  /* 0x0000010063007810 */ /* 0x000fe20007ffe0ff */
[----:B------:R-:W-:Y:S03]  /*8160*/  BSSY B6, `(.L_x_3607) ;  /* 0x000000b000067945 */ /* 0x000fe60003800000 */
[----:B------:R-:W-:-:S13]  /*8170*/  ISETP.GE.AND P0, PT, R0, UR38, PT ;  /* 0x0000002600007c0c */ /* 0x000fda000bf06270 */
[----:B------:R-:W-:Y:S05]  /*8180*/  @P0 BRA `(.L_x_3608) ;  /* 0x0000008000000947 */ /* 0x000fea0003800000 */
[----:B-----5:R-:W-:Y:S01]  /*8190*/  MOV R2, R86 ;  /* 0x0000005600027202 */ /* 0x020fe20000000f00 */
[----:B------:R-:W-:Y:S01]  /*81a0*/  IMAD.MOV.U32 R3, RZ, RZ, R87 ;  /* 0x000000ffff037224 */ /* 0x000fe200078e0057 */
[----:B------:R-:W-:Y:S01]  /*81b0*/  MOV R98, 0x81f0 ;  /* 0x000081f000627802 */ /* 0x000fe20000000f00 */
[----:B------:R-:W-:Y:S02]  /*81c0*/  IMAD.MOV.U32 R4, RZ, RZ, R84 ;  /* 0x000000ffff047224 */ /* 0x000fe400078e0054 */
[----:B------:R-:W-:Y:S02]  /*81d0*/  IMAD.MOV.U32 R5, RZ, RZ, R85 ;  /* 0x000000ffff057224 */ /* 0x000fe400078e0055 */
[----:B-123--:R-:W-:Y:S05]  /*81e0*/  CALL.REL.NOINC `($_ZN2at6native27unrolled_elementwise_kernelIN48_GLOBAL__N__08322988_15_IGammaKernel_cu_cb51a28d10CalcIgammaIdEESt5arrayIPcLm3EELi4E23TrivialOffsetCalculatorILi2EjES8_ILi1EjENS0_6memory12LoadWithCastILi2EEENSB_13StoreWithCastILi1EEEEEviT_T0_T2_T3_T4_T5_$_ZN46_INTERNAL_08322988_15_IGammaKernel_cu_cb51a28d48_GLOBAL__N__08322988_15_IGammaKernel_cu_cb51a28d11calc_igammaIdEET_S2_S2_) ;  /* 0x0000432000007944 */ /* 0x00efea0003c00000 */
[----:B------:R-:W-:Y:S01]  /*81f0*/  MOV R84, R16 ;  /* 0x0000001000547202 */ /* 0x000fe20000000f00 */
[----:B------:R-:W-:Y:S02]  /*8200*/  IMAD.MOV.U32 R85, RZ, RZ, R17 ;  /* 0x000000ffff557224 */ /* 0x000fe400078e0011 */
.L_x_3608:
[----:B------:R-:W-:Y:S05]  /*8210*/  BSYNC B6 ;  /* 0x0000000000067941 */ /* 0x000fea0003800000 */
.L_x_3607:
[----:B------:R-:W-:-:S04]  /*8220*/  IADD3 R99, R99, 0x180, RZ ;  /* 0x0000018063637810 */ /* 0x000fc80007ffe0ff */
[----:B------:R-:W-:-:S13]  /*8230*/  ISETP.GE.AND P0, PT, R99, UR38, PT ;  /* 0x0000002663007c0c */ /* 0x000fda000bf06270 */
[----:B------:R-:W-:Y:S05]  /*8240*/  @P0 BRA `(.L_x_3602) ;  /* 0x0000006000000947 */ /* 0x000fea0003800000 */
[----:B-----5:R-:W-:Y:S01]  /*8250*/  IMAD.MOV.U32 R2, RZ, RZ, R82 ;  /* 0x000000ffff027224 */ /* 0x020fe200078e0052 */
[----:B------:R-:W-:Y:S01]  /*8260*/  MOV R4, R92 ;  /* 0x0000005c00047202 */ /* 0x000fe20000000f00 */
[----:B------:R-:W-:Y:S01]  /*8270*/  IMAD.MOV.U32 R3, RZ, RZ, R83 ;  /* 0x000000ffff037224 */ /* 0x000fe200078e0053 */
[----:B------:R-:W-:Y:S01]  /*8280*/  MOV R98, 0x82b0 ;  /* 0x000082b000627802 */ /* 0x000fe20000000f00 */
[----:B------:R-:W-:Y:S02]  /*8290*/  IMAD.MOV.U32 R5, RZ, RZ, R93 ;  /* 0x000000ffff057224 */ /* 0x000fe400078e005d */
[----:B-123--:R-:W-:Y:S05]  /*82a0*/  CALL.REL.NOINC `($_ZN2at6native27unrolled_elementwise_kernelIN48_GLOBAL__N__08322988_15_IGammaKernel_cu_cb51a28d10CalcIgammaIdEESt5arrayIPcLm3EELi4E23TrivialOffsetCalculatorILi2EjES8_ILi1EjENS0_6memory12LoadWithCastILi2EEENSB_13StoreWithCastILi1EEEEEviT_T0_T2_T3_T4_T5_$_ZN46_INTERNAL_08322988_15_IGammaKernel_cu_cb51a28d48_GLOBAL__N__08322988_15_IGammaKernel_cu_cb51a28d11calc_igammaIdEET_S2_S2_) ;  /* 0x0000426000007944 */ /* 0x00efea0003c00000 */
.L_x_3602:
[----:B------:R-:W-:Y:S05]  /*82b0*/  BSYNC B1 ;  /* 0x0000000000017941 */ /* 0x000fea0003800000 */
.L_x_3594:
[----:B-----5:R-:W4:Y:S01]  /*82c0*/  S2R R18, SR_TID.X ;  /* 0x0000000000127919 */ /* 0x020f220000002100 */
[----:B------:R-:W0:Y:S01]  /*82d0*/  LDC.U8 R19, c[0x0][0x190] ;  /* 0x00006400ff137b82 */ /* 0x000e220000000000 */
[----:B------:R-:W-:Y:S01]  /*82e0*/  BSSY B6, `(.L_x_3609) ;  /* 0x0000109000067945 */ /* 0x000fe20003800000 */
[----:B----4-:R-:W-:-:S13]  /*82f0*/  ISETP.GE.AND P0, PT, R18, UR38, PT ;  /* 0x0000002612007c0c */ /* 0x010fda000bf06270 */
[----:B------:R-:W-:Y:S05]  /*8300*/  @P0 BRA `(.L_x_3610) ;  /* 0x0000106000000947 */ /* 0x000fea0003800000 */
[----:B0-----:R-:W-:-:S04]  /*8310*/  IMAD.U32 R3, RZ, RZ, UR39 ;  /* 0x00000027ff037e24 */ /* 0x001fc8000f8e00ff */
        /* <DEDUP_REMOVED lines=19> */
.L_x_3614:
[----:B------:R-:W0:Y:S02]  /*8450*/  F2I.S64.F64.TRUNC R96, R96 ;  /* 0x0000006000607311 */ /* 0x000e24000030d900 */
[----:B0-----:R-:W-:-:S05]  /*8460*/  IMAD.MOV.U32 R5, RZ, RZ, R96 ;  /* 0x000000ffff057224 */ /* 0x001fca00078e0060 */
[----:B------:R0:W-:Y:S01]  /*8470*/  STG.E.U8 [R2.64], R5 ;  /* 0x0000000502007986 */ /* 0x0001e2000c101124 */
[----:B------:R-:W-:Y:S05]  /*8480*/  BRA `(.L_x_3616) ;  /* 0x00000ed000007947 */ /* 0x000fea0003800000 */
.L_x_3613:
        /* <DEDUP_REMOVED lines=9> */
.L_x_3618:
[----:B------:R-:W0:Y:S02]  /*8520*/  F2I.F64.TRUNC R97, R96 ;  /* 0x0000006000617311 */ /* 0x000e24000030d100 */
[----:B0-----:R0:W-:Y:S01]  /*8530*/  STG.E [R2.64], R97 ;  /* 0x0000006102007986 */ /* 0x0011e2000c101924 */
[----:B------:R-:W-:Y:S05]  /*8540*/  BRA `(.L_x_3616) ;  /* 0x00000e1000007947 */ /* 0x000fea0003800000 */
.L_x_3617:
[----:B------:R-:W0:Y:S02]  /*8550*/  F2I.F64.TRUNC R97, R96 ;  /* 0x0000006000617311 */ /* 0x000e24000030d100 */
[----:B0-----:R0:W-:Y:S01]  /*8560*/  STG.E.U16 [R2.64], R97 ;  /* 0x0000006102007986 */ /* 0x0011e2000c101524 */
[----:B------:R-:W-:Y:S05]  /*8570*/  BRA `(.L_x_3616) ;  /* 0x00000de000007947 */ /* 0x000fea0003800000 */
.L_x_3612:
        /* <DEDUP_REMOVED lines=11> */
.L_x_3620:
[----:B------:R-:W0:Y:S01]  /*8630*/  F2F.F32.F64 R0, R96 ;  /* 0x0000006000007310 */ /* 0x000e220000301000 */
[----:B------:R-:W0:-:S14]  /*8640*/  DSETP.GEU.AND P0, PT, |R96|, c[0x2][0x0], PT ;  /* 0x008000006000762a */ /* 0x000e1c0003f0e200 */
[----:B0-----:R-:W-:-:S05]  /*8650*/  @!P0 FMUL R0, R0, 1.175494350822287508e-38 ;  /* 0x0080000000008820 */ /* 0x001fca0000400000 */
[----:B------:R-:W-:-:S05]  /*8660*/  F2FP.PACK_AB R0, RZ, R0 ;  /* 0x00000000ff00723e */ /* 0x000fca00000000ff */
[----:B------:R0:W-:Y:S01]  /*8670*/  STG.E.U16 [R2.64], R0 ;  /* 0x0000000002007986 */ /* 0x0001e2000c101524 */
[----:B------:R-:W-:Y:S05]  /*8680*/  BRA `(.L_x_3616) ;  /* 0x00000cd000007947 */ /* 0x000fea0003800000 */
.L_x_3619:
        /* <DEDUP_REMOVED lines=12> */
.L_x_3622:
[----:B------:R-:W0:Y:S01]  /*8750*/  F2F.F32.F64 R0, R96 ;  /* 0x0000006000007310 */ /* 0x000e220000301000 */
[----:B------:R-:W0:-:S14]  /*8760*/  DSETP.GEU.AND P0, PT, |R96|, c[0x2][0x0], PT ;  /* 0x008000006000762a */ /* 0x000e1c0003f0e200 */
[----:B0-----:R-:W-:-:S05]  /*8770*/  @!P0 FMUL R0, R0, 1.175494350822287508e-38 ;  /* 0x0080000000008820 */ /* 0x001fca0000400000 */
[----:B------:R-:W-:-:S04]  /*8780*/  F2FP.PACK_AB R5, RZ, R0 ;  /* 0x00000000ff05723e */ /* 0x000fc800000000ff */
[----:B------:R-:W-:-:S05]  /*8790*/  PRMT R5, R5, 0x5410, RZ ;  /* 0x0000541005057816 */ /* 0x000fca00000000ff */
[----:B------:R0:W-:Y:S01]  /*87a0*/  STG.E [R2.64], R5 ;  /* 0x0000000502007986 */ /* 0x0001e2000c101924 */
[----:B------:R-:W-:Y:S05]  /*87b0*/  BRA `(.L_x_3616) ;  /* 0x00000ba000007947 */ /* 0x000fea0003800000 */
.L_x_3621:
[----:B------:R0:W-:Y:S01]  /*87c0*/  STG.E.64 [R2.64], R96 ;  /* 0x0000006002007986 */ /* 0x0001e2000c101b24 */
[----:B------:R-:W-:Y:S05]  /*87d0*/  BRA `(.L_x_3616) ;  /* 0x00000b8000007947 */ /* 0x000fea0003800000 */
.L_x_3611:
        /* <DEDUP_REMOVED lines=12> */
.L_x_3625:
[----:B------:R-:W-:-:S05]  /*88a0*/  CS2R R98, SRZ ;  /* 0x0000000000627805 */ /* 0x000fca000001ff00 */
[----:B------:R0:W-:Y:S01]  /*88b0*/  STG.E.128 [R2.64], R96 ;  /* 0x0000006002007986 */ /* 0x0001e2000c101d24 */
[----:B------:R-:W-:Y:S05]  /*88c0*/  BRA `(.L_x_3616) ;  /* 0x00000a9000007947 */ /* 0x000fea0003800000 */
.L_x_3624:
        /* <DEDUP_REMOVED lines=23> */
.L_x_3629:
[----:B------:R-:W-:Y:S05]  /*8a40*/  BSYNC B0 ;  /* 0x0000000000007941 */ /* 0x000fea0003800000 */
.L_x_3628:
[----:B------:R-:W-:-:S05]  /*8a50*/  LOP3.LUT R5, R0, R5, RZ, 0xfc, !PT ;  /* 0x0000000500057212 */ /* 0x000fca00078efcff */
[----:B------:R0:W-:Y:S01]  /*8a60*/  STG.E.U8 [R2.64], R5 ;  /* 0x0000000502007986 */ /* 0x0001e2000c101124 */
[----:B------:R-:W-:Y:S05]  /*8a70*/  BRA `(.L_x_3616) ;  /* 0x000008e000007947 */ /* 0x000fea0003800000 */
.L_x_3627:
        /* <DEDUP_REMOVED lines=15> */
.L_x_3631:
[----:B------:R-:W-:Y:S01]  /*8b70*/  IMAD.MOV.U32 R0, RZ, RZ, 0x7f ;  /* 0x0000007fff007424 */ /* 0x000fe200078e00ff */
[----:B------:R-:W-:-:S04]  /*8b80*/  ISETP.GT.U32.AND P0, PT, R4, 0x7f800000, PT ;  /* 0x7f8000000400780c */ /* 0x000fc80003f04070 */
[----:B------:R-:W-:-:S04]  /*8b90*/  SEL R0, R0, 0x7c, P0 ;  /* 0x0000007c00007807 */ /* 0x000fc80000000000 */
.L_x_3632:
[----:B------:R-:W-:Y:S05]  /*8ba0*/  BSYNC B0 ;  /* 0x0000000000007941 */ /* 0x000fea0003800000 */
.L_x_3630:
[----:B------:R-:W-:-:S04]  /*8bb0*/  LOP3.LUT R4, R5, 0x80000000, RZ, 0xc0, !PT ;  /* 0x8000000005047812 */ /* 0x000fc800078ec0ff */
[----:B------:R-:W-:-:S04]  /*8bc0*/  SHF.R.U32.HI R5, RZ, 0x18, R4 ;  /* 0x00000018ff057819 */ /* 0x000fc80000011604 */
[----:B------:R-:W-:-:S05]  /*8bd0*/  LOP3.LUT R5, R0, R5, RZ, 0xfc, !PT ;  /* 0x0000000500057212 */ /* 0x000fca00078efcff */
[----:B------:R0:W-:Y:S01]  /*8be0*/  STG.E.U8 [R2.64], R5 ;  /* 0x0000000502007986 */ /* 0x0001e2000c101124 */
[----:B------:R-:W-:Y:S05]  /*8bf0*/  BRA `(.L_x_3616) ;  /* 0x0000076000007947 */ /* 0x000fea0003800000 */
.L_x_3626:
[----:B------:R-:W0:Y:S01]  /*8c00*/  F2F.F32.F64 R0, R96 ;  /* 0x0000006000007310 */ /* 0x000e220000301000 */
[----:B------:R-:W0:-:S14]  /*8c10*/  DSETP.GEU.AND P0, PT, |R96|, c[0x2][0x0], PT ;  /* 0x008000006000762a */ /* 0x000e1c0003f0e200 */
[----:B0-----:R-:W-:-:S05]  /*8c20*/  @!P0 FMUL R0, R0, 1.175494350822287508e-38 ;  /* 0x0080000000008820 */ /* 0x001fca0000400000 */
[----:B------:R-:W-:-:S05]  /*8c30*/  F2FP.BF16.PACK_AB R0, RZ, R0 ;  /* 0x00000000ff00723e */ /* 0x000fca00000010ff */
[----:B------:R0:W-:Y:S01]  /*8c40*/  STG.E.U16 [R2.64], R0 ;  /* 0x0000000002007986 */ /* 0x0001e2000c101524 */
[----:B------:R-:W-:Y:S05]  /*8c50*/  BRA `(.L_x_3616) ;  /* 0x0000070000007947 */ /* 0x000fea0003800000 */
.L_x_3623:
        /* <DEDUP_REMOVED lines=11> */
.L_x_3635:
        /* <DEDUP_REMOVED lines=19> */
.L_x_3638:
[----:B------:R-:W-:-:S04]  /*8e40*/  LOP3.LUT R0, R7, 0x80000000, RZ, 0xc0, !PT ;  /* 0x8000000007007812 */ /* 0x000fc800078ec0ff */
[----:B------:R-:W-:-:S04]  /*8e50*/  SHF.R.U32.HI R5, RZ, 0x18, R0 ;  /* 0x00000018ff057819 */ /* 0x000fc80000011600 */
[----:B------:R-:W-:-:S04]  /*8e60*/  LOP3.LUT R4, R4, R5, RZ, 0xfc, !PT ;  /* 0x0000000504047212 */ /* 0x000fc800078efcff */
[----:B------:R-:W-:Y:S02]  /*8e70*/  PRMT R0, R4, 0x7610, R0 ;  /* 0x0000761004007816 */ /* 0x000fe40000000000 */
.L_x_3637:
[----:B------:R-:W-:Y:S05]  /*8e80*/  BSYNC B0 ;  /* 0x0000000000007941 */ /* 0x000fea0003800000 */
.L_x_3636:
[----:B------:R0:W-:Y:S01]  /*8e90*/  STG.E.U8 [R2.64], R0 ;  /* 0x0000000002007986 */ /* 0x0001e2000c101124 */
[----:B------:R-:W-:Y:S05]  /*8ea0*/  BRA `(.L_x_3616) ;  /* 0x000004b000007947 */ /* 0x000fea0003800000 */
.L_x_3634:
        /* <DEDUP_REMOVED lines=19> */
.L_x_3641:
[----:B------:R-:W-:-:S04]  /*8fe0*/  LOP3.LUT R0, R7, 0x80000000, RZ, 0xc0, !PT ;  /* 0x8000000007007812 */ /* 0x000fc800078ec0ff */
[----:B------:R-:W-:-:S04]  /*8ff0*/  SHF.R.U32.HI R5, RZ, 0x18, R0 ;  /* 0x00000018ff057819 */ /* 0x000fc80000011600 */
[----:B------:R-:W-:-:S04]  /*9000*/  LOP3.LUT R4, R4, R5, RZ, 0xfc, !PT ;  /* 0x0000000504047212 */ /* 0x000fc800078efcff */
[----:B------:R-:W-:Y:S02]  /*9010*/  PRMT R0, R4, 0x7610, R0 ;  /* 0x0000761004007816 */ /* 0x000fe40000000000 */
.L_x_3640:
[----:B------:R-:W-:Y:S05]  /*9020*/  BSYNC B0 ;  /* 0x0000000000007941 */ /* 0x000fea0003800000 */
.L_x_3639:
[----:B------:R0:W-:Y:S01]  /*9030*/  STG.E.U8 [R2.64], R0 ;  /* 0x0000000002007986 */ /* 0x0001e2000c101124 */
[----:B------:R-:W-:Y:S05]  /*9040*/  BRA `(.L_x_3616) ;  /* 0x0000031000007947 */ /* 0x000fea0003800000 */
.L_x_3633:
        /* <DEDUP_REMOVED lines=24> */
.L_x_3615:
        /* <DEDUP_REMOVED lines=18> */
[----:B-1234-:R-:W-:Y:S05]  /*92f0*/  CALL.ABS.NOINC R2 ;  /* 0x0000000002007343 */ /* 0x01efea0003c00000 */
[----:B------:R-:W-:Y:S05]  /*9300*/  BRA `(.L_x_3616) ;  /* 0x0000005000007947 */ /* 0x000fea0003800000 */
.L_x_3643:
[----:B------:R-:W0:Y:S02]  /*9310*/  F2I.U64.F64.TRUNC R96, R96 ;  /* 0x0000006000607311 */ /* 0x000e24000030d800 */
[----:B0-----:R0:W-:Y:S01]  /*9320*/  STG.E.64 [R2.64], R96 ;  /* 0x0000006002007986 */ /* 0x0011e2000c101b24 */
[----:B------:R-:W-:Y:S05]  /*9330*/  BRA `(.L_x_3616) ;  /* 0x0000002000007947 */ /* 0x000fea0003800000 */
.L_x_3642:
[----:B------:R-:W0:Y:S02]  /*9340*/  F2I.U32.F64.TRUNC R97, R96 ;  /* 0x0000006000617311 */ /* 0x000e24000030d000 */
[----:B0-----:R0:W-:Y:S02]  /*9350*/  STG.E [R2.64], R97 ;  /* 0x0000006102007986 */ /* 0x0011e4000c101924 */
.L_x_3616:
[----:B------:R-:W-:Y:S02]  /*9360*/  IADD3 R18, R18, 0x80, RZ ;  /* 0x0000008012127810 */ /* 0x000fe40007ffe0ff */
.L_x_3610:
[----:B0-----:R-:W-:Y:S05]  /*9370*/  BSYNC B6 ;  /* 0x0000000000067941 */ /* 0x001fea0003800000 */
.L_x_3609:
[----:B------:R-:W-:Y:S01]  /*9380*/  ISETP.GE.AND P0, PT, R18, UR38, PT ;  /* 0x0000002612007c0c */ /* 0x000fe2000bf06270 */
[----:B------:R-:W-:-:S12]  /*9390*/  BSSY B6, `(.L_x_3644) ;  /* 0x0000210000067945 */ /* 0x000fd80003800000 */
[----:B------:R-:W-:Y:S05]  /*93a0*/  @P0 BRA `(.L_x_3645) ;  /* 0x000020e000000947 */ /* 0x000fea0003800000 */
[----:B------:R-:W-:-:S05]  /*93b0*/  MOV R3, UR39 ;  /* 0x0000002700037c02 */ /* 0x000fca0008000f00 */
[----:B------:R-:W-:Y:S01]  /*93c0*/  IMAD R0, R3, 0x200, R18 ;  /* 0x0000020003007824 */ /* 0x000fe200078e0212 */
[----:B------:R-:W-:-:S03]  /*93d0*/  PRMT R3, R19, 0x9910, RZ ;  /* 0x0000991013037816 */ /* 0x000fc600000000ff */
[----:B------:R-:W-:Y:S02]  /*93e0*/  IMAD R2, R0, c[0x0][0x194], RZ ;  /* 0x0000650000027a24 */ /* 0x000fe400078e02ff */
[----:B------:R-:W-:-:S03]  /*93f0*/  IMAD.MOV.U32 R0, RZ, RZ, R3 ;  /* 0x000000ffff007224 */ /* 0x000fc600078e0003 */
[----:B------:R-:W-:Y:S02]  /*9400*/  IADD3 R2, P0, R2, c[0x0][0x168], RZ ;  /* 0x00005a0002027a10 */ /* 0x000fe40007f1e0ff */
[----:B------:R-:W-:-:S03]  /*9410*/  ISETP.GT.AND P1, PT, R0, 0x9, PT ;  /* 0x000000090000780c */ /* 0x000fc60003f24270 */
[----:B------:R-:W-:-:S10]  /*9420*/  IMAD.X R3, RZ, RZ, c[0x0][0x16c], P0 ;  /* 0x00005b00ff037624 */ /* 0x000fd400000e06ff */
        /* <DEDUP_REMOVED lines=9> */
[----:B---3--:R-:W0:Y:S02]  /*94c0*/  F2I.F64.TRUNC R89, R88 ;  /* 0x0000005800597311 */ /* 0x008e24000030d100 */
[----:B0-----:R0:W-:Y:S01]  /*94d0*/  STG.E.U8 [R2.64], R89 ;  /* 0x0000005902007986 */ /* 0x0011e2000c101124 */
[----:B------:R-:W-:Y:S05]  /*94e0*/  BRA `(.L_x_3651) ;  /* 0x00000f1000007947 */ /* 0x000fea0003800000 */
.L_x_3649:
[----:B---3--:R-:W0:Y:S02]  /*94f0*/  F2I.S64.F64.TRUNC R88, R88 ;  /* 0x0000005800587311 */ /* 0x008e24000030d900 */
[----:B0-----:R-:W-:-:S05]  /*9500*/  MOV R5, R88 ;  /* 0x0000005800057202 */ /* 0x001fca0000000f00 */
[----:B------:R0:W-:Y:S01]  /*9510*/  STG.E.U8 [R2.64], R5 ;  /* 0x0000000502007986 */ /* 0x0001e2000c101124 */
[----:B------:R-:W-:Y:S05]  /*9520*/  BRA `(.L_x_3651) ;  /* 0x00000ed000007947 */ /* 0x000fea0003800000 */
.L_x_3648:
[----:B------:R-:W-:-:S13]  /*9530*/  ISETP.NE.AND P0, PT, R0, 0x2, PT ;  /* 0x000000020000780c */ /* 0x000fda0003f05270 */
[----:B------:R-:W-:Y:S05]  /*9540*/  @!P0 BRA `(.L_x_3652) ;  /* 0x000000a000008947 */ /* 0x000fea0003800000 */
[----:B------:R-:W-:-:S13]  /*9550*/  ISETP.NE.AND P0, PT, R0, 0x3, PT ;  /* 0x000000030000780c */ /* 0x000fda0003f05270 */
[----:B------:R-:W-:Y:S05]  /*9560*/  @!P0 BRA `(.L_x_3653) ;  /* 0x0000005000008947 */ /* 0x000fea0003800000 */
[----:B------:R-:W-:-:S13]  /*9570*/  ISETP.NE.AND P0, PT, R0, 0x4, PT ;  /* 0x000000040000780c */ /* 0x000fda0003f05270 */
[----:B------:R-:W-:Y:S05]  /*9580*/  @P0 BRA `(.L_x_3650) ;  /* 0x00000ce000000947 */ /* 0x000fea0003800000 */
[----:B---3--:R-:W0:Y:S02]  /*9590*/  F2I.S64.F64.TRUNC R88, R88 ;  /* 0x0000005800587311 */ /* 0x008e24000030d900 */
[----:B0-----:R0:W-:Y:S01]  /*95a0*/  STG.E.64 [R2.64], R88 ;  /* 0x0000005802007986 */ /* 0x0011e2000c101b24 */
[----:B------:R-:W-:Y:S05]  /*95b0*/  BRA `(.L_x_3651) ;  /* 0x00000e4000007947 */ /* 0x000fea0003800000 */
.L_x_3653:
[----:B---3--:R-:W0:Y:S02]  /*95c0*/  F2I.F64.TRUNC R89, R88 ;  /* 0x0000005800597311 */ /* 0x008e24000030d100 */
[----:B0-----:R0:W-:Y:S01]  /*95d0*/  STG.E [R2.64], R89 ;  /* 0x0000005902007986 */ /* 0x0011e2000c101924 */
[----:B------:R-:W-:Y:S05]  /*95e0*/  BRA `(.L_x_3651) ;  /* 0x00000e1000007947 */ /* 0x000fea0003800000 */
.L_x_3652:
[----:B---3--:R-:W0:Y:S02]  /*95f0*/  F2I.F64.TRUNC R89, R88 ;  /* 0x0000005800597311 */ /* 0x008e24000030d100 */
[----:B0-----:R0:W-:Y:S01]  /*9600*/  STG.E.U16 [R2.64], R89 ;  /* 0x0000005902007986 */ /* 0x0011e2000c101524 */
[----:B------:R-:W-:Y:S05]  /*9610*/  BRA `(.L_x_3651) ;  /* 0x00000de000007947 */ /* 0x000fea0003800000 */
.L_x_3647:
[----:B------:R-:W-:-:S13]  /*9620*/  ISETP.GT.AND P0, PT, R0, 0x6, PT ;  /* 0x000000060000780c */ /* 0x000fda0003f04270 */
[----:B------:R-:W-:Y:S05]  /*9630*/  @P0 BRA `(.L_x_3654) ;  /* 0x000000f000000947 */ /* 0x000fea0003800000 */
[----:B------:R-:W-:-:S13]  /*9640*/  ISETP.NE.AND P0, PT, R0, 0x5, PT ;  /* 0x000000050000780c */ /* 0x000fda0003f05270 */
[----:B------:R-:W-:Y:S05]  /*9650*/  @!P0 BRA `(.L_x_3655) ;  /* 0x0000007000008947 */ /* 0x000fea0003800000 */
[----:B------:R-:W-:-:S13]  /*9660*/  ISETP.NE.AND P0, PT, R0, 0x6, PT ;  /* 0x000000060000780c */ /* 0x000fda0003f05270 */
[----:B------:R-:W-:Y:S05]  /*9670*/  @P0 BRA `(.L_x_3650) ;  /* 0x00000bf000000947 */ /* 0x000fea0003800000 */
[----:B---3--:R-:W0:Y:S01]  /*9680*/  F2F.F32.F64 R5, R88 ;  /* 0x0000005800057310 */ /* 0x008e220000301000 */
[----:B------:R-:W0:-:S14]  /*9690*/  DSETP.GEU.AND P0, PT, |R88|, c[0x2][0x0], PT ;  /* 0x008000005800762a */ /* 0x000e1c0003f0e200 */
[----:B0-----:R-:W-:-:S05]  /*96a0*/  @!P0 FMUL R5, R5, 1.175494350822287508e-38 ;  /* 0x0080000005058820 */ /* 0x001fca0000400000 */
[----:B------:R0:W-:Y:S01]  /*96b0*/  STG.E [R2.64], R5 ;  /* 0x0000000502007986 */ /* 0x0001e2000c101924 */
[----:B------:R-:W-:Y:S05]  /*96c0*/  BRA `(.L_x_3651) ;  /* 0x00000d3000007947 */ /* 0x000fea0003800000 */
.L_x_3655:
[----:B---3--:R-:W0:Y:S01]  /*96d0*/  F2F.F32.F64 R0, R88 ;  /* 0x0000005800007310 */ /* 0x008e220000301000 */
[----:B------:R-:W0:-:S14]  /*96e0*/  DSETP.GEU.AND P0, PT, |R88|, c[0x2][0x0], PT ;  /* 0x008000005800762a */ /* 0x000e1c0003f0e200 */
[----:B0-----:R-:W-:-:S05]  /*96f0*/  @!P0 FMUL R0, R0, 1.175494350822287508e-38 ;  /* 0x0080000000008820 */ /* 0x001fca0000400000 */
[----:B------:R-:W-:-:S05]  /*9700*/  F2FP.PACK_AB R0, RZ, R0 ;  /* 0x00000000ff00723e */ /* 0x000fca00000000ff */
[----:B------:R0:W-:Y:S01]  /*9710*/  STG.E.U16 [R2.64], R0 ;  /* 0x0000000002007986 */ /* 0x0001e2000c101524 */
[----:B------:R-:W-:Y:S05]  /*9720*/  BRA `(.L_x_3651) ;  /* 0x00000cd000007947 */ /* 0x000fea0003800000 */
.L_x_3654:
[----:B------:R-:W-:-:S13]  /*9730*/  ISETP.NE.AND P0, PT, R0, 0x7, PT ;  /* 0x000000070000780c */ /* 0x000fda0003f05270 */
[----:B------:R-:W-:Y:S05]  /*9740*/  @!P0 BRA `(.L_x_3656) ;  /* 0x0000011000008947 */ /* 0x000fea0003800000 */
[----:B------:R-:W-:-:S13]  /*9750*/  ISETP.NE.AND P0, PT, R0, 0x8, PT ;  /* 0x000000080000780c */ /* 0x000fda0003f05270 */
[----:B------:R-:W-:Y:S05]  /*9760*/  @!P0 BRA `(.L_x_3657) ;  /* 0x0000008000008947 */ /* 0x000fea0003800000 */
[----:B------:R-:W-:-:S13]  /*9770*/  ISETP.NE.AND P0, PT, R0, 0x9, PT ;  /* 0x000000090000780c */ /* 0x000fda0003f05270 */
[----:B------:R-:W-:Y:S05]  /*9780*/  @P0 BRA `(.L_x_3650) ;  /* 0x00000ae000000947 */ /* 0x000fea0003800000 */
[----:B---3--:R-:W0:Y:S01]  /*9790*/  F2F.F32.F64 R4, R88 ;  /* 0x0000005800047310 */ /* 0x008e220000301000 */
[----:B------:R-:W0:Y:S01]  /*97a0*/  DSETP.GEU.AND P0, PT, |R88|, c[0x2][0x0], PT ;  /* 0x008000005800762a */ /* 0x000e220003f0e200 */
[----:B------:R-:W-:-:S13]  /*97b0*/  IMAD.MOV.U32 R5, RZ, RZ, RZ ;  /* 0x000000ffff057224 */ /* 0x000fda00078e00ff */
[----:B0-----:R-:W-:-:S05]  /*97c0*/  @!P0 FMUL R4, R4, 1.175494350822287508e-38 ;  /* 0x0080000004048820 */ /* 0x001fca0000400000 */
[----:B------:R0:W-:Y:S01]  /*97d0*/  STG.E.64 [R2.64], R4 ;  /* 0x0000000402007986 */ /* 0x0001e2000c101b24 */
[----:B------:R-:W-:Y:S05]  /*97e0*/  BRA `(.L_x_3651) ;  /* 0x00000c1000007947 */ /* 0x000fea0003800000 */
.L_x_3657:
[----:B---3--:R-:W0:Y:S01]  /*97f0*/  F2F.F32.F64 R0, R88 ;  /* 0x0000005800007310 */ /* 0x008e220000301000 */
[----:B------:R-:W0:-:S14]  /*9800*/  DSETP.GEU.AND P0, PT, |R88|, c[0x2][0x0], PT ;  /* 0x008000005800762a */ /* 0x000e1c0003f0e200 */
[----:B0-----:R-:W-:-:S05]  /*9810*/  @!P0 FMUL R0, R0, 1.175494350822287508e-38 ;  /* 0x0080000000008820 */ /* 0x001fca0000400000 */
[----:B------:R-:W-:-:S04]  /*9820*/  F2FP.PACK_AB R5, RZ, R0 ;  /* 0x00000000ff05723e */ /* 0x000fc800000000ff */
[----:B------:R-:W-:-:S05]  /*9830*/  PRMT R5, R5, 0x5410, RZ ;  /* 0x0000541005057816 */ /* 0x000fca00000000ff */
[----:B------:R0:W-:Y:S01]  /*9840*/  STG.E [R2.64], R5 ;  /* 0x0000000502007986 */ /* 0x0001e2000c101924 */
[----:B------:R-:W-:Y:S05]  /*9850*/  BRA `(.L_x_3651) ;  /* 0x00000ba000007947 */ /* 0x000fea0003800000 */
.L_x_3656:
[----:B---3--:R0:W-:Y:S01]  /*9860*/  STG.E.64 [R2.64], R88 ;  /* 0x0000005802007986 */ /* 0x0081e2000c101b24 */
[----:B------:R-:W-:Y:S05]  /*9870*/  BRA `(.L_x_3651) ;  /* 0x00000b8000007947 */ /* 0x000fea0003800000 */
.L_x_3646:
        /* <DEDUP_REMOVED lines=8> */
[----:B---3--:R-:W0:-:S06]  /*9900*/  DSETP.NEU.AND P0, PT, R88, RZ, PT ;  /* 0x000000ff5800722a */ /* 0x008e0c0003f0d000 */
[----:B0-----:R-:W-:-:S05]  /*9910*/  SEL R5, RZ, 0x1, !P0 ;  /* 0x00000001ff057807 */ /* 0x001fca0004000000 */
[----:B------:R0:W-:Y:S01]  /*9920*/  STG.E.U8 [R2.64], R5 ;  /* 0x0000000502007986 */ /* 0x0001e2000c101124 */
[----:B------:R-:W-:Y:S05]  /*9930*/  BRA `(.L_x_3651) ;  /* 0x00000ac000007947 */ /* 0x000fea0003800000 */
.L_x_3660:
[----:B--2---:R-:W-:-:S05]  /*9940*/  CS2R R90, SRZ ;  /* 0x00000000005a7805 */ /* 0x004fca000001ff00 */
[----:B---3--:R0:W-:Y:S01]  /*9950*/  STG.E.128 [R2.64], R88 ;  /* 0x0000005802007986 */ /* 0x0081e2000c101d24 */
[----:B------:R-:W-:Y:S05]  /*9960*/  BRA `(.L_x_3651) ;  /* 0x00000a9000007947 */ /* 0x000fea0003800000 */
.L_x_3659:
        /* <DEDUP_REMOVED lines=23> */
.L_x_3664:
[----:B------:R-:W-:Y:S05]  /*9ae0*/  BSYNC B0 ;  /* 0x0000000000007941 */ /* 0x000fea0003800000 */
.L_x_3663:
[----:B------:R-:W-:-:S05]  /*9af0*/  LOP3.LUT R5, R0, R5, RZ, 0xfc, !PT ;  /* 0x0000000500057212 */ /* 0x000fca00078efcff */
[----:B------:R0:W-:Y:S01]  /*9b00*/  STG.E.U8 [R2.64], R5 ;  /* 0x0000000502007986 */ /* 0x0001e2000c101124 */
[----:B------:R-:W-:Y:S05]  /*9b10*/  BRA `(.L_x_3651) ;  /* 0x000008e000007947 */ /* 0x000fea0003800000 */
.L_x_3662:
[----:B---3--:R-:W0:Y:S01]  /*9b20*/  F2F.F32.F64 R5, R88 ;  /* 0x0000005800057310 */ /* 0x008e220000301000 */
        /* <DEDUP_REMOVED lines=14> */
.L_x_3666:
[----:B------:R-:W-:Y:S01]  /*9c10*/  IMAD.MOV.U32 R0, RZ, RZ, 0x7f ;  /* 0x0000007fff007424 */ /* 0x000fe200078e00ff */
[----:B------:R-:W-:-:S04]  /*9c20*/  ISETP.GT.U32.AND P0, PT, R4, 0x7f800000, PT ;  /* 0x7f8000000400780c */ /* 0x000fc80003f04070 */
[----:B------:R-:W-:-:S04]  /*9c30*/  SEL R0, R0, 0x7c, P0 ;  /* 0x0000007c00007807 */ /* 0x000fc80000000000 */
.L_x_3667:
[----:B------:R-:W-:Y:S05]  /*9c40*/  BSYNC B0 ;  /* 0x0000000000007941 */ /* 0x000fea0003800000 */
.L_x_3665:
[----:B------:R-:W-:-:S04]  /*9c50*/  LOP3.LUT R4, R5, 0x80000000, RZ, 0xc0, !PT ;  /* 0x8000000005047812 */ /* 0x000fc800078ec0ff */
[----:B------:R-:W-:-:S04]  /*9c60*/  SHF.R.U32.HI R5, RZ, 0x18, R4 ;  /* 0x00000018ff057819 */ /* 0x000fc80000011604 */
[----:B------:R-:W-:-:S05]  /*9c70*/  LOP3.LUT R5, R0, R5, RZ, 0xfc, !PT ;  /* 0x0000000500057212 */ /* 0x000fca00078efcff */
[----:B------:R0:W-:Y:S01]  /*9c80*/  STG.E.U8 [R2.64], R5 ;  /* 0x0000000502007986 */ /* 0x0001e2000c101124 */
[----:B------:R-:W-:Y:S05]  /*9c90*/  BRA `(.L_x_3651) ;  /* 0x0000076000007947 */ /* 0x000fea0003800000 */
.L_x_3661:
[----:B---3--:R-:W0:Y:S01]  /*9ca0*/  F2F.F32.F64 R0, R88 ;  /* 0x0000005800007310 */ /* 0x008e220000301000 */
[----:B------:R-:W0:-:S14]  /*9cb0*/  DSETP.GEU.AND P0, PT, |R88|, c[0x2][0x0], PT ;  /* 0x008000005800762a */ /* 0x000e1c0003f0e200 */
[----:B0-----:R-:W-:-:S05]  /*9cc0*/  @!P0 FMUL R0, R0, 1.175494350822287508e-38 ;  /* 0x0080000000008820 */ /* 0x001fca0000400000 */
[----:B------:R-:W-:-:S05]  /*9cd0*/  F2FP.BF16.PACK_AB R0, RZ, R0 ;  /* 0x00000000ff00723e */ /* 0x000fca00000010ff */
[----:B------:R0:W-:Y:S01]  /*9ce0*/  STG.E.U16 [R2.64], R0 ;  /* 0x0000000002007986 */ /* 0x0001e2000c101524 */
[----:B------:R-:W-:Y:S05]  /*9cf0*/  BRA `(.L_x_3651) ;  /* 0x0000070000007947 */ /* 0x000fea0003800000 */
.L_x_3658:
        /* <DEDUP_REMOVED lines=8> */
[----:B---3--:R-:W0:Y:S02]  /*9d80*/  F2I.U32.F64.TRUNC R89, R88 ;  /* 0x0000005800597311 */ /* 0x008e24000030d000 */
[----:B0-----:R0:W-:Y:S01]  /*9d90*/  STG.E.U16 [R2.64], R89 ;  /* 0x0000005902007986 */ /* 0x0011e2000c101524 */
[----:B------:R-:W-:Y:S05]  /*9da0*/  BRA `(.L_x_3651) ;  /* 0x0000065000007947 */ /* 0x000fea0003800000 */
.L_x_3670:
[----:B---3--:R-:W0:Y:S01]  /*9db0*/  F2F.F32.F64 R7, R88 ;  /* 0x0000005800077310 */ /* 0x008e220000301000 */
        /* <DEDUP_REMOVED lines=18> */
.L_x_3673:
[----:B------:R-:W-:-:S04]  /*9ee0*/  LOP3.LUT R0, R7, 0x80000000, RZ, 0xc0, !PT ;  /* 0x8000000007007812 */ /* 0x000fc800078ec0ff */
[----:B------:R-:W-:-:S04]  /*9ef0*/  SHF.R.U32.HI R5, RZ, 0x18, R0 ;  /* 0x00000018ff057819 */ /* 0x000fc80000011600 */
[----:B------:R-:W-:-:S04]  /*9f00*/  LOP3.LUT R4, R4, R5, RZ, 0xfc, !PT ;  /* 0x0000000504047212 */ /* 0x000fc800078efcff */
[----:B------:R-:W-:Y:S02]  /*9f10*/  PRMT R0, R4, 0x7610, R0 ;  /* 0x0000761004007816 */ /* 0x000fe40000000000 */
.L_x_3672:
[----:B------:R-:W-:Y:S05]  /*9f20*/  BSYNC B0 ;  /* 0x0000000000007941 */ /* 0x000fea0003800000 */
.L_x_3671:
[----:B------:R0:W-:Y:S01]  /*9f30*/  STG.E.U8 [R2.64], R0 ;  /* 0x0000000002007986 */ /* 0x0001e2000c101124 */
[----:B------:R-:W-:Y:S05]  /*9f40*/  BRA `(.L_x_3651) ;  /* 0x000004b000007947 */ /* 0x000fea0003800000 */
.L_x_3669:
[----:B---3--:R-:W0:Y:S01]  /*9f50*/  F2F.F32.F64 R7, R88 ;  /* 0x0000005800077310 */ /* 0x008e220000301000 */
        /* <DEDUP_REMOVED lines=18> */
.L_x_3676:
[----:B------:R-:W-:-:S04]  /*a080*/  LOP3.LUT R0, R7, 0x80000000, RZ, 0xc0, !PT ;  /* 0x8000000007007812 */ /* 0x000fc800078ec0ff */
[----:B------:R-:W-:-:S04]  /*a090*/  SHF.R.U32.HI R5, RZ, 0x18, R0 ;  /* 0x00000018ff057819 */ /* 0x000fc80000011600 */
[----:B------:R-:W-:-:S04]  /*a0a0*/  LOP3.LUT R4, R4, R5, RZ, 0xfc, !PT ;  /* 0x0000000504047212 */ /* 0x000fc800078efcff */
[----:B------:R-:W-:Y:S02]  /*a0b0*/  PRMT R0, R4, 0x7610, R0 ;  /* 0x0000761004007816 */ /* 0x000fe40000000000 */
.L_x_3675:
[----:B------:R-:W-:Y:S05]  /*a0c0*/  BSYNC B0 ;  /* 0x0000000000007941 */ /* 0x000fea0003800000 */
.L_x_3674:
[----:B------:R0:W-:Y:S01]  /*a0d0*/  STG.E.U8 [R2.64], R0 ;  /* 0x0000000002007986 */ /* 0x0001e2000c101124 */
[----:B------:R-:W-:Y:S05]  /*a0e0*/  BRA `(.L_x_3651) ;  /* 0x0000031000007947 */ /* 0x000fea0003800000 */
.L_x_3668:
[----:B------:R-:W-:-:S13]  /*a0f0*/  ISETP.NE.AND P0, PT, R0, 0x1c, PT ;  /* 0x0000001c0000780c */ /* 0x000fda0003f05270 */
[----:B------:R-:W-:Y:S05]  /*a100*/  @!P0 BRA `(.L_x_3677) ;  /* 0x000002d000008947 */ /* 0x000fea0003800000 */
[----:B------:R-:W-:-:S13]  /*a110*/  ISETP.NE.AND P0, PT, R0, 0x1d, PT ;  /* 0x0000001d0000780c */ /* 0x000fda0003f05270 */
[----:B------:R-:W-:Y:S05]  /*a120*/  @!P0 BRA `(.L_x_3678) ;  /* 0x0000028000008947 */ /* 0x000fea0003800000 */
[----:B------:R-:W-:-:S13]  /*a130*/  ISETP.NE.AND P0, PT, R0, 0x2c, PT ;  /* 0x0000002c0000780c */ /* 0x000fda0003f05270 */
[----:B------:R-:W-:Y:S05]  /*a140*/  @P0 BRA `(.L_x_3650) ;  /* 0x0000012000000947 */ /* 0x000fea0003800000 */
[----:B---3--:R-:W0:Y:S01]  /*a150*/  F2F.F32.F64 R6, R88 ;  /* 0x0000005800067310 */ /* 0x008e220000301000 */
        /* <DEDUP_REMOVED lines=17> */
.L_x_3650:
        /* <DEDUP_REMOVED lines=18> */
[----:B-1234-:R-:W-:Y:S05]  /*a390*/  CALL.ABS.NOINC R2 ;  /* 0x0000000002007343 */ /* 0x01efea0003c00000 */
[----:B------:R-:W-:Y:S05]  /*a3a0*/  BRA `(.L_x_3651) ;  /* 0x0000005000007947 */ /* 0x000fea0003800000 */
.L_x_3678:
[----:B---3--:R-:W0:Y:S02]  /*a3b0*/  F2I.U64.F64.TRUNC R88, R88 ;  /* 0x0000005800587311 */ /* 0x008e24000030d800 */
[----:B0-----:R0:W-:Y:S01]  /*a3c0*/  STG.E.64 [R2.64], R88 ;  /* 0x0000005802007986 */ /* 0x0011e2000c101b24 */
[----:B------:R-:W-:Y:S05]  /*a3d0*/  BRA `(.L_x_3651) ;  /* 0x0000002000007947 */ /* 0x000fea0003800000 */
.L_x_3677:
[----:B---3--:R-:W0:Y:S02]  /*a3e0*/  F2I.U32.F64.TRUNC R89, R88 ;  /* 0x0000005800597311 */ /* 0x008e24000030d000 */
[----:B0-----:R0:W-:Y:S02]  /*a3f0*/  STG.E [R2.64], R89 ;  /* 0x0000005902007986 */ /* 0x0011e4000c101924 */
.L_x_3651:
[----:B------:R-:W-:-:S04]  /*a400*/  IADD3 R18, R18, 0x80, RZ ;  /* 0x0000008012127810 */ /* 0x000fc80007ffe0ff */
[----:B------:R-:W-:-:S13]  /*a410*/  ISETP.GE.AND P0, PT, R18, UR38, PT ;  /* 0x0000002612007c0c */ /* 0x000fda000bf06270 */
        /* <DEDUP_REMOVED lines=21> */
.L_x_3682:
[----:B------:R-:W0:Y:S02]  /*a570*/  F2I.S64.F64.TRUNC R84, R84 ;  /* 0x0000005400547311 */ /* 0x000e24000030d900 */
[----:B0-----:R-:W-:-:S05]  /*a580*/  IMAD.MOV.U32 R5, RZ, RZ, R84 ;  /* 0x000000ffff057224 */ /* 0x001fca00078e0054 */
[----:B------:R0:W-:Y:S01]  /*a590*/  STG.E.U8 [R2.64], R5 ;  /* 0x0000000502007986 */ /* 0x0001e2000c101124 */
[----:B------:R-:W-:Y:S05]  /*a5a0*/  BRA `(.L_x_3684) ;  /* 0x00000ed000007947 */ /* 0x000fea0003800000 */
.L_x_3681:
        /* <DEDUP_REMOVED lines=9> */
.L_x_3686:
[----:B------:R-:W0:Y:S02]  /*a640*/  F2I.F64.TRUNC R85, R84 ;  /* 0x0000005400557311 */ /* 0x000e24000030d100 */
[----:B0-----:R0:W-:Y:S01]  /*a650*/  STG.E [R2.64], R85 ;  /* 0x0000005502007986 */ /* 0x0011e2000c101924 */
[----:B------:R-:W-:Y:S05]  /*a660*/  BRA `(.L_x_3684) ;  /* 0x00000e1000007947 */ /* 0x000fea0003800000 */
.L_x_3685:
[----:B------:R-:W0:Y:S02]  /*a670*/  F2I.F64.TRUNC R85, R84 ;  /* 0x0000005400557311 */ /* 0x000e24000030d100 */
[----:B0-----:R0:W-:Y:S01]  /*a680*/  STG.E.U16 [R2.64], R85 ;  /* 0x0000005502007986 */ /* 0x0011e2000c101524 */
[----:B------:R-:W-:Y:S05]  /*a690*/  BRA `(.L_x_3684) ;  /* 0x00000de000007947 */ /* 0x000fea0003800000 */
.L_x_3680:
        /* <DEDUP_REMOVED lines=11> */
.L_x_3688:
[----:B------:R-:W0:Y:S01]  /*a750*/  F2F.F32.F64 R0, R84 ;  /* 0x0000005400007310 */ /* 0x000e220000301000 */
[----:B------:R-:W0:-:S14]  /*a760*/  DSETP.GEU.AND P0, PT, |R84|, c[0x2][0x0], PT ;  /* 0x008000005400762a */ /* 0x000e1c0003f0e200 */
[----:B0-----:R-:W-:-:S05]  /*a770*/  @!P0 FMUL R0, R0, 1.175494350822287508e-38 ;  /* 0x0080000000008820 */ /* 0x001fca0000400000 */
[----:B------:R-:W-:-:S05]  /*a780*/  F2FP.PACK_AB R0, RZ, R0 ;  /* 0x00000000ff00723e */ /* 0x000fca00000000ff */
[----:B------:R0:W-:Y:S01]  /*a790*/  STG.E.U16 [R2.64], R0 ;  /* 0x0000000002007986 */ /* 0x0001e2000c101524 */
[----:B------:R-:W-:Y:S05]  /*a7a0*/  BRA `(.L_x_3684) ;  /* 0x00000cd000007947 */ /* 0x000fea0003800000 */
.L_x_3687:
        /* <DEDUP_REMOVED lines=12> */
.L_x_3690:
[----:B------:R-:W0:Y:S01]  /*a870*/  F2F.F32.F64 R0, R84 ;  /* 0x0000005400007310 */ /* 0x000e220000301000 */
[----:B------:R-:W0:-:S14]  /*a880*/  DSETP.GEU.AND P0, PT, |R84|, c[0x2][0x0], PT ;  /* 0x008000005400762a */ /* 0x000e1c0003f0e200 */
[----:B0-----:R-:W-:-:S05]  /*a890*/  @!P0 FMUL R0, R0, 1.175494350822287508e-38 ;  /* 0x0080000000008820 */ /* 0x001fca0000400000 */
[----:B------:R-:W-:-:S04]  /*a8a0*/  F2FP.PACK_AB R5, RZ, R0 ;  /* 0x00000000ff05723e */ /* 0x000fc800000000ff */
[----:B------:R-:W-:-:S05]  /*a8b0*/  PRMT R5, R5, 0x5410, RZ ;  /* 0x0000541005057816 */ /* 0x000fca00000000ff */
[----:B------:R0:W-:Y:S01]  /*a8c0*/  STG.E [R2.64], R5 ;  /* 0x0000000502007986 */ /* 0x0001e2000c101924 */
[----:B------:R-:W-:Y:S05]  /*a8d0*/  BRA `(.L_x_3684) ;  /* 0x00000ba000007947 */ /* 0x000fea0003800000 */
.L_x_3689:
[----:B------:R0:W-:Y:S01]  /*a8e0*/  STG.E.64 [R2.64], R84 ;  /* 0x0000005402007986 */ /* 0x0001e2000c101b24 */
[----:B------:R-:W-:Y:S05]  /*a8f0*/  BRA `(.L_x_3684) ;  /* 0x00000b8000007947 */ /* 0x000fea0003800000 */
.L_x_3679:
        /* <DEDUP_REMOVED lines=12> */
.L_x_3693:
[----:B------:R-:W-:-:S05]  /*a9c0*/  CS2R R86, SRZ ;  /* 0x0000000000567805 */ /* 0x000fca000001ff00 */
[----:B------:R0:W-:Y:S01]  /*a9d0*/  STG.E.128 [R2.64], R84 ;  /* 0x0000005402007986 */ /* 0x0001e2000c101d24 */
[----:B------:R-:W-:Y:S05]  /*a9e0*/  BRA `(.L_x_3684) ;  /* 0x00000a9000007947 */ /* 0x000fea0003800000 */
.L_x_3692:
        /* <DEDUP_REMOVED lines=23> */
.L_x_3697:
[----:B------:R-:W-:Y:S05]  /*ab60*/  BSYNC B0 ;  /* 0x0000000000007941 */ /* 0x000fea0003800000 */
.L_x_3696:
[----:B------:R-:W-:-:S05]  /*ab70*/  LOP3.LUT R5, R0, R5, RZ, 0xfc, !PT ;  /* 0x0000000500057212 */ /* 0x000fca00078efcff */
[----:B------:R0:W-:Y:S01]  /*ab80*/  STG.E.U8 [R2.64], R5 ;  /* 0x0000000502007986 */ /* 0x0001e2000c101124 */
[----:B------:R-:W-:Y:S05]  /*ab90*/  BRA `(.L_x_3684) ;  /* 0x000008e000007947 */ /* 0x000fea0003800000 */
.L_x_3695:
        /* <DEDUP_REMOVED lines=15> */
.L_x_3699:
[----:B------:R-:W-:Y:S01]  /*ac90*/  IMAD.MOV.U32 R0, RZ, RZ, 0x7f ;  /* 0x0000007fff007424 */ /* 0x000fe200078e00ff */
[----:B------:R-:W-:-:S04]  /*aca0*/  ISETP.GT.U32.AND P0, PT, R4, 0x7f800000, PT ;  /* 0x7f8000000400780c */ /* 0x000fc80003f04070 */
[----:B------:R-:W-:-:S04]  /*acb0*/  SEL R0, R0, 0x7c, P0 ;  /* 0x0000007c00007807 */ /* 0x000fc80000000000 */
.L_x_3700:
[----:B------:R-:W-:Y:S05]  /*acc0*/  BSYNC B0 ;  /* 0x0000000000007941 */ /* 0x000fea0003800000 */
.L_x_3698:
[----:B------:R-:W-:-:S04]  /*acd0*/  LOP3.LUT R4, R5, 0x80000000, RZ, 0xc0, !PT ;  /* 0x8000000005047812 */ /* 0x000fc800078ec0ff */
[----:B------:R-:W-:-:S04]  /*ace0*/  SHF.R.U32.HI R5, RZ, 0x18, R4 ;  /* 0x00000018ff057819 */ /* 0x000fc80000011604 */
[----:B------:R-:W-:-:S05]  /*acf0*/  LOP3.LUT R5, R0, R5, RZ, 0xfc, !PT ;  /* 0x0000000500057212 */ /* 0x000fca00078efcff */
[----:B------:R0:W-:Y:S01]  /*ad00*/  STG.E.U8 [R2.64], R5 ;  /* 0x0000000502007986 */ /* 0x0001e2000c101124 */
[----:B------:R-:W-:Y:S05]  /*ad10*/  BRA `(.L_x_3684) ;  /* 0x0000076000007947 */ /* 0x000fea0003800000 */
.L_x_3694:
[----:B------:R-:W0:Y:S01]  /*ad20*/  F2F.F32.F64 R0, R84 ;  /* 0x0000005400007310 */ /* 0x000e220000301000 */
[----:B------:R-:W0:-:S14]  /*ad30*/  DSETP.GEU.AND P0, PT, |R84|, c[0x2][0x0], PT ;  /* 0x008000005400762a */ /* 0x000e1c0003f0e200 */
[----:B0-----:R-:W-:-:S05]  /*ad40*/  @!P0 FMUL R0, R0, 1.175494350822287508e-38 ;  /* 0x0080000000008820 */ /* 0x001fca0000400000 */
[----:B------:R-:W-:-:S05]  /*ad50*/  F2FP.BF16.PACK_AB R0, RZ, R0 ;  /* 0x00000000ff00723e */ /* 0x000fca00000010ff */
[----:B------:R0:W-:Y:S01]  /*ad60*/  STG.E.U16 [R2.64], R0 ;  /* 0x0000000002007986 */ /* 0x0001e2000c101524 */
[----:B------:R-:W-:Y:S05]  /*ad70*/  BRA `(.L_x_3684) ;  /* 0x0000070000007947 */ /* 0x000fea0003800000 */
.L_x_3691:
        /* <DEDUP_REMOVED lines=11> */
.L_x_3703:
        /* <DEDUP_REMOVED lines=19> */
.L_x_3706:
[----:B------:R-:W-:-:S04]  /*af60*/  LOP3.LUT R0, R7, 0x80000000, RZ, 0xc0, !PT ;  /* 0x8000000007007812 */ /* 0x000fc800078ec0ff */
[----:B------:R-:W-:-:S04]  /*af70*/  SHF.R.U32.HI R5, RZ, 0x18, R0 ;  /* 0x00000018ff057819 */ /* 0x000fc80000011600 */
[----:B------:R-:W-:-:S04]  /*af80*/  LOP3.LUT R4, R4, R5, RZ, 0xfc, !PT ;  /* 0x0000000504047212 */ /* 0x000fc800078efcff */
[----:B------:R-:W-:Y:S02]  /*af90*/  PRMT R0, R4, 0x7610, R0 ;  /* 0x0000761004007816 */ /* 0x000fe40000000000 */
.L_x_3705:
[----:B------:R-:W-:Y:S05]  /*afa0*/  BSYNC B0 ;  /* 0x0000000000007941 */ /* 0x000fea0003800000 */
.L_x_3704:
[----:B------:R0:W-:Y:S01]  /*afb0*/  STG.E.U8 [R2.64], R0 ;  /* 0x0000000002007986 */ /* 0x0001e2000c101124 */
[----:B------:R-:W-:Y:S05]  /*afc0*/  BRA `(.L_x_3684) ;  /* 0x000004b000007947 */ /* 0x000fea0003800000 */
.L_x_3702:
        /* <DEDUP_REMOVED lines=19> */
.L_x_3709:
[----:B------:R-:W-:-:S04]  /*b100*/  LOP3.LUT R0, R7, 0x80000000, RZ, 0xc0, !PT ;  /* 0x8000000007007812 */ /* 0x000fc800078ec0ff */
[----:B------:R-:W-:-:S04]  /*b110*/  SHF.R.U32.HI R5, RZ, 0x18, R0 ;  /* 0x00000018ff057819 */ /* 0x000fc80000011600 */
[----:B------:R-:W-:-:S04]  /*b120*/  LOP3.LUT R4, R4, R5, RZ, 0xfc, !PT ;  /* 0x0000000504047212 */ /* 0x000fc800078efcff */
[----:B------:R-:W-:Y:S02]  /*b130*/  PRMT R0, R4, 0x7610, R0 ;  /* 0x0000761004007816 */ /* 0x000fe40000000000 */
.L_x_3708:
[----:B------:R-:W-:Y:S05]  /*b140*/  BSYNC B0 ;  /* 0x0000000000007941 */ /* 0x000fea0003800000 */
.L_x_3707:
[----:B------:R0:W-:Y:S01]  /*b150*/  STG.E.U8 [R2.64], R0 ;  /* 0x0000000002007986 */ /* 0x0001e2000c101124 */
[----:B------:R-:W-:Y:S05]  /*b160*/  BRA `(.L_x_3684) ;  /* 0x0000031000007947 */ /* 0x000fea0003800000 */
.L_x_3701:
        /* <DEDUP_REMOVED lines=24> */
.L_x_3683:
[----:B------:R-:W-:Y:S01]  /*b2f0*/  MOV R0, 0x0 ;  /* 0x0000000000007802 */ /* 0x000fe20000000f00 */
[----:B------:R-:W-:Y:S01]  /*b300*/  IMAD.MOV.U32 R4, RZ, RZ, c[0x4][0x108] ;  /* 0x01004200ff047624 */ /* 0x000fe200078e00ff */
[----:B------:R-:W-:Y:S01]  /*b310*/  MOV R5, c[0x4][0x10c] ;  /* 0x0100430000057a02 */ /* 0x000fe20000000f00 */
[----:B------:R-:W-:Y:S01]  /*b320*/  IMAD.MOV.U32 R6, RZ, RZ, c[0x4][0x110] ;  /* 0x01004400ff067624 */ /* 0x000fe200078e00ff */
[----:B------:R0:W3:Y:S01]  /*b330*/  LDC.64 R2, c[0x4][R0] ;  /* 0x0100000000027b82 */ /* 0x0000e20000000a00 */
        /* <DEDUP_REMOVED lines=13> */
[----:B-123--:R-:W-:Y:S05]  /*b410*/  CALL.ABS.NOINC R2 ;  /* 0x0000000002007343 */ /* 0x00efea0003c00000 */
[----:B------:R-:W-:Y:S05]  /*b420*/  BRA `(.L_x_3684) ;  /* 0x0000005000007947 */ /* 0x000fea0003800000 */
.L_x_3711:
[----:B------:R-:W0:Y:S02]  /*b430*/  F2I.U64.F64.TRUNC R84, R84 ;  /* 0x0000005400547311 */ /* 0x000e24000030d800 */
[----:B0-----:R0:W-:Y:S01]  /*b440*/  STG.E.64 [R2.64], R84 ;  /* 0x0000005402007986 */ /* 0x0011e2000c101b24 */
[----:B------:R-:W-:Y:S05]  /*b450*/  BRA `(.L_x_3684) ;  /* 0x0000002000007947 */ /* 0x000fea0003800000 */
.L_x_3710:
[----:B------:R-:W0:Y:S02]  /*b460*/  F2I.U32.F64.TRUNC R85, R84 ;  /* 0x0000005400557311 */ /* 0x000e24000030d000 */
[----:B0-----:R0:W-:Y:S02]  /*b470*/  STG.E [R2.64], R85 ;  /* 0x0000005502007986 */ /* 0x0011e4000c101924 */
.L_x_3684:
[----:B------:R-:W-:Y:S02]  /*b480*/  IADD3 R18, R18, 0x80, RZ ;  /* 0x0000008012127810 */ /* 0x000fe40007ffe0ff */
.L_x_3645:
[----:B------:R-:W-:Y:S05]  /*b490*/  BSYNC B6 ;  /* 0x0000000000067941 */ /* 0x000fea0003800000 */
.L_x_3644:
[----:B------:R-:W-:-:S13]  /*b4a0*/  ISETP.GE.AND P0, PT, R18, UR38, PT ;  /* 0x0000002612007c0c */ /* 0x000fda000bf06270 */
[----:B------:R-:W-:Y:S05]  /*b4b0*/  @P0 EXIT ;  /* 0x000000000000094d */ /* 0x000fea0003800000 */
        /* <DEDUP_REMOVED lines=16> */
[----:B-1----:R-:W0:Y:S02]  /*b5c0*/  F2I.F64.TRUNC R17, R16 ;  /* 0x0000001000117311 */ /* 0x002e24000030d100 */
[----:B0-----:R-:W-:Y:S01]  /*b5d0*/  STG.E.U8 [R2.64], R17 ;  /* 0x0000001102007986 */ /* 0x001fe2000c101124 */
[----:B------:R-:W-:Y:S05]  /*b5e0*/  EXIT ;  /* 0x000000000000794d */ /* 0x000fea0003800000 */
.L_x_3715:
[----:B-1----:R-:W0:Y:S02]  /*b5f0*/  F2I.S64.F64.TRUNC R16, R16 ;  /* 0x0000001000107311 */ /* 0x002e24000030d900 */
[----:B0-----:R-:W-:-:S05]  /*b600*/  IMAD.MOV.U32 R5, RZ, RZ, R16 ;  /* 0x000000ffff057224 */ /* 0x001fca00078e0010 */
[----:B------:R-:W-:Y:S01]  /*b610*/  STG.E.U8 [R2.64], R5 ;  /* 0x0000000502007986 */ /* 0x000fe2000c101124 */
[----:B------:R-:W-:Y:S05]  /*b620*/  EXIT ;  /* 0x000000000000794d */ /* 0x000fea0003800000 */
.L_x_3714:
[----:B------:R-:W-:-:S13]  /*b630*/  ISETP.NE.AND P0, PT, R0, 0x2, PT ;  /* 0x000000020000780c */ /* 0x000fda0003f05270 */
[----:B------:R-:W-:Y:S05]  /*b640*/  @!P0 BRA `(.L_x_3717) ;  /* 0x000000a000008947 */ /* 0x000fea0003800000 */
[----:B------:R-:W-:-:S13]  /*b650*/  ISETP.NE.AND P0, PT, R0, 0x3, PT ;  /* 0x000000030000780c */ /* 0x000fda0003f05270 */
[----:B------:R-:W-:Y:S05]  /*b660*/  @!P0 BRA `(.L_x_3718) ;  /* 0x0000005000008947 */ /* 0x000fea0003800000 */
[----:B------:R-:W-:-:S13]  /*b670*/  ISETP.NE.AND P0, PT, R0, 0x4, PT ;  /* 0x000000040000780c */ /* 0x000fda0003f05270 */
[----:B------:R-:W-:Y:S05]  /*b680*/  @P0 BRA `(.L_x_3716) ;  /* 0x00000ce000000947 */ /* 0x000fea0003800000 */
[----:B-1----:R-:W0:Y:S02]  /*b690*/  F2I.S64.F64.TRUNC R16, R16 ;  /* 0x0000001000107311 */ /* 0x002e24000030d900 */
[----:B0-----:R-:W-:Y:S01]  /*b6a0*/  STG.E.64 [R2.64], R16 ;  /* 0x0000001002007986 */ /* 0x001fe2000c101b24 */
[----:B------:R-:W-:Y:S05]  /*b6b0*/  EXIT ;  /* 0x000000000000794d */ /* 0x000fea0003800000 */
.L_x_3718:
[----:B-1----:R-:W0:Y:S02]  /*b6c0*/  F2I.F64.TRUNC R17, R16 ;  /* 0x0000001000117311 */ /* 0x002e24000030d100 */
[----:B0-----:R-:W-:Y:S01]  /*b6d0*/  STG.E [R2.64], R17 ;  /* 0x0000001102007986 */ /* 0x001fe2000c101924 */
[----:B------:R-:W-:Y:S05]  /*b6e0*/  EXIT ;  /* 0x000000000000794d */ /* 0x000fea0003800000 */
.L_x_3717:
[----:B-1----:R-:W0:Y:S02]  /*b6f0*/  F2I.F64.TRUNC R17, R16 ;  /* 0x0000001000117311 */ /* 0x002e24000030d100 */
[----:B0-----:R-:W-:Y:S01]  /*b700*/  STG.E.U16 [R2.64], R17 ;  /* 0x0000001102007986 */ /* 0x001fe2000c101524 */
[----:B------:R-:W-:Y:S05]  /*b710*/  EXIT ;  /* 0x000000000000794d */ /* 0x000fea0003800000 */
.L_x_3713:
[----:B------:R-:W-:-:S13]  /*b720*/  ISETP.GT.AND P0, PT, R0, 0x6, PT ;  /* 0x000000060000780c */ /* 0x000fda0003f04270 */
[----:B------:R-:W-:Y:S05]  /*b730*/  @P0 BRA `(.L_x_3719) ;  /* 0x000000f000000947 */ /* 0x000fea0003800000 */
[----:B------:R-:W-:-:S13]  /*b740*/  ISETP.NE.AND P0, PT, R0, 0x5, PT ;  /* 0x000000050000780c */ /* 0x000fda0003f05270 */
[----:B------:R-:W-:Y:S05]  /*b750*/  @!P0 BRA `(.L_x_3720) ;  /* 0x0000007000008947 */ /* 0x000fea0003800000 */
[----:B------:R-:W-:-:S13]  /*b760*/  ISETP.NE.AND P0, PT, R0, 0x6, PT ;  /* 0x000000060000780c */ /* 0x000fda0003f05270 */
[----:B------:R-:W-:Y:S05]  /*b770*/  @P0 BRA `(.L_x_3716) ;  /* 0x00000bf000000947 */ /* 0x000fea0003800000 */
[----:B-1----:R-:W0:Y:S01]  /*b780*/  F2F.F32.F64 R5, R16 ;  /* 0x0000001000057310 */ /* 0x002e220000301000 */
[----:B------:R-:W0:-:S14]  /*b790*/  DSETP.GEU.AND P0, PT, |R16|, c[0x2][0x0], PT ;  /* 0x008000001000762a */ /* 0x000e1c0003f0e200 */
[----:B0-----:R-:W-:-:S05]  /*b7a0*/  @!P0 FMUL R5, R5, 1.175494350822287508e-38 ;  /* 0x0080000005058820 */ /* 0x001fca0000400000 */
[----:B------:R-:W-:Y:S01]  /*b7b0*/  STG.E [R2.64], R5 ;  /* 0x0000000502007986 */ /* 0x000fe2000c101924 */
[----:B------:R-:W-:Y:S05]  /*b7c0*/  EXIT ;  /* 0x000000000000794d */ /* 0x000fea0003800000 */
.L_x_3720:
[----:B-1----:R-:W0:Y:S01]  /*b7d0*/  F2F.F32.F64 R0, R16 ;  /* 0x0000001000007310 */ /* 0x002e220000301000 */
[----:B------:R-:W0:-:S14]  /*b7e0*/  DSETP.GEU.AND P0, PT, |R16|, c[0x2][0x0], PT ;  /* 0x008000001000762a */ /* 0x000e1c0003f0e200 */
[----:B0-----:R-:W-:-:S05]  /*b7f0*/  @!P0 FMUL R0, R0, 1.175494350822287508e-38 ;  /* 0x0080000000008820 */ /* 0x001fca0000400000 */
[----:B------:R-:W-:-:S05]  /*b800*/  F2FP.PACK_AB R0, RZ, R0 ;  /* 0x00000000ff00723e */ /* 0x000fca00000000ff */
[----:B------:R-:W-:Y:S01]  /*b810*/  STG.E.U16 [R2.64], R0 ;  /* 0x0000000002007986 */ /* 0x000fe2000c101524 */
[----:B------:R-:W-:Y:S05]  /*b820*/  EXIT ;  /* 0x000000000000794d */ /* 0x000fea0003800000 */
.L_x_3719:
[----:B------:R-:W-:-:S13]  /*b830*/  ISETP.NE.AND P0, PT, R0, 0x7, PT ;  /* 0x000000070000780c */ /* 0x000fda0003f05270 */
[----:B------:R-:W-:Y:S05]  /*b840*/  @!P0 BRA `(.L_x_3721) ;  /* 0x0000011000008947 */ /* 0x000fea0003800000 */
[----:B------:R-:W-:-:S13]  /*b850*/  ISETP.NE.AND P0, PT, R0, 0x8, PT ;  /* 0x000000080000780c */ /* 0x000fda0003f05270 */
[----:B------:R-:W-:Y:S05]  /*b860*/  @!P0 BRA `(.L_x_3722) ;  /* 0x0000008000008947 */ /* 0x000fea0003800000 */
[----:B------:R-:W-:-:S13]  /*b870*/  ISETP.NE.AND P0, PT, R0, 0x9, PT ;  /* 0x000000090000780c */ /* 0x000fda0003f05270 */
[----:B------:R-:W-:Y:S05]  /*b880*/  @P0 BRA `(.L_x_3716) ;  /* 0x00000ae000000947 */ /* 0x000fea0003800000 */
[----:B-1----:R-:W0:Y:S01]  /*b890*/  F2F.F32.F64 R4, R16 ;  /* 0x0000001000047310 */ /* 0x002e220000301000 */
[----:B------:R-:W0:Y:S01]  /*b8a0*/  DSETP.GEU.AND P0, PT, |R16|, c[0x2][0x0], PT ;  /* 0x008000001000762a */ /* 0x000e220003f0e200 */
[----:B------:R-:W-:-:S13]  /*b8b0*/  MOV R5, RZ ;  /* 0x000000ff00057202 */ /* 0x000fda0000000f00 */
[----:B0-----:R-:W-:-:S05]  /*b8c0*/  @!P0 FMUL R4, R4, 1.175494350822287508e-38 ;  /* 0x0080000004048820 */ /* 0x001fca0000400000 */
[----:B------:R-:W-:Y:S01]  /*b8d0*/  STG.E.64 [R2.64], R4 ;  /* 0x0000000402007986 */ /* 0x000fe2000c101b24 */
[----:B------:R-:W-:Y:S05]  /*b8e0*/  EXIT ;  /* 0x000000000000794d */ /* 0x000fea0003800000 */
.L_x_3722:
[----:B-1----:R-:W0:Y:S01]  /*b8f0*/  F2F.F32.F64 R0, R16 ;  /* 0x0000001000007310 */ /* 0x002e220000301000 */
[----:B------:R-:W0:-:S14]  /*b900*/  DSETP.GEU.AND P0, PT, |R16|, c[0x2][0x0], PT ;  /* 0x008000001000762a */ /* 0x000e1c0003f0e200 */
[----:B0-----:R-:W-:-:S05]  /*b910*/  @!P0 FMUL R0, R0, 1.175494350822287508e-38 ;  /* 0x0080000000008820 */ /* 0x001fca0000400000 */
[----:B------:R-:W-:-:S04]  /*b920*/  F2FP.PACK_AB R5, RZ, R0 ;  /* 0x00000000ff05723e */ /* 0x000fc800000000ff */
[----:B------:R-:W-:-:S05]  /*b930*/  PRMT R5, R5, 0x5410, RZ ;  /* 0x0000541005057816 */ /* 0x000fca00000000ff */
[----:B------:R-:W-:Y:S01]  /*b940*/  STG.E [R2.64], R5 ;  /* 0x0000000502007986 */ /* 0x000fe2000c101924 */
[----:B------:R-:W-:Y:S05]  /*b950*/  EXIT ;  /* 0x000000000000794d */ /* 0x000fea0003800000 */
.L_x_3721:
[----:B-1----:R-:W-:Y:S01]  /*b960*/  STG.E.64 [R2.64], R16 ;  /* 0x0000001002007986 */ /* 0x002fe2000c101b24 */
[----:B------:R-:W-:Y:S05]  /*b970*/  EXIT ;  /* 0x000000000000794d */ /* 0x000fea0003800000 */
.L_x_3712:
        /* <DEDUP_REMOVED lines=8> */
[----:B-1----:R-:W0:-:S06]  /*ba00*/  DSETP.NEU.AND P0, PT, R16, RZ, PT ;  /* 0x000000ff1000722a */ /* 0x002e0c0003f0d000 */
[----:B0-----:R-:W-:-:S05]  /*ba10*/  SEL R5, RZ, 0x1, !P0 ;  /* 0x00000001ff057807 */ /* 0x001fca0004000000 */
[----:B------:R-:W-:Y:S01]  /*ba20*/  STG.E.U8 [R2.64], R5 ;  /* 0x0000000502007986 */ /* 0x000fe2000c101124 */
[----:B------:R-:W-:Y:S05]  /*ba30*/  EXIT ;  /* 0x000000000000794d */ /* 0x000fea0003800000 */
.L_x_3725:
[----:B------:R-:W-:-:S05]  /*ba40*/  CS2R R18, SRZ ;  /* 0x0000000000127805 */ /* 0x000fca000001ff00 */
[----:B-1----:R-:W-:Y:S01]  /*ba50*/  STG.E.128 [R2.64], R16 ;  /* 0x0000001002007986 */ /* 0x002fe2000c101d24 */
[----:B------:R-:W-:Y:S05]  /*ba60*/  EXIT ;  /* 0x000000000000794d */ /* 0x000fea0003800000 */
.L_x_3724:
        /* <DEDUP_REMOVED lines=23> */
.L_x_3729:
[----:B------:R-:W-:Y:S05]  /*bbe0*/  BSYNC B0 ;  /* 0x0000000000007941 */ /* 0x000fea0003800000 */
.L_x_3728:
[----:B------:R-:W-:-:S05]  /*bbf0*/  LOP3.LUT R5, R0, R5, RZ, 0xfc, !PT ;  /* 0x0000000500057212 */ /* 0x000fca00078efcff */
[----:B------:R-:W-:Y:S01]  /*bc00*/  STG.E.U8 [R2.64], R5 ;  /* 0x0000000502007986 */ /* 0x000fe2000c101124 */
[----:B------:R-:W-:Y:S05]  /*bc10*/  EXIT ;  /* 0x000000000000794d */ /* 0x000fea0003800000 */
.L_x_3727:
[----:B-1----:R-:W0:Y:S01]  /*bc20*/  F2F.F32.F64 R5, R16 ;  /* 0x0000001000057310 */ /* 0x002e220000301000 */
        /* <DEDUP_REMOVED lines=14> */
.L_x_3731:
[----:B------:R-:W-:Y:S01]  /*bd10*/  IMAD.MOV.U32 R0, RZ, RZ, 0x7f ;  /* 0x0000007fff007424 */ /* 0x000fe200078e00ff */
[----:B------:R-:W-:-:S04]  /*bd20*/  ISETP.GT.U32.AND P0, PT, R4, 0x7f800000, PT ;  /* 0x7f8000000400780c */ /* 0x000fc80003f04070 */
[----:B------:R-:W-:-:S04]  /*bd30*/  SEL R0, R0, 0x7c, P0 ;  /* 0x0000007c00007807 */ /* 0x000fc80000000000 */
.L_x_3732:
[----:B------:R-:W-:Y:S05]  /*bd40*/  BSYNC B0 ;  /* 0x0000000000007941 */ /* 0x000fea0003800000 */
.L_x_3730:
[----:B------:R-:W-:-:S04]  /*bd50*/  LOP3.LUT R4, R5, 0x80000000, RZ, 0xc0, !PT ;  /* 0x8000000005047812 */ /* 0x000fc800078ec0ff */
[----:B------:R-:W-:-:S04]  /*bd60*/  SHF.R.U32.HI R5, RZ, 0x18, R4 ;  /* 0x00000018ff057819 */ /* 0x000fc80000011604 */
[----:B------:R-:W-:-:S05]  /*bd70*/  LOP3.LUT R5, R0, R5, RZ, 0xfc, !PT ;  /* 0x0000000500057212 */ /* 0x000fca00078efcff */
[----:B------:R-:W-:Y:S01]  /*bd80*/  STG.E.U8 [R2.64], R5 ;  /* 0x0000000502007986 */ /* 0x000fe2000c101124 */
[----:B------:R-:W-:Y:S05]  /*bd90*/  EXIT ;  /* 0x000000000000794d */ /* 0x000fea0003800000 */
.L_x_3726:
[----:B-1----:R-:W0:Y:S01]  /*bda0*/  F2F.F32.F64 R0, R16 ;  /* 0x0000001000007310 */ /* 0x002e220000301000 */
[----:B------:R-:W0:-:S14]  /*bdb0*/  DSETP.GEU.AND P0, PT, |R16|, c[0x2][0x0], PT ;  /* 0x008000001000762a */ /* 0x000e1c0003f0e200 */
[----:B0-----:R-:W-:-:S05]  /*bdc0*/  @!P0 FMUL R0, R0, 1.175494350822287508e-38 ;  /* 0x0080000000008820 */ /* 0x001fca0000400000 */
[----:B------:R-:W-:-:S05]  /*bdd0*/  F2FP.BF16.PACK_AB R0, RZ, R0 ;  /* 0x00000000ff00723e */ /* 0x000fca00000010ff */
[----:B------:R-:W-:Y:S01]  /*bde0*/  STG.E.U16 [R2.64], R0 ;  /* 0x0000000002007986 */ /* 0x000fe2000c101524 */
[----:B------:R-:W-:Y:S05]  /*bdf0*/  EXIT ;  /* 0x000000000000794d */ /* 0x000fea0003800000 */
.L_x_3723:
        /* <DEDUP_REMOVED lines=8> */
[----:B-1----:R-:W0:Y:S02]  /*be80*/  F2I.U32.F64.TRUNC R17, R16 ;  /* 0x0000001000117311 */ /* 0x002e24000030d000 */
[----:B0-----:R-:W-:Y:S01]  /*be90*/  STG.E.U16 [R2.64], R17 ;  /* 0x0000001102007986 */ /* 0x001fe2000c101524 */
[----:B------:R-:W-:Y:S05]  /*bea0*/  EXIT ;  /* 0x000000000000794d */ /* 0x000fea0003800000 */
.L_x_3735:
[----:B-1----:R-:W0:Y:S01]  /*beb0*/  F2F.F32.F64 R7, R16 ;  /* 0x0000001000077310 */ /* 0x002e220000301000 */
        /* <DEDUP_REMOVED lines=18> */
.L_x_3738:
[----:B------:R-:W-:-:S04]  /*bfe0*/  LOP3.LUT R0, R7, 0x80000000, RZ, 0xc0, !PT ;  /* 0x8000000007007812 */ /* 0x000fc800078ec0ff */
[----:B------:R-:W-:-:S04]  /*bff0*/  SHF.R.U32.HI R5, RZ, 0x18, R0 ;  /* 0x00000018ff057819 */ /* 0x000fc80000011600 */
[----:B------:R-:W-:-:S04]  /*c000*/  LOP3.LUT R4, R4, R5, RZ, 0xfc, !PT ;  /* 0x0000000504047212 */ /* 0x000fc800078efcff */
[----:B------:R-:W-:Y:S02]  /*c010*/  PRMT R0, R4, 0x7610, R0 ;  /* 0x0000761004007816 */ /* 0x000fe40000000000 */
.L_x_3737:
[----:B------:R-:W-:Y:S05]  /*c020*/  BSYNC B0 ;  /* 0x0000000000007941 */ /* 0x000fea0003800000 */
.L_x_3736:
[----:B------:R-:W-:Y:S01]  /*c030*/  STG.E.U8 [R2.64], R0 ;  /* 0x0000000002007986 */ /* 0x000fe2000c101124 */
[----:B------:R-:W-:Y:S05]  /*c040*/  EXIT ;  /* 0x000000000000794d */ /* 0x000fea0003800000 */
.L_x_3734:
[----:B-1----:R-:W0:Y:S01]  /*c050*/  F2F.F32.F64 R7, R16 ;  /* 0x0000001000077310 */ /* 0x002e220000301000 */
        /* <DEDUP_REMOVED lines=18> */
.L_x_3741:
[----:B------:R-:W-:-:S04]  /*c180*/  LOP3.LUT R0, R7, 0x80000000, RZ, 0xc0, !PT ;  /* 0x8000000007007812 */ /* 0x000fc800078ec0ff */
[----:B------:R-:W-:-:S04]  /*c190*/  SHF.R.U32.HI R5, RZ, 0x18, R0 ;  /* 0x00000018ff057819 */ /* 0x000fc80000011600 */
[----:B------:R-:W-:-:S04]  /*c1a0*/  LOP3.LUT R4, R4, R5, RZ, 0xfc, !PT ;  /* 0x0000000504047212 */ /* 0x000fc800078efcff */
[----:B------:R-:W-:Y:S02]  /*c1b0*/  PRMT R0, R4, 0x7610, R0 ;  /* 0x0000761004007816 */ /* 0x000fe40000000000 */
.L_x_3740:
[----:B------:R-:W-:Y:S05]  /*c1c0*/  BSYNC B0 ;  /* 0x0000000000007941 */ /* 0x000fea0003800000 */
.L_x_3739:
[----:B------:R-:W-:Y:S01]  /*c1d0*/  STG.E.U8 [R2.64], R0 ;  /* 0x0000000002007986 */ /* 0x000fe2000c101124 */
[----:B------:R-:W-:Y:S05]  /*c1e0*/  EXIT ;  /* 0x000000000000794d */ /* 0x000fea0003800000 */
.L_x_3733:
[----:B------:R-:W-:-:S13]  /*c1f0*/  ISETP.NE.AND P0, PT, R0, 0x1c, PT ;  /* 0x0000001c0000780c */ /* 0x000fda0003f05270 */
[----:B------:R-:W-:Y:S05]  /*c200*/  @!P0 BRA `(.L_x_3742) ;  /* 0x000002d000008947 */ /* 0x000fea0003800000 */
[----:B------:R-:W-:-:S13]  /*c210*/  ISETP.NE.AND P0, PT, R0, 0x1d, PT ;  /* 0x0000001d0000780c */ /* 0x000fda0003f05270 */
[----:B------:R-:W-:Y:S05]  /*c220*/  @!P0 BRA `(.L_x_3743) ;  /* 0x0000028000008947 */ /* 0x000fea0003800000 */
[----:B------:R-:W-:-:S13]  /*c230*/  ISETP.NE.AND P0, PT, R0, 0x2c, PT ;  /* 0x0000002c0000780c */ /* 0x000fda0003f05270 */
[----:B------:R-:W-:Y:S05]  /*c240*/  @P0 BRA `(.L_x_3716) ;  /* 0x0000012000000947 */ /* 0x000fea0003800000 */
[----:B-1----:R-:W0:Y:S01]  /*c250*/  F2F.F32.F64 R6, R16 ;  /* 0x0000001000067310 */ /* 0x002e220000301000 */
        /* <DEDUP_REMOVED lines=13> */
[----:B------:R-:W-:-:S04]  /*c330*/  @!P0 IMAD.MOV R0, RZ, RZ, R4 ;  /* 0x000000ffff008224 */ /* 0x000fc800078e0204 */
[----:B------:R-:W-:-:S05]  /*c340*/  @P2 IMAD.MOV.U32 R5, RZ, RZ, R0 ;  /* 0x000000ffff052224 */ /* 0x000fca00078e0000 */
[----:B------:R-:W-:Y:S01]  /*c350*/  STG.E.U8 [R2.64], R5 ;  /* 0x0000000502007986 */ /* 0x000fe2000c101124 */
[----:B------:R-:W-:Y:S05]  /*c360*/  EXIT ;  /* 0x000000000000794d */ /* 0x000fea0003800000 */
.L_x_3716:
[----:B------:R-:W-:Y:S01]  /*c370*/  MOV R0, 0x0 ;  /* 0x0000000000007802 */ /* 0x000fe20000000f00 */
[----:B------:R-:W-:Y:S01]  /*c380*/  HFMA2.MMA R8, -RZ, RZ, 0, 6.020069122314453125e-06 ;  /* 0x00000065ff087435 */ /* 0x000fe200000001ff */
[----:B------:R-:W-:Y:S01]  /*c390*/  MOV R4, c[0x4][0x108] ;  /* 0x0100420000047a02 */ /* 0x000fe20000000f00 */
[----:B------:R-:W-:Y:S01]  /*c3a0*/  IMAD.MOV.U32 R5, RZ, RZ, c[0x4][0x10c] ;  /* 0x01004300ff057624 */ /* 0x000fe200078e00ff */
[----:B------:R0:W4:Y:S01]  /*c3b0*/  LDC.64 R2, c[0x4][R0] ;  /* 0x0100000000027b82 */ /* 0x0001220000000a00 */
[----:B------:R-:W-:Y:S01]  /*c3c0*/  IMAD.MOV.U32 R6, RZ, RZ, c[0x4][0x110] ;  /* 0x01004400ff067624 */ /* 0x000fe200078e00ff */
[----:B------:R-:W-:Y:S01]  /*c3d0*/  MOV R13, RZ ;  /* 0x000000ff000d7202 */ /* 0x000fe20000000f00 */
[----:B------:R-:W-:Y:S02]  /*c3e0*/  IMAD.MOV.U32 R7, RZ, RZ, c[0x4][0x114] ;  /* 0x01004500ff077624 */ /* 0x000fe400078e00ff */
[----:B------:R-:W-:-:S02]  /*c3f0*/  IMAD.MOV.U32 R10, RZ, RZ, c[0x4][0x10] ;  /* 0x01000400ff0a7624 */ /* 0x000fc400078e00ff */
        /* <DEDUP_REMOVED lines=10> */
[----:B------:R-:W-:Y:S05]  /*c4a0*/  EXIT ;  /* 0x000000000000794d */ /* 0x000fea0003800000 */
.L_x_3743:
[----:B-1----:R-:W0:Y:S02]  /*c4b0*/  F2I.U64.F64.TRUNC R16, R16 ;  /* 0x0000001000107311 */ /* 0x002e24000030d800 */
[----:B0-----:R-:W-:Y:S01]  /*c4c0*/  STG.E.64 [R2.64], R16 ;  /* 0x0000001002007986 */ /* 0x001fe2000c101b24 */
[----:B------:R-:W-:Y:S05]  /*c4d0*/  EXIT ;  /* 0x000000000000794d */ /* 0x000fea0003800000 */
.L_x_3742:
[----:B-1----:R-:W0:Y:S02]  /*c4e0*/  F2I.U32.F64.TRUNC R17, R16 ;  /* 0x0000001000117311 */ /* 0x002e24000030d000 */
[----:B0-----:R-:W-:Y:S01]  /*c4f0*/  STG.E [R2.64], R17 ;  /* 0x0000001102007986 */ /* 0x001fe2000c101924 */
[----:B------:R-:W-:Y:S05]  /*c500*/  EXIT ;  /* 0x000000000000794d */ /* 0x000fea0003800000 */
        .type           $_ZN2at6native27unrolled_elementwise_kernelIN48_GLOBAL__N__08322988_15_IGammaKernel_cu_cb51a28d10CalcIgammaIdEESt5arrayIPcLm3EELi4E23TrivialOffsetCalculatorILi2EjES8_ILi1EjENS0_6memory12LoadWithCastILi2EEENSB_13StoreWithCastILi1EEEEEviT_T0_T2_T3_T4_T5_$_ZN46_INTERNAL_08322988_15_IGammaKernel_cu_cb51a28d48_GLOBAL__N__08322988_15_IGammaKernel_cu_cb51a28d11calc_igammaIdEET_S2_S2_,@function
        .size           $_ZN2at6native27unrolled_elementwise_kernelIN48_GLOBAL__N__08322988_15_IGammaKernel_cu_cb51a28d10CalcIgammaIdEESt5arrayIPcLm3EELi4E23TrivialOffsetCalculatorILi2EjES8_ILi1EjENS0_6memory12LoadWithCastILi2EEENSB_13StoreWithCastILi1EEEEEviT_T0_T2_T3_T4_T5_$_ZN46_INTERNAL_08322988_15_IGammaKernel_cu_cb51a28d48_GLOBAL__N__08322988_15_IGammaKernel_cu_cb51a28d11calc_igammaIdEET_S2_S2_,($_ZN2at6native27unrolled_elementwise_kernelIN48_GLOBAL__N__08322988_15_IGammaKernel_cu_cb51a28d10CalcIgammaIdEESt5arrayIPcLm3EELi4E23TrivialOffsetCalculatorILi2EjES8_ILi1EjENS0_6memory12LoadWithCastILi2EEENSB_13StoreWithCastILi1EEEEEviT_T0_T2_T3_T4_T5_$_ZN46_INTERNAL_08322988_15_IGammaKernel_cu_cb51a28d48_GLOBAL__N__08322988_15_IGammaKernel_cu_cb51a28d12calc_igammacIdEET_S2_S2_ - $_ZN2at6native27unrolled_elementwise_kernelIN48_GLOBAL__N__08322988_15_IGammaKernel_cu_cb51a28d10CalcIgammaIdEESt5arrayIPcLm3EELi4E23TrivialOffsetCalculatorILi2EjES8_ILi1EjENS0_6memory12LoadWithCastILi2EEENSB_13StoreWithCastILi1EEEEEviT_T0_T2_T3_T4_T5_$_ZN46_INTERNAL_08322988_15_IGammaKernel_cu_cb51a28d48_GLOBAL__N__08322988_15_IGammaKernel_cu_cb51a28d11calc_igammaIdEET_S2_S2_)
$_ZN2at6native27unrolled_elementwise_kernelIN48_GLOBAL__N__08322988_15_IGammaKernel_cu_cb51a28d10CalcIgammaIdEESt5arrayIPcLm3EELi4E23TrivialOffsetCalculatorILi2EjES8_ILi1EjENS0_6memory12LoadWithCastILi2EEENSB_13StoreWithCastILi1EEEEEviT_T0_T2_T3_T4_T5_$_ZN46_INTERNAL_08322988_15_IGammaKernel_cu_cb51a28d48_GLOBAL__N__08322988_15_IGammaKernel_cu_cb51a28d11calc_igammaIdEET_S2_S2_:
[----:B------:R-:W0:Y:S01]  /*c510*/  DSETP.GEU.AND P0, PT, R4, RZ, PT ;  /* 0x000000ff0400722a */ /* 0x000e220003f0e000 */
[----:B------:R-:W-:Y:S01]  /*c520*/  BSSY B5, `(.L_x_3744) ;  /* 0x00019ec000057945 */ /* 0x000fe20003800000 */
[----:B------:R-:W-:Y:S02]  /*c530*/  IMAD.MOV.U32 R80, RZ, RZ, 0x0 ;  /* 0x00000000ff507424 */ /* 0x000fe400078e00ff */
[----:B------:R-:W-:-:S02]  /*c540*/  IMAD.MOV.U32 R81, RZ, RZ, 0x7ff80000 ;  /* 0x7ff80000ff517424 */ /* 0x000fc400078e00ff */
        /* <DEDUP_REMOVED lines=13> */
[----:B------:R-:W-:Y:S01]  /*c620*/  MOV R80, 0x0 ;  /* 0x0000000000507802 */ /* 0x000fe20000000f00 */
[----:B------:R-:W-:-:S12]  /*c630*/  IMAD.MOV.U32 R81, RZ, RZ, 0x3ff00000 ;  /* 0x3ff00000ff517424 */ /* 0x000fd800078e00ff */
[----:B0-----:R-:W-:Y:S05]  /*c640*/  @!P0 BRA `(.L_x_3745) ;  /* 0x00019d9000008947 */ /* 0x001fea0003800000 */
[----:B------:R-:W0:Y:S01]  /*c650*/  MUFU.RCP64H R7, R3 ;  /* 0x0000000300077308 */ /* 0x000e220000001800 */
[----:B------:R-:W-:Y:S01]  /*c660*/  IMAD.MOV.U32 R6, RZ, RZ, 0x1 ;  /* 0x00000001ff067424 */ /* 0x000fe200078e00ff */
[----:B------:R-:W1:Y:S01]  /*c670*/  DADD R26, -R2, R4 ;  /* 0x00000000021a7229 */ /* 0x000e620000000104 */
[----:B------:R-:W-:Y:S03]  /*c680*/  BSSY B0, `(.L_x_3747) ;  /* 0x0000015000007945 */ /* 0x000fe60003800000 */
[----:B------:R-:W-:-:S04]  /*c690*/  DADD R24, -RZ, |R2| ;  /* 0x00000000ff187229 */ /* 0x000fc80000000502 */
[----:B-1----:R-:W1:-:S04]  /*c6a0*/  DADD R12, -RZ, |R26| ;  /* 0x00000000ff0c7229 */ /* 0x002e48000000051a */
[----:B0-----:R-:W0:-:S06]  /*c6b0*/  DFMA R8, -R2, R6, 1 ;  /* 0x3ff000000208742b */ /* 0x001e0c0000000106 */
[----:B-1----:R-:W-:Y:S01]  /*c6c0*/  FSETP.GEU.AND P1, PT, |R13|, 6.5827683646048100446e-37, PT ;  /* 0x036000000d00780b */ /* 0x002fe20003f2e200 */
[----:B0-----:R-:W0:-:S06]  /*c6d0*/  DFMA R8, R8, R8, R8 ;  /* 0x000000080808722b */ /* 0x001e0c0000000008 */
[----:B0-----:R-:W0:-:S06]  /*c6e0*/  DFMA R8, R6, R8, R6 ;  /* 0x000000080608722b */ /* 0x001e0c0000000006 */
[----:B0-----:R-:W0:-:S06]  /*c6f0*/  DFMA R6, -R2, R8, 1 ;  /* 0x3ff000000206742b */ /* 0x001e0c0000000108 */
[----:B0-----:R-:W0:-:S06]  /*c700*/  DFMA R6, R8, R6, R8 ;  /* 0x000000060806722b */ /* 0x001e0c0000000008 */
[----:B0-----:R-:W0:-:S06]  /*c710*/  DMUL R28, |R26|, R6 ;  /* 0x000000061a1c7228 */ /* 0x001e0c0000000200 */
[----:B0-----:R-:W0:-:S06]  /*c720*/  DFMA R8, -R2, R28, |R26| ;  /* 0x0000001c0208722b */ /* 0x001e0c000000051a */
[----:B0-----:R-:W0:-:S10]  /*c730*/  DFMA R28, R6, R8, R28 ;  /* 0x00000008061c722b */ /* 0x001e14000000001c */
[----:B0-----:R-:W-:-:S05]  /*c740*/  FFMA R0, RZ, R3, R29 ;  /* 0x00000003ff007223 */ /* 0x001fca000000001d */
[----:B------:R-:W-:-:S13]  /*c750*/  FSETP.GT.AND P0, PT, |R0|, 1.469367938527859385e-39, PT ;  /* 0x001000000000780b */ /* 0x000fda0003f04200 */
[----:B------:R-:W-:Y:S05]  /*c760*/  @P0 BRA P1, `(.L_x_3748) ;  /* 0x0000006000000947 */ /* 0x000fea0000800000 */
[----:B------:R-:W-:Y:S01]  /*c770*/  IMAD.MOV.U32 R8, RZ, RZ, R2 ;  /* 0x000000ffff087224 */ /* 0x000fe200078e0002 */
[----:B------:R-:W-:Y:S02]  /*c780*/  MOV R9, R3 ;  /* 0x0000000300097202 */ /* 0x000fe40000000f00 */
[----:B------:R-:W-:Y:S02]  /*c790*/  MOV R0, 0xc7b0 ;  /* 0x0000c7b000007802 */ /* 0x000fe40000000f00 */
[----:B------:R-:W-:Y:S05]  /*c7a0*/  CALL.REL.NOINC `($__internal_16_$__cuda_sm20_div_rn_f64_full) ;  /* 0x000431f000007944 */ /* 0x000fea0003c00000 */
[----:B------:R-:W-:Y:S02]  /*c7b0*/  IMAD.MOV.U32 R28, RZ, RZ, R8 ;  /* 0x000000ffff1c7224 */ /* 0x000fe400078e0008 */
[----:B------:R-:W-:Y:S02]  /*c7c0*/  IMAD.MOV.U32 R29, RZ, RZ, R9 ;  /* 0x000000ffff1d7224 */ /* 0x000fe400078e0009 */
.L_x_3748:
[----:B------:R-:W-:Y:S05]  /*c7d0*/  BSYNC B0 ;  /* 0x0000000000007941 */ /* 0x000fea0003800000 */
.L_x_3747:
        /* <DEDUP_REMOVED lines=24> */
[----:B------:R-:W-:Y:S01]  /*c960*/  IMAD.MOV.U32 R0, RZ, RZ, R6 ;  /* 0x000000ffff007224 */ /* 0x000fe200078e0006 */
[----:B------:R-:W-:Y:S01]  /*c970*/  MOV R7, R13 ;  /* 0x0000000d00077202 */ /* 0x000fe20000000f00 */
[----:B------:R-:W-:Y:S01]  /*c980*/  IMAD.MOV.U32 R6, RZ, RZ, R12 ;  /* 0x000000ffff067224 */ /* 0x000fe200078e000c */
[----:B-1----:R-:W-:Y:S01]  /*c990*/  MOV R8, R16 ;  /* 0x0000001000087202 */ /* 0x002fe20000000f00 */
[----:B0-----:R-:W-:Y:S01]  /*c9a0*/  IMAD.MOV.U32 R13, RZ, RZ, R11 ;  /* 0x000000ffff0d7224 */ /* 0x001fe200078e000b */
[----:B------:R-:W-:Y:S01]  /*c9b0*/  MOV R11, R3 ;  /* 0x00000003000b7202 */ /* 0x000fe20000000f00 */
[----:B------:R-:W-:Y:S01]  /*c9c0*/  IMAD.MOV.U32 R9, RZ, RZ, R17 ;  /* 0x000000ffff097224 */ /* 0x000fe200078e0011 */
[----:B------:R-:W-:Y:S01]  /*c9d0*/  MOV R12, 0xca00 ;  /* 0x0000ca00000c7802 */ /* 0x000fe20000000f00 */
[----:B------:R-:W-:Y:S02]  /*c9e0*/  IMAD.MOV.U32 R10, RZ, RZ, R2 ;  /* 0x000000ffff0a7224 */ /* 0x000fe400078e0002 */
[----:B------:R-:W-:Y:S05]  /*c9f0*/  CALL.REL.NOINC `($__internal_17_$__cuda_sm20_dsqrt_rn_f64_mediumpath_v1) ;  /* 0x0004360000007944 */ /* 0x000fea0003c00000 */
.L_x_3753:
[----:B------:R-:W-:Y:S05]  /*ca00*/  BSYNC B3 ;  /* 0x0000000000037941 */ /* 0x000fea0003800000 */
.L_x_3752:
        /* <DEDUP_REMOVED lines=17> */
[----:B------:R-:W-:Y:S05]  /*cb20*/  CALL.REL.NOINC `($__internal_16_$__cuda_sm20_div_rn_f64_full) ;  /* 0x00042e7000007944 */ /* 0x000fea0003c00000 */
[----:B------:R-:W-:Y:S02]  /*cb30*/  IMAD.MOV.U32 R6, RZ, RZ, R8 ;  /* 0x000000ffff067224 */ /* 0x000fe400078e0008 */
[----:B------:R-:W-:Y:S02]  /*cb40*/  IMAD.MOV.U32 R7, RZ, RZ, R9 ;  /* 0x000000ffff077224 */ /* 0x000fe400078e0009 */
.L_x_3755:
[----:B------:R-:W-:Y:S05]  /*cb50*/  BSYNC B3 ;  /* 0x0000000000037941 */ /* 0x000fea0003800000 */
.L_x_3754:
[----:B------:R-:W0:-:S14]  /*cb60*/  DSETP.GEU.AND P0, PT, R28, R6, PT ;  /* 0x000000061c00722a */ /* 0x000e1c0003f0e000 */
[----:B0-----:R-:W-:Y:S01]  /*cb70*/  @!P0 BREAK B0 ;  /* 0x0000000000008942 */ /* 0x001fe20003800000 */
[----:B------:R-:W-:Y:S05]  /*cb80*/  @!P0 BRA `(.L_x_3756) ;  /* 0x00003af000008947 */ /* 0x000fea0003800000 */
.L_x_3751:
[----:B------:R-:W-:Y:S05]  /*cb90*/  BSYNC B0 ;  /* 0x0000000000007941 */ /* 0x000fea0003800000 */
.L_x_3750:
        /* <DEDUP_REMOVED lines=109> */
[----:B------:R-:W-:Y:S05]  /*d270*/  CALL.REL.NOINC `($__internal_15_$__cuda_sm20_dblrcp_rn_slowpath_v3) ;  /* 0x0004247000007944 */ /* 0x000fea0003c00000 */
[----:B------:R-:W-:Y:S02]  /*d280*/  IMAD.MOV.U32 R6, RZ, RZ, R8 ;  /* 0x000000ffff067224 */ /* 0x000fe400078e0008 */
[----:B------:R-:W-:Y:S02]  /*d290*/  IMAD.MOV.U32 R7, RZ, RZ, R9 ;  /* 0x000000ffff077224 */ /* 0x000fe400078e0009 */
.L_x_3763:
[----:B------:R-:W-:Y:S05]  /*d2a0*/  BSYNC B4 ;  /* 0x0000000000047941 */ /* 0x000fea0003800000 */
.L_x_3762:
[----:B0-----:R-:W-:Y:S01]  /*d2b0*/  HFMA2.MMA R9, -RZ, RZ, 2.771484375, 0.01287841796875 ;  /* 0x418b2298ff097435 */ /* 0x001fe200000001ff */
[----:B------:R-:W-:Y:S01]  /*d2c0*/  MOV R11, 0xc ;  /* 0x0000000c000b7802 */ /* 0x000fe20000000f00 */
[----:B------:R-:W-:-:S02]  /*d2d0*/  IMAD.MOV.U32 R10, RZ, RZ, -0x1 ;  /* 0xffffffffff0a7424 */ /* 0x000fc400078e00ff */
[----:B------:R-:W-:Y:S02]  /*d2e0*/  IMAD.MOV.U32 R8, RZ, RZ, -0x30b135d2 ;  /* 0xcf4eca2eff087424 */ /* 0x000fe400078e00ff */
.L_x_3761:
[----:B------:R-:W-:Y:S05]  /*d2f0*/  BSYNC B3 ;  /* 0x0000000000037941 */ /* 0x000fea0003800000 */
.L_x_3760:
        /* <DEDUP_REMOVED lines=84> */
[----:B-1----:R-:W1:-:S04]  /*d840*/  DFMA R8, R8, R6, R10 ;  /* 0x000000060808722b */ /* 0x002e48000000000a */
[----:B0-----:R-:W0:-:S04]  /*d850*/  DFMA R12, R18, R12, R18 ;  /* 0x0000000c120c722b */ /* 0x001e080000000012 */
[----:B------:R-:W2:Y:S02]  /*d860*/  DADD R28, R2, c[0x2][0x18] ;  /* 0x00800600021c7629 */ /* 0x000ea40000000000 */
[----:B-1----:R-:W-:Y:S02]  /*d870*/  FSETP.GEU.AND P1, PT, |R9|, 6.5827683646048100446e-37, PT ;  /* 0x036000000900780b */ /* 0x002fe40003f2e200 */
[----:B0-----:R-:W0:-:S04]  /*d880*/  DMUL R30, R8, R12 ;  /* 0x0000000c081e7228 */ /* 0x001e080000000000 */
[----:B--2---:R-:W-:-:S04]  /*d890*/  DADD R28, R28, -0.5 ;  /* 0xbfe000001c1c7429 */ /* 0x004fc80000000000 */
        /* <DEDUP_REMOVED lines=10> */
[----:B------:R-:W-:Y:S05]  /*d940*/  CALL.REL.NOINC `($__internal_16_$__cuda_sm20_div_rn_f64_full) ;  /* 0x0004205000007944 */ /* 0x000fea0003c00000 */
[----:B------:R-:W-:Y:S01]  /*d950*/  MOV R30, R8 ;  /* 0x00000008001e7202 */ /* 0x000fe20000000f00 */
[----:B------:R-:W-:Y:S02]  /*d960*/  IMAD.MOV.U32 R31, RZ, RZ, R9 ;  /* 0x000000ffff1f7224 */ /* 0x000fe400078e0009 */
.L_x_3765:
[----:B------:R-:W-:Y:S05]  /*d970*/  BSYNC B3 ;  /* 0x0000000000037941 */ /* 0x000fea0003800000 */
.L_x_3764:
[----:B------:R-:W0:Y:S01]  /*d980*/  MUFU.RCP64H R7, 2.718280792236328125 ;  /* 0x4005bf0a00077908 */ /* 0x000e220000001800 */
[----:B------:R-:W-:Y:S01]  /*d990*/  IMAD.MOV.U32 R10, RZ, RZ, -0x74eba897 ;  /* 0x8b145769ff0a7424 */ /* 0x000fe200078e00ff */
[----:B------:R-:W-:Y:S01]  /*d9a0*/  HFMA2.MMA R11, -RZ, RZ, 2.009765625, -1.759765625 ;  /* 0x4005bf0aff0b7435 */ /* 0x000fe200000001ff */
[----:B------:R-:W-:Y:S01]  /*d9b0*/  IMAD.MOV.U32 R6, RZ, RZ, 0x1 ;  /* 0x00000001ff067424 */ /* 0x000fe200078e00ff */
[----:B------:R-:W-:Y:S01]  /*d9c0*/  FSETP.GEU.AND P1, PT, |R29|, 6.5827683646048100446e-37, PT ;  /* 0x036000001d00780b */ /* 0x000fe20003f2e200 */
[----:B------:R-:W-:Y:S04]  /*d9d0*/  BSSY B3, `(.L_x_3766) ;  /* 0x0000012000037945 */ /* 0x000fe80003800000 */
        /* <DEDUP_REMOVED lines=11> */
[----:B------:R-:W-:Y:S01]  /*da90*/  IMAD.MOV.U32 R12, RZ, RZ, R28 ;  /* 0x000000ffff0c7224 */ /* 0x000fe200078e001c */
[----:B------:R-:W-:Y:S01]  /*daa0*/  MOV R13, R29 ;  /* 0x0000001d000d7202 */ /* 0x000fe20000000f00 */
[----:B------:R-:W-:Y:S01]  /*dab0*/  IMAD.MOV.U32 R8, RZ, RZ, -0x74eba897 ;  /* 0x8b145769ff087424 */ /* 0x000fe200078e00ff */
[----:B------:R-:W-:Y:S01]  /*dac0*/  MOV R0, 0xdaf0 ;  /* 0x0000daf000007802 */ /* 0x000fe20000000f00 */
[----:B------:R-:W-:Y:S02]  /*dad0*/  IMAD.MOV.U32 R9, RZ, RZ, 0x4005bf0a ;  /* 0x4005bf0aff097424 */ /* 0x000fe400078e00ff */
[----:B------:R-:W-:Y:S05]  /*dae0*/  CALL.REL.NOINC `($__internal_16_$__cuda_sm20_div_rn_f64_full) ;  /* 0x00041eb000007944 */ /* 0x000fea0003c00000 */
.L_x_3767:
[----:B------:R-:W-:Y:S05]  /*daf0*/  BSYNC B3 ;  /* 0x0000000000037941 */ /* 0x000fea0003800000 */
.L_x_3766:
[----:B------:R-:W0:Y:S01]  /*db00*/  MUFU.RSQ64H R15, R9 ;  /* 0x00000009000f7308 */ /* 0x000e220000001c00 */
[----:B------:R-:W-:Y:S01]  /*db10*/  IADD3 R14, R9, -0x3500000, RZ ;  /* 0xfcb00000090e7810 */ /* 0x000fe20007ffe0ff */
[----:B------:R-:W-:Y:S01]  /*db20*/  IMAD.MOV.U32 R11, RZ, RZ, 0x3fd80000 ;  /* 0x3fd80000ff0b7424 */ /* 0x000fe200078e00ff */
[----:B------:R-:W-:Y:S01]  /*db30*/  MOV R10, 0x0 ;  /* 0x00000000000a7802 */ /* 0x000fe20000000f00 */
[----:B------:R-:W-:Y:S01]  /*db40*/  BSSY B3, `(.L_x_3768) ;  /* 0x0000019000037945 */ /* 0x000fe20003800000 */
[----:B------:R-:W-:Y:S02]  /*db50*/  ISETP.GE.U32.AND P0, PT, R14, 0x7ca00000, PT ;  /* 0x7ca000000e00780c */ /* 0x000fe40003f06070 */
[----:B0-----:R-:W0:-:S06]  /*db60*/  DMUL R6, R14, R14 ;  /* 0x0000000e0e067228 */ /* 0x001e0c0000000000 */
[----:B0-----:R-:W0:-:S06]  /*db70*/  DFMA R6, -R6, R8, 1 ;  /* 0x3ff000000606742b */ /* 0x001e0c0000000108 */
        /* <DEDUP_REMOVED lines=13> */
[----:B------:R-:W-:Y:S01]  /*dc50*/  MOV R7, R19 ;  /* 0x0000001300077202 */ /* 0x000fe20000000f00 */
[----:B------:R-:W-:Y:S01]  /*dc60*/  IMAD.MOV.U32 R9, RZ, RZ, R21 ;  /* 0x000000ffff097224 */ /* 0x000fe200078e0015 */
[----:B-1----:R-:W-:Y:S01]  /*dc70*/  MOV R12, 0xdcb0 ;  /* 0x0000dcb0000c7802 */ /* 0x002fe20000000f00 */
[----:B------:R-:W-:Y:S02]  /*dc80*/  IMAD.MOV.U32 R6, RZ, RZ, R18 ;  /* 0x000000ffff067224 */ /* 0x000fe400078e0012 */
[----:B------:R-:W-:-:S02]  /*dc90*/  IMAD.MOV.U32 R13, RZ, RZ, R17 ;  /* 0x000000ffff0d7224 */ /* 0x000fc400078e0011 */
[----:B0-----:R-:W-:Y:S05]  /*dca0*/  CALL.REL.NOINC `($__internal_17_$__cuda_sm20_dsqrt_rn_f64_mediumpath_v1) ;  /* 0x0004235000007944 */ /* 0x001fea0003c00000 */
[----:B------:R-:W-:Y:S01]  /*dcb0*/  IMAD.MOV.U32 R12, RZ, RZ, R8 ;  /* 0x000000ffff0c7224 */ /* 0x000fe200078e0008 */
[----:B------:R-:W-:-:S02]  /*dcc0*/  MOV R13, R9 ;  /* 0x00000009000d7202 */ /* 0x000fc40000000f00 */
.L_x_3769:
[----:B------:R-:W-:Y:S05]  /*dcd0*/  BSYNC B3 ;  /* 0x0000000000037941 */ /* 0x000fea0003800000 */
.L_x_3768:
        /* <DEDUP_REMOVED lines=17> */
[----:B------:R-:W-:Y:S02]  /*ddf0*/  MOV R0, 0xde10 ;  /* 0x0000de1000007802 */ /* 0x000fe40000000f00 */
[----:B0-----:R-:W-:Y:S05]  /*de00*/  CALL.REL.NOINC `($__internal_16_$__cuda_sm20_div_rn_f64_full) ;  /* 0x00041b9000007944 */ /* 0x001fea0003c00000 */
[----:B------:R-:W-:Y:S02]  /*de10*/  IMAD.MOV.U32 R34, RZ, RZ, R8 ;  /* 0x000000ffff227224 */ /* 0x000fe400078e0008 */
[----:B------:R-:W-:Y:S02]  /*de20*/  IMAD.MOV.U32 R35, RZ, RZ, R9 ;  /* 0x000000ffff237224 */ /* 0x000fe400078e0009 */
.L_x_3771:
[----:B------:R-:W-:Y:S05]  /*de30*/  BSYNC B3 ;  /* 0x0000000000037941 */ /* 0x000fea0003800000 */
.L_x_3770:
[----:B------:R-:W1:-:S14]  /*de40*/  DSETP.LT.AND P0, PT, R4, 200, PT ;  /* 0x406900000400742a */ /* 0x000e5c0003f01000 */
[----:B-1----:R-:W-:Y:S05]  /*de50*/  @!P4 BRA P0, `(.L_x_3772) ;  /* 0x00000c000000c947 */ /* 0x002fea0000000000 */
[----:B------:R-:W1:Y:S01]  /*de60*/  MUFU.RCP64H R7, R29 ;  /* 0x0000001d00077308 */ /* 0x000e620000001800 */
[----:B------:R-:W-:Y:S01]  /*de70*/  MOV R6, 0x1 ;  /* 0x0000000100067802 */ /* 0x000fe20000000f00 */
[----:B------:R-:W2:Y:S01]  /*de80*/  DADD R26, R26, c[0x2][0x28] ;  /* 0x00800a001a1a7629 */ /* 0x000ea20000000000 */
[----:B------:R-:W-:Y:S05]  /*de90*/  BSSY B3, `(.L_x_3773) ;  /* 0x0000014000037945 */ /* 0x000fea0003800000 */
[----:B--2---:R-:W2:-:S04]  /*dea0*/  DADD R12, R26, 0.5 ;  /* 0x3fe000001a0c7429 */ /* 0x004e880000000000 */
[----:B-1----:R-:W1:-:S06]  /*deb0*/  DFMA R8, R6, -R28, 1 ;  /* 0x3ff000000608742b */ /* 0x002e4c000000081c */
[----:B--2---:R-:W-:Y:S01]  /*dec0*/  FSETP.GEU.AND P1, PT, |R13|, 6.5827683646048100446e-37, PT ;  /* 0x036000000d00780b */ /* 0x004fe20003f2e200 */
        /* <DEDUP_REMOVED lines=11> */
[----:B------:R-:W-:Y:S01]  /*df80*/  MOV R0, 0xdfb0 ;  /* 0x0000dfb000007802 */ /* 0x000fe20000000f00 */
[----:B------:R-:W-:Y:S02]  /*df90*/  IMAD.MOV.U32 R9, RZ, RZ, R29 ;  /* 0x000000ffff097224 */ /* 0x000fe400078e001d */
[----:B0-----:R-:W-:Y:S05]  /*dfa0*/  CALL.REL.NOINC `($__internal_16_$__cuda_sm20_div_rn_f64_full) ;  /* 0x000419f000007944 */ /* 0x001fea0003c00000 */
[----:B------:R-:W-:Y:S01]  /*dfb0*/  MOV R24, R8 ;  /* 0x0000000800187202 */ /* 0x000fe20000000f00 */
[----:B------:R-:W-:Y:S02]  /*dfc0*/  IMAD.MOV.U32 R25, RZ, RZ, R9 ;  /* 0x000000ffff197224 */ /* 0x000fe400078e0009 */
.L_x_3774:
[----:B------:R-:W-:Y:S05]  /*dfd0*/  BSYNC B3 ;  /* 0x0000000000037941 */ /* 0x000fea0003800000 */
.L_x_3773:
[C---:B------:R-:W-:Y:S01]  /*dfe0*/  FSETP.GEU.FTZ.AND P1, PT, R25.reuse, 1.7916666269302368164, PT ;  /* 0x3fe555551900780b */ /* 0x040fe20003f3e000 */
[----:B------:R-:W-:Y:S01]  /*dff0*/  BSSY B3, `(.L_x_3775) ;  /* 0x0000066000037945 */ /* 0x000fe20003800000 */
[----:B------:R-:W-:-:S13]  /*e000*/  FSETP.GT.FTZ.AND P0, PT, R25, -1.6999999284744262695, PT ;  /* 0xbfd999991900780b */ /* 0x000fda0003f14000 */
[----:B------:R-:W-:Y:S05]  /*e010*/  @P0 BRA !P1, `(.L_x_3776) ;  /* 0x000003d000000947 */ /* 0x000fea0004800000 */
[----:B------:R-:W1:Y:S01]  /*e020*/  DADD R6, R24, 1 ;  /* 0x3ff0000018067429 */ /* 0x000e620000000000 */
[----:B0-----:R-:W-:-:S09]  /*e030*/  IMAD.MOV.U32 R19, RZ, RZ, -0x3ff ;  /* 0xfffffc01ff137424 */ /* 0x001fd200078e00ff */
[----:B-1----:R-:W-:Y:S01]  /*e040*/  ISETP.GT.AND P0, PT, R7, 0xfffff, PT ;  /* 0x000fffff0700780c */ /* 0x002fe20003f04270 */
        /* <DEDUP_REMOVED lines=58> */
.L_x_3776:
[----:B------:R-:W1:Y:S01]  /*e3f0*/  DADD R12, R24, 2 ;  /* 0x40000000180c7429 */ /* 0x000e620000000000 */
[----:B------:R-:W-:Y:S01]  /*e400*/  IMAD.MOV.U32 R6, RZ, RZ, 0x1 ;  /* 0x00000001ff067424 */ /* 0x000fe200078e00ff */
[----:B------:R-:W-:Y:S01]  /*e410*/  FSETP.GEU.AND P1, PT, |R25|, 6.5827683646048100446e-37, PT ;  /* 0x036000001900780b */ /* 0x000fe20003f2e200 */
[----:B------:R-:W-:Y:S03]  /*e420*/  BSSY B4, `(.L_x_3778) ;  /* 0x0000013000047945 */ /* 0x000fe60003800000 */
[----:B-1----:R-:W1:Y:S02]  /*e430*/  MUFU.RCP64H R7, R13 ;  /* 0x0000000d00077308 */ /* 0x002e640000001800 */
[----:B-1----:R-:W1:-:S06]  /*e440*/  DFMA R8, -R12, R6, 1 ;  /* 0x3ff000000c08742b */ /* 0x002e4c0000000106 */
[----:B-1----:R-:W1:-:S06]  /*e450*/  DFMA R8, R8, R8, R8 ;  /* 0x000000080808722b */ /* 0x002e4c0000000008 */
[----:B-1----:R-:W1:-:S06]  /*e460*/  DFMA R8, R6, R8, R6 ;  /* 0x000000080608722b */ /* 0x002e4c0000000006 */
[----:B-1----:R-:W1:-:S06]  /*e470*/  DFMA R6, -R12, R8, 1 ;  /* 0x3ff000000c06742b */ /* 0x002e4c0000000108 */
[----:B-1----:R-:W1:-:S06]  /*e480*/  DFMA R6, R8, R6, R8 ;  /* 0x000000060806722b */ /* 0x002e4c0000000008 */
[----:B-1----:R-:W1:-:S06]  /*e490*/  DMUL R8, R6, R24 ;  /* 0x0000001806087228 */ /* 0x002e4c0000000000 */
[----:B01----:R-:W0:-:S06]  /*e4a0*/  DFMA R10, -R12, R8, R24 ;  /* 0x000000080c0a722b */ /* 0x003e0c0000000118 */
        /* <DEDUP_REMOVED lines=10> */
.L_x_3779:
[----:B------:R-:W-:Y:S05]  /*e550*/  BSYNC B4 ;  /* 0x0000000000047941 */ /* 0x000fea0003800000 */
.L_x_3778:
        /* <DEDUP_REMOVED lines=15> */
.L_x_3777:
[----:B------:R-:W-:Y:S05]  /*e650*/  BSYNC B3 ;  /* 0x0000000000037941 */ /* 0x000fea0003800000 */
.L_x_3775:
        /* <DEDUP_REMOVED lines=22> */
[----:B------:R-:W-:Y:S05]  /*e7c0*/  CALL.REL.NOINC `($__internal_16_$__cuda_sm20_div_rn_f64_full) ;  /* 0x000411d000007944 */ /* 0x000fea0003c00000 */
.L_x_3781:
[----:B------:R-:W-:Y:S05]  /*e7d0*/  BSYNC B3 ;  /* 0x0000000000037941 */ /* 0x000fea0003800000 */
.L_x_3780:
        /* <DEDUP_REMOVED lines=37> */
.L_x_3783:
[----:B------:R-:W-:Y:S05]  /*ea30*/  BSYNC B2 ;  /* 0x0000000000027941 */ /* 0x000fea0003800000 */
.L_x_3782:
[----:B-1----:R1:W2:Y:S01]  /*ea40*/  DMUL R30, R30, R34 ;  /* 0x000000221e1e7228 */ /* 0x0022a20000000000 */
[----:B------:R-:W-:Y:S05]  /*ea50*/  BRA `(.L_x_3784) ;  /* 0x0000179000007947 */ /* 0x000fea0003800000 */
.L_x_3772:
[----:B0-----:R-:W-:Y:S01]  /*ea60*/  IMAD.MOV.U32 R16, RZ, RZ, 0x652b82fe ;  /* 0x652b82feff107424 */ /* 0x001fe200078e00ff */
        /* <DEDUP_REMOVED lines=48> */
.L_x_3786:
[----:B------:R-:W-:Y:S05]  /*ed70*/  BSYNC B2 ;  /* 0x0000000000027941 */ /* 0x000fea0003800000 */
.L_x_3785:
[----:B------:R-:W-:Y:S01]  /*ed80*/  BSSY B3, `(.L_x_3787) ;  /* 0x0000008000037945 */ /* 0x000fe20003800000 */
[----:B------:R-:W-:Y:S05]  /*ed90*/  @P2 BRA P3, `(.L_x_3788) ;  /* 0x0000006000002947 */ /* 0x000fea0001800000 */
[----:B------:R-:W-:Y:S01]  /*eda0*/  IMAD.MOV.U32 R8, RZ, RZ, R28 ;  /* 0x000000ffff087224 */ /* 0x000fe200078e001c */
[----:B------:R-:W-:Y:S01]  /*edb0*/  MOV R9, R29 ;  /* 0x0000001d00097202 */ /* 0x000fe20000000f00 */
[----:B------:R-:W-:Y:S01]  /*edc0*/  IMAD.MOV.U32 R12, RZ, RZ, R4 ;  /* 0x000000ffff0c7224 */ /* 0x000fe200078e0004 */
[----:B------:R-:W-:Y:S01]  /*edd0*/  MOV R0, 0xee00 ;  /* 0x0000ee0000007802 */ /* 0x000fe20000000f00 */
[----:B------:R-:W-:Y:S02]  /*ede0*/  IMAD.MOV.U32 R13, RZ, RZ, R5 ;  /* 0x000000ffff0d7224 */ /* 0x000fe400078e0005 */
[----:B01----:R-:W-:Y:S05]  /*edf0*/  CALL.REL.NOINC `($__internal_16_$__cuda_sm20_div_rn_f64_full) ;  /* 0x00040ba000007944 */ /* 0x003fea0003c00000 */
.L_x_3788:
[----:B------:R-:W-:Y:S05]  /*ee00*/  BSYNC B3 ;  /* 0x0000000000037941 */ /* 0x000fea0003800000 */
.L_x_3787:
[----:B0-----:R-:W0:Y:S01]  /*ee10*/  DADD R10, -RZ, |R8| ;  /* 0x00000000ff0a7229 */ /* 0x001e220000000508 */
[----:B------:R-:W-:Y:S01]  /*ee20*/  BSSY B2, `(.L_x_3789) ;  /* 0x0000007000027945 */ /* 0x000fe20003800000 */
[----:B------:R-:W-:Y:S02]  /*ee30*/  MOV R6, R2 ;  /* 0x0000000200067202 */ /* 0x000fe40000000f00 */
[----:B------:R-:W-:Y:S02]  /*ee40*/  MOV R7, R3 ;  /* 0x0000000300077202 */ /* 0x000fe40000000f00 */
[----:B------:R-:W-:-:S04]  /*ee50*/  MOV R0, 0xee90 ;  /* 0x0000ee9000007802 */ /* 0x000fc80000000f00 */
[----:B0-----:R-:W-:Y:S02]  /*ee60*/  IMAD.MOV.U32 R18, RZ, RZ, R10 ;  /* 0x000000ffff127224 */ /* 0x001fe400078e000a */
[----:B------:R-:W-:Y:S02]  /*ee70*/  IMAD.MOV.U32 R19, RZ, RZ, R11 ;  /* 0x000000ffff137224 */ /* 0x000fe400078e000b */
[----:B-1----:R-:W-:Y:S05]  /*ee80*/  CALL.REL.NOINC `($_ZN2at6native27unrolled_elementwise_kernelIN48_GLOBAL__N__08322988_15_IGammaKernel_cu_cb51a28d10CalcIgammaIdEESt5arrayIPcLm3EELi4E23TrivialOffsetCalculatorILi2EjES8_ILi1EjENS0_6memory12LoadWithCastILi2EEENSB_13StoreWithCastILi1EEEEEviT_T0_T2_T3_T4_T5_$__internal_accurate_pow) ;  /* 0x0004142000007944 */ /* 0x002fea0003c00000 */
[----:B------:R-:W-:Y:S05]  /*ee90*/  BSYNC B2 ;  /* 0x0000000000027941 */ /* 0x000fea0003800000 */
.L_x_3789:
[----:B------:R-:W1:Y:S01]  /*eea0*/  DSETP.NEU.AND P0, PT, R8, RZ, PT ;  /* 0x000000ff0800722a */ /* 0x000e620003f0d000 */
[----:B------:R-:W-:Y:S01]  /*eeb0*/  LOP3.LUT R0, R3, 0x7ff00000, RZ, 0xc0, !PT ;  /* 0x7ff0000003007812 */ /* 0x000fe200078ec0ff */
[----:B------:R-:W-:Y:S01]  /*eec0*/  BSSY B2, `(.L_x_3790) ;  /* 0x000001f000027945 */ /* 0x000fe20003800000 */
[----:B------:R-:W-:Y:S02]  /*eed0*/  IMAD.MOV.U32 R6, RZ, RZ, R16 ;  /* 0x000000ffff067224 */ /* 0x000fe400078e0010 */
        /* <DEDUP_REMOVED lines=16> */
[----:B-1----:R-:W-:Y:S01]  /*efe0*/  MOV R6, R0 ;  /* 0x0000000000067202 */ /* 0x002fe20000000f00 */
[----:B------:R-:W-:-:S11]  /*eff0*/  IMAD.MOV.U32 R7, RZ, RZ, R11 ;  /* 0x000000ffff077224 */ /* 0x000fd600078e000b */
[----:B--2---:R-:W-:Y:S05]  /*f000*/  @!P1 BRA `(.L_x_3792) ;  /* 0x000000a000009947 */ /* 0x004fea0003800000 */
[----:B------:R-:W-:Y:S01]  /*f010*/  IMAD.MOV.U32 R6, RZ, RZ, 0x0 ;  /* 0x00000000ff067424 */ /* 0x000fe200078e00ff */
[----:B------:R-:W-:Y:S01]  /*f020*/  MOV R7, 0xfff80000 ;  /* 0xfff8000000077802 */ /* 0x000fe20000000f00 */
[----:B------:R-:W-:Y:S05]  /*f030*/  BRA `(.L_x_3792) ;  /* 0x0000007000007947 */ /* 0x000fea0003800000 */
.L_x_3791:
[----:B------:R-:W1:Y:S01]  /*f040*/  DSETP.NEU.AND P0, PT, R24, 0.5, PT ;  /* 0x3fe000001800742a */ /* 0x000e620003f0d000 */
[----:B------:R-:W-:Y:S01]  /*f050*/  ISETP.GE.AND P2, PT, R3, RZ, PT ;  /* 0x000000ff0300720c */ /* 0x000fe20003f46270 */
[----:B------:R-:W-:Y:S01]  /*f060*/  IMAD.MOV.U32 R6, RZ, RZ, RZ ;  /* 0x000000ffff067224 */ /* 0x000fe200078e00ff */
[----:B------:R-:W-:-:S04]  /*f070*/  ISETP.EQ.U32.AND P1, PT, R0, RZ, PT ;  /* 0x000000ff0000720c */ /* 0x000fc80003f22070 */
[----:B-1----:R-:W-:-:S04]  /*f080*/  ISETP.EQ.AND.EX P0, PT, R10, -0x80000000, P0, P1 ;  /* 0x800000000a00780c */ /* 0x002fc80000702310 */
[----:B------:R-:W-:-:S04]  /*f090*/  SEL R7, R9, RZ, P0 ;  /* 0x000000ff09077207 */ /* 0x000fc80000000000 */
[----:B------:R-:W-:Y:S02]  /*f0a0*/  @!P2 LOP3.LUT R7, R7, 0x7ff00000, RZ, 0xfc, !PT ;  /* 0x7ff000000707a812 */ /* 0x000fe400078efcff */
.L_x_3792:
[----:B------:R-:W-:Y:S05]  /*f0b0*/  BSYNC B2 ;  /* 0x0000000000027941 */ /* 0x000fea0003800000 */
.L_x_3790:
        /* <DEDUP_REMOVED lines=18> */
.L_x_3795:
[----:B------:R1:W2:-:S06]  /*f1e0*/  DADD R6, R2, R8 ;  /* 0x0000000002067229 */ /* 0x00028c0000000008 */
.L_x_3794:
[----:B------:R-:W-:Y:S05]  /*f1f0*/  BSYNC B2 ;  /* 0x0000000000027941 */ /* 0x000fea0003800000 */
.L_x_3793:
[----:B------:R-:W3:-:S06]  /*f200*/  DSETP.NEU.AND P0, PT, R8, 1, PT ;  /* 0x3ff000000800742a */ /* 0x000ecc0003f0d000 */
[----:B--23--:R-:W-:Y:S02]  /*f210*/  FSEL R6, R6, RZ, P0 ;  /* 0x000000ff06067208 */ /* 0x00cfe40000000000 */
[----:B------:R-:W-:-:S06]  /*f220*/  FSEL R7, R7, 1.875, P0 ;  /* 0x3ff0000007077808 */ /* 0x000fcc0000000000 */
[----:B------:R-:W2:-:S06]  /*f230*/  DMUL R26, R26, R6 ;  /* 0x000000061a1a7228 */ /* 0x000e8c0000000000 */
[----:B--2---:R2:W3:Y:S01]  /*f240*/  DMUL R30, R26, R34 ;  /* 0x000000221a1e7228 */ /* 0x0044e20000000000 */
[----:B------:R-:W-:Y:S05]  /*f250*/  BRA `(.L_x_3784) ;  /* 0x00000f9000007947 */ /* 0x000fea0003800000 */
.L_x_3759:
[----:B------:R-:W-:Y:S01]  /*f260*/  ISETP.GT.AND P0, PT, R5, 0xfffff, PT ;  /* 0x000fffff0500780c */ /* 0x000fe20003f04270 */
[--C-:B------:R-:W-:Y:S01]  /*f270*/  IMAD.MOV.U32 R7, RZ, RZ, R5.reuse ;  /* 0x000000ffff077224 */ /* 0x100fe200078e0005 */
[----:B------:R-:W-:Y:S01]  /*f280*/  MOV R6, R4 ;  /* 0x0000000400067202 */ /* 0x000fe20000000f00 */
[----:B------:R-:W-:Y:S01]  /*f290*/  IMAD.MOV.U32 R0, RZ, RZ, R5 ;  /* 0x000000ffff007224 */ /* 0x000fe200078e0005 */
[----:B------:R-:W-:Y:S01]  /*f2a0*/  BSSY B2, `(.L_x_3796) ;  /* 0x000003b000027945 */ /* 0x000fe20003800000 */
[----:B------:R-:W-:Y:S01]  /*f2b0*/  DSETP.GTU.AND P3, PT, R24, +INF , PT ;  /* 0x7ff000001800742a */ /* 0x000fe20003f6c000 */
[----:B------:R-:W-:-:S07]  /*f2c0*/  IMAD.MOV.U32 R19, RZ, RZ, -0x3ff ;  /* 0xfffffc01ff137424 */ /* 0x000fce00078e00ff */
[----:B------:R-:W0:Y:S01]  /*f2d0*/  @!P0 DMUL R6, R4, 1.80143985094819840000e+16 ;  /* 0x4350000004068828 */ /* 0x000e220000000000 */
[----:B------:R-:W-:-:S09]  /*f2e0*/  @!P0 MOV R19, 0xfffffbcb ;  /* 0xfffffbcb00138802 */ /* 0x000fd20000000f00 */
[----:B0-----:R-:W-:-:S04]  /*f2f0*/  @!P0 MOV R0, R7 ;  /* 0x0000000700008202 */ /* 0x001fc80000000f00 */
[----:B------:R-:W-:-:S04]  /*f300*/  IADD3 R8, R0, -0x1, RZ ;  /* 0xffffffff00087810 */ /* 0x000fc80007ffe0ff */
[----:B------:R-:W-:-:S13]  /*f310*/  ISETP.GE.U32.AND P1, PT, R8, 0x7fefffff, PT ;  /* 0x7fefffff0800780c */ /* 0x000fda0003f26070 */
[----:B------:R-:W-:Y:S01]  /*f320*/  @P1 IMAD.MOV.U32 R8, RZ, RZ, 0x0 ;  /* 0x00000000ff081424 */ /* 0x000fe200078e00ff */
[----:B------:R-:W-:Y:S01]  /*f330*/  @P1 FSETP.NEU.FTZ.AND P2, PT, R7, RZ, PT ;  /* 0x000000ff0700120b */ /* 0x000fe20003f5d000 */
[----:B------:R-:W-:-:S06]  /*f340*/  @P1 IMAD.MOV.U32 R9, RZ, RZ, 0x7ff00000 ;  /* 0x7ff00000ff091424 */ /* 0x000fcc00078e00ff */
[----:B------:R-:W0:-:S10]  /*f350*/  @P1 DFMA R8, R6, R8, +INF ;  /* 0x7ff000000608142b */ /* 0x000e140000000008 */
[----:B0-----:R-:W-:Y:S02]  /*f360*/  @P1 FSEL R28, R8, RZ, P2 ;  /* 0x000000ff081c1208 */ /* 0x001fe40001000000 */
[----:B------:R-:W-:Y:S01]  /*f370*/  MOV R8, R4 ;  /* 0x0000000400087202 */ /* 0x000fe20000000f00 */
[----:B------:R-:W-:Y:S01]  /*f380*/  @!P0 IMAD.MOV.U32 R8, RZ, RZ, R6 ;  /* 0x000000ffff088224 */ /* 0x000fe200078e0006 */
        /* <DEDUP_REMOVED lines=8> */
[----:B------:R-:W-:-:S02]  /*f410*/  LEA.HI R19, R0, R19, RZ, 0xc ;  /* 0x0000001300137211 */ /* 0x000fc400078f60ff */
        /* <DEDUP_REMOVED lines=35> */
.L_x_3797:
[----:B------:R-:W-:Y:S05]  /*f650*/  BSYNC B2 ;  /* 0x0000000000027941 */ /* 0x000fea0003800000 */
.L_x_3796:
[----:B------:R-:W-:Y:S01]  /*f660*/  BSSY B7, `(.L_x_3798) ;  /* 0x0000090000077945 */ /* 0x000fe20003800000 */
[----:B------:R-:W-:Y:S05]  /*f670*/  @P3 BRA `(.L_x_3799) ;  /* 0x000008d000003947 */ /* 0x000fea0003800000 */
[----:B------:R-:W-:Y:S01]  /*f680*/  BSSY B8, `(.L_x_3800) ;  /* 0x0000005000087945 */ /* 0x000fe20003800000 */
[----:B------:R-:W-:Y:S01]  /*f690*/  IMAD.MOV.U32 R26, RZ, RZ, R24 ;  /* 0x000000ffff1a7224 */ /* 0x000fe200078e0018 */
[----:B------:R-:W-:Y:S01]  /*f6a0*/  MOV R34, 0xf6d0 ;  /* 0x0000f6d000227802 */ /* 0x000fe20000000f00 */
[----:B------:R-:W-:Y:S02]  /*f6b0*/  IMAD.MOV.U32 R27, RZ, RZ, R25 ;  /* 0x000000ffff1b7224 */ /* 0x000fe400078e0019 */
[----:B01----:R-:W-:Y:S05]  /*f6c0*/  CALL.REL.NOINC `($_ZN2at6native27unrolled_elementwise_kernelIN48_GLOBAL__N__08322988_15_IGammaKernel_cu_cb51a28d10CalcIgammaIdEESt5arrayIPcLm3EELi4E23TrivialOffsetCalculatorILi2EjES8_ILi1EjENS0_6memory12LoadWithCastILi2EEENSB_13StoreWithCastILi1EEEEEviT_T0_T2_T3_T4_T5_$__internal_lgamma_pos) ;  /* 0x0004143000007944 */ /* 0x003fea0003c00000 */
[----:B------:R-:W-:Y:S05]  /*f6d0*/  BSYNC B8 ;  /* 0x0000000000087941 */ /* 0x000fea0003800000 */
.L_x_3800:
[----:B------:R-:W-:Y:S01]  /*f6e0*/  ISETP.GT.AND P0, PT, R3, -0x1, PT ;  /* 0xffffffff0300780c */ /* 0x000fe20003f04270 */
[----:B01----:R-:W-:Y:S01]  /*f6f0*/  IMAD.MOV.U32 R7, RZ, RZ, R27 ;  /* 0x000000ffff077224 */ /* 0x003fe200078e001b */
[----:B------:R-:W-:-:S11]  /*f700*/  MOV R6, R26 ;  /* 0x0000001a00067202 */ /* 0x000fd60000000f00 */
        /* <DEDUP_REMOVED lines=61> */
[----:B------:R-:W-:Y:S05]  /*fae0*/  CALL.REL.NOINC `($__internal_16_$__cuda_sm20_div_rn_f64_full) ;  /* 0x0003feb000007944 */ /* 0x000fea0003c00000 */
.L_x_3805:
[----:B------:R-:W-:Y:S05]  /*faf0*/  BSYNC B4 ;  /* 0x0000000000047941 */ /* 0x000fea0003800000 */
.L_x_3804:
[----:B------:R-:W-:Y:S01]  /*fb00*/  MOV R0, R9 ;  /* 0x0000000900007202 */ /* 0x000fe20000000f00 */
[----:B------:R-:W-:Y:S02]  /*fb10*/  IMAD.MOV.U32 R24, RZ, RZ, R8 ;  /* 0x000000ffff187224 */ /* 0x000fe400078e0008 */
[----:B------:R-:W-:Y:S02]  /*fb20*/  IMAD.MOV.U32 R25, RZ, RZ, R9 ;  /* 0x000000ffff197224 */ /* 0x000fe400078e0009 */
.L_x_3803:
[----:B------:R-:W-:Y:S05]  /*fb30*/  BSYNC B3 ;  /* 0x0000000000037941 */ /* 0x000fea0003800000 */
.L_x_3802:
        /* <DEDUP_REMOVED lines=59> */
.L_x_3807:
[----:B------:R-:W-:Y:S05]  /*fef0*/  BSYNC B2 ;  /* 0x0000000000027941 */ /* 0x000fea0003800000 */
.L_x_3806:
[----:B-1----:R-:W-:-:S04]  /*ff00*/  DADD R26, -R26, R6 ;  /* 0x000000001a1a7229 */ /* 0x002fc80000000106 */
[----:B------:R-:W1:-:S10]  /*ff10*/  DADD R6, -RZ, -R6 ;  /* 0x00000000ff067229 */ /* 0x000e540000000906 */
[----:B-1----:R-:W-:Y:S02]  /*ff20*/  FSEL R6, R6, R26, !P4 ;  /* 0x0000001a06067208 */ /* 0x002fe40006000000 */
[----:B------:R-:W-:Y:S01]  /*ff30*/  FSEL R7, R7, R27, !P4 ;  /* 0x0000001b07077208 */ /* 0x000fe20006000000 */
[----:B------:R-:W-:Y:S05]  /*ff40*/  BRA `(.L_x_3801) ;  /* 0x0000001000007947 */ /* 0x000fea0003800000 */
.L_x_3799:
[----:B0-----:R0:W2:-:S06]  /*ff50*/  DADD R6, R2, R2 ;  /* 0x0000000002067229 */ /* 0x00108c0000000002 */
.L_x_3801:
[----:B------:R-:W-:Y:S05]  /*ff60*/  BSYNC B7 ;  /* 0x0000000000077941 */ /* 0x000fea0003800000 */
.L_x_3798:
[----:B-1----:R-:W1:Y:S01]  /*ff70*/  DFMA R28, R2, R28, -R4 ;  /* 0x0000001c021c722b */ /* 0x002e620000000804 */
        /* <DEDUP_REMOVED lines=8> */
[----:B------:R-:W-:-:S04]  /*10000*/  IMAD.MOV.U32 R13, RZ, RZ, 0x3e5ade15 ;  /* 0x3e5ade15ff0d7424 */ /* 0x000fc800078e00ff */
        /* <DEDUP_REMOVED lines=30> */
.L_x_3784:
[----:B------:R-:W-:Y:S05]  /*101f0*/  BSYNC B0 ;  /* 0x0000000000007941 */ /* 0x000fea0003800000 */
.L_x_3758:
[----:B--23--:R-:W2:Y:S01]  /*10200*/  DSETP.NEU.AND P0, PT, R30, RZ, PT ;  /* 0x000000ff1e00722a */ /* 0x00cea20003f0d000 */
[----:B------:R-:W-:-:S13]  /*10210*/  CS2R R80, SRZ ;  /* 0x0000000000507805 */ /* 0x000fda000001ff00 */
[----:B--2---:R-:W-:Y:S05]  /*10220*/  @!P0 BRA `(.L_x_3745) ;  /* 0x000161b000008947 */ /* 0x004fea0003800000 */
[----:B------:R-:W-:Y:S01]  /*10230*/  BSSY B0, `(.L_x_3808) ;  /* 0x0000026000007945 */ /* 0x000fe20003800000 */
[----:B------:R-:W-:Y:S01]  /*10240*/  IMAD.MOV.U32 R32, RZ, RZ, RZ ;  /* 0x000000ffff207224 */ /* 0x000fe200078e00ff */
[----:B------:R-:W-:Y:S01]  /*10250*/  MOV R25, 0x3ff00000 ;  /* 0x3ff0000000197802 */ /* 0x000fe20000000f00 */
[----:B------:R-:W-:Y:S01]  /*10260*/  IMAD.MOV.U32 R24, RZ, RZ, 0x0 ;  /* 0x00000000ff187424 */ /* 0x000fe200078e00ff */
[----:B------:R-:W-:Y:S01]  /*10270*/  MOV R28, 0x0 ;  /* 0x00000000001c7802 */ /* 0x000fe20000000f00 */
[----:B------:R-:W-:Y:S02]  /*10280*/  IMAD.MOV.U32 R26, RZ, RZ, R2 ;  /* 0x000000ffff1a7224 */ /* 0x000fe400078e0002 */
[----:B------:R-:W-:Y:S02]  /*10290*/  IMAD.MOV.U32 R27, RZ, RZ, R3 ;  /* 0x000000ffff1b7224 */ /* 0x000fe400078e0003 */
[----:B------:R-:W-:-:S04]  /*102a0*/  IMAD.MOV.U32 R29, RZ, RZ, 0x3ff00000 ;  /* 0x3ff00000ff1d7424 */ /* 0x000fc800078e00ff */
.L_x_3811:
[----:B------:R-:W2:Y:S01]  /*102b0*/  DADD R26, R26, 1 ;  /* 0x3ff000001a1a7429 */ /* 0x000ea20000000000 */
[----:B01----:R-:W-:Y:S01]  /*102c0*/  IMAD.MOV.U32 R6, RZ, RZ, 0x1 ;  /* 0x00000001ff067424 */ /* 0x003fe200078e00ff */
[----:B------:R-:W-:Y:S01]  /*102d0*/  FSETP.GEU.AND P1, PT, |R5|, 6.5827683646048100446e-37, PT ;  /* 0x036000000500780b */ /* 0x000fe20003f2e200 */
[----:B------:R-:W-:Y:S03]  /*102e0*/  BSSY B3, `(.L_x_3809) ;  /* 0x0000013000037945 */ /* 0x000fe60003800000 */
[----:B--2---:R-:W0:Y:S02]  /*102f0*/  MUFU.RCP64H R7, R27 ;  /* 0x0000001b00077308 */ /* 0x004e240000001800 */
        /* <DEDUP_REMOVED lines=17> */
.L_x_3810:
[----:B------:R-:W-:Y:S05]  /*10410*/  BSYNC B3 ;  /* 0x0000000000037941 */ /* 0x000fea0003800000 */
.L_x_3809:
        /* <DEDUP_REMOVED lines=8> */
.L_x_3808:
        /* <DEDUP_REMOVED lines=20> */
.L_x_3813:
[----:B------:R-:W-:Y:S05]  /*105e0*/  BSYNC B0 ;  /* 0x0000000000007941 */ /* 0x000fea0003800000 */
.L_x_3812:
[----:B------:R-:W-:Y:S02]  /*105f0*/  IMAD.MOV.U32 R80, RZ, RZ, R8 ;  /* 0x000000ffff507224 */ /* 0x000fe400078e0008 */
[----:B------:R-:W-:Y:S01]  /*10600*/  IMAD.MOV.U32 R81, RZ, RZ, R9 ;  /* 0x000000ffff517224 */ /* 0x000fe200078e0009 */
[----:B------:R-:W-:Y:S05]  /*10610*/  BRA `(.L_x_3745) ;  /* 0x00015dc000007947 */ /* 0x000fea0003800000 */
.L_x_3757:
[----:B------:R-:W-:Y:S02]  /*10620*/  MOV R79, 0x10640 ;  /* 0x00010640004f7802 */ /* 0x000fe40000000f00 */
[----:B------:R-:W-:Y:S05]  /*10630*/  CALL.REL.NOINC `($_ZN2at6native27unrolled_elementwise_kernelIN48_GLOBAL__N__08322988_15_IGammaKernel_cu_cb51a28d10CalcIgammaIdEESt5arrayIPcLm3EELi4E23TrivialOffsetCalculatorILi2EjES8_ILi1EjENS0_6memory12LoadWithCastILi2EEENSB_13StoreWithCastILi1EEEEEviT_T0_T2_T3_T4_T5_$_ZN46_INTERNAL_08322988_15_IGammaKernel_cu_cb51a28d48_GLOBAL__N__08322988_15_IGammaKernel_cu_cb51a28d12calc_igammacIdEET_S2_S2_) ;  /* 0x00015e0000007944 */ /* 0x000fea0003c00000 */
[----:B0-----:R-:W-:Y:S01]  /*10640*/  MOV R80, R16 ;  /* 0x0000001000507202 */ /* 0x001fe20000000f00 */
[----:B------:R-:W-:-:S06]  /*10650*/  IMAD.MOV.U32 R81, RZ, RZ, R17 ;  /* 0x000000ffff517224 */ /* 0x000fcc00078e0011 */
[----:B------:R-:W0:Y:S01]  /*10660*/  DADD R80, -R80, 1 ;  /* 0x3ff0000050507429 */ /* 0x000e220000000100 */
[----:B------:R-:W-:Y:S05]  /*10670*/  BRA `(.L_x_3745) ;  /* 0x00015d6000007947 */ /* 0x000fea0003800000 */
.L_x_3756:
[----:B------:R-:W-:Y:S01]  /*10680*/  IMAD.MOV.U32 R6, RZ, RZ, 0x55555555 ;  /* 0x55555555ff067424 */ /* 0x000fe200078e00ff */
[----:B------:R-:W-:Y:S01]  /*10690*/  MOV R7, 0xbfd55555 ;  /* 0xbfd5555500077802 */ /* 0x000fe20000000f00 */
[----:B------:R-:W-:Y:S01]  /*106a0*/  IMAD.MOV.U32 R8, RZ, RZ, 0x55555555 ;  /* 0x55555555ff087424 */ /* 0x000fe200078e00ff */
[----:B------:R-:W-:Y:S01]  /*106b0*/  MOV R10, 0xc901e574 ;  /* 0xc901e574000a7802 */ /* 0x000fe20000000f00 */
[----:B------:R-:W-:Y:S01]  /*106c0*/  IMAD.MOV.U32 R9, RZ, RZ, 0x3fb55555 ;  /* 0x3fb55555ff097424 */ /* 0x000fe200078e00ff */
[----:B------:R-:W-:Y:S01]  /*106d0*/  MOV R13, 0x3f52f684 ;  /* 0x3f52f684000d7802 */ /* 0x000fe20000000f00 */
[----:B------:R-:W-:Y:S01]  /*106e0*/  IMAD.MOV.U32 R11, RZ, RZ, -0x4071a8c6 ;  /* 0xbf8e573aff0b7424 */ /* 0x000fe200078e00ff */
[----:B------:R0:W-:Y:S01]  /*106f0*/  STL.64 [R1], R6 ;  /* 0x0000000601007387 */ /* 0x0001e20000100a00 */
        /* <DEDUP_REMOVED lines=22> */
[----:B------:R-:W-:Y:S01]  /*10860*/  MOV R31, 0x3f6966e5 ;  /* 0x3f6966e5001f7802 */ /* 0x000fe20000000f00 */
[----:B------:R-:W-:Y:S01]  /*10870*/  IMAD.MOV.U32 R11, RZ, RZ, -0x41784a07 ;  /* 0xbe87b5f9ff0b7424 */ /* 0x000fe200078e00ff */
[----:B------:R2:W-:Y:S01]  /*10880*/  STL.64 [R1+0x28], R16 ;  /* 0x0000281001007387 */ /* 0x0005e20000100a00 */
[----:B0-----:R-:W-:Y:S01]  /*10890*/  MOV R12, 0xeb7f0d9f ;  /* 0xeb7f0d9f000c7802 */ /* 0x001fe20000000f00 */
[----:B------:R-:W-:Y:S01]  /*108a0*/  IMAD.MOV.U32 R13, RZ, RZ, 0x3e3ccf5c ;  /* 0x3e3ccf5cff0d7424 */ /* 0x000fe200078e00ff */
[----:B------:R-:W-:Y:S01]  /*108b0*/  FSETP.GEU.AND P1, PT, |R27|, 6.5827683646048100446e-37, PT ;  /* 0x036000001b00780b */ /* 0x000fe20003f2e200 */
[----:B------:R0:W-:Y:S01]  /*108c0*/  STL.64 [R1+0x30], R18 ;  /* 0x0000301201007387 */ /* 0x0001e20000100a00 */
[----:B------:R-:W-:Y:S01]  /*108d0*/  IMAD.MOV.U32 R30, RZ, RZ, 0x1fd5f699 ;  /* 0x1fd5f699ff1e7424 */ /* 0x000fe200078e00ff */
[----:B------:R-:W-:Y:S01]  /*108e0*/  BSSY B3, `(.L_x_3814) ;  /* 0x0000744000037945 */ /* 0x000fe20003800000 */
[----:B-1----:R-:W-:Y:S01]  /*108f0*/  IMAD.MOV.U32 R14, RZ, RZ, 0x55c37c1c ;  /* 0x55c37c1cff0e7424 */ /* 0x002fe200078e00ff */
[----:B------:R1:W-:Y:S01]  /*10900*/  STL.64 [R1+0x38], R20 ;  /* 0x0000381401007387 */ /* 0x0003e20000100a00 */
[----:B------:R-:W-:Y:S01]  /*10910*/  MOV R15, 0x3e46097d ;  /* 0x3e46097d000f7802 */ /* 0x000fe20000000f00 */
[----:B---3--:R-:W3:-:S02]  /*10920*/  DFMA R28, -R2, R24, 1 ;  /* 0x3ff00000021c742b */ /* 0x008ec40000000118 */
[----:B------:R4:W-:Y:S01]  /*10930*/  STL.64 [R1+0x40], R6 ;  /* 0x0000400601007387 */ /* 0x0009e20000100a00 */
[----:B--2---:R-:W-:Y:S02]  /*10940*/  IMAD.MOV.U32 R16, RZ, RZ, 0x7c7a2faa ;  /* 0x7c7a2faaff107424 */ /* 0x004fe400078e00ff */
[----:B------:R-:W-:Y:S01]  /*10950*/  IMAD.MOV.U32 R17, RZ, RZ, -0x41cd2de7 ;  /* 0xbe32d219ff117424 */ /* 0x000fe200078e00ff */
[----:B0-----:R-:W-:Y:S01]  /*10960*/  MOV R18, 0xd24d5c8a ;  /* 0xd24d5c8a00127802 */ /* 0x001fe20000000f00 */
[----:B------:R-:W-:Y:S01]  /*10970*/  IMAD.MOV.U32 R19, RZ, RZ, 0x3e0f6e66 ;  /* 0x3e0f6e66ff137424 */ /* 0x000fe200078e00ff */
[----:B------:R0:W-:Y:S01]  /*10980*/  STL.64 [R1+0x48], R8 ;  /* 0x0000480801007387 */ /* 0x0001e20000100a00 */
[----:B-1----:R-:W-:Y:S01]  /*10990*/  IMAD.MOV.U32 R20, RZ, RZ, 0x6edf2b0c ;  /* 0x6edf2b0cff147424 */ /* 0x002fe200078e00ff */
[----:B------:R-:W-:Y:S02]  /*109a0*/  MOV R21, 0xbdbc0d9b ;  /* 0xbdbc0d9b00157802 */ /* 0x000fe40000000f00 */
[----:B------:R1:W-:Y:S01]  /*109b0*/  STL.64 [R1+0x50], R10 ;  /* 0x0000500a01007387 */ /* 0x0003e20000100a00 */
[----:B----4-:R-:W-:-:S02]  /*109c0*/  IMAD.MOV.U32 R6, RZ, RZ, -0x78cbfbd8 ;  /* 0x87340428ff067424 */ /* 0x010fc400078e00ff */
[----:B------:R-:W-:Y:S01]  /*109d0*/  IMAD.MOV.U32 R7, RZ, RZ, -0x422ff8f6 ;  /* 0xbdd0070aff077424 */ /* 0x000fe200078e00ff */
[----:B------:R2:W-:Y:S01]  /*109e0*/  STL.64 [R1+0x58], R12 ;  /* 0x0000580c01007387 */ /* 0x0005e20000100a00 */
[----:B0-----:R-:W-:Y:S01]  /*109f0*/  MOV R8, 0x5c463659 ;  /* 0x5c46365900087802 */ /* 0x001fe20000000f00 */
[----:B------:R-:W-:Y:S02]  /*10a00*/  IMAD.MOV.U32 R9, RZ, RZ, 0x3dbac947 ;  /* 0x3dbac947ff097424 */ /* 0x000fe400078e00ff */
[----:B------:R0:W-:Y:S01]  /*10a10*/  STL.64 [R1+0x60], R14 ;  /* 0x0000600e01007387 */ /* 0x0001e20000100a00 */
[----:B-1----:R-:W-:Y:S01]  /*10a20*/  IMAD.MOV.U32 R10, RZ, RZ, 0x1fd754a ;  /* 0x01fd754aff0a7424 */ /* 0x002fe200078e00ff */
[----:B------:R-:W-:Y:S02]  /*10a30*/  MOV R11, 0xbd961ca7 ;  /* 0xbd961ca7000b7802 */ /* 0x000fe40000000f00 */
        /* <DEDUP_REMOVED lines=49> */
[----:B--2---:R-:W-:Y:S01]  /*10d50*/  MOV R12, 0xcde3f847 ;  /* 0xcde3f847000c7802 */ /* 0x004fe20000000f00 */
[----:B------:R-:W-:Y:S01]  /*10d60*/  IMAD.MOV.U32 R13, RZ, RZ, 0x3e8280f2 ;  /* 0x3e8280f2ff0d7424 */ /* 0x000fe200078e00ff */
[----:B------:R2:W-:Y:S01]  /*10d70*/  STL.64 [R1+0xf0], R18 ;  /* 0x0000f01201007387 */ /* 0x0005e20000100a00 */
[----:B0-----:R-:W-:-:S03]  /*10d80*/  IMAD.MOV.U32 R14, RZ, RZ, 0xcba8aee ;  /* 0x0cba8aeeff0e7424 */ /* 0x001fc600078e00ff */
[----:B------:R0:W-:Y:S01]  /*10d90*/  STL.64 [R1+0xf8], R20 ;  /* 0x0000f81401007387 */ /* 0x0001e20000100a00 */
[----:B------:R-:W-:Y:S01]  /*10da0*/  MOV R15, 0xbe6ee23d ;  /* 0xbe6ee23d000f7802 */ /* 0x000fe20000000f00 */
[----:B-1----:R-:W-:Y:S02]  /*10db0*/  IMAD.MOV.U32 R16, RZ, RZ, 0x30de114c ;  /* 0x30de114cff107424 */ /* 0x002fe400078e00ff */
[----:B------:R1:W-:Y:S01]  /*10dc0*/  STL.64 [R1+0x100], R6 ;  /* 0x0001000601007387 */ /* 0x0003e20000100a00 */
[----:B------:R-:W-:Y:S01]  /*10dd0*/  IMAD.MOV.U32 R17, RZ, RZ, 0x3e49aa7a ;  /* 0x3e49aa7aff117424 */ /* 0x000fe200078e00ff */
[----:B--2---:R-:W-:Y:S01]  /*10de0*/  MOV R18, 0xca3a377b ;  /* 0xca3a377b00127802 */ /* 0x004fe20000000f00 */
[----:B------:R-:W-:Y:S01]  /*10df0*/  IMAD.MOV.U32 R19, RZ, RZ, -0x424cb605 ;  /* 0xbdb349fbff137424 */ /* 0x000fe200078e00ff */
[----:B------:R2:W-:Y:S01]  /*10e00*/  STL.64 [R1+0x108], R8 ;  /* 0x0001080801007387 */ /* 0x0005e20000100a00 */
[----:B0-----:R-:W-:Y:S01]  /*10e10*/  IMAD.MOV.U32 R20, RZ, RZ, -0x3008c2a8 ;  /* 0xcff73d58ff147424 */ /* 0x001fe200078e00ff */
[----:B------:R-:W-:-:S02]  /*10e20*/  MOV R21, 0xbe11564e ;  /* 0xbe11564e00157802 */ /* 0x000fc40000000f00 */
[----:B------:R0:W-:Y:S01]  /*10e30*/  STL.64 [R1+0x110], R10 ;  /* 0x0001100a01007387 */ /* 0x0001e20000100a00 */
[----:B-1----:R-:W-:Y:S02]  /*10e40*/  IMAD.MOV.U32 R6, RZ, RZ, 0x4bf3c34e ;  /* 0x4bf3c34eff067424 */ /* 0x002fe400078e00ff */
[----:B------:R-:W-:Y:S01]  /*10e50*/  IMAD.MOV.U32 R7, RZ, RZ, 0x3dfc9b43 ;  /* 0x3dfc9b43ff077424 */ /* 0x000fe200078e00ff */
[----:B------:R1:W-:Y:S01]  /*10e60*/  STL.64 [R1+0x118], R12 ;  /* 0x0001180c01007387 */ /* 0x0003e20000100a00 */
[----:B--2---:R-:W-:Y:S01]  /*10e70*/  MOV R8, 0x56f8ce45 ;  /* 0x56f8ce4500087802 */ /* 0x004fe20000000f00 */
[----:B------:R-:W-:Y:S02]  /*10e80*/  IMAD.MOV.U32 R9, RZ, RZ, -0x422875b0 ;  /* 0xbdd78a50ff097424 */ /* 0x000fe400078e00ff */
[----:B------:R2:W-:Y:S01]  /*10e90*/  STL.64 [R1+0x120], R14 ;  /* 0x0001200e01007387 */ /* 0x0005e20000100a00 */
[----:B0-----:R-:W-:Y:S01]  /*10ea0*/  IMAD.MOV.U32 R10, RZ, RZ, -0x5b992462 ;  /* 0xa466db9eff0a7424 */ /* 0x001fe200078e00ff */
[----:B------:R-:W-:-:S02]  /*10eb0*/  MOV R11, 0x3d3113e3 ;  /* 0x3d3113e3000b7802 */ /* 0x000fc40000000f00 */
[----:B------:R0:W-:Y:S01]  /*10ec0*/  STL.64 [R1+0x128], R16 ;  /* 0x0001281001007387 */ /* 0x0001e20000100a00 */
[----:B-1----:R-:W-:-:S03]  /*10ed0*/  IMAD.MOV.U32 R12, RZ, RZ, -0x3aabf15e ;  /* 0xc5540ea2ff0c7424 */ /* 0x002fc600078e00ff */
        /* <DEDUP_REMOVED lines=26> */
[----:B0-----:R-:W-:-:S03]  /*11080*/  IMAD.MOV.U32 R14, RZ, RZ, -0x3291620 ;  /* 0xfcd6e9e0ff0e7424 */ /* 0x001fc600078e00ff */
[----:B------:R0:W-:Y:S01]  /*11090*/  STL.64 [R1+0x178], R20 ;  /* 0x0001781401007387 */ /* 0x0001e20000100a00 */
[----:B------:R-:W-:-:S03]  /*110a0*/  IMAD.MOV.U32 R15, RZ, RZ, 0x3f4948b0 ;  /* 0x3f4948b0ff0f7424 */ /* 0x000fc600078e00ff */
[----:B------:R4:W-:Y:S01]  /*110b0*/  STL.64 [R1+0x180], R6 ;  /* 0x0001800601007387 */ /* 0x0009e20000100a00 */
[----:B-1----:R-:W-:Y:S01]  /*110c0*/  MOV R16, 0xa88f4696 ;  /* 0xa88f469600107802 */ /* 0x002fe20000000f00 */
[----:B------:R-:W-:Y:S02]  /*110d0*/  IMAD.MOV.U32 R17, RZ, RZ, 0x3ec0db20 ;  /* 0x3ec0db20ff117424 */ /* 0x000fe400078e00ff */
[----:B--2---:R-:W-:Y:S01]  /*110e0*/  IMAD.MOV.U32 R18, RZ, RZ, -0x55e56cd ;  /* 0xfaa1a933ff127424 */ /* 0x004fe200078e00ff */
        /* <DEDUP_REMOVED lines=47> */
[----:B0-----:R-:W-:Y:S01]  /*113e0*/  IMAD.MOV.U32 R18, RZ, RZ, -0x9a39112 ;  /* 0xf65c6eeeff127424 */ /* 0x001fe200078e00ff */
        /* <DEDUP_REMOVED lines=69> */
[----:B-1----:R-:W-:Y:S01]  /*11840*/  IMAD.MOV.U32 R16, RZ, RZ, -0x26b2acc5 ;  /* 0xd94d533bff107424 */ /* 0x002fe200078e00ff */
[----:B------:R-:W-:Y:S01]  /*11850*/  MOV R17, 0xbdb812d3 ;  /* 0xbdb812d300117802 */ /* 0x000fe20000000f00 */
[----:B0-----:R-:W-:Y:S01]  /*11860*/  IMAD.MOV.U32 R18, RZ, RZ, -0x583e5998 ;  /* 0xa7c1a668ff127424 */ /* 0x001fe200078e00ff */
[----:B------:R0:W-:Y:S01]  /*11870*/  STL.64 [R1+0x2c8], R8 ;  /* 0x0002c80801007387 */ /* 0x0001e20000100a00 */
[----:B------:R-:W-:Y:S01]  /*11880*/  IMAD.MOV.U32 R19, RZ, RZ, 0x3da587d7 ;  /* 0x3da587d7ff137424 */ /* 0x000fe200078e00ff */
        /* <DEDUP_REMOVED lines=60> */
[----:B0-----:R-:W-:-:S03]  /*11c50*/  IMAD.MOV.U32 R12, RZ, RZ, 0x70791e5e ;  /* 0x70791e5eff0c7424 */ /* 0x001fc600078e00ff */
        /* <DEDUP_REMOVED lines=165> */
[----:B------:R-:W-:Y:S01]  /*126b0*/  IMAD.MOV.U32 R11, RZ, RZ, -0x4242b58f ;  /* 0xbdbd4a71ff0b7424 */ /* 0x000fe200078e00ff */
        /* <DEDUP_REMOVED lines=13> */
[----:B0-----:R-:W-:Y:S02]  /*12790*/  IMAD.MOV.U32 R20, RZ, RZ, -0x63fe104c ;  /* 0x9c01efb4ff147424 */ /* 0x001fe400078e00ff */
        /* <DEDUP_REMOVED lines=91> */
[----:B------:R-:W-:-:S03]  /*12d50*/  IMAD.MOV.U32 R17, RZ, RZ, -0x40df3e91 ;  /* 0xbf20c16fff117424 */ /* 0x000fc600078e00ff */
[----:B------:R4:W-:Y:S01]  /*12d60*/  STL.64 [R1+0x648], R8 ;  /* 0x0006480801007387 */ /* 0x0009e20000100a00 */
[----:B--2---:R-:W-:Y:S01]  /*12d70*/  IMAD.MOV.U32 R18, RZ, RZ, -0x6d1364fe ;  /* 0x92ec9b02ff127424 */ /* 0x004fe200078e00ff */
[----:B------:R-:W-:Y:S02]  /*12d80*/  MOV R19, 0x3e339379 ;  /* 0x3e33937900137802 */ /* 0x000fe40000000f00 */
[----:B------:R2:W-:Y:S01]  /*12d90*/  STL.64 [R1+0x650], R10 ;  /* 0x0006500a01007387 */ /* 0x0005e20000100a00 */
[----:B-1----:R-:W-:Y:S02]  /*12da0*/  IMAD.MOV.U32 R20, RZ, RZ, 0x124b7492 ;  /* 0x124b7492ff147424 */ /* 0x002fe400078e00ff */
[----:B------:R-:W-:Y:S01]  /*12db0*/  IMAD.MOV.U32 R21, RZ, RZ, -0x424d12c4 ;  /* 0xbdb2ed3cff157424 */ /* 0x000fe200078e00ff */
[----:B------:R1:W-:Y:S01]  /*12dc0*/  STL.64 [R1+0x658], R12 ;  /* 0x0006580c01007387 */ /* 0x0003e20000100a00 */
[----:B0-----:R-:W-:Y:S02]  /*12dd0*/  IMAD.MOV.U32 R6, RZ, RZ, -0x653de63 ;  /* 0xf9ac219dff067424 */ /* 0x001fe400078e00ff */
[----:B------:R-:W-:Y:S01]  /*12de0*/  IMAD.MOV.U32 R7, RZ, RZ, -0x4119c7b6 ;  /* 0xbee6384aff077424 */ /* 0x000fe200078e00ff */
[----:B----4-:R-:W-:Y:S01]  /*12df0*/  MOV R8, 0x198ab550 ;  /* 0x198ab55000087802 */ /* 0x010fe20000000f00 */
[----:B------:R-:W-:Y:S01]  /*12e00*/  IMAD.MOV.U32 R9, RZ, RZ, 0x3edc738f ;  /* 0x3edc738fff097424 */ /* 0x000fe200078e00ff */
[----:B------:R0:W-:Y:S01]  /*12e10*/  STL.64 [R1+0x660], R14 ;  /* 0x0006600e01007387 */ /* 0x0001e20000100a00 */
[----:B--2---:R-:W-:Y:S01]  /*12e20*/  IMAD.MOV.U32 R10, RZ, RZ, -0x6acf5853 ;  /* 0x9530a7adff0a7424 */ /* 0x004fe200078e00ff */
[----:B------:R-:W-:-:S02]  /*12e30*/  MOV R11, 0xbec1adec ;  /* 0xbec1adec000b7802 */ /* 0x000fc40000000f00 */
[----:B------:R2:W-:Y:S01]  /*12e40*/  STL.64 [R1+0x688], R8 ;  /* 0x0006880801007387 */ /* 0x0005e20000100a00 */
[----:B-1----:R-:W-:Y:S01]  /*12e50*/  MOV R12, 0x70ac9b03 ;  /* 0x70ac9b03000c7802 */ /* 0x002fe20000000f00 */
[----:B------:R-:W-:Y:S02]  /*12e60*/  IMAD.MOV.U32 R13, RZ, RZ, 0x3e9952f9 ;  /* 0x3e9952f9ff0d7424 */ /* 0x000fe400078e00ff */
[----:B------:R1:W-:Y:S01]  /*12e70*/  STL.64 [R1+0x690], R10 ;  /* 0x0006900a01007387 */ /* 0x0003e20000100a00 */
[----:B0-----:R-:W-:Y:S01]  /*12e80*/  IMAD.MOV.U32 R14, RZ, RZ, 0x3b2187a2 ;  /* 0x3b2187a2ff0e7424 */ /* 0x001fe200078e00ff */
[----:B------:R-:W-:Y:S02]  /*12e90*/  MOV R15, 0xbe8d599e ;  /* 0xbe8d599e000f7802 */ /* 0x000fe40000000f00 */
[----:B------:R0:W-:Y:S01]  /*12ea0*/  STL.64 [R1+0x6a0], R12 ;  /* 0x0006a00c01007387 */ /* 0x0001e20000100a00 */
[----:B--2---:R-:W-:Y:S01]  /*12eb0*/  MOV R8, 0xf0dfb26a ;  /* 0xf0dfb26a00087802 */ /* 0x004fe20000000f00 */
[----:B------:R-:W-:-:S02]  /*12ec0*/  IMAD.MOV.U32 R9, RZ, RZ, -0x41e7f670 ;  /* 0xbe180990ff097424 */ /* 0x000fc400078e00ff */
[----:B------:R2:W-:Y:S01]  /*12ed0*/  STL.64 [R1+0x680], R6 ;  /* 0x0006800601007387 */ /* 0x0005e20000100a00 */
[----:B-1----:R-:W-:Y:S01]  /*12ee0*/  IMAD.MOV.U32 R10, RZ, RZ, -0x3faad57f ;  /* 0xc0552a81ff0a7424 */ /* 0x002fe200078e00ff */
[----:B------:R-:W-:Y:S02]  /*12ef0*/  MOV R11, 0x3cc36412 ;  /* 0x3cc36412000b7802 */ /* 0x000fe40000000f00 */
[----:B------:R1:W-:Y:S01]  /*12f00*/  STL.64 [R1+0x6a8], R14 ;  /* 0x0006a80e01007387 */ /* 0x0003e20000100a00 */
[----:B0-----:R-:W-:-:S03]  /*12f10*/  IMAD.MOV.U32 R12, RZ, RZ, 0x9fc7363 ;  /* 0x09fc7363ff0c7424 */ /* 0x001fc600078e00ff */
[----:B------:R0:W-:Y:S01]  /*12f20*/  STL.64 [R1+0x6d0], R8 ;  /* 0x0006d00801007387 */ /* 0x0001e20000100a00 */
[----:B------:R-:W-:Y:S02]  /*12f30*/  IMAD.MOV.U32 R13, RZ, RZ, 0x3deac793 ;  /* 0x3deac793ff0d7424 */ /* 0x000fe400078e00ff */
[----:B--2---:R-:W-:Y:S01]  /*12f40*/  IMAD.MOV.U32 R6, RZ, RZ, 0x6d84752e ;  /* 0x6d84752eff067424 */ /* 0x004fe200078e00ff */
[----:B------:R2:W-:Y:S01]  /*12f50*/  STL.64 [R1+0x6d8], R10 ;  /* 0x0006d80a01007387 */ /* 0x0005e20000100a00 */
[----:B------:R-:W-:Y:S02]  /*12f60*/  IMAD.MOV.U32 R7, RZ, RZ, 0x3e3663fd ;  /* 0x3e3663fdff077424 */ /* 0x000fe400078e00ff */
[----:B-1----:R-:W-:Y:S01]  /*12f70*/  IMAD.MOV.U32 R14, RZ, RZ, -0x1a218756 ;  /* 0xe5de78aaff0e7424 */ /* 0x002fe200078e00ff */
[----:B------:R-:W-:Y:S01]  /*12f80*/  MOV R15, 0x3dbcac1e ;  /* 0x3dbcac1e000f7802 */ /* 0x000fe20000000f00 */
[----:B------:R1:W-:Y:S01]  /*12f90*/  STL.64 [R1+0x6e0], R12 ;  /* 0x0006e00c01007387 */ /* 0x0003e20000100a00 */
[----:B0-----:R-:W-:Y:S01]  /*12fa0*/  MOV R8, 0xbb825829 ;  /* 0xbb82582900087802 */ /* 0x001fe20000000f00 */
[----:B------:R-:W-:-:S02]  /*12fb0*/  IMAD.MOV.U32 R9, RZ, RZ, 0x3f463969 ;  /* 0x3f463969ff097424 */ /* 0x000fc400078e00ff */
[----:B------:R0:W-:Y:S01]  /*12fc0*/  STL.64 [R1+0x6c8], R6 ;  /* 0x0006c80601007387 */ /* 0x0001e20000100a00 */
[----:B--2---:R-:W-:Y:S01]  /*12fd0*/  IMAD.MOV.U32 R10, RZ, RZ, 0x582dd0a5 ;  /* 0x582dd0a5ff0a7424 */ /* 0x004fe200078e00ff */
[----:B------:R-:W-:Y:S02]  /*12fe0*/  MOV R11, 0xbf44f9f2 ;  /* 0xbf44f9f2000b7802 */ /* 0x000fe40000000f00 */
[----:B------:R2:W-:Y:S01]  /*12ff0*/  STL.64 [R1+0x6f0], R14 ;  /* 0x0006f00e01007387 */ /* 0x0005e20000100a00 */
[----:B-1----:R-:W-:-:S03]  /*13000*/  IMAD.MOV.U32 R12, RZ, RZ, 0xc28e8a0 ;  /* 0x0c28e8a0ff0c7424 */ /* 0x002fc600078e00ff */
[----:B------:R1:W-:Y:S01]  /*13010*/  STL.64 [R1+0x718], R8 ;  /* 0x0007180801007387 */ /* 0x0003e20000100a00 */
[----:B------:R-:W-:Y:S02]  /*13020*/  IMAD.MOV.U32 R13, RZ, RZ, 0x3f322fb2 ;  /* 0x3f322fb2ff0d7424 */ /* 0x000fe400078e00ff */
[----:B0-----:R-:W-:Y:S01]  /*13030*/  IMAD.MOV.U32 R6, RZ, RZ, 0x1cc96982 ;  /* 0x1cc96982ff067424 */ /* 0x001fe200078e00ff */
[----:B------:R-:W-:Y:S01]  /*13040*/  MOV R7, 0xbf438dff ;  /* 0xbf438dff00077802 */ /* 0x000fe20000000f00 */
[----:B------:R0:W-:Y:S01]  /*13050*/  STL.64 [R1+0x720], R10 ;  /* 0x0007200a01007387 */ /* 0x0001e20000100a00 */
[----:B--2---:R-:W-:Y:S01]  /*13060*/  MOV R14, 0xc8cebf16 ;  /* 0xc8cebf16000e7802 */ /* 0x004fe20000000f00 */
[----:B------:R-:W-:Y:S02]  /*13070*/  IMAD.MOV.U32 R15, RZ, RZ, 0x3e886c71 ;  /* 0x3e886c71ff0f7424 */ /* 0x000fe400078e00ff */
[----:B------:R2:W-:Y:S01]  /*13080*/  STL.64 [R1+0x728], R12 ;  /* 0x0007280c01007387 */ /* 0x0005e20000100a00 */
[----:B-1----:R-:W-:-:S02]  /*13090*/  IMAD.MOV.U32 R8, RZ, RZ, -0x276d1e57 ;  /* 0xd892e1a9ff087424 */ /* 0x002fc400078e00ff */
[----:B------:R-:W-:Y:S01]  /*130a0*/  IMAD.MOV.U32 R9, RZ, RZ, 0x3ed2fe63 ;  /* 0x3ed2fe63ff097424 */ /* 0x000fe200078e00ff */
[----:B------:R1:W-:Y:S01]  /*130b0*/  STL.64 [R1+0x668], R16 ;  /* 0x0006681001007387 */ /* 0x0003e20000100a00 */
[----:B0-----:R-:W-:Y:S01]  /*130c0*/  IMAD.MOV.U32 R10, RZ, RZ, -0xd84d818 ;  /* 0xf27b27e8ff0a7424 */ /* 0x001fe200078e00ff */
[----:B------:R-:W-:Y:S02]  /*130d0*/  MOV R11, 0x3ead3850 ;  /* 0x3ead3850000b7802 */ /* 0x000fe40000000f00 */
[----:B------:R0:W-:Y:S01]  /*130e0*/  STL.64 [R1+0x708], R6 ;  /* 0x0007080601007387 */ /* 0x0001e20000100a00 */
[----:B--2---:R-:W-:Y:S02]  /*130f0*/  IMAD.MOV.U32 R12, RZ, RZ, -0x7f8eef2e ;  /* 0x807110d2ff0c7424 */ /* 0x004fe400078e00ff */
[----:B------:R-:W-:Y:S01]  /*13100*/  IMAD.MOV.U32 R13, RZ, RZ, 0x3d903901 ;  /* 0x3d903901ff0d7424 */ /* 0x000fe200078e00ff */
[----:B------:R2:W-:Y:S01]  /*13110*/  STL.64 [R1+0x730], R14 ;  /* 0x0007300e01007387 */ /* 0x0005e20000100a00 */
[----:B-1----:R-:W-:-:S03]  /*13120*/  IMAD.MOV.U32 R16, RZ, RZ, 0x393d4893 ;  /* 0x393d4893ff107424 */ /* 0x002fc600078e00ff */
[----:B------:R1:W-:Y:S01]  /*13130*/  STL.64 [R1+0x758], R8 ;  /* 0x0007580801007387 */ /* 0x0003e20000100a00 */
[----:B------:R-:W-:Y:S01]  /*13140*/  IMAD.MOV.U32 R17, RZ, RZ, 0x3e70b282 ;  /* 0x3e70b282ff117424 */ /* 0x000fe200078e00ff */
[----:B0-----:R-:W-:Y:S01]  /*13150*/  MOV R6, 0xc48d37bc ;  /* 0xc48d37bc00067802 */ /* 0x001fe20000000f00 */
[----:B------:R-:W-:Y:S01]  /*13160*/  IMAD.MOV.U32 R7, RZ, RZ, -0x4109e704 ;  /* 0xbef618fcff077424 */ /* 0x000fe200078e00ff */
[----:B------:R0:W-:Y:S01]  /*13170*/  STL.64 [R1+0x768], R10 ;  /* 0x0007680a01007387 */ /* 0x0001e20000100a00 */
[----:B--2---:R-:W-:Y:S01]  /*13180*/  MOV R14, 0xa9b6fd04 ;  /* 0xa9b6fd04000e7802 */ /* 0x004fe20000000f00 */
[----:B------:R-:W-:Y:S02]  /*13190*/  IMAD.MOV.U32 R15, RZ, RZ, -0x417b679b ;  /* 0xbe849865ff0f7424 */ /* 0x000fe400078e00ff */
[----:B------:R2:W-:Y:S01]  /*131a0*/  STL.64 [R1+0x770], R12 ;  /* 0x0007700c01007387 */ /* 0x0005e20000100a00 */
[----:B-1----:R-:W-:Y:S01]  /*131b0*/  IMAD.MOV.U32 R8, RZ, RZ, 0x16605be3 ;  /* 0x16605be3ff087424 */ /* 0x002fe200078e00ff */
[----:B------:R-:W-:-:S02]  /*131c0*/  MOV R9, 0x3e30bcbd ;  /* 0x3e30bcbd00097802 */ /* 0x000fc40000000f00 */
[----:B------:R1:W-:Y:S01]  /*131d0*/  STL.64 [R1+0x670], R22 ;  /* 0x0006701601007387 */ /* 0x0003e20000100a00 */
[----:B0-----:R-:W-:Y:S01]  /*131e0*/  MOV R10, 0x9adcccb6 ;  /* 0x9adcccb6000a7802 */ /* 0x001fe20000000f00 */
[----:B------:R-:W-:Y:S02]  /*131f0*/  IMAD.MOV.U32 R11, RZ, RZ, 0x3e03b654 ;  /* 0x3e03b654ff0b7424 */ /* 0x000fe400078e00ff */
[----:B------:R0:W-:Y:S01]  /*13200*/  STL.64 [R1+0x678], R18 ;  /* 0x0006781201007387 */ /* 0x0001e20000100a00 */
[----:B--2---:R-:W-:-:S03]  /*13210*/  IMAD.MOV.U32 R12, RZ, RZ, -0x28d51ea ;  /* 0xfd72ae16ff0c7424 */ /* 0x004fc600078e00ff */
[----:B------:R2:W-:Y:S01]  /*13220*/  STL.64 [R1+0x6b0], R16 ;  /* 0x0006b01001007387 */ /* 0x0005e20000100a00 */
[----:B------:R-:W-:Y:S02]  /*13230*/  IMAD.MOV.U32 R13, RZ, RZ, -0x4229c0f4 ;  /* 0xbdd63f0cff0d7424 */ /* 0x000fe400078e00ff */
[----:B-1----:R-:W-:Y:S01]  /*13240*/  IMAD.MOV.U32 R22, RZ, RZ, -0x178d03aa ;  /* 0xe872fc56ff167424 */ /* 0x002fe200078e00ff */
[----:B------:R1:W-:Y:S01]  /*13250*/  STL.64 [R1+0x748], R6 ;  /* 0x0007480601007387 */ /* 0x0003e20000100a00 */
[----:B------:R-:W-:-:S03]  /*13260*/  MOV R23, 0xbe44985e ;  /* 0xbe44985e00177802 */ /* 0x000fc60000000f00 */
[----:B------:R4:W-:Y:S01]  /*13270*/  STL.64 [R1+0x778], R14 ;  /* 0x0007780e01007387 */ /* 0x0009e20000100a00 */
[----:B0-----:R-:W-:Y:S01]  /*13280*/  MOV R18, 0xc550bd4b ;  /* 0xc550bd4b00127802 */ /* 0x001fe20000000f00 */
[----:B------:R-:W-:Y:S02]  /*13290*/  IMAD.MOV.U32 R19, RZ, RZ, 0x3cc7c54e ;  /* 0x3cc7c54eff137424 */ /* 0x000fe400078e00ff */
[----:B------:R0:W-:Y:S01]  /*132a0*/  STL.64 [R1+0x798], R8 ;  /* 0x0007980801007387 */ /* 0x0001e20000100a00 */
[----:B--2---:R-:W-:Y:S02]  /*132b0*/  IMAD.MOV.U32 R16, RZ, RZ, -0x59a8d1f7 ;  /* 0xa6572e09ff107424 */ /* 0x004fe400078e00ff */
[----:B------:R-:W-:Y:S01]  /*132c0*/  IMAD.MOV.U32 R17, RZ, RZ, -0x43a8864c ;  /* 0xbc5779b4ff117424 */ /* 0x000fe200078e00ff */
[----:B-1----:R-:W-:Y:S01]  /*132d0*/  MOV R6, 0x44652279 ;  /* 0x4465227900067802 */ /* 0x002fe20000000f00 */
        /* <DEDUP_REMOVED lines=10> */
[----:B------:R-:W-:Y:S02]  /*13380*/  IMAD.MOV.U32 R11, RZ, RZ, 0x3eb0a9ef ;  /* 0x3eb0a9efff0b7424 */ /* 0x000fe400078e00ff */
[----:B--2---:R-:W-:Y:S01]  /*13390*/  IMAD.MOV.U32 R12, RZ, RZ, -0x4ad3ccbb ;  /* 0xb52c3345ff0c7424 */ /* 0x004fe200078e00ff */
[----:B------:R-:W-:Y:S01]  /*133a0*/  MOV R13, 0x3f3c01c0 ;  /* 0x3f3c01c0000d7802 */ /* 0x000fe20000000f00 */
[----:B------:R2:W-:Y:S01]  /*133b0*/  STL.64 [R1+0x6c0], R22 ;  /* 0x0006c01601007387 */ /* 0x0005e20000100a00 */
[----:B0-----:R-:W-:Y:S01]  /*133c0*/  MOV R20, 0xf048b194 ;  /* 0xf048b19400147802 */ /* 0x001fe20000000f00 */
[----:B------:R-:W-:Y:S02]  /*133d0*/  IMAD.MOV.U32 R21, RZ, RZ, -0x4224298f ;  /* 0xbddbd671ff157424 */ /* 0x000fe400078e00ff */
[----:B------:R0:W-:Y:S01]  /*133e0*/  STL.64 [R1+0x6f8], R16 ;  /* 0x0006f81001007387 */ /* 0x0001e20000100a00 */
[----:B-1----:R-:W-:-:S03]  /*133f0*/  MOV R18, 0x13f7775a ;  /* 0x13f7775a00127802 */ /* 0x002fc60000000f00 */
[----:B------:R1:W-:Y:S01]  /*13400*/  STL.64 [R1+0x790], R6 ;  /* 0x0007900601007387 */ /* 0x0003e20000100a00 */
[----:B------:R-:W-:-:S03]  /*13410*/  IMAD.MOV.U32 R19, RZ, RZ, -0x4272569a ;  /* 0xbd8da966ff137424 */ /* 0x000fc600078e00ff */
[----:B------:R4:W-:Y:S01]  /*13420*/  STL.64 [R1+0x7c0], R14 ;  /* 0x0007c00e01007387 */ /* 0x0009e20000100a00 */
[----:B--2---:R-:W-:Y:S02]  /*13430*/  IMAD.MOV.U32 R22, RZ, RZ, -0x6486ec16 ;  /* 0x9b7913eaff167424 */ /* 0x004fe400078e00ff */
[----:B------:R-:W-:Y:S01]  /*13440*/  IMAD.MOV.U32 R23, RZ, RZ, -0x40ed1ce1 ;  /* 0xbf12e31fff177424 */ /* 0x000fe200078e00ff */
[----:B------:R2:W-:Y:S01]  /*13450*/  STL.64 [R1+0x7e0], R8 ;  /* 0x0007e00801007387 */ /* 0x0005e20000100a00 */
[----:B0-----:R-:W-:Y:S02]  /*13460*/  IMAD.MOV.U32 R16, RZ, RZ, 0x36172b0 ;  /* 0x036172b0ff107424 */ /* 0x001fe400078e00ff */
[----:B------:R-:W-:Y:S01]  /*13470*/  IMAD.MOV.U32 R17, RZ, RZ, 0x3f100120 ;  /* 0x3f100120ff117424 */ /* 0x000fe200078e00ff */
[----:B------:R0:W-:Y:S01]  /*13480*/  STL.64 [R1+0x7e8], R10 ;  /* 0x0007e80a01007387 */ /* 0x0001e20000100a00 */
[----:B-1----:R-:W-:Y:S02]  /*13490*/  IMAD.MOV.U32 R6, RZ, RZ, 0x684527bf ;  /* 0x684527bfff067424 */ /* 0x002fe400078e00ff */
[----:B------:R-:W-:Y:S01]  /*134a0*/  IMAD.MOV.U32 R7, RZ, RZ, 0x3f55d4ae ;  /* 0x3f55d4aeff077424 */ /* 0x000fe200078e00ff */
[----:B----4-:R-:W-:Y:S01]  /*134b0*/  MOV R14, 0x6f571329 ;  /* 0x6f571329000e7802 */ /* 0x010fe20000000f00 */
[----:B------:R-:W-:Y:S01]  /*134c0*/  IMAD.MOV.U32 R15, RZ, RZ, -0x41be8a62 ;  /* 0xbe41759eff0f7424 */ /* 0x000fe200078e00ff */
[----:B------:R1:W-:Y:S01]  /*134d0*/  STL.64 [R1+0x7f8], R12 ;  /* 0x0007f80c01007387 */ /* 0x0003e20000100a00 */
[----:B--2---:R-:W-:Y:S01]  /*134e0*/  MOV R8, 0xf60786b1 ;  /* 0xf60786b100087802 */ /* 0x004fe20000000f00 */
[----:B------:R-:W-:-:S02]  /*134f0*/  IMAD.MOV.U32 R9, RZ, RZ, 0x3ee5ea3a ;  /* 0x3ee5ea3aff097424 */ /* 0x000fc400078e00ff */
        /* <DEDUP_REMOVED lines=25> */
[----:B-1----:R-:W-:Y:S02]  /*13690*/  IMAD.MOV.U32 R8, RZ, RZ, -0x4b790f26 ;  /* 0xb486f0daff087424 */ /* 0x002fe400078e00ff */
[----:B------:R-:W-:Y:S01]  /*136a0*/  IMAD.MOV.U32 R9, RZ, RZ, 0x3e48a3e9 ;  /* 0x3e48a3e9ff097424 */ /* 0x000fe200078e00ff */
[----:B------:R1:W-:Y:S01]  /*136b0*/  STL.64 [R1+0x738], R20 ;  /* 0x0007381401007387 */ /* 0x0003e20000100a00 */
[----:B0-----:R-:W-:Y:S01]  /*136c0*/  IMAD.MOV.U32 R10, RZ, RZ, -0x2a82d63d ;  /* 0xd57d29c3ff0a7424 */ /* 0x001fe200078e00ff */
[----:B------:R-:W-:Y:S02]  /*136d0*/  MOV R11, 0xbe1e96b1 ;  /* 0xbe1e96b1000b7802 */ /* 0x000fe40000000f00 */
[----:B------:R0:W-:Y:S01]  /*136e0*/  STL.64 [R1+0x750], R18 ;  /* 0x0007501201007387 */ /* 0x0001e20000100a00 */
[----:B--2---:R-:W-:Y:S01]  /*136f0*/  MOV R12, 0xbbf739c6 ;  /* 0xbbf739c6000c7802 */ /* 0x004fe20000000f00 */
[----:B------:R-:W-:-:S02]  /*13700*/  IMAD.MOV.U32 R13, RZ, RZ, -0x420ddaba ;  /* 0xbdf22546ff0d7424 */ /* 0x000fc400078e00ff */
        /* <DEDUP_REMOVED lines=12> */
[----:B------:R-:W-:Y:S01]  /*137d0*/  MOV R17, 0xbda831b3 ;  /* 0xbda831b300117802 */ /* 0x000fe20000000f00 */
[----:B0-----:R-:W-:Y:S01]  /*137e0*/  IMAD.MOV.U32 R6, RZ, RZ, -0x353f599d ;  /* 0xcac0a663ff067424 */ /* 0x001fe200078e00ff */
[----:B------:R-:W-:Y:S01]  /*137f0*/  MOV R7, 0xbe65b19d ;  /* 0xbe65b19d00077802 */ /* 0x000fe20000000f00 */
[----:B------:R0:W-:Y:S01]  /*13800*/  STL.64 [R1+0x870], R10 ;  /* 0x0008700a01007387 */ /* 0x0001e20000100a00 */
[----:B----4-:R-:W-:Y:S01]  /*13810*/  IMAD.MOV.U32 R14, RZ, RZ, -0x72c8fe5a ;  /* 0x8d3701a6ff0e7424 */ /* 0x010fe200078e00ff */
[----:B------:R-:W-:-:S02]  /*13820*/  MOV R15, 0x3c5ab961 ;  /* 0x3c5ab961000f7802 */ /* 0x000fc40000000f00 */
[----:B------:R1:W-:Y:S01]  /*13830*/  STL.64 [R1+0x880], R12 ;  /* 0x0008800c01007387 */ /* 0x0003e20000100a00 */
[----:B--2---:R-:W-:Y:S02]  /*13840*/  IMAD.MOV.U32 R8, RZ, RZ, 0x5b5e0240 ;  /* 0x5b5e0240ff087424 */ /* 0x004fe400078e00ff */
[----:B------:R-:W-:Y:S01]  /*13850*/  IMAD.MOV.U32 R9, RZ, RZ, -0x409f18dc ;  /* 0xbf60e724ff097424 */ /* 0x000fe200078e00ff */
[----:B------:R2:W-:Y:S01]  /*13860*/  STL.64 [R1+0x788], R20 ;  /* 0x0007881401007387 */ /* 0x0005e20000100a00 */
[----:B0-----:R-:W-:Y:S01]  /*13870*/  MOV R10, 0x8721041 ;  /* 0x08721041000a7802 */ /* 0x001fe20000000f00 */
[----:B------:R-:W-:Y:S02]  /*13880*/  IMAD.MOV.U32 R11, RZ, RZ, 0x3f6185be ;  /* 0x3f6185beff0b7424 */ /* 0x000fe400078e00ff */
[----:B------:R0:W-:Y:S01]  /*13890*/  STL.64 [R1+0x7a0], R18 ;  /* 0x0007a01201007387 */ /* 0x0001e20000100a00 */
[----:B-1----:R-:W-:Y:S02]  /*138a0*/  IMAD.MOV.U32 R12, RZ, RZ, 0x5a61360f ;  /* 0x5a61360fff0c7424 */ /* 0x002fe400078e00ff */
[----:B------:R-:W-:Y:S01]  /*138b0*/  IMAD.MOV.U32 R13, RZ, RZ, -0x4165370d ;  /* 0xbe9ac8f3ff0d7424 */ /* 0x000fe200078e00ff */
[----:B------:R1:W-:Y:S01]  /*138c0*/  STL.64 [R1+0x7b0], R22 ;  /* 0x0007b01601007387 */ /* 0x0003e20000100a00 */
[----:B--2---:R-:W-:Y:S01]  /*138d0*/  MOV R20, 0xaf756cde ;  /* 0xaf756cde00147802 */ /* 0x004fe20000000f00 */
[----:B------:R-:W-:-:S02]  /*138e0*/  IMAD.MOV.U32 R21, RZ, RZ, -0x40a0a244 ;  /* 0xbf5f5dbcff157424 */ /* 0x000fc400078e00ff */
[----:B------:R2:W-:Y:S01]  /*138f0*/  STL.64 [R1+0x7c8], R16 ;  /* 0x0007c81001007387 */ /* 0x0005e20000100a00 */
[----:B0-----:R-:W-:-:S03]  /*13900*/  MOV R18, 0x98a532bf ;  /* 0x98a532bf00127802 */ /* 0x001fc60000000f00 */
[----:B------:R0:W-:Y:S01]  /*13910*/  STL.64 [R1+0x858], R6 ;  /* 0x0008580601007387 */ /* 0x0001e20000100a00 */
[----:B------:R-:W-:-:S03]  /*13920*/  IMAD.MOV.U32 R19, RZ, RZ, -0x40bf5457 ;  /* 0xbf40aba9ff137424 */ /* 0x000fc600078e00ff */
[----:B------:R4:W-:Y:S01]  /*13930*/  STL.64 [R1+0x888], R14 ;  /* 0x0008880e01007387 */ /* 0x0009e20000100a00 */
[----:B-1----:R-:W-:Y:S02]  /*13940*/  IMAD.MOV.U32 R22, RZ, RZ, -0x7d062dd6 ;  /* 0x82f9d22aff167424 */ /* 0x002fe400078e00ff */
[----:B------:R-:W-:Y:S01]  /*13950*/  IMAD.MOV.U32 R23, RZ, RZ, -0x40d9e71c ;  /* 0xbf2618e4ff177424 */ /* 0x000fe200078e00ff */
[----:B------:R1:W-:Y:S01]  /*13960*/  STL.64 [R1+0x8a8], R8 ;  /* 0x0008a80801007387 */ /* 0x0003e20000100a00 */
[----:B--2---:R-:W-:Y:S02]  /*13970*/  IMAD.MOV.U32 R16, RZ, RZ, 0x761692a2 ;  /* 0x761692a2ff107424 */ /* 0x004fe400078e00ff */
[----:B------:R-:W-:Y:S01]  /*13980*/  IMAD.MOV.U32 R17, RZ, RZ, -0x40ff9af1 ;  /* 0xbf00650fff117424 */ /* 0x000fe200078e00ff */
[----:B0-----:R-:W-:Y:S01]  /*13990*/  MOV R6, 0xa8ec5904 ;  /* 0xa8ec590400067802 */ /* 0x001fe20000000f00 */
[----:B------:R-:W-:Y:S01]  /*139a0*/  IMAD.MOV.U32 R7, RZ, RZ, 0x3f59e1db ;  /* 0x3f59e1dbff077424 */ /* 0x000fe200078e00ff */
[----:B------:R0:W-:Y:S01]  /*139b0*/  STL.64 [R1+0x8b0], R10 ;  /* 0x0008b00a01007387 */ /* 0x0001e20000100a00 */
[----:B----4-:R-:W-:Y:S01]  /*139c0*/  IMAD.MOV.U32 R14, RZ, RZ, 0x5d1a742a ;  /* 0x5d1a742aff0e7424 */ /* 0x010fe200078e00ff */
[----:B------:R-:W-:-:S02]  /*139d0*/  MOV R15, 0xbf3271c3 ;  /* 0xbf3271c3000f7802 */ /* 0x000fc40000000f00 */
[----:B------:R2:W-:Y:S01]  /*139e0*/  STL.64 [R1+0x8c0], R12 ;  /* 0x0008c00c01007387 */ /* 0x0005e20000100a00 */
[----:B-1----:R-:W-:Y:S01]  /*139f0*/  IMAD.MOV.U32 R8, RZ, RZ, 0x1069b36a ;  /* 0x1069b36aff087424 */ /* 0x002fe200078e00ff */
[----:B------:R-:W-:Y:S02]  /*13a00*/  MOV R9, 0xbefb081c ;  /* 0xbefb081c00097802 */ /* 0x000fe40000000f00 */
[----:B------:R1:W-:Y:S01]  /*13a10*/  STL.64 [R1+0x7d8], R20 ;  /* 0x0007d81401007387 */ /* 0x0003e20000100a00 */
[----:B0-----:R-:W-:Y:S01]  /*13a20*/  MOV R10, 0x22d07b2 ;  /* 0x022d07b2000a7802 */ /* 0x001fe20000000f00 */
[----:B------:R-:W-:Y:S02]  /*13a30*/  IMAD.MOV.U32 R11, RZ, RZ, -0x4128569e ;  /* 0xbed7a962ff0b7424 */ /* 0x000fe400078e00ff */
[----:B------:R0:W-:Y:S01]  /*13a40*/  STL.64 [R1+0x7f0], R18 ;  /* 0x0007f01201007387 */ /* 0x0001e20000100a00 */
[----:B--2---:R-:W-:Y:S01]  /*13a50*/  IMAD.MOV.U32 R12, RZ, RZ, -0x8d81d02 ;  /* 0xf727e2feff0c7424 */ /* 0x004fe200078e00ff */
        /* <DEDUP_REMOVED lines=9> */
[----:B--2---:R-:W-:Y:S01]  /*13af0*/  MOV R22, 0xa640f7f8 ;  /* 0xa640f7f800167802 */ /* 0x004fe20000000f00 */
[----:B------:R-:W-:Y:S02]  /*13b00*/  IMAD.MOV.U32 R23, RZ, RZ, 0x3e72d454 ;  /* 0x3e72d454ff177424 */ /* 0x000fe400078e00ff */
[----:B------:R2:W-:Y:S01]  /*13b10*/  STL.64 [R1+0x8e8], R8 ;  /* 0x0008e80801007387 */ /* 0x0005e20000100a00 */
[----:B-1----:R-:W-:Y:S01]  /*13b20*/  MOV R16, 0x817ba61f ;  /* 0x817ba61f00107802 */ /* 0x002fe20000000f00 */
[----:B------:R-:W-:Y:S02]  /*13b30*/  IMAD.MOV.U32 R17, RZ, RZ, 0x3c524830 ;  /* 0x3c524830ff117424 */ /* 0x000fe400078e00ff */
[----:B----4-:R-:W-:Y:S01]  /*13b40*/  IMAD.MOV.U32 R6, RZ, RZ, -0x4746e29f ;  /* 0xb8b91d61ff067424 */ /* 0x010fe200078e00ff */
[----:B------:R1:W-:Y:S01]  /*13b50*/  STL.64 [R1+0x8f8], R10 ;  /* 0x0008f80a01007387 */ /* 0x0003e20000100a00 */
[----:B------:R-:W-:Y:S01]  /*13b60*/  IMAD.MOV.U32 R7, RZ, RZ, 0x3f1b648c ;  /* 0x3f1b648cff077424 */ /* 0x000fe200078e00ff */
[----:B0-----:R-:W-:Y:S01]  /*13b70*/  MOV R14, 0xc2ec0c52 ;  /* 0xc2ec0c52000e7802 */ /* 0x001fe20000000f00 */
[----:B------:R-:W-:Y:S01]  /*13b80*/  IMAD.MOV.U32 R15, RZ, RZ, -0x4158f349 ;  /* 0xbea70cb7ff0f7424 */ /* 0x000fe200078e00ff */
[----:B------:R0:W-:Y:S01]  /*13b90*/  STL.64 [R1+0x900], R12 ;  /* 0x0009000c01007387 */ /* 0x0001e20000100a00 */
[----:B--2---:R-:W-:Y:S01]  /*13ba0*/  MOV R8, 0x7c2057dd ;  /* 0x7c2057dd00087802 */ /* 0x004fe20000000f00 */
[----:B------:R-:W-:-:S02]  /*13bb0*/  IMAD.MOV.U32 R9, RZ, RZ, -0x419ce1d1 ;  /* 0xbe631e2fff097424 */ /* 0x000fc400078e00ff */
[----:B------:R2:W-:Y:S01]  /*13bc0*/  STL.64 [R1+0x828], R20 ;  /* 0x0008281401007387 */ /* 0x0005e20000100a00 */
[----:B-1----:R-:W-:-:S03]  /*13bd0*/  IMAD.MOV.U32 R10, RZ, RZ, 0x13f0801a ;  /* 0x13f0801aff0a7424 */ /* 0x002fc600078e00ff */
[----:B------:R1:W-:Y:S01]  /*13be0*/  STL.64 [R1+0x840], R18 ;  /* 0x0008401201007387 */ /* 0x0003e20000100a00 */
[----:B------:R-:W-:Y:S02]  /*13bf0*/  IMAD.MOV.U32 R11, RZ, RZ, -0x41c70cbf ;  /* 0xbe38f341ff0b7424 */ /* 0x000fe400078e00ff */
[----:B0-----:R-:W-:Y:S01]  /*13c00*/  IMAD.MOV.U32 R12, RZ, RZ, -0x2fc8f100 ;  /* 0xd0370f00ff0c7424 */ /* 0x001fe200078e00ff */
[----:B------:R-:W-:Y:S01]  /*13c10*/  MOV R13, 0x3e0f0bac ;  /* 0x3e0f0bac000d7802 */ /* 0x000fe20000000f00 */
[----:B------:R0:W-:Y:S01]  /*13c20*/  STL.64 [R1+0x850], R22 ;  /* 0x0008501601007387 */ /* 0x0001e20000100a00 */
[----:B--2---:R-:W-:-:S03]  /*13c30*/  IMAD.MOV.U32 R20, RZ, RZ, 0x2f6afa8a ;  /* 0x2f6afa8aff147424 */ /* 0x004fc600078e00ff */
[----:B------:R2:W-:Y:S01]  /*13c40*/  STL.64 [R1+0x868], R16 ;  /* 0x0008681001007387 */ /* 0x0005e20000100a00 */
[----:B------:R-:W-:Y:S02]  /*13c50*/  IMAD.MOV.U32 R21, RZ, RZ, 0x3e10bf3a ;  /* 0x3e10bf3aff157424 */ /* 0x000fe400078e00ff */
[----:B-1----:R-:W-:Y:S01]  /*13c60*/  IMAD.MOV.U32 R18, RZ, RZ, 0x207b9023 ;  /* 0x207b9023ff127424 */ /* 0x002fe200078e00ff */
[----:B------:R1:W-:Y:S01]  /*13c70*/  STL.64 [R1+0x8d8], R6 ;  /* 0x0008d80601007387 */ /* 0x0003e20000100a00 */
[----:B------:R-:W-:-:S03]  /*13c80*/  IMAD.MOV.U32 R19, RZ, RZ, 0x3dc4b273 ;  /* 0x3dc4b273ff137424 */ /* 0x000fc600078e00ff */
[----:B------:R4:W-:Y:S01]  /*13c90*/  STL.64 [R1+0x910], R14 ;  /* 0x0009100e01007387 */ /* 0x0009e20000100a00 */
[----:B0-----:R-:W-:Y:S01]  /*13ca0*/  IMAD.MOV.U32 R22, RZ, RZ, 0x1144693f ;  /* 0x1144693fff167424 */ /* 0x001fe200078e00ff */
[----:B------:R-:W-:Y:S02]  /*13cb0*/  MOV R23, 0x3f254d24 ;  /* 0x3f254d2400177802 */ /* 0x000fe40000000f00 */
[----:B------:R0:W-:Y:S01]  /*13cc0*/  STL.64 [R1+0x928], R8 ;  /* 0x0009280801007387 */ /* 0x0001e20000100a00 */
[----:B--2---:R-:W-:Y:S01]  /*13cd0*/  IMAD.MOV.U32 R16, RZ, RZ, 0x4cc4d9d6 ;  /* 0x4cc4d9d6ff107424 */ /* 0x004fe200078e00ff */
[----:B------:R-:W-:Y:S01]  /*13ce0*/  MOV R17, 0xbf508fd6 ;  /* 0xbf508fd600117802 */ /* 0x000fe20000000f00 */
[----:B-1----:R-:W-:Y:S01]  /*13cf0*/  IMAD.MOV.U32 R6, RZ, RZ, -0x1908a676 ;  /* 0xe6f7598aff067424 */ /* 0x002fe200078e00ff */
[----:B------:R1:W-:Y:S01]  /*13d00*/  STL.64 [R1+0x938], R10 ;  /* 0x0009380a01007387 */ /* 0x0003e20000100a00 */
[----:B------:R-:W-:Y:S02]  /*13d10*/  IMAD.MOV.U32 R7, RZ, RZ, 0x3d2a4c4e ;  /* 0x3d2a4c4eff077424 */ /* 0x000fe400078e00ff */
[----:B----4-:R-:W-:Y:S01]  /*13d20*/  IMAD.MOV.U32 R14, RZ, RZ, 0x4ad52eba ;  /* 0x4ad52ebaff0e7424 */ /* 0x010fe200078e00ff */
[----:B------:R2:W-:Y:S01]  /*13d30*/  STL.64 [R1+0x948], R12 ;  /* 0x0009480c01007387 */ /* 0x0005e20000100a00 */
[----:B------:R-:W-:Y:S01]  /*13d40*/  IMAD.MOV.U32 R15, RZ, RZ, -0x41fef53f ;  /* 0xbe010ac1ff0f7424 */ /* 0x000fe200078e00ff */
[----:B0-----:R-:W-:Y:S01]  /*13d50*/  MOV R8, 0x6f5e0e ;  /* 0x006f5e0e00087802 */ /* 0x001fe20000000f00 */
[----:B------:R-:W-:Y:S01]  /*13d60*/  IMAD.MOV.U32 R9, RZ, RZ, -0x408f72b0 ;  /* 0xbf708d50ff097424 */ /* 0x000fe200078e00ff */
[----:B------:R0:W-:Y:S01]  /*13d70*/  STL.64 [R1+0x878], R20 ;  /* 0x0008781401007387 */ /* 0x0001e20000100a00 */
[----:B-1----:R-:W-:Y:S01]  /*13d80*/  IMAD.MOV.U32 R10, RZ, RZ, -0x3215e115 ;  /* 0xcdea1eebff0a7424 */ /* 0x002fe200078e00ff */
[----:B------:R-:W-:-:S02]  /*13d90*/  MOV R11, 0xbec25187 ;  /* 0xbec25187000b7802 */ /* 0x000fc40000000f00 */
[----:B------:R1:W-:Y:S01]  /*13da0*/  STL.64 [R1+0x890], R18 ;  /* 0x0008901201007387 */ /* 0x0003e20000100a00 */
[----:B--2---:R-:W-:Y:S01]  /*13db0*/  MOV R12, 0x58c76530 ;  /* 0x58c76530000c7802 */ /* 0x004fe20000000f00 */
[----:B------:R-:W-:Y:S02]  /*13dc0*/  IMAD.MOV.U32 R13, RZ, RZ, -0x409fdc85 ;  /* 0xbf60237bff0d7424 */ /* 0x000fe400078e00ff */
[----:B------:R2:W-:Y:S01]  /*13dd0*/  STL.64 [R1+0x8a0], R22 ;  /* 0x0008a01601007387 */ /* 0x0005e20000100a00 */
[----:B0-----:R-:W-:-:S03]  /*13de0*/  MOV R20, 0x7a227118 ;  /* 0x7a22711800147802 */ /* 0x001fc60000000f00 */
[----:B------:R0:W-:Y:S01]  /*13df0*/  STL.64 [R1+0x8b8], R16 ;  /* 0x0008b81001007387 */ /* 0x0001e20000100a00 */
[----:B------:R-:W-:-:S03]  /*13e00*/  IMAD.MOV.U32 R21, RZ, RZ, 0x3f37bf3a ;  /* 0x3f37bf3aff157424 */ /* 0x000fc600078e00ff */
[----:B------:R4:W-:Y:S01]  /*13e10*/  STL.64 [R1+0x920], R6 ;  /* 0x0009200601007387 */ /* 0x0009e20000100a00 */
[----:B-1----:R-:W-:Y:S01]  /*13e20*/  MOV R18, 0xb487d429 ;  /* 0xb487d42900127802 */ /* 0x002fe20000000f00 */
[----:B------:R-:W-:Y:S02]  /*13e30*/  IMAD.MOV.U32 R19, RZ, RZ, 0x3e223870 ;  /* 0x3e223870ff137424 */ /* 0x000fe400078e00ff */
[----:B------:R1:W-:Y:S01]  /*13e40*/  STL.64 [R1+0x950], R14 ;  /* 0x0009500e01007387 */ /* 0x0003e20000100a00 */
[----:B--2---:R-:W-:Y:S02]  /*13e50*/  IMAD.MOV.U32 R22, RZ, RZ, -0x71bd4ab3 ;  /* 0x8e42b54dff167424 */ /* 0x004fe400078e00ff */
[----:B------:R-:W-:Y:S01]  /*13e60*/  IMAD.MOV.U32 R23, RZ, RZ, 0x3ef21f0d ;  /* 0x3ef21f0dff177424 */ /* 0x000fe200078e00ff */
[----:B------:R2:W-:Y:S01]  /*13e70*/  STL.64 [R1+0x970], R8 ;  /* 0x0009700801007387 */ /* 0x0005e20000100a00 */
[----:B0-----:R-:W-:Y:S02]  /*13e80*/  IMAD.MOV.U32 R16, RZ, RZ, -0x6cceab4f ;  /* 0x933154b1ff107424 */ /* 0x001fe400078e00ff */
[----:B------:R-:W-:Y:S01]  /*13e90*/  IMAD.MOV.U32 R17, RZ, RZ, 0x3eb2d456 ;  /* 0x3eb2d456ff117424 */ /* 0x000fe200078e00ff */
[----:B----4-:R-:W-:Y:S01]  /*13ea0*/  MOV R7, 0xbf70ae56 ;  /* 0xbf70ae5600077802 */ /* 0x010fe20000000f00 */
[----:B------:R-:W-:Y:S01]  /*13eb0*/  IMAD.MOV.U32 R6, RZ, RZ, -0x5a255ed9 ;  /* 0xa5daa127ff067424 */ /* 0x000fe200078e00ff */
[----:B------:R0:W-:Y:S01]  /*13ec0*/  STL.64 [R1+0x978], R10 ;  /* 0x0009780a01007387 */ /* 0x0001e20000100a00 */
[----:B-1----:R-:W-:-:S02]  /*13ed0*/  IMAD.MOV.U32 R14, RZ, RZ, -0x4654b292 ;  /* 0xb9ab4d6eff0e7424 */ /* 0x002fc400078e00ff */
[----:B------:R-:W-:Y:S01]  /*13ee0*/  IMAD.MOV.U32 R15, RZ, RZ, 0x3e54e11f ;  /* 0x3e54e11fff0f7424 */ /* 0x000fe200078e00ff */
[----:B------:R1:W-:Y:S01]  /*13ef0*/  STL.64 [R1+0x988], R12 ;  /* 0x0009880c01007387 */ /* 0x0003e20000100a00 */
[----:B--2---:R-:W-:Y:S02]  /*13f00*/  IMAD.MOV.U32 R8, RZ, RZ, 0x35d225d ;  /* 0x035d225dff087424 */ /* 0x004fe400078e00ff */
[----:B------:R-:W-:Y:S01]  /*13f10*/  IMAD.MOV.U32 R9, RZ, RZ, -0x40ee40f7 ;  /* 0xbf11bf09ff097424 */ /* 0x000fe200078e00ff */
[----:B------:R2:W-:Y:S01]  /*13f20*/  STL.64 [R1+0x8c8], R20 ;  /* 0x0008c81401007387 */ /* 0x0005e20000100a00 */
[----:B0-----:R-:W-:Y:S01]  /*13f30*/  IMAD.MOV.U32 R10, RZ, RZ, -0x5c8b89bf ;  /* 0xa3747641ff0a7424 */ /* 0x001fe200078e00ff */
[----:B------:R-:W-:Y:S02]  /*13f40*/  MOV R11, 0x3ef079cb ;  /* 0x3ef079cb000b7802 */ /* 0x000fe40000000f00 */
[----:B------:R0:W-:Y:S01]  /*13f50*/  STL.64 [R1+0x8e0], R18 ;  /* 0x0008e01201007387 */ /* 0x0001e20000100a00 */
[----:B-1----:R-:W-:-:S03]  /*13f60*/  IMAD.MOV.U32 R12, RZ, RZ, 0x2daecc91 ;  /* 0x2daecc91ff0c7424 */ /* 0x002fc600078e00ff */
[----:B------:R1:W-:Y:S01]  /*13f70*/  STL.64 [R1+0x8f0], R22 ;  /* 0x0008f01601007387 */ /* 0x0003e20000100a00 */
[----:B------:R-:W-:Y:S02]  /*13f80*/  IMAD.MOV.U32 R13, RZ, RZ, -0x411a6414 ;  /* 0xbee59becff0d7424 */ /* 0x000fe400078e00ff */
[----:B--2---:R-:W-:Y:S01]  /*13f90*/  IMAD.MOV.U32 R20, RZ, RZ, -0x104483b7 ;  /* 0xefbb7c49ff147424 */ /* 0x004fe200078e00ff */
[----:B------:R2:W-:Y:S01]  /*13fa0*/  STL.64 [R1+0x908], R16 ;  /* 0x0009081001007387 */ /* 0x0005e20000100a00 */
[----:B------:R-:W-:-:S03]  /*13fb0*/  MOV R21, 0x3e8bb865 ;  /* 0x3e8bb86500157802 */ /* 0x000fc60000000f00 */
[----:B------:R4:W-:Y:S01]  /*13fc0*/  STL.64 [R1+0x960], R6 ;  /* 0x0009600601007387 */ /* 0x0009e20000100a00 */
[----:B0-----:R-:W-:Y:S01]  /*13fd0*/  IMAD.MOV.U32 R18, RZ, RZ, 0x6207f6ce ;  /* 0x6207f6ceff127424 */ /* 0x001fe200078e00ff */
[----:B------:R-:W-:Y:S02]  /*13fe0*/  MOV R19, 0x3e55fafc ;  /* 0x3e55fafc00137802 */ /* 0x000fe40000000f00 */
[----:B------:R0:W-:Y:S01]  /*13ff0*/  STL.64 [R1+0x998], R14 ;  /* 0x0009980e01007387 */ /* 0x0001e20000100a00 */
[----:B-1----:R-:W-:Y:S01]  /*14000*/  MOV R22, 0x1d7f8951 ;  /* 0x1d7f895100167802 */ /* 0x002fe20000000f00 */
[----:B------:R-:W-:Y:S02]  /*14010*/  IMAD.MOV.U32 R23, RZ, RZ, -0x435ccac2 ;  /* 0xbca3353eff177424 */ /* 0x000fe400078e00ff */
[----:B------:R1:W-:Y:S01]  /*14020*/  STL.64 [R1+0x9b0], R8 ;  /* 0x0009b00801007387 */ /* 0x0003e20000100a00 */
[----:B--2---:R-:W-:Y:S01]  /*14030*/  MOV R16, 0x3785de06 ;  /* 0x3785de0600107802 */ /* 0x004fe20000000f00 */
[----:B------:R-:W-:Y:S01]  /*14040*/  IMAD.MOV.U32 R17, RZ, RZ, 0x3de2876b ;  /* 0x3de2876bff117424 */ /* 0x000fe200078e00ff */
[----:B----4-:R-:W-:Y:S01]  /*14050*/  MOV R6, 0x3ef55b59 ;  /* 0x3ef55b5900067802 */ /* 0x010fe20000000f00 */
[----:B------:R-:W-:Y:S01]  /*14060*/  IMAD.MOV.U32 R7, RZ, RZ, -0x40cf1af0 ;  /* 0xbf30e510ff077424 */ /* 0x000fe200078e00ff */
[----:B------:R2:W-:Y:S01]  /*14070*/  STL.64 [R1+0x9c0], R10 ;  /* 0x0009c00a01007387 */ /* 0x0005e20000100a00 */
[----:B0-----:R-:W-:Y:S01]  /*14080*/  IMAD.MOV.U32 R14, RZ, RZ, -0xddec242 ;  /* 0xf2213dbeff0e7424 */ /* 0x001fe200078e00ff */
[----:B------:R-:W-:-:S02]  /*14090*/  MOV R15, 0x3d6c166c ;  /* 0x3d6c166c000f7802 */ /* 0x000fc40000000f00 */
[----:B------:R0:W-:Y:S01]  /*140a0*/  STL.64 [R1+0x9c8], R12 ;  /* 0x0009c80c01007387 */ /* 0x0001e20000100a00 */
[----:B-1----:R-:W-:Y:S01]  /*140b0*/  IMAD.MOV.U32 R8, RZ, RZ, 0x553e9943 ;  /* 0x553e9943ff087424 */ /* 0x002fe200078e00ff */
[----:B------:R-:W-:Y:S02]  /*140c0*/  MOV R9, 0xbe7f3011 ;  /* 0xbe7f301100097802 */ /* 0x000fe40000000f00 */
[----:B------:R1:W-:Y:S01]  /*140d0*/  STL.64 [R1+0x918], R20 ;  /* 0x0009181401007387 */ /* 0x0003e20000100a00 */
[----:B--2---:R-:W-:Y:S01]  /*140e0*/  MOV R10, 0xce2925dd ;  /* 0xce2925dd000a7802 */ /* 0x004fe20000000f00 */
[----:B------:R-:W-:Y:S02]  /*140f0*/  IMAD.MOV.U32 R11, RZ, RZ, 0x3e555806 ;  /* 0x3e555806ff0b7424 */ /* 0x000fe400078e00ff */
[----:B------:R2:W-:Y:S01]  /*14100*/  STL.64 [R1+0x930], R18 ;  /* 0x0009301201007387 */ /* 0x0005e20000100a00 */
[----:B0-----:R-:W-:Y:S02]  /*14110*/  IMAD.MOV.U32 R12, RZ, RZ, -0x2d6249d2 ;  /* 0xd29db62eff0c7424 */ /* 0x001fe400078e00ff */
[----:B------:R-:W-:Y:S01]  /*14120*/  IMAD.MOV.U32 R13, RZ, RZ, 0x3e2bcb20 ;  /* 0x3e2bcb20ff0d7424 */ /* 0x000fe200078e00ff */
[----:B------:R0:W-:Y:S01]  /*14130*/  STL.64 [R1+0x940], R22 ;  /* 0x0009401601007387 */ /* 0x0001e20000100a00 */
[----:B-1----:R-:W-:-:S02]  /*14140*/  IMAD.MOV.U32 R20, RZ, RZ, -0x60b5bfe5 ;  /* 0x9f4a401bff147424 */ /* 0x002fc400078e00ff */
[----:B------:R-:W-:Y:S01]  /*14150*/  IMAD.MOV.U32 R21, RZ, RZ, 0x3f7a3a69 ;  /* 0x3f7a3a69ff157424 */ /* 0x000fe200078e00ff */
[----:B------:R1:W-:Y:S01]  /*14160*/  STL.64 [R1+0x958], R16 ;  /* 0x0009581001007387 */ /* 0x0003e20000100a00 */
[----:B--2---:R-:W-:-:S03]  /*14170*/  IMAD.MOV.U32 R18, RZ, RZ, 0x14eb1812 ;  /* 0x14eb1812ff127424 */ /* 0x004fc600078e00ff */
[----:B------:R2:W-:Y:S01]  /*14180*/  STL.64 [R1+0x9a0], R6 ;  /* 0x0009a00601007387 */ /* 0x0005e20000100a00 */
[----:B------:R-:W-:-:S03]  /*14190*/  IMAD.MOV.U32 R19, RZ, RZ, 0x3f61cf4d ;  /* 0x3f61cf4dff137424 */ /* 0x000fc600078e00ff */
[----:B------:R4:W-:Y:S01]  /*141a0*/  STL.64 [R1+0x9d8], R14 ;  /* 0x0009d80e01007387 */ /* 0x0009e20000100a00 */
[----:B0-----:R-:W-:Y:S01]  /*141b0*/  IMAD.MOV.U32 R22, RZ, RZ, 0xb161ed3 ;  /* 0x0b161ed3ff167424 */ /* 0x001fe200078e00ff */
[----:B------:R-:W-:Y:S02]  /*141c0*/  MOV R23, 0x3f4b647f ;  /* 0x3f4b647f00177802 */ /* 0x000fe40000000f00 */
[----:B------:R0:W-:Y:S01]  /*141d0*/  STL.64 [R1+0x9f0], R8 ;  /* 0x0009f00801007387 */ /* 0x0001e20000100a00 */
[----:B-1----:R-:W-:Y:S01]  /*141e0*/  IMAD.MOV.U32 R16, RZ, RZ, 0x7b1a5667 ;  /* 0x7b1a5667ff107424 */ /* 0x002fe200078e00ff */
[----:B------:R-:W-:Y:S02]  /*141f0*/  MOV R17, 0x3f28eab1 ;  /* 0x3f28eab100117802 */ /* 0x000fe40000000f00 */
[----:B--2---:R-:W-:Y:S01]  /*14200*/  MOV R6, 0xaff44abe ;  /* 0xaff44abe00067802 */ /* 0x004fe20000000f00 */
[----:B------:R-:W-:Y:S01]  /*14210*/  IMAD.MOV.U32 R7, RZ, RZ, 0x3e9a1a0b ;  /* 0x3e9a1a0bff077424 */ /* 0x000fe200078e00ff */
[----:B------:R1:W-:Y:S01]  /*14220*/  STL.64 [R1+0xa00], R10 ;  /* 0x000a000a01007387 */ /* 0x0003e20000100a00 */
[----:B----4-:R-:W-:Y:S01]  /*14230*/  MOV R14, 0x2e8ed281 ;  /* 0x2e8ed281000e7802 */ /* 0x010fe20000000f00 */
[----:B------:R-:W-:-:S02]  /*14240*/  IMAD.MOV.U32 R15, RZ, RZ, 0x3be8a683 ;  /* 0x3be8a683ff0f7424 */ /* 0x000fc400078e00ff */
[----:B------:R2:W-:Y:S01]  /*14250*/  STL.64 [R1+0xa10], R12 ;  /* 0x000a100c01007387 */ /* 0x0005e20000100a00 */
[----:B0-----:R-:W-:Y:S01]  /*14260*/  IMAD.MOV.U32 R8, RZ, RZ, -0x670eaac6 ;  /* 0x98f1553aff087424 */ /* 0x001fe200078e00ff */
[----:B------:R-:W-:Y:S02]  /*14270*/  MOV R9, 0x3f820109 ;  /* 0x3f82010900097802 */ /* 0x000fe40000000f00 */
[----:B------:R0:W-:Y:S01]  /*14280*/  STL.64 [R1+0x968], R20 ;  /* 0x0009681401007387 */ /* 0x0001e20000100a00 */
[----:B-1----:R-:W-:-:S03]  /*14290*/  IMAD.MOV.U32 R10, RZ, RZ, -0x16b644bd ;  /* 0xe949bb43ff0a7424 */ /* 0x002fc600078e00ff */
[----:B------:R1:W-:Y:S01]  /*142a0*/  STL.64 [R1+0x980], R18 ;  /* 0x0009801201007387 */ /* 0x0003e20000100a00 */
[----:B------:R-:W-:Y:S02]  /*142b0*/  IMAD.MOV.U32 R11, RZ, RZ, -0x407bcfc4 ;  /* 0xbf84303cff0b7424 */ /* 0x000fe400078e00ff */
        /* <DEDUP_REMOVED lines=8> */
[----:B------:R-:W-:-:S03]  /*14340*/  IMAD.MOV.U32 R19, RZ, RZ, 0x3ecbb865 ;  /* 0x3ecbb865ff137424 */ /* 0x000fc600078e00ff */
[----:B------:R4:W-:Y:S01]  /*14350*/  STL.64 [R1+0xa18], R14 ;  /* 0x000a180e01007387 */ /* 0x0009e20000100a00 */
[----:B--2---:R-:W-:Y:S02]  /*14360*/  IMAD.MOV.U32 R22, RZ, RZ, 0x664ec1e3 ;  /* 0x664ec1e3ff167424 */ /* 0x004fe400078e00ff */
[----:B------:R-:W-:Y:S01]  /*14370*/  IMAD.MOV.U32 R23, RZ, RZ, -0x415a7e0b ;  /* 0xbea581f5ff177424 */ /* 0x000fe200078e00ff */
[----:B------:R2:W-:Y:S01]  /*14380*/  STL.64 [R1+0xa38], R8 ;  /* 0x000a380801007387 */ /* 0x0005e20000100a00 */
[----:B0-----:R-:W-:Y:S02]  /*14390*/  IMAD.MOV.U32 R16, RZ, RZ, 0x554e1fc0 ;  /* 0x554e1fc0ff107424 */ /* 0x001fe400078e00ff */
[----:B------:R-:W-:Y:S01]  /*143a0*/  IMAD.MOV.U32 R17, RZ, RZ, -0x4316a0e2 ;  /* 0xbce95f1eff117424 */ /* 0x000fe200078e00ff */
[----:B------:R0:W-:Y:S01]  /*143b0*/  STL.64 [R1+0xa40], R10 ;  /* 0x000a400a01007387 */ /* 0x0001e20000100a00 */
[----:B-1----:R-:W-:Y:S02]  /*143c0*/  IMAD.MOV.U32 R6, RZ, RZ, -0x343a03ee ;  /* 0xcbc5fc12ff067424 */ /* 0x002fe400078e00ff */
[----:B------:R-:W-:Y:S01]  /*143d0*/  IMAD.MOV.U32 R7, RZ, RZ, -0x4087a384 ;  /* 0xbf785c7cff077424 */ /* 0x000fe200078e00ff */
[----:B----4-:R-:W-:Y:S01]  /*143e0*/  MOV R14, 0xb1314cf1 ;  /* 0xb1314cf1000e7802 */ /* 0x010fe20000000f00 */
[----:B------:R-:W-:Y:S01]  /*143f0*/  IMAD.MOV.U32 R15, RZ, RZ, 0x3f5c0816 ;  /* 0x3f5c0816ff0f7424 */ /* 0x000fe200078e00ff */
[----:B------:R1:W-:Y:S01]  /*14400*/  STL.64 [R1+0xa50], R12 ;  /* 0x000a500c01007387 */ /* 0x0003e20000100a00 */
[----:B--2---:R-:W-:Y:S01]  /*14410*/  MOV R8, 0x2cc02754 ;  /* 0x2cc0275400087802 */ /* 0x004fe20000000f00 */
[----:B------:R-:W-:-:S02]  /*14420*/  IMAD.MOV.U32 R9, RZ, RZ, 0x3f28b6bb ;  /* 0x3f28b6bbff097424 */ /* 0x000fc400078e00ff */
[----:B------:R2:W-:Y:S01]  /*14430*/  STL.64 [R1+0x9b8], R20 ;  /* 0x0009b81401007387 */ /* 0x0005e20000100a00 */
[----:B0-----:R-:W-:Y:S02]  /*14440*/  IMAD.MOV.U32 R10, RZ, RZ, -0x22889d73 ;  /* 0xdd77628dff0a7424 */ /* 0x001fe400078e00ff */
[----:B------:R-:W-:Y:S01]  /*14450*/  IMAD.MOV.U32 R11, RZ, RZ, 0x3f084156 ;  /* 0x3f084156ff0b7424 */ /* 0x000fe200078e00ff */
[----:B------:R0:W-:Y:S01]  /*14460*/  STL.64 [R1+0x9d0], R18 ;  /* 0x0009d01201007387 */ /* 0x0001e20000100a00 */
[----:B-1----:R-:W-:Y:S01]  /*14470*/  MOV R12, 0x2b27e94c ;  /* 0x2b27e94c000c7802 */ /* 0x002fe20000000f00 */
[----:B------:R-:W-:Y:S02]  /*14480*/  IMAD.MOV.U32 R13, RZ, RZ, 0x3dc60251 ;  /* 0x3dc60251ff0d7424 */ /* 0x000fe400078e00ff */
[----:B------:R1:W-:Y:S01]  /*14490*/  STL.64 [R1+0x9e0], R22 ;  /* 0x0009e01601007387 */ /* 0x0003e20000100a00 */
[----:B--2---:R-:W-:Y:S01]  /*144a0*/  IMAD.MOV.U32 R20, RZ, RZ, -0x253e430f ;  /* 0xdac1bcf1ff147424 */ /* 0x004fe200078e00ff */
        /* <DEDUP_REMOVED lines=10> */
[----:B------:R-:W-:Y:S02]  /*14550*/  IMAD.MOV.U32 R17, RZ, RZ, 0x3f748900 ;  /* 0x3f748900ff117424 */ /* 0x000fe400078e00ff */
[----:B0-----:R-:W-:Y:S01]  /*14560*/  IMAD.MOV.U32 R6, RZ, RZ, -0x3a9fd7d3 ;  /* 0xc560282dff067424 */ /* 0x001fe200078e00ff */
[----:B------:R-:W-:Y:S01]  /*14570*/  MOV R7, 0xbf462eb1 ;  /* 0xbf462eb100077802 */ /* 0x000fe20000000f00 */
[----:B------:R0:W-:Y:S01]  /*14580*/  STL.64 [R1+0xa88], R10 ;  /* 0x000a880a01007387 */ /* 0x0001e20000100a00 */
[----:B----4-:R-:W-:-:S02]  /*14590*/  IMAD.MOV.U32 R14, RZ, RZ, 0x7672b130 ;  /* 0x7672b130ff0e7424 */ /* 0x010fc400078e00ff */
[----:B------:R-:W-:Y:S01]  /*145a0*/  IMAD.MOV.U32 R15, RZ, RZ, 0x3edbbbac ;  /* 0x3edbbbacff0f7424 */ /* 0x000fe200078e00ff */
        /* <DEDUP_REMOVED lines=13> */
[----:B0-----:R-:W-:Y:S01]  /*14680*/  IMAD.MOV.U32 R18, RZ, RZ, 0x523aaa76 ;  /* 0x523aaa76ff127424 */ /* 0x001fe200078e00ff */
[----:B------:R0:W-:Y:S01]  /*14690*/  STL.64 [R1+0xa68], R6 ;  /* 0x000a680601007387 */ /* 0x0001e20000100a00 */
[----:B------:R-:W-:-:S03]  /*146a0*/  IMAD.MOV.U32 R19, RZ, RZ, -0x41c25c1a ;  /* 0xbe3da3e6ff137424 */ /* 0x000fc600078e00ff */
[----:B------:R4:W-:Y:S01]  /*146b0*/  STL.64 [R1+0xaa0], R14 ;  /* 0x000aa00e01007387 */ /* 0x0009e20000100a00 */
[----:B--2---:R-:W-:Y:S01]  /*146c0*/  IMAD.MOV.U32 R22, RZ, RZ, 0x43924ff5 ;  /* 0x43924ff5ff167424 */ /* 0x004fe200078e00ff */
[----:B------:R-:W-:Y:S02]  /*146d0*/  MOV R23, 0xbf218eb0 ;  /* 0xbf218eb000177802 */ /* 0x000fe40000000f00 */
[----:B------:R2:W-:Y:S01]  /*146e0*/  STL.64 [R1+0xab8], R8 ;  /* 0x000ab80801007387 */ /* 0x0005e20000100a00 */
[----:B-1----:R-:W-:Y:S01]  /*146f0*/  IMAD.MOV.U32 R16, RZ, RZ, 0x34675d03 ;  /* 0x34675d03ff107424 */ /* 0x002fe200078e00ff */
[----:B------:R-:W-:Y:S01]  /*14700*/  MOV R17, 0xbee581f6 ;  /* 0xbee581f600117802 */ /* 0x000fe20000000f00 */
[----:B0-----:R-:W-:Y:S01]  /*14710*/  IMAD.MOV.U32 R6, RZ, RZ, 0x376be54f ;  /* 0x376be54fff067424 */ /* 0x001fe200078e00ff */
[----:B------:R-:W-:Y:S01]  /*14720*/  MOV R7, 0xbd4d7cac ;  /* 0xbd4d7cac00077802 */ /* 0x000fe20000000f00 */
        /* <DEDUP_REMOVED lines=10> */
[----:B-1----:R-:W-:Y:S02]  /*147d0*/  IMAD.MOV.U32 R12, RZ, RZ, -0x1aa33f33 ;  /* 0xe55cc0cdff0c7424 */ /* 0x002fe400078e00ff */
[----:B------:R-:W-:Y:S01]  /*147e0*/  IMAD.MOV.U32 R13, RZ, RZ, 0x3f888706 ;  /* 0x3f888706ff0d7424 */ /* 0x000fe200078e00ff */
        /* <DEDUP_REMOVED lines=9> */
[----:B------:R-:W-:Y:S01]  /*14880*/  IMAD.MOV.U32 R23, RZ, RZ, 0x3cd01431 ;  /* 0x3cd01431ff177424 */ /* 0x000fe200078e00ff */
        /* <DEDUP_REMOVED lines=9> */
[----:B-1----:R-:W-:Y:S01]  /*14920*/  IMAD.MOV.U32 R8, RZ, RZ, -0xe5c5f25 ;  /* 0xf1a3a0dbff087424 */ /* 0x002fe200078e00ff */
        /* <DEDUP_REMOVED lines=15> */
[----:B--2---:R-:W-:Y:S01]  /*14a20*/  MOV R22, 0x168d2782 ;  /* 0x168d278200167802 */ /* 0x004fe20000000f00 */
[----:B------:R-:W-:Y:S02]  /*14a30*/  IMAD.MOV.U32 R23, RZ, RZ, -0x4089d154 ;  /* 0xbf762eacff177424 */ /* 0x000fe400078e00ff */
[----:B------:R2:W-:Y:S01]  /*14a40*/  STL.64 [R1+0xb40], R8 ;  /* 0x000b400801007387 */ /* 0x0005e20000100a00 */
[----:B-1----:R-:W-:Y:S01]  /*14a50*/  MOV R16, 0xe1b8c909 ;  /* 0xe1b8c90900107802 */ /* 0x002fe20000000f00 */
[----:B------:R-:W-:Y:S02]  /*14a60*/  IMAD.MOV.U32 R17, RZ, RZ, -0x40a7dbcf ;  /* 0xbf582431ff117424 */ /* 0x000fe400078e00ff */
[----:B----4-:R-:W-:Y:S01]  /*14a70*/  IMAD.MOV.U32 R6, RZ, RZ, -0x1b5a0a71 ;  /* 0xe4a5f58fff067424 */ /* 0x010fe200078e00ff */
[----:B------:R1:W-:Y:S01]  /*14a80*/  STL.64 [R1+0xb50], R10 ;  /* 0x000b500a01007387 */ /* 0x0003e20000100a00 */
[----:B------:R-:W-:Y:S01]  /*14a90*/  IMAD.MOV.U32 R7, RZ, RZ, 0x3f5ee468 ;  /* 0x3f5ee468ff077424 */ /* 0x000fe200078e00ff */
[----:B0-----:R-:W-:Y:S01]  /*14aa0*/  MOV R14, 0xafb85756 ;  /* 0xafb85756000e7802 */ /* 0x001fe20000000f00 */
[----:B------:R-:W-:Y:S01]  /*14ab0*/  IMAD.MOV.U32 R15, RZ, RZ, -0x42708c81 ;  /* 0xbd8f737fff0f7424 */ /* 0x000fe200078e00ff */
[----:B------:R0:W-:Y:S01]  /*14ac0*/  STL.64 [R1+0xb58], R12 ;  /* 0x000b580c01007387 */ /* 0x0001e20000100a00 */
[----:B--2---:R-:W-:Y:S01]  /*14ad0*/  MOV R8, 0x28144e09 ;  /* 0x28144e0900087802 */ /* 0x004fe20000000f00 */
[----:B------:R-:W-:-:S02]  /*14ae0*/  IMAD.MOV.U32 R9, RZ, RZ, 0x3eb7e290 ;  /* 0x3eb7e290ff097424 */ /* 0x000fc400078e00ff */
[----:B------:R2:W-:Y:S01]  /*14af0*/  STL.64 [R1+0xaf8], R20 ;  /* 0x000af81401007387 */ /* 0x0005e20000100a00 */
[----:B-1----:R-:W-:-:S03]  /*14b00*/  IMAD.MOV.U32 R10, RZ, RZ, -0x504dba13 ;  /* 0xafb245edff0a7424 */ /* 0x002fc600078e00ff */
[----:B------:R1:W-:Y:S01]  /*14b10*/  STL.64 [R1+0xb10], R18 ;  /* 0x000b101201007387 */ /* 0x0003e20000100a00 */
[----:B------:R-:W-:Y:S02]  /*14b20*/  IMAD.MOV.U32 R11, RZ, RZ, -0x416e2223 ;  /* 0xbe91ddddff0b7424 */ /* 0x000fe400078e00ff */
[----:B0-----:R-:W-:Y:S01]  /*14b30*/  IMAD.MOV.U32 R12, RZ, RZ, 0x1300d859 ;  /* 0x1300d859ff0c7424 */ /* 0x001fe200078e00ff */
[----:B------:R-:W-:Y:S01]  /*14b40*/  MOV R13, 0xbe695567 ;  /* 0xbe695567000d7802 */ /* 0x000fe20000000f00 */
        /* <DEDUP_REMOVED lines=8> */
[----:B0-----:R-:W-:Y:S01]  /*14bd0*/  IMAD.MOV.U32 R22, RZ, RZ, -0x47865104 ;  /* 0xb879aefcff167424 */ /* 0x001fe200078e00ff */
[----:B------:R-:W-:Y:S02]  /*14be0*/  MOV R23, 0x3ede03c9 ;  /* 0x3ede03c900177802 */ /* 0x000fe40000000f00 */
[----:B------:R0:W-:Y:S01]  /*14bf0*/  STL.64 [R1+0xb80], R8 ;  /* 0x000b800801007387 */ /* 0x0001e20000100a00 */
[----:B--2---:R-:W-:Y:S02]  /*14c00*/  IMAD.MOV.U32 R6, RZ, RZ, 0x57fe1a62 ;  /* 0x57fe1a62ff067424 */ /* 0x004fe400078e00ff */
[----:B------:R-:W-:Y:S01]  /*14c10*/  IMAD.MOV.U32 R7, RZ, RZ, -0x412ce8ac ;  /* 0xbed31754ff077424 */ /* 0x000fe200078e00ff */
[----:B-1----:R-:W-:Y:S01]  /*14c20*/  MOV R17, 0x3d152ba3 ;  /* 0x3d152ba300117802 */ /* 0x002fe20000000f00 */
[----:B------:R-:W-:Y:S01]  /*14c30*/  IMAD.MOV.U32 R16, RZ, RZ, -0x7c02650f ;  /* 0x83fd9af1ff107424 */ /* 0x000fe200078e00ff */
[----:B------:R1:W-:Y:S01]  /*14c40*/  STL.64 [R1+0xb90], R10 ;  /* 0x000b900a01007387 */ /* 0x0003e20000100a00 */
[----:B----4-:R-:W-:-:S02]  /*14c50*/  IMAD.MOV.U32 R14, RZ, RZ, -0xd47a6ac ;  /* 0xf2b85954ff0e7424 */ /* 0x010fc400078e00ff */
[----:B------:R-:W-:Y:S01]  /*14c60*/  IMAD.MOV.U32 R15, RZ, RZ, -0x436d3be4 ;  /* 0xbc92c41cff0f7424 */ /* 0x000fe200078e00ff */
[----:B------:R2:W-:Y:S01]  /*14c70*/  STL.64 [R1+0xba0], R12 ;  /* 0x000ba00c01007387 */ /* 0x0005e20000100a00 */
[----:B0-----:R-:W-:Y:S01]  /*14c80*/  MOV R8, 0x49d95e46 ;  /* 0x49d95e4600087802 */ /* 0x001fe20000000f00 */
[----:B------:R-:W-:Y:S02]  /*14c90*/  IMAD.MOV.U32 R9, RZ, RZ, -0x40566e61 ;  /* 0xbfa9919fff097424 */ /* 0x000fe400078e00ff */
[----:B------:R0:W-:Y:S01]  /*14ca0*/  STL.64 [R1+0xb48], R20 ;  /* 0x000b481401007387 */ /* 0x0001e20000100a00 */
[----:B-1----:R-:W-:Y:S01]  /*14cb0*/  IMAD.MOV.U32 R10, RZ, RZ, 0x5e7cd1d3 ;  /* 0x5e7cd1d3ff0a7424 */ /* 0x002fe200078e00ff */
[----:B------:R-:W-:Y:S02]  /*14cc0*/  MOV R11, 0x3faead43 ;  /* 0x3faead43000b7802 */ /* 0x000fe40000000f00 */
[----:B------:R1:W-:Y:S01]  /*14cd0*/  STL.64 [R1+0xb60], R18 ;  /* 0x000b601201007387 */ /* 0x0003e20000100a00 */
[----:B--2---:R-:W-:Y:S01]  /*14ce0*/  MOV R12, 0x1b78f2fd ;  /* 0x1b78f2fd000c7802 */ /* 0x004fe20000000f00 */
[----:B------:R-:W-:-:S02]  /*14cf0*/  IMAD.MOV.U32 R13, RZ, RZ, -0x412800ce ;  /* 0xbed7ff32ff0d7424 */ /* 0x000fc400078e00ff */
[----:B------:R2:W-:Y:S01]  /*14d00*/  STL.64 [R1+0xb70], R22 ;  /* 0x000b701601007387 */ /* 0x0005e20000100a00 */
[----:B0-----:R-:W-:Y:S01]  /*14d10*/  MOV R20, 0x531b5ee8 ;  /* 0x531b5ee800147802 */ /* 0x001fe20000000f00 */
[----:B------:R-:W-:Y:S02]  /*14d20*/  IMAD.MOV.U32 R21, RZ, RZ, 0x3e856899 ;  /* 0x3e856899ff157424 */ /* 0x000fe400078e00ff */
[----:B------:R0:W-:Y:S01]  /*14d30*/  STL.64 [R1+0xb78], R6 ;  /* 0x000b780601007387 */ /* 0x0001e20000100a00 */
[----:B-1----:R-:W-:-:S03]  /*14d40*/  MOV R18, 0x11c56ff1 ;  /* 0x11c56ff100127802 */ /* 0x002fc60000000f00 */
[----:B------:R1:W-:Y:S01]  /*14d50*/  STL.64 [R1+0xb88], R16 ;  /* 0x000b881001007387 */ /* 0x0003e20000100a00 */
[----:B------:R-:W-:-:S03]  /*14d60*/  IMAD.MOV.U32 R19, RZ, RZ, 0x3e4122c8 ;  /* 0x3e4122c8ff137424 */ /* 0x000fc600078e00ff */
[----:B------:R4:W-:Y:S01]  /*14d70*/  STL.64 [R1+0xba8], R14 ;  /* 0x000ba80e01007387 */ /* 0x0009e20000100a00 */
[----:B--2---:R-:W-:Y:S02]  /*14d80*/  IMAD.MOV.U32 R22, RZ, RZ, -0xccb32e3 ;  /* 0xf334cd1dff167424 */ /* 0x004fe400078e00ff */
[----:B------:R-:W-:Y:S01]  /*14d90*/  IMAD.MOV.U32 R23, RZ, RZ, 0x3f645497 ;  /* 0x3f645497ff177424 */ /* 0x000fe200078e00ff */
[----:B------:R2:W-:Y:S01]  /*14da0*/  STL.64 [R1+0xbc8], R8 ;  /* 0x000bc80801007387 */ /* 0x0005e20000100a00 */
[----:B0-----:R-:W-:Y:S01]  /*14db0*/  IMAD.MOV.U32 R6, RZ, RZ, 0x5c03d2e9 ;  /* 0x5c03d2e9ff067424 */ /* 0x001fe200078e00ff */
[----:B------:R-:W-:Y:S01]  /*14dc0*/  MOV R7, 0x3f9ef9a0 ;  /* 0x3f9ef9a000077802 */ /* 0x000fe20000000f00 */
[----:B-1----:R-:W-:Y:S01]  /*14dd0*/  IMAD.MOV.U32 R16, RZ, RZ, -0x6b5d1b4e ;  /* 0x94a2e4b2ff107424 */ /* 0x002fe200078e00ff */
[----:B------:R0:W-:Y:S01]  /*14de0*/  STL.64 [R1+0xbd0], R10 ;  /* 0x000bd00a01007387 */ /* 0x0001e20000100a00 */
[----:B------:R-:W-:Y:S02]  /*14df0*/  IMAD.MOV.U32 R17, RZ, RZ, -0x405f5e5d ;  /* 0xbfa0a1a3ff117424 */ /* 0x000fe400078e00ff */
[----:B----4-:R-:W-:Y:S01]  /*14e00*/  IMAD.MOV.U32 R14, RZ, RZ, -0x38c59a22 ;  /* 0xc73a65deff0e7424 */ /* 0x010fe200078e00ff */
[----:B------:R1:W-:Y:S01]  /*14e10*/  STL.64 [R1+0xbe0], R12 ;  /* 0x000be00c01007387 */ /* 0x0003e20000100a00 */
[----:B------:R-:W-:-:S02]  /*14e20*/  IMAD.MOV.U32 R15, RZ, RZ, -0x4074d740 ;  /* 0xbf8b28c0ff0f7424 */ /* 0x000fc400078e00ff */
[----:B--2---:R-:W-:Y:S01]  /*14e30*/  IMAD.MOV.U32 R8, RZ, RZ, -0x53a2d366 ;  /* 0xac5d2c9aff087424 */ /* 0x004fe200078e00ff */
[----:B------:R2:W-:Y:S01]  /*14e40*/  STL.64 [R1+0xb98], R20 ;  /* 0x000b981401007387 */ /* 0x0005e20000100a00 */
[----:B------:R-:W-:Y:S02]  /*14e50*/  IMAD.MOV.U32 R9, RZ, RZ, -0x40a3c568 ;  /* 0xbf5c3a98ff097424 */ /* 0x000fe400078e00ff */
[----:B0-----:R-:W-:Y:S01]  /*14e60*/  IMAD.MOV.U32 R10, RZ, RZ, 0x5f300209 ;  /* 0x5f300209ff0a7424 */ /* 0x001fe200078e00ff */
[----:B------:R-:W-:Y:S01]  /*14e70*/  MOV R11, 0xbf3eb34f ;  /* 0xbf3eb34f000b7802 */ /* 0x000fe20000000f00 */
[----:B------:R0:W-:Y:S01]  /*14e80*/  STL.64 [R1+0xbb0], R18 ;  /* 0x000bb01201007387 */ /* 0x0001e20000100a00 */
[----:B-1----:R-:W-:Y:S02]  /*14e90*/  IMAD.MOV.U32 R12, RZ, RZ, -0x67b76f61 ;  /* 0x9848909fff0c7424 */ /* 0x002fe400078e00ff */
[----:B------:R-:W-:Y:S01]  /*14ea0*/  IMAD.MOV.U32 R13, RZ, RZ, -0x4216d859 ;  /* 0xbde927a7ff0d7424 */ /* 0x000fe200078e00ff */
[----:B------:R1:W-:Y:S01]  /*14eb0*/  STL.64 [R1+0xbb8], R6 ;  /* 0x000bb80601007387 */ /* 0x0003e20000100a00 */
[----:B--2---:R-:W-:Y:S01]  /*14ec0*/  IMAD.MOV.U32 R20, RZ, RZ, 0x3853b987 ;  /* 0x3853b987ff147424 */ /* 0x004fe200078e00ff */
[----:B------:R-:W-:-:S02]  /*14ed0*/  MOV R21, 0x3f8ee504 ;  /* 0x3f8ee50400157802 */ /* 0x000fc40000000f00 */
[----:B------:R2:W-:Y:S01]  /*14ee0*/  STL.64 [R1+0xbc0], R22 ;  /* 0x000bc01601007387 */ /* 0x0005e20000100a00 */
[----:B0-----:R-:W-:-:S03]  /*14ef0*/  IMAD.MOV.U32 R18, RZ, RZ, 0x10abeebc ;  /* 0x10abeebcff127424 */ /* 0x001fc600078e00ff */
[----:B------:R0:W-:Y:S01]  /*14f00*/  STL.64 [R1+0xbd8], R16 ;  /* 0x000bd81001007387 */ /* 0x0001e20000100a00 */
[----:B------:R-:W-:-:S03]  /*14f10*/  MOV R19, 0x3e603f57 ;  /* 0x3e603f5700137802 */ /* 0x000fc60000000f00 */
[----:B------:R4:W-:Y:S01]  /*14f20*/  STL.64 [R1+0xbf0], R14 ;  /* 0x000bf00e01007387 */ /* 0x0009e20000100a00 */
[----:B-1----:R-:W-:Y:S01]  /*14f30*/  MOV R6, 0x7be56cf6 ;  /* 0x7be56cf600067802 */ /* 0x002fe20000000f00 */
[----:B------:R-:W-:Y:S02]  /*14f40*/  IMAD.MOV.U32 R7, RZ, RZ, 0x3f76bd32 ;  /* 0x3f76bd32ff077424 */ /* 0x000fe400078e00ff */
[----:B------:R1:W-:Y:S01]  /*14f50*/  STL.64 [R1+0xc08], R8 ;  /* 0x000c080801007387 */ /* 0x0003e20000100a00 */
[----:B--2---:R-:W-:Y:S01]  /*14f60*/  MOV R22, 0x8c35df65 ;  /* 0x8c35df6500167802 */ /* 0x004fe20000000f00 */
[----:B------:R-:W-:Y:S01]  /*14f70*/  IMAD.MOV.U32 R23, RZ, RZ, 0x3f551ff4 ;  /* 0x3f551ff4ff177424 */ /* 0x000fe200078e00ff */
[----:B0-----:R-:W-:Y:S01]  /*14f80*/  MOV R16, 0x2f459ca1 ;  /* 0x2f459ca100107802 */ /* 0x001fe20000000f00 */
[----:B------:R-:W-:Y:S01]  /*14f90*/  IMAD.MOV.U32 R17, RZ, RZ, 0x3f1e03ca ;  /* 0x3f1e03caff117424 */ /* 0x000fe200078e00ff */
[----:B------:R0:W-:Y:S01]  /*14fa0*/  STL.64 [R1+0xc18], R10 ;  /* 0x000c180a01007387 */ /* 0x0001e20000100a00 */
[----:B----4-:R-:W-:Y:S01]  /*14fb0*/  IMAD.MOV.U32 R14, RZ, RZ, -0x5f31c8f2 ;  /* 0xa0ce370eff0e7424 */ /* 0x010fe200078e00ff */
[----:B------:R-:W-:-:S02]  /*14fc0*/  MOV R15, 0xbf1448c9 ;  /* 0xbf1448c9000f7802 */ /* 0x000fc40000000f00 */
[----:B------:R2:W-:Y:S01]  /*14fd0*/  STL.64 [R1+0xc20], R12 ;  /* 0x000c200c01007387 */ /* 0x0005e20000100a00 */
[----:B-1----:R-:W-:Y:S01]  /*14fe0*/  MOV R8, 0x5a7d9ac5 ;  /* 0x5a7d9ac500087802 */ /* 0x002fe20000000f00 */
[----:B------:R-:W-:Y:S02]  /*14ff0*/  IMAD.MOV.U32 R9, RZ, RZ, 0x3d72f0a6 ;  /* 0x3d72f0a6ff097424 */ /* 0x000fe400078e00ff */
        /* <DEDUP_REMOVED lines=9> */
[----:B------:R-:W-:-:S03]  /*15090*/  IMAD.MOV.U32 R21, RZ, RZ, 0x3ecc1949 ;  /* 0x3ecc1949ff157424 */ /* 0x000fc600078e00ff */
[----:B------:R4:W-:Y:S01]  /*150a0*/  STL.64 [R1+0xc28], R16 ;  /* 0x000c281001007387 */ /* 0x0009e20000100a00 */
[----:B0-----:R-:W-:Y:S02]  /*150b0*/  IMAD.MOV.U32 R6, RZ, RZ, 0xeccfadb ;  /* 0x0eccfadbff067424 */ /* 0x001fe400078e00ff */
[----:B------:R-:W-:Y:S01]  /*150c0*/  IMAD.MOV.U32 R7, RZ, RZ, 0x3efadee2 ;  /* 0x3efadee2ff077424 */ /* 0x000fe200078e00ff */
[----:B------:R0:W-:Y:S01]  /*150d0*/  STL.64 [R1+0xc30], R14 ;  /* 0x000c300e01007387 */ /* 0x0001e20000100a00 */
[----:B--2---:R-:W-:Y:S01]  /*150e0*/  IMAD.MOV.U32 R18, RZ, RZ, 0x261131ce ;  /* 0x261131ceff127424 */ /* 0x004fe200078e00ff */
[----:B------:R-:W-:Y:S02]  /*150f0*/  MOV R19, 0xbed65555 ;  /* 0xbed6555500137802 */ /* 0x000fe40000000f00 */
[----:B------:R2:W-:Y:S01]  /*15100*/  STL.64 [R1+0xc40], R8 ;  /* 0x000c400801007387 */ /* 0x0005e20000100a00 */
[----:B-1----:R-:W-:Y:S01]  /*15110*/  MOV R22, 0xd1a9ac83 ;  /* 0xd1a9ac8300167802 */ /* 0x002fe20000000f00 */
[----:B------:R-:W-:-:S02]  /*15120*/  IMAD.MOV.U32 R23, RZ, RZ, 0x3e62116d ;  /* 0x3e62116dff177424 */ /* 0x000fc400078e00ff */
[----:B------:R1:W-:Y:S01]  /*15130*/  STL.64 [R1+0xc58], R10 ;  /* 0x000c580a01007387 */ /* 0x0003e20000100a00 */
[----:B----4-:R-:W-:Y:S02]  /*15140*/  IMAD.MOV.U32 R16, RZ, RZ, 0x27a1383d ;  /* 0x27a1383dff107424 */ /* 0x010fe400078e00ff */
[----:B------:R-:W-:Y:S01]  /*15150*/  IMAD.MOV.U32 R17, RZ, RZ, -0x4181595c ;  /* 0xbe7ea6a4ff117424 */ /* 0x000fe200078e00ff */
[----:B------:R4:W-:Y:S01]  /*15160*/  STL.64 [R1+0xc60], R12 ;  /* 0x000c600c01007387 */ /* 0x0009e20000100a00 */
[----:B0-----:R-:W-:Y:S02]  /*15170*/  IMAD.MOV.U32 R14, RZ, RZ, 0x1c8dde07 ;  /* 0x1c8dde07ff0e7424 */ /* 0x001fe400078e00ff */
[----:B------:R-:W-:Y:S01]  /*15180*/  IMAD.MOV.U32 R15, RZ, RZ, 0x3e89b42c ;  /* 0x3e89b42cff0f7424 */ /* 0x000fe200078e00ff */
[----:B--2---:R-:W-:Y:S01]  /*15190*/  MOV R9, 0xbfb95b68 ;  /* 0xbfb95b6800097802 */ /* 0x004fe20000000f00 */
[----:B------:R-:W-:Y:S01]  /*151a0*/  IMAD.MOV.U32 R8, RZ, RZ, 0x5f50d178 ;  /* 0x5f50d178ff087424 */ /* 0x000fe200078e00ff */
[----:B------:R3:W-:Y:S01]  /*151b0*/  STL.64 [R1+0xc38], R6 ;  /* 0x000c380601007387 */ /* 0x0007e20000100a00 */
[----:B-1----:R-:W-:-:S02]  /*151c0*/  IMAD.MOV.U32 R10, RZ, RZ, -0x5673743c ;  /* 0xa98c8bc4ff0a7424 */ /* 0x002fc400078e00ff */
[----:B------:R-:W-:Y:S01]  /*151d0*/  IMAD.MOV.U32 R11, RZ, RZ, 0x3fc6fb2b ;  /* 0x3fc6fb2bff0b7424 */ /* 0x000fe200078e00ff */
[----:B------:R0:W-:Y:S01]  /*151e0*/  STL.64 [R1+0xc48], R18 ;  /* 0x000c481201007387 */ /* 0x0001e20000100a00 */
[----:B----4-:R-:W-:Y:S01]  /*151f0*/  IMAD.MOV.U32 R12, RZ, RZ, -0x2b09626c ;  /* 0xd4f69d94ff0c7424 */ /* 0x010fe200078e00ff */
[----:B------:R-:W-:Y:S02]  /*15200*/  MOV R13, 0xbf008105 ;  /* 0xbf008105000d7802 */ /* 0x000fe40000000f00 */
[----:B------:R-:W-:Y:S01]  /*15210*/  STL.64 [R1+0xc50], R20 ;  /* 0x000c501401007387 */ /* 0x000fe20000100a00 */
[----:B---3--:R-:W1:-:S03]  /*15220*/  DFMA R6, R28, R28, R28 ;  /* 0x0000001c1c06722b */ /* 0x008e46000000001c */
[----:B------:R2:W-:Y:S04]  /*15230*/  STL.64 [R1+0xc68], R14 ;  /* 0x000c680e01007387 */ /* 0x0005e80000100a00 */
[----:B------:R3:W-:Y:S01]  /*15240*/  STL.64 [R1+0xc70], R16 ;  /* 0x000c701001007387 */ /* 0x0007e20000100a00 */
[----:B-1----:R1:W4:Y:S01]  /*15250*/  DFMA R6, R24, R6, R24 ;  /* 0x000000061806722b */ /* 0x0023220000000018 */
[----:B0-----:R-:W-:Y:S01]  /*15260*/  MOV R18, 0x29064247 ;  /* 0x2906424700127802 */ /* 0x001fe20000000f00 */
[----:B-1----:R-:W-:Y:S01]  /*15270*/  IMAD.MOV.U32 R24, RZ, RZ, -0x5f55a85 ;  /* 0xfa0aa57bff187424 */ /* 0x002fe200078e00ff */
[----:B------:R0:W-:Y:S01]  /*15280*/  STL.64 [R1+0xc78], R22 ;  /* 0x000c781601007387 */ /* 0x0001e20000100a00 */
[----:B------:R-:W-:Y:S01]  /*15290*/  MOV R25, 0x3f8d0bef ;  /* 0x3f8d0bef00197802 */ /* 0x000fe20000000f00 */
[----:B------:R-:W-:Y:S01]  /*152a0*/  IMAD.MOV.U32 R19, RZ, RZ, -0x403f5f91 ;  /* 0xbfc0a06fff137424 */ /* 0x000fe200078e00ff */
[----:B----4-:R-:W1:Y:S01]  /*152b0*/  DFMA R28, -R2, R6, 1 ;  /* 0x3ff00000021c742b */ /* 0x010e620000000106 */
[----:B------:R4:W-:Y:S01]  /*152c0*/  STL.64 [R1+0xc80], R8 ;  /* 0x000c800801007387 */ /* 0x0009e20000100a00 */
[----:B--2---:R-:W-:Y:S01]  /*152d0*/  MOV R14, 0x3cf8dfb4 ;  /* 0x3cf8dfb4000e7802 */ /* 0x004fe20000000f00 */
[----:B------:R-:W-:-:S02]  /*152e0*/  IMAD.MOV.U32 R15, RZ, RZ, -0x40483c5f ;  /* 0xbfb7c3a1ff0f7424 */ /* 0x000fc400078e00ff */
[----:B------:R2:W-:Y:S01]  /*152f0*/  STL.64 [R1+0xc88], R10 ;  /* 0x000c880a01007387 */ /* 0x0005e20000100a00 */
[----:B---3--:R-:W-:Y:S01]  /*15300*/  IMAD.MOV.U32 R16, RZ, RZ, -0x442fe938 ;  /* 0xbbd016c8ff107424 */ /* 0x008fe200078e00ff */
[----:B-1----:R1:W3:Y:S01]  /*15310*/  DFMA R32, R6, R28, R6 ;  /* 0x0000001c0620722b */ /* 0x0022e20000000006 */
[----:B------:R-:W-:Y:S01]  /*15320*/  IMAD.MOV.U32 R17, RZ, RZ, 0x3e92a46f ;  /* 0x3e92a46fff117424 */ /* 0x000fe200078e00ff */
[----:B------:R5:W-:Y:S01]  /*15330*/  STL.64 [R1+0xc98], R12 ;  /* 0x000c980c01007387 */ /* 0x000be20000100a00 */
[----:B------:R-:W-:Y:S01]  /*15340*/  IMAD.MOV.U32 R20, RZ, RZ, 0x7a744982 ;  /* 0x7a744982ff147424 */ /* 0x000fe200078e00ff */
[----:B0-----:R-:W-:Y:S01]  /*15350*/  MOV R22, 0x1cad78b9 ;  /* 0x1cad78b900167802 */ /* 0x001fe20000000f00 */
[----:B------:R-:W-:Y:S01]  /*15360*/  IMAD.MOV.U32 R21, RZ, RZ, 0x3fb72bb4 ;  /* 0x3fb72bb4ff157424 */ /* 0x000fe200078e00ff */
[----:B----4-:R-:W-:Y:S01]  /*15370*/  MOV R9, 0x3fa6bd2f ;  /* 0x3fa6bd2f00097802 */ /* 0x010fe20000000f00 */
[----:B------:R-:W-:Y:S01]  /*15380*/  IMAD.MOV.U32 R8, RZ, RZ, 0x38631744 ;  /* 0x38631744ff087424 */ /* 0x000fe200078e00ff */
[----:B------:R0:W-:Y:S01]  /*15390*/  STL.64 [R1+0xca8], R14 ;  /* 0x000ca80e01007387 */ /* 0x0001e20000100a00 */
[----:B------:R-:W-:-:S02]  /*153a0*/  IMAD.MOV.U32 R23, RZ, RZ, -0x406e5b61 ;  /* 0xbf91a49fff177424 */ /* 0x000fc400078e00ff */
[----:B--2---:R-:W-:Y:S01]  /*153b0*/  IMAD.MOV.U32 R10, RZ, RZ, 0x69432cef ;  /* 0x69432cefff0a7424 */ /* 0x004fe200078e00ff */
[----:B------:R2:W-:Y:S01]  /*153c0*/  STL.64 [R1+0xcb0], R8 ;  /* 0x000cb00801007387 */ /* 0x0005e20000100a00 */
[----:B------:R-:W-:Y:S01]  /*153d0*/  IMAD.MOV.U32 R11, RZ, RZ, -0x4088f985 ;  /* 0xbf77067bff0b7424 */ /* 0x000fe200078e00ff */
[----:B-----5:R-:W-:Y:S01]  /*153e0*/  MOV R12, 0xb2241202 ;  /* 0xb2241202000c7802 */ /* 0x020fe20000000f00 */
[----:B------:R-:W-:Y:S01]  /*153f0*/  IMAD.MOV.U32 R13, RZ, RZ, -0x41db6b2d ;  /* 0xbe2494d3ff0d7424 */ /* 0x000fe200078e00ff */
[----:B------:R4:W-:Y:S01]  /*15400*/  STL.64 [R1+0xcb8], R16 ;  /* 0x000cb81001007387 */ /* 0x0009e20000100a00 */
[----:B-1----:R-:W-:Y:S02]  /*15410*/  IMAD.MOV.U32 R6, RZ, RZ, -0x3e789b85 ;  /* 0xc187647bff067424 */ /* 0x002fe400078e00ff */
[----:B------:R-:W-:Y:S01]  /*15420*/  IMAD.MOV.U32 R7, RZ, RZ, -0x3f5d3180 ;  /* 0xc0a2ce80ff077424 */ /* 0x000fe200078e00ff */
[----:B------:R1:W-:Y:S01]  /*15430*/  STL.64 [R1+0xcd0], R10 ;  /* 0x000cd00a01007387 */ /* 0x0003e20000100a00 */
[----:B0-----:R-:W-:-:S02]  /*15440*/  IMAD.MOV.U32 R14, RZ, RZ, 0x3c40f6a ;  /* 0x03c40f6aff0e7424 */ /* 0x001fc400078e00ff */
[----:B------:R-:W-:Y:S01]  /*15450*/  IMAD.MOV.U32 R15, RZ, RZ, -0x40acfbc3 ;  /* 0xbf53043dff0f7424 */ /* 0x000fe200078e00ff */
[----:B------:R0:W-:Y:S01]  /*15460*/  STL.64 [R1+0xcd8], R12 ;  /* 0x000cd80c01007387 */ /* 0x0001e20000100a00 */
[----:B--2---:R-:W-:Y:S01]  /*15470*/  IMAD.MOV.U32 R8, RZ, RZ, 0x6a382e07 ;  /* 0x6a382e07ff087424 */ /* 0x004fe200078e00ff */
[----:B------:R-:W-:Y:S01]  /*15480*/  MOV R9, 0x3db43183 ;  /* 0x3db4318300097802 */ /* 0x000fe20000000f00 */
[----:B------:R-:W-:Y:S01]  /*15490*/  IMAD.MOV.U32 R28, RZ, RZ, 0xf314c0d ;  /* 0x0f314c0dff1c7424 */ /* 0x000fe200078e00ff */
[----:B------:R2:W-:Y:S01]  /*154a0*/  STL.64 [R1+0xce8], R14 ;  /* 0x000ce80e01007387 */ /* 0x0005e20000100a00 */
[----:B----4-:R-:W-:Y:S02]  /*154b0*/  IMAD.MOV.U32 R16, RZ, RZ, -0x35cf944b ;  /* 0xca306bb5ff107424 */ /* 0x010fe400078e00ff */
[----:B------:R-:W-:Y:S01]  /*154c0*/  IMAD.MOV.U32 R17, RZ, RZ, -0x40e6e001 ;  /* 0xbf191fffff117424 */ /* 0x000fe200078e00ff */
[----:B-1----:R-:W-:Y:S01]  /*154d0*/  MOV R11, 0xbef5c564 ;  /* 0xbef5c564000b7802 */ /* 0x002fe20000000f00 */
[----:B------:R-:W-:Y:S01]  /*154e0*/  IMAD.MOV.U32 R10, RZ, RZ, -0x6f643b9e ;  /* 0x909bc462ff0a7424 */ /* 0x000fe200078e00ff */
[----:B------:R1:W-:Y:S01]  /*154f0*/  STL.64 [R1+0xcf8], R8 ;  /* 0x000cf80801007387 */ /* 0x0003e20000100a00 */
[----:B------:R-:W-:Y:S01]  /*15500*/  IMAD.MOV.U32 R29, RZ, RZ, 0x404727bb ;  /* 0x404727bbff1d7424 */ /* 0x000fe200078e00ff */
[----:B0-----:R-:W-:Y:S01]  /*15510*/  MOV R12, 0x539275a7 ;  /* 0x539275a7000c7802 */ /* 0x001fe20000000f00 */
[----:B------:R-:W-:Y:S01]  /*15520*/  IMAD.MOV.U32 R13, RZ, RZ, 0x3ed1abde ;  /* 0x3ed1abdeff0d7424 */ /* 0x000fe200078e00ff */
[----:B------:R0:W-:Y:S01]  /*15530*/  STL.64 [R1+0xd00], R16 ;  /* 0x000d001001007387 */ /* 0x0001e20000100a00 */
[----:B--2---:R-:W-:Y:S01]  /*15540*/  IMAD.MOV.U32 R14, RZ, RZ, -0x39092c3 ;  /* 0xfc6f6d3dff0e7424 */ /* 0x004fe200078e00ff */
[----:B------:R-:W-:-:S02]  /*15550*/  MOV R15, 0xbec607c5 ;  /* 0xbec607c5000f7802 */ /* 0x000fc40000000f00 */
[----:B------:R2:W-:Y:S04]  /*15560*/  STL.64 [R1+0xd10], R10 ;  /* 0x000d100a01007387 */ /* 0x0005e80000100a00 */
[----:B------:R4:W-:Y:S01]  /*15570*/  STL.64 [R1+0xd20], R12 ;  /* 0x000d200c01007387 */ /* 0x0009e20000100a00 */
[----:B-1----:R-:W-:Y:S01]  /*15580*/  MOV R8, 0xf5f87fc0 ;  /* 0xf5f87fc000087802 */ /* 0x002fe20000000f00 */
[----:B------:R-:W-:Y:S02]  /*15590*/  IMAD.MOV.U32 R9, RZ, RZ, 0x3cc5a9a2 ;  /* 0x3cc5a9a2ff097424 */ /* 0x000fe400078e00ff */
[----:B0-----:R-:W-:Y:S01]  /*155a0*/  IMAD.MOV.U32 R16, RZ, RZ, -0x3bccff5e ;  /* 0xc43300a2ff107424 */ /* 0x001fe200078e00ff */
[----:B------:R0:W-:Y:S01]  /*155b0*/  STL.64 [R1+0xd28], R14 ;  /* 0x000d280e01007387 */ /* 0x0001e20000100a00 */
[----:B------:R-:W-:Y:S01]  /*155c0*/  IMAD.MOV.U32 R17, RZ, RZ, -0x40366831 ;  /* 0xbfc997cfff117424 */ /* 0x000fe200078e00ff */
[----:B--2---:R-:W-:Y:S01]  /*155d0*/  MOV R10, 0x48e4f389 ;  /* 0x48e4f389000a7802 */ /* 0x004fe20000000f00 */
[----:B------:R-:W-:Y:S01]  /*155e0*/  IMAD.MOV.U32 R11, RZ, RZ, -0x40712a43 ;  /* 0xbf8ed5bdff0b7424 */ /* 0x000fe200078e00ff */
[----:B------:R1:W-:Y:S01]  /*155f0*/  STL.64 [R1+0xd38], R8 ;  /* 0x000d380801007387 */ /* 0x0003e20000100a00 */
[----:B----4-:R-:W-:-:S02]  /*15600*/  IMAD.MOV.U32 R12, RZ, RZ, 0x20e7ea15 ;  /* 0x20e7ea15ff0c7424 */ /* 0x010fc400078e00ff */
        /* <DEDUP_REMOVED lines=8> */
[----:B--2---:R-:W-:Y:S01]  /*15690*/  IMAD.MOV.U32 R16, RZ, RZ, 0x182c4e01 ;  /* 0x182c4e01ff107424 */ /* 0x004fe200078e00ff */
[----:B------:R-:W-:Y:S01]  /*156a0*/  MOV R17, 0xbfacc80f ;  /* 0xbfacc80f00117802 */ /* 0x000fe20000000f00 */
        /* <DEDUP_REMOVED lines=11> */
[----:B0-----:R-:W-:Y:S02]  /*15760*/  IMAD.MOV.U32 R8, RZ, RZ, -0x4ab40e33 ;  /* 0xb54bf1cdff087424 */ /* 0x001fe400078e00ff */
[----:B------:R-:W-:Y:S01]  /*15770*/  IMAD.MOV.U32 R9, RZ, RZ, 0x3f51b9f3 ;  /* 0x3f51b9f3ff097424 */ /* 0x000fe200078e00ff */
[----:B-1----:R-:W-:Y:S01]  /*15780*/  MOV R16, 0x172c9899 ;  /* 0x172c989900107802 */ /* 0x002fe20000000f00 */
[----:B------:R-:W-:Y:S01]  /*15790*/  IMAD.MOV.U32 R17, RZ, RZ, -0x40c781ef ;  /* 0xbf387e11ff117424 */ /* 0x000fe200078e00ff */
[----:B------:R0:W-:Y:S01]  /*157a0*/  STL.64 [R1+0xcc8], R24 ;  /* 0x000cc81801007387 */ /* 0x0001e20000100a00 */
[----:B----4-:R-:W-:-:S02]  /*157b0*/  IMAD.MOV.U32 R10, RZ, RZ, -0x13909c81 ;  /* 0xec6f637fff0a7424 */ /* 0x010fc400078e00ff */
        /* <DEDUP_REMOVED lines=9> */
[----:B-1----:R-:W-:Y:S01]  /*15850*/  IMAD.MOV.U32 R18, RZ, RZ, -0x1da32ee4 ;  /* 0xe25cd11cff127424 */ /* 0x002fe200078e00ff */
[----:B------:R-:W-:Y:S02]  /*15860*/  MOV R19, 0x3f5a4350 ;  /* 0x3f5a435000137802 */ /* 0x000fe40000000f00 */
[----:B------:R1:W-:Y:S01]  /*15870*/  STL.64 [R1+0xdc0], R8 ;  /* 0x000dc00801007387 */ /* 0x0003e20000100a00 */
[----:B--2---:R-:W-:Y:S01]  /*15880*/  MOV R20, 0xc4df7f1 ;  /* 0x0c4df7f100147802 */ /* 0x004fe20000000f00 */
[----:B------:R-:W-:Y:S02]  /*15890*/  IMAD.MOV.U32 R21, RZ, RZ, 0x3f3adee2 ;  /* 0x3f3adee2ff157424 */ /* 0x000fe400078e00ff */
[----:B------:R2:W-:Y:S01]  /*158a0*/  STL.64 [R1+0xdc8], R16 ;  /* 0x000dc81001007387 */ /* 0x0005e20000100a00 */
[----:B0-----:R-:W-:Y:S01]  /*158b0*/  MOV R22, 0x7c4544c3 ;  /* 0x7c4544c300167802 */ /* 0x001fe20000000f00 */
[----:B------:R-:W-:-:S02]  /*158c0*/  IMAD.MOV.U32 R23, RZ, RZ, 0x3f10af03 ;  /* 0x3f10af03ff177424 */ /* 0x000fc400078e00ff */
[----:B------:R0:W-:Y:S01]  /*158d0*/  STL.64 [R1+0xdd8], R10 ;  /* 0x000dd80a01007387 */ /* 0x0001e20000100a00 */
[----:B----4-:R-:W-:Y:S02]  /*158e0*/  IMAD.MOV.U32 R14, RZ, RZ, -0x79aa5638 ;  /* 0x8655a9c8ff0e7424 */ /* 0x010fe400078e00ff */
[----:B------:R-:W-:Y:S01]  /*158f0*/  IMAD.MOV.U32 R15, RZ, RZ, 0x3d25dbb1 ;  /* 0x3d25dbb1ff0f7424 */ /* 0x000fe200078e00ff */
[----:B------:R4:W-:Y:S01]  /*15900*/  STL.64 [R1+0xde8], R12 ;  /* 0x000de80c01007387 */ /* 0x0009e20000100a00 */
[----:B-1----:R-:W-:Y:S01]  /*15910*/  IMAD.MOV.U32 R8, RZ, RZ, -0x2a8595fa ;  /* 0xd57a6a06ff087424 */ /* 0x002fe200078e00ff */
[----:B------:R-:W-:Y:S02]  /*15920*/  MOV R9, 0x3ec257a6 ;  /* 0x3ec257a600097802 */ /* 0x000fe40000000f00 */
[----:B--2---:R-:W-:Y:S01]  /*15930*/  MOV R16, 0xba1d9e04 ;  /* 0xba1d9e0400107802 */ /* 0x004fe20000000f00 */
[----:B------:R-:W-:Y:S01]  /*15940*/  IMAD.MOV.U32 R17, RZ, RZ, 0x3fe72e2b ;  /* 0x3fe72e2bff117424 */ /* 0x000fe200078e00ff */
[----:B------:R1:W-:Y:S01]  /*15950*/  STL.64 [R1+0xd18], R24 ;  /* 0x000d181801007387 */ /* 0x0003e20000100a00 */
[----:B0-----:R-:W-:Y:S01]  /*15960*/  IMAD.MOV.U32 R10, RZ, RZ, 0x3921c967 ;  /* 0x3921c967ff0a7424 */ /* 0x001fe200078e00ff */
[----:B------:R-:W-:-:S02]  /*15970*/  MOV R11, 0xbff644d1 ;  /* 0xbff644d1000b7802 */ /* 0x000fc40000000f00 */
[----:B------:R0:W-:Y:S01]  /*15980*/  STL.64 [R1+0xce0], R18 ;  /* 0x000ce01201007387 */ /* 0x0001e20000100a00 */
[----:B----4-:R-:W-:Y:S01]  /*15990*/  MOV R12, 0x14ed9543 ;  /* 0x14ed9543000c7802 */ /* 0x010fe20000000f00 */
[----:B------:R-:W-:Y:S02]  /*159a0*/  IMAD.MOV.U32 R13, RZ, RZ, 0x3f289765 ;  /* 0x3f289765ff0d7424 */ /* 0x000fe400078e00ff */
[----:B------:R2:W-:Y:S01]  /*159b0*/  STL.64 [R1+0xcf0], R20 ;  /* 0x000cf01401007387 */ /* 0x0005e20000100a00 */
[----:B-1----:R-:W-:Y:S01]  /*159c0*/  MOV R24, 0xca6272d6 ;  /* 0xca6272d600187802 */ /* 0x002fe20000000f00 */
[----:B------:R-:W-:Y:S02]  /*159d0*/  IMAD.MOV.U32 R25, RZ, RZ, 0x3fd10cd9 ;  /* 0x3fd10cd9ff197424 */ /* 0x000fe400078e00ff */
[----:B------:R1:W-:Y:S01]  /*159e0*/  STL.64 [R1+0xd08], R22 ;  /* 0x000d081601007387 */ /* 0x0003e20000100a00 */
[----:B0-----:R-:W-:-:S03]  /*159f0*/  IMAD.MOV.U32 R18, RZ, RZ, -0x458bb1e4 ;  /* 0xba744e1cff127424 */ /* 0x001fc600078e00ff */
[----:B------:R0:W-:Y:S01]  /*15a00*/  STL.64 [R1+0xdf0], R14 ;  /* 0x000df00e01007387 */ /* 0x0001e20000100a00 */
[----:B------:R-:W-:Y:S01]  /*15a10*/  IMAD.MOV.U32 R19, RZ, RZ, 0x3eab1a24 ;  /* 0x3eab1a24ff137424 */ /* 0x000fe200078e00ff */
[----:B--2---:R-:W-:Y:S01]  /*15a20*/  MOV R21, 0xbe83c519 ;  /* 0xbe83c51900157802 */ /* 0x004fe20000000f00 */
[----:B------:R-:W-:Y:S01]  /*15a30*/  IMAD.MOV.U32 R20, RZ, RZ, 0x66be9669 ;  /* 0x66be9669ff147424 */ /* 0x000fe200078e00ff */
[----:B------:R2:W-:Y:S04]  /*15a40*/  STL.64 [R1+0xe00], R8 ;  /* 0x000e000801007387 */ /* 0x0005e80000100a00 */
        /* <DEDUP_REMOVED lines=9> */
[----:B----4-:R-:W-:Y:S01]  /*15ae0*/  IMAD.MOV.U32 R16, RZ, RZ, 0x41653f05 ;  /* 0x41653f05ff107424 */ /* 0x010fe200078e00ff */
[----:B------:R2:W-:Y:S01]  /*15af0*/  STL.64 [R1+0xd68], R24 ;  /* 0x000d681801007387 */ /* 0x0005e20000100a00 */
[----:B------:R-:W-:-:S02]  /*15b00*/  IMAD.MOV.U32 R17, RZ, RZ, 0x3fc89f1e ;  /* 0x3fc89f1eff117424 */ /* 0x000fc400078e00ff */
[----:B-1----:R-:W-:Y:S01]  /*15b10*/  IMAD.MOV.U32 R10, RZ, RZ, -0x124e4a17 ;  /* 0xedb1b5e9ff0a7424 */ /* 0x002fe200078e00ff */
[----:B------:R-:W-:Y:S01]  /*15b20*/  MOV R11, 0x3fb1a243 ;  /* 0x3fb1a243000b7802 */ /* 0x000fe20000000f00 */
[----:B------:R1:W-:Y:S01]  /*15b30*/  STL.64 [R1+0xd30], R18 ;  /* 0x000d301201007387 */ /* 0x0003e20000100a00 */
[----:B0-----:R-:W-:Y:S02]  /*15b40*/  IMAD.MOV.U32 R12, RZ, RZ, 0x5f42d73e ;  /* 0x5f42d73eff0c7424 */ /* 0x001fe400078e00ff */
[----:B------:R-:W-:Y:S01]  /*15b50*/  IMAD.MOV.U32 R13, RZ, RZ, 0x3e4ddf27 ;  /* 0x3e4ddf27ff0d7424 */ /* 0x000fe200078e00ff */
[----:B------:R0:W-:Y:S01]  /*15b60*/  STL.64 [R1+0xd40], R20 ;  /* 0x000d401401007387 */ /* 0x0001e20000100a00 */
[----:B--2---:R-:W-:Y:S01]  /*15b70*/  IMAD.MOV.U32 R24, RZ, RZ, -0x8aa5d37 ;  /* 0xf755a2c9ff187424 */ /* 0x004fe200078e00ff */
[----:B------:R-:W-:Y:S02]  /*15b80*/  MOV R25, 0xbf591fff ;  /* 0xbf591fff00197802 */ /* 0x000fe40000000f00 */
[----:B------:R2:W-:Y:S01]  /*15b90*/  STL.64 [R1+0xd58], R22 ;  /* 0x000d581601007387 */ /* 0x0005e20000100a00 */
[----:B-1----:R-:W-:-:S03]  /*15ba0*/  MOV R18, 0x4744ccfb ;  /* 0x4744ccfb00127802 */ /* 0x002fc60000000f00 */
[----:B------:R1:W-:Y:S01]  /*15bb0*/  STL.64 [R1+0xe38], R14 ;  /* 0x000e380e01007387 */ /* 0x0003e20000100a00 */
[----:B------:R-:W-:-:S03]  /*15bc0*/  IMAD.MOV.U32 R19, RZ, RZ, 0x3fc056ba ;  /* 0x3fc056baff137424 */ /* 0x000fc600078e00ff */
[----:B------:R4:W-:Y:S01]  /*15bd0*/  STL.64 [R1+0xe40], R8 ;  /* 0x000e400801007387 */ /* 0x0009e20000100a00 */
[----:B0-----:R-:W-:Y:S02]  /*15be0*/  IMAD.MOV.U32 R20, RZ, RZ, -0x2c454e17 ;  /* 0xd3bab1e9ff147424 */ /* 0x001fe400078e00ff */
[----:B------:R-:W-:Y:S01]  /*15bf0*/  IMAD.MOV.U32 R21, RZ, RZ, -0x41787839 ;  /* 0xbe8787c7ff157424 */ /* 0x000fe200078e00ff */
[----:B------:R0:W-:Y:S01]  /*15c00*/  STL.64 [R1+0xe50], R16 ;  /* 0x000e501001007387 */ /* 0x0001e20000100a00 */
[----:B--2---:R-:W-:Y:S02]  /*15c10*/  IMAD.MOV.U32 R22, RZ, RZ, 0x4c284396 ;  /* 0x4c284396ff167424 */ /* 0x004fe400078e00ff */
[----:B------:R-:W-:Y:S01]  /*15c20*/  IMAD.MOV.U32 R23, RZ, RZ, 0x3f778305 ;  /* 0x3f778305ff177424 */ /* 0x000fe200078e00ff */
[----:B------:R2:W-:Y:S01]  /*15c30*/  STL.64 [R1+0xe60], R10 ;  /* 0x000e600a01007387 */ /* 0x0005e20000100a00 */
[----:B-1----:R-:W-:Y:S01]  /*15c40*/  IMAD.MOV.U32 R14, RZ, RZ, 0x78d507d5 ;  /* 0x78d507d5ff0e7424 */ /* 0x002fe200078e00ff */
[----:B------:R-:W-:-:S02]  /*15c50*/  MOV R15, 0x3f909e54 ;  /* 0x3f909e54000f7802 */ /* 0x000fc40000000f00 */
[----:B------:R1:W-:Y:S01]  /*15c60*/  STL.64 [R1+0xe68], R12 ;  /* 0x000e680c01007387 */ /* 0x0003e20000100a00 */
[----:B----4-:R-:W-:Y:S01]  /*15c70*/  MOV R8, 0xaae91936 ;  /* 0xaae9193600087802 */ /* 0x010fe20000000f00 */
[----:B------:R-:W-:Y:S02]  /*15c80*/  IMAD.MOV.U32 R9, RZ, RZ, -0x4220f927 ;  /* 0xbddf06d9ff097424 */ /* 0x000fe400078e00ff */
[----:B0-----:R-:W-:Y:S01]  /*15c90*/  IMAD.MOV.U32 R16, RZ, RZ, -0x564076af ;  /* 0xa9bf8951ff107424 */ /* 0x001fe200078e00ff */
[----:B------:R-:W-:Y:S01]  /*15ca0*/  MOV R17, 0x3f58d9b0 ;  /* 0x3f58d9b000117802 */ /* 0x000fe20000000f00 */
[----:B------:R0:W-:Y:S01]  /*15cb0*/  STL.64 [R1+0xdb8], R24 ;  /* 0x000db81801007387 */ /* 0x0001e20000100a00 */
[----:B--2---:R-:W-:Y:S01]  /*15cc0*/  MOV R10, 0x8ed1da06 ;  /* 0x8ed1da06000a7802 */ /* 0x004fe20000000f00 */
[----:B------:R-:W-:Y:S02]  /*15cd0*/  IMAD.MOV.U32 R11, RZ, RZ, 0x3f374a77 ;  /* 0x3f374a77ff0b7424 */ /* 0x000fe400078e00ff */
[----:B------:R2:W-:Y:S01]  /*15ce0*/  STL.64 [R1+0xd80], R18 ;  /* 0x000d801201007387 */ /* 0x0005e20000100a00 */
[----:B-1----:R-:W-:-:S02]  /*15cf0*/  IMAD.MOV.U32 R12, RZ, RZ, 0x326dba30 ;  /* 0x326dba30ff0c7424 */ /* 0x002fc400078e00ff */
[----:B------:R-:W-:Y:S01]  /*15d00*/  IMAD.MOV.U32 R13, RZ, RZ, -0x40eb9cbe ;  /* 0xbf146342ff0d7424 */ /* 0x000fe200078e00ff */
[----:B------:R1:W-:Y:S01]  /*15d10*/  STL.64 [R1+0xd90], R20 ;  /* 0x000d901401007387 */ /* 0x0003e20000100a00 */
[----:B0-----:R-:W-:-:S03]  /*15d20*/  IMAD.MOV.U32 R24, RZ, RZ, 0x18d848b8 ;  /* 0x18d848b8ff187424 */ /* 0x001fc600078e00ff */
[----:B------:R0:W-:Y:S01]  /*15d30*/  STL.64 [R1+0xda8], R22 ;  /* 0x000da81601007387 */ /* 0x0001e20000100a00 */
[----:B------:R-:W-:Y:S02]  /*15d40*/  IMAD.MOV.U32 R25, RZ, RZ, -0x415994d2 ;  /* 0xbea66b2eff197424 */ /* 0x000fe400078e00ff */
[----:B--2---:R-:W-:Y:S01]  /*15d50*/  IMAD.MOV.U32 R18, RZ, RZ, -0x613dd9bf ;  /* 0x9ec22641ff127424 */ /* 0x004fe200078e00ff */
[----:B------:R2:W-:Y:S01]  /*15d60*/  STL.64 [R1+0xe78], R14 ;  /* 0x000e780e01007387 */ /* 0x0005e20000100a00 */
[----:B------:R-:W-:-:S03]  /*15d70*/  MOV R19, 0xbd9d1a2e ;  /* 0xbd9d1a2e00137802 */ /* 0x000fc60000000f00 */
[----:B------:R4:W-:Y:S01]  /*15d80*/  STL.64 [R1+0xe88], R8 ;  /* 0x000e880801007387 */ /* 0x0009e20000100a00 */
[----:B-1----:R-:W-:Y:S01]  /*15d90*/  MOV R20, 0xdb7ebcae ;  /* 0xdb7ebcae00147802 */ /* 0x002fe20000000f00 */
[----:B------:R-:W-:Y:S02]  /*15da0*/  IMAD.MOV.U32 R21, RZ, RZ, -0x40f315cd ;  /* 0xbf0cea33ff157424 */ /* 0x000fe400078e00ff */
[----:B------:R1:W-:Y:S01]  /*15db0*/  STL.64 [R1+0xe90], R16 ;  /* 0x000e901001007387 */ /* 0x0003e20000100a00 */
[----:B0-----:R-:W-:Y:S01]  /*15dc0*/  MOV R22, 0x1ad67669 ;  /* 0x1ad6766900167802 */ /* 0x001fe20000000f00 */
[----:B------:R-:W-:Y:S02]  /*15dd0*/  IMAD.MOV.U32 R23, RZ, RZ, -0x4132585a ;  /* 0xbecda7a6ff177424 */ /* 0x000fe400078e00ff */
[----:B------:R0:W-:Y:S01]  /*15de0*/  STL.64 [R1+0xea0], R10 ;  /* 0x000ea00a01007387 */ /* 0x0001e20000100a00 */
[----:B--2---:R-:W-:Y:S01]  /*15df0*/  MOV R14, 0xd2db3feb ;  /* 0xd2db3feb000e7802 */ /* 0x004fe20000000f00 */
[----:B------:R-:W-:-:S02]  /*15e00*/  IMAD.MOV.U32 R15, RZ, RZ, 0x3f0a5dff ;  /* 0x3f0a5dffff0f7424 */ /* 0x000fc400078e00ff */
[----:B------:R2:W-:Y:S01]  /*15e10*/  STL.64 [R1+0xeb0], R12 ;  /* 0x000eb00c01007387 */ /* 0x0005e20000100a00 */
[----:B----4-:R-:W-:Y:S02]  /*15e20*/  IMAD.MOV.U32 R8, RZ, RZ, -0x18f0abe5 ;  /* 0xe70f541bff087424 */ /* 0x010fe400078e00ff */
[----:B------:R-:W-:Y:S01]  /*15e30*/  IMAD.MOV.U32 R9, RZ, RZ, 0x3d0c1417 ;  /* 0x3d0c1417ff097424 */ /* 0x000fe200078e00ff */
[----:B-1----:R-:W-:Y:S01]  /*15e40*/  MOV R17, 0x3ffaab9a ;  /* 0x3ffaab9a00117802 */ /* 0x002fe20000000f00 */
[----:B------:R-:W-:Y:S01]  /*15e50*/  IMAD.MOV.U32 R16, RZ, RZ, 0x101bb71a ;  /* 0x101bb71aff107424 */ /* 0x000fe200078e00ff */
[----:B------:R1:W-:Y:S01]  /*15e60*/  STL.64 [R1+0xe08], R24 ;  /* 0x000e081801007387 */ /* 0x0003e20000100a00 */
[----:B0-----:R-:W-:Y:S02]  /*15e70*/  IMAD.MOV.U32 R10, RZ, RZ, 0xe771b94 ;  /* 0x0e771b94ff0a7424 */ /* 0x001fe400078e00ff */
[----:B------:R-:W-:Y:S01]  /*15e80*/  IMAD.MOV.U32 R11, RZ, RZ, 0x3fbdd5fa ;  /* 0x3fbdd5faff0b7424 */ /* 0x000fe200078e00ff */
[----:B------:R0:W-:Y:S01]  /*15e90*/  STL.64 [R1+0xdd0], R18 ;  /* 0x000dd01201007387 */ /* 0x0001e20000100a00 */
[----:B--2---:R-:W-:Y:S01]  /*15ea0*/  IMAD.MOV.U32 R12, RZ, RZ, 0x7f446f75 ;  /* 0x7f446f75ff0c7424 */ /* 0x004fe200078e00ff */
[----:B------:R-:W-:-:S02]  /*15eb0*/  MOV R13, 0x4011e07e ;  /* 0x4011e07e000d7802 */ /* 0x000fc40000000f00 */
[----:B------:R2:W-:Y:S01]  /*15ec0*/  STL.64 [R1+0xde0], R20 ;  /* 0x000de01401007387 */ /* 0x0005e20000100a00 */
[----:B-1----:R-:W-:Y:S01]  /*15ed0*/  MOV R24, 0x2bd4a5fe ;  /* 0x2bd4a5fe00187802 */ /* 0x002fe20000000f00 */
[----:B------:R-:W-:Y:S02]  /*15ee0*/  IMAD.MOV.U32 R25, RZ, RZ, -0x403ac144 ;  /* 0xbfc53ebcff197424 */ /* 0x000fe400078e00ff */
[----:B------:R1:W-:Y:S01]  /*15ef0*/  STL.64 [R1+0xdf8], R22 ;  /* 0x000df81601007387 */ /* 0x0003e20000100a00 */
[----:B0-----:R-:W-:-:S03]  /*15f00*/  IMAD.MOV.U32 R18, RZ, RZ, -0x19172d8d ;  /* 0xe6e8d273ff127424 */ /* 0x001fc600078e00ff */
[----:B------:R0:W-:Y:S01]  /*15f10*/  STL.64 [R1+0xeb8], R14 ;  /* 0x000eb80e01007387 */ /* 0x0001e20000100a00 */
[----:B------:R-:W-:Y:S02]  /*15f20*/  IMAD.MOV.U32 R19, RZ, RZ, 0x3ff10bef ;  /* 0x3ff10befff137424 */ /* 0x000fe400078e00ff */
[----:B--2---:R-:W-:Y:S01]  /*15f30*/  IMAD.MOV.U32 R20, RZ, RZ, 0x127046e4 ;  /* 0x127046e4ff147424 */ /* 0x004fe200078e00ff */
[----:B------:R2:W-:Y:S01]  /*15f40*/  STL.64 [R1+0xec8], R8 ;  /* 0x000ec80801007387 */ /* 0x0005e20000100a00 */
[----:B------:R-:W-:-:S03]  /*15f50*/  MOV R21, 0xbfea773c ;  /* 0xbfea773c00157802 */ /* 0x000fc60000000f00 */
[----:B------:R4:W-:Y:S01]  /*15f60*/  STL.64 [R1+0xed8], R16 ;  /* 0x000ed81001007387 */ /* 0x0009e20000100a00 */
[----:B-1----:R-:W-:Y:S01]  /*15f70*/  IMAD.MOV.U32 R22, RZ, RZ, -0x77e3fbe3 ;  /* 0x881c041dff167424 */ /* 0x002fe200078e00ff */
[----:B------:R-:W-:Y:S02]  /*15f80*/  MOV R23, 0xbebb0613 ;  /* 0xbebb061300177802 */ /* 0x000fe40000000f00 */
[----:B------:R1:W-:Y:S01]  /*15f90*/  STL.64 [R1+0xee0], R10 ;  /* 0x000ee00a01007387 */ /* 0x0003e20000100a00 */
[----:B0-----:R-:W-:Y:S01]  /*15fa0*/  MOV R14, 0x57317fb1 ;  /* 0x57317fb1000e7802 */ /* 0x001fe20000000f00 */
[----:B------:R-:W-:Y:S02]  /*15fb0*/  IMAD.MOV.U32 R15, RZ, RZ, -0x40cef4ce ;  /* 0xbf310b32ff0f7424 */ /* 0x000fe400078e00ff */
[----:B------:R0:W-:Y:S01]  /*15fc0*/  STL.64 [R1+0xef0], R12 ;  /* 0x000ef00c01007387 */ /* 0x0001e20000100a00 */
[----:B--2---:R-:W-:Y:S01]  /*15fd0*/  IMAD.MOV.U32 R8, RZ, RZ, 0x741b2958 ;  /* 0x741b2958ff087424 */ /* 0x004fe200078e00ff */
[----:B------:R-:W-:-:S02]  /*15fe0*/  MOV R9, 0x3ff89f57 ;  /* 0x3ff89f5700097802 */ /* 0x000fc40000000f00 */
[----:B----4-:R-:W-:Y:S01]  /*15ff0*/  MOV R16, 0x7fbade6a ;  /* 0x7fbade6a00107802 */ /* 0x010fe20000000f00 */
[----:B------:R-:W-:Y:S01]  /*16000*/  IMAD.MOV.U32 R17, RZ, RZ, 0x3fe60acf ;  /* 0x3fe60acfff117424 */ /* 0x000fe200078e00ff */
        /* <DEDUP_REMOVED lines=10> */
[----:B-1----:R-:W-:-:S03]  /*160b0*/  MOV R18, 0xf5c36b90 ;  /* 0xf5c36b9000127802 */ /* 0x002fc60000000f00 */
[----:B------:R1:W-:Y:S01]  /*160c0*/  STL.64 [R1+0xf00], R14 ;  /* 0x000f000e01007387 */ /* 0x0003e20000100a00 */
[----:B------:R-:W-:Y:S02]  /*160d0*/  IMAD.MOV.U32 R19, RZ, RZ, -0x406a0401 ;  /* 0xbf95fbffff137424 */ /* 0x000fe400078e00ff */
[----:B0-----:R-:W-:Y:S01]  /*160e0*/  IMAD.MOV.U32 R20, RZ, RZ, 0x163a4d10 ;  /* 0x163a4d10ff147424 */ /* 0x001fe200078e00ff */
[----:B------:R0:W-:Y:S01]  /*160f0*/  STL.64 [R1+0xf08], R8 ;  /* 0x000f080801007387 */ /* 0x0001e20000100a00 */
[----:B------:R-:W-:-:S03]  /*16100*/  IMAD.MOV.U32 R21, RZ, RZ, -0x408781ef ;  /* 0xbf787e11ff157424 */ /* 0x000fc600078e00ff */
[----:B------:R4:W-:Y:S01]  /*16110*/  STL.64 [R1+0xf18], R16 ;  /* 0x000f181001007387 */ /* 0x0009e20000100a00 */
[----:B--2---:R-:W-:Y:S02]  /*16120*/  IMAD.MOV.U32 R22, RZ, RZ, -0x35c68f95 ;  /* 0xca39706bff167424 */ /* 0x004fe400078e00ff */
[----:B------:R-:W-:Y:S01]  /*16130*/  IMAD.MOV.U32 R23, RZ, RZ, -0x40aed4f2 ;  /* 0xbf512b0eff177424 */ /* 0x000fe200078e00ff */
[----:B------:R2:W-:Y:S01]  /*16140*/  STL.64 [R1+0xf28], R10 ;  /* 0x000f280a01007387 */ /* 0x0005e20000100a00 */
[----:B-1----:R-:W-:Y:S02]  /*16150*/  IMAD.MOV.U32 R14, RZ, RZ, -0x746b991f ;  /* 0x8b9466e1ff0e7424 */ /* 0x002fe400078e00ff */
[----:B------:R-:W-:Y:S01]  /*16160*/  IMAD.MOV.U32 R15, RZ, RZ, -0x41bf4448 ;  /* 0xbe40bbb8ff0f7424 */ /* 0x000fe200078e00ff */
[----:B------:R1:W-:Y:S01]  /*16170*/  STL.64 [R1+0xf30], R12 ;  /* 0x000f300c01007387 */ /* 0x0003e20000100a00 */
[----:B0-----:R-:W-:Y:S01]  /*16180*/  IMAD.MOV.U32 R8, RZ, RZ, -0x4886cb15 ;  /* 0xb77934ebff087424 */ /* 0x001fe200078e00ff */
[----:B------:R-:W-:Y:S01]  /*16190*/  MOV R9, 0xbf923dbf ;  /* 0xbf923dbf00097802 */ /* 0x000fe20000000f00 */
[----:B----4-:R-:W-:Y:S01]  /*161a0*/  IMAD.MOV.U32 R16, RZ, RZ, 0x7b186dc8 ;  /* 0x7b186dc8ff107424 */ /* 0x010fe200078e00ff */
[----:B------:R0:W-:Y:S01]  /*161b0*/  STL.64 [R1+0xea8], R24 ;  /* 0x000ea81801007387 */ /* 0x0001e20000100a00 */
[----:B------:R-:W-:-:S02]  /*161c0*/  IMAD.MOV.U32 R17, RZ, RZ, 0x3f7a33c6 ;  /* 0x3f7a33c6ff117424 */ /* 0x000fc400078e00ff */
[----:B--2---:R-:W-:Y:S01]  /*161d0*/  IMAD.MOV.U32 R10, RZ, RZ, -0x3f0a6f3b ;  /* 0xc0f590c5ff0a7424 */ /* 0x004fe200078e00ff */
[----:B------:R-:W-:Y:S01]  /*161e0*/  MOV R11, 0xbf597c12 ;  /* 0xbf597c12000b7802 */ /* 0x000fe20000000f00 */
[----:B------:R2:W-:Y:S01]  /*161f0*/  STL.64 [R1+0xe70], R18 ;  /* 0x000e701201007387 */ /* 0x0005e20000100a00 */
[----:B-1----:R-:W-:Y:S01]  /*16200*/  MOV R12, 0x89184a90 ;  /* 0x89184a90000c7802 */ /* 0x002fe20000000f00 */
[----:B------:R-:W-:Y:S02]  /*16210*/  IMAD.MOV.U32 R13, RZ, RZ, -0x40c8e179 ;  /* 0xbf371e87ff0d7424 */ /* 0x000fe400078e00ff */
[----:B------:R1:W-:Y:S01]  /*16220*/  STL.64 [R1+0xe80], R20 ;  /* 0x000e801401007387 */ /* 0x0003e20000100a00 */
[----:B0-----:R-:W-:-:S03]  /*16230*/  IMAD.MOV.U32 R24, RZ, RZ, 0x12bad9bf ;  /* 0x12bad9bfff187424 */ /* 0x001fc600078e00ff */
[----:B------:R0:W-:Y:S01]  /*16240*/  STL.64 [R1+0xe98], R22 ;  /* 0x000e981601007387 */ /* 0x0001e20000100a00 */
[----:B------:R-:W-:-:S03]  /*16250*/  IMAD.MOV.U32 R25, RZ, RZ, -0x3ffa6af8 ;  /* 0xc0059508ff197424 */ /* 0x000fc600078e00ff */
[----:B------:R4:W-:Y:S01]  /*16260*/  STL.64 [R1+0xf40], R14 ;  /* 0x000f400e01007387 */ /* 0x0009e20000100a00 */
[----:B--2---:R-:W-:Y:S01]  /*16270*/  IMAD.MOV.U32 R18, RZ, RZ, -0x6d5fb8c9 ;  /* 0x92a04737ff127424 */ /* 0x004fe200078e00ff */
        /* <DEDUP_REMOVED lines=8> */
[----:B----4-:R-:W-:Y:S01]  /*16300*/  IMAD.MOV.U32 R14, RZ, RZ, 0x43f4cecc ;  /* 0x43f4ceccff0e7424 */ /* 0x010fe200078e00ff */
[----:B------:R-:W-:Y:S02]  /*16310*/  MOV R15, 0x3d3a2d86 ;  /* 0x3d3a2d86000f7802 */ /* 0x000fe40000000f00 */
[----:B------:R4:W-:Y:S01]  /*16320*/  STL.64 [R1+0xf78], R12 ;  /* 0x000f780c01007387 */ /* 0x0009e20000100a00 */
[----:B--2---:R-:W-:Y:S01]  /*16330*/  MOV R8, 0x115cc480 ;  /* 0x115cc48000087802 */ /* 0x004fe20000000f00 */
[----:B------:R-:W-:Y:S02]  /*16340*/  IMAD.MOV.U32 R9, RZ, RZ, -0x40f6bc84 ;  /* 0xbf09437cff097424 */ /* 0x000fe400078e00ff */
[----:B-1----:R-:W-:Y:S01]  /*16350*/  IMAD.MOV.U32 R16, RZ, RZ, -0x755502fe ;  /* 0x8aaafd02ff107424 */ /* 0x002fe200078e00ff */
[----:B------:R1:W-:Y:S01]  /*16360*/  STL.64 [R1+0xef8], R24 ;  /* 0x000ef81801007387 */ /* 0x0003e20000100a00 */
[----:B------:R-:W-:Y:S01]  /*16370*/  IMAD.MOV.U32 R17, RZ, RZ, -0x3fe58652 ;  /* 0xc01a79aeff117424 */ /* 0x000fe200078e00ff */
[----:B0-----:R-:W-:Y:S01]  /*16380*/  MOV R10, 0xbfe43e00 ;  /* 0xbfe43e00000a7802 */ /* 0x001fe20000000f00 */
[----:B------:R-:W-:Y:S01]  /*16390*/  IMAD.MOV.U32 R11, RZ, RZ, 0x402acbc4 ;  /* 0x402acbc4ff0b7424 */ /* 0x000fe200078e00ff */
[----:B------:R0:W-:Y:S01]  /*163a0*/  STL.64 [R1+0xec0], R18 ;  /* 0x000ec01201007387 */ /* 0x0001e20000100a00 */
[----:B----4-:R-:W-:-:S02]  /*163b0*/  IMAD.MOV.U32 R12, RZ, RZ, -0x674527d3 ;  /* 0x98bad82dff0c7424 */ /* 0x010fc400078e00ff */
[----:B------:R-:W-:Y:S01]  /*163c0*/  IMAD.MOV.U32 R13, RZ, RZ, -0x40a87c3b ;  /* 0xbf5783c5ff0d7424 */ /* 0x000fe200078e00ff */
[----:B------:R2:W-:Y:S01]  /*163d0*/  STL.64 [R1+0xed0], R20 ;  /* 0x000ed01401007387 */ /* 0x0005e20000100a00 */
[----:B-1----:R-:W-:Y:S01]  /*163e0*/  MOV R24, 0xbf9f081e ;  /* 0xbf9f081e00187802 */ /* 0x002fe20000000f00 */
[----:B------:R-:W-:Y:S02]  /*163f0*/  IMAD.MOV.U32 R25, RZ, RZ, 0x3f98d9b0 ;  /* 0x3f98d9b0ff197424 */ /* 0x000fe400078e00ff */
[----:B------:R1:W-:Y:S01]  /*16400*/  STL.64 [R1+0xee8], R22 ;  /* 0x000ee81601007387 */ /* 0x0003e20000100a00 */
[----:B0-----:R-:W-:-:S03]  /*16410*/  IMAD.MOV.U32 R18, RZ, RZ, -0x1e30139f ;  /* 0xe1cfec61ff127424 */ /* 0x001fc600078e00ff */
[----:B------:R0:W-:Y:S01]  /*16420*/  STL.64 [R1+0xf80], R14 ;  /* 0x000f800e01007387 */ /* 0x0001e20000100a00 */
[----:B------:R-:W-:-:S03]  /*16430*/  IMAD.MOV.U32 R19, RZ, RZ, -0x4008196a ;  /* 0xbff7e696ff137424 */ /* 0x000fc600078e00ff */
[----:B------:R4:W-:Y:S01]  /*16440*/  STL.64 [R1+0xf90], R8 ;  /* 0x000f900801007387 */ /* 0x0009e20000100a00 */
[----:B--2---:R-:W-:Y:S01]  /*16450*/  IMAD.MOV.U32 R20, RZ, RZ, 0x5a443c00 ;  /* 0x5a443c00ff147424 */ /* 0x004fe200078e00ff */
        /* <DEDUP_REMOVED lines=8> */
[----:B----4-:R-:W-:Y:S02]  /*164e0*/  IMAD.MOV.U32 R8, RZ, RZ, 0x4d316e22 ;  /* 0x4d316e22ff087424 */ /* 0x010fe400078e00ff */
[----:B------:R-:W-:Y:S01]  /*164f0*/  IMAD.MOV.U32 R9, RZ, RZ, 0x40160ace ;  /* 0x40160aceff097424 */ /* 0x000fe200078e00ff */
[----:B--2---:R-:W-:Y:S01]  /*16500*/  MOV R17, 0xc0049c41 ;  /* 0xc0049c4100117802 */ /* 0x004fe20000000f00 */
[----:B------:R-:W-:Y:S01]  /*16510*/  IMAD.MOV.U32 R16, RZ, RZ, 0x2368986f ;  /* 0x2368986fff107424 */ /* 0x000fe200078e00ff */
[----:B------:R2:W-:Y:S01]  /*16520*/  STL.64 [R1+0xf48], R24 ;  /* 0x000f481801007387 */ /* 0x0005e20000100a00 */
[----:B-1----:R-:W-:Y:S01]  /*16530*/  MOV R10, 0x30da5a0 ;  /* 0x030da5a0000a7802 */ /* 0x002fe20000000f00 */
[----:B------:R-:W-:Y:S02]  /*16540*/  IMAD.MOV.U32 R11, RZ, RZ, -0x400fed45 ;  /* 0xbff012bbff0b7424 */ /* 0x000fe400078e00ff */
[----:B------:R1:W-:Y:S01]  /*16550*/  STL.64 [R1+0xf10], R18 ;  /* 0x000f101201007387 */ /* 0x0003e20000100a00 */
[----:B0-----:R-:W-:Y:S01]  /*16560*/  IMAD.MOV.U32 R12, RZ, RZ, 0x603144a ;  /* 0x0603144aff0c7424 */ /* 0x001fe200078e00ff */
[----:B------:R-:W-:-:S02]  /*16570*/  MOV R13, 0xbe7b66c5 ;  /* 0xbe7b66c5000d7802 */ /* 0x000fc40000000f00 */
[----:B------:R0:W-:Y:S01]  /*16580*/  STL.64 [R1+0xf20], R20 ;  /* 0x000f201401007387 */ /* 0x0001e20000100a00 */
[----:B--2---:R-:W-:Y:S01]  /*16590*/  IMAD.MOV.U32 R24, RZ, RZ, 0x428cf51e ;  /* 0x428cf51eff187424 */ /* 0x004fe200078e00ff */
[----:B------:R-:W-:Y:S02]  /*165a0*/  MOV R25, 0x3eefef14 ;  /* 0x3eefef1400197802 */ /* 0x000fe40000000f00 */
[----:B------:R2:W-:Y:S01]  /*165b0*/  STL.64 [R1+0xf38], R22 ;  /* 0x000f381601007387 */ /* 0x0005e20000100a00 */
[----:B-1----:R-:W-:Y:S01]  /*165c0*/  MOV R18, 0x83e0a3e5 ;  /* 0x83e0a3e500127802 */ /* 0x002fe20000000f00 */
[----:B------:R-:W-:Y:S02]  /*165d0*/  IMAD.MOV.U32 R19, RZ, RZ, 0x3dcb2cc4 ;  /* 0x3dcb2cc4ff137424 */ /* 0x000fe400078e00ff */
[----:B------:R1:W-:Y:S01]  /*165e0*/  STL.64 [R1+0xfc8], R14 ;  /* 0x000fc80e01007387 */ /* 0x0003e20000100a00 */
[----:B0-----:R-:W-:-:S03]  /*165f0*/  IMAD.MOV.U32 R20, RZ, RZ, -0x1d9556fb ;  /* 0xe26aa905ff147424 */ /* 0x001fc600078e00ff */
[----:B------:R0:W-:Y:S01]  /*16600*/  STL.64 [R1+0xfd0], R8 ;  /* 0x000fd00801007387 */ /* 0x0001e20000100a00 */
[----:B------:R-:W-:-:S03]  /*16610*/  IMAD.MOV.U32 R21, RZ, RZ, 0x3f514daf ;  /* 0x3f514dafff157424 */ /* 0x000fc600078e00ff */
[----:B------:R4:W-:Y:S01]  /*16620*/  STL.64 [R1+0xfe0], R16 ;  /* 0x000fe01001007387 */ /* 0x0009e20000100a00 */
[----:B--2---:R-:W-:Y:S02]  /*16630*/  IMAD.MOV.U32 R22, RZ, RZ, 0x2408f7d0 ;  /* 0x2408f7d0ff167424 */ /* 0x004fe400078e00ff */
[----:B------:R-:W-:Y:S01]  /*16640*/  IMAD.MOV.U32 R23, RZ, RZ, 0x3f13bc59 ;  /* 0x3f13bc59ff177424 */ /* 0x000fe200078e00ff */
[----:B------:R2:W-:Y:S01]  /*16650*/  STL.64 [R1+0xff0], R10 ;  /* 0x000ff00a01007387 */ /* 0x0005e20000100a00 */
[----:B-1----:R-:W-:Y:S01]  /*16660*/  MOV R14, 0xbb753f97 ;  /* 0xbb753f97000e7802 */ /* 0x002fe20000000f00 */
[----:B------:R-:W-:Y:S02]  /*16670*/  IMAD.MOV.U32 R15, RZ, RZ, -0x402ee61d ;  /* 0xbfd119e3ff0f7424 */ /* 0x000fe400078e00ff */
        /* <DEDUP_REMOVED lines=27> */
[----:B------:R4:W-:Y:S01]  /*16830*/  STL.64 [R1+0x1040], R12 ;  /* 0x0010400c01007387 */ /* 0x0009e20000100a00 */
[----:B--2---:R-:W-:Y:S01]  /*16840*/  IMAD.MOV.U32 R8, RZ, RZ, 0x272abdba ;  /* 0x272abdbaff087424 */ /* 0x004fe200078e00ff */
[----:B------:R-:W-:Y:S02]  /*16850*/  MOV R9, 0xbdcc326e ;  /* 0xbdcc326e00097802 */ /* 0x000fe40000000f00 */
[----:B-1----:R-:W-:Y:S01]  /*16860*/  MOV R16, 0x4df23f8f ;  /* 0x4df23f8f00107802 */ /* 0x002fe20000000f00 */
[----:B------:R-:W-:Y:S01]  /*16870*/  IMAD.MOV.U32 R17, RZ, RZ, -0x3fcee326 ;  /* 0xc0311cdaff117424 */ /* 0x000fe200078e00ff */
[----:B------:R1:W-:Y:S01]  /*16880*/  STL.64 [R1+0xfe8], R24 ;  /* 0x000fe81801007387 */ /* 0x0003e20000100a00 */
[----:B0-----:R-:W-:Y:S01]  /*16890*/  IMAD.MOV.U32 R10, RZ, RZ, -0x568a9fde ;  /* 0xa9756022ff0a7424 */ /* 0x001fe200078e00ff */
[----:B------:R-:W-:-:S02]  /*168a0*/  MOV R11, 0xbff1eed0 ;  /* 0xbff1eed0000b7802 */ /* 0x000fc40000000f00 */
[----:B------:R0:W-:Y:S01]  /*168b0*/  STL.64 [R1+0xfb0], R18 ;  /* 0x000fb01201007387 */ /* 0x0001e20000100a00 */
[----:B----4-:R-:W-:Y:S01]  /*168c0*/  MOV R12, 0xbeb59bed ;  /* 0xbeb59bed000c7802 */ /* 0x010fe20000000f00 */
[----:B------:R-:W-:Y:S02]  /*168d0*/  IMAD.MOV.U32 R13, RZ, RZ, -0x3fb5d9d3 ;  /* 0xc04a262dff0d7424 */ /* 0x000fe400078e00ff */
        /* <DEDUP_REMOVED lines=18> */
[----:B------:R-:W-:Y:S02]  /*16a00*/  IMAD.MOV.U32 R9, RZ, RZ, -0x3fcb639d ;  /* 0xc0349c63ff097424 */ /* 0x000fe400078e00ff */
[----:B----4-:R-:W-:Y:S01]  /*16a10*/  IMAD.MOV.U32 R16, RZ, RZ, -0x7db2eaba ;  /* 0x824d1546ff107424 */ /* 0x010fe200078e00ff */
[----:B------:R2:W-:Y:S01]  /*16a20*/  STL.64 [R1+0x1038], R24 ;  /* 0x0010381801007387 */ /* 0x0005e20000100a00 */
[----:B------:R-:W-:-:S02]  /*16a30*/  IMAD.MOV.U32 R17, RZ, RZ, -0x3fdbe89a ;  /* 0xc0241766ff117424 */ /* 0x000fc400078e00ff */
[----:B-1----:R-:W-:Y:S01]  /*16a40*/  IMAD.MOV.U32 R10, RZ, RZ, -0x645f7a03 ;  /* 0x9ba085fdff0a7424 */ /* 0x002fe200078e00ff */
[----:B------:R-:W-:Y:S01]  /*16a50*/  MOV R11, 0x40104edc ;  /* 0x40104edc000b7802 */ /* 0x000fe20000000f00 */
[----:B------:R1:W-:Y:S01]  /*16a60*/  STL.64 [R1+0x1000], R18 ;  /* 0x0010001201007387 */ /* 0x0003e20000100a00 */
[----:B0-----:R-:W-:Y:S02]  /*16a70*/  IMAD.MOV.U32 R12, RZ, RZ, 0x1cae7f61 ;  /* 0x1cae7f61ff0c7424 */ /* 0x001fe400078e00ff */
[----:B------:R-:W-:Y:S01]  /*16a80*/  IMAD.MOV.U32 R13, RZ, RZ, -0x3ff435ee ;  /* 0xc00bca12ff0d7424 */ /* 0x000fe200078e00ff */
        /* <DEDUP_REMOVED lines=14> */
[----:B-1----:R-:W-:Y:S01]  /*16b70*/  IMAD.MOV.U32 R14, RZ, RZ, -0x1c0ba3cb ;  /* 0xe3f45c35ff0e7424 */ /* 0x002fe200078e00ff */
[----:B------:R-:W-:-:S02]  /*16b80*/  MOV R15, 0x3e7327d0 ;  /* 0x3e7327d0000f7802 */ /* 0x000fc40000000f00 */
[----:B------:R1:W-:Y:S01]  /*16b90*/  STL.64 [R1+0x10c0], R12 ;  /* 0x0010c00c01007387 */ /* 0x0003e20000100a00 */
[----:B----4-:R-:W-:Y:S01]  /*16ba0*/  MOV R8, 0xeafd4576 ;  /* 0xeafd457600087802 */ /* 0x010fe20000000f00 */
[----:B------:R-:W-:Y:S02]  /*16bb0*/  IMAD.MOV.U32 R9, RZ, RZ, 0x3fd5d504 ;  /* 0x3fd5d504ff097424 */ /* 0x000fe400078e00ff */
[----:B0-----:R-:W-:Y:S01]  /*16bc0*/  IMAD.MOV.U32 R16, RZ, RZ, 0x4ab1cf11 ;  /* 0x4ab1cf11ff107424 */ /* 0x001fe200078e00ff */
[----:B------:R-:W-:Y:S01]  /*16bd0*/  MOV R17, 0xbfc04177 ;  /* 0xbfc0417700117802 */ /* 0x000fe20000000f00 */
[----:B------:R0:W-:Y:S01]  /*16be0*/  STL.64 [R1+0x1088], R24 ;  /* 0x0010881801007387 */ /* 0x0001e20000100a00 */
[----:B--2---:R-:W-:Y:S01]  /*16bf0*/  MOV R10, 0x9b8a1b31 ;  /* 0x9b8a1b31000a7802 */ /* 0x004fe20000000f00 */
[----:B------:R-:W-:Y:S02]  /*16c00*/  IMAD.MOV.U32 R11, RZ, RZ, 0x3fa0f5dc ;  /* 0x3fa0f5dcff0b7424 */ /* 0x000fe400078e00ff */
[----:B------:R2:W-:Y:S01]  /*16c10*/  STL.64 [R1+0x1050], R18 ;  /* 0x0010501201007387 */ /* 0x0005e20000100a00 */
[----:B-1----:R-:W-:-:S02]  /*16c20*/  IMAD.MOV.U32 R12, RZ, RZ, 0x72284d2c ;  /* 0x72284d2cff0c7424 */ /* 0x002fc400078e00ff */
[----:B------:R-:W-:Y:S01]  /*16c30*/  IMAD.MOV.U32 R13, RZ, RZ, 0x3f807746 ;  /* 0x3f807746ff0d7424 */ /* 0x000fe200078e00ff */
        /* <DEDUP_REMOVED lines=15> */
[----:B------:R-:W-:-:S02]  /*16d30*/  IMAD.MOV.U32 R15, RZ, RZ, -0x41ebc3f6 ;  /* 0xbe143c0aff0f7424 */ /* 0x000fc400078e00ff */
[----:B------:R2:W-:Y:S01]  /*16d40*/  STL.64 [R1+0x1108], R12 ;  /* 0x0011080c01007387 */ /* 0x0005e20000100a00 */
[----:B----4-:R-:W-:Y:S02]  /*16d50*/  IMAD.MOV.U32 R8, RZ, RZ, -0x50d8d6c ;  /* 0xfaf27294ff087424 */ /* 0x010fe400078e00ff */
[----:B------:R-:W-:Y:S01]  /*16d60*/  IMAD.MOV.U32 R9, RZ, RZ, 0x3f53d694 ;  /* 0x3f53d694ff097424 */ /* 0x000fe200078e00ff */
[----:B-1----:R-:W-:Y:S01]  /*16d70*/  MOV R17, 0x405278fb ;  /* 0x405278fb00117802 */ /* 0x002fe20000000f00 */
        /* <DEDUP_REMOVED lines=8> */
[----:B-1----:R-:W-:Y:S01]  /*16e00*/  MOV R24, 0x90a5dfd6 ;  /* 0x90a5dfd600187802 */ /* 0x002fe20000000f00 */
[----:B------:R-:W-:Y:S02]  /*16e10*/  IMAD.MOV.U32 R25, RZ, RZ, -0x40c6205e ;  /* 0xbf39dfa2ff197424 */ /* 0x000fe400078e00ff */
[----:B------:R1:W-:Y:S01]  /*16e20*/  STL.64 [R1+0x10c8], R22 ;  /* 0x0010c81601007387 */ /* 0x0003e20000100a00 */
[----:B0-----:R-:W-:-:S03]  /*16e30*/  IMAD.MOV.U32 R18, RZ, RZ, -0x4c63ea59 ;  /* 0xb39c15a7ff127424 */ /* 0x001fc600078e00ff */
[----:B------:R0:W-:Y:S01]  /*16e40*/  STL.64 [R1+0x1110], R14 ;  /* 0x0011100e01007387 */ /* 0x0001e20000100a00 */
[----:B------:R-:W-:Y:S02]  /*16e50*/  IMAD.MOV.U32 R19, RZ, RZ, -0x420c1a6b ;  /* 0xbdf3e595ff137424 */ /* 0x000fe400078e00ff */
[----:B--2---:R-:W-:Y:S01]  /*16e60*/  IMAD.MOV.U32 R20, RZ, RZ, -0x759a0054 ;  /* 0x8a65ffacff147424 */ /* 0x004fe200078e00ff */
[----:B------:R2:W-:Y:S01]  /*16e70*/  STL.64 [R1+0x1120], R8 ;  /* 0x0011200801007387 */ /* 0x0005e20000100a00 */
[----:B------:R-:W-:-:S03]  /*16e80*/  MOV R21, 0xbf97d529 ;  /* 0xbf97d52900157802 */ /* 0x000fc60000000f00 */
[----:B------:R4:W-:Y:S01]  /*16e90*/  STL.64 [R1+0x1130], R16 ;  /* 0x0011301001007387 */ /* 0x0009e20000100a00 */
[----:B-1----:R-:W-:Y:S01]  /*16ea0*/  IMAD.MOV.U32 R22, RZ, RZ, 0x7e2fe4f3 ;  /* 0x7e2fe4f3ff167424 */ /* 0x002fe200078e00ff */
[----:B------:R-:W-:Y:S02]  /*16eb0*/  MOV R23, 0xbf5e04a5 ;  /* 0xbf5e04a500177802 */ /* 0x000fe40000000f00 */
[----:B------:R1:W-:Y:S01]  /*16ec0*/  STL.64 [R1+0x1138], R10 ;  /* 0x0011380a01007387 */ /* 0x0003e20000100a00 */
[----:B0-----:R-:W-:Y:S01]  /*16ed0*/  MOV R14, 0xdffa7c58 ;  /* 0xdffa7c58000e7802 */ /* 0x001fe20000000f00 */
[----:B------:R-:W-:Y:S02]  /*16ee0*/  IMAD.MOV.U32 R15, RZ, RZ, 0x4062469e ;  /* 0x4062469eff0f7424 */ /* 0x000fe400078e00ff */
[----:B------:R0:W-:Y:S01]  /*16ef0*/  STL.64 [R1+0x1148], R12 ;  /* 0x0011480c01007387 */ /* 0x0001e20000100a00 */
[----:B--2---:R-:W-:Y:S01]  /*16f00*/  IMAD.MOV.U32 R8, RZ, RZ, -0x35f17898 ;  /* 0xca0e8768ff087424 */ /* 0x004fe200078e00ff */
[----:B------:R-:W-:-:S02]  /*16f10*/  MOV R9, 0xc0541765 ;  /* 0xc054176500097802 */ /* 0x000fc40000000f00 */
[----:B----4-:R-:W-:Y:S01]  /*16f20*/  MOV R16, 0xb11a1841 ;  /* 0xb11a184100107802 */ /* 0x010fe20000000f00 */
[----:B------:R-:W-:Y:S01]  /*16f30*/  IMAD.MOV.U32 R17, RZ, RZ, 0x40446293 ;  /* 0x40446293ff117424 */ /* 0x000fe200078e00ff */
[----:B------:R2:W-:Y:S01]  /*16f40*/  STL.64 [R1+0x1128], R24 ;  /* 0x0011281801007387 */ /* 0x0005e20000100a00 */
[----:B-1----:R-:W-:Y:S02]  /*16f50*/  IMAD.MOV.U32 R10, RZ, RZ, 0x217aa43e ;  /* 0x217aa43eff0a7424 */ /* 0x002fe400078e00ff */
[----:B------:R-:W-:Y:S01]  /*16f60*/  IMAD.MOV.U32 R11, RZ, RZ, 0x403131fa ;  /* 0x403131faff0b7424 */ /* 0x000fe200078e00ff */
        /* <DEDUP_REMOVED lines=9> */
[----:B------:R-:W-:Y:S02]  /*17000*/  IMAD.MOV.U32 R19, RZ, RZ, 0x406086f7 ;  /* 0x406086f7ff137424 */ /* 0x000fe400078e00ff */
[----:B0-----:R-:W-:Y:S01]  /*17010*/  IMAD.MOV.U32 R20, RZ, RZ, -0x267437c0 ;  /* 0xd98bc840ff147424 */ /* 0x001fe200078e00ff */
[----:B------:R0:W-:Y:S01]  /*17020*/  STL.64 [R1+0x1160], R8 ;  /* 0x0011600801007387 */ /* 0x0001e20000100a00 */
[----:B------:R-:W-:-:S03]  /*17030*/  IMAD.MOV.U32 R21, RZ, RZ, -0x3fa11572 ;  /* 0xc05eea8eff157424 */ /* 0x000fc600078e00ff */
[----:B------:R4:W-:Y:S01]  /*17040*/  STL.64 [R1+0x1170], R16 ;  /* 0x0011701001007387 */ /* 0x0009e20000100a00 */
[----:B--2---:R-:W-:Y:S02]  /*17050*/  IMAD.MOV.U32 R22, RZ, RZ, -0x4d642099 ;  /* 0xb29bdf67ff167424 */ /* 0x004fe400078e00ff */
[----:B------:R-:W-:Y:S01]  /*17060*/  IMAD.MOV.U32 R23, RZ, RZ, -0x40e27ba5 ;  /* 0xbf1d845bff177424 */ /* 0x000fe200078e00ff */
[----:B------:R2:W-:Y:S01]  /*17070*/  STL.64 [R1+0x1180], R10 ;  /* 0x0011800a01007387 */ /* 0x0005e20000100a00 */
[----:B-1----:R-:W-:Y:S02]  /*17080*/  IMAD.MOV.U32 R14, RZ, RZ, -0x6406ef78 ;  /* 0x9bf91088ff0e7424 */ /* 0x002fe400078e00ff */
[----:B------:R-:W-:Y:S01]  /*17090*/  IMAD.MOV.U32 R15, RZ, RZ, 0x401477b4 ;  /* 0x401477b4ff0f7424 */ /* 0x000fe200078e00ff */
[----:B------:R1:W-:Y:S01]  /*170a0*/  STL.64 [R1+0x1188], R12 ;  /* 0x0011880c01007387 */ /* 0x0003e20000100a00 */
[----:B0-----:R-:W-:Y:S01]  /*170b0*/  IMAD.MOV.U32 R8, RZ, RZ, 0x3c3db77e ;  /* 0x3c3db77eff087424 */ /* 0x001fe200078e00ff */
[----:B------:R-:W-:Y:S01]  /*170c0*/  MOV R9, 0xbe354360 ;  /* 0xbe35436000097802 */ /* 0x000fe20000000f00 */
[----:B----4-:R-:W-:Y:S01]  /*170d0*/  IMAD.MOV.U32 R16, RZ, RZ, 0x2ef2633d ;  /* 0x2ef2633dff107424 */ /* 0x010fe200078e00ff */
[----:B------:R0:W-:Y:S01]  /*170e0*/  STL.64 [R1+0x1178], R24 ;  /* 0x0011781801007387 */ /* 0x0001e20000100a00 */
[----:B------:R-:W-:-:S02]  /*170f0*/  IMAD.MOV.U32 R17, RZ, RZ, 0x3fe31498 ;  /* 0x3fe31498ff117424 */ /* 0x000fc400078e00ff */
[----:B--2---:R-:W-:Y:S01]  /*17100*/  IMAD.MOV.U32 R10, RZ, RZ, 0xeaf4767 ;  /* 0x0eaf4767ff0a7424 */ /* 0x004fe200078e00ff */
        /* <DEDUP_REMOVED lines=13> */
[----:B------:R-:W-:Y:S02]  /*171e0*/  IMAD.MOV.U32 R21, RZ, RZ, -0x3fffbe89 ;  /* 0xc0004177ff157424 */ /* 0x000fe400078e00ff */
        /* <DEDUP_REMOVED lines=8> */
[----:B------:R-:W-:Y:S02]  /*17270*/  IMAD.MOV.U32 R9, RZ, RZ, 0x3edaed56 ;  /* 0x3edaed56ff097424 */ /* 0x000fe400078e00ff */
[----:B-1----:R-:W-:Y:S01]  /*17280*/  IMAD.MOV.U32 R16, RZ, RZ, 0x4b8ba3fd ;  /* 0x4b8ba3fdff107424 */ /* 0x002fe200078e00ff */
[----:B------:R1:W-:Y:S01]  /*17290*/  STL.64 [R1+0x11c8], R24 ;  /* 0x0011c81801007387 */ /* 0x0003e20000100a00 */
[----:B------:R-:W-:Y:S01]  /*172a0*/  IMAD.MOV.U32 R17, RZ, RZ, 0x406a8563 ;  /* 0x406a8563ff117424 */ /* 0x000fe200078e00ff */
[----:B0-----:R-:W-:Y:S01]  /*172b0*/  MOV R10, 0xd2755202 ;  /* 0xd2755202000a7802 */ /* 0x001fe20000000f00 */
[----:B------:R-:W-:Y:S01]  /*172c0*/  IMAD.MOV.U32 R11, RZ, RZ, 0x402a3739 ;  /* 0x402a3739ff0b7424 */ /* 0x000fe200078e00ff */
[----:B------:R0:W-:Y:S01]  /*172d0*/  STL.64 [R1+0x1190], R18 ;  /* 0x0011901201007387 */ /* 0x0001e20000100a00 */
[----:B----4-:R-:W-:-:S02]  /*172e0*/  IMAD.MOV.U32 R12, RZ, RZ, 0x4564ae7d ;  /* 0x4564ae7dff0c7424 */ /* 0x010fc400078e00ff */
[----:B------:R-:W-:Y:S01]  /*172f0*/  IMAD.MOV.U32 R13, RZ, RZ, 0x4086d9ba ;  /* 0x4086d9baff0d7424 */ /* 0x000fe200078e00ff */
[----:B------:R2:W-:Y:S01]  /*17300*/  STL.64 [R1+0x11a0], R20 ;  /* 0x0011a01401007387 */ /* 0x0005e20000100a00 */
[----:B-1----:R-:W-:Y:S01]  /*17310*/  MOV R24, 0x233f801a ;  /* 0x233f801a00187802 */ /* 0x002fe20000000f00 */
[----:B------:R-:W-:Y:S02]  /*17320*/  IMAD.MOV.U32 R25, RZ, RZ, -0x3f81ddca ;  /* 0xc07e2236ff197424 */ /* 0x000fe400078e00ff */
        /* <DEDUP_REMOVED lines=14> */
[----:B----4-:R-:W-:Y:S02]  /*17410*/  IMAD.MOV.U32 R8, RZ, RZ, -0x22ea8a14 ;  /* 0xdd1575ecff087424 */ /* 0x010fe400078e00ff */
[----:B------:R-:W-:Y:S01]  /*17420*/  IMAD.MOV.U32 R9, RZ, RZ, 0x407462ac ;  /* 0x407462acff097424 */ /* 0x000fe200078e00ff */
[----:B--2---:R-:W-:Y:S01]  /*17430*/  MOV R17, 0x40657e76 ;  /* 0x40657e7600117802 */ /* 0x004fe20000000f00 */
[----:B------:R-:W-:Y:S01]  /*17440*/  IMAD.MOV.U32 R16, RZ, RZ, 0x482a6b51 ;  /* 0x482a6b51ff107424 */ /* 0x000fe200078e00ff */
[----:B------:R2:W-:Y:S01]  /*17450*/  STL.64 [R1+0x1218], R24 ;  /* 0x0012181801007387 */ /* 0x0005e20000100a00 */
[----:B-1----:R-:W-:Y:S01]  /*17460*/  MOV R10, 0x549f7d79 ;  /* 0x549f7d79000a7802 */ /* 0x002fe20000000f00 */
[----:B------:R-:W-:Y:S02]  /*17470*/  IMAD.MOV.U32 R11, RZ, RZ, -0x3fad2f66 ;  /* 0xc052d09aff0b7424 */ /* 0x000fe400078e00ff */
[----:B------:R1:W-:Y:S01]  /*17480*/  STL.64 [R1+0x11e0], R18 ;  /* 0x0011e01201007387 */ /* 0x0003e20000100a00 */
[----:B0-----:R-:W-:Y:S01]  /*17490*/  IMAD.MOV.U32 R12, RZ, RZ, -0x3cdc45bc ;  /* 0xc323ba44ff0c7424 */ /* 0x001fe200078e00ff */
[----:B------:R-:W-:-:S02]  /*174a0*/  MOV R13, 0x4050a142 ;  /* 0x4050a142000d7802 */ /* 0x000fc40000000f00 */
[----:B------:R0:W-:Y:S01]  /*174b0*/  STL.64 [R1+0x11f0], R20 ;  /* 0x0011f01401007387 */ /* 0x0001e20000100a00 */
[----:B--2---:R-:W-:Y:S01]  /*174c0*/  IMAD.MOV.U32 R24, RZ, RZ, 0x33c28106 ;  /* 0x33c28106ff187424 */ /* 0x004fe200078e00ff */
[----:B------:R-:W-:Y:S02]  /*174d0*/  MOV R25, 0x40231498 ;  /* 0x4023149800197802 */ /* 0x000fe40000000f00 */
[----:B------:R2:W-:Y:S01]  /*174e0*/  STL.64 [R1+0x1208], R22 ;  /* 0x0012081601007387 */ /* 0x0005e20000100a00 */
[----:B-1----:R-:W-:Y:S01]  /*174f0*/  MOV R18, 0x60bc3e58 ;  /* 0x60bc3e5800127802 */ /* 0x002fe20000000f00 */
[----:B------:R-:W-:Y:S02]  /*17500*/  IMAD.MOV.U32 R19, RZ, RZ, -0x3f8a81b5 ;  /* 0xc0757e4bff137424 */ /* 0x000fe400078e00ff */
[----:B------:R1:W-:Y:S01]  /*17510*/  STL.64 [R1+0x1220], R14 ;  /* 0x0012200e01007387 */ /* 0x0003e20000100a00 */
[----:B0-----:R-:W-:-:S03]  /*17520*/  IMAD.MOV.U32 R20, RZ, RZ, -0x55d2c28c ;  /* 0xaa2d3d74ff147424 */ /* 0x001fc600078e00ff */
[----:B------:R0:W-:Y:S01]  /*17530*/  STL.64 [R1+0x1228], R8 ;  /* 0x0012280801007387 */ /* 0x0001e20000100a00 */
[----:B------:R-:W-:-:S03]  /*17540*/  IMAD.MOV.U32 R21, RZ, RZ, 0x3f226665 ;  /* 0x3f226665ff157424 */ /* 0x000fc600078e00ff */
[----:B------:R4:W-:Y:S01]  /*17550*/  STL.64 [R1+0x1238], R16 ;  /* 0x0012381001007387 */ /* 0x0009e20000100a00 */
[----:B--2---:R-:W-:Y:S02]  /*17560*/  IMAD.MOV.U32 R22, RZ, RZ, -0x58855efb ;  /* 0xa77aa105ff167424 */ /* 0x004fe400078e00ff */
[----:B------:R-:W-:Y:S01]  /*17570*/  IMAD.MOV.U32 R23, RZ, RZ, -0x3fc38d70 ;  /* 0xc03c7290ff177424 */ /* 0x000fe200078e00ff */
[----:B------:R2:W-:Y:S01]  /*17580*/  STL.64 [R1+0x1248], R10 ;  /* 0x0012480a01007387 */ /* 0x0005e20000100a00 */
[----:B-1----:R-:W-:Y:S01]  /*17590*/  MOV R14, 0xe94c0d42 ;  /* 0xe94c0d42000e7802 */ /* 0x002fe20000000f00 */
[----:B------:R-:W-:Y:S02]  /*175a0*/  IMAD.MOV.U32 R15, RZ, RZ, -0x415673e2 ;  /* 0xbea98c1eff0f7424 */ /* 0x000fe400078e00ff */
[----:B------:R1:W-:Y:S01]  /*175b0*/  STL.64 [R1+0x1250], R12 ;  /* 0x0012500c01007387 */ /* 0x0003e20000100a00 */
[----:B0-----:R-:W-:Y:S02]  /*175c0*/  IMAD.MOV.U32 R8, RZ, RZ, 0x69db732d ;  /* 0x69db732dff087424 */ /* 0x001fe400078e00ff */
[----:B------:R-:W-:Y:S01]  /*175d0*/  IMAD.MOV.U32 R9, RZ, RZ, -0x3fe1ee0d ;  /* 0xc01e11f3ff097424 */ /* 0x000fe200078e00ff */
[----:B----4-:R-:W-:Y:S01]  /*175e0*/  MOV R16, 0xf4b0bff ;  /* 0x0f4b0bff00107802 */ /* 0x010fe20000000f00 */
[----:B------:R-:W-:Y:S01]  /*175f0*/  IMAD.MOV.U32 R17, RZ, RZ, 0x400727bb ;  /* 0x400727bbff117424 */ /* 0x000fe200078e00ff */
        /* <DEDUP_REMOVED lines=21> */
[----:B------:R-:W-:Y:S01]  /*17750*/  IMAD.MOV.U32 R15, RZ, RZ, 0x3f235a96 ;  /* 0x3f235a96ff0f7424 */ /* 0x000fe200078e00ff */
[----:B------:R4:W-:Y:S01]  /*17760*/  STL.64 [R1+0x1298], R12 ;  /* 0x0012980c01007387 */ /* 0x0009e20000100a00 */
[----:B--2---:R-:W-:Y:S01]  /*17770*/  IMAD.MOV.U32 R8, RZ, RZ, 0x4f19f2c4 ;  /* 0x4f19f2c4ff087424 */ /* 0x004fe200078e00ff */
[----:B------:R-:W-:Y:S02]  /*17780*/  MOV R9, 0xbfa0ee0f ;  /* 0xbfa0ee0f00097802 */ /* 0x000fe40000000f00 */
[----:B-1----:R-:W-:Y:S01]  /*17790*/  MOV R16, 0x7d9b7a22 ;  /* 0x7d9b7a2200107802 */ /* 0x002fe20000000f00 */
[----:B------:R-:W-:Y:S01]  /*177a0*/  IMAD.MOV.U32 R17, RZ, RZ, -0x3f71133b ;  /* 0xc08eecc5ff117424 */ /* 0x000fe200078e00ff */
[----:B------:R3:W-:Y:S01]  /*177b0*/  STL.64 [R1+0x12b8], R24 ;  /* 0x0012b81801007387 */ /* 0x0007e20000100a00 */
[----:B0-----:R-:W-:Y:S01]  /*177c0*/  IMAD.MOV.U32 R10, RZ, RZ, 0x6f39f917 ;  /* 0x6f39f917ff0a7424 */ /* 0x001fe200078e00ff */
[----:B------:R-:W-:-:S02]  /*177d0*/  MOV R11, 0x40a1211c ;  /* 0x40a1211c000b7802 */ /* 0x000fc40000000f00 */
[----:B------:R0:W-:Y:S01]  /*177e0*/  STL.64 [R1+0x1280], R18 ;  /* 0x0012801201007387 */ /* 0x0001e20000100a00 */
[----:B----4-:R-:W-:Y:S02]  /*177f0*/  IMAD.MOV.U32 R12, RZ, RZ, 0x495b65de ;  /* 0x495b65deff0c7424 */ /* 0x010fe400078e00ff */
[----:B------:R-:W-:Y:S01]  /*17800*/  IMAD.MOV.U32 R13, RZ, RZ, -0x3f61de91 ;  /* 0xc09e216fff0d7424 */ /* 0x000fe200078e00ff */
[----:B------:R1:W-:Y:S01]  /*17810*/  STL.64 [R1+0x1290], R20 ;  /* 0x0012901401007387 */ /* 0x0003e20000100a00 */
[----:B---3--:R-:W2:-:S03]  /*17820*/  DMUL R24, R26, R32 ;  /* 0x000000201a187228 */ /* 0x008e860000000000 */
[----:B------:R3:W-:Y:S01]  /*17830*/  STL.64 [R1+0x12a0], R14 ;  /* 0x0012a00e01007387 */ /* 0x0007e20000100a00 */
[----:B0-----:R-:W-:-:S03]  /*17840*/  MOV R18, 0xbdff74b9 ;  /* 0xbdff74b900127802 */ /* 0x001fc60000000f00 */
[----:B------:R0:W-:Y:S01]  /*17850*/  STL.64 [R1+0x12a8], R22 ;  /* 0x0012a81601007387 */ /* 0x0001e20000100a00 */
[----:B------:R-:W-:-:S03]  /*17860*/  IMAD.MOV.U32 R19, RZ, RZ, -0x403b9d75 ;  /* 0xbfc4628bff137424 */ /* 0x000fc600078e00ff */
[----:B------:R4:W-:Y:S01]  /*17870*/  STL.64 [R1+0x12b0], R8 ;  /* 0x0012b00801007387 */ /* 0x0009e20000100a00 */
[----:B-1----:R-:W-:Y:S01]  /*17880*/  IMAD.MOV.U32 R20, RZ, RZ, -0x706b55d6 ;  /* 0x8f94aa2aff147424 */ /* 0x002fe200078e00ff */
[----:B------:R-:W-:Y:S02]  /*17890*/  MOV R21, 0x409e93fe ;  /* 0x409e93fe00157802 */ /* 0x000fe40000000f00 */
[----:B------:R1:W-:Y:S01]  /*178a0*/  STL.64 [R1+0x12c0], R16 ;  /* 0x0012c01001007387 */ /* 0x0003e20000100a00 */
[----:B---3--:R-:W-:Y:S01]  /*178b0*/  IMAD.MOV.U32 R14, RZ, RZ, 0x61d37922 ;  /* 0x61d37922ff0e7424 */ /* 0x008fe200078e00ff */
        /* <DEDUP_REMOVED lines=10> */
[----:B------:R1:W-:Y:S01]  /*17960*/  STL.64 [R1+0x12d8], R18 ;  /* 0x0012d81201007387 */ /* 0x0003e20000100a00 */
[----:B---3--:R-:W-:Y:S01]  /*17970*/  IMAD.MOV.U32 R10, RZ, RZ, 0x7b2e5ff5 ;  /* 0x7b2e5ff5ff0a7424 */ /* 0x008fe200078e00ff */
[----:B------:R-:W-:-:S02]  /*17980*/  MOV R11, 0xc07555ec ;  /* 0xc07555ec000b7802 */ /* 0x000fc40000000f00 */
[----:B------:R3:W-:Y:S01]  /*17990*/  STL.64 [R1+0x12e0], R20 ;  /* 0x0012e01401007387 */ /* 0x0007e20000100a00 */
[----:B0-----:R-:W-:Y:S02]  /*179a0*/  IMAD.MOV.U32 R12, RZ, RZ, -0x7a866d55 ;  /* 0x857992abff0c7424 */ /* 0x001fe400078e00ff */
[----:B------:R-:W-:Y:S01]  /*179b0*/  IMAD.MOV.U32 R13, RZ, RZ, -0x411b0ef3 ;  /* 0xbee4f10dff0d7424 */ /* 0x000fe200078e00ff */
[----:B--2---:R-:W0:Y:S01]  /*179c0*/  DFMA R6, -R2, R24, R26 ;  /* 0x000000180206722b */ /* 0x004e22000000011a */
[----:B------:R2:W-:Y:S01]  /*179d0*/  STL.64 [R1+0x12f0], R8 ;  /* 0x0012f00801007387 */ /* 0x0005e20000100a00 */
[----:B-1----:R-:W-:Y:S01]  /*179e0*/  MOV R18, 0x2d01f9ee ;  /* 0x2d01f9ee00127802 */ /* 0x002fe20000000f00 */
[----:B------:R-:W-:-:S03]  /*179f0*/  IMAD.MOV.U32 R19, RZ, RZ, 0x4060b205 ;  /* 0x4060b205ff137424 */ /* 0x000fc600078e00ff */
[----:B0-----:R0:W1:Y:S01]  /*17a00*/  DFMA R24, R32, R6, R24 ;  /* 0x000000062018722b */ /* 0x0010620000000018 */
[----:B------:R4:W-:Y:S01]  /*17a10*/  STL.64 [R1+0x12f8], R14 ;  /* 0x0012f80e01007387 */ /* 0x0009e20000100a00 */
[----:B---3--:R-:W-:Y:S01]  /*17a20*/  IMAD.MOV.U32 R20, RZ, RZ, 0x33000f3b ;  /* 0x33000f3bff147424 */ /* 0x008fe200078e00ff */
[----:B------:R-:W-:Y:S01]  /*17a30*/  MOV R21, 0xc05c30d4 ;  /* 0xc05c30d400157802 */ /* 0x000fe20000000f00 */
[----:B0-----:R-:W-:Y:S01]  /*17a40*/  IMAD.MOV.U32 R6, RZ, RZ, 0x47d911f2 ;  /* 0x47d911f2ff067424 */ /* 0x001fe200078e00ff */
[----:B------:R0:W-:Y:S01]  /*17a50*/  STL.64 [R1+0x1300], R16 ;  /* 0x0013001001007387 */ /* 0x0001e20000100a00 */
[----:B------:R-:W-:Y:S01]  /*17a60*/  IMAD.MOV.U32 R7, RZ, RZ, 0x3ff1f3c0 ;  /* 0x3ff1f3c0ff077424 */ /* 0x000fe200078e00ff */
[----:B--2---:R-:W-:Y:S01]  /*17a70*/  MOV R8, 0x5b39c078 ;  /* 0x5b39c07800087802 */ /* 0x004fe20000000f00 */
[----:B------:R-:W-:Y:S01]  /*17a80*/  IMAD.MOV.U32 R9, RZ, RZ, -0x411f61fa ;  /* 0xbee09e06ff097424 */ /* 0x000fe200078e00ff */
[----:B------:R2:W-:Y:S01]  /*17a90*/  STL.64 [R1+0x1308], R22 ;  /* 0x0013081601007387 */ /* 0x0005e20000100a00 */
[----:B-1----:R-:W-:-:S03]  /*17aa0*/  FFMA R0, RZ, R3, R25 ;  /* 0x00000003ff007223 */ /* 0x002fc60000000019 */
[----:B------:R1:W-:Y:S01]  /*17ab0*/  STL.64 [R1+0x1310], R10 ;  /* 0x0013100a01007387 */ /* 0x0003e20000100a00 */
[----:B----4-:R-:W-:Y:S01]  /*17ac0*/  IMAD.MOV.U32 R14, RZ, RZ, -0xe8963 ;  /* 0xfff1769dff0e7424 */ /* 0x010fe200078e00ff */
[----:B------:R-:W-:Y:S02]  /*17ad0*/  MOV R15, 0xc02d057d ;  /* 0xc02d057d000f7802 */ /* 0x000fe40000000f00 */
[----:B------:R3:W-:Y:S01]  /*17ae0*/  STL.64 [R1+0x1318], R12 ;  /* 0x0013180c01007387 */ /* 0x0007e20000100a00 */
[----:B0-----:R-:W-:Y:S01]  /*17af0*/  IMAD.MOV.U32 R16, RZ, RZ, 0x14be7336 ;  /* 0x14be7336ff107424 */ /* 0x001fe200078e00ff */
[----:B------:R-:W-:Y:S01]  /*17b00*/  FSETP.GT.AND P0, PT, |R0|, 1.469367938527859385e-39, PT ;  /* 0x001000000000780b */ /* 0x000fe20003f04200 */
[----:B------:R-:W-:Y:S01]  /*17b10*/  IMAD.MOV.U32 R17, RZ, RZ, 0x4026393a ;  /* 0x4026393aff117424 */ /* 0x000fe200078e00ff */
[----:B------:R0:W-:Y:S01]  /*17b20*/  STL.64 [R1+0x1320], R18 ;  /* 0x0013201201007387 */ /* 0x0001e20000100a00 */
[----:B--2---:R-:W-:Y:S01]  /*17b30*/  MOV R22, 0xc7275f11 ;  /* 0xc7275f1100167802 */ /* 0x004fe20000000f00 */
[----:B------:R-:W-:-:S02]  /*17b40*/  IMAD.MOV.U32 R23, RZ, RZ, -0x3fef52dd ;  /* 0xc010ad23ff177424 */ /* 0x000fc400078e00ff */
[----:B------:R2:W-:Y:S01]  /*17b50*/  STL.64 [R1+0x1328], R20 ;  /* 0x0013281401007387 */ /* 0x0005e20000100a00 */
[----:B-1----:R-:W-:Y:S01]  /*17b60*/  MOV R10, 0x1b50cc3 ;  /* 0x01b50cc3000a7802 */ /* 0x002fe20000000f00 */
[----:B------:R-:W-:Y:S02]  /*17b70*/  IMAD.MOV.U32 R11, RZ, RZ, -0x4017a9ca ;  /* 0xbfe85636ff0b7424 */ /* 0x000fe400078e00ff */
[----:B---3--:R-:W-:Y:S01]  /*17b80*/  IMAD.MOV.U32 R12, RZ, RZ, 0x6fac42ee ;  /* 0x6fac42eeff0c7424 */ /* 0x008fe200078e00ff */
[----:B------:R-:W-:Y:S01]  /*17b90*/  MOV R13, 0x3fd73534 ;  /* 0x3fd73534000d7802 */ /* 0x000fe20000000f00 */
[----:B------:R1:W-:Y:S01]  /*17ba0*/  STL.64 [R1+0x1330], R28 ;  /* 0x0013301c01007387 */ /* 0x0003e20000100a00 */
[----:B0-----:R-:W-:Y:S02]  /*17bb0*/  IMAD.MOV.U32 R18, RZ, RZ, 0x728f44d1 ;  /* 0x728f44d1ff127424 */ /* 0x001fe400078e00ff */
[----:B------:R-:W-:Y:S01]  /*17bc0*/  IMAD.MOV.U32 R19, RZ, RZ, 0x3fcc603b ;  /* 0x3fcc603bff137424 */ /* 0x000fe200078e00ff */
[----:B------:R1:W-:Y:S01]  /*17bd0*/  STL.64 [R1+0x1338], R8 ;  /* 0x0013380801007387 */ /* 0x0003e20000100a00 */
[----:B--2---:R-:W-:Y:S01]  /*17be0*/  MOV R20, 0xa04b635e ;  /* 0xa04b635e00147802 */ /* 0x004fe20000000f00 */
        /* <DEDUP_REMOVED lines=16> */
[----:B------:R-:W-:Y:S05]  /*17cf0*/  CALL.REL.NOINC `($__internal_16_$__cuda_sm20_div_rn_f64_full) ;  /* 0x00037ca000007944 */ /* 0x000fea0003c00000 */
[----:B------:R-:W-:Y:S01]  /*17d00*/  MOV R24, R8 ;  /* 0x0000000800187202 */ /* 0x000fe20000000f00 */
[----:B------:R-:W-:-:S02]  /*17d10*/  IMAD.MOV.U32 R25, RZ, RZ, R9 ;  /* 0x000000ffff197224 */ /* 0x000fc400078e0009 */
.L_x_3815:
[----:B------:R-:W-:Y:S05]  /*17d20*/  BSYNC B3 ;  /* 0x0000000000037941 */ /* 0x000fea0003800000 */
.L_x_3814:
        /* <DEDUP_REMOVED lines=21> */
.L_x_3817:
[----:B------:R-:W-:Y:S05]  /*17e80*/  BSYNC B3 ;  /* 0x0000000000037941 */ /* 0x000fea0003800000 */
.L_x_3816:
        /* <DEDUP_REMOVED lines=71> */
.L_x_3822:
        /* <DEDUP_REMOVED lines=22> */
.L_x_3825:
[----:B------:R-:W-:Y:S05]  /*18460*/  BSYNC B7 ;  /* 0x0000000000077941 */ /* 0x000fea0003800000 */
.L_x_3824:
        /* <DEDUP_REMOVED lines=15> */
.L_x_3823:
[----:B------:R-:W-:Y:S05]  /*18560*/  BSYNC B4 ;  /* 0x0000000000047941 */ /* 0x000fea0003800000 */
.L_x_3821:
        /* <DEDUP_REMOVED lines=22> */
[----:B0-----:R-:W-:Y:S02]  /*186d0*/  MOV R12, 0x186f0 ;  /* 0x000186f0000c7802 */ /* 0x001fe40000000f00 */
[----:B-1----:R-:W-:Y:S05]  /*186e0*/  CALL.REL.NOINC `($__internal_17_$__cuda_sm20_dsqrt_rn_f64_mediumpath_v1) ;  /* 0x0003791000007944 */ /* 0x002fea0003c00000 */
[----:B------:R-:W-:Y:S02]  /*186f0*/  IMAD.MOV.U32 R4, RZ, RZ, R8 ;  /* 0x000000ffff047224 */ /* 0x000fe400078e0008 */
[----:B------:R-:W-:Y:S02]  /*18700*/  IMAD.MOV.U32 R5, RZ, RZ, R9 ;  /* 0x000000ffff057224 */ /* 0x000fe400078e0009 */
.L_x_3827:
[----:B------:R-:W-:Y:S05]  /*18710*/  BSYNC B4 ;  /* 0x0000000000047941 */ /* 0x000fea0003800000 */
.L_x_3826:
[----:B-1----:R-:W1:Y:S01]  /*18720*/  DADD R4, -RZ, -R4 ;  /* 0x00000000ff047229 */ /* 0x002e620000000904 */
[----:B------:R-:W-:Y:S05]  /*18730*/  BRA `(.L_x_3820) ;  /* 0x0000084000007947 */ /* 0x000fea0003800000 */
.L_x_3819:
        /* <DEDUP_REMOVED lines=66> */
.L_x_3829:
        /* <DEDUP_REMOVED lines=22> */
.L_x_3832:
[----:B------:R-:W-:Y:S05]  /*18cc0*/  BSYNC B7 ;  /* 0x0000000000077941 */ /* 0x000fea0003800000 */
.L_x_3831:
        /* <DEDUP_REMOVED lines=15> */
.L_x_3830:
[----:B------:R-:W-:Y:S05]  /*18dc0*/  BSYNC B4 ;  /* 0x0000000000047941 */ /* 0x000fea0003800000 */
.L_x_3828:
        /* <DEDUP_REMOVED lines=26> */
.L_x_3833:
[----:B------:R-:W-:Y:S05]  /*18f70*/  BSYNC B4 ;  /* 0x0000000000047941 */ /* 0x000fea0003800000 */
.L_x_3820:
[----:B------:R-:W-:Y:S05]  /*18f80*/  BSYNC B3 ;  /* 0x0000000000037941 */ /* 0x000fea0003800000 */
.L_x_3818:
[----:B0-----:R-:W0:Y:S01]  /*18f90*/  DMUL R10, R2, 0.5 ;  /* 0x3fe00000020a7828 */ /* 0x001e220000000000 */
[----:B------:R-:W-:Y:S01]  /*18fa0*/  MOV R8, 0x0 ;  /* 0x0000000000087802 */ /* 0x000fe20000000f00 */
[----:B------:R-:W-:Y:S01]  /*18fb0*/  IMAD.MOV.U32 R9, RZ, RZ, 0x3fd80000 ;  /* 0x3fd80000ff097424 */ /* 0x000fe200078e00ff */
        /* <DEDUP_REMOVED lines=16> */
[----:B------:R-:W-:Y:S01]  /*190c0*/  IMAD.MOV.U32 R8, RZ, RZ, R18 ;  /* 0x000000ffff087224 */ /* 0x000fe200078e0012 */
[----:B--2---:R-:W-:Y:S01]  /*190d0*/  MOV R6, R16 ;  /* 0x0000001000067202 */ /* 0x004fe20000000f00 */
[----:B------:R-:W-:Y:S01]  /*190e0*/  IMAD.MOV.U32 R9, RZ, RZ, R19 ;  /* 0x000000ffff097224 */ /* 0x000fe200078e0013 */
[----:B0-----:R-:W-:Y:S01]  /*190f0*/  MOV R12, 0x19120 ;  /* 0x00019120000c7802 */ /* 0x001fe20000000f00 */
[----:B------:R-:W-:Y:S02]  /*19100*/  IMAD.MOV.U32 R7, RZ, RZ, R17 ;  /* 0x000000ffff077224 */ /* 0x000fe400078e0011 */
[----:B-1----:R-:W-:Y:S05]  /*19110*/  CALL.REL.NOINC `($__internal_17_$__cuda_sm20_dsqrt_rn_f64_mediumpath_v1) ;  /* 0x00036ee000007944 */ /* 0x002fea0003c00000 */
[----:B------:R-:W-:Y:S01]  /*19120*/  IMAD.MOV.U32 R6, RZ, RZ, R8 ;  /* 0x000000ffff067224 */ /* 0x000fe200078e0008 */
[----:B------:R-:W-:Y:S02]  /*19130*/  MOV R7, R9 ;  /* 0x0000000900077202 */ /* 0x000fe40000000f00 */
.L_x_3835:
[----:B------:R-:W-:Y:S05]  /*19140*/  BSYNC B3 ;  /* 0x0000000000037941 */ /* 0x000fea0003800000 */
.L_x_3834:
        /* <DEDUP_REMOVED lines=14> */
.L_x_3837:
[----:B------:R-:W-:Y:S01]  /*19230*/  IMAD.MOV.U32 R6, RZ, RZ, R8 ;  /* 0x000000ffff067224 */ /* 0x000fe200078e0008 */
[----:B------:R-:W-:Y:S01]  /*19240*/  MOV R18, 0xd4e0bfd7 ;  /* 0xd4e0bfd700127802 */ /* 0x000fe20000000f00 */
[----:B------:R-:W-:Y:S01]  /*19250*/  IMAD.MOV.U32 R14, RZ, RZ, RZ ;  /* 0x000000ffff0e7224 */ /* 0x000fe200078e00ff */
[----:B------:R-:W-:Y:S01]  /*19260*/  ISETP.GT.U32.AND P0, PT, R7, 0x403b4000, PT ;  /* 0x403b40000700780c */ /* 0x000fe20003f04070 */
[----:B------:R-:W-:Y:S02]  /*19270*/  IMAD.MOV.U32 R19, RZ, RZ, 0x3df8774a ;  /* 0x3df8774aff137424 */ /* 0x000fe400078e00ff */
[----:B------:R-:W0:Y:S01]  /*19280*/  DADD R12, R6, 4 ;  /* 0x40100000060c7429 */ /* 0x000e220000000000 */
[----:B------:R-:W-:-:S02]  /*19290*/  IMAD.MOV.U32 R22, RZ, RZ, 0x652b82fe ;  /* 0x652b82feff167424 */ /* 0x000fc400078e00ff */
[----:B------:R-:W-:-:S03]  /*192a0*/  IMAD.MOV.U32 R23, RZ, RZ, 0x3ff71547 ;  /* 0x3ff71547ff177424 */ /* 0x000fc600078e00ff */
[----:B0-----:R-:W0:Y:S02]  /*192b0*/  MUFU.RCP64H R15, R13 ;  /* 0x0000000d000f7308 */ /* 0x001e240000001800 */
[----:B0-----:R-:W0:-:S06]  /*192c0*/  DFMA R10, -R12, R14, 1 ;  /* 0x3ff000000c0a742b */ /* 0x001e0c000000010e */
[----:B0-----:R-:W0:-:S04]  /*192d0*/  DFMA R16, R10, R10, R10 ;  /* 0x0000000a0a10722b */ /* 0x001e08000000000a */
[----:B------:R-:W-:-:S04]  /*192e0*/  DADD R10, R6, -4 ;  /* 0xc0100000060a7429 */ /* 0x000fc80000000000 */
[----:B0-----:R-:W0:-:S06]  /*192f0*/  DFMA R16, R14, R16, R14 ;  /* 0x000000100e10722b */ /* 0x001e0c000000000e */
[----:B0-----:R-:W0:-:S06]  /*19300*/  DMUL R10, R10, R16 ;  /* 0x000000100a0a7228 */ /* 0x001e0c0000000000 */
[----:B0-----:R-:W0:-:S06]  /*19310*/  DADD R14, R10, 1 ;  /* 0x3ff000000a0e7429 */ /* 0x001e0c0000000000 */
[----:B0-----:R-:W0:-:S06]  /*19320*/  DFMA R14, R14, -4, R6 ;  /* 0xc01000000e0e782b */ /* 0x001e0c0000000006 */
[----:B0-----:R-:W0:-:S06]  /*19330*/  DFMA R14, R6, -R10, R14 ;  /* 0x8000000a060e722b */ /* 0x001e0c000000000e */
[----:B0-----:R0:W1:Y:S02]  /*19340*/  DFMA R14, R16, R14, R10 ;  /* 0x0000000e100e722b */ /* 0x001064000000000a */
[----:B0-----:R-:W-:Y:S01]  /*19350*/  IMAD.MOV.U32 R16, RZ, RZ, 0x0 ;  /* 0x00000000ff107424 */ /* 0x001fe200078e00ff */
[----:B------:R-:W-:-:S03]  /*19360*/  MOV R17, 0x3ff00000 ;  /* 0x3ff0000000117802 */ /* 0x000fc60000000f00 */
[----:B-1----:R0:W1:Y:S02]  /*19370*/  DFMA R10, R14, -R18, c[0x2][0x130] ;  /* 0x00804c000e0a762b */ /* 0x0020640000000812 */
[----:B0-----:R-:W-:Y:S02]  /*19380*/  MOV R18, RZ ;  /* 0x000000ff00127202 */ /* 0x001fe40000000f00 */
[----:B------:R-:W0:-:S04]  /*19390*/  DFMA R16, R6, 2, R16 ;  /* 0x400000000610782b */ /* 0x000e080000000010 */
[C---:B-1----:R-:W1:Y:S02]  /*193a0*/  DFMA R10, R14.reuse, R10, c[0x2][0x138] ;  /* 0x00804e000e0a762b */ /* 0x042e64000000000a */
[----:B0-----:R-:W0:Y:S04]  /*193b0*/  MUFU.RCP64H R19, R17 ;  /* 0x0000001100137308 */ /* 0x001e280000001800 */
[----:B-1----:R-:W1:-:S06]  /*193c0*/  DFMA R10, R14, R10, c[0x2][0x140] ;  /* 0x008050000e0a762b */ /* 0x002e4c000000000a */
        /* <DEDUP_REMOVED lines=8> */
[----:B------:R-:W1:-:S04]  /*19450*/  DMUL R10, R6, R6 ;  /* 0x00000006060a7228 */ /* 0x000e480000000000 */
[----:B0-----:R-:W0:-:S04]  /*19460*/  DFMA R12, R14, R12, c[0x2][0x168] ;  /* 0x00805a000e0c762b */ /* 0x001e08000000000c */
[----:B-1----:R-:W1:-:S04]  /*19470*/  DFMA R22, -R10, R22, 6.75539944105574400000e+15 ;  /* 0x433800000a16742b */ /* 0x002e480000000116 */
[----:B0-----:R-:W0:-:S04]  /*19480*/  DFMA R12, R14, R12, c[0x2][0x170] ;  /* 0x00805c000e0c762b */ /* 0x001e08000000000c */
[----:B-1----:R-:W1:Y:S02]  /*19490*/  DADD R24, R22, -6.75539944105574400000e+15 ;  /* 0xc338000016187429 */ /* 0x002e640000000000 */
[----:B------:R-:W-:Y:S02]  /*194a0*/  LEA.HI R0, R22, R22, RZ, 0x1 ;  /* 0x0000001616007211 */ /* 0x000fe400078f08ff */
[----:B0-----:R-:W0:-:S04]  /*194b0*/  DFMA R12, R14, R12, c[0x2][0x178] ;  /* 0x00805e000e0c762b */ /* 0x001e08000000000c */
[----:B-1----:R-:W1:-:S04]  /*194c0*/  DFMA R26, R24, c[0x2][0xc0], -R10 ;  /* 0x00803000181a7a2b */ /* 0x002e48000000080a */
[----:B0-----:R-:W0:-:S04]  /*194d0*/  DFMA R12, R14, R12, c[0x2][0x180] ;  /* 0x008060000e0c762b */ /* 0x001e08000000000c */
[----:B-1----:R-:W1:-:S04]  /*194e0*/  DFMA R26, R24, c[0x2][0xc8], R26 ;  /* 0x00803200181a7a2b */ /* 0x002e48000000001a */
        /* <DEDUP_REMOVED lines=22> */
[----:B------:R-:W-:Y:S02]  /*19650*/  IADD3 R22, R22, -R19, RZ ;  /* 0x8000001316167210 */ /* 0x000fe40007ffe0ff */
[----:B------:R-:W1:-:S04]  /*19660*/  DFMA R16, R26, R16, 1 ;  /* 0x3ff000001a10742b */ /* 0x000e480000000010 */
[----:B0-----:R-:W0:-:S04]  /*19670*/  DMUL R14, R12, R20 ;  /* 0x000000140c0e7228 */ /* 0x001e080000000000 */
[----:B-1----:R-:W1:-:S04]  /*19680*/  DFMA R26, R26, R16, 1 ;  /* 0x3ff000001a1a742b */ /* 0x002e480000000010 */
[----:B0-----:R-:W0:-:S04]  /*19690*/  DMUL R16, R14, -2 ;  /* 0xc00000000e107828 */ /* 0x001e080000000000 */
[C---:B------:R-:W-:Y:S02]  /*196a0*/  DFMA R10, -R6.reuse, R6, R10 ;  /* 0x00000006060a722b */ /* 0x040fe4000000010a */
[----:B-1----:R-:W-:Y:S02]  /*196b0*/  IMAD R27, R19, 0x100000, R27 ;  /* 0x00100000131b7824 */ /* 0x002fe400078e021b */
[----:B0-----:R0:W1:Y:S02]  /*196c0*/  DFMA R16, R6, R16, R12 ;  /* 0x000000100610722b */ /* 0x001064000000000c */
        /* <DEDUP_REMOVED lines=13> */
.L_x_3838:
[----:B------:R-:W-:Y:S05]  /*197a0*/  BSYNC B2 ;  /* 0x0000000000027941 */ /* 0x000fea0003800000 */
.L_x_3836:
        /* <DEDUP_REMOVED lines=31> */
.L_x_3845:
        /* <DEDUP_REMOVED lines=310> */
.L_x_3841:
[----:B------:R-:W-:Y:S05]  /*1ad00*/  BSYNC B2 ;  /* 0x0000000000027941 */ /* 0x000fea0003800000 */
.L_x_3840:
        /* <DEDUP_REMOVED lines=26> */
.L_x_3844:
[----:B------:R-:W-:Y:S05]  /*1aeb0*/  BSYNC B4 ;  /* 0x0000000000047941 */ /* 0x000fea0003800000 */
.L_x_3843:
[----:B------:R-:W-:Y:S01]  /*1aec0*/  IADD3 R63, R63, 0x1, RZ ;  /* 0x000000013f3f7810 */ /* 0x000fe20007ffe0ff */
[----:B------:R0:W1:Y:S01]  /*1aed0*/  DADD R6, -RZ, |R74| ;  /* 0x00000000ff067229 */ /* 0x000062000000054a */
[----:B------:R-:W-:Y:S02]  /*1aee0*/  IMAD.MOV.U32 R12, RZ, RZ, R8 ;  /* 0x000000ffff0c7224 */ /* 0x000fe400078e0008 */
[----:B------:R-:W-:Y:S01]  /*1aef0*/  ISETP.GE.U32.AND P0, PT, R63, 0x19, PT ;  /* 0x000000193f00780c */ /* 0x000fe20003f06070 */
[----:B------:R-:W-:-:S12]  /*1af00*/  IMAD.MOV.U32 R13, RZ, RZ, R9 ;  /* 0x000000ffff0d7224 */ /* 0x000fd800078e0009 */
[----:B01----:R-:W-:Y:S01]  /*1af10*/  @P0 CALL.REL.NOINC `(.L_x_3842) ;  /* 0x0000001000000944 */ /* 0x003fe20003c00000 */
[----:B------:R-:W-:Y:S05]  /*1af20*/  BRA `(.L_x_3845) ;  /* 0xffffea7000007947 */ /* 0x000fea000383ffff */
.L_x_3842:
[----:B------:R-:W-:Y:S05]  /*1af30*/  BSYNC B3 ;  /* 0x0000000000037941 */ /* 0x000fea0003800000 */
.L_x_3839:
[C---:B------:R-:W1:Y:S01]  /*1af40*/  DMUL R6, R2.reuse, -0.5 ;  /* 0xbfe0000002067828 */ /* 0x040e620000000000 */
[----:B------:R-:W-:Y:S01]  /*1af50*/  MOV R16, 0x652b82fe ;  /* 0x652b82fe00107802 */ /* 0x000fe20000000f00 */
[----:B------:R-:W-:Y:S01]  /*1af60*/  IMAD.MOV.U32 R17, RZ, RZ, 0x3ff71547 ;  /* 0x3ff71547ff117424 */ /* 0x000fe200078e00ff */
[----:B------:R-:W-:Y:S01]  /*1af70*/  MOV R9, 0x3e5ade15 ;  /* 0x3e5ade1500097802 */ /* 0x000fe20000000f00 */
[----:B------:R-:W-:Y:S01]  /*1af80*/  IMAD.MOV.U32 R8, RZ, RZ, 0x69ce2bdf ;  /* 0x69ce2bdfff087424 */ /* 0x000fe200078e00ff */
[----:B------:R-:W2:Y:S01]  /*1af90*/  DMUL R18, R2, c[0x2][0x1e0] ;  /* 0x0080780002127a28 */ /* 0x000ea20000000000 */
[----:B------:R-:W-:Y:S03]  /*1afa0*/  BSSY B2, `(.L_x_3846) ;  /* 0x0000031000027945 */ /* 0x000fe60003800000 */
[-C--:B-1----:R-:W1:Y:S02]  /*1afb0*/  DMUL R6, R6, R4.reuse ;  /* 0x0000000406067228 */ /* 0x082e640000000000 */
[----:B--2---:R-:W2:Y:S04]  /*1afc0*/  MUFU.RSQ64H R15, R19 ;  /* 0x00000013000f7308 */ /* 0x004ea80000001c00 */
[----:B01----:R-:W0:Y:S01]  /*1afd0*/  DMUL R10, R6, R4 ;  /* 0x00000004060a7228 */ /* 0x003e220000000000 */
[----:B------:R-:W-:-:S04]  /*1afe0*/  IADD3 R14, R19, -0x3500000, RZ ;  /* 0xfcb00000130e7810 */ /* 0x000fc80007ffe0ff */
[----:B------:R-:W-:Y:S01]  /*1aff0*/  ISETP.GE.U32.AND P2, PT, R14, 0x7ca00000, PT ;  /* 0x7ca000000e00780c */ /* 0x000fe20003f46070 */
[----:B0-----:R-:W0:-:S04]  /*1b000*/  DFMA R16, R10, R16, 6.75539944105574400000e+15 ;  /* 0x433800000a10742b */ /* 0x001e080000000010 */
[----:B------:R-:W-:Y:S02]  /*1b010*/  FSETP.GEU.FTZ.AND P0, PT, |R11|, 4.1917929649353027344, PT ;  /* 0x4086232b0b00780b */ /* 0x000fe40003f1e200 */
[----:B0-----:R-:W0:-:S04]  /*1b020*/  DADD R4, R16, -6.75539944105574400000e+15 ;  /* 0xc338000010047429 */ /* 0x001e080000000000 */
[----:B--2---:R-:W1:-:S04]  /*1b030*/  DMUL R2, R14, R14 ;  /* 0x0000000e0e027228 */ /* 0x004e480000000000 */
[----:B0-----:R-:W0:-:S04]  /*1b040*/  DFMA R6, R4, c[0x2][0xc0], R10 ;  /* 0x0080300004067a2b */ /* 0x001e08000000000a */
[----:B-1----:R-:W-:-:S04]  /*1b050*/  DFMA R2, R18, -R2, 1 ;  /* 0x3ff000001202742b */ /* 0x002fc80000000802 */
[----:B0-----:R-:W0:-:S06]  /*1b060*/  DFMA R6, R4, c[0x2][0xc8], R6 ;  /* 0x0080320004067a2b */ /* 0x001e0c0000000006 */
[C---:B0-----:R0:W1:Y:S02]  /*1b070*/  DFMA R4, R6.reuse, R8, c[0x2][0xd0] ;  /* 0x008034000604762b */ /* 0x0410640000000008 */
[----:B0-----:R-:W-:Y:S02]  /*1b080*/  IMAD.MOV.U32 R8, RZ, RZ, 0x0 ;  /* 0x00000000ff087424 */ /* 0x001fe400078e00ff */
[----:B------:R-:W-:Y:S02]  /*1b090*/  IMAD.MOV.U32 R9, RZ, RZ, 0x3fd80000 ;  /* 0x3fd80000ff097424 */ /* 0x000fe400078e00ff */
[----:B-1----:R-:W0:-:S04]  /*1b0a0*/  DFMA R4, R6, R4, c[0x2][0xd8] ;  /* 0x008036000604762b */ /* 0x002e080000000004 */
[----:B------:R-:W-:-:S04]  /*1b0b0*/  DFMA R8, R2, R8, 0.5 ;  /* 0x3fe000000208742b */ /* 0x000fc80000000008 */
[----:B0-----:R-:W0:-:S04]  /*1b0c0*/  DFMA R4, R6, R4, c[0x2][0xe0] ;  /* 0x008038000604762b */ /* 0x001e080000000004 */
[----:B------:R-:W1:-:S04]  /*1b0d0*/  DMUL R2, R14, R2 ;  /* 0x000000020e027228 */ /* 0x000e480000000000 */
[----:B0-----:R-:W0:-:S04]  /*1b0e0*/  DFMA R4, R6, R4, c[0x2][0xe8] ;  /* 0x00803a000604762b */ /* 0x001e080000000004 */
[----:B-1----:R-:W1:-:S04]  /*1b0f0*/  DFMA R20, R8, R2, R14 ;  /* 0x000000020814722b */ /* 0x002e48000000000e */
[----:B0-----:R-:W0:-:S04]  /*1b100*/  DFMA R4, R6, R4, c[0x2][0xf0] ;  /* 0x00803c000604762b */ /* 0x001e080000000004 */
[----:B-1----:R-:W1:Y:S02]  /*1b110*/  DMUL R22, R18, R20 ;  /* 0x0000001412167228 */ /* 0x002e640000000000 */
[----:B------:R-:W-:Y:S02]  /*1b120*/  IADD3 R13, R21, -0x100000, RZ ;  /* 0xfff00000150d7810 */ /* 0x000fe40007ffe0ff */
[----:B0-----:R-:W0:Y:S01]  /*1b130*/  DFMA R4, R6, R4, c[0x2][0xf8] ;  /* 0x00803e000604762b */ /* 0x001e220000000004 */
[----:B------:R-:W-:-:S03]  /*1b140*/  MOV R12, R20 ;  /* 0x00000014000c7202 */ /* 0x000fc60000000f00 */
[----:B-1----:R-:W1:-:S04]  /*1b150*/  DFMA R24, R22, -R22, R18 ;  /* 0x800000161618722b */ /* 0x002e480000000012 */
[----:B0-----:R-:W0:-:S04]  /*1b160*/  DFMA R4, R6, R4, c[0x2][0x100] ;  /* 0x008040000604762b */ /* 0x001e080000000004 */
[----:B-1----:R-:W-:-:S04]  /*1b170*/  DFMA R8, R24, R12, R22 ;  /* 0x0000000c1808722b */ /* 0x002fc80000000016 */
[----:B0-----:R-:W0:-:S06]  /*1b180*/  DFMA R4, R6, R4, c[0x2][0x108] ;  /* 0x008042000604762b */ /* 0x001e0c0000000004 */
[----:B0-----:R-:W0:-:S06]  /*1b190*/  DFMA R4, R6, R4, c[0x2][0x110] ;  /* 0x008044000604762b */ /* 0x001e0c0000000004 */
[----:B0-----:R-:W0:-:S06]  /*1b1a0*/  DFMA R4, R6, R4, 1 ;  /* 0x3ff000000604742b */ /* 0x001e0c0000000004 */
[----:B0-----:R-:W0:-:S10]  /*1b1b0*/  DFMA R4, R6, R4, 1 ;  /* 0x3ff000000604742b */ /* 0x001e140000000004 */
[----:B0-----:R-:W-:Y:S02]  /*1b1c0*/  IMAD R3, R16, 0x100000, R5 ;  /* 0x0010000010037824 */ /* 0x001fe400078e0205 */
        /* <DEDUP_REMOVED lines=11> */
[----:B------:R-:W-:Y:S01]  /*1b280*/  @!P0 LEA R7, R6, 0x3ff00000, 0x14 ;  /* 0x3ff0000006078811 */ /* 0x000fe200078ea0ff */
[----:B------:R-:W-:-:S06]  /*1b290*/  @!P0 IMAD.MOV.U32 R6, RZ, RZ, RZ ;  /* 0x000000ffff068224 */ /* 0x000fcc00078e00ff */
[----:B------:R0:W1:-:S06]  /*1b2a0*/  @!P0 DMUL R2, R4, R6 ;  /* 0x0000000604028228 */ /* 0x00004c0000000000 */
.L_x_3847:
[----:B------:R-:W-:Y:S05]  /*1b2b0*/  BSYNC B2 ;  /* 0x0000000000027941 */ /* 0x000fea0003800000 */
.L_x_3846:
[----:B------:R-:W-:Y:S01]  /*1b2c0*/  BSSY B3, `(.L_x_3848) ;  /* 0x000000c000037945 */ /* 0x000fe20003800000 */
[----:B-1----:R1:W2:Y:S01]  /*1b2d0*/  DMUL R78, R2, R78 ;  /* 0x0000004e024e7228 */ /* 0x0022a20000000000 */
[----:B------:R-:W-:Y:S05]  /*1b2e0*/  @!P2 BRA `(.L_x_3849) ;  /* 0x000000900000a947 */ /* 0x000fea0003800000 */
[----:B------:R-:W-:Y:S01]  /*1b2f0*/  MOV R0, R20 ;  /* 0x0000001400007202 */ /* 0x000fe20000000f00 */
[----:B------:R-:W-:Y:S01]  /*1b300*/  IMAD.MOV.U32 R10, RZ, RZ, R18 ;  /* 0x000000ffff0a7224 */ /* 0x000fe200078e0012 */
[----:B------:R-:W-:Y:S01]  /*1b310*/  MOV R8, R24 ;  /* 0x0000001800087202 */ /* 0x000fe20000000f00 */
[----:B------:R-:W-:Y:S01]  /*1b320*/  IMAD.MOV.U32 R11, RZ, RZ, R19 ;  /* 0x000000ffff0b7224 */ /* 0x000fe200078e0013 */
[----:B0-----:R-:W-:Y:S01]  /*1b330*/  MOV R7, R23 ;  /* 0x0000001700077202 */ /* 0x001fe20000000f00 */
[----:B------:R-:W-:Y:S01]  /*1b340*/  IMAD.MOV.U32 R9, RZ, RZ, R25 ;  /* 0x000000ffff097224 */ /* 0x000fe200078e0019 */
[----:B------:R-:W-:Y:S01]  /*1b350*/  MOV R12, 0x1b380 ;  /* 0x0001b380000c7802 */ /* 0x000fe20000000f00 */
[----:B------:R-:W-:Y:S02]  /*1b360*/  IMAD.MOV.U32 R6, RZ, RZ, R22 ;  /* 0x000000ffff067224 */ /* 0x000fe400078e0016 */
[----:B-12---:R-:W-:Y:S05]  /*1b370*/  CALL.REL.NOINC `($__internal_17_$__cuda_sm20_dsqrt_rn_f64_mediumpath_v1) ;  /* 0x00034c8000007944 */ /* 0x006fea0003c00000 */
.L_x_3849:
[----:B------:R-:W-:Y:S05]  /*1b380*/  BSYNC B3 ;  /* 0x0000000000037941 */ /* 0x000fea0003800000 */
.L_x_3848:
[----:B-1----:R-:W1:Y:S01]  /*1b390*/  MUFU.RCP64H R3, R9 ;  /* 0x0000000900037308 */ /* 0x002e620000001800 */
[----:B------:R-:W-:Y:S01]  /*1b3a0*/  IMAD.MOV.U32 R2, RZ, RZ, 0x1 ;  /* 0x00000001ff027424 */ /* 0x000fe200078e00ff */
[----:B--2---:R-:W-:Y:S01]  /*1b3b0*/  FSETP.GEU.AND P1, PT, |R79|, 6.5827683646048100446e-37, PT ;  /* 0x036000004f00780b */ /* 0x004fe20003f2e200 */
[----:B------:R-:W-:Y:S04]  /*1b3c0*/  BSSY B3, `(.L_x_3850) ;  /* 0x0000012000037945 */ /* 0x000fe80003800000 */
[----:B01----:R-:W0:-:S06]  /*1b3d0*/  DFMA R4, R2, -R8, 1 ;  /* 0x3ff000000204742b */ /* 0x003e0c0000000808 */
        /* <DEDUP_REMOVED lines=16> */
.L_x_3851:
[----:B------:R-:W-:Y:S05]  /*1b4e0*/  BSYNC B3 ;  /* 0x0000000000037941 */ /* 0x000fea0003800000 */
.L_x_3850:
[----:B------:R0:W1:Y:S01]  /*1b4f0*/  DFMA R80, R80, 0.5, -R2 ;  /* 0x3fe000005050782b */ /* 0x0000620000000802 */
[----:B------:R-:W-:Y:S05]  /*1b500*/  BRA `(.L_x_3745) ;  /* 0x0000aed000007947 */ /* 0x000fea0003800000 */
.L_x_3749:
        /* <DEDUP_REMOVED lines=11> */
[----:B------:R-:W-:Y:S01]  /*1b5c0*/  IMAD.MOV.U32 R14, RZ, RZ, -0x5aa938cc ;  /* 0xa556c734ff0e7424 */ /* 0x000fe200078e00ff */
[----:B------:R-:W-:Y:S01]  /*1b5d0*/  MOV R21, 0xbec25537 ;  /* 0xbec2553700157802 */ /* 0x000fe20000000f00 */
[----:B------:R-:W-:Y:S01]  /*1b5e0*/  IMAD.MOV.U32 R16, RZ, RZ, -0x138d8c5 ;  /* 0xfec7273bff107424 */ /* 0x000fe200078e00ff */
[----:B------:R1:W-:Y:S01]  /*1b5f0*/  STL.64 [R1+0x8], R8 ;  /* 0x0000080801007387 */ /* 0x0003e20000100a00 */
[----:B------:R-:W-:Y:S01]  /*1b600*/  IMAD.MOV.U32 R17, RZ, RZ, -0x40d891fa ;  /* 0xbf276e06ff117424 */ /* 0x000fe200078e00ff */
[----:B------:R-:W2:Y:S01]  /*1b610*/  MUFU.RCP64H R25, R3 ;  /* 0x0000000300197308 */ /* 0x000ea20000001800 */
[----:B------:R-:W-:Y:S01]  /*1b620*/  IMAD.MOV.U32 R19, RZ, RZ, 0x3f048c58 ;  /* 0x3f048c58ff137424 */ /* 0x000fe200078e00ff */
[----:B------:R3:W-:Y:S01]  /*1b630*/  STL.64 [R1+0x10], R10 ;  /* 0x0000100a01007387 */ /* 0x0007e20000100a00 */
[----:B------:R-:W-:Y:S01]  /*1b640*/  IMAD.MOV.U32 R20, RZ, RZ, 0x652afc2 ;  /* 0x0652afc2ff147424 */ /* 0x000fe200078e00ff */
[----:B------:R-:W-:Y:S01]  /*1b650*/  FSETP.GEU.AND P1, PT, |R27|, 6.5827683646048100446e-37, PT ;  /* 0x036000001b00780b */ /* 0x000fe20003f2e200 */
[----:B0-----:R-:W-:Y:S01]  /*1b660*/  IMAD.MOV.U32 R6, RZ, RZ, -0xa6b394b ;  /* 0xf594c6b5ff067424 */ /* 0x001fe200078e00ff */
[----:B------:R0:W-:Y:S01]  /*1b670*/  STL.64 [R1+0x18], R12 ;  /* 0x0000180c01007387 */ /* 0x0001e20000100a00 */
[----:B------:R-:W-:Y:S01]  /*1b680*/  IMAD.MOV.U32 R7, RZ, RZ, -0x4140e4de ;  /* 0xbebf1b22ff077424 */ /* 0x000fe200078e00ff */
[----:B------:R-:W-:Y:S01]  /*1b690*/  BSSY B0, `(.L_x_3852) ;  /* 0x0000752000007945 */ /* 0x000fe20003800000 */
[----:B------:R-:W-:Y:S01]  /*1b6a0*/  IMAD.MOV.U32 R22, RZ, RZ, -0x2c0a7c33 ;  /* 0xd3f583cdff167424 */ /* 0x000fe200078e00ff */
[----:B-1----:R-:W-:Y:S01]  /*1b6b0*/  MOV R8, 0x1e4b4109 ;  /* 0x1e4b410900087802 */ /* 0x002fe20000000f00 */
[----:B------:R-:W-:Y:S01]  /*1b6c0*/  IMAD.MOV.U32 R9, RZ, RZ, 0x3eabd6d2 ;  /* 0x3eabd6d2ff097424 */ /* 0x000fe200078e00ff */
[----:B------:R1:W-:Y:S01]  /*1b6d0*/  STL.64 [R1+0x20], R14 ;  /* 0x0000200e01007387 */ /* 0x0003e20000100a00 */
[----:B------:R-:W-:Y:S01]  /*1b6e0*/  IMAD.MOV.U32 R23, RZ, RZ, 0x3f084637 ;  /* 0x3f084637ff177424 */ /* 0x000fe200078e00ff */
[----:B---3--:R-:W-:Y:S01]  /*1b6f0*/  MOV R11, 0xbe87b5f9 ;  /* 0xbe87b5f9000b7802 */ /* 0x008fe20000000f00 */
[----:B------:R-:W-:Y:S01]  /*1b700*/  IMAD.MOV.U32 R10, RZ, RZ, -0x5d2fb9a4 ;  /* 0xa2d0465cff0a7424 */ /* 0x000fe200078e00ff */
[----:B------:R3:W-:Y:S01]  /*1b710*/  STL.64 [R1+0x28], R16 ;  /* 0x0000281001007387 */ /* 0x0007e20000100a00 */
[----:B------:R-:W-:-:S02]  /*1b720*/  IMAD.MOV.U32 R24, RZ, RZ, 0x1 ;  /* 0x00000001ff187424 */ /* 0x000fc400078e00ff */
[----:B0-----:R-:W-:Y:S01]  /*1b730*/  IMAD.MOV.U32 R12, RZ, RZ, -0x1480f261 ;  /* 0xeb7f0d9fff0c7424 */ /* 0x001fe200078e00ff */
[----:B------:R0:W-:Y:S01]  /*1b740*/  STL.64 [R1+0x30], R18 ;  /* 0x0000301201007387 */ /* 0x0001e20000100a00 */
[----:B------:R-:W-:Y:S02]  /*1b750*/  IMAD.MOV.U32 R13, RZ, RZ, 0x3e3ccf5c ;  /* 0x3e3ccf5cff0d7424 */ /* 0x000fe400078e00ff */
[----:B--2---:R-:W2:Y:S01]  /*1b760*/  DFMA R28, -R2, R24, 1 ;  /* 0x3ff00000021c742b */ /* 0x004ea20000000118 */
[----:B------:R4:W-:Y:S01]  /*1b770*/  STL.64 [R1+0x38], R20 ;  /* 0x0000381401007387 */ /* 0x0009e20000100a00 */
[----:B-1----:R-:W-:Y:S01]  /*1b780*/  MOV R14, 0x55c37c1c ;  /* 0x55c37c1c000e7802 */ /* 0x002fe20000000f00 */
[----:B------:R-:W-:Y:S02]  /*1b790*/  IMAD.MOV.U32 R15, RZ, RZ, 0x3e46097d ;  /* 0x3e46097dff0f7424 */ /* 0x000fe400078e00ff */
[----:B------:R1:W-:Y:S01]  /*1b7a0*/  STL.64 [R1+0x40], R6 ;  /* 0x0000400601007387 */ /* 0x0003e20000100a00 */
[----:B---3--:R-:W-:Y:S01]  /*1b7b0*/  IMAD.MOV.U32 R16, RZ, RZ, 0x7c7a2faa ;  /* 0x7c7a2faaff107424 */ /* 0x008fe200078e00ff */
        /* <DEDUP_REMOVED lines=13> */
[----:B---3--:R-:W-:Y:S01]  /*1b890*/  MOV R10, 0x1fd754a ;  /* 0x01fd754a000a7802 */ /* 0x008fe20000000f00 */
        /* <DEDUP_REMOVED lines=9> */
[----:B---3--:R-:W-:Y:S01]  /*1b930*/  MOV R16, 0xebb193c0 ;  /* 0xebb193c000107802 */ /* 0x008fe20000000f00 */
[----:B------:R-:W-:Y:S02]  /*1b940*/  IMAD.MOV.U32 R17, RZ, RZ, -0x42bc6765 ;  /* 0xbd43989bff117424 */ /* 0x000fe400078e00ff */
[----:B-1----:R-:W-:Y:S01]  /*1b950*/  IMAD.MOV.U32 R18, RZ, RZ, -0x3bc965c4 ;  /* 0xc4369a3cff127424 */ /* 0x002fe200078e00ff */
[----:B------:R-:W-:Y:S01]  /*1b960*/  MOV R19, 0x3d20104f ;  /* 0x3d20104f00137802 */ /* 0x000fe20000000f00 */
[----:B------:R1:W-:Y:S01]  /*1b970*/  STL.64 [R1+0x88], R8 ;  /* 0x0000880801007387 */ /* 0x0003e20000100a00 */
[----:B0-----:R-:W-:Y:S02]  /*1b980*/  IMAD.MOV.U32 R20, RZ, RZ, 0x7950ad7b ;  /* 0x7950ad7bff147424 */ /* 0x001fe400078e00ff */
[----:B------:R-:W-:Y:S01]  /*1b990*/  IMAD.MOV.U32 R21, RZ, RZ, -0x433d7c02 ;  /* 0xbcc283feff157424 */ /* 0x000fe200078e00ff */
        /* <DEDUP_REMOVED lines=9> */
[----:B------:R-:W-:Y:S01]  /*1ba30*/  IMAD.MOV.U32 R11, RZ, RZ, -0x40938e39 ;  /* 0xbf6c71c7ff0b7424 */ /* 0x000fe200078e00ff */
[----:B---3--:R-:W-:Y:S02]  /*1ba40*/  MOV R12, 0x6b015ac0 ;  /* 0x6b015ac0000c7802 */ /* 0x008fe40000000f00 */
[----:B------:R3:W-:Y:S01]  /*1ba50*/  STL.64 [R1+0xb0], R18 ;  /* 0x0000b01201007387 */ /* 0x0007e20000100a00 */
[----:B------:R-:W-:-:S03]  /*1ba60*/  IMAD.MOV.U32 R13, RZ, RZ, 0x3f65ac05 ;  /* 0x3f65ac05ff0d7424 */ /* 0x000fc600078e00ff */
[----:B------:R4:W-:Y:S01]  /*1ba70*/  STL.64 [R1+0xb8], R20 ;  /* 0x0000b81401007387 */ /* 0x0009e20000100a00 */
[----:B-1----:R-:W-:Y:S01]  /*1ba80*/  IMAD.MOV.U32 R14, RZ, RZ, 0x6f09e723 ;  /* 0x6f09e723ff0e7424 */ /* 0x002fe200078e00ff */
[----:B------:R-:W-:Y:S02]  /*1ba90*/  MOV R15, 0xbf50394f ;  /* 0xbf50394f000f7802 */ /* 0x000fe40000000f00 */
[----:B------:R1:W-:Y:S01]  /*1baa0*/  STL.64 [R1+0xc0], R6 ;  /* 0x0000c00601007387 */ /* 0x0003e20000100a00 */
[----:B0-----:R-:W-:Y:S02]  /*1bab0*/  IMAD.MOV.U32 R16, RZ, RZ, 0x40e53dbc ;  /* 0x40e53dbcff107424 */ /* 0x001fe400078e00ff */
[----:B------:R-:W-:Y:S01]  /*1bac0*/  IMAD.MOV.U32 R17, RZ, RZ, 0x3f2af834 ;  /* 0x3f2af834ff117424 */ /* 0x000fe200078e00ff */
[----:B---3--:R-:W-:Y:S01]  /*1bad0*/  MOV R18, 0x40e53dbc ;  /* 0x40e53dbc00127802 */ /* 0x008fe20000000f00 */
[----:B------:R-:W-:Y:S01]  /*1bae0*/  IMAD.MOV.U32 R19, RZ, RZ, -0x416507cc ;  /* 0xbe9af834ff137424 */ /* 0x000fe200078e00ff */
        /* <DEDUP_REMOVED lines=10> */
[----:B---3--:R-:W-:Y:S01]  /*1bb90*/  IMAD.MOV.U32 R10, RZ, RZ, 0x30a8357c ;  /* 0x30a8357cff0a7424 */ /* 0x008fe200078e00ff */
        /* <DEDUP_REMOVED lines=9> */
[----:B---3--:R-:W-:Y:S01]  /*1bc30*/  IMAD.MOV.U32 R16, RZ, RZ, 0x30de114c ;  /* 0x30de114cff107424 */ /* 0x008fe200078e00ff */
[----:B------:R-:W-:Y:S01]  /*1bc40*/  MOV R17, 0x3e49aa7a ;  /* 0x3e49aa7a00117802 */ /* 0x000fe20000000f00 */
[----:B-1----:R-:W-:Y:S01]  /*1bc50*/  IMAD.MOV.U32 R18, RZ, RZ, -0x35c5c885 ;  /* 0xca3a377bff127424 */ /* 0x002fe200078e00ff */
[----:B------:R1:W-:Y:S01]  /*1bc60*/  STL.64 [R1+0x108], R8 ;  /* 0x0001080801007387 */ /* 0x0003e20000100a00 */
[----:B------:R-:W-:Y:S01]  /*1bc70*/  IMAD.MOV.U32 R19, RZ, RZ, -0x424cb605 ;  /* 0xbdb349fbff137424 */ /* 0x000fe200078e00ff */
        /* <DEDUP_REMOVED lines=9> */
[----:B---3--:R-:W-:Y:S01]  /*1bd10*/  MOV R10, 0xa466db9e ;  /* 0xa466db9e000a7802 */ /* 0x008fe20000000f00 */
        /* <DEDUP_REMOVED lines=9> */
[----:B---3--:R-:W-:Y:S01]  /*1bdb0*/  MOV R16, 0xa10cd82 ;  /* 0x0a10cd8200107802 */ /* 0x008fe20000000f00 */
[----:B------:R-:W-:Y:S02]  /*1bdc0*/  IMAD.MOV.U32 R17, RZ, RZ, 0x3d651958 ;  /* 0x3d651958ff117424 */ /* 0x000fe400078e00ff */
[----:B0-----:R-:W-:Y:S01]  /*1bdd0*/  IMAD.MOV.U32 R18, RZ, RZ, 0x5dcd1851 ;  /* 0x5dcd1851ff127424 */ /* 0x001fe200078e00ff */
[----:B------:R-:W-:Y:S01]  /*1bde0*/  MOV R19, 0xbcaf3b7a ;  /* 0xbcaf3b7a00137802 */ /* 0x000fe20000000f00 */
[----:B------:R0:W-:Y:S01]  /*1bdf0*/  STL.64 [R1+0x148], R8 ;  /* 0x0001480801007387 */ /* 0x0001e20000100a00 */
[----:B-1----:R-:W-:Y:S02]  /*1be00*/  IMAD.MOV.U32 R20, RZ, RZ, 0x448455ea ;  /* 0x448455eaff147424 */ /* 0x002fe400078e00ff */
        /* <DEDUP_REMOVED lines=11> */
[----:B---3--:R-:W-:Y:S02]  /*1bec0*/  MOV R12, 0x8edab4c8 ;  /* 0x8edab4c8000c7802 */ /* 0x008fe40000000f00 */
[----:B------:R3:W-:Y:S01]  /*1bed0*/  STL.64 [R1+0x170], R18 ;  /* 0x0001701201007387 */ /* 0x0007e20000100a00 */
[----:B------:R-:W-:-:S03]  /*1bee0*/  IMAD.MOV.U32 R13, RZ, RZ, -0x409a08da ;  /* 0xbf65f726ff0d7424 */ /* 0x000fc600078e00ff */
[----:B------:R4:W-:Y:S01]  /*1bef0*/  STL.64 [R1+0x178], R20 ;  /* 0x0001781401007387 */ /* 0x0009e20000100a00 */
[----:B0-----:R-:W-:Y:S01]  /*1bf00*/  IMAD.MOV.U32 R14, RZ, RZ, -0x3291620 ;  /* 0xfcd6e9e0ff0e7424 */ /* 0x001fe200078e00ff */
[----:B------:R-:W-:Y:S02]  /*1bf10*/  MOV R15, 0x3f4948b0 ;  /* 0x3f4948b0000f7802 */ /* 0x000fe40000000f00 */
[----:B------:R0:W-:Y:S01]  /*1bf20*/  STL.64 [R1+0x180], R6 ;  /* 0x0001800601007387 */ /* 0x0001e20000100a00 */
[----:B-1----:R-:W-:Y:S02]  /*1bf30*/  IMAD.MOV.U32 R16, RZ, RZ, -0x5770b96a ;  /* 0xa88f4696ff107424 */ /* 0x002fe400078e00ff */
[----:B------:R-:W-:Y:S01]  /*1bf40*/  IMAD.MOV.U32 R17, RZ, RZ, 0x3ec0db20 ;  /* 0x3ec0db20ff117424 */ /* 0x000fe200078e00ff */
[----:B---3--:R-:W-:Y:S01]  /*1bf50*/  MOV R18, 0xfaa1a933 ;  /* 0xfaa1a93300127802 */ /* 0x008fe20000000f00 */
[----:B------:R-:W-:Y:S01]  /*1bf60*/  IMAD.MOV.U32 R19, RZ, RZ, -0x40e3dac2 ;  /* 0xbf1c253eff137424 */ /* 0x000fe200078e00ff */
[----:B------:R1:W-:Y:S01]  /*1bf70*/  STL.64 [R1+0x188], R8 ;  /* 0x0001880801007387 */ /* 0x0003e20000100a00 */
[----:B----4-:R-:W-:Y:S01]  /*1bf80*/  IMAD.MOV.U32 R20, RZ, RZ, -0x250b01ad ;  /* 0xdaf4fe53ff147424 */ /* 0x010fe200078e00ff */
[----:B------:R-:W-:-:S02]  /*1bf90*/  MOV R21, 0x3f0bbf43 ;  /* 0x3f0bbf4300157802 */ /* 0x000fc40000000f00 */
[----:B------:R3:W-:Y:S01]  /*1bfa0*/  STL.64 [R1+0x190], R10 ;  /* 0x0001900a01007387 */ /* 0x0007e20000100a00 */
[----:B0-----:R-:W-:Y:S02]  /*1bfb0*/  IMAD.MOV.U32 R6, RZ, RZ, 0x5890f2c3 ;  /* 0x5890f2c3ff067424 */ /* 0x001fe400078e00ff */
[----:B------:R-:W-:Y:S01]  /*1bfc0*/  IMAD.MOV.U32 R7, RZ, RZ, -0x41153d30 ;  /* 0xbeeac2d0ff077424 */ /* 0x000fe200078e00ff */
[----:B------:R0:W-:Y:S01]  /*1bfd0*/  STL.64 [R1+0x198], R12 ;  /* 0x0001980c01007387 */ /* 0x0001e20000100a00 */
[----:B-1----:R-:W-:Y:S01]  /*1bfe0*/  MOV R8, 0xae39151d ;  /* 0xae39151d00087802 */ /* 0x002fe20000000f00 */
[----:B------:R-:W-:Y:S02]  /*1bff0*/  IMAD.MOV.U32 R9, RZ, RZ, 0x3e626154 ;  /* 0x3e626154ff097424 */ /* 0x000fe400078e00ff */
[----:B------:R1:W-:Y:S01]  /*1c000*/  STL.64 [R1+0x1a0], R14 ;  /* 0x0001a00e01007387 */ /* 0x0003e20000100a00 */
[----:B---3--:R-:W-:Y:S01]  /*1c010*/  IMAD.MOV.U32 R10, RZ, RZ, 0x29663936 ;  /* 0x29663936ff0a7424 */ /* 0x008fe200078e00ff */
[----:B------:R-:W-:-:S02]  /*1c020*/  MOV R11, 0x3eb70589 ;  /* 0x3eb70589000b7802 */ /* 0x000fc40000000f00 */
[----:B------:R3:W-:Y:S01]  /*1c030*/  STL.64 [R1+0x1a8], R16 ;  /* 0x0001a81001007387 */ /* 0x0007e20000100a00 */
[----:B0-----:R-:W-:-:S03]  /*1c040*/  IMAD.MOV.U32 R12, RZ, RZ, 0x5171911 ;  /* 0x05171911ff0c7424 */ /* 0x001fc600078e00ff */
[----:B------:R0:W-:Y:S01]  /*1c050*/  STL.64 [R1+0x1b0], R18 ;  /* 0x0001b01201007387 */ /* 0x0001e20000100a00 */
[----:B------:R-:W-:-:S03]  /*1c060*/  IMAD.MOV.U32 R13, RZ, RZ, -0x415add35 ;  /* 0xbea522cbff0d7424 */ /* 0x000fc600078e00ff */
[----:B------:R4:W-:Y:S01]  /*1c070*/  STL.64 [R1+0x1b8], R20 ;  /* 0x0001b81401007387 */ /* 0x0009e20000100a00 */
[----:B-1----:R-:W-:Y:S01]  /*1c080*/  MOV R14, 0x1c15d3d7 ;  /* 0x1c15d3d7000e7802 */ /* 0x002fe20000000f00 */
[----:B------:R-:W-:Y:S02]  /*1c090*/  IMAD.MOV.U32 R15, RZ, RZ, 0x3e832ac8 ;  /* 0x3e832ac8ff0f7424 */ /* 0x000fe400078e00ff */
[----:B------:R1:W-:Y:S01]  /*1c0a0*/  STL.64 [R1+0x1c0], R6 ;  /* 0x0001c00601007387 */ /* 0x0003e20000100a00 */
[----:B---3--:R-:W-:Y:S01]  /*1c0b0*/  IMAD.MOV.U32 R16, RZ, RZ, 0xe740a6c ;  /* 0x0e740a6cff107424 */ /* 0x008fe200078e00ff */
[----:B------:R-:W-:Y:S01]  /*1c0c0*/  MOV R17, 0xbdec24bd ;  /* 0xbdec24bd00117802 */ /* 0x000fe20000000f00 */
[----:B0-----:R-:W-:Y:S01]  /*1c0d0*/  IMAD.MOV.U32 R18, RZ, RZ, 0x43a46f5d ;  /* 0x43a46f5dff127424 */ /* 0x001fe200078e00ff */
        /* <DEDUP_REMOVED lines=8> */
[----:B0-----:R-:W-:-:S03]  /*1c160*/  IMAD.MOV.U32 R8, RZ, RZ, 0x74f638bb ;  /* 0x74f638bbff087424 */ /* 0x001fc600078e00ff */
[----:B------:R0:W-:Y:S01]  /*1c170*/  STL.64 [R1+0x1e0], R14 ;  /* 0x0001e00e01007387 */ /* 0x0001e20000100a00 */
[----:B------:R-:W-:Y:S01]  /*1c180*/  IMAD.MOV.U32 R9, RZ, RZ, 0x3d709627 ;  /* 0x3d709627ff097424 */ /* 0x000fe200078e00ff */
[----:B---3--:R-:W-:Y:S01]  /*1c190*/  MOV R10, 0x6c188672 ;  /* 0x6c188672000a7802 */ /* 0x008fe20000000f00 */
        /* <DEDUP_REMOVED lines=26> */
[----:B---3--:R-:W-:Y:S02]  /*1c340*/  MOV R12, 0x3b34e2b6 ;  /* 0x3b34e2b6000c7802 */ /* 0x008fe40000000f00 */
        /* <DEDUP_REMOVED lines=8> */
[----:B---3--:R-:W-:Y:S01]  /*1c3d0*/  MOV R18, 0x5bf2d984 ;  /* 0x5bf2d98400127802 */ /* 0x008fe20000000f00 */
        /* <DEDUP_REMOVED lines=11> */
[----:B---3--:R-:W-:Y:S01]  /*1c490*/  IMAD.MOV.U32 R10, RZ, RZ, 0x27b3f020 ;  /* 0x27b3f020ff0a7424 */ /* 0x008fe200078e00ff */
        /* <DEDUP_REMOVED lines=9> */
[----:B---3--:R-:W-:Y:S01]  /*1c530*/  IMAD.MOV.U32 R16, RZ, RZ, -0x410111 ;  /* 0xffbefeefff107424 */ /* 0x008fe200078e00ff */
        /* <DEDUP_REMOVED lines=12> */
[----:B------:R-:W-:Y:S01]  /*1c600*/  IMAD.MOV.U32 R9, RZ, RZ, 0x3e21b66a ;  /* 0x3e21b66aff097424 */ /* 0x000fe200078e00ff */
[----:B---3--:R-:W-:Y:S01]  /*1c610*/  MOV R10, 0x3b2491f0 ;  /* 0x3b2491f0000a7802 */ /* 0x008fe20000000f00 */
        /* <DEDUP_REMOVED lines=9> */
[----:B---3--:R-:W-:Y:S01]  /*1c6b0*/  MOV R16, 0xd94d533b ;  /* 0xd94d533b00107802 */ /* 0x008fe20000000f00 */
[----:B------:R-:W-:Y:S02]  /*1c6c0*/  IMAD.MOV.U32 R17, RZ, RZ, -0x4247ed2d ;  /* 0xbdb812d3ff117424 */ /* 0x000fe400078e00ff */
[----:B0-----:R-:W-:Y:S01]  /*1c6d0*/  IMAD.MOV.U32 R18, RZ, RZ, -0x583e5998 ;  /* 0xa7c1a668ff127424 */ /* 0x001fe200078e00ff */
        /* <DEDUP_REMOVED lines=14> */
[----:B---3--:R-:W-:Y:S02]  /*1c7c0*/  MOV R12, 0x8dcfddd0 ;  /* 0x8dcfddd0000c7802 */ /* 0x008fe40000000f00 */
        /* <DEDUP_REMOVED lines=8> */
[----:B---3--:R-:W-:Y:S01]  /*1c850*/  MOV R18, 0x85a4237a ;  /* 0x85a4237a00127802 */ /* 0x008fe20000000f00 */
[----:B------:R-:W-:Y:S01]  /*1c860*/  IMAD.MOV.U32 R19, RZ, RZ, -0x40cc6666 ;  /* 0xbf33999aff137424 */ /* 0x000fe200078e00ff */
[----:B------:R1:W-:Y:S01]  /*1c870*/  STL.64 [R1+0x308], R8 ;  /* 0x0003080801007387 */ /* 0x0003e20000100a00 */
[----:B----4-:R-:W-:Y:S01]  /*1c880*/  IMAD.MOV.U32 R20, RZ, RZ, -0x1e210630 ;  /* 0xe1def9d0ff147424 */ /* 0x010fe200078e00ff */
        /* <DEDUP_REMOVED lines=8> */
[----:B---3--:R-:W-:Y:S01]  /*1c910*/  IMAD.MOV.U32 R10, RZ, RZ, 0x2846e81 ;  /* 0x02846e81ff0a7424 */ /* 0x008fe200078e00ff */
        /* <DEDUP_REMOVED lines=9> */
[----:B---3--:R-:W-:Y:S01]  /*1c9b0*/  IMAD.MOV.U32 R16, RZ, RZ, -0x60f6e9b4 ;  /* 0x9f09164cff107424 */ /* 0x008fe200078e00ff */
        /* <DEDUP_REMOVED lines=12> */
[----:B------:R-:W-:Y:S01]  /*1ca80*/  IMAD.MOV.U32 R9, RZ, RZ, -0x41b1871c ;  /* 0xbe4e78e4ff097424 */ /* 0x000fe200078e00ff */
[----:B---3--:R-:W-:Y:S01]  /*1ca90*/  MOV R10, 0x1a8b7696 ;  /* 0x1a8b7696000a7802 */ /* 0x008fe20000000f00 */
        /* <DEDUP_REMOVED lines=9> */
[----:B---3--:R-:W-:Y:S01]  /*1cb30*/  MOV R16, 0xbca7ce93 ;  /* 0xbca7ce9300107802 */ /* 0x008fe20000000f00 */
        /* <DEDUP_REMOVED lines=16> */
[----:B---3--:R-:W-:Y:S02]  /*1cc40*/  MOV R12, 0xb9fd2152 ;  /* 0xb9fd2152000c7802 */ /* 0x008fe40000000f00 */
[----:B------:R3:W-:Y:S01]  /*1cc50*/  STL.64 [R1+0x3b0], R18 ;  /* 0x0003b01201007387 */ /* 0x0007e20000100a00 */
[----:B------:R-:W-:-:S03]  /*1cc60*/  IMAD.MOV.U32 R13, RZ, RZ, -0x43a2c4b7 ;  /* 0xbc5d3b49ff0d7424 */ /* 0x000fc600078e00ff */
[----:B------:R4:W-:Y:S01]  /*1cc70*/  STL.64 [R1+0x3b8], R20 ;  /* 0x0003b81401007387 */ /* 0x0009e20000100a00 */
[----:B-1----:R-:W-:Y:S01]  /*1cc80*/  IMAD.MOV.U32 R14, RZ, RZ, -0x2d72fff ;  /* 0xfd28d001ff0e7424 */ /* 0x002fe200078e00ff */
[----:B------:R-:W-:Y:S02]  /*1cc90*/  MOV R15, 0xbd2c6716 ;  /* 0xbd2c6716000f7802 */ /* 0x000fe40000000f00 */
[----:B------:R1:W-:Y:S01]  /*1cca0*/  STL.64 [R1+0x3c0], R6 ;  /* 0x0003c00601007387 */ /* 0x0003e20000100a00 */
[----:B0-----:R-:W-:Y:S02]  /*1ccb0*/  IMAD.MOV.U32 R16, RZ, RZ, -0x3a5b058f ;  /* 0xc5a4fa71ff107424 */ /* 0x001fe400078e00ff */
[----:B------:R-:W-:Y:S01]  /*1ccc0*/  IMAD.MOV.U32 R17, RZ, RZ, -0x40c9ed76 ;  /* 0xbf36128aff117424 */ /* 0x000fe200078e00ff */
[----:B---3--:R-:W-:Y:S01]  /*1ccd0*/  MOV R18, 0x4839c039 ;  /* 0x4839c03900127802 */ /* 0x008fe20000000f00 */
        /* <DEDUP_REMOVED lines=10> */
[----:B------:R0:W-:Y:S01]  /*1cd80*/  STL.64 [R1+0x3e0], R14 ;  /* 0x0003e00e01007387 */ /* 0x0001e20000100a00 */
[----:B---3--:R-:W-:Y:S01]  /*1cd90*/  IMAD.MOV.U32 R10, RZ, RZ, -0xdf7f7f2 ;  /* 0xf208080eff0a7424 */ /* 0x008fe200078e00ff */
        /* <DEDUP_REMOVED lines=9> */
[----:B---3--:R-:W-:Y:S01]  /*1ce30*/  IMAD.MOV.U32 R16, RZ, RZ, 0x19652fd9 ;  /* 0x19652fd9ff107424 */ /* 0x008fe200078e00ff */
        /* <DEDUP_REMOVED lines=16> */
[----:B0-----:R-:W-:Y:S01]  /*1cf40*/  IMAD.MOV.U32 R12, RZ, RZ, -0xccb373d ;  /* 0xf334c8c3ff0c7424 */ /* 0x001fe200078e00ff */
[----:B------:R-:W-:Y:S02]  /*1cf50*/  MOV R13, 0xbe3b15bb ;  /* 0xbe3b15bb000d7802 */ /* 0x000fe40000000f00 */
[----:B------:R0:W-:Y:S01]  /*1cf60*/  STL.64 [R1+0x430], R18 ;  /* 0x0004301201007387 */ /* 0x0001e20000100a00 */
[----:B-1----:R-:W-:-:S03]  /*1cf70*/  IMAD.MOV.U32 R14, RZ, RZ, -0x24a79dc3 ;  /* 0xdb58623dff0e7424 */ /* 0x002fc600078e00ff */
[----:B------:R1:W-:Y:S01]  /*1cf80*/  STL.64 [R1+0x438], R20 ;  /* 0x0004381401007387 */ /* 0x0003e20000100a00 */
[----:B------:R-:W-:-:S03]  /*1cf90*/  IMAD.MOV.U32 R15, RZ, RZ, 0x3e2b2a3a ;  /* 0x3e2b2a3aff0f7424 */ /* 0x000fc600078e00ff */
[----:B------:R4:W-:Y:S01]  /*1cfa0*/  STL.64 [R1+0x440], R6 ;  /* 0x0004400601007387 */ /* 0x0009e20000100a00 */
[----:B---3--:R-:W-:Y:S01]  /*1cfb0*/  MOV R16, 0x2d677057 ;  /* 0x2d67705700107802 */ /* 0x008fe20000000f00 */
[----:B------:R-:W-:Y:S02]  /*1cfc0*/  IMAD.MOV.U32 R17, RZ, RZ, -0x41f50f0d ;  /* 0xbe0af0f3ff117424 */ /* 0x000fe400078e00ff */
[----:B0-----:R-:W-:Y:S01]  /*1cfd0*/  IMAD.MOV.U32 R18, RZ, RZ, 0x60bd9bda ;  /* 0x60bd9bdaff127424 */ /* 0x001fe200078e00ff */
[----:B------:R-:W-:Y:S01]  /*1cfe0*/  MOV R19, 0x3cf762c0 ;  /* 0x3cf762c000137802 */ /* 0x000fe20000000f00 */
[----:B------:R0:W-:Y:S01]  /*1cff0*/  STL.64 [R1+0x448], R8 ;  /* 0x0004480801007387 */ /* 0x0001e20000100a00 */
[----:B-1----:R-:W-:Y:S02]  /*1d000*/  IMAD.MOV.U32 R20, RZ, RZ, -0x7ce7b624 ;  /* 0x831849dcff147424 */ /* 0x002fe400078e00ff */
        /* <DEDUP_REMOVED lines=10> */
[----:B------:R-:W-:Y:S01]  /*1d0b0*/  IMAD.MOV.U32 R11, RZ, RZ, -0x437ae403 ;  /* 0xbc851bfdff0b7424 */ /* 0x000fe200078e00ff */
[----:B---3--:R-:W-:Y:S02]  /*1d0c0*/  MOV R12, 0x90f18db ;  /* 0x090f18db000c7802 */ /* 0x008fe40000000f00 */
        /* <DEDUP_REMOVED lines=8> */
[----:B---3--:R-:W-:Y:S01]  /*1d150*/  MOV R18, 0x1b0931c8 ;  /* 0x1b0931c800127802 */ /* 0x008fe20000000f00 */
        /* <DEDUP_REMOVED lines=11> */
[----:B---3--:R-:W-:Y:S01]  /*1d210*/  IMAD.MOV.U32 R10, RZ, RZ, 0x45495b37 ;  /* 0x45495b37ff0a7424 */ /* 0x008fe200078e00ff */
        /* <DEDUP_REMOVED lines=9> */
[----:B---3--:R-:W-:Y:S01]  /*1d2b0*/  IMAD.MOV.U32 R16, RZ, RZ, 0x3fa27729 ;  /* 0x3fa27729ff107424 */ /* 0x008fe200078e00ff */
        /* <DEDUP_REMOVED lines=28> */
[----:B0-----:R-:W-:Y:S02]  /*1d480*/  IMAD.MOV.U32 R20, RZ, RZ, 0x5071f99b ;  /* 0x5071f99bff147424 */ /* 0x001fe400078e00ff */
        /* <DEDUP_REMOVED lines=20> */
[----:B---3--:R-:W-:Y:S01]  /*1d5d0*/  MOV R18, 0x4e8f487b ;  /* 0x4e8f487b00127802 */ /* 0x008fe20000000f00 */
        /* <DEDUP_REMOVED lines=21> */
[----:B---3--:R-:W-:Y:S01]  /*1d730*/  IMAD.MOV.U32 R16, RZ, RZ, 0x30b113ab ;  /* 0x30b113abff107424 */ /* 0x008fe200078e00ff */
[----:B------:R-:W-:Y:S01]  /*1d740*/  MOV R17, 0x3efd1798 ;  /* 0x3efd179800117802 */ /* 0x000fe20000000f00 */
[----:B-1----:R-:W-:Y:S01]  /*1d750*/  IMAD.MOV.U32 R18, RZ, RZ, 0x64e3e304 ;  /* 0x64e3e304ff127424 */ /* 0x002fe200078e00ff */
        /* <DEDUP_REMOVED lines=8> */
[----:B-1----:R-:W-:-:S03]  /*1d7e0*/  IMAD.MOV.U32 R8, RZ, RZ, -0x13a60bbe ;  /* 0xec59f442ff087424 */ /* 0x002fc600078e00ff */
[----:B------:R1:W-:Y:S01]  /*1d7f0*/  STL.64 [R1+0x5a0], R14 ;  /* 0x0005a00e01007387 */ /* 0x0003e20000100a00 */
[----:B------:R-:W-:Y:S01]  /*1d800*/  IMAD.MOV.U32 R9, RZ, RZ, -0x414e3954 ;  /* 0xbeb1c6acff097424 */ /* 0x000fe200078e00ff */
[----:B---3--:R-:W-:Y:S01]  /*1d810*/  MOV R10, 0xd51452d5 ;  /* 0xd51452d5000a7802 */ /* 0x008fe20000000f00 */
[----:B------:R-:W-:Y:S01]  /*1d820*/  IMAD.MOV.U32 R11, RZ, RZ, 0x3ea4b12a ;  /* 0x3ea4b12aff0b7424 */ /* 0x000fe200078e00ff */
[----:B------:R3:W-:Y:S01]  /*1d830*/  STL.64 [R1+0x5a8], R16 ;  /* 0x0005a81001007387 */ /* 0x0007e20000100a00 */
[----:B0-----:R-:W-:Y:S01]  /*1d840*/  IMAD.MOV.U32 R12, RZ, RZ, 0x79607d63 ;  /* 0x79607d63ff0c7424 */ /* 0x001fe200078e00ff */
        /* <DEDUP_REMOVED lines=44> */
[----:B---3--:R-:W-:Y:S01]  /*1db10*/  IMAD.MOV.U32 R10, RZ, RZ, -0x4bbb9ef9 ;  /* 0xb4446107ff0a7424 */ /* 0x008fe200078e00ff */
        /* <DEDUP_REMOVED lines=9> */
[----:B---3--:R-:W-:Y:S01]  /*1dbb0*/  IMAD.MOV.U32 R16, RZ, RZ, -0x3158224e ;  /* 0xcea7ddb2ff107424 */ /* 0x008fe200078e00ff */
[----:B------:R-:W-:Y:S02]  /*1dbc0*/  MOV R17, 0xbf20c16f ;  /* 0xbf20c16f00117802 */ /* 0x000fe40000000f00 */
[----:B------:R3:W-:Y:S01]  /*1dbd0*/  STL.64 [R1+0x648], R8 ;  /* 0x0006480801007387 */ /* 0x0007e20000100a00 */
[----:B0-----:R-:W-:Y:S01]  /*1dbe0*/  MOV R18, 0x92ec9b02 ;  /* 0x92ec9b0200127802 */ /* 0x001fe20000000f00 */
[----:B------:R-:W-:-:S02]  /*1dbf0*/  IMAD.MOV.U32 R19, RZ, RZ, 0x3e339379 ;  /* 0x3e339379ff137424 */ /* 0x000fc400078e00ff */
[----:B------:R0:W-:Y:S01]  /*1dc00*/  STL.64 [R1+0x650], R10 ;  /* 0x0006500a01007387 */ /* 0x0001e20000100a00 */
[----:B----4-:R-:W-:Y:S01]  /*1dc10*/  IMAD.MOV.U32 R20, RZ, RZ, 0x124b7492 ;  /* 0x124b7492ff147424 */ /* 0x010fe200078e00ff */
[----:B------:R-:W-:Y:S02]  /*1dc20*/  MOV R21, 0xbdb2ed3c ;  /* 0xbdb2ed3c00157802 */ /* 0x000fe40000000f00 */
[----:B------:R4:W-:Y:S01]  /*1dc30*/  STL.64 [R1+0x658], R12 ;  /* 0x0006580c01007387 */ /* 0x0009e20000100a00 */
[----:B-1----:R-:W-:Y:S01]  /*1dc40*/  IMAD.MOV.U32 R6, RZ, RZ, -0x653de63 ;  /* 0xf9ac219dff067424 */ /* 0x002fe200078e00ff */
[----:B------:R-:W-:Y:S01]  /*1dc50*/  MOV R7, 0xbee6384a ;  /* 0xbee6384a00077802 */ /* 0x000fe20000000f00 */
[----:B---3--:R-:W-:Y:S01]  /*1dc60*/  IMAD.MOV.U32 R8, RZ, RZ, 0x198ab550 ;  /* 0x198ab550ff087424 */ /* 0x008fe200078e00ff */
[----:B------:R1:W-:Y:S01]  /*1dc70*/  STL.64 [R1+0x660], R14 ;  /* 0x0006600e01007387 */ /* 0x0003e20000100a00 */
[----:B------:R-:W-:Y:S01]  /*1dc80*/  IMAD.MOV.U32 R9, RZ, RZ, 0x3edc738f ;  /* 0x3edc738fff097424 */ /* 0x000fe200078e00ff */
[----:B0-----:R-:W-:Y:S01]  /*1dc90*/  MOV R10, 0x9530a7ad ;  /* 0x9530a7ad000a7802 */ /* 0x001fe20000000f00 */
[----:B------:R-:W-:Y:S01]  /*1dca0*/  IMAD.MOV.U32 R11, RZ, RZ, -0x413e5214 ;  /* 0xbec1adecff0b7424 */ /* 0x000fe200078e00ff */
[----:B------:R0:W-:Y:S01]  /*1dcb0*/  STL.64 [R1+0x680], R6 ;  /* 0x0006800601007387 */ /* 0x0001e20000100a00 */
[----:B----4-:R-:W-:-:S03]  /*1dcc0*/  IMAD.MOV.U32 R12, RZ, RZ, 0x70ac9b03 ;  /* 0x70ac9b03ff0c7424 */ /* 0x010fc600078e00ff */
[----:B------:R3:W-:Y:S01]  /*1dcd0*/  STL.64 [R1+0x688], R8 ;  /* 0x0006880801007387 */ /* 0x0007e20000100a00 */
[----:B------:R-:W-:Y:S01]  /*1dce0*/  IMAD.MOV.U32 R13, RZ, RZ, 0x3e9952f9 ;  /* 0x3e9952f9ff0d7424 */ /* 0x000fe200078e00ff */
[----:B-1----:R-:W-:Y:S02]  /*1dcf0*/  MOV R14, 0x3b2187a2 ;  /* 0x3b2187a2000e7802 */ /* 0x002fe40000000f00 */
[----:B------:R1:W-:Y:S01]  /*1dd00*/  STL.64 [R1+0x690], R10 ;  /* 0x0006900a01007387 */ /* 0x0003e20000100a00 */
[----:B------:R-:W-:-:S03]  /*1dd10*/  IMAD.MOV.U32 R15, RZ, RZ, -0x4172a662 ;  /* 0xbe8d599eff0f7424 */ /* 0x000fc600078e00ff */
[----:B------:R4:W-:Y:S01]  /*1dd20*/  STL.64 [R1+0x6a0], R12 ;  /* 0x0006a00c01007387 */ /* 0x0009e20000100a00 */
[----:B0-----:R-:W-:Y:S01]  /*1dd30*/  IMAD.MOV.U32 R6, RZ, RZ, 0x6d84752e ;  /* 0x6d84752eff067424 */ /* 0x001fe200078e00ff */
[----:B------:R-:W-:Y:S01]  /*1dd40*/  MOV R7, 0x3e3663fd ;  /* 0x3e3663fd00077802 */ /* 0x000fe20000000f00 */
[----:B---3--:R-:W-:Y:S01]  /*1dd50*/  IMAD.MOV.U32 R8, RZ, RZ, -0xf204d96 ;  /* 0xf0dfb26aff087424 */ /* 0x008fe200078e00ff */
[----:B------:R0:W-:Y:S01]  /*1dd60*/  STL.64 [R1+0x6a8], R14 ;  /* 0x0006a80e01007387 */ /* 0x0001e20000100a00 */
[----:B------:R-:W-:Y:S01]  /*1dd70*/  IMAD.MOV.U32 R9, RZ, RZ, -0x41e7f670 ;  /* 0xbe180990ff097424 */ /* 0x000fe200078e00ff */
[----:B-1----:R-:W-:Y:S01]  /*1dd80*/  MOV R10, 0xc0552a81 ;  /* 0xc0552a81000a7802 */ /* 0x002fe20000000f00 */
[----:B------:R-:W-:Y:S01]  /*1dd90*/  IMAD.MOV.U32 R11, RZ, RZ, 0x3cc36412 ;  /* 0x3cc36412ff0b7424 */ /* 0x000fe200078e00ff */
[----:B------:R1:W-:Y:S01]  /*1dda0*/  STL.64 [R1+0x6c8], R6 ;  /* 0x0006c80601007387 */ /* 0x0003e20000100a00 */
[----:B----4-:R-:W-:Y:S01]  /*1ddb0*/  IMAD.MOV.U32 R12, RZ, RZ, 0x9fc7363 ;  /* 0x09fc7363ff0c7424 */ /* 0x010fe200078e00ff */
[----:B------:R-:W-:-:S02]  /*1ddc0*/  MOV R13, 0x3deac793 ;  /* 0x3deac793000d7802 */ /* 0x000fc40000000f00 */
[----:B------:R3:W-:Y:S01]  /*1ddd0*/  STL.64 [R1+0x6d0], R8 ;  /* 0x0006d00801007387 */ /* 0x0007e20000100a00 */
[----:B0-----:R-:W-:-:S03]  /*1dde0*/  MOV R14, 0xe5de78aa ;  /* 0xe5de78aa000e7802 */ /* 0x001fc60000000f00 */
[----:B------:R0:W-:Y:S01]  /*1ddf0*/  STL.64 [R1+0x6d8], R10 ;  /* 0x0006d80a01007387 */ /* 0x0001e20000100a00 */
[----:B------:R-:W-:-:S03]  /*1de00*/  IMAD.MOV.U32 R15, RZ, RZ, 0x3dbcac1e ;  /* 0x3dbcac1eff0f7424 */ /* 0x000fc600078e00ff */
[----:B------:R4:W-:Y:S01]  /*1de10*/  STL.64 [R1+0x6e0], R12 ;  /* 0x0006e00c01007387 */ /* 0x0009e20000100a00 */
[----:B-1----:R-:W-:Y:S01]  /*1de20*/  MOV R6, 0x1cc96982 ;  /* 0x1cc9698200067802 */ /* 0x002fe20000000f00 */
[----:B------:R-:W-:Y:S02]  /*1de30*/  IMAD.MOV.U32 R7, RZ, RZ, -0x40bc7201 ;  /* 0xbf438dffff077424 */ /* 0x000fe400078e00ff */
[----:B---3--:R-:W-:Y:S01]  /*1de40*/  IMAD.MOV.U32 R8, RZ, RZ, -0x447da7d7 ;  /* 0xbb825829ff087424 */ /* 0x008fe200078e00ff */
        /* <DEDUP_REMOVED lines=8> */
[----:B-1----:R-:W-:-:S03]  /*1ded0*/  IMAD.MOV.U32 R14, RZ, RZ, -0x373140ea ;  /* 0xc8cebf16ff0e7424 */ /* 0x002fc600078e00ff */
[----:B------:R1:W-:Y:S01]  /*1dee0*/  STL.64 [R1+0x720], R10 ;  /* 0x0007200a01007387 */ /* 0x0003e20000100a00 */
[----:B------:R-:W-:-:S03]  /*1def0*/  IMAD.MOV.U32 R15, RZ, RZ, 0x3e886c71 ;  /* 0x3e886c71ff0f7424 */ /* 0x000fc600078e00ff */
[----:B------:R4:W-:Y:S01]  /*1df00*/  STL.64 [R1+0x708], R6 ;  /* 0x0007080601007387 */ /* 0x0009e20000100a00 */
[----:B0-----:R-:W-:Y:S01]  /*1df10*/  IMAD.MOV.U32 R16, RZ, RZ, 0x393d4893 ;  /* 0x393d4893ff107424 */ /* 0x001fe200078e00ff */
[----:B------:R-:W-:Y:S01]  /*1df20*/  MOV R17, 0x3e70b282 ;  /* 0x3e70b28200117802 */ /* 0x000fe20000000f00 */
[----:B---3--:R-:W-:Y:S01]  /*1df30*/  IMAD.MOV.U32 R8, RZ, RZ, -0x276d1e57 ;  /* 0xd892e1a9ff087424 */ /* 0x008fe200078e00ff */
[----:B------:R-:W-:Y:S01]  /*1df40*/  MOV R9, 0x3ed2fe63 ;  /* 0x3ed2fe6300097802 */ /* 0x000fe20000000f00 */
[----:B------:R0:W-:Y:S01]  /*1df50*/  STL.64 [R1+0x728], R12 ;  /* 0x0007280c01007387 */ /* 0x0001e20000100a00 */
[----:B-1----:R-:W-:Y:S01]  /*1df60*/  MOV R10, 0xf27b27e8 ;  /* 0xf27b27e8000a7802 */ /* 0x002fe20000000f00 */
[----:B------:R-:W-:Y:S02]  /*1df70*/  IMAD.MOV.U32 R11, RZ, RZ, 0x3ead3850 ;  /* 0x3ead3850ff0b7424 */ /* 0x000fe400078e00ff */
[----:B------:R1:W-:Y:S01]  /*1df80*/  STL.64 [R1+0x730], R14 ;  /* 0x0007300e01007387 */ /* 0x0003e20000100a00 */
[----:B----4-:R-:W-:-:S03]  /*1df90*/  IMAD.MOV.U32 R6, RZ, RZ, -0x3b72c844 ;  /* 0xc48d37bcff067424 */ /* 0x010fc600078e00ff */
[----:B------:R3:W-:Y:S01]  /*1dfa0*/  STL.64 [R1+0x758], R8 ;  /* 0x0007580801007387 */ /* 0x0007e20000100a00 */
[----:B------:R-:W-:Y:S02]  /*1dfb0*/  IMAD.MOV.U32 R7, RZ, RZ, -0x4109e704 ;  /* 0xbef618fcff077424 */ /* 0x000fe400078e00ff */
[----:B0-----:R-:W-:Y:S01]  /*1dfc0*/  IMAD.MOV.U32 R12, RZ, RZ, -0x7f8eef2e ;  /* 0x807110d2ff0c7424 */ /* 0x001fe200078e00ff */
[----:B------:R-:W-:Y:S01]  /*1dfd0*/  MOV R13, 0x3d903901 ;  /* 0x3d903901000d7802 */ /* 0x000fe20000000f00 */
[----:B------:R0:W-:Y:S01]  /*1dfe0*/  STL.64 [R1+0x768], R10 ;  /* 0x0007680a01007387 */ /* 0x0001e20000100a00 */
[----:B-1----:R-:W-:Y:S02]  /*1dff0*/  IMAD.MOV.U32 R14, RZ, RZ, -0x564902fc ;  /* 0xa9b6fd04ff0e7424 */ /* 0x002fe400078e00ff */
[----:B------:R-:W-:Y:S01]  /*1e000*/  IMAD.MOV.U32 R15, RZ, RZ, -0x417b679b ;  /* 0xbe849865ff0f7424 */ /* 0x000fe200078e00ff */
[----:B------:R1:W-:Y:S01]  /*1e010*/  STL.64 [R1+0x670], R22 ;  /* 0x0006701601007387 */ /* 0x0003e20000100a00 */
[----:B---3--:R-:W-:Y:S01]  /*1e020*/  MOV R8, 0x16605be3 ;  /* 0x16605be300087802 */ /* 0x008fe20000000f00 */
[----:B------:R-:W-:-:S02]  /*1e030*/  IMAD.MOV.U32 R9, RZ, RZ, 0x3e30bcbd ;  /* 0x3e30bcbdff097424 */ /* 0x000fc400078e00ff */
        /* <DEDUP_REMOVED lines=8> */
[----:B---3--:R-:W-:Y:S02]  /*1e0c0*/  IMAD.MOV.U32 R18, RZ, RZ, -0x3aaf42b5 ;  /* 0xc550bd4bff127424 */ /* 0x008fe400078e00ff */
[----:B------:R-:W-:Y:S01]  /*1e0d0*/  IMAD.MOV.U32 R19, RZ, RZ, 0x3cc7c54e ;  /* 0x3cc7c54eff137424 */ /* 0x000fe200078e00ff */
[----:B------:R3:W-:Y:S01]  /*1e0e0*/  STL.64 [R1+0x778], R14 ;  /* 0x0007780e01007387 */ /* 0x0007e20000100a00 */
[----:B0-----:R-:W-:Y:S01]  /*1e0f0*/  IMAD.MOV.U32 R16, RZ, RZ, -0x59a8d1f7 ;  /* 0xa6572e09ff107424 */ /* 0x001fe200078e00ff */
[----:B------:R-:W-:-:S02]  /*1e100*/  MOV R17, 0xbc5779b4 ;  /* 0xbc5779b400117802 */ /* 0x000fc40000000f00 */
[----:B------:R0:W-:Y:S01]  /*1e110*/  STL.64 [R1+0x798], R8 ;  /* 0x0007980801007387 */ /* 0x0001e20000100a00 */
[----:B----4-:R-:W-:Y:S02]  /*1e120*/  IMAD.MOV.U32 R6, RZ, RZ, 0x44652279 ;  /* 0x44652279ff067424 */ /* 0x010fe400078e00ff */
[----:B------:R-:W-:Y:S01]  /*1e130*/  IMAD.MOV.U32 R7, RZ, RZ, -0x42f8f92a ;  /* 0xbd0706d6ff077424 */ /* 0x000fe200078e00ff */
[----:B-1----:R-:W-:Y:S01]  /*1e140*/  MOV R13, 0xbdd63f0c ;  /* 0xbdd63f0c000d7802 */ /* 0x002fe20000000f00 */
[----:B------:R-:W-:Y:S01]  /*1e150*/  IMAD.MOV.U32 R12, RZ, RZ, -0x28d51ea ;  /* 0xfd72ae16ff0c7424 */ /* 0x000fe200078e00ff */
[----:B------:R1:W-:Y:S01]  /*1e160*/  STL.64 [R1+0x7a8], R10 ;  /* 0x0007a80a01007387 */ /* 0x0003e20000100a00 */
[----:B---3--:R-:W-:Y:S02]  /*1e170*/  IMAD.MOV.U32 R14, RZ, RZ, -0x7738c013 ;  /* 0x88c73fedff0e7424 */ /* 0x008fe400078e00ff */
[----:B------:R-:W-:Y:S01]  /*1e180*/  IMAD.MOV.U32 R15, RZ, RZ, 0x3dc74cd6 ;  /* 0x3dc74cd6ff0f7424 */ /* 0x000fe200078e00ff */
[----:B------:R3:W-:Y:S01]  /*1e190*/  STL.64 [R1+0x698], R20 ;  /* 0x0006981401007387 */ /* 0x0007e20000100a00 */
[----:B0-----:R-:W-:Y:S01]  /*1e1a0*/  MOV R8, 0xf1b46951 ;  /* 0xf1b4695100087802 */ /* 0x001fe20000000f00 */
[----:B------:R-:W-:-:S02]  /*1e1b0*/  IMAD.MOV.U32 R9, RZ, RZ, 0x3f522b37 ;  /* 0x3f522b37ff097424 */ /* 0x000fc400078e00ff */
[----:B------:R0:W-:Y:S01]  /*1e1c0*/  STL.64 [R1+0x6b8], R18 ;  /* 0x0006b81201007387 */ /* 0x0001e20000100a00 */
[----:B-1----:R-:W-:Y:S01]  /*1e1d0*/  IMAD.MOV.U32 R10, RZ, RZ, 0x61e90004 ;  /* 0x61e90004ff0a7424 */ /* 0x002fe200078e00ff */
[----:B------:R-:W-:Y:S02]  /*1e1e0*/  MOV R11, 0x3eb0a9ef ;  /* 0x3eb0a9ef000b7802 */ /* 0x000fe40000000f00 */
[----:B------:R1:W-:Y:S01]  /*1e1f0*/  STL.64 [R1+0x6c0], R22 ;  /* 0x0006c01601007387 */ /* 0x0003e20000100a00 */
[----:B---3--:R-:W-:-:S03]  /*1e200*/  IMAD.MOV.U32 R20, RZ, RZ, -0xfb74e6c ;  /* 0xf048b194ff147424 */ /* 0x008fc600078e00ff */
[----:B------:R3:W-:Y:S01]  /*1e210*/  STL.64 [R1+0x6f8], R16 ;  /* 0x0006f81001007387 */ /* 0x0007e20000100a00 */
[----:B------:R-:W-:Y:S02]  /*1e220*/  IMAD.MOV.U32 R21, RZ, RZ, -0x4224298f ;  /* 0xbddbd671ff157424 */ /* 0x000fe400078e00ff */
[----:B0-----:R-:W-:Y:S01]  /*1e230*/  IMAD.MOV.U32 R18, RZ, RZ, 0x13f7775a ;  /* 0x13f7775aff127424 */ /* 0x001fe200078e00ff */
        /* <DEDUP_REMOVED lines=9> */
[----:B0-----:R-:W-:Y:S01]  /*1e2d0*/  IMAD.MOV.U32 R6, RZ, RZ, 0x684527bf ;  /* 0x684527bfff067424 */ /* 0x001fe200078e00ff */
[----:B------:R-:W-:-:S02]  /*1e2e0*/  MOV R7, 0x3f55d4ae ;  /* 0x3f55d4ae00077802 */ /* 0x000fc40000000f00 */
[----:B----4-:R-:W-:Y:S01]  /*1e2f0*/  MOV R12, 0xb52c3345 ;  /* 0xb52c3345000c7802 */ /* 0x010fe20000000f00 */
[----:B------:R-:W-:Y:S01]  /*1e300*/  IMAD.MOV.U32 R13, RZ, RZ, 0x3f3c01c0 ;  /* 0x3f3c01c0ff0d7424 */ /* 0x000fe200078e00ff */
[----:B------:R0:W-:Y:S01]  /*1e310*/  STL.64 [R1+0x7e8], R10 ;  /* 0x0007e80a01007387 */ /* 0x0001e20000100a00 */
[----:B-1----:R-:W-:Y:S02]  /*1e320*/  IMAD.MOV.U32 R14, RZ, RZ, 0x6f571329 ;  /* 0x6f571329ff0e7424 */ /* 0x002fe400078e00ff */
[----:B------:R-:W-:Y:S01]  /*1e330*/  IMAD.MOV.U32 R15, RZ, RZ, -0x41be8a62 ;  /* 0xbe41759eff0f7424 */ /* 0x000fe200078e00ff */
[----:B------:R1:W-:Y:S01]  /*1e340*/  STL.64 [R1+0x6e8], R20 ;  /* 0x0006e81401007387 */ /* 0x0003e20000100a00 */
[----:B---3--:R-:W-:Y:S02]  /*1e350*/  IMAD.MOV.U32 R8, RZ, RZ, -0x9f8794f ;  /* 0xf60786b1ff087424 */ /* 0x008fe400078e00ff */
[----:B------:R-:W-:Y:S01]  /*1e360*/  IMAD.MOV.U32 R9, RZ, RZ, 0x3ee5ea3a ;  /* 0x3ee5ea3aff097424 */ /* 0x000fe200078e00ff */
[----:B------:R3:W-:Y:S01]  /*1e370*/  STL.64 [R1+0x700], R18 ;  /* 0x0007001201007387 */ /* 0x0007e20000100a00 */
[----:B0-----:R-:W-:Y:S01]  /*1e380*/  IMAD.MOV.U32 R10, RZ, RZ, -0x738ddf49 ;  /* 0x8c7220b7ff0a7424 */ /* 0x001fe200078e00ff */
[----:B------:R-:W-:-:S02]  /*1e390*/  MOV R11, 0xbec20558 ;  /* 0xbec20558000b7802 */ /* 0x000fc40000000f00 */
[----:B------:R0:W-:Y:S01]  /*1e3a0*/  STL.64 [R1+0x710], R22 ;  /* 0x0007101601007387 */ /* 0x0001e20000100a00 */
[----:B-1----:R-:W-:-:S03]  /*1e3b0*/  MOV R20, 0x3aebc9b7 ;  /* 0x3aebc9b700147802 */ /* 0x002fc60000000f00 */
[----:B------:R1:W-:Y:S01]  /*1e3c0*/  STL.64 [R1+0x740], R16 ;  /* 0x0007401001007387 */ /* 0x0003e20000100a00 */
[----:B------:R-:W-:Y:S01]  /*1e3d0*/  IMAD.MOV.U32 R21, RZ, RZ, -0x40e9c580 ;  /* 0xbf163a80ff157424 */ /* 0x000fe200078e00ff */
[----:B---3--:R-:W-:Y:S02]  /*1e3e0*/  MOV R18, 0xe8be3330 ;  /* 0xe8be333000127802 */ /* 0x008fe40000000f00 */
[----:B------:R3:W-:Y:S01]  /*1e3f0*/  STL.64 [R1+0x7d0], R6 ;  /* 0x0007d00601007387 */ /* 0x0007e20000100a00 */
[----:B------:R-:W-:-:S03]  /*1e400*/  IMAD.MOV.U32 R19, RZ, RZ, -0x41f18fe8 ;  /* 0xbe0e7018ff137424 */ /* 0x000fc600078e00ff */
[----:B------:R4:W-:Y:S01]  /*1e410*/  STL.64 [R1+0x7f8], R12 ;  /* 0x0007f80c01007387 */ /* 0x0009e20000100a00 */
[----:B0-----:R-:W-:Y:S02]  /*1e420*/  IMAD.MOV.U32 R22, RZ, RZ, -0x576e2746 ;  /* 0xa891d8baff167424 */ /* 0x001fe400078e00ff */
[----:B------:R-:W-:Y:S01]  /*1e430*/  IMAD.MOV.U32 R23, RZ, RZ, -0x4138272d ;  /* 0xbec7d8d3ff177424 */ /* 0x000fe200078e00ff */
[----:B------:R0:W-:Y:S01]  /*1e440*/  STL.64 [R1+0x808], R14 ;  /* 0x0008080e01007387 */ /* 0x0001e20000100a00 */
[----:B-1----:R-:W-:Y:S01]  /*1e450*/  MOV R16, 0xa4d350ce ;  /* 0xa4d350ce00107802 */ /* 0x002fe20000000f00 */
[----:B------:R-:W-:Y:S02]  /*1e460*/  IMAD.MOV.U32 R17, RZ, RZ, 0x3e77ca3d ;  /* 0x3e77ca3dff117424 */ /* 0x000fe400078e00ff */
[----:B------:R1:W-:Y:S01]  /*1e470*/  STL.64 [R1+0x820], R8 ;  /* 0x0008200801007387 */ /* 0x0003e20000100a00 */
[----:B---3--:R-:W-:Y:S01]  /*1e480*/  MOV R6, 0x37b4e130 ;  /* 0x37b4e13000067802 */ /* 0x008fe20000000f00 */
[----:B------:R-:W-:-:S02]  /*1e490*/  IMAD.MOV.U32 R7, RZ, RZ, 0x3f07bdf8 ;  /* 0x3f07bdf8ff077424 */ /* 0x000fc400078e00ff */
[----:B----4-:R-:W-:Y:S01]  /*1e4a0*/  IMAD.MOV.U32 R12, RZ, RZ, 0x71a80133 ;  /* 0x71a80133ff0c7424 */ /* 0x010fe200078e00ff */
[----:B------:R3:W-:Y:S01]  /*1e4b0*/  STL.64 [R1+0x830], R10 ;  /* 0x0008300a01007387 */ /* 0x0007e20000100a00 */
[----:B------:R-:W-:Y:S02]  /*1e4c0*/  IMAD.MOV.U32 R13, RZ, RZ, 0x3eb64d99 ;  /* 0x3eb64d99ff0d7424 */ /* 0x000fe400078e00ff */
[----:B0-----:R-:W-:Y:S01]  /*1e4d0*/  IMAD.MOV.U32 R14, RZ, RZ, -0x48aac0bd ;  /* 0xb7553f43ff0e7424 */ /* 0x001fe200078e00ff */
[----:B------:R-:W-:Y:S01]  /*1e4e0*/  MOV R15, 0xbd48b97e ;  /* 0xbd48b97e000f7802 */ /* 0x000fe20000000f00 */
[----:B------:R0:W-:Y:S01]  /*1e4f0*/  STL.64 [R1+0x738], R20 ;  /* 0x0007381401007387 */ /* 0x0001e20000100a00 */
[----:B-1----:R-:W-:Y:S01]  /*1e500*/  IMAD.MOV.U32 R8, RZ, RZ, -0x4b790f26 ;  /* 0xb486f0daff087424 */ /* 0x002fe200078e00ff */
[----:B------:R-:W-:Y:S02]  /*1e510*/  MOV R9, 0x3e48a3e9 ;  /* 0x3e48a3e900097802 */ /* 0x000fe40000000f00 */
[----:B------:R1:W-:Y:S01]  /*1e520*/  STL.64 [R1+0x750], R18 ;  /* 0x0007501201007387 */ /* 0x0003e20000100a00 */
[----:B---3--:R-:W-:Y:S01]  /*1e530*/  MOV R10, 0xd57d29c3 ;  /* 0xd57d29c3000a7802 */ /* 0x008fe20000000f00 */
[----:B------:R-:W-:-:S02]  /*1e540*/  IMAD.MOV.U32 R11, RZ, RZ, -0x41e1694f ;  /* 0xbe1e96b1ff0b7424 */ /* 0x000fc400078e00ff */
[----:B------:R3:W-:Y:S01]  /*1e550*/  STL.64 [R1+0x760], R22 ;  /* 0x0007601601007387 */ /* 0x0007e20000100a00 */
[----:B0-----:R-:W-:-:S03]  /*1e560*/  IMAD.MOV.U32 R20, RZ, RZ, -0x62cef27b ;  /* 0x9d310d85ff147424 */ /* 0x001fc600078e00ff */
[----:B------:R0:W-:Y:S01]  /*1e570*/  STL.64 [R1+0x780], R16 ;  /* 0x0007801001007387 */ /* 0x0001e20000100a00 */
[----:B------:R-:W-:Y:S01]  /*1e580*/  MOV R21, 0xbe5b0abf ;  /* 0xbe5b0abf00157802 */ /* 0x000fe20000000f00 */
[----:B-1----:R-:W-:Y:S02]  /*1e590*/  IMAD.MOV.U32 R18, RZ, RZ, -0x2d0002b1 ;  /* 0xd2fffd4fff127424 */ /* 0x002fe400078e00ff */
[----:B------:R1:W-:Y:S01]  /*1e5a0*/  STL.64 [R1+0x810], R6 ;  /* 0x0008100601007387 */ /* 0x0003e20000100a00 */
[----:B------:R-:W-:-:S03]  /*1e5b0*/  MOV R19, 0xbe2244ba ;  /* 0xbe2244ba00137802 */ /* 0x000fc60000000f00 */
        /* <DEDUP_REMOVED lines=9> */
[----:B----4-:R-:W-:Y:S01]  /*1e650*/  IMAD.MOV.U32 R12, RZ, RZ, -0x4408c63a ;  /* 0xbbf739c6ff0c7424 */ /* 0x010fe200078e00ff */
        /* <DEDUP_REMOVED lines=12> */
[----:B---3--:R-:W-:Y:S02]  /*1e720*/  IMAD.MOV.U32 R20, RZ, RZ, -0x508a9322 ;  /* 0xaf756cdeff147424 */ /* 0x008fe400078e00ff */
[----:B------:R-:W-:Y:S01]  /*1e730*/  IMAD.MOV.U32 R21, RZ, RZ, -0x40a0a244 ;  /* 0xbf5f5dbcff157424 */ /* 0x000fe200078e00ff */
[----:B------:R3:W-:Y:S01]  /*1e740*/  STL.64 [R1+0x858], R6 ;  /* 0x0008580601007387 */ /* 0x0007e20000100a00 */
[----:B0-----:R-:W-:Y:S02]  /*1e750*/  IMAD.MOV.U32 R18, RZ, RZ, -0x675acd41 ;  /* 0x98a532bfff127424 */ /* 0x001fe400078e00ff */
[----:B------:R-:W-:Y:S01]  /*1e760*/  IMAD.MOV.U32 R19, RZ, RZ, -0x40bf5457 ;  /* 0xbf40aba9ff137424 */ /* 0x000fe200078e00ff */
[----:B------:R0:W-:Y:S01]  /*1e770*/  STL.64 [R1+0x880], R12 ;  /* 0x0008800c01007387 */ /* 0x0001e20000100a00 */
[----:B-1----:R-:W-:Y:S01]  /*1e780*/  IMAD.MOV.U32 R22, RZ, RZ, -0x7d062dd6 ;  /* 0x82f9d22aff167424 */ /* 0x002fe200078e00ff */
[----:B------:R-:W-:-:S02]  /*1e790*/  MOV R23, 0xbf2618e4 ;  /* 0xbf2618e400177802 */ /* 0x000fc40000000f00 */
[----:B------:R1:W-:Y:S01]  /*1e7a0*/  STL.64 [R1+0x888], R14 ;  /* 0x0008880e01007387 */ /* 0x0003e20000100a00 */
[----:B----4-:R-:W-:Y:S01]  /*1e7b0*/  IMAD.MOV.U32 R16, RZ, RZ, 0x761692a2 ;  /* 0x761692a2ff107424 */ /* 0x010fe200078e00ff */
[----:B------:R-:W-:Y:S02]  /*1e7c0*/  MOV R17, 0xbf00650f ;  /* 0xbf00650f00117802 */ /* 0x000fe40000000f00 */
[----:B------:R4:W-:Y:S01]  /*1e7d0*/  STL.64 [R1+0x8a8], R8 ;  /* 0x0008a80801007387 */ /* 0x0009e20000100a00 */
[----:B---3--:R-:W-:Y:S02]  /*1e7e0*/  IMAD.MOV.U32 R6, RZ, RZ, -0x5713a6fc ;  /* 0xa8ec5904ff067424 */ /* 0x008fe400078e00ff */
[----:B------:R-:W-:Y:S01]  /*1e7f0*/  IMAD.MOV.U32 R7, RZ, RZ, 0x3f59e1db ;  /* 0x3f59e1dbff077424 */ /* 0x000fe200078e00ff */
[----:B0-----:R-:W-:Y:S01]  /*1e800*/  MOV R13, 0xbe9ac8f3 ;  /* 0xbe9ac8f3000d7802 */ /* 0x001fe20000000f00 */
[----:B------:R-:W-:Y:S01]  /*1e810*/  IMAD.MOV.U32 R12, RZ, RZ, 0x5a61360f ;  /* 0x5a61360fff0c7424 */ /* 0x000fe200078e00ff */
[----:B------:R0:W-:Y:S01]  /*1e820*/  STL.64 [R1+0x8b0], R10 ;  /* 0x0008b00a01007387 */ /* 0x0001e20000100a00 */
[----:B-1----:R-:W-:Y:S01]  /*1e830*/  MOV R14, 0x5d1a742a ;  /* 0x5d1a742a000e7802 */ /* 0x002fe20000000f00 */
[----:B------:R-:W-:-:S02]  /*1e840*/  IMAD.MOV.U32 R15, RZ, RZ, -0x40cd8e3d ;  /* 0xbf3271c3ff0f7424 */ /* 0x000fc400078e00ff */
[----:B------:R1:W-:Y:S01]  /*1e850*/  STL.64 [R1+0x7d8], R20 ;  /* 0x0007d81401007387 */ /* 0x0003e20000100a00 */
[----:B----4-:R-:W-:Y:S01]  /*1e860*/  MOV R8, 0x1069b36a ;  /* 0x1069b36a00087802 */ /* 0x010fe20000000f00 */
[----:B------:R-:W-:Y:S02]  /*1e870*/  IMAD.MOV.U32 R9, RZ, RZ, -0x4104f7e4 ;  /* 0xbefb081cff097424 */ /* 0x000fe400078e00ff */
[----:B------:R3:W-:Y:S01]  /*1e880*/  STL.64 [R1+0x7f0], R18 ;  /* 0x0007f01201007387 */ /* 0x0007e20000100a00 */
[----:B0-----:R-:W-:-:S03]  /*1e890*/  IMAD.MOV.U32 R10, RZ, RZ, 0x22d07b2 ;  /* 0x022d07b2ff0a7424 */ /* 0x001fc600078e00ff */
[----:B------:R0:W-:Y:S01]  /*1e8a0*/  STL.64 [R1+0x800], R22 ;  /* 0x0008001601007387 */ /* 0x0001e20000100a00 */
[----:B------:R-:W-:Y:S01]  /*1e8b0*/  IMAD.MOV.U32 R11, RZ, RZ, -0x4128569e ;  /* 0xbed7a962ff0b7424 */ /* 0x000fe200078e00ff */
[----:B-1----:R-:W-:Y:S02]  /*1e8c0*/  MOV R20, 0xef89a12a ;  /* 0xef89a12a00147802 */ /* 0x002fe40000000f00 */
[----:B------:R1:W-:Y:S01]  /*1e8d0*/  STL.64 [R1+0x818], R16 ;  /* 0x0008181001007387 */ /* 0x0003e20000100a00 */
[----:B------:R-:W-:Y:S01]  /*1e8e0*/  IMAD.MOV.U32 R21, RZ, RZ, 0x3dcaa0a6 ;  /* 0x3dcaa0a6ff157424 */ /* 0x000fe200078e00ff */
[----:B---3--:R-:W-:Y:S02]  /*1e8f0*/  MOV R18, 0x52fc4d58 ;  /* 0x52fc4d5800127802 */ /* 0x008fe40000000f00 */
[----:B------:R3:W-:Y:S01]  /*1e900*/  STL.64 [R1+0x898], R6 ;  /* 0x0008980601007387 */ /* 0x0007e20000100a00 */
[----:B------:R-:W-:-:S03]  /*1e910*/  IMAD.MOV.U32 R19, RZ, RZ, -0x4164f541 ;  /* 0xbe9b0abfff137424 */ /* 0x000fc600078e00ff */
[----:B------:R4:W-:Y:S01]  /*1e920*/  STL.64 [R1+0x8c0], R12 ;  /* 0x0008c00c01007387 */ /* 0x0009e20000100a00 */
[----:B0-----:R-:W-:Y:S02]  /*1e930*/  IMAD.MOV.U32 R22, RZ, RZ, -0x59bf0808 ;  /* 0xa640f7f8ff167424 */ /* 0x001fe400078e00ff */
[----:B------:R-:W-:Y:S01]  /*1e940*/  IMAD.MOV.U32 R23, RZ, RZ, 0x3e72d454 ;  /* 0x3e72d454ff177424 */ /* 0x000fe200078e00ff */
[----:B------:R0:W-:Y:S01]  /*1e950*/  STL.64 [R1+0x8d0], R14 ;  /* 0x0008d00e01007387 */ /* 0x0001e20000100a00 */
[----:B-1----:R-:W-:Y:S02]  /*1e960*/  IMAD.MOV.U32 R16, RZ, RZ, -0x7e8459e1 ;  /* 0x817ba61fff107424 */ /* 0x002fe400078e00ff */
[----:B------:R-:W-:Y:S01]  /*1e970*/  IMAD.MOV.U32 R17, RZ, RZ, 0x3c524830 ;  /* 0x3c524830ff117424 */ /* 0x000fe200078e00ff */
[----:B------:R1:W-:Y:S01]  /*1e980*/  STL.64 [R1+0x8e8], R8 ;  /* 0x0008e80801007387 */ /* 0x0003e20000100a00 */
[----:B---3--:R-:W-:Y:S01]  /*1e990*/  IMAD.MOV.U32 R6, RZ, RZ, -0x4746e29f ;  /* 0xb8b91d61ff067424 */ /* 0x008fe200078e00ff */
[----:B------:R-:W-:-:S02]  /*1e9a0*/  MOV R7, 0x3f1b648c ;  /* 0x3f1b648c00077802 */ /* 0x000fc40000000f00 */
[----:B----4-:R-:W-:Y:S01]  /*1e9b0*/  MOV R12, 0xf727e2fe ;  /* 0xf727e2fe000c7802 */ /* 0x010fe20000000f00 */
[----:B------:R-:W-:Y:S01]  /*1e9c0*/  IMAD.MOV.U32 R13, RZ, RZ, -0x4257c1dd ;  /* 0xbda83e23ff0d7424 */ /* 0x000fe200078e00ff */
[----:B------:R3:W-:Y:S01]  /*1e9d0*/  STL.64 [R1+0x8f8], R10 ;  /* 0x0008f80a01007387 */ /* 0x0007e20000100a00 */
[----:B0-----:R-:W-:Y:S02]  /*1e9e0*/  IMAD.MOV.U32 R14, RZ, RZ, -0x3d13f3ae ;  /* 0xc2ec0c52ff0e7424 */ /* 0x001fe400078e00ff */
[----:B------:R-:W-:Y:S01]  /*1e9f0*/  IMAD.MOV.U32 R15, RZ, RZ, -0x4158f349 ;  /* 0xbea70cb7ff0f7424 */ /* 0x000fe200078e00ff */
[----:B------:R0:W-:Y:S01]  /*1ea00*/  STL.64 [R1+0x828], R20 ;  /* 0x0008281401007387 */ /* 0x0001e20000100a00 */
[----:B-1----:R-:W-:Y:S02]  /*1ea10*/  IMAD.MOV.U32 R8, RZ, RZ, 0x7c2057dd ;  /* 0x7c2057ddff087424 */ /* 0x002fe400078e00ff */
[----:B------:R-:W-:Y:S01]  /*1ea20*/  IMAD.MOV.U32 R9, RZ, RZ, -0x419ce1d1 ;  /* 0xbe631e2fff097424 */ /* 0x000fe200078e00ff */
[----:B------:R1:W-:Y:S01]  /*1ea30*/  STL.64 [R1+0x840], R18 ;  /* 0x0008401201007387 */ /* 0x0003e20000100a00 */
[----:B---3--:R-:W-:Y:S01]  /*1ea40*/  IMAD.MOV.U32 R10, RZ, RZ, 0x13f0801a ;  /* 0x13f0801aff0a7424 */ /* 0x008fe200078e00ff */
[----:B------:R-:W-:-:S02]  /*1ea50*/  MOV R11, 0xbe38f341 ;  /* 0xbe38f341000b7802 */ /* 0x000fc40000000f00 */
[----:B------:R3:W-:Y:S01]  /*1ea60*/  STL.64 [R1+0x850], R22 ;  /* 0x0008501601007387 */ /* 0x0007e20000100a00 */
[----:B0-----:R-:W-:-:S03]  /*1ea70*/  IMAD.MOV.U32 R20, RZ, RZ, 0x2f6afa8a ;  /* 0x2f6afa8aff147424 */ /* 0x001fc600078e00ff */
[----:B------:R0:W-:Y:S01]  /*1ea80*/  STL.64 [R1+0x868], R16 ;  /* 0x0008681001007387 */ /* 0x0001e20000100a00 */
[----:B------:R-:W-:Y:S01]  /*1ea90*/  MOV R21, 0x3e10bf3a ;  /* 0x3e10bf3a00157802 */ /* 0x000fe20000000f00 */
[----:B-1----:R-:W-:Y:S02]  /*1eaa0*/  IMAD.MOV.U32 R18, RZ, RZ, 0x207b9023 ;  /* 0x207b9023ff127424 */ /* 0x002fe400078e00ff */
[----:B------:R1:W-:Y:S01]  /*1eab0*/  STL.64 [R1+0x8d8], R6 ;  /* 0x0008d80601007387 */ /* 0x0003e20000100a00 */
[----:B------:R-:W-:-:S03]  /*1eac0*/  MOV R19, 0x3dc4b273 ;  /* 0x3dc4b27300137802 */ /* 0x000fc60000000f00 */
[----:B------:R4:W-:Y:S01]  /*1ead0*/  STL.64 [R1+0x900], R12 ;  /* 0x0009000c01007387 */ /* 0x0009e20000100a00 */
[----:B---3--:R-:W-:Y:S01]  /*1eae0*/  MOV R22, 0x1144693f ;  /* 0x1144693f00167802 */ /* 0x008fe20000000f00 */
[----:B------:R-:W-:Y:S02]  /*1eaf0*/  IMAD.MOV.U32 R23, RZ, RZ, 0x3f254d24 ;  /* 0x3f254d24ff177424 */ /* 0x000fe400078e00ff */
[----:B------:R3:W-:Y:S01]  /*1eb00*/  STL.64 [R1+0x910], R14 ;  /* 0x0009100e01007387 */ /* 0x0007e20000100a00 */
[----:B0-----:R-:W-:Y:S01]  /*1eb10*/  MOV R16, 0x4cc4d9d6 ;  /* 0x4cc4d9d600107802 */ /* 0x001fe20000000f00 */
[----:B------:R-:W-:Y:S02]  /*1eb20*/  IMAD.MOV.U32 R17, RZ, RZ, -0x40af702a ;  /* 0xbf508fd6ff117424 */ /* 0x000fe400078e00ff */
[----:B------:R0:W-:Y:S01]  /*1eb30*/  STL.64 [R1+0x928], R8 ;  /* 0x0009280801007387 */ /* 0x0001e20000100a00 */
[----:B-1----:R-:W-:Y:S01]  /*1eb40*/  IMAD.MOV.U32 R6, RZ, RZ, -0x1908a676 ;  /* 0xe6f7598aff067424 */ /* 0x002fe200078e00ff */
[----:B------:R-:W-:-:S02]  /*1eb50*/  MOV R7, 0x3d2a4c4e ;  /* 0x3d2a4c4e00077802 */ /* 0x000fc40000000f00 */
[----:B----4-:R-:W-:Y:S01]  /*1eb60*/  MOV R12, 0xd0370f00 ;  /* 0xd0370f00000c7802 */ /* 0x010fe20000000f00 */
[----:B------:R-:W-:Y:S01]  /*1eb70*/  IMAD.MOV.U32 R13, RZ, RZ, 0x3e0f0bac ;  /* 0x3e0f0bacff0d7424 */ /* 0x000fe200078e00ff */
[----:B------:R1:W-:Y:S01]  /*1eb80*/  STL.64 [R1+0x938], R10 ;  /* 0x0009380a01007387 */ /* 0x0003e20000100a00 */
[----:B---3--:R-:W-:Y:S01]  /*1eb90*/  IMAD.MOV.U32 R14, RZ, RZ, 0x4ad52eba ;  /* 0x4ad52ebaff0e7424 */ /* 0x008fe200078e00ff */
[----:B------:R-:W-:Y:S02]  /*1eba0*/  MOV R15, 0xbe010ac1 ;  /* 0xbe010ac1000f7802 */ /* 0x000fe40000000f00 */
[----:B------:R3:W-:Y:S01]  /*1ebb0*/  STL.64 [R1+0x878], R20 ;  /* 0x0008781401007387 */ /* 0x0007e20000100a00 */
[----:B0-----:R-:W-:Y:S02]  /*1ebc0*/  IMAD.MOV.U32 R8, RZ, RZ, 0x6f5e0e ;  /* 0x006f5e0eff087424 */ /* 0x001fe400078e00ff */
[----:B------:R-:W-:Y:S01]  /*1ebd0*/  IMAD.MOV.U32 R9, RZ, RZ, -0x408f72b0 ;  /* 0xbf708d50ff097424 */ /* 0x000fe200078e00ff */
[----:B------:R0:W-:Y:S01]  /*1ebe0*/  STL.64 [R1+0x890], R18 ;  /* 0x0008901201007387 */ /* 0x0001e20000100a00 */
[----:B-1----:R-:W-:Y:S01]  /*1ebf0*/  MOV R10, 0xcdea1eeb ;  /* 0xcdea1eeb000a7802 */ /* 0x002fe20000000f00 */
[----:B------:R-:W-:-:S02]  /*1ec00*/  IMAD.MOV.U32 R11, RZ, RZ, -0x413dae79 ;  /* 0xbec25187ff0b7424 */ /* 0x000fc400078e00ff */
[----:B------:R1:W-:Y:S01]  /*1ec10*/  STL.64 [R1+0x8a0], R22 ;  /* 0x0008a01601007387 */ /* 0x0003e20000100a00 */
[----:B---3--:R-:W-:-:S03]  /*1ec20*/  IMAD.MOV.U32 R20, RZ, RZ, 0x7a227118 ;  /* 0x7a227118ff147424 */ /* 0x008fc600078e00ff */
[----:B------:R3:W-:Y:S01]  /*1ec30*/  STL.64 [R1+0x8b8], R16 ;  /* 0x0008b81001007387 */ /* 0x0007e20000100a00 */
[----:B------:R-:W-:Y:S02]  /*1ec40*/  IMAD.MOV.U32 R21, RZ, RZ, 0x3f37bf3a ;  /* 0x3f37bf3aff157424 */ /* 0x000fe400078e00ff */
[----:B0-----:R-:W-:Y:S01]  /*1ec50*/  IMAD.MOV.U32 R18, RZ, RZ, -0x4b782bd7 ;  /* 0xb487d429ff127424 */ /* 0x001fe200078e00ff */
[----:B------:R0:W-:Y:S01]  /*1ec60*/  STL.64 [R1+0x920], R6 ;  /* 0x0009200601007387 */ /* 0x0001e20000100a00 */
[----:B------:R-:W-:-:S03]  /*1ec70*/  IMAD.MOV.U32 R19, RZ, RZ, 0x3e223870 ;  /* 0x3e223870ff137424 */ /* 0x000fc600078e00ff */
        /* <DEDUP_REMOVED lines=9> */
[----:B----4-:R-:W-:Y:S01]  /*1ed10*/  IMAD.MOV.U32 R12, RZ, RZ, 0x58c76530 ;  /* 0x58c76530ff0c7424 */ /* 0x010fe200078e00ff */
[----:B------:R0:W-:Y:S01]  /*1ed20*/  STL.64 [R1+0x978], R10 ;  /* 0x0009780a01007387 */ /* 0x0001e20000100a00 */
[----:B------:R-:W-:Y:S02]  /*1ed30*/  IMAD.MOV.U32 R13, RZ, RZ, -0x409fdc85 ;  /* 0xbf60237bff0d7424 */ /* 0x000fe400078e00ff */
[----:B-1----:R-:W-:Y:S01]  /*1ed40*/  IMAD.MOV.U32 R14, RZ, RZ, -0x4654b292 ;  /* 0xb9ab4d6eff0e7424 */ /* 0x002fe200078e00ff */
[----:B------:R-:W-:Y:S01]  /*1ed50*/  MOV R15, 0x3e54e11f ;  /* 0x3e54e11f000f7802 */ /* 0x000fe20000000f00 */
[----:B------:R1:W-:Y:S01]  /*1ed60*/  STL.64 [R1+0x8c8], R20 ;  /* 0x0008c81401007387 */ /* 0x0003e20000100a00 */
[----:B---3--:R-:W-:Y:S01]  /*1ed70*/  IMAD.MOV.U32 R8, RZ, RZ, 0x35d225d ;  /* 0x035d225dff087424 */ /* 0x008fe200078e00ff */
[----:B------:R-:W-:Y:S02]  /*1ed80*/  MOV R9, 0xbf11bf09 ;  /* 0xbf11bf0900097802 */ /* 0x000fe40000000f00 */
[----:B------:R3:W-:Y:S01]  /*1ed90*/  STL.64 [R1+0x8e0], R18 ;  /* 0x0008e01201007387 */ /* 0x0007e20000100a00 */
[----:B0-----:R-:W-:Y:S01]  /*1eda0*/  MOV R10, 0xa3747641 ;  /* 0xa3747641000a7802 */ /* 0x001fe20000000f00 */
[----:B------:R-:W-:-:S02]  /*1edb0*/  IMAD.MOV.U32 R11, RZ, RZ, 0x3ef079cb ;  /* 0x3ef079cbff0b7424 */ /* 0x000fc400078e00ff */
[----:B------:R0:W-:Y:S01]  /*1edc0*/  STL.64 [R1+0x8f0], R22 ;  /* 0x0008f01601007387 */ /* 0x0001e20000100a00 */
[----:B-1----:R-:W-:-:S03]  /*1edd0*/  MOV R20, 0xefbb7c49 ;  /* 0xefbb7c4900147802 */ /* 0x002fc60000000f00 */
[----:B------:R1:W-:Y:S01]  /*1ede0*/  STL.64 [R1+0x908], R16 ;  /* 0x0009081001007387 */ /* 0x0003e20000100a00 */
[----:B------:R-:W-:Y:S01]  /*1edf0*/  IMAD.MOV.U32 R21, RZ, RZ, 0x3e8bb865 ;  /* 0x3e8bb865ff157424 */ /* 0x000fe200078e00ff */
[----:B---3--:R-:W-:Y:S02]  /*1ee00*/  MOV R18, 0x6207f6ce ;  /* 0x6207f6ce00127802 */ /* 0x008fe40000000f00 */
[----:B------:R3:W-:Y:S01]  /*1ee10*/  STL.64 [R1+0x960], R6 ;  /* 0x0009600601007387 */ /* 0x0007e20000100a00 */
[----:B------:R-:W-:-:S03]  /*1ee20*/  IMAD.MOV.U32 R19, RZ, RZ, 0x3e55fafc ;  /* 0x3e55fafcff137424 */ /* 0x000fc600078e00ff */
[----:B------:R4:W-:Y:S01]  /*1ee30*/  STL.64 [R1+0x988], R12 ;  /* 0x0009880c01007387 */ /* 0x0009e20000100a00 */
[----:B0-----:R-:W-:Y:S02]  /*1ee40*/  IMAD.MOV.U32 R22, RZ, RZ, 0x1d7f8951 ;  /* 0x1d7f8951ff167424 */ /* 0x001fe400078e00ff */
[----:B------:R-:W-:Y:S01]  /*1ee50*/  IMAD.MOV.U32 R23, RZ, RZ, -0x435ccac2 ;  /* 0xbca3353eff177424 */ /* 0x000fe200078e00ff */
[----:B------:R0:W-:Y:S01]  /*1ee60*/  STL.64 [R1+0x998], R14 ;  /* 0x0009980e01007387 */ /* 0x0001e20000100a00 */
[----:B-1----:R-:W-:Y:S02]  /*1ee70*/  IMAD.MOV.U32 R16, RZ, RZ, 0x3785de06 ;  /* 0x3785de06ff107424 */ /* 0x002fe400078e00ff */
[----:B------:R-:W-:Y:S01]  /*1ee80*/  IMAD.MOV.U32 R17, RZ, RZ, 0x3de2876b ;  /* 0x3de2876bff117424 */ /* 0x000fe200078e00ff */
[----:B------:R1:W-:Y:S01]  /*1ee90*/  STL.64 [R1+0x9b0], R8 ;  /* 0x0009b00801007387 */ /* 0x0003e20000100a00 */
[----:B---3--:R-:W-:Y:S02]  /*1eea0*/  IMAD.MOV.U32 R6, RZ, RZ, 0x3ef55b59 ;  /* 0x3ef55b59ff067424 */ /* 0x008fe400078e00ff */
[----:B------:R-:W-:Y:S01]  /*1eeb0*/  IMAD.MOV.U32 R7, RZ, RZ, -0x40cf1af0 ;  /* 0xbf30e510ff077424 */ /* 0x000fe200078e00ff */
[----:B----4-:R-:W-:Y:S01]  /*1eec0*/  MOV R13, 0xbee59bec ;  /* 0xbee59bec000d7802 */ /* 0x010fe20000000f00 */
[----:B------:R-:W-:Y:S01]  /*1eed0*/  IMAD.MOV.U32 R12, RZ, RZ, 0x2daecc91 ;  /* 0x2daecc91ff0c7424 */ /* 0x000fe200078e00ff */
[----:B------:R3:W-:Y:S01]  /*1eee0*/  STL.64 [R1+0x9c0], R10 ;  /* 0x0009c00a01007387 */ /* 0x0007e20000100a00 */
[----:B0-----:R-:W-:Y:S01]  /*1eef0*/  MOV R14, 0xf2213dbe ;  /* 0xf2213dbe000e7802 */ /* 0x001fe20000000f00 */
[----:B------:R-:W-:-:S02]  /*1ef00*/  IMAD.MOV.U32 R15, RZ, RZ, 0x3d6c166c ;  /* 0x3d6c166cff0f7424 */ /* 0x000fc400078e00ff */
[----:B------:R0:W-:Y:S01]  /*1ef10*/  STL.64 [R1+0x918], R20 ;  /* 0x0009181401007387 */ /* 0x0001e20000100a00 */
[----:B-1----:R-:W-:Y:S01]  /*1ef20*/  MOV R8, 0x553e9943 ;  /* 0x553e994300087802 */ /* 0x002fe20000000f00 */
[----:B------:R-:W-:Y:S02]  /*1ef30*/  IMAD.MOV.U32 R9, RZ, RZ, -0x4180cfef ;  /* 0xbe7f3011ff097424 */ /* 0x000fe400078e00ff */
[----:B------:R1:W-:Y:S01]  /*1ef40*/  STL.64 [R1+0x930], R18 ;  /* 0x0009301201007387 */ /* 0x0003e20000100a00 */
[----:B---3--:R-:W-:-:S03]  /*1ef50*/  IMAD.MOV.U32 R10, RZ, RZ, -0x31d6da23 ;  /* 0xce2925ddff0a7424 */ /* 0x008fc600078e00ff */
[----:B------:R3:W-:Y:S01]  /*1ef60*/  STL.64 [R1+0x940], R22 ;  /* 0x0009401601007387 */ /* 0x0007e20000100a00 */
[----:B------:R-:W-:Y:S02]  /*1ef70*/  IMAD.MOV.U32 R11, RZ, RZ, 0x3e555806 ;  /* 0x3e555806ff0b7424 */ /* 0x000fe400078e00ff */
[----:B0-----:R-:W-:Y:S01]  /*1ef80*/  IMAD.MOV.U32 R20, RZ, RZ, -0x60b5bfe5 ;  /* 0x9f4a401bff147424 */ /* 0x001fe200078e00ff */
        /* <DEDUP_REMOVED lines=10> */
[----:B------:R-:W-:Y:S02]  /*1f030*/  IMAD.MOV.U32 R17, RZ, RZ, 0x3f28eab1 ;  /* 0x3f28eab1ff117424 */ /* 0x000fe400078e00ff */
[----:B------:R0:W-:Y:S01]  /*1f040*/  STL.64 [R1+0x9f0], R8 ;  /* 0x0009f00801007387 */ /* 0x0001e20000100a00 */
[----:B-1----:R-:W-:Y:S02]  /*1f050*/  IMAD.MOV.U32 R6, RZ, RZ, -0x500bb542 ;  /* 0xaff44abeff067424 */ /* 0x002fe400078e00ff */
[----:B------:R-:W-:Y:S01]  /*1f060*/  IMAD.MOV.U32 R7, RZ, RZ, 0x3e9a1a0b ;  /* 0x3e9a1a0bff077424 */ /* 0x000fe200078e00ff */
[----:B----4-:R-:W-:Y:S01]  /*1f070*/  MOV R13, 0x3e2bcb20 ;  /* 0x3e2bcb20000d7802 */ /* 0x010fe20000000f00 */
[----:B------:R-:W-:Y:S01]  /*1f080*/  IMAD.MOV.U32 R12, RZ, RZ, -0x2d6249d2 ;  /* 0xd29db62eff0c7424 */ /* 0x000fe200078e00ff */
[----:B------:R1:W-:Y:S01]  /*1f090*/  STL.64 [R1+0xa00], R10 ;  /* 0x000a000a01007387 */ /* 0x0003e20000100a00 */
[----:B---3--:R-:W-:-:S02]  /*1f0a0*/  IMAD.MOV.U32 R14, RZ, RZ, 0x2e8ed281 ;  /* 0x2e8ed281ff0e7424 */ /* 0x008fc400078e00ff */
[----:B------:R-:W-:Y:S01]  /*1f0b0*/  IMAD.MOV.U32 R15, RZ, RZ, 0x3be8a683 ;  /* 0x3be8a683ff0f7424 */ /* 0x000fe200078e00ff */
[----:B------:R3:W-:Y:S01]  /*1f0c0*/  STL.64 [R1+0x968], R20 ;  /* 0x0009681401007387 */ /* 0x0007e20000100a00 */
[----:B0-----:R-:W-:Y:S01]  /*1f0d0*/  MOV R8, 0x98f1553a ;  /* 0x98f1553a00087802 */ /* 0x001fe20000000f00 */
[----:B------:R-:W-:Y:S02]  /*1f0e0*/  IMAD.MOV.U32 R9, RZ, RZ, 0x3f820109 ;  /* 0x3f820109ff097424 */ /* 0x000fe400078e00ff */
[----:B------:R0:W-:Y:S01]  /*1f0f0*/  STL.64 [R1+0x980], R18 ;  /* 0x0009801201007387 */ /* 0x0001e20000100a00 */
[----:B-1----:R-:W-:Y:S01]  /*1f100*/  IMAD.MOV.U32 R10, RZ, RZ, -0x16b644bd ;  /* 0xe949bb43ff0a7424 */ /* 0x002fe200078e00ff */
[----:B------:R-:W-:Y:S02]  /*1f110*/  MOV R11, 0xbf84303c ;  /* 0xbf84303c000b7802 */ /* 0x000fe40000000f00 */
[----:B------:R1:W-:Y:S01]  /*1f120*/  STL.64 [R1+0x990], R22 ;  /* 0x0009901601007387 */ /* 0x0003e20000100a00 */
[----:B---3--:R-:W-:-:S03]  /*1f130*/  IMAD.MOV.U32 R20, RZ, RZ, 0x49a65517 ;  /* 0x49a65517ff147424 */ /* 0x008fc600078e00ff */
[----:B------:R3:W-:Y:S01]  /*1f140*/  STL.64 [R1+0x9a8], R16 ;  /* 0x0009a81001007387 */ /* 0x0007e20000100a00 */
[----:B------:R-:W-:Y:S02]  /*1f150*/  IMAD.MOV.U32 R21, RZ, RZ, -0x421c2728 ;  /* 0xbde3d8d8ff157424 */ /* 0x000fe400078e00ff */
[----:B0-----:R-:W-:Y:S01]  /*1f160*/  IMAD.MOV.U32 R18, RZ, RZ, -0x2530bc46 ;  /* 0xdacf43baff127424 */ /* 0x001fe200078e00ff */
[----:B------:R0:W-:Y:S01]  /*1f170*/  STL.64 [R1+0x9e8], R6 ;  /* 0x0009e80601007387 */ /* 0x0001e20000100a00 */
[----:B------:R-:W-:-:S03]  /*1f180*/  IMAD.MOV.U32 R19, RZ, RZ, 0x3ecbb865 ;  /* 0x3ecbb865ff137424 */ /* 0x000fc600078e00ff */
[----:B------:R4:W-:Y:S01]  /*1f190*/  STL.64 [R1+0xa10], R12 ;  /* 0x000a100c01007387 */ /* 0x0009e20000100a00 */
[----:B-1----:R-:W-:Y:S01]  /*1f1a0*/  IMAD.MOV.U32 R22, RZ, RZ, 0x664ec1e3 ;  /* 0x664ec1e3ff167424 */ /* 0x002fe200078e00ff */
[----:B------:R-:W-:Y:S02]  /*1f1b0*/  MOV R23, 0xbea581f5 ;  /* 0xbea581f500177802 */ /* 0x000fe40000000f00 */
[----:B------:R1:W-:Y:S01]  /*1f1c0*/  STL.64 [R1+0xa18], R14 ;  /* 0x000a180e01007387 */ /* 0x0003e20000100a00 */
[----:B---3--:R-:W-:Y:S01]  /*1f1d0*/  IMAD.MOV.U32 R16, RZ, RZ, 0x554e1fc0 ;  /* 0x554e1fc0ff107424 */ /* 0x008fe200078e00ff */
[----:B------:R-:W-:Y:S02]  /*1f1e0*/  MOV R17, 0xbce95f1e ;  /* 0xbce95f1e00117802 */ /* 0x000fe40000000f00 */
[----:B------:R3:W-:Y:S01]  /*1f1f0*/  STL.64 [R1+0xa38], R8 ;  /* 0x000a380801007387 */ /* 0x0007e20000100a00 */
[----:B0-----:R-:W-:Y:S01]  /*1f200*/  IMAD.MOV.U32 R6, RZ, RZ, -0x343a03ee ;  /* 0xcbc5fc12ff067424 */ /* 0x001fe200078e00ff */
[----:B------:R-:W-:-:S02]  /*1f210*/  MOV R7, 0xbf785c7c ;  /* 0xbf785c7c00077802 */ /* 0x000fc40000000f00 */
[----:B----4-:R-:W-:Y:S01]  /*1f220*/  MOV R12, 0xe9a6596f ;  /* 0xe9a6596f000c7802 */ /* 0x010fe20000000f00 */
[----:B------:R-:W-:Y:S01]  /*1f230*/  IMAD.MOV.U32 R13, RZ, RZ, 0x3eb57cc9 ;  /* 0x3eb57cc9ff0d7424 */ /* 0x000fe200078e00ff */
[----:B------:R0:W-:Y:S01]  /*1f240*/  STL.64 [R1+0xa40], R10 ;  /* 0x000a400a01007387 */ /* 0x0001e20000100a00 */
[----:B-1----:R-:W-:Y:S02]  /*1f250*/  IMAD.MOV.U32 R14, RZ, RZ, -0x4eceb30f ;  /* 0xb1314cf1ff0e7424 */ /* 0x002fe400078e00ff */
[----:B------:R-:W-:Y:S01]  /*1f260*/  IMAD.MOV.U32 R15, RZ, RZ, 0x3f5c0816 ;  /* 0x3f5c0816ff0f7424 */ /* 0x000fe200078e00ff */
[----:B------:R1:W-:Y:S01]  /*1f270*/  STL.64 [R1+0x9b8], R20 ;  /* 0x0009b81401007387 */ /* 0x0003e20000100a00 */
[----:B---3--:R-:W-:Y:S02]  /*1f280*/  IMAD.MOV.U32 R8, RZ, RZ, 0x2cc02754 ;  /* 0x2cc02754ff087424 */ /* 0x008fe400078e00ff */
        /* <DEDUP_REMOVED lines=12> */
[----:B0-----:R-:W-:Y:S02]  /*1f350*/  IMAD.MOV.U32 R22, RZ, RZ, 0x19b3e6f ;  /* 0x019b3e6fff167424 */ /* 0x001fe400078e00ff */
[----:B------:R-:W-:Y:S01]  /*1f360*/  IMAD.MOV.U32 R23, RZ, RZ, -0x40be4cc5 ;  /* 0xbf41b33bff177424 */ /* 0x000fe200078e00ff */
[----:B------:R0:W-:Y:S01]  /*1f370*/  STL.64 [R1+0xa60], R14 ;  /* 0x000a600e01007387 */ /* 0x0001e20000100a00 */
[----:B-1----:R-:W-:Y:S02]  /*1f380*/  IMAD.MOV.U32 R16, RZ, RZ, -0x71d6bcb ;  /* 0xf8e29435ff107424 */ /* 0x002fe400078e00ff */
[----:B------:R-:W-:Y:S01]  /*1f390*/  IMAD.MOV.U32 R17, RZ, RZ, 0x3f748900 ;  /* 0x3f748900ff117424 */ /* 0x000fe200078e00ff */
[----:B------:R1:W-:Y:S01]  /*1f3a0*/  STL.64 [R1+0xa78], R8 ;  /* 0x000a780801007387 */ /* 0x0003e20000100a00 */
[----:B---3--:R-:W-:Y:S01]  /*1f3b0*/  MOV R6, 0xc560282d ;  /* 0xc560282d00067802 */ /* 0x008fe20000000f00 */
[----:B------:R-:W-:-:S02]  /*1f3c0*/  IMAD.MOV.U32 R7, RZ, RZ, -0x40b9d14f ;  /* 0xbf462eb1ff077424 */ /* 0x000fc400078e00ff */
[----:B----4-:R-:W-:Y:S01]  /*1f3d0*/  IMAD.MOV.U32 R12, RZ, RZ, 0x2b27e94c ;  /* 0x2b27e94cff0c7424 */ /* 0x010fe200078e00ff */
        /* <DEDUP_REMOVED lines=8> */
[----:B---3--:R-:W-:Y:S01]  /*1f460*/  MOV R10, 0x87133284 ;  /* 0x87133284000a7802 */ /* 0x008fe20000000f00 */
[----:B------:R-:W-:-:S02]  /*1f470*/  IMAD.MOV.U32 R11, RZ, RZ, 0x3e731ba6 ;  /* 0x3e731ba6ff0b7424 */ /* 0x000fc400078e00ff */
[----:B------:R3:W-:Y:S01]  /*1f480*/  STL.64 [R1+0xa30], R22 ;  /* 0x000a301601007387 */ /* 0x0007e20000100a00 */
[----:B0-----:R-:W-:-:S03]  /*1f490*/  IMAD.MOV.U32 R20, RZ, RZ, -0x4b94eac ;  /* 0xfb46b154ff147424 */ /* 0x001fc600078e00ff */
[----:B------:R0:W-:Y:S01]  /*1f4a0*/  STL.64 [R1+0xa48], R16 ;  /* 0x000a481001007387 */ /* 0x0001e20000100a00 */
[----:B------:R-:W-:Y:S01]  /*1f4b0*/  MOV R21, 0xbf60e596 ;  /* 0xbf60e59600157802 */ /* 0x000fe20000000f00 */
[----:B-1----:R-:W-:Y:S02]  /*1f4c0*/  IMAD.MOV.U32 R18, RZ, RZ, 0x523aaa76 ;  /* 0x523aaa76ff127424 */ /* 0x002fe400078e00ff */
        /* <DEDUP_REMOVED lines=11> */
[----:B----4-:R-:W-:Y:S01]  /*1f580*/  IMAD.MOV.U32 R12, RZ, RZ, 0x5cf292a0 ;  /* 0x5cf292a0ff0c7424 */ /* 0x010fe200078e00ff */
        /* <DEDUP_REMOVED lines=12> */
[----:B---3--:R-:W-:Y:S02]  /*1f650*/  IMAD.MOV.U32 R20, RZ, RZ, -0x7498b2aa ;  /* 0x8b674d56ff147424 */ /* 0x008fe400078e00ff */
[----:B------:R-:W-:Y:S01]  /*1f660*/  IMAD.MOV.U32 R21, RZ, RZ, -0x413e74f7 ;  /* 0xbec18b09ff157424 */ /* 0x000fe200078e00ff */
[----:B------:R3:W-:Y:S01]  /*1f670*/  STL.64 [R1+0xab0], R6 ;  /* 0x000ab00601007387 */ /* 0x0007e20000100a00 */
[----:B0-----:R-:W-:Y:S02]  /*1f680*/  IMAD.MOV.U32 R18, RZ, RZ, 0x585a3e12 ;  /* 0x585a3e12ff127424 */ /* 0x001fe400078e00ff */
        /* <DEDUP_REMOVED lines=8> */
[----:B---3--:R-:W-:Y:S02]  /*1f710*/  IMAD.MOV.U32 R6, RZ, RZ, 0x50ed0c93 ;  /* 0x50ed0c93ff067424 */ /* 0x008fe400078e00ff */
[----:B------:R-:W-:Y:S01]  /*1f720*/  IMAD.MOV.U32 R7, RZ, RZ, 0x3f91d1d6 ;  /* 0x3f91d1d6ff077424 */ /* 0x000fe200078e00ff */
[----:B0-----:R-:W-:Y:S01]  /*1f730*/  MOV R13, 0x3f888706 ;  /* 0x3f888706000d7802 */ /* 0x001fe20000000f00 */
[----:B------:R-:W-:Y:S01]  /*1f740*/  IMAD.MOV.U32 R12, RZ, RZ, -0x1aa33f33 ;  /* 0xe55cc0cdff0c7424 */ /* 0x000fe200078e00ff */
[----:B------:R0:W-:Y:S01]  /*1f750*/  STL.64 [R1+0xb08], R10 ;  /* 0x000b080a01007387 */ /* 0x0001e20000100a00 */
[----:B-1----:R-:W-:Y:S01]  /*1f760*/  MOV R14, 0x2bea82b1 ;  /* 0x2bea82b1000e7802 */ /* 0x002fe20000000f00 */
[----:B------:R-:W-:-:S02]  /*1f770*/  IMAD.MOV.U32 R15, RZ, RZ, -0x418f02af ;  /* 0xbe70fd51ff0f7424 */ /* 0x000fc400078e00ff */
[----:B------:R1:W-:Y:S01]  /*1f780*/  STL.64 [R1+0xaa8], R20 ;  /* 0x000aa81401007387 */ /* 0x0003e20000100a00 */
[----:B----4-:R-:W-:Y:S01]  /*1f790*/  MOV R8, 0xf1a3a0db ;  /* 0xf1a3a0db00087802 */ /* 0x010fe20000000f00 */
[----:B------:R-:W-:Y:S02]  /*1f7a0*/  IMAD.MOV.U32 R9, RZ, RZ, 0x3f423100 ;  /* 0x3f423100ff097424 */ /* 0x000fe400078e00ff */
[----:B------:R3:W-:Y:S01]  /*1f7b0*/  STL.64 [R1+0xac0], R18 ;  /* 0x000ac01201007387 */ /* 0x0007e20000100a00 */
[----:B0-----:R-:W-:-:S03]  /*1f7c0*/  IMAD.MOV.U32 R10, RZ, RZ, 0x61a9f916 ;  /* 0x61a9f916ff0a7424 */ /* 0x001fc600078e00ff */
[----:B------:R0:W-:Y:S01]  /*1f7d0*/  STL.64 [R1+0xad0], R22 ;  /* 0x000ad01601007387 */ /* 0x0001e20000100a00 */
[----:B------:R-:W-:Y:S01]  /*1f7e0*/  IMAD.MOV.U32 R11, RZ, RZ, -0x40dd2e49 ;  /* 0xbf22d1b7ff0b7424 */ /* 0x000fe200078e00ff */
[----:B-1----:R-:W-:Y:S02]  /*1f7f0*/  MOV R20, 0x8bed86bc ;  /* 0x8bed86bc00147802 */ /* 0x002fe40000000f00 */
        /* <DEDUP_REMOVED lines=10> */
[----:B------:R-:W-:Y:S01]  /*1f8a0*/  IMAD.MOV.U32 R17, RZ, RZ, -0x40a7dbcf ;  /* 0xbf582431ff117424 */ /* 0x000fe200078e00ff */
[----:B------:R1:W-:Y:S01]  /*1f8b0*/  STL.64 [R1+0xb40], R8 ;  /* 0x000b400801007387 */ /* 0x0003e20000100a00 */
[----:B---3--:R-:W-:Y:S01]  /*1f8c0*/  IMAD.MOV.U32 R6, RZ, RZ, -0x1b5a0a71 ;  /* 0xe4a5f58fff067424 */ /* 0x008fe200078e00ff */
[----:B------:R-:W-:-:S02]  /*1f8d0*/  MOV R7, 0x3f5ee468 ;  /* 0x3f5ee46800077802 */ /* 0x000fc40000000f00 */
[----:B----4-:R-:W-:Y:S01]  /*1f8e0*/  MOV R12, 0xa4a27ea0 ;  /* 0xa4a27ea0000c7802 */ /* 0x010fe20000000f00 */
[----:B------:R-:W-:Y:S01]  /*1f8f0*/  IMAD.MOV.U32 R13, RZ, RZ, 0x3f19fff1 ;  /* 0x3f19fff1ff0d7424 */ /* 0x000fe200078e00ff */
[----:B------:R3:W-:Y:S01]  /*1f900*/  STL.64 [R1+0xb50], R10 ;  /* 0x000b500a01007387 */ /* 0x0007e20000100a00 */
[----:B0-----:R-:W-:Y:S02]  /*1f910*/  IMAD.MOV.U32 R14, RZ, RZ, -0x5047a8aa ;  /* 0xafb85756ff0e7424 */ /* 0x001fe400078e00ff */
[----:B------:R-:W-:Y:S01]  /*1f920*/  IMAD.MOV.U32 R15, RZ, RZ, -0x42708c81 ;  /* 0xbd8f737fff0f7424 */ /* 0x000fe200078e00ff */
[----:B------:R0:W-:Y:S01]  /*1f930*/  STL.64 [R1+0xaf8], R20 ;  /* 0x000af81401007387 */ /* 0x0001e20000100a00 */
[----:B-1----:R-:W-:Y:S02]  /*1f940*/  IMAD.MOV.U32 R8, RZ, RZ, 0x28144e09 ;  /* 0x28144e09ff087424 */ /* 0x002fe400078e00ff */
[----:B------:R-:W-:Y:S01]  /*1f950*/  IMAD.MOV.U32 R9, RZ, RZ, 0x3eb7e290 ;  /* 0x3eb7e290ff097424 */ /* 0x000fe200078e00ff */
[----:B------:R1:W-:Y:S01]  /*1f960*/  STL.64 [R1+0xb10], R18 ;  /* 0x000b101201007387 */ /* 0x0003e20000100a00 */
[----:B---3--:R-:W-:Y:S01]  /*1f970*/  IMAD.MOV.U32 R10, RZ, RZ, -0x504dba13 ;  /* 0xafb245edff0a7424 */ /* 0x008fe200078e00ff */
[----:B------:R-:W-:-:S02]  /*1f980*/  MOV R11, 0xbe91dddd ;  /* 0xbe91dddd000b7802 */ /* 0x000fc40000000f00 */
        /* <DEDUP_REMOVED lines=9> */
[----:B------:R-:W-:Y:S02]  /*1fa20*/  IMAD.MOV.U32 R23, RZ, RZ, 0x3ede03c9 ;  /* 0x3ede03c9ff177424 */ /* 0x000fe400078e00ff */
[----:B------:R3:W-:Y:S01]  /*1fa30*/  STL.64 [R1+0xb68], R14 ;  /* 0x000b680e01007387 */ /* 0x0007e20000100a00 */
[----:B0-----:R-:W-:Y:S01]  /*1fa40*/  IMAD.MOV.U32 R6, RZ, RZ, 0x57fe1a62 ;  /* 0x57fe1a62ff067424 */ /* 0x001fe200078e00ff */
[----:B------:R-:W-:Y:S02]  /*1fa50*/  MOV R7, 0xbed31754 ;  /* 0xbed3175400077802 */ /* 0x000fe40000000f00 */
[----:B------:R0:W-:Y:S01]  /*1fa60*/  STL.64 [R1+0xb80], R8 ;  /* 0x000b800801007387 */ /* 0x0001e20000100a00 */
[----:B-1----:R-:W-:Y:S01]  /*1fa70*/  MOV R16, 0x83fd9af1 ;  /* 0x83fd9af100107802 */ /* 0x002fe20000000f00 */
[----:B------:R-:W-:Y:S01]  /*1fa80*/  IMAD.MOV.U32 R17, RZ, RZ, 0x3d152ba3 ;  /* 0x3d152ba3ff117424 */ /* 0x000fe200078e00ff */
[----:B----4-:R-:W-:Y:S01]  /*1fa90*/  MOV R12, 0x1300d859 ;  /* 0x1300d859000c7802 */ /* 0x010fe20000000f00 */
[----:B------:R-:W-:Y:S01]  /*1faa0*/  IMAD.MOV.U32 R13, RZ, RZ, -0x4196aa99 ;  /* 0xbe695567ff0d7424 */ /* 0x000fe200078e00ff */
[----:B------:R1:W-:Y:S01]  /*1fab0*/  STL.64 [R1+0xb90], R10 ;  /* 0x000b900a01007387 */ /* 0x0003e20000100a00 */
[----:B---3--:R-:W-:Y:S01]  /*1fac0*/  IMAD.MOV.U32 R14, RZ, RZ, -0xd47a6ac ;  /* 0xf2b85954ff0e7424 */ /* 0x008fe200078e00ff */
        /* <DEDUP_REMOVED lines=8> */
[----:B---3--:R-:W-:-:S03]  /*1fb50*/  IMAD.MOV.U32 R20, RZ, RZ, 0x531b5ee8 ;  /* 0x531b5ee8ff147424 */ /* 0x008fc600078e00ff */
[----:B------:R3:W-:Y:S01]  /*1fb60*/  STL.64 [R1+0xb78], R6 ;  /* 0x000b780601007387 */ /* 0x0007e20000100a00 */
[----:B------:R-:W-:Y:S02]  /*1fb70*/  IMAD.MOV.U32 R21, RZ, RZ, 0x3e856899 ;  /* 0x3e856899ff157424 */ /* 0x000fe400078e00ff */
[----:B0-----:R-:W-:Y:S01]  /*1fb80*/  IMAD.MOV.U32 R18, RZ, RZ, 0x11c56ff1 ;  /* 0x11c56ff1ff127424 */ /* 0x001fe200078e00ff */
[----:B------:R0:W-:Y:S01]  /*1fb90*/  STL.64 [R1+0xb88], R16 ;  /* 0x000b881001007387 */ /* 0x0001e20000100a00 */
[----:B------:R-:W-:-:S03]  /*1fba0*/  IMAD.MOV.U32 R19, RZ, RZ, 0x3e4122c8 ;  /* 0x3e4122c8ff137424 */ /* 0x000fc600078e00ff */
[----:B------:R4:W-:Y:S01]  /*1fbb0*/  STL.64 [R1+0xba0], R12 ;  /* 0x000ba00c01007387 */ /* 0x0009e20000100a00 */
[----:B-1----:R-:W-:Y:S01]  /*1fbc0*/  IMAD.MOV.U32 R22, RZ, RZ, -0xccb32e3 ;  /* 0xf334cd1dff167424 */ /* 0x002fe200078e00ff */
[----:B------:R-:W-:Y:S02]  /*1fbd0*/  MOV R23, 0x3f645497 ;  /* 0x3f64549700177802 */ /* 0x000fe40000000f00 */
[----:B------:R1:W-:Y:S01]  /*1fbe0*/  STL.64 [R1+0xba8], R14 ;  /* 0x000ba80e01007387 */ /* 0x0003e20000100a00 */
[----:B---3--:R-:W-:Y:S01]  /*1fbf0*/  MOV R6, 0x5c03d2e9 ;  /* 0x5c03d2e900067802 */ /* 0x008fe20000000f00 */
[----:B------:R-:W-:Y:S02]  /*1fc00*/  IMAD.MOV.U32 R7, RZ, RZ, 0x3f9ef9a0 ;  /* 0x3f9ef9a0ff077424 */ /* 0x000fe400078e00ff */
[----:B------:R3:W-:Y:S01]  /*1fc10*/  STL.64 [R1+0xbc8], R8 ;  /* 0x000bc80801007387 */ /* 0x0007e20000100a00 */
[----:B0-----:R-:W-:Y:S01]  /*1fc20*/  IMAD.MOV.U32 R16, RZ, RZ, -0x6b5d1b4e ;  /* 0x94a2e4b2ff107424 */ /* 0x001fe200078e00ff */
[----:B------:R-:W-:Y:S01]  /*1fc30*/  MOV R17, 0xbfa0a1a3 ;  /* 0xbfa0a1a300117802 */ /* 0x000fe20000000f00 */
[----:B----4-:R-:W-:Y:S01]  /*1fc40*/  IMAD.MOV.U32 R12, RZ, RZ, 0x1b78f2fd ;  /* 0x1b78f2fdff0c7424 */ /* 0x010fe200078e00ff */
[----:B------:R0:W-:Y:S01]  /*1fc50*/  STL.64 [R1+0xbd0], R10 ;  /* 0x000bd00a01007387 */ /* 0x0001e20000100a00 */
[----:B------:R-:W-:-:S02]  /*1fc60*/  IMAD.MOV.U32 R13, RZ, RZ, -0x412800ce ;  /* 0xbed7ff32ff0d7424 */ /* 0x000fc400078e00ff */
[----:B-1----:R-:W-:Y:S01]  /*1fc70*/  IMAD.MOV.U32 R14, RZ, RZ, -0x38c59a22 ;  /* 0xc73a65deff0e7424 */ /* 0x002fe200078e00ff */
[----:B------:R-:W-:Y:S01]  /*1fc80*/  MOV R15, 0xbf8b28c0 ;  /* 0xbf8b28c0000f7802 */ /* 0x000fe20000000f00 */
[----:B------:R1:W-:Y:S01]  /*1fc90*/  STL.64 [R1+0xb98], R20 ;  /* 0x000b981401007387 */ /* 0x0003e20000100a00 */
[----:B---3--:R-:W-:Y:S01]  /*1fca0*/  IMAD.MOV.U32 R8, RZ, RZ, -0x53a2d366 ;  /* 0xac5d2c9aff087424 */ /* 0x008fe200078e00ff */
[----:B------:R-:W-:Y:S02]  /*1fcb0*/  MOV R9, 0xbf5c3a98 ;  /* 0xbf5c3a9800097802 */ /* 0x000fe40000000f00 */
[----:B------:R3:W-:Y:S01]  /*1fcc0*/  STL.64 [R1+0xbb0], R18 ;  /* 0x000bb01201007387 */ /* 0x0007e20000100a00 */
[----:B0-----:R-:W-:Y:S01]  /*1fcd0*/  MOV R10, 0x5f300209 ;  /* 0x5f300209000a7802 */ /* 0x001fe20000000f00 */
[----:B------:R-:W-:Y:S02]  /*1fce0*/  IMAD.MOV.U32 R11, RZ, RZ, -0x40c14cb1 ;  /* 0xbf3eb34fff0b7424 */ /* 0x000fe400078e00ff */
        /* <DEDUP_REMOVED lines=9> */
[----:B------:R-:W-:Y:S01]  /*1fd80*/  IMAD.MOV.U32 R7, RZ, RZ, 0x3f76bd32 ;  /* 0x3f76bd32ff077424 */ /* 0x000fe200078e00ff */
[----:B------:R0:W-:Y:S01]  /*1fd90*/  STL.64 [R1+0xbf0], R14 ;  /* 0x000bf00e01007387 */ /* 0x0001e20000100a00 */
[----:B-1----:R-:W-:Y:S02]  /*1fda0*/  IMAD.MOV.U32 R22, RZ, RZ, -0x73ca209b ;  /* 0x8c35df65ff167424 */ /* 0x002fe400078e00ff */
[----:B------:R-:W-:Y:S01]  /*1fdb0*/  IMAD.MOV.U32 R23, RZ, RZ, 0x3f551ff4 ;  /* 0x3f551ff4ff177424 */ /* 0x000fe200078e00ff */
[----:B------:R1:W-:Y:S01]  /*1fdc0*/  STL.64 [R1+0xc08], R8 ;  /* 0x000c080801007387 */ /* 0x0003e20000100a00 */
[----:B---3--:R-:W-:Y:S02]  /*1fdd0*/  IMAD.MOV.U32 R16, RZ, RZ, 0x2f459ca1 ;  /* 0x2f459ca1ff107424 */ /* 0x008fe400078e00ff */
[----:B------:R-:W-:Y:S01]  /*1fde0*/  IMAD.MOV.U32 R17, RZ, RZ, 0x3f1e03ca ;  /* 0x3f1e03caff117424 */ /* 0x000fe200078e00ff */
[----:B----4-:R-:W-:Y:S01]  /*1fdf0*/  MOV R13, 0xbde927a7 ;  /* 0xbde927a7000d7802 */ /* 0x010fe20000000f00 */
[----:B------:R-:W-:Y:S01]  /*1fe00*/  IMAD.MOV.U32 R12, RZ, RZ, -0x67b76f61 ;  /* 0x9848909fff0c7424 */ /* 0x000fe200078e00ff */
[----:B------:R3:W-:Y:S01]  /*1fe10*/  STL.64 [R1+0xc18], R10 ;  /* 0x000c180a01007387 */ /* 0x0007e20000100a00 */
[----:B0-----:R-:W-:Y:S01]  /*1fe20*/  MOV R14, 0xa0ce370e ;  /* 0xa0ce370e000e7802 */ /* 0x001fe20000000f00 */
[----:B------:R-:W-:-:S02]  /*1fe30*/  IMAD.MOV.U32 R15, RZ, RZ, -0x40ebb737 ;  /* 0xbf1448c9ff0f7424 */ /* 0x000fc400078e00ff */
[----:B------:R0:W-:Y:S01]  /*1fe40*/  STL.64 [R1+0xbe8], R20 ;  /* 0x000be81401007387 */ /* 0x0001e20000100a00 */
[----:B-1----:R-:W-:Y:S02]  /*1fe50*/  IMAD.MOV.U32 R8, RZ, RZ, 0x5a7d9ac5 ;  /* 0x5a7d9ac5ff087424 */ /* 0x002fe400078e00ff */
[----:B------:R-:W-:Y:S01]  /*1fe60*/  IMAD.MOV.U32 R9, RZ, RZ, 0x3d72f0a6 ;  /* 0x3d72f0a6ff097424 */ /* 0x000fe200078e00ff */
[----:B------:R1:W-:Y:S01]  /*1fe70*/  STL.64 [R1+0xbf8], R6 ;  /* 0x000bf80601007387 */ /* 0x0003e20000100a00 */
[----:B---3--:R-:W-:-:S03]  /*1fe80*/  IMAD.MOV.U32 R10, RZ, RZ, -0x25bcd4ef ;  /* 0xda432b11ff0a7424 */ /* 0x008fc600078e00ff */
[----:B------:R3:W-:Y:S01]  /*1fe90*/  STL.64 [R1+0xc00], R18 ;  /* 0x000c001201007387 */ /* 0x0007e20000100a00 */
[----:B------:R-:W-:Y:S02]  /*1fea0*/  IMAD.MOV.U32 R11, RZ, RZ, -0x414e954a ;  /* 0xbeb16ab6ff0b7424 */ /* 0x000fe400078e00ff */
        /* <DEDUP_REMOVED lines=10> */
[----:B0-----:R-:W-:Y:S02]  /*1ff50*/  IMAD.MOV.U32 R22, RZ, RZ, -0x2e56537d ;  /* 0xd1a9ac83ff167424 */ /* 0x001fe400078e00ff */
[----:B------:R-:W-:Y:S01]  /*1ff60*/  IMAD.MOV.U32 R23, RZ, RZ, 0x3e62116d ;  /* 0x3e62116dff177424 */ /* 0x000fe200078e00ff */
[----:B------:R0:W-:Y:S01]  /*1ff70*/  STL.64 [R1+0xc40], R8 ;  /* 0x000c400801007387 */ /* 0x0001e20000100a00 */
[----:B----4-:R-:W-:Y:S01]  /*1ff80*/  MOV R12, 0x36ee783 ;  /* 0x036ee783000c7802 */ /* 0x010fe20000000f00 */
[----:B------:R-:W-:-:S02]  /*1ff90*/  IMAD.MOV.U32 R13, RZ, RZ, -0x4306bd5e ;  /* 0xbcf942a2ff0d7424 */ /* 0x000fc400078e00ff */
[----:B------:R4:W-:Y:S01]  /*1ffa0*/  STL.64 [R1+0xc58], R10 ;  /* 0x000c580a01007387 */ /* 0x0009e20000100a00 */
[----:B-1----:R-:W-:Y:S01]  /*1ffb0*/  IMAD.MOV.U32 R16, RZ, RZ, 0x27a1383d ;  /* 0x27a1383dff107424 */ /* 0x002fe200078e00ff */
[----:B------:R-:W-:Y:S01]  /*1ffc0*/  MOV R17, 0xbe7ea6a4 ;  /* 0xbe7ea6a400117802 */ /* 0x000fe20000000f00 */
[----:B---3--:R-:W-:Y:S01]  /*1ffd0*/  IMAD.MOV.U32 R14, RZ, RZ, 0x1c8dde07 ;  /* 0x1c8dde07ff0e7424 */ /* 0x008fe200078e00ff */
[----:B------:R-:W-:Y:S01]  /*1ffe0*/  MOV R15, 0x3e89b42c ;  /* 0x3e89b42c000f7802 */ /* 0x000fe20000000f00 */
[----:B------:R2:W-:Y:S01]  /*1fff0*/  STL.64 [R1+0xc38], R6 ;  /* 0x000c380601007387 */ /* 0x0005e20000100a00 */
[----:B0-----:R-:W-:Y:S01]  /*20000*/  MOV R8, 0x5f50d178 ;  /* 0x5f50d17800087802 */ /* 0x001fe20000000f00 */
[----:B------:R-:W-:Y:S02]  /*20010*/  IMAD.MOV.U32 R9, RZ, RZ, -0x4046a498 ;  /* 0xbfb95b68ff097424 */ /* 0x000fe400078e00ff */
[----:B------:R0:W-:Y:S01]  /*20020*/  STL.64 [R1+0xc48], R18 ;  /* 0x000c481201007387 */ /* 0x0001e20000100a00 */
[----:B----4-:R-:W-:Y:S01]  /*20030*/  IMAD.MOV.U32 R10, RZ, RZ, -0x5673743c ;  /* 0xa98c8bc4ff0a7424 */ /* 0x010fe200078e00ff */
[----:B------:R-:W-:-:S02]  /*20040*/  MOV R11, 0x3fc6fb2b ;  /* 0x3fc6fb2b000b7802 */ /* 0x000fc40000000f00 */
[----:B------:R1:W-:Y:S04]  /*20050*/  STL.64 [R1+0xc50], R20 ;  /* 0x000c501401007387 */ /* 0x0003e80000100a00 */
[----:B------:R3:W-:Y:S01]  /*20060*/  STL.64 [R1+0xc60], R12 ;  /* 0x000c600c01007387 */ /* 0x0007e20000100a00 */
[----:B--2---:R-:W2:-:S03]  /*20070*/  DFMA R6, R28, R28, R28 ;  /* 0x0000001c1c06722b */ /* 0x004e86000000001c */
[----:B------:R4:W-:Y:S01]  /*20080*/  STL.64 [R1+0xc68], R14 ;  /* 0x000c680e01007387 */ /* 0x0009e20000100a00 */
[----:B0-----:R-:W-:Y:S02]  /*20090*/  IMAD.MOV.U32 R18, RZ, RZ, 0x29064247 ;  /* 0x29064247ff127424 */ /* 0x001fe400078e00ff */
[----:B--2---:R0:W2:Y:S01]  /*200a0*/  DFMA R6, R24, R6, R24 ;  /* 0x000000061806722b */ /* 0x0040a20000000018 */
[----:B------:R5:W-:Y:S01]  /*200b0*/  STL.64 [R1+0xc70], R16 ;  /* 0x000c701001007387 */ /* 0x000be20000100a00 */
[----:B------:R-:W-:Y:S01]  /*200c0*/  IMAD.MOV.U32 R19, RZ, RZ, -0x403f5f91 ;  /* 0xbfc0a06fff137424 */ /* 0x000fe200078e00ff */
[----:B-1----:R-:W-:Y:S01]  /*200d0*/  MOV R21, 0x3fb72bb4 ;  /* 0x3fb72bb400157802 */ /* 0x002fe20000000f00 */
[----:B------:R-:W-:Y:S01]  /*200e0*/  IMAD.MOV.U32 R20, RZ, RZ, 0x7a744982 ;  /* 0x7a744982ff147424 */ /* 0x000fe200078e00ff */
[----:B------:R1:W-:Y:S01]  /*200f0*/  STL.64 [R1+0xc78], R22 ;  /* 0x000c781601007387 */ /* 0x0003e20000100a00 */
[----:B---3--:R-:W-:Y:S01]  /*20100*/  MOV R12, 0xd4f69d94 ;  /* 0xd4f69d94000c7802 */ /* 0x008fe20000000f00 */
[----:B------:R-:W-:Y:S01]  /*20110*/  IMAD.MOV.U32 R13, RZ, RZ, -0x40ff7efb ;  /* 0xbf008105ff0d7424 */ /* 0x000fe200078e00ff */
[----:B0-----:R-:W-:Y:S01]  /*20120*/  MOV R24, 0xfa0aa57b ;  /* 0xfa0aa57b00187802 */ /* 0x001fe20000000f00 */
[----:B------:R0:W-:Y:S01]  /*20130*/  STL.64 [R1+0xc80], R8 ;  /* 0x000c800801007387 */ /* 0x0001e20000100a00 */
[----:B----4-:R-:W-:Y:S01]  /*20140*/  IMAD.MOV.U32 R14, RZ, RZ, 0x3cf8dfb4 ;  /* 0x3cf8dfb4ff0e7424 */ /* 0x010fe200078e00ff */
[----:B--2---:R-:W2:Y:S01]  /*20150*/  DFMA R28, -R2, R6, 1 ;  /* 0x3ff00000021c742b */ /* 0x004ea20000000106 */
[----:B------:R-:W-:Y:S01]  /*20160*/  IMAD.MOV.U32 R15, RZ, RZ, -0x40483c5f ;  /* 0xbfb7c3a1ff0f7424 */ /* 0x000fe200078e00ff */
[----:B------:R3:W-:Y:S01]  /*20170*/  STL.64 [R1+0xc88], R10 ;  /* 0x000c880a01007387 */ /* 0x0007e20000100a00 */
[----:B-----5:R-:W-:Y:S01]  /*20180*/  IMAD.MOV.U32 R16, RZ, RZ, -0x442fe938 ;  /* 0xbbd016c8ff107424 */ /* 0x020fe200078e00ff */
[----:B------:R-:W-:Y:S01]  /*20190*/  MOV R17, 0x3e92a46f ;  /* 0x3e92a46f00117802 */ /* 0x000fe20000000f00 */
[----:B------:R-:W-:Y:S01]  /*201a0*/  IMAD.MOV.U32 R25, RZ, RZ, 0x3f8d0bef ;  /* 0x3f8d0befff197424 */ /* 0x000fe200078e00ff */
[----:B------:R4:W-:Y:S01]  /*201b0*/  STL.64 [R1+0xc98], R12 ;  /* 0x000c980c01007387 */ /* 0x0009e20000100a00 */
[----:B-1----:R-:W-:Y:S01]  /*201c0*/  IMAD.MOV.U32 R22, RZ, RZ, 0x1cad78b9 ;  /* 0x1cad78b9ff167424 */ /* 0x002fe200078e00ff */
[----:B--2---:R1:W2:Y:S01]  /*201d0*/  DFMA R28, R6, R28, R6 ;  /* 0x0000001c061c722b */ /* 0x0042a20000000006 */
[----:B------:R-:W-:Y:S01]  /*201e0*/  IMAD.MOV.U32 R23, RZ, RZ, -0x406e5b61 ;  /* 0xbf91a49fff177424 */ /* 0x000fe200078e00ff */
[----:B0-----:R-:W-:Y:S01]  /*201f0*/  MOV R8, 0x38631744 ;  /* 0x3863174400087802 */ /* 0x001fe20000000f00 */
[----:B------:R-:W-:Y:S01]  /*20200*/  IMAD.MOV.U32 R9, RZ, RZ, 0x3fa6bd2f ;  /* 0x3fa6bd2fff097424 */ /* 0x000fe200078e00ff */
[----:B------:R0:W-:Y:S01]  /*20210*/  STL.64 [R1+0xca8], R14 ;  /* 0x000ca80e01007387 */ /* 0x0001e20000100a00 */
[----:B-1----:R-:W-:Y:S01]  /*20220*/  IMAD.MOV.U32 R6, RZ, RZ, -0x3e789b85 ;  /* 0xc187647bff067424 */ /* 0x002fe200078e00ff */
[----:B---3--:R-:W-:Y:S01]  /*20230*/  MOV R11, 0xbf77067b ;  /* 0xbf77067b000b7802 */ /* 0x008fe20000000f00 */
[----:B------:R-:W-:Y:S01]  /*20240*/  IMAD.MOV.U32 R10, RZ, RZ, 0x69432cef ;  /* 0x69432cefff0a7424 */ /* 0x000fe200078e00ff */
[----:B------:R1:W-:Y:S01]  /*20250*/  STL.64 [R1+0xcb0], R8 ;  /* 0x000cb00801007387 */ /* 0x0003e20000100a00 */
[----:B--2---:R-:W2:Y:S01]  /*20260*/  DMUL R30, R26, R28 ;  /* 0x0000001c1a1e7228 */ /* 0x004ea20000000000 */
[----:B----4-:R-:W-:Y:S01]  /*20270*/  IMAD.MOV.U32 R12, RZ, RZ, -0x4ddbedfe ;  /* 0xb2241202ff0c7424 */ /* 0x010fe200078e00ff */
[----:B------:R-:W-:Y:S01]  /*20280*/  MOV R7, 0xc0a2ce80 ;  /* 0xc0a2ce8000077802 */ /* 0x000fe20000000f00 */
[----:B------:R-:W-:Y:S01]  /*20290*/  IMAD.MOV.U32 R13, RZ, RZ, -0x41db6b2d ;  /* 0xbe2494d3ff0d7424 */ /* 0x000fe200078e00ff */
[----:B------:R3:W-:Y:S01]  /*202a0*/  STL.64 [R1+0xcd0], R10 ;  /* 0x000cd00a01007387 */ /* 0x0007e20000100a00 */
[----:B0-----:R-:W-:-:S03]  /*202b0*/  IMAD.MOV.U32 R14, RZ, RZ, 0x3c40f6a ;  /* 0x03c40f6aff0e7424 */ /* 0x001fc600078e00ff */
[----:B------:R0:W-:Y:S01]  /*202c0*/  STL.64 [R1+0xcb8], R16 ;  /* 0x000cb81001007387 */ /* 0x0001e20000100a00 */
[----:B------:R-:W-:Y:S02]  /*202d0*/  MOV R15, 0xbf53043d ;  /* 0xbf53043d000f7802 */ /* 0x000fe40000000f00 */
[----:B-1----:R-:W-:Y:S01]  /*202e0*/  MOV R8, 0x6a382e07 ;  /* 0x6a382e0700087802 */ /* 0x002fe20000000f00 */
[----:B------:R1:W-:Y:S01]  /*202f0*/  STL.64 [R1+0xcd8], R12 ;  /* 0x000cd80c01007387 */ /* 0x0003e20000100a00 */
[----:B------:R-:W-:Y:S01]  /*20300*/  IMAD.MOV.U32 R9, RZ, RZ, 0x3db43183 ;  /* 0x3db43183ff097424 */ /* 0x000fe200078e00ff */
[----:B---3--:R-:W-:Y:S01]  /*20310*/  MOV R10, 0x909bc462 ;  /* 0x909bc462000a7802 */ /* 0x008fe20000000f00 */
        /* <DEDUP_REMOVED lines=8> */
[----:B---3--:R-:W-:-:S03]  /*203a0*/  MOV R14, 0xfc6f6d3d ;  /* 0xfc6f6d3d000e7802 */ /* 0x008fc60000000f00 */
[----:B------:R3:W-:Y:S01]  /*203b0*/  STL.64 [R1+0xd00], R16 ;  /* 0x000d001001007387 */ /* 0x0007e20000100a00 */
[----:B------:R-:W-:Y:S02]  /*203c0*/  IMAD.MOV.U32 R15, RZ, RZ, -0x4139f83b ;  /* 0xbec607c5ff0f7424 */ /* 0x000fe400078e00ff */
[----:B0-----:R-:W-:Y:S01]  /*203d0*/  IMAD.MOV.U32 R10, RZ, RZ, 0x48e4f389 ;  /* 0x48e4f389ff0a7424 */ /* 0x001fe200078e00ff */
[----:B------:R0:W-:Y:S01]  /*203e0*/  STL.64 [R1+0xd20], R12 ;  /* 0x000d200c01007387 */ /* 0x0001e20000100a00 */
[----:B------:R-:W-:Y:S02]  /*203f0*/  IMAD.MOV.U32 R11, RZ, RZ, -0x40712a43 ;  /* 0xbf8ed5bdff0b7424 */ /* 0x000fe400078e00ff */
[----:B-1----:R-:W-:Y:S01]  /*20400*/  IMAD.MOV.U32 R8, RZ, RZ, -0xa078040 ;  /* 0xf5f87fc0ff087424 */ /* 0x002fe200078e00ff */
[----:B------:R1:W-:Y:S01]  /*20410*/  STL.64 [R1+0xd28], R14 ;  /* 0x000d280e01007387 */ /* 0x0003e20000100a00 */
[----:B------:R-:W-:Y:S02]  /*20420*/  IMAD.MOV.U32 R9, RZ, RZ, 0x3cc5a9a2 ;  /* 0x3cc5a9a2ff097424 */ /* 0x000fe400078e00ff */
[----:B---3--:R-:W-:Y:S01]  /*20430*/  IMAD.MOV.U32 R16, RZ, RZ, -0x3bccff5e ;  /* 0xc43300a2ff107424 */ /* 0x008fe200078e00ff */
[----:B------:R-:W-:Y:S01]  /*20440*/  MOV R17, 0xbfc997cf ;  /* 0xbfc997cf00117802 */ /* 0x000fe20000000f00 */
[----:B------:R3:W-:Y:S01]  /*20450*/  STL.64 [R1+0xd50], R10 ;  /* 0x000d500a01007387 */ /* 0x0007e20000100a00 */
[----:B0-----:R-:W-:Y:S01]  /*20460*/  IMAD.MOV.U32 R12, RZ, RZ, 0x20e7ea15 ;  /* 0x20e7ea15ff0c7424 */ /* 0x001fe200078e00ff */
[----:B------:R-:W-:-:S02]  /*20470*/  MOV R13, 0xbfddb7f1 ;  /* 0xbfddb7f1000d7802 */ /* 0x000fc40000000f00 */
[----:B------:R0:W-:Y:S01]  /*20480*/  STL.64 [R1+0xd38], R8 ;  /* 0x000d380801007387 */ /* 0x0001e20000100a00 */
[----:B-1----:R-:W-:-:S03]  /*20490*/  MOV R14, 0xea4a1955 ;  /* 0xea4a1955000e7802 */ /* 0x002fc60000000f00 */
[----:B------:R1:W-:Y:S01]  /*204a0*/  STL.64 [R1+0xd48], R16 ;  /* 0x000d481001007387 */ /* 0x0003e20000100a00 */
[----:B------:R-:W-:Y:S02]  /*204b0*/  IMAD.MOV.U32 R15, RZ, RZ, 0x3f01d889 ;  /* 0x3f01d889ff0f7424 */ /* 0x000fe400078e00ff */
[----:B---3--:R-:W-:Y:S01]  /*204c0*/  IMAD.MOV.U32 R10, RZ, RZ, -0x35537826 ;  /* 0xcaac87daff0a7424 */ /* 0x008fe200078e00ff */
[----:B------:R3:W-:Y:S01]  /*204d0*/  STL.64 [R1+0xd60], R12 ;  /* 0x000d600c01007387 */ /* 0x0007e20000100a00 */
[----:B------:R-:W-:Y:S02]  /*204e0*/  IMAD.MOV.U32 R11, RZ, RZ, 0x3f93b27e ;  /* 0x3f93b27eff0b7424 */ /* 0x000fe400078e00ff */
[----:B0-----:R-:W-:Y:S01]  /*204f0*/  IMAD.MOV.U32 R8, RZ, RZ, 0x23c48dc0 ;  /* 0x23c48dc0ff087424 */ /* 0x001fe200078e00ff */
[----:B------:R-:W-:Y:S01]  /*20500*/  MOV R9, 0xbfc1a4da ;  /* 0xbfc1a4da00097802 */ /* 0x000fe20000000f00 */
[----:B------:R0:W-:Y:S01]  /*20510*/  STL.64 [R1+0xd70], R14 ;  /* 0x000d700e01007387 */ /* 0x0001e20000100a00 */
[----:B-1----:R-:W-:Y:S01]  /*20520*/  MOV R16, 0x182c4e01 ;  /* 0x182c4e0100107802 */ /* 0x002fe20000000f00 */
[----:B------:R-:W-:-:S02]  /*20530*/  IMAD.MOV.U32 R17, RZ, RZ, -0x405337f1 ;  /* 0xbfacc80fff117424 */ /* 0x000fc400078e00ff */
[----:B------:R1:W-:Y:S01]  /*20540*/  STL.64 [R1+0xd98], R10 ;  /* 0x000d980a01007387 */ /* 0x0003e20000100a00 */
[----:B---3--:R-:W-:Y:S01]  /*20550*/  MOV R12, 0x4f7ffc6f ;  /* 0x4f7ffc6f000c7802 */ /* 0x008fe20000000f00 */
[----:B------:R-:W-:Y:S02]  /*20560*/  IMAD.MOV.U32 R13, RZ, RZ, -0x4071191d ;  /* 0xbf8ee6e3ff0d7424 */ /* 0x000fe400078e00ff */
[----:B------:R3:W-:Y:S01]  /*20570*/  STL.64 [R1+0xd78], R8 ;  /* 0x000d780801007387 */ /* 0x0007e20000100a00 */
[----:B0-----:R-:W-:-:S03]  /*20580*/  IMAD.MOV.U32 R14, RZ, RZ, -0x793f6ca ;  /* 0xf86c0936ff0e7424 */ /* 0x001fc600078e00ff */
[----:B------:R0:W-:Y:S01]  /*20590*/  STL.64 [R1+0xd88], R16 ;  /* 0x000d881001007387 */ /* 0x0001e20000100a00 */
[----:B------:R-:W-:Y:S02]  /*205a0*/  IMAD.MOV.U32 R15, RZ, RZ, 0x3e123fc5 ;  /* 0x3e123fc5ff0f7424 */ /* 0x000fe400078e00ff */
[----:B-1----:R-:W-:Y:S01]  /*205b0*/  IMAD.MOV.U32 R10, RZ, RZ, -0x13909c81 ;  /* 0xec6f637fff0a7424 */ /* 0x002fe200078e00ff */
[----:B------:R-:W-:Y:S01]  /*205c0*/  MOV R11, 0x3f1616d5 ;  /* 0x3f1616d5000b7802 */ /* 0x000fe20000000f00 */
[----:B------:R1:W-:Y:S01]  /*205d0*/  STL.64 [R1+0xda0], R12 ;  /* 0x000da00c01007387 */ /* 0x0003e20000100a00 */
[----:B---3--:R-:W-:Y:S01]  /*205e0*/  IMAD.MOV.U32 R8, RZ, RZ, -0x4ab40e33 ;  /* 0xb54bf1cdff087424 */ /* 0x008fe200078e00ff */
[----:B------:R-:W-:Y:S02]  /*205f0*/  MOV R9, 0x3f51b9f3 ;  /* 0x3f51b9f300097802 */ /* 0x000fe40000000f00 */
[----:B------:R3:W-:Y:S01]  /*20600*/  STL.64 [R1+0xdd8], R10 ;  /* 0x000dd80a01007387 */ /* 0x0007e20000100a00 */
[----:B0-----:R-:W-:-:S02]  /*20610*/  IMAD.MOV.U32 R16, RZ, RZ, 0x172c9899 ;  /* 0x172c9899ff107424 */ /* 0x001fc400078e00ff */
[----:B------:R-:W-:Y:S01]  /*20620*/  IMAD.MOV.U32 R17, RZ, RZ, -0x40c781ef ;  /* 0xbf387e11ff117424 */ /* 0x000fe200078e00ff */
[----:B------:R0:W-:Y:S01]  /*20630*/  STL.64 [R1+0xc90], R18 ;  /* 0x000c901201007387 */ /* 0x0001e20000100a00 */
[----:B-1----:R-:W-:Y:S01]  /*20640*/  MOV R12, 0x3f1f53aa ;  /* 0x3f1f53aa000c7802 */ /* 0x002fe20000000f00 */
[----:B------:R-:W-:Y:S02]  /*20650*/  IMAD.MOV.U32 R13, RZ, RZ, 0x3ef2a1f9 ;  /* 0x3ef2a1f9ff0d7424 */ /* 0x000fe400078e00ff */
[----:B------:R1:W-:Y:S01]  /*20660*/  STL.64 [R1+0xca0], R20 ;  /* 0x000ca01401007387 */ /* 0x0003e20000100a00 */
[----:B---3--:R-:W-:Y:S01]  /*20670*/  MOV R10, 0x3921c967 ;  /* 0x3921c967000a7802 */ /* 0x008fe20000000f00 */
[----:B------:R-:W-:Y:S02]  /*20680*/  IMAD.MOV.U32 R11, RZ, RZ, -0x4009bb2f ;  /* 0xbff644d1ff0b7424 */ /* 0x000fe400078e00ff */
[----:B------:R3:W-:Y:S01]  /*20690*/  STL.64 [R1+0xcc0], R22 ;  /* 0x000cc01601007387 */ /* 0x0007e20000100a00 */
[----:B0-----:R-:W-:-:S03]  /*206a0*/  MOV R18, 0xe25cd11c ;  /* 0xe25cd11c00127802 */ /* 0x001fc60000000f00 */
[----:B------:R0:W-:Y:S01]  /*206b0*/  STL.64 [R1+0xcc8], R24 ;  /* 0x000cc81801007387 */ /* 0x0001e20000100a00 */
[----:B------:R-:W-:Y:S02]  /*206c0*/  IMAD.MOV.U32 R19, RZ, RZ, 0x3f5a4350 ;  /* 0x3f5a4350ff137424 */ /* 0x000fe400078e00ff */
[----:B-1----:R-:W-:Y:S01]  /*206d0*/  IMAD.MOV.U32 R20, RZ, RZ, 0xc4df7f1 ;  /* 0x0c4df7f1ff147424 */ /* 0x002fe200078e00ff */
[----:B------:R1:W-:Y:S01]  /*206e0*/  STL.64 [R1+0xdb0], R14 ;  /* 0x000db00e01007387 */ /* 0x0003e20000100a00 */
[----:B------:R-:W-:-:S03]  /*206f0*/  IMAD.MOV.U32 R21, RZ, RZ, 0x3f3adee2 ;  /* 0x3f3adee2ff157424 */ /* 0x000fc600078e00ff */
[----:B------:R4:W-:Y:S01]  /*20700*/  STL.64 [R1+0xdc0], R8 ;  /* 0x000dc00801007387 */ /* 0x0009e20000100a00 */
[----:B---3--:R-:W-:Y:S02]  /*20710*/  IMAD.MOV.U32 R22, RZ, RZ, 0x7c4544c3 ;  /* 0x7c4544c3ff167424 */ /* 0x008fe400078e00ff */
[----:B------:R-:W-:Y:S01]  /*20720*/  IMAD.MOV.U32 R23, RZ, RZ, 0x3f10af03 ;  /* 0x3f10af03ff177424 */ /* 0x000fe200078e00ff */
[----:B------:R3:W-:Y:S01]  /*20730*/  STL.64 [R1+0xdc8], R16 ;  /* 0x000dc81001007387 */ /* 0x0007e20000100a00 */
[----:B0-----:R-:W-:Y:S01]  /*20740*/  IMAD.MOV.U32 R24, RZ, RZ, 0x3b45ff81 ;  /* 0x3b45ff81ff187424 */ /* 0x001fe200078e00ff */
[----:B------:R-:W-:Y:S01]  /*20750*/  MOV R25, 0xbd409d91 ;  /* 0xbd409d9100197802 */ /* 0x000fe20000000f00 */
[----:B-1----:R-:W-:Y:S01]  /*20760*/  IMAD.MOV.U32 R14, RZ, RZ, -0x79aa5638 ;  /* 0x8655a9c8ff0e7424 */ /* 0x002fe200078e00ff */
[----:B------:R-:W-:Y:S01]  /*20770*/  MOV R15, 0x3d25dbb1 ;  /* 0x3d25dbb1000f7802 */ /* 0x000fe20000000f00 */
[----:B------:R0:W-:Y:S01]  /*20780*/  STL.64 [R1+0xde8], R12 ;  /* 0x000de80c01007387 */ /* 0x0001e20000100a00 */
[----:B----4-:R-:W-:Y:S01]  /*20790*/  MOV R8, 0xd57a6a06 ;  /* 0xd57a6a0600087802 */ /* 0x010fe20000000f00 */
[----:B------:R-:W-:-:S02]  /*207a0*/  IMAD.MOV.U32 R9, RZ, RZ, 0x3ec257a6 ;  /* 0x3ec257a6ff097424 */ /* 0x000fc400078e00ff */
[----:B------:R1:W-:Y:S01]  /*207b0*/  STL.64 [R1+0xe18], R10 ;  /* 0x000e180a01007387 */ /* 0x0003e20000100a00 */
[----:B---3--:R-:W-:Y:S02]  /*207c0*/  IMAD.MOV.U32 R16, RZ, RZ, -0x45e261fc ;  /* 0xba1d9e04ff107424 */ /* 0x008fe400078e00ff */
[----:B------:R-:W-:Y:S01]  /*207d0*/  IMAD.MOV.U32 R17, RZ, RZ, 0x3fe72e2b ;  /* 0x3fe72e2bff117424 */ /* 0x000fe200078e00ff */
[----:B------:R3:W-:Y:S01]  /*207e0*/  STL.64 [R1+0xce0], R18 ;  /* 0x000ce01201007387 */ /* 0x0007e20000100a00 */
[----:B0-----:R-:W-:-:S03]  /*207f0*/  IMAD.MOV.U32 R12, RZ, RZ, 0x14ed9543 ;  /* 0x14ed9543ff0c7424 */ /* 0x001fc600078e00ff */
[----:B------:R0:W-:Y:S01]  /*20800*/  STL.64 [R1+0xcf0], R20 ;  /* 0x000cf01401007387 */ /* 0x0001e20000100a00 */
[----:B------:R-:W-:Y:S01]  /*20810*/  IMAD.MOV.U32 R13, RZ, RZ, 0x3f289765 ;  /* 0x3f289765ff0d7424 */ /* 0x000fe200078e00ff */
[----:B-1----:R-:W-:Y:S01]  /*20820*/  MOV R10, 0xedb1b5e9 ;  /* 0xedb1b5e9000a7802 */ /* 0x002fe20000000f00 */
[----:B------:R-:W-:Y:S01]  /*20830*/  IMAD.MOV.U32 R11, RZ, RZ, 0x3fb1a243 ;  /* 0x3fb1a243ff0b7424 */ /* 0x000fe200078e00ff */
[----:B------:R1:W-:Y:S01]  /*20840*/  STL.64 [R1+0xd08], R22 ;  /* 0x000d081601007387 */ /* 0x0003e20000100a00 */
[----:B---3--:R-:W-:-:S03]  /*20850*/  IMAD.MOV.U32 R18, RZ, RZ, -0x458bb1e4 ;  /* 0xba744e1cff127424 */ /* 0x008fc600078e00ff */
[----:B------:R3:W-:Y:S01]  /*20860*/  STL.64 [R1+0xd18], R24 ;  /* 0x000d181801007387 */ /* 0x0007e20000100a00 */
[----:B------:R-:W-:Y:S02]  /*20870*/  MOV R19, 0x3eab1a24 ;  /* 0x3eab1a2400137802 */ /* 0x000fe40000000f00 */
[----:B0-----:R-:W-:Y:S01]  /*20880*/  MOV R20, 0x66be9669 ;  /* 0x66be966900147802 */ /* 0x001fe20000000f00 */
[----:B------:R0:W-:Y:S01]  /*20890*/  STL.64 [R1+0xdf0], R14 ;  /* 0x000df00e01007387 */ /* 0x0001e20000100a00 */
[----:B------:R-:W-:-:S03]  /*208a0*/  IMAD.MOV.U32 R21, RZ, RZ, -0x417c3ae7 ;  /* 0xbe83c519ff157424 */ /* 0x000fc600078e00ff */
[----:B------:R4:W-:Y:S01]  /*208b0*/  STL.64 [R1+0xe00], R8 ;  /* 0x000e000801007387 */ /* 0x0009e20000100a00 */
[----:B-1----:R-:W-:Y:S01]  /*208c0*/  MOV R22, 0xb67ecf48 ;  /* 0xb67ecf4800167802 */ /* 0x002fe20000000f00 */
[----:B------:R-:W-:Y:S02]  /*208d0*/  IMAD.MOV.U32 R23, RZ, RZ, 0x3fd75748 ;  /* 0x3fd75748ff177424 */ /* 0x000fe400078e00ff */
[----:B------:R1:W-:Y:S01]  /*208e0*/  STL.64 [R1+0xe10], R16 ;  /* 0x000e101001007387 */ /* 0x0003e20000100a00 */
[----:B---3--:R-:W-:Y:S02]  /*208f0*/  IMAD.MOV.U32 R24, RZ, RZ, -0x359d8d2a ;  /* 0xca6272d6ff187424 */ /* 0x008fe400078e00ff */
[----:B------:R-:W-:Y:S01]  /*20900*/  IMAD.MOV.U32 R25, RZ, RZ, 0x3fd10cd9 ;  /* 0x3fd10cd9ff197424 */ /* 0x000fe200078e00ff */
[----:B0-----:R-:W-:Y:S01]  /*20910*/  MOV R15, 0x3fec97c0 ;  /* 0x3fec97c0000f7802 */ /* 0x001fe20000000f00 */
[----:B------:R-:W-:Y:S01]  /*20920*/  IMAD.MOV.U32 R14, RZ, RZ, 0x57cf058f ;  /* 0x57cf058fff0e7424 */ /* 0x000fe200078e00ff */
[----:B------:R0:W-:Y:S01]  /*20930*/  STL.64 [R1+0xe28], R12 ;  /* 0x000e280c01007387 */ /* 0x0001e20000100a00 */
[----:B----4-:R-:W-:-:S02]  /*20940*/  IMAD.MOV.U32 R8, RZ, RZ, -0x616e0a62 ;  /* 0x9e91f59eff087424 */ /* 0x010fc400078e00ff */
[----:B------:R-:W-:Y:S01]  /*20950*/  IMAD.MOV.U32 R9, RZ, RZ, -0x402337f4 ;  /* 0xbfdcc80cff097424 */ /* 0x000fe200078e00ff */
[----:B------:R3:W-:Y:S01]  /*20960*/  STL.64 [R1+0xe60], R10 ;  /* 0x000e600a01007387 */ /* 0x0007e20000100a00 */
[----:B-1----:R-:W-:Y:S01]  /*20970*/  IMAD.MOV.U32 R16, RZ, RZ, 0x41653f05 ;  /* 0x41653f05ff107424 */ /* 0x002fe200078e00ff */
[----:B------:R-:W-:Y:S02]  /*20980*/  MOV R17, 0x3fc89f1e ;  /* 0x3fc89f1e00117802 */ /* 0x000fe40000000f00 */
[----:B------:R1:W-:Y:S01]  /*20990*/  STL.64 [R1+0xd30], R18 ;  /* 0x000d301201007387 */ /* 0x0003e20000100a00 */
[----:B0-----:R-:W-:Y:S01]  /*209a0*/  IMAD.MOV.U32 R12, RZ, RZ, 0x5f42d73e ;  /* 0x5f42d73eff0c7424 */ /* 0x001fe200078e00ff */
[----:B------:R-:W-:Y:S02]  /*209b0*/  MOV R13, 0x3e4ddf27 ;  /* 0x3e4ddf27000d7802 */ /* 0x000fe40000000f00 */
[----:B------:R0:W-:Y:S01]  /*209c0*/  STL.64 [R1+0xd40], R20 ;  /* 0x000d401401007387 */ /* 0x0001e20000100a00 */
[----:B---3--:R-:W-:-:S03]  /*209d0*/  IMAD.MOV.U32 R10, RZ, RZ, -0x712e25fa ;  /* 0x8ed1da06ff0a7424 */ /* 0x008fc600078e00ff */
[----:B------:R3:W-:Y:S01]  /*209e0*/  STL.64 [R1+0xd58], R22 ;  /* 0x000d581601007387 */ /* 0x0007e20000100a00 */
[----:B------:R-:W-:Y:S02]  /*209f0*/  IMAD.MOV.U32 R11, RZ, RZ, 0x3f374a77 ;  /* 0x3f374a77ff0b7424 */ /* 0x000fe400078e00ff */
[----:B-1----:R-:W-:Y:S01]  /*20a00*/  IMAD.MOV.U32 R18, RZ, RZ, 0x4744ccfb ;  /* 0x4744ccfbff127424 */ /* 0x002fe200078e00ff */
[----:B------:R1:W-:Y:S01]  /*20a10*/  STL.64 [R1+0xd68], R24 ;  /* 0x000d681801007387 */ /* 0x0003e20000100a00 */
[----:B------:R-:W-:-:S03]  /*20a20*/  IMAD.MOV.U32 R19, RZ, RZ, 0x3fc056ba ;  /* 0x3fc056baff137424 */ /* 0x000fc600078e00ff */
        /* <DEDUP_REMOVED lines=8> */
[----:B------:R-:W-:Y:S01]  /*20ab0*/  IMAD.MOV.U32 R25, RZ, RZ, -0x40a6e001 ;  /* 0xbf591fffff197424 */ /* 0x000fe200078e00ff */
[----:B----4-:R-:W-:Y:S01]  /*20ac0*/  MOV R14, 0x78d507d5 ;  /* 0x78d507d5000e7802 */ /* 0x010fe20000000f00 */
[----:B------:R-:W-:Y:S01]  /*20ad0*/  IMAD.MOV.U32 R15, RZ, RZ, 0x3f909e54 ;  /* 0x3f909e54ff0f7424 */ /* 0x000fe200078e00ff */
[----:B------:R1:W-:Y:S01]  /*20ae0*/  STL.64 [R1+0xe68], R12 ;  /* 0x000e680c01007387 */ /* 0x0003e20000100a00 */
[----:B0-----:R-:W-:-:S02]  /*20af0*/  IMAD.MOV.U32 R8, RZ, RZ, -0x5516e6ca ;  /* 0xaae91936ff087424 */ /* 0x001fc400078e00ff */
[----:B------:R-:W-:Y:S01]  /*20b00*/  IMAD.MOV.U32 R9, RZ, RZ, -0x4220f927 ;  /* 0xbddf06d9ff097424 */ /* 0x000fe200078e00ff */
[----:B------:R0:W-:Y:S01]  /*20b10*/  STL.64 [R1+0xea0], R10 ;  /* 0x000ea00a01007387 */ /* 0x0001e20000100a00 */
[----:B---3--:R-:W-:Y:S01]  /*20b20*/  MOV R16, 0xa9bf8951 ;  /* 0xa9bf895100107802 */ /* 0x008fe20000000f00 */
[----:B------:R-:W-:Y:S02]  /*20b30*/  IMAD.MOV.U32 R17, RZ, RZ, 0x3f58d9b0 ;  /* 0x3f58d9b0ff117424 */ /* 0x000fe400078e00ff */
[----:B------:R3:W-:Y:S01]  /*20b40*/  STL.64 [R1+0xd80], R18 ;  /* 0x000d801201007387 */ /* 0x0007e20000100a00 */
[----:B-1----:R-:W-:Y:S01]  /*20b50*/  IMAD.MOV.U32 R12, RZ, RZ, 0x326dba30 ;  /* 0x326dba30ff0c7424 */ /* 0x002fe200078e00ff */
[----:B------:R-:W-:Y:S02]  /*20b60*/  MOV R13, 0xbf146342 ;  /* 0xbf146342000d7802 */ /* 0x000fe40000000f00 */
[----:B------:R1:W-:Y:S01]  /*20b70*/  STL.64 [R1+0xd90], R20 ;  /* 0x000d901401007387 */ /* 0x0003e20000100a00 */
[----:B0-----:R-:W-:Y:S01]  /*20b80*/  IMAD.MOV.U32 R10, RZ, RZ, 0xe771b94 ;  /* 0x0e771b94ff0a7424 */ /* 0x001fe200078e00ff */
[----:B------:R-:W-:-:S02]  /*20b90*/  MOV R11, 0x3fbdd5fa ;  /* 0x3fbdd5fa000b7802 */ /* 0x000fc40000000f00 */
[----:B------:R0:W-:Y:S01]  /*20ba0*/  STL.64 [R1+0xda8], R22 ;  /* 0x000da81601007387 */ /* 0x0001e20000100a00 */
[----:B---3--:R-:W-:Y:S01]  /*20bb0*/  MOV R18, 0x9ec22641 ;  /* 0x9ec2264100127802 */ /* 0x008fe20000000f00 */
[----:B------:R-:W-:Y:S02]  /*20bc0*/  IMAD.MOV.U32 R19, RZ, RZ, -0x4262e5d2 ;  /* 0xbd9d1a2eff137424 */ /* 0x000fe400078e00ff */
[----:B------:R3:W-:Y:S01]  /*20bd0*/  STL.64 [R1+0xdb8], R24 ;  /* 0x000db81801007387 */ /* 0x0007e20000100a00 */
[----:B-1----:R-:W-:-:S03]  /*20be0*/  IMAD.MOV.U32 R20, RZ, RZ, -0x24814352 ;  /* 0xdb7ebcaeff147424 */ /* 0x002fc600078e00ff */
[----:B------:R1:W-:Y:S01]  /*20bf0*/  STL.64 [R1+0xe78], R14 ;  /* 0x000e780e01007387 */ /* 0x0003e20000100a00 */
[----:B------:R-:W-:-:S03]  /*20c00*/  IMAD.MOV.U32 R21, RZ, RZ, -0x40f315cd ;  /* 0xbf0cea33ff157424 */ /* 0x000fc600078e00ff */
[----:B------:R4:W-:Y:S01]  /*20c10*/  STL.64 [R1+0xe88], R8 ;  /* 0x000e880801007387 */ /* 0x0009e20000100a00 */
[----:B0-----:R-:W-:Y:S02]  /*20c20*/  IMAD.MOV.U32 R22, RZ, RZ, 0x1ad67669 ;  /* 0x1ad67669ff167424 */ /* 0x001fe400078e00ff */
[----:B------:R-:W-:Y:S01]  /*20c30*/  IMAD.MOV.U32 R23, RZ, RZ, -0x4132585a ;  /* 0xbecda7a6ff177424 */ /* 0x000fe200078e00ff */
[----:B------:R0:W-:Y:S01]  /*20c40*/  STL.64 [R1+0xe90], R16 ;  /* 0x000e901001007387 */ /* 0x0001e20000100a00 */
[----:B---3--:R-:W-:Y:S01]  /*20c50*/  IMAD.MOV.U32 R24, RZ, RZ, 0x18d848b8 ;  /* 0x18d848b8ff187424 */ /* 0x008fe200078e00ff */
[----:B------:R-:W-:Y:S01]  /*20c60*/  MOV R25, 0xbea66b2e ;  /* 0xbea66b2e00197802 */ /* 0x000fe20000000f00 */
[----:B-1----:R-:W-:Y:S01]  /*20c70*/  IMAD.MOV.U32 R14, RZ, RZ, -0x2d24c015 ;  /* 0xd2db3febff0e7424 */ /* 0x002fe200078e00ff */
[----:B------:R1:W-:Y:S01]  /*20c80*/  STL.64 [R1+0xeb0], R12 ;  /* 0x000eb00c01007387 */ /* 0x0003e20000100a00 */
[----:B------:R-:W-:Y:S02]  /*20c90*/  IMAD.MOV.U32 R15, RZ, RZ, 0x3f0a5dff ;  /* 0x3f0a5dffff0f7424 */ /* 0x000fe400078e00ff */
[----:B----4-:R-:W-:Y:S01]  /*20ca0*/  IMAD.MOV.U32 R8, RZ, RZ, -0x18f0abe5 ;  /* 0xe70f541bff087424 */ /* 0x010fe200078e00ff */
        /* <DEDUP_REMOVED lines=8> */
[----:B---3--:R-:W-:Y:S01]  /*20d30*/  IMAD.MOV.U32 R10, RZ, RZ, 0x542640 ;  /* 0x00542640ff0a7424 */ /* 0x008fe200078e00ff */
[----:B------:R-:W-:Y:S02]  /*20d40*/  MOV R11, 0xbfd07d01 ;  /* 0xbfd07d01000b7802 */ /* 0x000fe40000000f00 */
[----:B------:R3:W-:Y:S01]  /*20d50*/  STL.64 [R1+0xdf8], R22 ;  /* 0x000df81601007387 */ /* 0x0007e20000100a00 */
[----:B0-----:R-:W-:Y:S01]  /*20d60*/  IMAD.MOV.U32 R18, RZ, RZ, -0x19172d8d ;  /* 0xe6e8d273ff127424 */ /* 0x001fe200078e00ff */
[----:B------:R-:W-:-:S02]  /*20d70*/  MOV R19, 0x3ff10bef ;  /* 0x3ff10bef00137802 */ /* 0x000fc40000000f00 */
[----:B------:R0:W-:Y:S01]  /*20d80*/  STL.64 [R1+0xe08], R24 ;  /* 0x000e081801007387 */ /* 0x0001e20000100a00 */
[----:B-1----:R-:W-:-:S03]  /*20d90*/  MOV R20, 0x127046e4 ;  /* 0x127046e400147802 */ /* 0x002fc60000000f00 */
[----:B------:R1:W-:Y:S01]  /*20da0*/  STL.64 [R1+0xeb8], R14 ;  /* 0x000eb80e01007387 */ /* 0x0003e20000100a00 */
[----:B------:R-:W-:-:S03]  /*20db0*/  IMAD.MOV.U32 R21, RZ, RZ, -0x401588c4 ;  /* 0xbfea773cff157424 */ /* 0x000fc600078e00ff */
[----:B------:R4:W-:Y:S01]  /*20dc0*/  STL.64 [R1+0xec8], R8 ;  /* 0x000ec80801007387 */ /* 0x0009e20000100a00 */
[----:B---3--:R-:W-:Y:S01]  /*20dd0*/  MOV R22, 0x881c041d ;  /* 0x881c041d00167802 */ /* 0x008fe20000000f00 */
[----:B------:R-:W-:Y:S02]  /*20de0*/  IMAD.MOV.U32 R23, RZ, RZ, -0x4144f9ed ;  /* 0xbebb0613ff177424 */ /* 0x000fe400078e00ff */
[----:B------:R3:W-:Y:S01]  /*20df0*/  STL.64 [R1+0xed8], R16 ;  /* 0x000ed81001007387 */ /* 0x0007e20000100a00 */
[----:B0-----:R-:W-:Y:S02]  /*20e00*/  IMAD.MOV.U32 R24, RZ, RZ, 0x2bd4a5fe ;  /* 0x2bd4a5feff187424 */ /* 0x001fe400078e00ff */
[----:B------:R-:W-:Y:S01]  /*20e10*/  IMAD.MOV.U32 R25, RZ, RZ, -0x403ac144 ;  /* 0xbfc53ebcff197424 */ /* 0x000fe200078e00ff */
[----:B------:R0:W-:Y:S01]  /*20e20*/  STL.64 [R1+0xef0], R12 ;  /* 0x000ef00c01007387 */ /* 0x0001e20000100a00 */
[----:B-1----:R-:W-:Y:S02]  /*20e30*/  IMAD.MOV.U32 R14, RZ, RZ, 0x57317fb1 ;  /* 0x57317fb1ff0e7424 */ /* 0x002fe400078e00ff */
[----:B------:R-:W-:Y:S01]  /*20e40*/  IMAD.MOV.U32 R15, RZ, RZ, -0x40cef4ce ;  /* 0xbf310b32ff0f7424 */ /* 0x000fe200078e00ff */
[----:B----4-:R-:W-:Y:S01]  /*20e50*/  MOV R8, 0x741b2958 ;  /* 0x741b295800087802 */ /* 0x010fe20000000f00 */
[----:B------:R-:W-:Y:S01]  /*20e60*/  IMAD.MOV.U32 R9, RZ, RZ, 0x3ff89f57 ;  /* 0x3ff89f57ff097424 */ /* 0x000fe200078e00ff */
[----:B------:R1:W-:Y:S01]  /*20e70*/  STL.64 [R1+0xf28], R10 ;  /* 0x000f280a01007387 */ /* 0x0003e20000100a00 */
[----:B---3--:R-:W-:-:S02]  /*20e80*/  IMAD.MOV.U32 R16, RZ, RZ, 0x7fbade6a ;  /* 0x7fbade6aff107424 */ /* 0x008fc400078e00ff */
[----:B------:R-:W-:Y:S01]  /*20e90*/  IMAD.MOV.U32 R17, RZ, RZ, 0x3fe60acf ;  /* 0x3fe60acfff117424 */ /* 0x000fe200078e00ff */
[----:B------:R3:W-:Y:S01]  /*20ea0*/  STL.64 [R1+0xe20], R18 ;  /* 0x000e201201007387 */ /* 0x0007e20000100a00 */
[----:B0-----:R-:W-:Y:S02]  /*20eb0*/  IMAD.MOV.U32 R12, RZ, RZ, 0x5866b19f ;  /* 0x5866b19fff0c7424 */ /* 0x001fe400078e00ff */
[----:B------:R-:W-:Y:S01]  /*20ec0*/  IMAD.MOV.U32 R13, RZ, RZ, 0x3fcb0149 ;  /* 0x3fcb0149ff0d7424 */ /* 0x000fe200078e00ff */
[----:B------:R0:W-:Y:S01]  /*20ed0*/  STL.64 [R1+0xe30], R20 ;  /* 0x000e301401007387 */ /* 0x0001e20000100a00 */
[----:B-1----:R-:W-:Y:S01]  /*20ee0*/  MOV R10, 0xc0f590c5 ;  /* 0xc0f590c5000a7802 */ /* 0x002fe20000000f00 */
[----:B------:R-:W-:Y:S02]  /*20ef0*/  IMAD.MOV.U32 R11, RZ, RZ, -0x40a683ee ;  /* 0xbf597c12ff0b7424 */ /* 0x000fe400078e00ff */
        /* <DEDUP_REMOVED lines=8> */
[----:B-1----:R-:W-:Y:S01]  /*20f80*/  IMAD.MOV.U32 R22, RZ, RZ, -0x35c68f95 ;  /* 0xca39706bff167424 */ /* 0x002fe200078e00ff */
[----:B------:R-:W-:Y:S02]  /*20f90*/  MOV R23, 0xbf512b0e ;  /* 0xbf512b0e00177802 */ /* 0x000fe40000000f00 */
[----:B------:R1:W-:Y:S01]  /*20fa0*/  STL.64 [R1+0xf18], R16 ;  /* 0x000f181001007387 */ /* 0x0003e20000100a00 */
[----:B---3--:R-:W-:Y:S01]  /*20fb0*/  MOV R24, 0x664ed58b ;  /* 0x664ed58b00187802 */ /* 0x008fe20000000f00 */
[----:B------:R-:W-:Y:S02]  /*20fc0*/  IMAD.MOV.U32 R25, RZ, RZ, 0x3d6cbf45 ;  /* 0x3d6cbf45ff197424 */ /* 0x000fe400078e00ff */
[----:B0-----:R-:W-:Y:S01]  /*20fd0*/  IMAD.MOV.U32 R14, RZ, RZ, -0x746b991f ;  /* 0x8b9466e1ff0e7424 */ /* 0x001fe200078e00ff */
[----:B------:R-:W-:Y:S01]  /*20fe0*/  MOV R15, 0xbe40bbb8 ;  /* 0xbe40bbb8000f7802 */ /* 0x000fe20000000f00 */
[----:B------:R0:W-:Y:S01]  /*20ff0*/  STL.64 [R1+0xf30], R12 ;  /* 0x000f300c01007387 */ /* 0x0001e20000100a00 */
[----:B----4-:R-:W-:Y:S01]  /*21000*/  MOV R8, 0xb77934eb ;  /* 0xb77934eb00087802 */ /* 0x010fe20000000f00 */
[----:B------:R-:W-:-:S02]  /*21010*/  IMAD.MOV.U32 R9, RZ, RZ, -0x406dc241 ;  /* 0xbf923dbfff097424 */ /* 0x000fc400078e00ff */
[----:B------:R3:W-:Y:S01]  /*21020*/  STL.64 [R1+0xf68], R10 ;  /* 0x000f680a01007387 */ /* 0x0007e20000100a00 */
[----:B-1----:R-:W-:Y:S01]  /*21030*/  IMAD.MOV.U32 R16, RZ, RZ, 0x7b186dc8 ;  /* 0x7b186dc8ff107424 */ /* 0x002fe200078e00ff */
[----:B------:R-:W-:Y:S02]  /*21040*/  MOV R17, 0x3f7a33c6 ;  /* 0x3f7a33c600117802 */ /* 0x000fe40000000f00 */
[----:B------:R1:W-:Y:S01]  /*21050*/  STL.64 [R1+0xe70], R18 ;  /* 0x000e701201007387 */ /* 0x0003e20000100a00 */
[----:B0-----:R-:W-:-:S03]  /*21060*/  IMAD.MOV.U32 R12, RZ, RZ, -0x76e7b570 ;  /* 0x89184a90ff0c7424 */ /* 0x001fc600078e00ff */
[----:B------:R0:W-:Y:S01]  /*21070*/  STL.64 [R1+0xe80], R20 ;  /* 0x000e801401007387 */ /* 0x0001e20000100a00 */
[----:B------:R-:W-:Y:S02]  /*21080*/  IMAD.MOV.U32 R13, RZ, RZ, -0x40c8e179 ;  /* 0xbf371e87ff0d7424 */ /* 0x000fe400078e00ff */
[----:B---3--:R-:W-:Y:S01]  /*21090*/  IMAD.MOV.U32 R10, RZ, RZ, -0x401bc200 ;  /* 0xbfe43e00ff0a7424 */ /* 0x008fe200078e00ff */
[----:B------:R3:W-:Y:S01]  /*210a0*/  STL.64 [R1+0xe98], R22 ;  /* 0x000e981601007387 */ /* 0x0007e20000100a00 */
[----:B------:R-:W-:Y:S01]  /*210b0*/  IMAD.MOV.U32 R11, RZ, RZ, 0x402acbc4 ;  /* 0x402acbc4ff0b7424 */ /* 0x000fe200078e00ff */
[----:B-1----:R-:W-:Y:S02]  /*210c0*/  MOV R18, 0x92a04737 ;  /* 0x92a0473700127802 */ /* 0x002fe40000000f00 */
[----:B------:R1:W-:Y:S01]  /*210d0*/  STL.64 [R1+0xea8], R24 ;  /* 0x000ea81801007387 */ /* 0x0003e20000100a00 */
[----:B------:R-:W-:-:S03]  /*210e0*/  IMAD.MOV.U32 R19, RZ, RZ, -0x410f2f9e ;  /* 0xbef0d062ff137424 */ /* 0x000fc600078e00ff */
[----:B------:R4:W-:Y:S01]  /*210f0*/  STL.64 [R1+0xf40], R14 ;  /* 0x000f400e01007387 */ /* 0x0009e20000100a00 */
[----:B0-----:R-:W-:Y:S02]  /*21100*/  IMAD.MOV.U32 R20, RZ, RZ, -0x2584fef8 ;  /* 0xda7b0108ff147424 */ /* 0x001fe400078e00ff */
[----:B------:R-:W-:Y:S01]  /*21110*/  IMAD.MOV.U32 R21, RZ, RZ, 0x3eca5076 ;  /* 0x3eca5076ff157424 */ /* 0x000fe200078e00ff */
[----:B------:R0:W-:Y:S01]  /*21120*/  STL.64 [R1+0xf50], R8 ;  /* 0x000f500801007387 */ /* 0x0001e20000100a00 */
[----:B---3--:R-:W-:Y:S02]  /*21130*/  IMAD.MOV.U32 R22, RZ, RZ, -0x7d41b984 ;  /* 0x82be467cff167424 */ /* 0x008fe400078e00ff */
[----:B------:R-:W-:Y:S01]  /*21140*/  IMAD.MOV.U32 R23, RZ, RZ, -0x3ff55e8a ;  /* 0xc00aa176ff177424 */ /* 0x000fe200078e00ff */
        /* <DEDUP_REMOVED lines=9> */
[----:B---3--:R-:W-:Y:S01]  /*211e0*/  IMAD.MOV.U32 R16, RZ, RZ, -0x755502fe ;  /* 0x8aaafd02ff107424 */ /* 0x008fe200078e00ff */
[----:B------:R-:W-:Y:S02]  /*211f0*/  MOV R17, 0xc01a79ae ;  /* 0xc01a79ae00117802 */ /* 0x000fe40000000f00 */
[----:B------:R3:W-:Y:S01]  /*21200*/  STL.64 [R1+0xec0], R18 ;  /* 0x000ec01201007387 */ /* 0x0007e20000100a00 */
[----:B-1----:R-:W-:Y:S01]  /*21210*/  IMAD.MOV.U32 R12, RZ, RZ, -0x674527d3 ;  /* 0x98bad82dff0c7424 */ /* 0x002fe200078e00ff */
[----:B------:R-:W-:-:S02]  /*21220*/  MOV R13, 0xbf5783c5 ;  /* 0xbf5783c5000d7802 */ /* 0x000fc40000000f00 */
[----:B------:R1:W-:Y:S01]  /*21230*/  STL.64 [R1+0xed0], R20 ;  /* 0x000ed01401007387 */ /* 0x0003e20000100a00 */
[----:B0-----:R-:W-:-:S03]  /*21240*/  IMAD.MOV.U32 R10, RZ, RZ, 0x30da5a0 ;  /* 0x030da5a0ff0a7424 */ /* 0x001fc600078e00ff */
[----:B------:R0:W-:Y:S01]  /*21250*/  STL.64 [R1+0xee8], R22 ;  /* 0x000ee81601007387 */ /* 0x0001e20000100a00 */
[----:B------:R-:W-:Y:S02]  /*21260*/  IMAD.MOV.U32 R11, RZ, RZ, -0x400fed45 ;  /* 0xbff012bbff0b7424 */ /* 0x000fe400078e00ff */
[----:B---3--:R-:W-:Y:S01]  /*21270*/  IMAD.MOV.U32 R18, RZ, RZ, -0x1e30139f ;  /* 0xe1cfec61ff127424 */ /* 0x008fe200078e00ff */
[----:B------:R3:W-:Y:S01]  /*21280*/  STL.64 [R1+0xef8], R24 ;  /* 0x000ef81801007387 */ /* 0x0007e20000100a00 */
[----:B------:R-:W-:-:S03]  /*21290*/  MOV R19, 0xbff7e696 ;  /* 0xbff7e69600137802 */ /* 0x000fc60000000f00 */
[----:B------:R4:W-:Y:S01]  /*212a0*/  STL.64 [R1+0xf80], R14 ;  /* 0x000f800e01007387 */ /* 0x0009e20000100a00 */
[----:B-1----:R-:W-:Y:S01]  /*212b0*/  MOV R20, 0x5a443c00 ;  /* 0x5a443c0000147802 */ /* 0x002fe20000000f00 */
[----:B------:R-:W-:Y:S02]  /*212c0*/  IMAD.MOV.U32 R21, RZ, RZ, 0x3eb5f0bc ;  /* 0x3eb5f0bcff157424 */ /* 0x000fe400078e00ff */
[----:B------:R1:W-:Y:S01]  /*212d0*/  STL.64 [R1+0xf90], R8 ;  /* 0x000f900801007387 */ /* 0x0003e20000100a00 */
[----:B0-----:R-:W-:Y:S01]  /*212e0*/  MOV R22, 0xb61b59c3 ;  /* 0xb61b59c300167802 */ /* 0x001fe20000000f00 */
[----:B------:R-:W-:Y:S02]  /*212f0*/  IMAD.MOV.U32 R23, RZ, RZ, -0x404a91b2 ;  /* 0xbfb56e4eff177424 */ /* 0x000fe400078e00ff */
[----:B------:R0:W-:Y:S01]  /*21300*/  STL.64 [R1+0xfa0], R16 ;  /* 0x000fa01001007387 */ /* 0x0001e20000100a00 */
[----:B---3--:R-:W-:Y:S02]  /*21310*/  IMAD.MOV.U32 R24, RZ, RZ, -0x4060f7e2 ;  /* 0xbf9f081eff187424 */ /* 0x008fe400078e00ff */
[----:B------:R-:W-:Y:S01]  /*21320*/  IMAD.MOV.U32 R25, RZ, RZ, 0x3f98d9b0 ;  /* 0x3f98d9b0ff197424 */ /* 0x000fe200078e00ff */
[----:B----4-:R-:W-:Y:S01]  /*21330*/  MOV R14, 0x4a89b561 ;  /* 0x4a89b561000e7802 */ /* 0x010fe20000000f00 */
[----:B------:R-:W-:Y:S01]  /*21340*/  IMAD.MOV.U32 R15, RZ, RZ, -0x3fdb163f ;  /* 0xc024e9c1ff0f7424 */ /* 0x000fe200078e00ff */
[----:B------:R3:W-:Y:S01]  /*21350*/  STL.64 [R1+0xfb8], R12 ;  /* 0x000fb80c01007387 */ /* 0x0007e20000100a00 */
[----:B-1----:R-:W-:Y:S01]  /*21360*/  IMAD.MOV.U32 R8, RZ, RZ, 0x4d316e22 ;  /* 0x4d316e22ff087424 */ /* 0x002fe200078e00ff */
[----:B------:R-:W-:-:S02]  /*21370*/  MOV R9, 0x40160ace ;  /* 0x40160ace00097802 */ /* 0x000fc40000000f00 */
[----:B------:R1:W-:Y:S01]  /*21380*/  STL.64 [R1+0xff0], R10 ;  /* 0x000ff00a01007387 */ /* 0x0003e20000100a00 */
[----:B0-----:R-:W-:Y:S01]  /*21390*/  MOV R16, 0x2368986f ;  /* 0x2368986f00107802 */ /* 0x001fe20000000f00 */
[----:B------:R-:W-:Y:S02]  /*213a0*/  IMAD.MOV.U32 R17, RZ, RZ, -0x3ffb63bf ;  /* 0xc0049c41ff117424 */ /* 0x000fe400078e00ff */
[----:B------:R0:W-:Y:S01]  /*213b0*/  STL.64 [R1+0xf10], R18 ;  /* 0x000f101201007387 */ /* 0x0001e20000100a00 */
[----:B---3--:R-:W-:Y:S01]  /*213c0*/  MOV R12, 0x603144a ;  /* 0x0603144a000c7802 */ /* 0x008fe20000000f00 */
        /* <DEDUP_REMOVED lines=9> */
[----:B---3--:R-:W-:Y:S01]  /*21460*/  IMAD.MOV.U32 R20, RZ, RZ, -0x1d9556fb ;  /* 0xe26aa905ff147424 */ /* 0x008fe200078e00ff */
[----:B------:R-:W-:Y:S02]  /*21470*/  MOV R21, 0x3f514daf ;  /* 0x3f514daf00157802 */ /* 0x000fe40000000f00 */
[----:B------:R3:W-:Y:S01]  /*21480*/  STL.64 [R1+0xfd0], R8 ;  /* 0x000fd00801007387 */ /* 0x0007e20000100a00 */
[----:B-1----:R-:W-:Y:S01]  /*21490*/  IMAD.MOV.U32 R22, RZ, RZ, 0x2408f7d0 ;  /* 0x2408f7d0ff167424 */ /* 0x002fe200078e00ff */
[----:B------:R-:W-:Y:S02]  /*214a0*/  MOV R23, 0x3f13bc59 ;  /* 0x3f13bc5900177802 */ /* 0x000fe40000000f00 */
[----:B------:R1:W-:Y:S01]  /*214b0*/  STL.64 [R1+0xfe0], R16 ;  /* 0x000fe01001007387 */ /* 0x0003e20000100a00 */
[----:B0-----:R-:W-:Y:S01]  /*214c0*/  MOV R24, 0x428cf51e ;  /* 0x428cf51e00187802 */ /* 0x001fe20000000f00 */
[----:B------:R-:W-:-:S02]  /*214d0*/  IMAD.MOV.U32 R25, RZ, RZ, 0x3eefef14 ;  /* 0x3eefef14ff197424 */ /* 0x000fc400078e00ff */
[----:B----4-:R-:W-:Y:S01]  /*214e0*/  IMAD.MOV.U32 R14, RZ, RZ, -0x448ac069 ;  /* 0xbb753f97ff0e7424 */ /* 0x010fe200078e00ff */
[----:B------:R0:W-:Y:S01]  /*214f0*/  STL.64 [R1+0xff8], R12 ;  /* 0x000ff80c01007387 */ /* 0x0001e20000100a00 */
[----:B------:R-:W-:Y:S02]  /*21500*/  IMAD.MOV.U32 R15, RZ, RZ, -0x402ee61d ;  /* 0xbfd119e3ff0f7424 */ /* 0x000fe400078e00ff */
[----:B---3--:R-:W-:Y:S01]  /*21510*/  IMAD.MOV.U32 R8, RZ, RZ, -0x493b40ef ;  /* 0xb6c4bf11ff087424 */ /* 0x008fe200078e00ff */
[----:B------:R-:W-:Y:S01]  /*21520*/  MOV R9, 0x3e0cf9b8 ;  /* 0x3e0cf9b800097802 */ /* 0x000fe20000000f00 */
[----:B------:R3:W-:Y:S01]  /*21530*/  STL.64 [R1+0x1030], R10 ;  /* 0x0010300a01007387 */ /* 0x0007e20000100a00 */
[----:B-1----:R-:W-:Y:S02]  /*21540*/  IMAD.MOV.U32 R16, RZ, RZ, 0x18f65fc2 ;  /* 0x18f65fc2ff107424 */ /* 0x002fe400078e00ff */
[----:B------:R-:W-:Y:S01]  /*21550*/  IMAD.MOV.U32 R17, RZ, RZ, -0x4063546b ;  /* 0xbf9cab95ff117424 */ /* 0x000fe200078e00ff */
[----:B------:R1:W-:Y:S01]  /*21560*/  STL.64 [R1+0xf60], R18 ;  /* 0x000f601201007387 */ /* 0x0003e20000100a00 */
[----:B0-----:R-:W-:Y:S01]  /*21570*/  MOV R12, 0x918990d6 ;  /* 0x918990d6000c7802 */ /* 0x001fe20000000f00 */
[----:B------:R-:W-:-:S02]  /*21580*/  IMAD.MOV.U32 R13, RZ, RZ, 0x3f5b22fa ;  /* 0x3f5b22faff0d7424 */ /* 0x000fc400078e00ff */
[----:B------:R0:W-:Y:S01]  /*21590*/  STL.64 [R1+0xf70], R20 ;  /* 0x000f701401007387 */ /* 0x0001e20000100a00 */
[----:B---3--:R-:W-:Y:S01]  /*215a0*/  MOV R10, 0xa9756022 ;  /* 0xa9756022000a7802 */ /* 0x008fe20000000f00 */
[----:B------:R-:W-:Y:S02]  /*215b0*/  IMAD.MOV.U32 R11, RZ, RZ, -0x400e1130 ;  /* 0xbff1eed0ff0b7424 */ /* 0x000fe400078e00ff */
[----:B------:R3:W-:Y:S01]  /*215c0*/  STL.64 [R1+0xf88], R22 ;  /* 0x000f881601007387 */ /* 0x0007e20000100a00 */
[----:B-1----:R-:W-:-:S03]  /*215d0*/  MOV R18, 0xc342f48f ;  /* 0xc342f48f00127802 */ /* 0x002fc60000000f00 */
[----:B------:R1:W-:Y:S01]  /*215e0*/  STL.64 [R1+0xf98], R24 ;  /* 0x000f981801007387 */ /* 0x0003e20000100a00 */
[----:B------:R-:W-:Y:S02]  /*215f0*/  IMAD.MOV.U32 R19, RZ, RZ, -0x3fda6bdb ;  /* 0xc0259425ff137424 */ /* 0x000fe400078e00ff */
[----:B0-----:R-:W-:Y:S01]  /*21600*/  IMAD.MOV.U32 R20, RZ, RZ, 0x33a9e5be ;  /* 0x33a9e5beff147424 */ /* 0x001fe200078e00ff */
[----:B------:R0:W-:Y:S01]  /*21610*/  STL.64 [R1+0x1008], R14 ;  /* 0x0010080e01007387 */ /* 0x0001e20000100a00 */
[----:B------:R-:W-:-:S03]  /*21620*/  IMAD.MOV.U32 R21, RZ, RZ, 0x4022777c ;  /* 0x4022777cff157424 */ /* 0x000fc600078e00ff */
[----:B------:R4:W-:Y:S01]  /*21630*/  STL.64 [R1+0x1018], R8 ;  /* 0x0010180801007387 */ /* 0x0009e20000100a00 */
[----:B---3--:R-:W-:Y:S02]  /*21640*/  IMAD.MOV.U32 R22, RZ, RZ, 0x683ce6df ;  /* 0x683ce6dfff167424 */ /* 0x008fe400078e00ff */
[----:B------:R-:W-:Y:S01]  /*21650*/  IMAD.MOV.U32 R23, RZ, RZ, 0x3ee93792 ;  /* 0x3ee93792ff177424 */ /* 0x000fe200078e00ff */
[----:B------:R3:W-:Y:S01]  /*21660*/  STL.64 [R1+0x1020], R16 ;  /* 0x0010201001007387 */ /* 0x0007e20000100a00 */
[----:B-1----:R-:W-:Y:S01]  /*21670*/  IMAD.MOV.U32 R24, RZ, RZ, 0x5fcc2f2f ;  /* 0x5fcc2f2fff187424 */ /* 0x002fe200078e00ff */
[----:B------:R-:W-:Y:S01]  /*21680*/  MOV R25, 0x400290e2 ;  /* 0x400290e200197802 */ /* 0x000fe20000000f00 */
[----:B0-----:R-:W-:Y:S01]  /*21690*/  IMAD.MOV.U32 R14, RZ, RZ, 0x2c7988e6 ;  /* 0x2c7988e6ff0e7424 */ /* 0x001fe200078e00ff */
[----:B------:R-:W-:Y:S01]  /*216a0*/  MOV R15, 0xbf522881 ;  /* 0xbf522881000f7802 */ /* 0x000fe20000000f00 */
[----:B------:R0:W-:Y:S01]  /*216b0*/  STL.64 [R1+0x1040], R12 ;  /* 0x0010400c01007387 */ /* 0x0001e20000100a00 */
[----:B----4-:R-:W-:Y:S01]  /*216c0*/  MOV R8, 0x272abdba ;  /* 0x272abdba00087802 */ /* 0x010fe20000000f00 */
[----:B------:R-:W-:-:S02]  /*216d0*/  IMAD.MOV.U32 R9, RZ, RZ, -0x4233cd92 ;  /* 0xbdcc326eff097424 */ /* 0x000fc400078e00ff */
[----:B------:R1:W-:Y:S01]  /*216e0*/  STL.64 [R1+0x1070], R10 ;  /* 0x0010700a01007387 */ /* 0x0003e20000100a00 */
[----:B---3--:R-:W-:Y:S02]  /*216f0*/  IMAD.MOV.U32 R16, RZ, RZ, 0x4df23f8f ;  /* 0x4df23f8fff107424 */ /* 0x008fe400078e00ff */
[----:B------:R-:W-:Y:S01]  /*21700*/  IMAD.MOV.U32 R17, RZ, RZ, -0x3fcee326 ;  /* 0xc0311cdaff117424 */ /* 0x000fe200078e00ff */
[----:B------:R3:W-:Y:S01]  /*21710*/  STL.64 [R1+0xfb0], R18 ;  /* 0x000fb01201007387 */ /* 0x0007e20000100a00 */
[----:B0-----:R-:W-:-:S03]  /*21720*/  IMAD.MOV.U32 R12, RZ, RZ, -0x414a6413 ;  /* 0xbeb59bedff0c7424 */ /* 0x001fc600078e00ff */
[----:B------:R0:W-:Y:S01]  /*21730*/  STL.64 [R1+0xfc0], R20 ;  /* 0x000fc01401007387 */ /* 0x0001e20000100a00 */
[----:B------:R-:W-:Y:S01]  /*21740*/  IMAD.MOV.U32 R13, RZ, RZ, -0x3fb5d9d3 ;  /* 0xc04a262dff0d7424 */ /* 0x000fe200078e00ff */
        /* <DEDUP_REMOVED lines=8> */
[----:B------:R-:W-:-:S03]  /*217d0*/  IMAD.MOV.U32 R21, RZ, RZ, 0x3fba33c6 ;  /* 0x3fba33c6ff157424 */ /* 0x000fc600078e00ff */
[----:B------:R4:W-:Y:S01]  /*217e0*/  STL.64 [R1+0x1058], R8 ;  /* 0x0010580801007387 */ /* 0x0009e20000100a00 */
[----:B-1----:R-:W-:Y:S01]  /*217f0*/  MOV R22, 0xdcd22bf3 ;  /* 0xdcd22bf300167802 */ /* 0x002fe20000000f00 */
[----:B------:R-:W-:Y:S02]  /*21800*/  IMAD.MOV.U32 R23, RZ, RZ, 0x3f948c40 ;  /* 0x3f948c40ff177424 */ /* 0x000fe400078e00ff */
[----:B------:R1:W-:Y:S01]  /*21810*/  STL.64 [R1+0x1068], R16 ;  /* 0x0010681001007387 */ /* 0x0003e20000100a00 */
[----:B---3--:R-:W-:Y:S02]  /*21820*/  IMAD.MOV.U32 R24, RZ, RZ, -0x1e36eb88 ;  /* 0xe1c91478ff187424 */ /* 0x008fe400078e00ff */
[----:B------:R-:W-:Y:S01]  /*21830*/  IMAD.MOV.U32 R25, RZ, RZ, 0x3d8110fe ;  /* 0x3d8110feff197424 */ /* 0x000fe200078e00ff */
[----:B0-----:R-:W-:Y:S01]  /*21840*/  MOV R15, 0x3f644f1c ;  /* 0x3f644f1c000f7802 */ /* 0x001fe20000000f00 */
[----:B------:R-:W-:Y:S01]  /*21850*/  IMAD.MOV.U32 R14, RZ, RZ, -0x455996d3 ;  /* 0xbaa6692dff0e7424 */ /* 0x000fe200078e00ff */
[----:B------:R0:W-:Y:S01]  /*21860*/  STL.64 [R1+0x1080], R12 ;  /* 0x0010800c01007387 */ /* 0x0001e20000100a00 */
[----:B----4-:R-:W-:-:S02]  /*21870*/  IMAD.MOV.U32 R8, RZ, RZ, -0x72d62748 ;  /* 0x8d29d8b8ff087424 */ /* 0x010fc400078e00ff */
[----:B------:R-:W-:Y:S01]  /*21880*/  IMAD.MOV.U32 R9, RZ, RZ, -0x3fcb639d ;  /* 0xc0349c63ff097424 */ /* 0x000fe200078e00ff */
[----:B------:R3:W-:Y:S01]  /*21890*/  STL.64 [R1+0x10b8], R10 ;  /* 0x0010b80a01007387 */ /* 0x0007e20000100a00 */
[----:B-1----:R-:W-:Y:S01]  /*218a0*/  IMAD.MOV.U32 R16, RZ, RZ, -0x7db2eaba ;  /* 0x824d1546ff107424 */ /* 0x002fe200078e00ff */
        /* <DEDUP_REMOVED lines=19> */
[----:B------:R-:W-:Y:S01]  /*219e0*/  IMAD.MOV.U32 R25, RZ, RZ, 0x4040877f ;  /* 0x4040877fff197424 */ /* 0x000fe200078e00ff */
[----:B----4-:R-:W-:Y:S01]  /*219f0*/  MOV R14, 0xe3f45c35 ;  /* 0xe3f45c35000e7802 */ /* 0x010fe20000000f00 */
[----:B------:R-:W-:Y:S01]  /*21a00*/  IMAD.MOV.U32 R15, RZ, RZ, 0x3e7327d0 ;  /* 0x3e7327d0ff0f7424 */ /* 0x000fe200078e00ff */
[----:B------:R1:W-:Y:S01]  /*21a10*/  STL.64 [R1+0x10c0], R12 ;  /* 0x0010c00c01007387 */ /* 0x0003e20000100a00 */
[----:B0-----:R-:W-:-:S02]  /*21a20*/  IMAD.MOV.U32 R8, RZ, RZ, -0x1502ba8a ;  /* 0xeafd4576ff087424 */ /* 0x001fc400078e00ff */
[----:B------:R-:W-:Y:S01]  /*21a30*/  IMAD.MOV.U32 R9, RZ, RZ, 0x3fd5d504 ;  /* 0x3fd5d504ff097424 */ /* 0x000fe200078e00ff */
[----:B------:R0:W-:Y:S01]  /*21a40*/  STL.64 [R1+0x10f8], R10 ;  /* 0x0010f80a01007387 */ /* 0x0001e20000100a00 */
[----:B---3--:R-:W-:Y:S01]  /*21a50*/  MOV R16, 0x4ab1cf11 ;  /* 0x4ab1cf1100107802 */ /* 0x008fe20000000f00 */
[----:B------:R-:W-:Y:S02]  /*21a60*/  IMAD.MOV.U32 R17, RZ, RZ, -0x403fbe89 ;  /* 0xbfc04177ff117424 */ /* 0x000fe400078e00ff */
        /* <DEDUP_REMOVED lines=8> */
[----:B------:R-:W-:Y:S02]  /*21af0*/  IMAD.MOV.U32 R19, RZ, RZ, 0x4034e300 ;  /* 0x4034e300ff137424 */ /* 0x000fe400078e00ff */
[----:B------:R3:W-:Y:S01]  /*21b00*/  STL.64 [R1+0x1088], R24 ;  /* 0x0010881801007387 */ /* 0x0007e20000100a00 */
[----:B-1----:R-:W-:-:S03]  /*21b10*/  IMAD.MOV.U32 R20, RZ, RZ, -0x6936a9cb ;  /* 0x96c95635ff147424 */ /* 0x002fc600078e00ff */
[----:B------:R1:W-:Y:S01]  /*21b20*/  STL.64 [R1+0x10d0], R14 ;  /* 0x0010d00e01007387 */ /* 0x0003e20000100a00 */
[----:B------:R-:W-:-:S03]  /*21b30*/  IMAD.MOV.U32 R21, RZ, RZ, -0x4116555b ;  /* 0xbee9aaa5ff157424 */ /* 0x000fc600078e00ff */
[----:B------:R4:W-:Y:S01]  /*21b40*/  STL.64 [R1+0x10e0], R8 ;  /* 0x0010e00801007387 */ /* 0x0009e20000100a00 */
[----:B0-----:R-:W-:Y:S02]  /*21b50*/  IMAD.MOV.U32 R22, RZ, RZ, -0x799944c9 ;  /* 0x8666bb37ff167424 */ /* 0x001fe400078e00ff */
[----:B------:R-:W-:Y:S01]  /*21b60*/  IMAD.MOV.U32 R23, RZ, RZ, 0x3ff6ed4d ;  /* 0x3ff6ed4dff177424 */ /* 0x000fe200078e00ff */
[----:B------:R0:W-:Y:S01]  /*21b70*/  STL.64 [R1+0x10e8], R16 ;  /* 0x0010e81001007387 */ /* 0x0001e20000100a00 */
[----:B---3--:R-:W-:Y:S01]  /*21b80*/  IMAD.MOV.U32 R24, RZ, RZ, 0x261f4c56 ;  /* 0x261f4c56ff187424 */ /* 0x008fe200078e00ff */
[----:B------:R-:W-:Y:S01]  /*21b90*/  MOV R25, 0xbfdcab95 ;  /* 0xbfdcab9500197802 */ /* 0x000fe20000000f00 */
[----:B-1----:R-:W-:Y:S01]  /*21ba0*/  IMAD.MOV.U32 R14, RZ, RZ, -0x377db633 ;  /* 0xc88249cdff0e7424 */ /* 0x002fe200078e00ff */
[----:B------:R1:W-:Y:S01]  /*21bb0*/  STL.64 [R1+0x1108], R12 ;  /* 0x0011080c01007387 */ /* 0x0003e20000100a00 */
[----:B------:R-:W-:Y:S02]  /*21bc0*/  IMAD.MOV.U32 R15, RZ, RZ, -0x41ebc3f6 ;  /* 0xbe143c0aff0f7424 */ /* 0x000fe400078e00ff */
        /* <DEDUP_REMOVED lines=22> */
[----:B0-----:R-:W-:Y:S02]  /*21d30*/  IMAD.MOV.U32 R24, RZ, RZ, -0x6f5a202a ;  /* 0x90a5dfd6ff187424 */ /* 0x001fe400078e00ff */
[----:B------:R-:W-:Y:S01]  /*21d40*/  IMAD.MOV.U32 R25, RZ, RZ, -0x40c6205e ;  /* 0xbf39dfa2ff197424 */ /* 0x000fe200078e00ff */
[----:B------:R0:W-:Y:S01]  /*21d50*/  STL.64 [R1+0x1148], R12 ;  /* 0x0011480c01007387 */ /* 0x0001e20000100a00 */
[----:B-1----:R-:W-:Y:S02]  /*21d60*/  IMAD.MOV.U32 R14, RZ, RZ, -0x200583a8 ;  /* 0xdffa7c58ff0e7424 */ /* 0x002fe400078e00ff */
[----:B------:R-:W-:Y:S01]  /*21d70*/  IMAD.MOV.U32 R15, RZ, RZ, 0x4062469e ;  /* 0x4062469eff0f7424 */ /* 0x000fe200078e00ff */
[----:B----4-:R-:W-:Y:S01]  /*21d80*/  MOV R8, 0xca0e8768 ;  /* 0xca0e876800087802 */ /* 0x010fe20000000f00 */
[----:B------:R-:W-:Y:S01]  /*21d90*/  IMAD.MOV.U32 R9, RZ, RZ, -0x3fabe89b ;  /* 0xc0541765ff097424 */ /* 0x000fe200078e00ff */
[----:B------:R1:W-:Y:S01]  /*21da0*/  STL.64 [R1+0x1180], R10 ;  /* 0x0011800a01007387 */ /* 0x0003e20000100a00 */
[----:B---3--:R-:W-:-:S02]  /*21db0*/  IMAD.MOV.U32 R16, RZ, RZ, -0x4ee5e7bf ;  /* 0xb11a1841ff107424 */ /* 0x008fc400078e00ff */
[----:B------:R-:W-:Y:S01]  /*21dc0*/  IMAD.MOV.U32 R17, RZ, RZ, 0x40446293 ;  /* 0x40446293ff117424 */ /* 0x000fe200078e00ff */
[----:B------:R3:W-:Y:S01]  /*21dd0*/  STL.64 [R1+0x10f0], R18 ;  /* 0x0010f01201007387 */ /* 0x0007e20000100a00 */
[----:B0-----:R-:W-:Y:S02]  /*21de0*/  IMAD.MOV.U32 R12, RZ, RZ, 0x205f94ff ;  /* 0x205f94ffff0c7424 */ /* 0x001fe400078e00ff */
[----:B------:R-:W-:Y:S01]  /*21df0*/  IMAD.MOV.U32 R13, RZ, RZ, 0x3eaf6148 ;  /* 0x3eaf6148ff0d7424 */ /* 0x000fe200078e00ff */
[----:B------:R0:W-:Y:S01]  /*21e00*/  STL.64 [R1+0x1100], R20 ;  /* 0x0011001401007387 */ /* 0x0001e20000100a00 */
[----:B-1----:R-:W-:Y:S01]  /*21e10*/  MOV R10, 0xeaf4767 ;  /* 0x0eaf4767000a7802 */ /* 0x002fe20000000f00 */
[----:B------:R-:W-:Y:S02]  /*21e20*/  IMAD.MOV.U32 R11, RZ, RZ, 0x3fc49518 ;  /* 0x3fc49518ff0b7424 */ /* 0x000fe400078e00ff */
[----:B------:R1:W-:Y:S01]  /*21e30*/  STL.64 [R1+0x1118], R22 ;  /* 0x0011181601007387 */ /* 0x0003e20000100a00 */
[----:B---3--:R-:W-:-:S03]  /*21e40*/  IMAD.MOV.U32 R18, RZ, RZ, -0x282f4bff ;  /* 0xd7d0b401ff127424 */ /* 0x008fc600078e00ff */
[----:B------:R3:W-:Y:S01]  /*21e50*/  STL.64 [R1+0x1128], R24 ;  /* 0x0011281801007387 */ /* 0x0007e20000100a00 */
[----:B------:R-:W-:Y:S02]  /*21e60*/  IMAD.MOV.U32 R19, RZ, RZ, 0x406086f7 ;  /* 0x406086f7ff137424 */ /* 0x000fe400078e00ff */
[----:B0-----:R-:W-:Y:S01]  /*21e70*/  IMAD.MOV.U32 R20, RZ, RZ, -0x267437c0 ;  /* 0xd98bc840ff147424 */ /* 0x001fe200078e00ff */
[----:B------:R0:W-:Y:S01]  /*21e80*/  STL.64 [R1+0x1158], R14 ;  /* 0x0011580e01007387 */ /* 0x0001e20000100a00 */
[----:B------:R-:W-:-:S03]  /*21e90*/  MOV R21, 0xc05eea8e ;  /* 0xc05eea8e00157802 */ /* 0x000fc60000000f00 */
[----:B------:R4:W-:Y:S01]  /*21ea0*/  STL.64 [R1+0x1160], R8 ;  /* 0x0011600801007387 */ /* 0x0009e20000100a00 */
[----:B-1----:R-:W-:Y:S01]  /*21eb0*/  IMAD.MOV.U32 R22, RZ, RZ, -0x4d642099 ;  /* 0xb29bdf67ff167424 */ /* 0x002fe200078e00ff */
[----:B------:R-:W-:Y:S02]  /*21ec0*/  MOV R23, 0xbf1d845b ;  /* 0xbf1d845b00177802 */ /* 0x000fe40000000f00 */
[----:B------:R1:W-:Y:S01]  /*21ed0*/  STL.64 [R1+0x1170], R16 ;  /* 0x0011701001007387 */ /* 0x0003e20000100a00 */
[----:B---3--:R-:W-:Y:S01]  /*21ee0*/  MOV R24, 0x6beb0621 ;  /* 0x6beb062100187802 */ /* 0x008fe20000000f00 */
[----:B------:R-:W-:Y:S02]  /*21ef0*/  IMAD.MOV.U32 R25, RZ, RZ, -0x3fbce514 ;  /* 0xc0431aecff197424 */ /* 0x000fe400078e00ff */
        /* <DEDUP_REMOVED lines=19> */
[----:B0-----:R-:W-:Y:S02]  /*22030*/  IMAD.MOV.U32 R20, RZ, RZ, 0x4a8e94a0 ;  /* 0x4a8e94a0ff147424 */ /* 0x001fe400078e00ff */
[----:B------:R-:W-:Y:S01]  /*22040*/  IMAD.MOV.U32 R21, RZ, RZ, -0x3fffbe89 ;  /* 0xc0004177ff157424 */ /* 0x000fe200078e00ff */
[----:B------:R0:W-:Y:S01]  /*22050*/  STL.64 [R1+0x11a8], R8 ;  /* 0x0011a80801007387 */ /* 0x0001e20000100a00 */
[----:B---3--:R-:W-:Y:S02]  /*22060*/  IMAD.MOV.U32 R22, RZ, RZ, 0x54519e31 ;  /* 0x54519e31ff167424 */ /* 0x008fe400078e00ff */
[----:B------:R-:W-:Y:S01]  /*22070*/  IMAD.MOV.U32 R23, RZ, RZ, -0x4023b2df ;  /* 0xbfdc4d21ff177424 */ /* 0x000fe200078e00ff */
[----:B------:R3:W-:Y:S01]  /*22080*/  STL.64 [R1+0x11b0], R16 ;  /* 0x0011b01001007387 */ /* 0x0007e20000100a00 */
[----:B-1----:R-:W-:Y:S01]  /*22090*/  IMAD.MOV.U32 R24, RZ, RZ, 0x79502d77 ;  /* 0x79502d77ff187424 */ /* 0x002fe200078e00ff */
[----:B------:R-:W-:-:S02]  /*220a0*/  MOV R25, 0xbe5a8ec5 ;  /* 0xbe5a8ec500197802 */ /* 0x000fc40000000f00 */
[----:B----4-:R-:W-:Y:S01]  /*220b0*/  MOV R14, 0x28bbd500 ;  /* 0x28bbd500000e7802 */ /* 0x010fe20000000f00 */
[----:B------:R-:W-:Y:S01]  /*220c0*/  IMAD.MOV.U32 R15, RZ, RZ, 0x3f9c8476 ;  /* 0x3f9c8476ff0f7424 */ /* 0x000fe200078e00ff */
[----:B------:R1:W-:Y:S01]  /*220d0*/  STL.64 [R1+0x11d0], R12 ;  /* 0x0011d00c01007387 */ /* 0x0003e20000100a00 */
[----:B0-----:R-:W-:Y:S02]  /*220e0*/  IMAD.MOV.U32 R8, RZ, RZ, -0x368a72c3 ;  /* 0xc9758d3dff087424 */ /* 0x001fe400078e00ff */
        /* <DEDUP_REMOVED lines=21> */
[----:B---3--:R-:W-:Y:S02]  /*22240*/  IMAD.MOV.U32 R24, RZ, RZ, 0x233f801a ;  /* 0x233f801aff187424 */ /* 0x008fe400078e00ff */
[----:B------:R-:W-:Y:S01]  /*22250*/  IMAD.MOV.U32 R25, RZ, RZ, -0x3f81ddca ;  /* 0xc07e2236ff197424 */ /* 0x000fe200078e00ff */
[----:B----4-:R-:W-:Y:S01]  /*22260*/  MOV R14, 0xd2c96715 ;  /* 0xd2c96715000e7802 */ /* 0x010fe20000000f00 */
[----:B------:R-:W-:Y:S01]  /*22270*/  IMAD.MOV.U32 R15, RZ, RZ, -0x40627dbc ;  /* 0xbf9d8244ff0f7424 */ /* 0x000fe200078e00ff */
[----:B------:R3:W-:Y:S01]  /*22280*/  STL.64 [R1+0x1210], R12 ;  /* 0x0012100c01007387 */ /* 0x0007e20000100a00 */
[----:B-1----:R-:W-:Y:S01]  /*22290*/  IMAD.MOV.U32 R8, RZ, RZ, -0x22ea8a14 ;  /* 0xdd1575ecff087424 */ /* 0x002fe200078e00ff */
[----:B------:R-:W-:-:S02]  /*222a0*/  MOV R9, 0x407462ac ;  /* 0x407462ac00097802 */ /* 0x000fc40000000f00 */
[----:B------:R1:W-:Y:S01]  /*222b0*/  STL.64 [R1+0x1248], R10 ;  /* 0x0012480a01007387 */ /* 0x0003e20000100a00 */
[----:B0-----:R-:W-:Y:S01]  /*222c0*/  MOV R16, 0x482a6b51 ;  /* 0x482a6b5100107802 */ /* 0x001fe20000000f00 */
[----:B------:R-:W-:Y:S02]  /*222d0*/  IMAD.MOV.U32 R17, RZ, RZ, 0x40657e76 ;  /* 0x40657e76ff117424 */ /* 0x000fe400078e00ff */
[----:B------:R0:W-:Y:S01]  /*222e0*/  STL.64 [R1+0x11e0], R18 ;  /* 0x0011e01201007387 */ /* 0x0001e20000100a00 */
[----:B---3--:R-:W-:Y:S01]  /*222f0*/  MOV R12, 0xc323ba44 ;  /* 0xc323ba44000c7802 */ /* 0x008fe20000000f00 */
[----:B------:R-:W-:Y:S02]  /*22300*/  IMAD.MOV.U32 R13, RZ, RZ, 0x4050a142 ;  /* 0x4050a142ff0d7424 */ /* 0x000fe400078e00ff */
        /* <DEDUP_REMOVED lines=14> */
[----:B0-----:R-:W-:Y:S01]  /*223f0*/  MOV R24, 0x33c28106 ;  /* 0x33c2810600187802 */ /* 0x001fe20000000f00 */
[----:B------:R-:W-:-:S02]  /*22400*/  IMAD.MOV.U32 R25, RZ, RZ, 0x40231498 ;  /* 0x40231498ff197424 */ /* 0x000fc400078e00ff */
[----:B----4-:R-:W-:Y:S01]  /*22410*/  IMAD.MOV.U32 R14, RZ, RZ, -0x16b3f2be ;  /* 0xe94c0d42ff0e7424 */ /* 0x010fe200078e00ff */
[----:B------:R0:W-:Y:S01]  /*22420*/  STL.64 [R1+0x1250], R12 ;  /* 0x0012500c01007387 */ /* 0x0001e20000100a00 */
[----:B------:R-:W-:Y:S02]  /*22430*/  IMAD.MOV.U32 R15, RZ, RZ, -0x415673e2 ;  /* 0xbea98c1eff0f7424 */ /* 0x000fe400078e00ff */
[----:B---3--:R-:W-:Y:S01]  /*22440*/  IMAD.MOV.U32 R8, RZ, RZ, 0x69db732d ;  /* 0x69db732dff087424 */ /* 0x008fe200078e00ff */
[----:B------:R-:W-:Y:S01]  /*22450*/  MOV R9, 0xc01e11f3 ;  /* 0xc01e11f300097802 */ /* 0x000fe20000000f00 */
[----:B------:R3:W-:Y:S01]  /*22460*/  STL.64 [R1+0x1288], R10 ;  /* 0x0012880a01007387 */ /* 0x0007e20000100a00 */
[----:B-1----:R-:W-:Y:S02]  /*22470*/  IMAD.MOV.U32 R16, RZ, RZ, 0xf4b0bff ;  /* 0x0f4b0bffff107424 */ /* 0x002fe400078e00ff */
[----:B------:R-:W-:Y:S01]  /*22480*/  IMAD.MOV.U32 R17, RZ, RZ, 0x400727bb ;  /* 0x400727bbff117424 */ /* 0x000fe200078e00ff */
[----:B------:R1:W-:Y:S01]  /*22490*/  STL.64 [R1+0x1230], R18 ;  /* 0x0012301201007387 */ /* 0x0003e20000100a00 */
[----:B0-----:R-:W-:Y:S01]  /*224a0*/  MOV R12, 0xa50d9b0e ;  /* 0xa50d9b0e000c7802 */ /* 0x001fe20000000f00 */
[----:B------:R-:W-:-:S02]  /*224b0*/  IMAD.MOV.U32 R13, RZ, RZ, -0x40355161 ;  /* 0xbfcaae9fff0d7424 */ /* 0x000fc400078e00ff */
[----:B------:R0:W-:Y:S01]  /*224c0*/  STL.64 [R1+0x1240], R20 ;  /* 0x0012401401007387 */ /* 0x0001e20000100a00 */
[----:B---3--:R-:W-:Y:S01]  /*224d0*/  MOV R10, 0x6f39f917 ;  /* 0x6f39f917000a7802 */ /* 0x008fe20000000f00 */
[----:B------:R-:W-:Y:S02]  /*224e0*/  IMAD.MOV.U32 R11, RZ, RZ, 0x40a1211c ;  /* 0x40a1211cff0b7424 */ /* 0x000fe400078e00ff */
[----:B------:R3:W-:Y:S01]  /*224f0*/  STL.64 [R1+0x1258], R22 ;  /* 0x0012581601007387 */ /* 0x0007e20000100a00 */
[----:B-1----:R-:W-:-:S03]  /*22500*/  MOV R18, 0x413bd03 ;  /* 0x0413bd0300127802 */ /* 0x002fc60000000f00 */
[----:B------:R1:W-:Y:S01]  /*22510*/  STL.64 [R1+0x1260], R14 ;  /* 0x0012600e01007387 */ /* 0x0003e20000100a00 */
[----:B------:R-:W-:Y:S02]  /*22520*/  IMAD.MOV.U32 R19, RZ, RZ, -0x4160b816 ;  /* 0xbe9f47eaff137424 */ /* 0x000fe400078e00ff */
[----:B0-----:R-:W-:Y:S01]  /*22530*/  IMAD.MOV.U32 R20, RZ, RZ, -0x75425d1d ;  /* 0x8abda2e3ff147424 */ /* 0x001fe200078e00ff */
[----:B------:R0:W-:Y:S01]  /*22540*/  STL.64 [R1+0x1268], R24 ;  /* 0x0012681801007387 */ /* 0x0001e20000100a00 */
[----:B------:R-:W-:-:S03]  /*22550*/  IMAD.MOV.U32 R21, RZ, RZ, 0x3fe2b6ed ;  /* 0x3fe2b6edff157424 */ /* 0x000fc600078e00ff */
[----:B------:R4:W-:Y:S01]  /*22560*/  STL.64 [R1+0x1270], R8 ;  /* 0x0012700801007387 */ /* 0x0009e20000100a00 */
[----:B---3--:R-:W-:Y:S02]  /*22570*/  IMAD.MOV.U32 R22, RZ, RZ, -0x68f25d89 ;  /* 0x970da277ff167424 */ /* 0x008fe400078e00ff */
[----:B------:R-:W-:Y:S01]  /*22580*/  IMAD.MOV.U32 R23, RZ, RZ, 0x3faa1cba ;  /* 0x3faa1cbaff177424 */ /* 0x000fe200078e00ff */
[----:B------:R3:W-:Y:S01]  /*22590*/  STL.64 [R1+0x1278], R16 ;  /* 0x0012781001007387 */ /* 0x0007e20000100a00 */
[----:B-1----:R-:W-:Y:S01]  /*225a0*/  IMAD.MOV.U32 R14, RZ, RZ, 0x30c9aff6 ;  /* 0x30c9aff6ff0e7424 */ /* 0x002fe200078e00ff */
[----:B------:R-:W-:Y:S02]  /*225b0*/  MOV R15, 0x3f235a96 ;  /* 0x3f235a96000f7802 */ /* 0x000fe40000000f00 */
[----:B------:R1:W-:Y:S01]  /*225c0*/  STL.64 [R1+0x1298], R12 ;  /* 0x0012980c01007387 */ /* 0x0003e20000100a00 */
[----:B0-----:R-:W-:Y:S01]  /*225d0*/  IMAD.MOV.U32 R24, RZ, RZ, 0x3f907c55 ;  /* 0x3f907c55ff187424 */ /* 0x001fe200078e00ff */
[----:B------:R-:W-:-:S02]  /*225e0*/  MOV R25, 0x3f8ef19b ;  /* 0x3f8ef19b00197802 */ /* 0x000fc40000000f00 */
[----:B----4-:R-:W-:Y:S01]  /*225f0*/  MOV R8, 0x4f19f2c4 ;  /* 0x4f19f2c400087802 */ /* 0x010fe20000000f00 */
[----:B------:R-:W-:Y:S01]  /*22600*/  IMAD.MOV.U32 R9, RZ, RZ, -0x405f11f1 ;  /* 0xbfa0ee0fff097424 */ /* 0x000fe200078e00ff */
[----:B------:R0:W-:Y:S01]  /*22610*/  STL.64 [R1+0x12c8], R10 ;  /* 0x0012c80a01007387 */ /* 0x0001e20000100a00 */
[----:B---3--:R-:W-:Y:S02]  /*22620*/  IMAD.MOV.U32 R16, RZ, RZ, 0x7d9b7a22 ;  /* 0x7d9b7a22ff107424 */ /* 0x008fe400078e00ff */
[----:B------:R-:W-:Y:S01]  /*22630*/  IMAD.MOV.U32 R17, RZ, RZ, -0x3f71133b ;  /* 0xc08eecc5ff117424 */ /* 0x000fe200078e00ff */
[----:B------:R3:W-:Y:S01]  /*22640*/  STL.64 [R1+0x1280], R18 ;  /* 0x0012801201007387 */ /* 0x0007e20000100a00 */
[----:B-1----:R-:W-:Y:S01]  /*22650*/  IMAD.MOV.U32 R12, RZ, RZ, 0x495b65de ;  /* 0x495b65deff0c7424 */ /* 0x002fe200078e00ff */
[----:B------:R-:W-:Y:S02]  /*22660*/  MOV R13, 0xc09e216f ;  /* 0xc09e216f000d7802 */ /* 0x000fe40000000f00 */
[----:B------:R1:W-:Y:S01]  /*22670*/  STL.64 [R1+0x1290], R20 ;  /* 0x0012901401007387 */ /* 0x0003e20000100a00 */
[----:B0-----:R-:W-:Y:S01]  /*22680*/  MOV R10, 0x7b2e5ff5 ;  /* 0x7b2e5ff5000a7802 */ /* 0x001fe20000000f00 */
[----:B------:R-:W-:-:S02]  /*22690*/  IMAD.MOV.U32 R11, RZ, RZ, -0x3f8aaa14 ;  /* 0xc07555ecff0b7424 */ /* 0x000fc400078e00ff */
[----:B------:R0:W-:Y:S01]  /*226a0*/  STL.64 [R1+0x12a0], R14 ;  /* 0x0012a00e01007387 */ /* 0x0001e20000100a00 */
[----:B---3--:R-:W-:-:S03]  /*226b0*/  IMAD.MOV.U32 R18, RZ, RZ, -0x42008b47 ;  /* 0xbdff74b9ff127424 */ /* 0x008fc600078e00ff */
        /* <DEDUP_REMOVED lines=9> */
[----:B---3--:R-:W-:Y:S02]  /*22750*/  IMAD.MOV.U32 R22, RZ, RZ, -0x39628573 ;  /* 0xc69d7a8dff167424 */ /* 0x008fe400078e00ff */
[----:B------:R-:W-:Y:S01]  /*22760*/  IMAD.MOV.U32 R23, RZ, RZ, 0x4086ddbb ;  /* 0x4086ddbbff177424 */ /* 0x000fe200078e00ff */
[----:B------:R3:W-:Y:S01]  /*22770*/  STL.64 [R1+0x12d0], R12 ;  /* 0x0012d00c01007387 */ /* 0x0007e20000100a00 */
[----:B-1----:R-:W-:Y:S02]  /*22780*/  IMAD.MOV.U32 R8, RZ, RZ, -0x3e818735 ;  /* 0xc17e78cbff087424 */ /* 0x002fe400078e00ff */
[----:B------:R-:W-:Y:S01]  /*22790*/  IMAD.MOV.U32 R9, RZ, RZ, 0x40957e75 ;  /* 0x40957e75ff097424 */ /* 0x000fe200078e00ff */
[----:B------:R2:W-:Y:S01]  /*227a0*/  STL.64 [R1+0x1310], R10 ;  /* 0x0013100a01007387 */ /* 0x0005e20000100a00 */
[----:B----4-:R-:W-:Y:S01]  /*227b0*/  IMAD.MOV.U32 R24, RZ, RZ, 0xf314c0d ;  /* 0x0f314c0dff187424 */ /* 0x010fe200078e00ff */
[----:B------:R-:W-:-:S02]  /*227c0*/  MOV R25, 0x404727bb ;  /* 0x404727bb00197802 */ /* 0x000fc40000000f00 */
[----:B------:R1:W-:Y:S01]  /*227d0*/  STL.64 [R1+0x12d8], R18 ;  /* 0x0012d81201007387 */ /* 0x0003e20000100a00 */
[----:B0-----:R-:W-:Y:S01]  /*227e0*/  IMAD.MOV.U32 R16, RZ, RZ, -0x22f680c9 ;  /* 0xdd097f37ff107424 */ /* 0x001fe200078e00ff */
[----:B------:R-:W-:Y:S02]  /*227f0*/  MOV R17, 0xc08784c0 ;  /* 0xc08784c000117802 */ /* 0x000fe40000000f00 */
[----:B------:R0:W-:Y:S01]  /*22800*/  STL.64 [R1+0x12e0], R20 ;  /* 0x0012e01401007387 */ /* 0x0001e20000100a00 */
[----:B---3--:R-:W-:Y:S01]  /*22810*/  IMAD.MOV.U32 R12, RZ, RZ, -0x7a866d55 ;  /* 0x857992abff0c7424 */ /* 0x008fe200078e00ff */
[----:B------:R-:W-:Y:S01]  /*22820*/  MOV R13, 0xbee4f10d ;  /* 0xbee4f10d000d7802 */ /* 0x000fe20000000f00 */
[----:B--2---:R-:W2:Y:S01]  /*22830*/  DFMA R10, -R2, R30, R26 ;  /* 0x0000001e020a722b */ /* 0x004ea2000000011a */
[----:B------:R2:W-:Y:S01]  /*22840*/  STL.64 [R1+0x1330], R24 ;  /* 0x0013301801007387 */ /* 0x0005e20000100a00 */
[----:B-1----:R-:W-:-:S03]  /*22850*/  IMAD.MOV.U32 R18, RZ, RZ, 0x2d01f9ee ;  /* 0x2d01f9eeff127424 */ /* 0x002fc600078e00ff */
[----:B------:R1:W-:Y:S01]  /*22860*/  STL.64 [R1+0x12e8], R6 ;  /* 0x0012e80601007387 */ /* 0x0003e20000100a00 */
[----:B------:R-:W-:Y:S01]  /*22870*/  IMAD.MOV.U32 R19, RZ, RZ, 0x4060b205 ;  /* 0x4060b205ff137424 */ /* 0x000fe200078e00ff */
[----:B0-----:R-:W-:Y:S01]  /*22880*/  MOV R20, 0x33000f3b ;  /* 0x33000f3b00147802 */ /* 0x001fe20000000f00 */
[----:B------:R-:W-:Y:S01]  /*22890*/  IMAD.MOV.U32 R21, RZ, RZ, -0x3fa3cf2c ;  /* 0xc05c30d4ff157424 */ /* 0x000fe200078e00ff */
[----:B------:R0:W-:Y:S01]  /*228a0*/  STL.64 [R1+0x12f0], R8 ;  /* 0x0012f00801007387 */ /* 0x0001e20000100a00 */
[----:B--2---:R2:W3:-:S03]  /*228b0*/  DFMA R24, R28, R10, R30 ;  /* 0x0000000a1c18722b */ /* 0x0044c6000000001e */
[----:B------:R4:W-:Y:S01]  /*228c0*/  STL.64 [R1+0x12f8], R14 ;  /* 0x0012f80e01007387 */ /* 0x0009e20000100a00 */
[----:B--2---:R-:W-:Y:S01]  /*228d0*/  IMAD.MOV.U32 R10, RZ, RZ, 0x47d911f2 ;  /* 0x47d911f2ff0a7424 */ /* 0x004fe200078e00ff */
[----:B------:R-:W-:Y:S01]  /*228e0*/  MOV R11, 0x3ff1f3c0 ;  /* 0x3ff1f3c0000b7802 */ /* 0x000fe20000000f00 */
[----:B-1----:R-:W-:Y:S01]  /*228f0*/  IMAD.MOV.U32 R6, RZ, RZ, 0x5b39c078 ;  /* 0x5b39c078ff067424 */ /* 0x002fe200078e00ff */
[----:B------:R1:W-:Y:S01]  /*22900*/  STL.64 [R1+0x1300], R16 ;  /* 0x0013001001007387 */ /* 0x0003e20000100a00 */
[----:B------:R-:W-:Y:S02]  /*22910*/  IMAD.MOV.U32 R7, RZ, RZ, -0x411f61fa ;  /* 0xbee09e06ff077424 */ /* 0x000fe400078e00ff */
[----:B------:R-:W-:Y:S01]  /*22920*/  IMAD.MOV.U32 R28, RZ, RZ, -0x5fb49ca2 ;  /* 0xa04b635eff1c7424 */ /* 0x000fe200078e00ff */
[----:B------:R2:W-:Y:S01]  /*22930*/  STL.64 [R1+0x1308], R22 ;  /* 0x0013081601007387 */ /* 0x0005e20000100a00 */
[----:B0-----:R-:W-:Y:S01]  /*22940*/  MOV R8, 0xfff1769d ;  /* 0xfff1769d00087802 */ /* 0x001fe20000000f00 */
[----:B------:R-:W-:-:S02]  /*22950*/  IMAD.MOV.U32 R9, RZ, RZ, -0x3fd2fa83 ;  /* 0xc02d057dff097424 */ /* 0x000fc400078e00ff */
[----:B------:R0:W-:Y:S01]  /*22960*/  STL.64 [R1+0x1318], R12 ;  /* 0x0013180c01007387 */ /* 0x0001e20000100a00 */
[----:B----4-:R-:W-:Y:S01]  /*22970*/  IMAD.MOV.U32 R14, RZ, RZ, 0x14be7336 ;  /* 0x14be7336ff0e7424 */ /* 0x010fe200078e00ff */
[----:B------:R-:W-:Y:S01]  /*22980*/  MOV R15, 0x4026393a ;  /* 0x4026393a000f7802 */ /* 0x000fe20000000f00 */
[----:B------:R-:W-:Y:S01]  /*22990*/  IMAD.MOV.U32 R29, RZ, RZ, 0x3fdf284b ;  /* 0x3fdf284bff1d7424 */ /* 0x000fe200078e00ff */
[----:B------:R4:W-:Y:S01]  /*229a0*/  STL.64 [R1+0x1320], R18 ;  /* 0x0013201201007387 */ /* 0x0009e20000100a00 */
[----:B-1----:R-:W-:Y:S02]  /*229b0*/  IMAD.MOV.U32 R16, RZ, RZ, -0x38d8a0ef ;  /* 0xc7275f11ff107424 */ /* 0x002fe400078e00ff */
[----:B------:R-:W-:Y:S01]  /*229c0*/  IMAD.MOV.U32 R17, RZ, RZ, -0x3fef52dd ;  /* 0xc010ad23ff117424 */ /* 0x000fe200078e00ff */
[----:B------:R1:W-:Y:S01]  /*229d0*/  STL.64 [R1+0x1328], R20 ;  /* 0x0013281401007387 */ /* 0x0003e20000100a00 */
[----:B--2---:R-:W-:Y:S01]  /*229e0*/  MOV R22, 0x1fd5f699 ;  /* 0x1fd5f69900167802 */ /* 0x004fe20000000f00 */
[----:B------:R-:W-:-:S02]  /*229f0*/  IMAD.MOV.U32 R23, RZ, RZ, 0x3f6966e5 ;  /* 0x3f6966e5ff177424 */ /* 0x000fc400078e00ff */
[----:B0-----:R-:W-:Y:S01]  /*22a00*/  IMAD.MOV.U32 R12, RZ, RZ, 0x1b50cc3 ;  /* 0x01b50cc3ff0c7424 */ /* 0x001fe200078e00ff */
[----:B------:R0:W-:Y:S01]  /*22a10*/  STL.64 [R1+0x1338], R6 ;  /* 0x0013380601007387 */ /* 0x0001e20000100a00 */
[----:B------:R-:W-:Y:S01]  /*22a20*/  IMAD.MOV.U32 R13, RZ, RZ, -0x4017a9ca ;  /* 0xbfe85636ff0d7424 */ /* 0x000fe200078e00ff */
[----:B----4-:R-:W-:Y:S01]  /*22a30*/  MOV R18, 0x6fac42ee ;  /* 0x6fac42ee00127802 */ /* 0x010fe20000000f00 */
[----:B------:R-:W-:Y:S01]  /*22a40*/  IMAD.MOV.U32 R19, RZ, RZ, 0x3fd73534 ;  /* 0x3fd73534ff137424 */ /* 0x000fe200078e00ff */
[----:B------:R0:W-:Y:S01]  /*22a50*/  STL.64 [R1+0x1340], R8 ;  /* 0x0013400801007387 */ /* 0x0001e20000100a00 */
[----:B---3--:R-:W-:Y:S01]  /*22a60*/  FFMA R0, RZ, R3, R25 ;  /* 0x00000003ff007223 */ /* 0x008fe20000000019 */
[----:B-1----:R-:W-:Y:S01]  /*22a70*/  MOV R21, 0x3fcc603b ;  /* 0x3fcc603b00157802 */ /* 0x002fe20000000f00 */
[----:B------:R-:W-:Y:S01]  /*22a80*/  IMAD.MOV.U32 R20, RZ, RZ, 0x728f44d1 ;  /* 0x728f44d1ff147424 */ /* 0x000fe200078e00ff */
[----:B------:R0:W-:Y:S02]  /*22a90*/  STL.64 [R1+0x1348], R14 ;  /* 0x0013480e01007387 */ /* 0x0001e40000100a00 */
[----:B------:R-:W-:-:S02]  /*22aa0*/  FSETP.GT.AND P0, PT, |R0|, 1.469367938527859385e-39, PT ;  /* 0x001000000000780b */ /* 0x000fc40003f04200 */
        /* <DEDUP_REMOVED lines=8> */
[----:B0-----:R-:W-:Y:S01]  /*22b30*/  MOV R12, R26 ;  /* 0x0000001a000c7202 */ /* 0x001fe20000000f00 */
[----:B------:R-:W-:Y:S01]  /*22b40*/  IMAD.MOV.U32 R13, RZ, RZ, R27 ;  /* 0x000000ffff0d7224 */ /* 0x000fe200078e001b */
[----:B------:R-:W-:Y:S01]  /*22b50*/  MOV R9, R3 ;  /* 0x0000000300097202 */ /* 0x000fe20000000f00 */
[----:B------:R-:W-:Y:S01]  /*22b60*/  IMAD.MOV.U32 R8, RZ, RZ, R2 ;  /* 0x000000ffff087224 */ /* 0x000fe200078e0002 */
[----:B------:R-:W-:-:S02]  /*22b70*/  MOV R0, 0x22b90 ;  /* 0x00022b9000007802 */ /* 0x000fc40000000f00 */
[----:B------:R-:W-:Y:S05]  /*22b80*/  CALL.REL.NOINC `($__internal_16_$__cuda_sm20_div_rn_f64_full) ;  /* 0x0002ce1000007944 */ /* 0x000fea0003c00000 */
[----:B------:R-:W-:Y:S02]  /*22b90*/  IMAD.MOV.U32 R24, RZ, RZ, R8 ;  /* 0x000000ffff187224 */ /* 0x000fe400078e0008 */
[----:B------:R-:W-:-:S02]  /*22ba0*/  IMAD.MOV.U32 R25, RZ, RZ, R9 ;  /* 0x000000ffff197224 */ /* 0x000fc400078e0009 */
.L_x_3853:
[----:B------:R-:W-:Y:S05]  /*22bb0*/  BSYNC B0 ;  /* 0x0000000000007941 */ /* 0x000fea0003800000 */
.L_x_3852:
[----:B0-----:R-:W0:Y:S01]  /*22bc0*/  MUFU.RCP64H R7, R3 ;  /* 0x0000000300077308 */ /* 0x001e220000001800 */
        /* <DEDUP_REMOVED lines=20> */
.L_x_3855:
[----:B------:R-:W-:Y:S05]  /*22d10*/  BSYNC B0 ;  /* 0x0000000000007941 */ /* 0x000fea0003800000 */
.L_x_3854:
        /* <DEDUP_REMOVED lines=71> */
.L_x_3860:
        /* <DEDUP_REMOVED lines=22> */
.L_x_3863:
[----:B------:R-:W-:Y:S05]  /*232f0*/  BSYNC B4 ;  /* 0x0000000000047941 */ /* 0x000fea0003800000 */
.L_x_3862:
        /* <DEDUP_REMOVED lines=15> */
.L_x_3861:
[----:B------:R-:W-:Y:S05]  /*233f0*/  BSYNC B3 ;  /* 0x0000000000037941 */ /* 0x000fea0003800000 */
.L_x_3859:
        /* <DEDUP_REMOVED lines=22> */
[----:B0-----:R-:W-:Y:S02]  /*23560*/  MOV R12, 0x23580 ;  /* 0x00023580000c7802 */ /* 0x001fe40000000f00 */
[----:B-1----:R-:W-:Y:S05]  /*23570*/  CALL.REL.NOINC `($__internal_17_$__cuda_sm20_dsqrt_rn_f64_mediumpath_v1) ;  /* 0x0002ca8000007944 */ /* 0x002fea0003c00000 */
[----:B------:R-:W-:Y:S01]  /*23580*/  IMAD.MOV.U32 R4, RZ, RZ, R8 ;  /* 0x000000ffff047224 */ /* 0x000fe200078e0008 */
[----:B------:R-:W-:Y:S02]  /*23590*/  MOV R5, R9 ;  /* 0x0000000900057202 */ /* 0x000fe40000000f00 */
.L_x_3865:
[----:B------:R-:W-:Y:S05]  /*235a0*/  BSYNC B3 ;  /* 0x0000000000037941 */ /* 0x000fea0003800000 */
.L_x_3864:
[----:B-1----:R-:W1:Y:S01]  /*235b0*/  DADD R4, -RZ, -R4 ;  /* 0x00000000ff047229 */ /* 0x002e620000000904 */
[----:B------:R-:W-:Y:S05]  /*235c0*/  BRA `(.L_x_3858) ;  /* 0x0000084000007947 */ /* 0x000fea0003800000 */
.L_x_3857:
        /* <DEDUP_REMOVED lines=24> */
[----:B------:R-:W-:Y:S01]  /*23750*/  IMAD.MOV.U32 R14, RZ, RZ, 0x3ae80f1e ;  /* 0x3ae80f1eff0e7424 */ /* 0x000fe200078e00ff */
[----:B------:R-:W-:Y:S01]  /*23760*/  LEA.HI R17, R0, R17, RZ, 0xc ;  /* 0x0000001100117211 */ /* 0x000fe200078f60ff */
[----:B------:R-:W-:Y:S01]  /*23770*/  IMAD.MOV.U32 R15, RZ, RZ, 0x3eb1380b ;  /* 0x3eb1380bff0f7424 */ /* 0x000fe200078e00ff */
[----:B------:R-:W-:Y:S01]  /*23780*/  LOP3.LUT R5, R4, 0x3ff00000, RZ, 0xfc, !PT ;  /* 0x3ff0000004057812 */ /* 0x000fe200078efcff */
[----:B------:R-:W-:Y:S01]  /*23790*/  IMAD.MOV.U32 R4, RZ, RZ, R8 ;  /* 0x000000ffff047224 */ /* 0x000fe200078e0008 */
[----:B------:R-:W-:Y:S02]  /*237a0*/  MOV R8, RZ ;  /* 0x000000ff00087202 */ /* 0x000fe40000000f00 */
        /* <DEDUP_REMOVED lines=36> */
.L_x_3867:
        /* <DEDUP_REMOVED lines=22> */
.L_x_3870:
[----:B------:R-:W-:Y:S05]  /*23b50*/  BSYNC B4 ;  /* 0x0000000000047941 */ /* 0x000fea0003800000 */
.L_x_3869:
        /* <DEDUP_REMOVED lines=15> */
.L_x_3868:
[----:B------:R-:W-:Y:S05]  /*23c50*/  BSYNC B3 ;  /* 0x0000000000037941 */ /* 0x000fea0003800000 */
.L_x_3866:
        /* <DEDUP_REMOVED lines=26> */
.L_x_3871:
[----:B------:R-:W-:Y:S05]  /*23e00*/  BSYNC B3 ;  /* 0x0000000000037941 */ /* 0x000fea0003800000 */
.L_x_3858:
[----:B------:R-:W-:Y:S05]  /*23e10*/  BSYNC B0 ;  /* 0x0000000000007941 */ /* 0x000fea0003800000 */
.L_x_3856:
        /* <DEDUP_REMOVED lines=21> */
[----:B0-----:R-:W-:Y:S01]  /*23f70*/  MOV R12, 0x23fb0 ;  /* 0x00023fb0000c7802 */ /* 0x001fe20000000f00 */
[----:B--2---:R-:W-:Y:S02]  /*23f80*/  IMAD.MOV.U32 R6, RZ, RZ, R16 ;  /* 0x000000ffff067224 */ /* 0x004fe400078e0010 */
[----:B------:R-:W-:Y:S02]  /*23f90*/  IMAD.MOV.U32 R7, RZ, RZ, R17 ;  /* 0x000000ffff077224 */ /* 0x000fe400078e0011 */
[----:B-1----:R-:W-:Y:S05]  /*23fa0*/  CALL.REL.NOINC `($__internal_17_$__cuda_sm20_dsqrt_rn_f64_mediumpath_v1) ;  /* 0x0002c05000007944 */ /* 0x002fea0003c00000 */
[----:B------:R-:W-:Y:S01]  /*23fb0*/  MOV R6, R8 ;  /* 0x0000000800067202 */ /* 0x000fe20000000f00 */
[----:B------:R-:W-:Y:S02]  /*23fc0*/  IMAD.MOV.U32 R7, RZ, RZ, R9 ;  /* 0x000000ffff077224 */ /* 0x000fe400078e0009 */
.L_x_3873:
[----:B------:R-:W-:Y:S05]  /*23fd0*/  BSYNC B0 ;  /* 0x0000000000007941 */ /* 0x000fea0003800000 */
.L_x_3872:
        /* <DEDUP_REMOVED lines=14> */
.L_x_3875:
[----:B------:R-:W-:Y:S01]  /*240c0*/  IMAD.MOV.U32 R6, RZ, RZ, R8 ;  /* 0x000000ffff067224 */ /* 0x000fe200078e0008 */
[----:B------:R-:W-:Y:S01]  /*240d0*/  MOV R14, RZ ;  /* 0x000000ff000e7202 */ /* 0x000fe20000000f00 */
[----:B------:R-:W-:Y:S01]  /*240e0*/  IMAD.MOV.U32 R18, RZ, RZ, -0x2b1f4029 ;  /* 0xd4e0bfd7ff127424 */ /* 0x000fe200078e00ff */
[----:B------:R-:W-:Y:S01]  /*240f0*/  MOV R23, 0x3ff71547 ;  /* 0x3ff7154700177802 */ /* 0x000fe20000000f00 */
[----:B------:R-:W-:Y:S01]  /*24100*/  IMAD.MOV.U32 R19, RZ, RZ, 0x3df8774a ;  /* 0x3df8774aff137424 */ /* 0x000fe200078e00ff */
[----:B------:R-:W-:Y:S01]  /*24110*/  ISETP.GT.U32.AND P0, PT, R7, 0x403b4000, PT ;  /* 0x403b40000700780c */ /* 0x000fe20003f04070 */
[----:B------:R-:W0:Y:S01]  /*24120*/  DADD R12, R6, 4 ;  /* 0x40100000060c7429 */ /* 0x000e220000000000 */
[----:B------:R-:W-:-:S05]  /*24130*/  IMAD.MOV.U32 R22, RZ, RZ, 0x652b82fe ;  /* 0x652b82feff167424 */ /* 0x000fca00078e00ff */
        /* <DEDUP_REMOVED lines=10> */
[----:B0-----:R-:W-:Y:S01]  /*241e0*/  MOV R16, 0x0 ;  /* 0x0000000000107802 */ /* 0x001fe20000000f00 */
[----:B------:R-:W-:-:S03]  /*241f0*/  IMAD.MOV.U32 R17, RZ, RZ, 0x3ff00000 ;  /* 0x3ff00000ff117424 */ /* 0x000fc600078e00ff */
[----:B-1----:R0:W1:Y:S02]  /*24200*/  DFMA R10, R14, -R18, c[0x2][0x130] ;  /* 0x00804c000e0a762b */ /* 0x0020640000000812 */
[----:B0-----:R-:W-:Y:S02]  /*24210*/  IMAD.MOV.U32 R18, RZ, RZ, RZ ;  /* 0x000000ffff127224 */ /* 0x001fe400078e00ff */
[----:B------:R-:W0:-:S04]  /*24220*/  DFMA R16, R6, 2, R16 ;  /* 0x400000000610782b */ /* 0x000e080000000010 */
[C---:B-1----:R-:W1:Y:S02]  /*24230*/  DFMA R10, R14.reuse, R10, c[0x2][0x138] ;  /* 0x00804e000e0a762b */ /* 0x042e64000000000a */
[----:B0-----:R-:W0:Y:S04]  /*24240*/  MUFU.RCP64H R19, R17 ;  /* 0x0000001100137308 */ /* 0x001e280000001800 */
[----:B-1----:R-:W1:-:S06]  /*24250*/  DFMA R10, R14, R10, c[0x2][0x140] ;  /* 0x008050000e0a762b */ /* 0x002e4c000000000a */
        /* <DEDUP_REMOVED lines=40> */
[----:B------:R-:W-:Y:S01]  /*244e0*/  IMAD.IADD R22, R22, 0x1, -R19 ;  /* 0x0000000116167824 */ /* 0x000fe200078e0a13 */
[----:B------:R-:W1:-:S04]  /*244f0*/  DFMA R16, R26, R16, 1 ;  /* 0x3ff000001a10742b */ /* 0x000e480000000010 */
[----:B0-----:R-:W0:-:S04]  /*24500*/  DMUL R14, R12, R20 ;  /* 0x000000140c0e7228 */ /* 0x001e080000000000 */
[----:B-1----:R-:W1:-:S04]  /*24510*/  DFMA R26, R26, R16, 1 ;  /* 0x3ff000001a1a742b */ /* 0x002e480000000010 */
[----:B0-----:R-:W0:-:S04]  /*24520*/  DMUL R16, R14, -2 ;  /* 0xc00000000e107828 */ /* 0x001e080000000000 */
[C---:B------:R-:W-:Y:S02]  /*24530*/  DFMA R10, -R6.reuse, R6, R10 ;  /* 0x00000006060a722b */ /* 0x040fe4000000010a */
[----:B-1----:R-:W-:Y:S02]  /*24540*/  IMAD R27, R19, 0x100000, R27 ;  /* 0x00100000131b7824 */ /* 0x002fe400078e021b */
[----:B0-----:R0:W1:Y:S02]  /*24550*/  DFMA R16, R6, R16, R12 ;  /* 0x000000100610722b */ /* 0x001064000000000c */
[----:B0-----:R-:W-:Y:S02]  /*24560*/  LEA R13, R22, 0x3ff00000, 0x14 ;  /* 0x3ff00000160d7811 */ /* 0x001fe400078ea0ff */
[----:B------:R-:W-:Y:S02]  /*24570*/  MOV R12, RZ ;  /* 0x000000ff000c7202 */ /* 0x000fe40000000f00 */
        /* <DEDUP_REMOVED lines=11> */
.L_x_3876:
[----:B------:R-:W-:Y:S05]  /*24630*/  BSYNC B0 ;  /* 0x0000000000007941 */ /* 0x000fea0003800000 */
.L_x_3874:
[----:B------:R-:W-:Y:S01]  /*24640*/  BSSY B0, `(.L_x_3877) ;  /* 0x0000178000007945 */ /* 0x000fe20003800000 */
[----:B------:R-:W-:Y:S01]  /*24650*/  CS2R R62, SRZ ;  /* 0x00000000003e7805 */ /* 0x000fe2000001ff00 */
[----:B------:R-:W-:Y:S01]  /*24660*/  IMAD.MOV.U32 R6, RZ, RZ, 0x0 ;  /* 0x00000000ff067424 */ /* 0x000fe200078e00ff */
[----:B------:R-:W-:Y:S01]  /*24670*/  CS2R R70, SRZ ;  /* 0x0000000000467805 */ /* 0x000fe2000001ff00 */
[----:B------:R-:W-:Y:S01]  /*24680*/  IMAD.MOV.U32 R7, RZ, RZ, 0x7ff00000 ;  /* 0x7ff00000ff077424 */ /* 0x000fe200078e00ff */
[----:B------:R-:W-:Y:S01]  /*24690*/  MOV R12, 0x0 ;  /* 0x00000000000c7802 */ /* 0x000fe20000000f00 */
        /* <DEDUP_REMOVED lines=25> */
.L_x_3883:
        /* <DEDUP_REMOVED lines=8> */
[----:B------:R-:W-:-:S05]  /*248b0*/  @P0 IMAD.MOV R14, RZ, RZ, R62 ;  /* 0x000000ffff0e0224 */ /* 0x000fca00078e023e */
[----:B------:R-:W-:Y:S01]  /*248c0*/  MOV R62, R14 ;  /* 0x0000000e003e7202 */ /* 0x000fe20000000f00 */
        /* <DEDUP_REMOVED lines=300> */
.L_x_3879:
[----:B------:R-:W-:Y:S05]  /*25b90*/  BSYNC B2 ;  /* 0x0000000000027941 */ /* 0x000fea0003800000 */
.L_x_3878:
        /* <DEDUP_REMOVED lines=24> */
[----:B------:R-:W-:Y:S02]  /*25d20*/  MOV R0, 0x25d40 ;  /* 0x00025d4000007802 */ /* 0x000fe40000000f00 */
[----:B------:R-:W-:Y:S05]  /*25d30*/  CALL.REL.NOINC `($__internal_16_$__cuda_sm20_div_rn_f64_full) ;  /* 0x00029c6000007944 */ /* 0x000fea0003c00000 */
.L_x_3882:
[----:B------:R-:W-:Y:S05]  /*25d40*/  BSYNC B3 ;  /* 0x0000000000037941 */ /* 0x000fea0003800000 */
.L_x_3881:
[----:B------:R-:W-:Y:S01]  /*25d50*/  IADD3 R63, R63, 0x1, RZ ;  /* 0x000000013f3f7810 */ /* 0x000fe20007ffe0ff */
[----:B------:R0:W1:Y:S01]  /*25d60*/  DADD R6, -RZ, |R74| ;  /* 0x00000000ff067229 */ /* 0x000062000000054a */
[----:B------:R-:W-:Y:S01]  /*25d70*/  IMAD.MOV.U32 R12, RZ, RZ, R8 ;  /* 0x000000ffff0c7224 */ /* 0x000fe200078e0008 */
[----:B------:R-:W-:Y:S02]  /*25d80*/  MOV R13, R9 ;  /* 0x00000009000d7202 */ /* 0x000fe40000000f00 */
[----:B------:R-:W-:-:S13]  /*25d90*/  ISETP.GE.U32.AND P0, PT, R63, 0x19, PT ;  /* 0x000000193f00780c */ /* 0x000fda0003f06070 */
[----:B01----:R-:W-:Y:S01]  /*25da0*/  @P0 CALL.REL.NOINC `(.L_x_3880) ;  /* 0x0000001000000944 */ /* 0x003fe20003c00000 */
[----:B------:R-:W-:Y:S05]  /*25db0*/  BRA `(.L_x_3883) ;  /* 0xffffea7000007947 */ /* 0x000fea000383ffff */
.L_x_3880:
[----:B------:R-:W-:Y:S05]  /*25dc0*/  BSYNC B0 ;  /* 0x0000000000007941 */ /* 0x000fea0003800000 */
.L_x_3877:
[C---:B------:R-:W1:Y:S01]  /*25dd0*/  DMUL R6, R2.reuse, -0.5 ;  /* 0xbfe0000002067828 */ /* 0x040e620000000000 */
[----:B------:R-:W-:Y:S01]  /*25de0*/  IMAD.MOV.U32 R16, RZ, RZ, 0x652b82fe ;  /* 0x652b82feff107424 */ /* 0x000fe200078e00ff */
[----:B------:R-:W-:Y:S01]  /*25df0*/  MOV R8, 0x69ce2bdf ;  /* 0x69ce2bdf00087802 */ /* 0x000fe20000000f00 */
[----:B------:R-:W-:Y:S01]  /*25e00*/  IMAD.MOV.U32 R17, RZ, RZ, 0x3ff71547 ;  /* 0x3ff71547ff117424 */ /* 0x000fe200078e00ff */
[----:B------:R-:W2:Y:S01]  /*25e10*/  DMUL R24, R2, c[0x2][0x1e0] ;  /* 0x0080780002187a28 */ /* 0x000ea20000000000 */
[----:B------:R-:W-:Y:S01]  /*25e20*/  IMAD.MOV.U32 R9, RZ, RZ, 0x3e5ade15 ;  /* 0x3e5ade15ff097424 */ /* 0x000fe200078e00ff */
[----:B------:R-:W-:Y:S02]  /*25e30*/  BSSY B0, `(.L_x_3884) ;  /* 0x0000031000007945 */ /* 0x000fe40003800000 */
        /* <DEDUP_REMOVED lines=12> */
[----:B0-----:R0:W1:Y:S02]  /*25f00*/  DFMA R4, R6, R8, c[0x2][0xd0] ;  /* 0x008034000604762b */ /* 0x0010640000000008 */
[----:B0-----:R-:W-:Y:S01]  /*25f10*/  IMAD.MOV.U32 R8, RZ, RZ, 0x0 ;  /* 0x00000000ff087424 */ /* 0x001fe200078e00ff */
[----:B------:R-:W-:-:S03]  /*25f20*/  MOV R9, 0x3fd80000 ;  /* 0x3fd8000000097802 */ /* 0x000fc60000000f00 */
        /* <DEDUP_REMOVED lines=8> */
[----:B------:R-:W-:Y:S01]  /*25fb0*/  IADD3 R13, R19, -0x100000, RZ ;  /* 0xfff00000130d7810 */ /* 0x000fe20007ffe0ff */
[----:B------:R-:W-:Y:S01]  /*25fc0*/  IMAD.MOV.U32 R12, RZ, RZ, R18 ;  /* 0x000000ffff0c7224 */ /* 0x000fe200078e0012 */
[----:B0-----:R-:W0:-:S04]  /*25fd0*/  DFMA R4, R6, R4, c[0x2][0xf8] ;  /* 0x00803e000604762b */ /* 0x001e080000000004 */
[----:B-1----:R-:W1:-:S04]  /*25fe0*/  DFMA R22, R20, -R20, R24 ;  /* 0x800000141416722b */ /* 0x002e480000000018 */
[----:B0-----:R-:W0:-:S04]  /*25ff0*/  DFMA R4, R6, R4, c[0x2][0x100] ;  /* 0x008040000604762b */ /* 0x001e080000000004 */
[----:B-1----:R-:W-:-:S04]  /*26000*/  DFMA R8, R22, R12, R20 ;  /* 0x0000000c1608722b */ /* 0x002fc80000000014 */
        /* <DEDUP_REMOVED lines=19> */
.L_x_3885:
[----:B------:R-:W-:Y:S05]  /*26140*/  BSYNC B0 ;  /* 0x0000000000007941 */ /* 0x000fea0003800000 */
.L_x_3884:
[----:B------:R-:W-:Y:S01]  /*26150*/  BSSY B0, `(.L_x_3886) ;  /* 0x000000c000007945 */ /* 0x000fe20003800000 */
[----:B-1----:R1:W2:Y:S01]  /*26160*/  DMUL R78, R2, R78 ;  /* 0x0000004e024e7228 */ /* 0x0022a20000000000 */
[----:B------:R-:W-:Y:S05]  /*26170*/  @!P2 BRA `(.L_x_3887) ;  /* 0x000000900000a947 */ /* 0x000fea0003800000 */
[----:B------:R-:W-:Y:S01]  /*26180*/  IMAD.MOV.U32 R0, RZ, RZ, R18 ;  /* 0x000000ffff007224 */ /* 0x000fe200078e0012 */
[----:B------:R-:W-:Y:S01]  /*26190*/  MOV R11, R25 ;  /* 0x00000019000b7202 */ /* 0x000fe20000000f00 */
[----:B------:R-:W-:Y:S01]  /*261a0*/  IMAD.MOV.U32 R10, RZ, RZ, R24 ;  /* 0x000000ffff0a7224 */ /* 0x000fe200078e0018 */
[----:B0-----:R-:W-:Y:S01]  /*261b0*/  MOV R6, R20 ;  /* 0x0000001400067202 */ /* 0x001fe20000000f00 */
[----:B------:R-:W-:Y:S01]  /*261c0*/  IMAD.MOV.U32 R8, RZ, RZ, R22 ;  /* 0x000000ffff087224 */ /* 0x000fe200078e0016 */
[----:B------:R-:W-:Y:S01]  /*261d0*/  MOV R12, 0x26210 ;  /* 0x00026210000c7802 */ /* 0x000fe20000000f00 */
[----:B------:R-:W-:Y:S02]  /*261e0*/  IMAD.MOV.U32 R9, RZ, RZ, R23 ;  /* 0x000000ffff097224 */ /* 0x000fe400078e0017 */
[----:B------:R-:W-:-:S02]  /*261f0*/  IMAD.MOV.U32 R7, RZ, RZ, R21 ;  /* 0x000000ffff077224 */ /* 0x000fc400078e0015 */
[----:B-12---:R-:W-:Y:S05]  /*26200*/  CALL.REL.NOINC `($__internal_17_$__cuda_sm20_dsqrt_rn_f64_mediumpath_v1) ;  /* 0x00029df000007944 */ /* 0x006fea0003c00000 */
.L_x_3887:
[----:B------:R-:W-:Y:S05]  /*26210*/  BSYNC B0 ;  /* 0x0000000000007941 */ /* 0x000fea0003800000 */
.L_x_3886:
        /* <DEDUP_REMOVED lines=19> */
[----:B------:R-:W-:Y:S01]  /*26350*/  IMAD.MOV.U32 R2, RZ, RZ, R8 ;  /* 0x000000ffff027224 */ /* 0x000fe200078e0008 */
[----:B------:R-:W-:Y:S02]  /*26360*/  MOV R3, R9 ;  /* 0x0000000900037202 */ /* 0x000fe40000000f00 */
.L_x_3889:
[----:B------:R-:W-:Y:S05]  /*26370*/  BSYNC B0 ;  /* 0x0000000000007941 */ /* 0x000fea0003800000 */
.L_x_3888:
[----:B------:R0:W1:Y:S01]  /*26380*/  DFMA R80, R80, 0.5, -R2 ;  /* 0x3fe000005050782b */ /* 0x0000620000000802 */
[----:B------:R-:W-:Y:S05]  /*26390*/  BRA `(.L_x_3745) ;  /* 0x0000004000007947 */ /* 0x000fea0003800000 */
.L_x_3746:
[----:B------:R-:W0:Y:S01]  /*263a0*/  DSETP.GT.AND P0, PT, R4, RZ, PT ;  /* 0x000000ff0400722a */ /* 0x000e220003f04000 */
[----:B------:R-:W-:-:S05]  /*263b0*/  IMAD.MOV.U32 R80, RZ, RZ, 0x3ff00000 ;  /* 0x3ff00000ff507424 */ /* 0x000fca00078e00ff */
[----:B0-----:R-:W-:Y:S01]  /*263c0*/  FSEL R81, R80, +QNAN , P0 ;  /* 0x7ff8000050517808 */ /* 0x001fe20000000000 */
[----:B------:R-:W-:Y:S02]  /*263d0*/  IMAD.MOV.U32 R80, RZ, RZ, RZ ;  /* 0x000000ffff507224 */ /* 0x000fe400078e00ff */
.L_x_3745:
[----:B------:R-:W-:Y:S05]  /*263e0*/  BSYNC B5 ;  /* 0x0000000000057941 */ /* 0x000fea0003800000 */
.L_x_3744:
[----:B01----:R-:W-:Y:S01]  /*263f0*/  HFMA2.MMA R3, -RZ, RZ, 0, 0 ;  /* 0x00000000ff037435 */ /* 0x003fe200000001ff */
[----:B------:R-:W-:Y:S01]  /*26400*/  IMAD.MOV.U32 R2, RZ, RZ, R98 ;  /* 0x000000ffff027224 */ /* 0x000fe200078e0062 */
[----:B------:R-:W-:Y:S01]  /*26410*/  MOV R16, R80 ;  /* 0x0000005000107202 */ /* 0x000fe20000000f00 */
[----:B------:R-:W-:-:S03]  /*26420*/  IMAD.MOV.U32 R17, RZ, RZ, R81 ;  /* 0x000000ffff117224 */ /* 0x000fc600078e0051 */
[----:B------:R-:W-:Y:S05]  /*26430*/  RET.REL.NODEC R2 `(_ZN2at6native27unrolled_elementwise_kernelIN48_GLOBAL__N__08322988_15_IGammaKernel_cu_cb51a28d10CalcIgammaIdEESt5arrayIPcLm3EELi4E23TrivialOffsetCalculatorILi2EjES8_ILi1EjENS0_6memory12LoadWithCastILi2EEENSB_13StoreWithCastILi1EEEEEviT_T0_T2_T3_T4_T5_) ;  /* 0xfffd9bc002007950 */ /* 0x000fea0003c3ffff */
        .type           $_ZN2at6native27unrolled_elementwise_kernelIN48_GLOBAL__N__08322988_15_IGammaKernel_cu_cb51a28d10CalcIgammaIdEESt5arrayIPcLm3EELi4E23TrivialOffsetCalculatorILi2EjES8_ILi1EjENS0_6memory12LoadWithCastILi2EEENSB_13StoreWithCastILi1EEEEEviT_T0_T2_T3_T4_T5_$_ZN46_INTERNAL_08322988_15_IGammaKernel_cu_cb51a28d48_GLOBAL__N__08322988_15_IGammaKernel_cu_cb51a28d12calc_igammacIdEET_S2_S2_,@function
        .size           $_ZN2at6native27unrolled_elementwise_kernelIN48_GLOBAL__N__08322988_15_IGammaKernel_cu_cb51a28d10CalcIgammaIdEESt5arrayIPcLm3EELi4E23TrivialOffsetCalculatorILi2EjES8_ILi1EjENS0_6memory12LoadWithCastILi2EEENSB_13StoreWithCastILi1EEEEEviT_T0_T2_T3_T4_T5_$_ZN46_INTERNAL_08322988_15_IGammaKernel_cu_cb51a28d48_GLOBAL__N__08322988_15_IGammaKernel_cu_cb51a28d12calc_igammacIdEET_S2_S2_,($__internal_15_$__cuda_sm20_dblrcp_rn_slowpath_v3 - $_ZN2at6native27unrolled_elementwise_kernelIN48_GLOBAL__N__08322988_15_IGammaKernel_cu_cb51a28d10CalcIgammaIdEESt5arrayIPcLm3EELi4E23TrivialOffsetCalculatorILi2EjES8_ILi1EjENS0_6memory12LoadWithCastILi2EEENSB_13StoreWithCastILi1EEEEEviT_T0_T2_T3_T4_T5_$_ZN46_INTERNAL_08322988_15_IGammaKernel_cu_cb51a28d48_GLOBAL__N__08322988_15_IGammaKernel_cu_cb51a28d12calc_igammacIdEET_S2_S2_)
$_ZN2at6native27unrolled_elementwise_kernelIN48_GLOBAL__N__08322988_15_IGammaKernel_cu_cb51a28d10CalcIgammaIdEESt5arrayIPcLm3EELi4E23TrivialOffsetCalculatorILi2EjES8_ILi1EjENS0_6memory12LoadWithCastILi2EEENSB_13StoreWithCastILi1EEEEEviT_T0_T2_T3_T4_T5_$_ZN46_INTERNAL_08322988_15_IGammaKernel_cu_cb51a28d48_GLOBAL__N__08322988_15_IGammaKernel_cu_cb51a28d12calc_igammacIdEET_S2_S2_:
        /* <DEDUP_REMOVED lines=27> */
[----:B------:R-:W1:Y:S01]  /*265f0*/  DADD R30, -R4, R24 ;  /* 0x00000000041e7229 */ /* 0x000e620000000118 */
[----:B------:R-:W-:Y:S01]  /*26600*/  IADD3 R95, R1, 0x13f0, RZ ;  /* 0x000013f0015f7810 */ /* 0x000fe20007ffe0ff */
[----:B------:R-:W-:Y:S02]  /*26610*/  BSSY B3, `(.L_x_3893) ;  /* 0x0000016000037945 */ /* 0x000fe40003800000 */
[----:B------:R-:W-:Y:S01]  /*26620*/  DADD R28, -RZ, |R4| ;  /* 0x00000000ff1c7229 */ /* 0x000fe20000000504 */
[----:B------:R-:W-:-:S03]  /*26630*/  IADD3 R34, R95, 0x1388, RZ ;  /* 0x000013885f227810 */ /* 0x000fc60007ffe0ff */
        /* <DEDUP_REMOVED lines=19> */
.L_x_3894:
[----:B------:R-:W-:Y:S05]  /*26770*/  BSYNC B3 ;  /* 0x0000000000037941 */ /* 0x000fea0003800000 */
.L_x_3893:
        /* <DEDUP_REMOVED lines=25> */
[----:B-1----:R-:W-:Y:S01]  /*26910*/  MOV R9, R17 ;  /* 0x0000001100097202 */ /* 0x002fe20000000f00 */
[----:B------:R-:W-:Y:S01]  /*26920*/  IMAD.MOV.U32 R7, RZ, RZ, R13 ;  /* 0x000000ffff077224 */ /* 0x000fe200078e000d */
[----:B0-----:R-:W-:Y:S01]  /*26930*/  MOV R13, R11 ;  /* 0x0000000b000d7202 */ /* 0x001fe20000000f00 */
[----:B------:R-:W-:Y:S01]  /*26940*/  IMAD.MOV.U32 R6, RZ, RZ, R12 ;  /* 0x000000ffff067224 */ /* 0x000fe200078e000c */
[----:B------:R-:W-:Y:S01]  /*26950*/  MOV R12, 0x269a0 ;  /* 0x000269a0000c7802 */ /* 0x000fe20000000f00 */
[----:B------:R-:W-:Y:S02]  /*26960*/  IMAD.MOV.U32 R8, RZ, RZ, R16 ;  /* 0x000000ffff087224 */ /* 0x000fe400078e0010 */
[----:B------:R-:W-:Y:S02]  /*26970*/  IMAD.MOV.U32 R10, RZ, RZ, R4 ;  /* 0x000000ffff0a7224 */ /* 0x000fe400078e0004 */
[----:B------:R-:W-:-:S02]  /*26980*/  IMAD.MOV.U32 R11, RZ, RZ, R5 ;  /* 0x000000ffff0b7224 */ /* 0x000fc400078e0005 */
[----:B------:R-:W-:Y:S05]  /*26990*/  CALL.REL.NOINC `($__internal_17_$__cuda_sm20_dsqrt_rn_f64_mediumpath_v1) ;  /* 0x0002966000007944 */ /* 0x000fea0003c00000 */
.L_x_3899:
[----:B------:R-:W-:Y:S05]  /*269a0*/  BSYNC B3 ;  /* 0x0000000000037941 */ /* 0x000fea0003800000 */
.L_x_3898:
[----:B-1----:R-:W1:Y:S01]  /*269b0*/  MUFU.RCP64H R7, R9 ;  /* 0x0000000900077308 */ /* 0x002e620000001800 */
[----:B------:R-:W-:Y:S01]  /*269c0*/  MOV R6, 0x1 ;  /* 0x0000000100067802 */ /* 0x000fe20000000f00 */
        /* <DEDUP_REMOVED lines=13> */
[----:B------:R-:W-:Y:S01]  /*26aa0*/  MOV R0, 0x26ad0 ;  /* 0x00026ad000007802 */ /* 0x000fe20000000f00 */
[----:B------:R-:W-:Y:S02]  /*26ab0*/  IMAD.MOV.U32 R13, RZ, RZ, 0x40120000 ;  /* 0x40120000ff0d7424 */ /* 0x000fe400078e00ff */
[----:B------:R-:W-:Y:S05]  /*26ac0*/  CALL.REL.NOINC `($__internal_16_$__cuda_sm20_div_rn_f64_full) ;  /* 0x00028ed000007944 */ /* 0x000fea0003c00000 */
[----:B------:R-:W-:Y:S01]  /*26ad0*/  MOV R6, R8 ;  /* 0x0000000800067202 */ /* 0x000fe20000000f00 */
[----:B------:R-:W-:Y:S02]  /*26ae0*/  IMAD.MOV.U32 R7, RZ, RZ, R9 ;  /* 0x000000ffff077224 */ /* 0x000fe400078e0009 */
.L_x_3901:
[----:B------:R-:W-:Y:S05]  /*26af0*/  BSYNC B3 ;  /* 0x0000000000037941 */ /* 0x000fea0003800000 */
.L_x_3900:
[----:B------:R-:W0:-:S14]  /*26b00*/  DSETP.GEU.AND P0, PT, R2, R6, PT ;  /* 0x000000060200722a */ /* 0x000e1c0003f0e000 */
[----:B0-----:R-:W-:Y:S01]  /*26b10*/  @!P0 BREAK B4 ;  /* 0x0000000000048942 */ /* 0x001fe20003800000 */
[----:B------:R-:W-:Y:S05]  /*26b20*/  @!P0 BRA `(.L_x_3902) ;  /* 0x00012e9000008947 */ /* 0x000fea0003800000 */
.L_x_3897:
[----:B------:R-:W-:Y:S05]  /*26b30*/  BSYNC B4 ;  /* 0x0000000000047941 */ /* 0x000fea0003800000 */
.L_x_3896:
        /* <DEDUP_REMOVED lines=13> */
[----:B------:R-:W-:Y:S01]  /*26c10*/  IMAD.MOV.U32 R0, RZ, RZ, R24 ;  /* 0x000000ffff007224 */ /* 0x000fe200078e0018 */
[----:B------:R-:W-:-:S11]  /*26c20*/  @!P5 MOV R0, R6 ;  /* 0x000000060000d202 */ /* 0x000fd60000000f00 */
        /* <DEDUP_REMOVED lines=13> */
[----:B------:R-:W-:Y:S01]  /*26d00*/  MOV R0, 0xfffffc01 ;  /* 0xfffffc0100007802 */ /* 0x000fe20000000f00 */
[----:B------:R-:W-:Y:S01]  /*26d10*/  @!P5 IMAD.MOV.U32 R0, RZ, RZ, -0x435 ;  /* 0xfffffbcbff00d424 */ /* 0x000fe200078e00ff */
[----:B------:R-:W-:-:S04]  /*26d20*/  ISETP.GE.AND P0, PT, R3, 0x3ff6a09f, PT ;  /* 0x3ff6a09f0300780c */ /* 0x000fc80003f06270 */
[----:B------:R-:W-:Y:S01]  /*26d30*/  LEA.HI R0, R17, R0, RZ, 0xc ;  /* 0x0000000011007211 */ /* 0x000fe200078f60ff */
[----:B------:R-:W-:-:S08]  /*26d40*/  IMAD.MOV.U32 R17, RZ, RZ, 0x43300000 ;  /* 0x43300000ff117424 */ /* 0x000fd000078e00ff */
        /* <DEDUP_REMOVED lines=33> */
.L_x_3906:
[----:B------:R-:W-:Y:S05]  /*26f60*/  BSYNC B2 ;  /* 0x0000000000027941 */ /* 0x000fea0003800000 */
.L_x_3905:
[----:B-1----:R-:W1:Y:S01]  /*26f70*/  MUFU.RCP64H R7, R3 ;  /* 0x0000000300077308 */ /* 0x002e620000001800 */
[----:B------:R-:W-:Y:S01]  /*26f80*/  MOV R6, 0x1 ;  /* 0x0000000100067802 */ /* 0x000fe20000000f00 */
[----:B------:R-:W-:Y:S01]  /*26f90*/  BSSY B3, `(.L_x_3907) ;  /* 0x0000014000037945 */ /* 0x000fe20003800000 */
[----:B------:R-:W-:Y:S02]  /*26fa0*/  IMAD.MOV.U32 R32, RZ, RZ, R25 ;  /* 0x000000ffff207224 */ /* 0x000fe400078e0019 */
[----:B------:R-:W-:Y:S02]  /*26fb0*/  IMAD.MOV.U32 R33, RZ, RZ, R24 ;  /* 0x000000ffff217224 */ /* 0x000fe400078e0018 */
[----:B-1----:R-:W1:-:S06]  /*26fc0*/  DFMA R8, R6, -R2, 1 ;  /* 0x3ff000000608742b */ /* 0x002e4c0000000802 */
[----:B-1----:R-:W1:-:S06]  /*26fd0*/  DFMA R8, R8, R8, R8 ;  /* 0x000000080808722b */ /* 0x002e4c0000000008 */
[----:B-1----:R-:W1:-:S06]  /*26fe0*/  DFMA R8, R6, R8, R6 ;  /* 0x000000080608722b */ /* 0x002e4c0000000006 */
[----:B-1----:R-:W1:-:S06]  /*26ff0*/  DFMA R6, R8, -R2, 1 ;  /* 0x3ff000000806742b */ /* 0x002e4c0000000802 */
[----:B-1----:R-:W1:-:S06]  /*27000*/  DFMA R6, R8, R6, R8 ;  /* 0x000000060806722b */ /* 0x002e4c0000000008 */
[----:B-1----:R-:W1:-:S06]  /*27010*/  DMUL R8, R6, c[0x2][0x1f0] ;  /* 0x00807c0006087a28 */ /* 0x002e4c0000000000 */
[----:B-1----:R-:W1:-:S06]  /*27020*/  DFMA R10, R8, -R2, c[0x2][0x1f0] ;  /* 0x00807c00080a762b */ /* 0x002e4c0000000802 */
[----:B-1----:R-:W1:-:S10]  /*27030*/  DFMA R8, R6, R10, R8 ;  /* 0x0000000a0608722b */ /* 0x002e540000000008 */
[----:B-1----:R-:W-:-:S05]  /*27040*/  FFMA R0, RZ, R3, R9 ;  /* 0x00000003ff007223 */ /* 0x002fca0000000009 */
[----:B------:R-:W-:-:S13]  /*27050*/  FSETP.GT.AND P0, PT, |R0|, 1.469367938527859385e-39, PT ;  /* 0x001000000000780b */ /* 0x000fda0003f04200 */
[----:B------:R-:W-:Y:S05]  /*27060*/  @P0 BRA `(.L_x_3908) ;  /* 0x0000006000000947 */ /* 0x000fea0003800000 */
[----:B------:R-:W-:Y:S01]  /*27070*/  MOV R12, 0x9999999a ;  /* 0x9999999a000c7802 */ /* 0x000fe20000000f00 */
[----:B------:R-:W-:Y:S01]  /*27080*/  IMAD.MOV.U32 R13, RZ, RZ, -0x40266667 ;  /* 0xbfd99999ff0d7424 */ /* 0x000fe200078e00ff */
[----:B------:R-:W-:Y:S01]  /*27090*/  MOV R9, R3 ;  /* 0x0000000300097202 */ /* 0x000fe20000000f00 */
[----:B------:R-:W-:Y:S01]  /*270a0*/  IMAD.MOV.U32 R8, RZ, RZ, R2 ;  /* 0x000000ffff087224 */ /* 0x000fe200078e0002 */
[----:B------:R-:W-:Y:S02]  /*270b0*/  MOV R0, 0x270d0 ;  /* 0x000270d000007802 */ /* 0x000fe40000000f00 */
[----:B0-----:R-:W-:Y:S05]  /*270c0*/  CALL.REL.NOINC `($__internal_16_$__cuda_sm20_div_rn_f64_full) ;  /* 0x000288d000007944 */ /* 0x001fea0003c00000 */
.L_x_3908:
[----:B------:R-:W-:Y:S05]  /*270d0*/  BSYNC B3 ;  /* 0x0000000000037941 */ /* 0x000fea0003800000 */
.L_x_3907:
[----:B------:R-:W1:-:S14]  /*270e0*/  DSETP.GEU.AND P0, PT, R8, R4, PT ;  /* 0x000000040800722a */ /* 0x000e5c0003f0e000 */
[----:B-1----:R-:W-:Y:S05]  /*270f0*/  @!P0 BRA `(.L_x_3909) ;  /* 0x00001fa000008947 */ /* 0x002fea0003800000 */
[----:B------:R-:W1:Y:S01]  /*27100*/  DADD R34, -RZ, -R24 ;  /* 0x00000000ff227229 */ /* 0x000e620000000918 */
[----:B------:R-:W-:Y:S01]  /*27110*/  BSSY B3, `(.L_x_3910) ;  /* 0x0000039000037945 */ /* 0x000fe20003800000 */
[----:B------:R-:W-:Y:S01]  /*27120*/  IMAD.MOV.U32 R30, RZ, RZ, 0x0 ;  /* 0x00000000ff1e7424 */ /* 0x000fe200078e00ff */
[----:B------:R-:W-:Y:S01]  /*27130*/  MOV R31, 0x3ff00000 ;  /* 0x3ff00000001f7802 */ /* 0x000fe20000000f00 */
[----:B------:R-:W-:Y:S02]  /*27140*/  CS2R R2, SRZ ;  /* 0x0000000000027805 */ /* 0x000fe4000001ff00 */
[----:B-1----:R-:W-:-:S04]  /*27150*/  IMAD.MOV.U32 R34, RZ, RZ, 0x1 ;  /* 0x00000001ff227424 */ /* 0x002fc800078e00ff */
.L_x_3915:
[----:B------:R-:W1:Y:S01]  /*27160*/  I2F.F64 R26, R34 ;  /* 0x00000022001a7312 */ /* 0x000e620000201c00 */
[----:B------:R-:W-:Y:S01]  /*27170*/  IMAD.MOV.U32 R6, RZ, RZ, 0x1 ;  /* 0x00000001ff067424 */ /* 0x000fe200078e00ff */
[----:B------:R-:W-:Y:S01]  /*27180*/  FSETP.GEU.AND P1, PT, |R35|, 6.5827683646048100446e-37, PT ;  /* 0x036000002300780b */ /* 0x000fe20003f2e200 */
[----:B------:R-:W-:Y:S01]  /*27190*/  BSSY B4, `(.L_x_3911) ;  /* 0x0000012000047945 */ /* 0x000fe20003800000 */
[----:B------:R-:W-:-:S04]  /*271a0*/  DADD R12, -RZ, -R24 ;  /* 0x00000000ff0c7229 */ /* 0x000fc80000000918 */
[----:B-1----:R-:W1:Y:S02]  /*271b0*/  MUFU.RCP64H R7, R27 ;  /* 0x0000001b00077308 */ /* 0x002e640000001800 */
[----:B-1----:R-:W1:-:S06]  /*271c0*/  DFMA R8, -R26, R6, 1 ;  /* 0x3ff000001a08742b */ /* 0x002e4c0000000106 */
[----:B-1----:R-:W1:-:S06]  /*271d0*/  DFMA R8, R8, R8, R8 ;  /* 0x000000080808722b */ /* 0x002e4c0000000008 */
[----:B-1----:R-:W1:-:S06]  /*271e0*/  DFMA R8, R6, R8, R6 ;  /* 0x000000080608722b */ /* 0x002e4c0000000006 */
[----:B-1----:R-:W1:-:S06]  /*271f0*/  DFMA R6, -R26, R8, 1 ;  /* 0x3ff000001a06742b */ /* 0x002e4c0000000108 */
[----:B-1----:R-:W1:-:S06]  /*27200*/  DFMA R6, R8, R6, R8 ;  /* 0x000000060806722b */ /* 0x002e4c0000000008 */
[----:B-1----:R-:W1:-:S06]  /*27210*/  DMUL R8, R24, -R6 ;  /* 0x8000000618087228 */ /* 0x002e4c0000000000 */
[----:B-1----:R-:W1:-:S06]  /*27220*/  DFMA R10, -R26, R8, -R24 ;  /* 0x000000081a0a722b */ /* 0x002e4c0000000918 */
        /* <DEDUP_REMOVED lines=8> */
.L_x_3912:
[----:B------:R-:W-:Y:S05]  /*272b0*/  BSYNC B4 ;  /* 0x0000000000047941 */ /* 0x000fea0003800000 */
.L_x_3911:
[----:B------:R-:W1:Y:S01]  /*272c0*/  DADD R26, R4, R26 ;  /* 0x00000000041a7229 */ /* 0x000e62000000001a */
[----:B------:R-:W-:Y:S01]  /*272d0*/  IMAD.MOV.U32 R6, RZ, RZ, 0x1 ;  /* 0x00000001ff067424 */ /* 0x000fe200078e00ff */
[----:B------:R-:W-:Y:S02]  /*272e0*/  BSSY B4, `(.L_x_3913) ;  /* 0x0000015000047945 */ /* 0x000fe40003800000 */
[----:B------:R-:W2:Y:S02]  /*272f0*/  DMUL R12, R8, R30 ;  /* 0x0000001e080c7228 */ /* 0x000ea40000000000 */
[----:B-1----:R-:W1:Y:S08]  /*27300*/  MUFU.RCP64H R7, R27 ;  /* 0x0000001b00077308 */ /* 0x002e700000001800 */
[----:B--2---:R-:W-:Y:S01]  /*27310*/  FSETP.GEU.AND P1, PT, |R13|, 6.5827683646048100446e-37, PT ;  /* 0x036000000d00780b */ /* 0x004fe20003f2e200 */
[----:B------:R-:W-:Y:S01]  /*27320*/  IMAD.MOV.U32 R30, RZ, RZ, R12 ;  /* 0x000000ffff1e7224 */ /* 0x000fe200078e000c */
[----:B------:R-:W-:Y:S01]  /*27330*/  MOV R31, R13 ;  /* 0x0000000d001f7202 */ /* 0x000fe20000000f00 */
[----:B-1----:R-:W1:-:S06]  /*27340*/  DFMA R10, -R26, R6, 1 ;  /* 0x3ff000001a0a742b */ /* 0x002e4c0000000106 */
[----:B-1----:R-:W1:-:S06]  /*27350*/  DFMA R10, R10, R10, R10 ;  /* 0x0000000a0a0a722b */ /* 0x002e4c000000000a */
[----:B-1----:R-:W1:-:S06]  /*27360*/  DFMA R10, R6, R10, R6 ;  /* 0x0000000a060a722b */ /* 0x002e4c0000000006 */
[----:B-1----:R-:W1:-:S06]  /*27370*/  DFMA R6, -R26, R10, 1 ;  /* 0x3ff000001a06742b */ /* 0x002e4c000000010a */
[----:B-1----:R-:W1:-:S06]  /*27380*/  DFMA R6, R10, R6, R10 ;  /* 0x000000060a06722b */ /* 0x002e4c000000000a */
[----:B-1----:R-:W1:-:S06]  /*27390*/  DMUL R8, R12, R6 ;  /* 0x000000060c087228 */ /* 0x002e4c0000000000 */
[----:B-1----:R-:W1:-:S06]  /*273a0*/  DFMA R10, -R26, R8, R12 ;  /* 0x000000081a0a722b */ /* 0x002e4c000000010c */
        /* <DEDUP_REMOVED lines=8> */
.L_x_3914:
[----:B------:R-:W-:Y:S05]  /*27430*/  BSYNC B4 ;  /* 0x0000000000047941 */ /* 0x000fea0003800000 */
.L_x_3913:
[----:B------:R-:W1:Y:S01]  /*27440*/  DADD R2, R8, R2 ;  /* 0x0000000008027229 */ /* 0x000e620000000002 */
[----:B------:R-:W-:-:S04]  /*27450*/  IADD3 R34, R34, 0x1, RZ ;  /* 0x0000000122227810 */ /* 0x000fc80007ffe0ff */
[----:B------:R-:W-:Y:S01]  /*27460*/  ISETP.GE.U32.AND P0, PT, R34, 0x7d0, PT ;  /* 0x000007d02200780c */ /* 0x000fe20003f06070 */
[----:B-1----:R-:W1:-:S06]  /*27470*/  DMUL R6, |R2|, 1.1102230246251565404e-16 ;  /* 0x3ca0000002067828 */ /* 0x002e4c0000000200 */
[----:B-1----:R-:W1:-:S14]  /*27480*/  DSETP.GTU.AND P1, PT, |R8|, R6, PT ;  /* 0x000000060800722a */ /* 0x002e5c0003f2c200 */
[----:B-1----:R-:W-:Y:S05]  /*27490*/  @!P0 BRA P1, `(.L_x_3915) ;  /* 0xfffffcc000008947 */ /* 0x002fea000083ffff */
[----:B------:R-:W-:Y:S05]  /*274a0*/  BSYNC B3 ;  /* 0x0000000000037941 */ /* 0x000fea0003800000 */
.L_x_3910:
[----:B------:R-:W1:Y:S01]  /*274b0*/  @!P5 DMUL R24, R24, 1.80143985094819840000e+16 ;  /* 0x435000001818d828 */ /* 0x000e620000000000 */
[----:B------:R-:W-:Y:S01]  /*274c0*/  BSSY B2, `(.L_x_3916) ;  /* 0x000003a000027945 */ /* 0x000fe20003800000 */
[----:B0-----:R-:W-:Y:S01]  /*274d0*/  MOV R19, 0xfffffc01 ;  /* 0xfffffc0100137802 */ /* 0x001fe20000000f00 */
[----:B------:R-:W-:Y:S01]  /*274e0*/  @!P5 IMAD.MOV.U32 R19, RZ, RZ, -0x435 ;  /* 0xfffffbcbff13d424 */ /* 0x000fe200078e00ff */
[----:B------:R-:W0:-:S06]  /*274f0*/  DADD R30, R4, 1 ;  /* 0x3ff00000041e7429 */ /* 0x000e0c0000000000 */
[----:B-1----:R-:W-:Y:S01]  /*27500*/  @!P5 MOV R32, R25 ;  /* 0x000000190020d202 */ /* 0x002fe20000000f00 */
[----:B0-----:R-:W-:Y:S01]  /*27510*/  DSETP.GTU.AND P2, PT, |R30|, +INF , PT ;  /* 0x7ff000001e00742a */ /* 0x001fe20003f4c200 */
[----:B------:R-:W-:Y:S02]  /*27520*/  @!P5 IMAD.MOV.U32 R33, RZ, RZ, R24 ;  /* 0x000000ffff21d224 */ /* 0x000fe400078e0018 */
        /* <DEDUP_REMOVED lines=11> */
[----:B------:R-:W-:Y:S01]  /*275e0*/  MOV R6, R33 ;  /* 0x0000002100067202 */ /* 0x000fe20000000f00 */
[----:B------:R-:W-:Y:S01]  /*275f0*/  IMAD.MOV.U32 R17, RZ, RZ, 0x3eb1380b ;  /* 0x3eb1380bff117424 */ /* 0x000fe200078e00ff */
        /* <DEDUP_REMOVED lines=38> */
.L_x_3917:
[----:B------:R-:W-:Y:S05]  /*27860*/  BSYNC B2 ;  /* 0x0000000000027941 */ /* 0x000fea0003800000 */
.L_x_3916:
[----:B------:R-:W-:Y:S01]  /*27870*/  BSSY B7, `(.L_x_3918) ;  /* 0x0000092000077945 */ /* 0x000fe20003800000 */
[----:B-1----:R1:W2:Y:S01]  /*27880*/  DMUL R32, R4, R6 ;  /* 0x0000000604207228 */ /* 0x0022a20000000000 */
[----:B------:R-:W-:Y:S05]  /*27890*/  @P2 BRA `(.L_x_3919) ;  /* 0x000008e000002947 */ /* 0x000fea0003800000 */
[----:B------:R-:W3:Y:S01]  /*278a0*/  DADD R24, -RZ, |R30| ;  /* 0x00000000ff187229 */ /* 0x000ee2000000051e */
[----:B------:R-:W-:Y:S01]  /*278b0*/  BSSY B8, `(.L_x_3920) ;  /* 0x0000005000087945 */ /* 0x000fe20003800000 */
[----:B------:R-:W-:-:S08]  /*278c0*/  MOV R34, 0x27900 ;  /* 0x0002790000227802 */ /* 0x000fd00000000f00 */
[----:B---3--:R-:W-:Y:S01]  /*278d0*/  MOV R26, R24 ;  /* 0x00000018001a7202 */ /* 0x008fe20000000f00 */
[----:B------:R-:W-:Y:S02]  /*278e0*/  IMAD.MOV.U32 R27, RZ, RZ, R25 ;  /* 0x000000ffff1b7224 */ /* 0x000fe400078e0019 */
[----:B012---:R-:W-:Y:S05]  /*278f0*/  CALL.REL.NOINC `($_ZN2at6native27unrolled_elementwise_kernelIN48_GLOBAL__N__08322988_15_IGammaKernel_cu_cb51a28d10CalcIgammaIdEESt5arrayIPcLm3EELi4E23TrivialOffsetCalculatorILi2EjES8_ILi1EjENS0_6memory12LoadWithCastILi2EEENSB_13StoreWithCastILi1EEEEEviT_T0_T2_T3_T4_T5_$__internal_lgamma_pos) ;  /* 0x0002920000007944 */ /* 0x007fea0003c00000 */
[----:B------:R-:W-:Y:S05]  /*27900*/  BSYNC B8 ;  /* 0x0000000000087941 */ /* 0x000fea0003800000 */
.L_x_3920:
[----:B------:R-:W-:Y:S01]  /*27910*/  ISETP.GT.AND P0, PT, R31, -0x1, PT ;  /* 0xffffffff1f00780c */ /* 0x000fe20003f04270 */
[----:B01----:R-:W-:Y:S01]  /*27920*/  IMAD.MOV.U32 R30, RZ, RZ, R26 ;  /* 0x000000ffff1e7224 */ /* 0x003fe200078e001a */
[----:B------:R-:W-:-:S11]  /*27930*/  MOV R31, R27 ;  /* 0x0000001b001f7202 */ /* 0x000fd60000000f00 */
[----:B------:R-:W-:Y:S05]  /*27940*/  @P0 BRA `(.L_x_3921) ;  /* 0x0000084000000947 */ /* 0x000fea0003800000 */
[----:B------:R-:W0:Y:S01]  /*27950*/  FRND.F64.TRUNC R6, R24 ;  /* 0x0000001800067313 */ /* 0x000e22000030d800 */
[----:B------:R-:W-:Y:S02]  /*27960*/  IMAD.MOV.U32 R30, RZ, RZ, 0x0 ;  /* 0x00000000ff1e7424 */ /* 0x000fe400078e00ff */
[----:B------:R-:W-:Y:S01]  /*27970*/  IMAD.MOV.U32 R31, RZ, RZ, 0x7ff00000 ;  /* 0x7ff00000ff1f7424 */ /* 0x000fe200078e00ff */
[----:B0-----:R-:W0:-:S14]  /*27980*/  DSETP.NEU.AND P0, PT, R24, R6, PT ;  /* 0x000000061800722a */ /* 0x001e1c0003f0d000 */
[----:B0-----:R-:W-:Y:S05]  /*27990*/  @!P0 BRA `(.L_x_3921) ;  /* 0x000007f000008947 */ /* 0x001fea0003800000 */
        /* <DEDUP_REMOVED lines=55> */
[----:B------:R-:W-:Y:S05]  /*27d10*/  CALL.REL.NOINC `($__internal_16_$__cuda_sm20_div_rn_f64_full) ;  /* 0x00027c8000007944 */ /* 0x000fea0003c00000 */
.L_x_3925:
[----:B------:R-:W-:Y:S05]  /*27d20*/  BSYNC B4 ;  /* 0x0000000000047941 */ /* 0x000fea0003800000 */
.L_x_3924:
[--C-:B------:R-:W-:Y:S01]  /*27d30*/  IMAD.MOV.U32 R0, RZ, RZ, R9.reuse ;  /* 0x000000ffff007224 */ /* 0x100fe200078e0009 */
[----:B------:R-:W-:Y:S01]  /*27d40*/  MOV R24, R8 ;  /* 0x0000000800187202 */ /* 0x000fe20000000f00 */
[----:B------:R-:W-:Y:S02]  /*27d50*/  IMAD.MOV.U32 R25, RZ, RZ, R9 ;  /* 0x000000ffff197224 */ /* 0x000fe400078e0009 */
.L_x_3923:
[----:B------:R-:W-:Y:S05]  /*27d60*/  BSYNC B3 ;  /* 0x0000000000037941 */ /* 0x000fea0003800000 */
.L_x_3922:
        /* <DEDUP_REMOVED lines=59> */
.L_x_3927:
[----:B------:R-:W-:Y:S05]  /*28120*/  BSYNC B2 ;  /* 0x0000000000027941 */ /* 0x000fea0003800000 */
.L_x_3926:
[----:B-1----:R-:W-:-:S04]  /*28130*/  DADD R26, -R26, R6 ;  /* 0x000000001a1a7229 */ /* 0x002fc80000000106 */
[----:B------:R-:W1:-:S10]  /*28140*/  DADD R6, -RZ, -R6 ;  /* 0x00000000ff067229 */ /* 0x000e540000000906 */
[----:B-1----:R-:W-:Y:S02]  /*28150*/  FSEL R30, R6, R26, !P4 ;  /* 0x0000001a061e7208 */ /* 0x002fe40006000000 */
[----:B------:R-:W-:Y:S01]  /*28160*/  FSEL R31, R7, R27, !P4 ;  /* 0x0000001b071f7208 */ /* 0x000fe20006000000 */
[----:B------:R-:W-:Y:S05]  /*28170*/  BRA `(.L_x_3921) ;  /* 0x0000001000007947 */ /* 0x000fea0003800000 */
.L_x_3919:
[----:B------:R-:W3:-:S06]  /*28180*/  DADD R30, R30, R30 ;  /* 0x000000001e1e7229 */ /* 0x000ecc000000001e */
.L_x_3921:
[----:B------:R-:W-:Y:S05]  /*28190*/  BSYNC B7 ;  /* 0x0000000000077941 */ /* 0x000fea0003800000 */
.L_x_3918:
[----:B--23--:R-:W2:Y:S01]  /*281a0*/  DADD R30, R32, -R30 ;  /* 0x00000000201e7229 */ /* 0x00cea2000000081e */
[----:B------:R-:W-:Y:S09]  /*281b0*/  BSSY B2, `(.L_x_3928) ;  /* 0x0000032000027945 */ /* 0x000ff20003800000 */
[----:B--2---:R-:W-:-:S02]  /*281c0*/  FSETP.GEU.FTZ.AND P1, PT, R31, 4.1931471824645996094, PT ;  /* 0x40862e431f00780b */ /* 0x004fc40003f3e000 */
[----:B------:R-:W-:-:S13]  /*281d0*/  FSETP.GT.FTZ.AND P0, PT, R31, -3.1640625, PT ;  /* 0xc04a80001f00780b */ /* 0x000fda0003f14000 */
[----:B------:R-:W-:Y:S05]  /*281e0*/  @P0 BRA !P1, `(.L_x_3929) ;  /* 0x0000008000000947 */ /* 0x000fea0004800000 */
[C---:B-1----:R-:W-:Y:S01]  /*281f0*/  DADD R6, R30.reuse, R30 ;  /* 0x000000001e067229 */ /* 0x042fe2000000001e */
[----:B------:R-:W-:Y:S02]  /*28200*/  ISETP.GE.AND P1, PT, R31, RZ, PT ;  /* 0x000000ff1f00720c */ /* 0x000fe40003f26270 */
[----:B------:R-:W-:Y:S01]  /*28210*/  MOV R9, 0x3ff00000 ;  /* 0x3ff0000000097802 */ /* 0x000fe20000000f00 */
[----:B------:R-:W1:-:S03]  /*28220*/  DSETP.GTU.AND P0, PT, |R30|, +INF , PT ;  /* 0x7ff000001e00742a */ /* 0x000e460003f0c200 */
[----:B------:R-:W-:-:S03]  /*28230*/  FSEL R9, -R9, +QNAN , !P1 ;  /* 0x7ff0000009097808 */ /* 0x000fc60004800100 */
[----:B-1----:R-:W-:Y:S02]  /*28240*/  FSEL R24, R6, RZ, P0 ;  /* 0x000000ff06187208 */ /* 0x002fe40000000000 */
[----:B------:R-:W-:Y:S01]  /*28250*/  FSEL R25, R7, R9, P0 ;  /* 0x0000000907197208 */ /* 0x000fe20000000000 */
[----:B------:R-:W-:Y:S05]  /*28260*/  BRA `(.L_x_3930) ;  /* 0x0000026000007947 */ /* 0x000fea0003800000 */
.L_x_3929:
[----:B-1----:R-:W-:Y:S01]  /*28270*/  IMAD.MOV.U32 R6, RZ, RZ, 0x652b82fe ;  /* 0x652b82feff067424 */ /* 0x002fe200078e00ff */
[----:B------:R-:W-:Y:S01]  /*28280*/  SHF.L.U32 R0, R31, 0x1, RZ ;  /* 0x000000011f007819 */ /* 0x000fe200000006ff */
[----:B------:R-:W-:Y:S02]  /*28290*/  IMAD.MOV.U32 R7, RZ, RZ, 0x3ff71547 ;  /* 0x3ff71547ff077424 */ /* 0x000fe400078e00ff */
[----:B------:R-:W-:Y:S01]  /*282a0*/  IMAD.MOV.U32 R12, RZ, RZ, 0x6acd15b6 ;  /* 0x6acd15b6ff0c7424 */ /* 0x000fe200078e00ff */
[C---:B------:R-:W-:Y:S01]  /*282b0*/  ISETP.GE.U32.AND P0, PT, R0.reuse, 0x7fb3e647, PT ;  /* 0x7fb3e6470000780c */ /* 0x040fe20003f06070 */
[----:B------:R-:W-:Y:S01]  /*282c0*/  IMAD.MOV.U32 R13, RZ, RZ, 0x3e21f407 ;  /* 0x3e21f407ff0d7424 */ /* 0x000fe200078e00ff */
[----:B------:R-:W-:Y:S01]  /*282d0*/  ISETP.NE.AND P1, PT, R0, RZ, PT ;  /* 0x000000ff0000720c */ /* 0x000fe20003f25270 */
[----:B------:R-:W1:-:S06]  /*282e0*/  DFMA R6, R30, R6, 6.75539944105574400000e+15 ;  /* 0x433800001e06742b */ /* 0x000e4c0000000006 */
[----:B-1----:R1:W2:-:S04]  /*282f0*/  DADD R8, R6, -6.75539944105574400000e+15 ;  /* 0xc338000006087429 */ /* 0x0022880000000000 */
[----:B-1----:R-:W-:Y:S02]  /*28300*/  SEL R6, R6, RZ, P0 ;  /* 0x000000ff06067207 */ /* 0x002fe40000000000 */
[----:B--2---:R-:W1:Y:S02]  /*28310*/  DFMA R10, R8, c[0x2][0xc0], R30 ;  /* 0x00803000080a7a2b */ /* 0x004e64000000001e */
[----:B------:R-:W-:-:S04]  /*28320*/  IADD3 R7, R6, -0x1, RZ ;  /* 0xffffffff06077810 */ /* 0x000fc80007ffe0ff */
[----:B-1----:R-:W1:-:S10]  /*28330*/  DFMA R10, R8, c[0x2][0xc8], R10 ;  /* 0x00803200080a7a2b */ /* 0x002e54000000000a */
[----:B-1----:R-:W-:Y:S02]  /*28340*/  FSEL R25, R31, R11, !P0 ;  /* 0x0000000b1f197208 */ /* 0x002fe40004000000 */
[----:B------:R-:W-:Y:S02]  /*28350*/  FSEL R24, R30, R10, !P0 ;  /* 0x0000000a1e187208 */ /* 0x000fe40004000000 */
[----:B------:R-:W-:Y:S01]  /*28360*/  ISETP.NE.AND P0, PT, R6, 0x400, PT ;  /* 0x000004000600780c */ /* 0x000fe20003f05270 */
[----:B------:R-:W-:Y:S01]  /*28370*/  IMAD.MOV.U32 R9, RZ, RZ, R25 ;  /* 0x000000ffff097224 */ /* 0x000fe200078e0019 */
[----:B------:R-:W-:-:S06]  /*28380*/  MOV R8, R24 ;  /* 0x0000001800087202 */ /* 0x000fcc0000000f00 */
[----:B------:R-:W1:-:S05]  /*28390*/  DFMA R10, R8, R12, c[0x2][0x1f8] ;  /* 0x00807e00080a762b */ /* 0x000e4a000000000c */
[----:B------:R-:W-:Y:S01]  /*283a0*/  @P0 IMAD.MOV R7, RZ, RZ, R6 ;  /* 0x000000ffff070224 */ /* 0x000fe200078e0206 */
[----:B-1----:R-:W1:Y:S01]  /*283b0*/  DFMA R10, R8, R10, c[0x2][0x200] ;  /* 0x00808000080a762b */ /* 0x002e62000000000a */
[----:B------:R-:W-:-:S03]  /*283c0*/  MOV R6, RZ ;  /* 0x000000ff00067202 */ /* 0x000fc60000000f00 */
[----:B------:R-:W-:Y:S02]  /*283d0*/  LEA R7, R7, 0x3ff00000, 0x14 ;  /* 0x3ff0000007077811 */ /* 0x000fe400078ea0ff */
[----:B-1----:R-:W1:-:S04]  /*283e0*/  DFMA R10, R8, R10, c[0x2][0x208] ;  /* 0x00808200080a762b */ /* 0x002e48000000000a */
[----:B------:R-:W-:-:S04]  /*283f0*/  DADD R12, R6, -1 ;  /* 0xbff00000060c7429 */ /* 0x000fc80000000000 */
[----:B-1----:R-:W1:-:S06]  /*28400*/  DFMA R10, R8, R10, c[0x2][0x210] ;  /* 0x00808400080a762b */ /* 0x002e4c000000000a */
        /* <DEDUP_REMOVED lines=11> */
[----:B------:R-:W-:Y:S02]  /*284c0*/  @P1 FSEL R25, R7, R11, !P0 ;  /* 0x0000000b07191208 */ /* 0x000fe40004000000 */
.L_x_3930:
[----:B------:R-:W-:Y:S05]  /*284d0*/  BSYNC B2 ;  /* 0x0000000000027941 */ /* 0x000fea0003800000 */
.L_x_3928:
[----:B------:R-:W1:Y:S01]  /*284e0*/  DSETP.GTU.AND P0, PT, R28, +INF , PT ;  /* 0x7ff000001c00742a */ /* 0x000e620003f0c000 */
[----:B------:R-:W-:-:S13]  /*284f0*/  BSSY B7, `(.L_x_3931) ;  /* 0x0000092000077945 */ /* 0x000fda0003800000 */
[----:B-1----:R-:W-:Y:S05]  /*28500*/  @P0 BRA `(.L_x_3932) ;  /* 0x000008f000000947 */ /* 0x002fea0003800000 */
[----:B------:R-:W-:Y:S01]  /*28510*/  BSSY B8, `(.L_x_3933) ;  /* 0x0000005000087945 */ /* 0x000fe20003800000 */
[----:B------:R-:W-:Y:S01]  /*28520*/  IMAD.MOV.U32 R26, RZ, RZ, R28 ;  /* 0x000000ffff1a7224 */ /* 0x000fe200078e001c */
[----:B------:R-:W-:Y:S01]  /*28530*/  MOV R34, 0x28560 ;  /* 0x0002856000227802 */ /* 0x000fe20000000f00 */
[----:B------:R-:W-:Y:S02]  /*28540*/  IMAD.MOV.U32 R27, RZ, RZ, R29 ;  /* 0x000000ffff1b7224 */ /* 0x000fe400078e001d */
[----:B0-----:R-:W-:Y:S05]  /*28550*/  CALL.REL.NOINC `($_ZN2at6native27unrolled_elementwise_kernelIN48_GLOBAL__N__08322988_15_IGammaKernel_cu_cb51a28d10CalcIgammaIdEESt5arrayIPcLm3EELi4E23TrivialOffsetCalculatorILi2EjES8_ILi1EjENS0_6memory12LoadWithCastILi2EEENSB_13StoreWithCastILi1EEEEEviT_T0_T2_T3_T4_T5_$__internal_lgamma_pos) ;  /* 0x000285a000007944 */ /* 0x001fea0003c00000 */
[----:B------:R-:W-:Y:S05]  /*28560*/  BSYNC B8 ;  /* 0x0000000000087941 */ /* 0x000fea0003800000 */
.L_x_3933:
[----:B------:R-:W-:Y:S01]  /*28570*/  ISETP.GT.AND P0, PT, R5, -0x1, PT ;  /* 0xffffffff0500780c */ /* 0x000fe20003f04270 */
[----:B01----:R-:W-:Y:S01]  /*28580*/  IMAD.MOV.U32 R5, RZ, RZ, R27 ;  /* 0x000000ffff057224 */ /* 0x003fe200078e001b */
[----:B------:R-:W-:-:S04]  /*28590*/  MOV R4, R26 ;  /* 0x0000001a00047202 */ /* 0x000fc80000000f00 */
[----:B------:R-:W-:Y:S01]  /*285a0*/  MOV R7, R5 ;  /* 0x0000000500077202 */ /* 0x000fe20000000f00 */
[----:B------:R-:W-:-:S06]  /*285b0*/  IMAD.MOV.U32 R6, RZ, RZ, R4 ;  /* 0x000000ffff067224 */ /* 0x000fcc00078e0004 */
        /* <DEDUP_REMOVED lines=62> */
.L_x_3938:
[----:B------:R-:W-:Y:S05]  /*289a0*/  BSYNC B4 ;  /* 0x0000000000047941 */ /* 0x000fea0003800000 */
.L_x_3937:
[--C-:B------:R-:W-:Y:S01]  /*289b0*/  IMAD.MOV.U32 R0, RZ, RZ, R9.reuse ;  /* 0x000000ffff007224 */ /* 0x100fe200078e0009 */
[----:B------:R-:W-:Y:S01]  /*289c0*/  MOV R28, R8 ;  /* 0x00000008001c7202 */ /* 0x000fe20000000f00 */
[----:B------:R-:W-:Y:S02]  /*289d0*/  IMAD.MOV.U32 R29, RZ, RZ, R9 ;  /* 0x000000ffff1d7224 */ /* 0x000fe400078e0009 */
.L_x_3936:
[----:B------:R-:W-:Y:S05]  /*289e0*/  BSYNC B3 ;  /* 0x0000000000037941 */ /* 0x000fea0003800000 */
.L_x_3935:
        /* <DEDUP_REMOVED lines=59> */
.L_x_3940:
[----:B------:R-:W-:Y:S05]  /*28da0*/  BSYNC B2 ;  /* 0x0000000000027941 */ /* 0x000fea0003800000 */
.L_x_3939:
[----:B-1----:R-:W-:-:S04]  /*28db0*/  DADD R4, -R4, R6 ;  /* 0x0000000004047229 */ /* 0x002fc80000000106 */
[----:B------:R-:W1:-:S10]  /*28dc0*/  DADD R6, -RZ, -R6 ;  /* 0x00000000ff067229 */ /* 0x000e540000000906 */
[----:B-1----:R-:W-:Y:S02]  /*28dd0*/  FSEL R6, R6, R4, !P4 ;  /* 0x0000000406067208 */ /* 0x002fe40006000000 */
[----:B------:R-:W-:Y:S01]  /*28de0*/  FSEL R7, R7, R5, !P4 ;  /* 0x0000000507077208 */ /* 0x000fe20006000000 */
[----:B------:R-:W-:Y:S05]  /*28df0*/  BRA `(.L_x_3934) ;  /* 0x0000001000007947 */ /* 0x000fea0003800000 */
.L_x_3932:
[----:B------:R1:W2:-:S06]  /*28e00*/  DADD R6, R4, R4 ;  /* 0x0000000004067229 */ /* 0x00028c0000000004 */
.L_x_3934:
[----:B------:R-:W-:Y:S05]  /*28e10*/  BSYNC B7 ;  /* 0x0000000000077941 */ /* 0x000fea0003800000 */
.L_x_3931:
[----:B--2---:R-:W2:Y:S01]  /*28e20*/  DADD R32, R32, -R6 ;  /* 0x0000000020207229 */ /* 0x004ea20000000806 */
[----:B------:R-:W-:Y:S01]  /*28e30*/  MOV R10, 0x652b82fe ;  /* 0x652b82fe000a7802 */ /* 0x000fe20000000f00 */
[----:B------:R-:W-:Y:S01]  /*28e40*/  IMAD.MOV.U32 R11, RZ, RZ, 0x3ff71547 ;  /* 0x3ff71547ff0b7424 */ /* 0x000fe200078e00ff */
[----:B------:R-:W-:Y:S01]  /*28e50*/  MOV R9, 0x3e5ade15 ;  /* 0x3e5ade1500097802 */ /* 0x000fe20000000f00 */
[----:B------:R-:W-:Y:S01]  /*28e60*/  IMAD.MOV.U32 R8, RZ, RZ, 0x69ce2bdf ;  /* 0x69ce2bdfff087424 */ /* 0x000fe200078e00ff */
[----:B------:R-:W-:Y:S03]  /*28e70*/  BSSY B2, `(.L_x_3941) ;  /* 0x0000020000027945 */ /* 0x000fe60003800000 */
[----:B--2---:R-:W2:-:S02]  /*28e80*/  DFMA R10, R32, R10, 6.75539944105574400000e+15 ;  /* 0x43380000200a742b */ /* 0x004e84000000000a */
[----:B------:R-:W-:-:S04]  /*28e90*/  FSETP.GEU.FTZ.AND P0, PT, |R33|, 4.1917929649353027344, PT ;  /* 0x4086232b2100780b */ /* 0x000fc80003f1e200 */
[----:B-12---:R-:W1:-:S06]  /*28ea0*/  DADD R4, R10, -6.75539944105574400000e+15 ;  /* 0xc33800000a047429 */ /* 0x006e4c0000000000 */
        /* <DEDUP_REMOVED lines=28> */
.L_x_3942:
[----:B------:R-:W-:Y:S05]  /*29070*/  BSYNC B2 ;  /* 0x0000000000027941 */ /* 0x000fea0003800000 */
.L_x_3941:
[----:B--2---:R2:W3:Y:S01]  /*29080*/  DFMA R2, -R2, R4, -R24 ;  /* 0x000000040202722b */ /* 0x0044e20000000918 */
[----:B------:R-:W-:Y:S05]  /*29090*/  BRA `(.L_x_3891) ;  /* 0x000265f000007947 */ /* 0x000fea0003800000 */
.L_x_3909:
[----:B------:R-:W-:Y:S01]  /*290a0*/  DADD R32, R4, -R24 ;  /* 0x0000000004207229 */ /* 0x000fe20000000818 */
[----:B------:R-:W-:Y:S03]  /*290b0*/  BSSY B8, `(.L_x_3943) ;  /* 0x0000322000087945 */ /* 0x000fe60003800000 */
[----:B------:R-:W1:-:S06]  /*290c0*/  DMUL R6, R28, c[0x2][0x10] ;  /* 0x008004001c067a28 */ /* 0x000e4c0000000000 */
[----:B-1----:R-:W1:-:S14]  /*290d0*/  DSETP.GT.AND P0, PT, |R32|, R6, PT ;  /* 0x000000062000722a */ /* 0x002e5c0003f04200 */
[----:B-1----:R-:W-:Y:S05]  /*290e0*/  @P0 BRA `(.L_x_3944) ;  /* 0x0000264000000947 */ /* 0x002fea0003800000 */
[----:B------:R-:W-:Y:S01]  /*290f0*/  IMAD.MOV.U32 R12, RZ, RZ, -0x1a0caf76 ;  /* 0xe5f3508aff0c7424 */ /* 0x000fe200078e00ff */
[----:B------:R-:W-:Y:S01]  /*29100*/  MOV R13, 0x40bb2bff ;  /* 0x40bb2bff000d7802 */ /* 0x000fe20000000f00 */
[----:B------:R-:W-:Y:S01]  /*29110*/  IMAD.MOV.U32 R14, RZ, RZ, -0x4fb522f0 ;  /* 0xb04add10ff0e7424 */ /* 0x000fe200078e00ff */
[----:B------:R-:W-:Y:S01]  /*29120*/  MOV R16, 0x3bfd7560 ;  /* 0x3bfd756000107802 */ /* 0x000fe20000000f00 */
[----:B------:R-:W-:Y:S01]  /*29130*/  IMAD.MOV.U32 R15, RZ, RZ, 0x40f28df4 ;  /* 0x40f28df4ff0f7424 */ /* 0x000fe200078e00ff */
[----:B0-----:R-:W-:Y:S01]  /*29140*/  MOV R19, 0x414a9038 ;  /* 0x414a903800137802 */ /* 0x001fe20000000f00 */
        /* <DEDUP_REMOVED lines=11> */
[----:B------:R-:W-:Y:S01]  /*29200*/  IMAD.MOV.U32 R26, RZ, RZ, -0x50000000 ;  /* 0xb0000000ff1a7424 */ /* 0x000fe200078e00ff */
[----:B------:R3:W-:Y:S01]  /*29210*/  STL.64 [R1+0x1428], R18 ;  /* 0x0014281201007387 */ /* 0x0007e20000100a00 */
[----:B0-----:R-:W-:Y:S01]  /*29220*/  IMAD.MOV.U32 R12, RZ, RZ, 0x0 ;  /* 0x00000000ff0c7424 */ /* 0x001fe200078e00ff */
[----:B------:R-:W-:Y:S01]  /*29230*/  MOV R2, 0x6a172145 ;  /* 0x6a17214500027802 */ /* 0x000fe20000000f00 */
[----:B------:R-:W-:Y:S01]  /*29240*/  IMAD.MOV.U32 R13, RZ, RZ, 0x40508000 ;  /* 0x40508000ff0d7424 */ /* 0x000fe200078e00ff */
[----:B------:R0:W-:Y:S01]  /*29250*/  STL.64 [R1+0x1430], R20 ;  /* 0x0014301401007387 */ /* 0x0001e20000100a00 */
[----:B-1----:R-:W-:Y:S01]  /*29260*/  MOV R14, 0x0 ;  /* 0x00000000000e7802 */ /* 0x002fe20000000f00 */
[----:B------:R-:W-:Y:S01]  /*29270*/  IMAD.MOV.U32 R15, RZ, RZ, 0x409e1400 ;  /* 0x409e1400ff0f7424 */ /* 0x000fe200078e00ff */
[----:B------:R-:W-:Y:S01]  /*29280*/  MOV R7, 0x3fe0509f ;  /* 0x3fe0509f00077802 */ /* 0x000fe20000000f00 */
[----:B------:R1:W-:Y:S01]  /*29290*/  STL.64 [R1+0x1438], R22 ;  /* 0x0014381601007387 */ /* 0x0003e20000100a00 */
[----:B--2---:R-:W-:Y:S01]  /*292a0*/  IMAD.MOV.U32 R16, RZ, RZ, 0x0 ;  /* 0x00000000ff107424 */ /* 0x004fe200078e00ff */
[----:B------:R-:W-:Y:S01]  /*292b0*/  MOV R17, 0x40dfe780 ;  /* 0x40dfe78000117802 */ /* 0x000fe20000000f00 */
[----:B------:R-:W-:Y:S01]  /*292c0*/  IMAD.MOV.U32 R36, RZ, RZ, -0x80000000 ;  /* 0x80000000ff247424 */ /* 0x000fe200078e00ff */
[----:B------:R2:W-:Y:S01]  /*292d0*/  STL.64 [R1+0x2780], R12 ;  /* 0x0027800c01007387 */ /* 0x0005e20000100a00 */
[----:B---3--:R-:W-:Y:S01]  /*292e0*/  IMAD.MOV.U32 R18, RZ, RZ, 0x0 ;  /* 0x00000000ff127424 */ /* 0x008fe200078e00ff */
[----:B------:R-:W-:Y:S01]  /*292f0*/  DSETP.GT.AND P0, PT, R28, 1, PT ;  /* 0x3ff000001c00742a */ /* 0x000fe20003f04000 */
[----:B------:R-:W-:Y:S01]  /*29300*/  IMAD.MOV.U32 R19, RZ, RZ, 0x4115d0bc ;  /* 0x4115d0bcff137424 */ /* 0x000fe200078e00ff */
[----:B0-----:R-:W-:Y:S01]  /*29310*/  MOV R20, 0x0 ;  /* 0x0000000000147802 */ /* 0x001fe20000000f00 */
[----:B------:R-:W-:Y:S01]  /*29320*/  IMAD.MOV.U32 R21, RZ, RZ, 0x41441f7b ;  /* 0x41441f7bff157424 */ /* 0x000fe200078e00ff */
[----:B------:R-:W-:Y:S01]  /*29330*/  STL.64 [R1+0x2788], R14 ;  /* 0x0027880e01007387 */ /* 0x000fe20000100a00 */
[----:B------:R-:W-:Y:S01]  /*29340*/  IMAD.MOV.U32 R37, RZ, RZ, 0x419cbd69 ;  /* 0x419cbd69ff257424 */ /* 0x000fe200078e00ff */
[----:B-1----:R-:W-:Y:S01]  /*29350*/  MOV R23, 0x41697171 ;  /* 0x4169717100177802 */ /* 0x002fe20000000f00 */
[----:B------:R-:W-:Y:S01]  /*29360*/  IMAD.MOV.U32 R22, RZ, RZ, -0x20000000 ;  /* 0xe0000000ff167424 */ /* 0x000fe200078e00ff */
[----:B------:R-:W-:Y:S01]  /*29370*/  STL.64 [R1+0x2790], R16 ;  /* 0x0027901001007387 */ /* 0x000fe20000100a00 */
[----:B------:R-:W-:Y:S01]  /*29380*/  IMAD.MOV.U32 R39, RZ, RZ, 0x418308a8 ;  /* 0x418308a8ff277424 */ /* 0x000fe200078e00ff */
[----:B--2---:R-:W-:Y:S01]  /*29390*/  MOV R12, 0x70000000 ;  /* 0x70000000000c7802 */ /* 0x004fe20000000f00 */
[----:B------:R-:W-:Y:S01]  /*293a0*/  IMAD.MOV.U32 R13, RZ, RZ, 0x41991871 ;  /* 0x41991871ff0d7424 */ /* 0x000fe200078e00ff */
[----:B------:R-:W-:Y:S01]  /*293b0*/  STL.64 [R1+0x2798], R18 ;  /* 0x0027981201007387 */ /* 0x000fe20000100a00 */
[----:B------:R-:W-:Y:S01]  /*293c0*/  IMAD.MOV.U32 R3, RZ, RZ, 0x3f78d44d ;  /* 0x3f78d44dff037424 */ /* 0x000fe200078e00ff */
[----:B------:R-:W-:Y:S01]  /*293d0*/  MOV R10, 0xe7b3dd77 ;  /* 0xe7b3dd77000a7802 */ /* 0x000fe20000000f00 */
[----:B------:R-:W-:Y:S01]  /*293e0*/  IMAD.MOV.U32 R6, RZ, RZ, 0x77f7c44b ;  /* 0x77f7c44bff067424 */ /* 0x000fe200078e00ff */
[----:B------:R-:W-:Y:S01]  /*293f0*/  STL.64 [R1+0x27a0], R20 ;  /* 0x0027a01401007387 */ /* 0x000fe20000100a00 */
[----:B------:R-:W-:Y:S01]  /*29400*/  IMAD.MOV.U32 R8, RZ, RZ, -0x19c7c7e ;  /* 0xfe638382ff087424 */ /* 0x000fe200078e00ff */
[----:B------:R-:W-:Y:S01]  /*29410*/  BSSY B3, `(.L_x_3945) ;  /* 0x000003c000037945 */ /* 0x000fe20003800000 */
[----:B------:R-:W-:Y:S01]  /*29420*/  IMAD.MOV.U32 R9, RZ, RZ, 0x40338519 ;  /* 0x40338519ff097424 */ /* 0x000fe200078e00ff */
[----:B------:R-:W-:Y:S01]  /*29430*/  STL.64 [R1+0x27a8], R22 ;  /* 0x0027a81601007387 */ /* 0x000fe20000100a00 */
[----:B------:R-:W-:Y:S01]  /*29440*/  IMAD.MOV.U32 R11, RZ, RZ, 0x407c1f1c ;  /* 0x407c1f1cff0b7424 */ /* 0x000fe200078e00ff */
[----:B------:R-:W-:-:S02]  /*29450*/  MOV R0, 0x1 ;  /* 0x0000000100007802 */ /* 0x000fc40000000f00 */
        /* <DEDUP_REMOVED lines=8> */
[----:B0-----:R-:W-:Y:S01]  /*294e0*/  IMAD.MOV.U32 R2, RZ, RZ, -0x12d8f232 ;  /* 0xed270dceff027424 */ /* 0x001fe200078e00ff */
[----:B------:R-:W-:-:S02]  /*294f0*/  MOV R3, 0x4194972f ;  /* 0x4194972f00037802 */ /* 0x000fc40000000f00 */
[----:B------:R0:W-:Y:S01]  /*29500*/  STL.64 [R1+0x1408], R10 ;  /* 0x0014080a01007387 */ /* 0x0001e20000100a00 */
[----:B-1----:R-:W-:Y:S02]  /*29510*/  IMAD.MOV.U32 R6, RZ, RZ, -0x1388dcfa ;  /* 0xec772306ff067424 */ /* 0x002fe400078e00ff */
[----:B------:R-:W-:Y:S01]  /*29520*/  IMAD.MOV.U32 R7, RZ, RZ, 0x4198bf15 ;  /* 0x4198bf15ff077424 */ /* 0x000fe200078e00ff */
[----:B------:R1:W-:Y:S01]  /*29530*/  STL.64 [R1+0x1440], R2 ;  /* 0x0014400201007387 */ /* 0x0003e20000100a00 */
[----:B--2---:R-:W-:Y:S01]  /*29540*/  MOV R8, 0xcf4eca2e ;  /* 0xcf4eca2e00087802 */ /* 0x004fe20000000f00 */
[----:B------:R-:W-:Y:S02]  /*29550*/  IMAD.MOV.U32 R9, RZ, RZ, 0x418b2298 ;  /* 0x418b2298ff097424 */ /* 0x000fe400078e00ff */
[----:B------:R2:W-:Y:S01]  /*29560*/  STL.64 [R1+0x1448], R6 ;  /* 0x0014480601007387 */ /* 0x0005e20000100a00 */
[----:B0-----:R-:W-:Y:S01]  /*29570*/  IMAD.MOV.U32 R10, RZ, RZ, 0x0 ;  /* 0x00000000ff0a7424 */ /* 0x001fe200078e00ff */
[----:B------:R-:W-:-:S02]  /*29580*/  MOV R11, 0x3ff00000 ;  /* 0x3ff00000000b7802 */ /* 0x000fc40000000f00 */
[----:B------:R0:W-:Y:S01]  /*29590*/  STL.64 [R1+0x1450], R8 ;  /* 0x0014500801007387 */ /* 0x0001e20000100a00 */
[----:B-1----:R-:W1:-:S03]  /*295a0*/  DADD R2, R4, c[0x2][0x18] ;  /* 0x0080060004027629 */ /* 0x002e460000000000 */
[----:B------:R3:W-:Y:S01]  /*295b0*/  STL.64 [R1+0x2778], R10 ;  /* 0x0027780a01007387 */ /* 0x0007e20000100a00 */
[----:B--2---:R-:W-:Y:S02]  /*295c0*/  IMAD.MOV.U32 R6, RZ, RZ, -0x70000000 ;  /* 0x90000000ff067424 */ /* 0x004fe400078e00ff */
[----:B------:R-:W-:Y:S01]  /*295d0*/  IMAD.MOV.U32 R7, RZ, RZ, 0x4185eeb6 ;  /* 0x4185eeb6ff077424 */ /* 0x000fe200078e00ff */
[----:B-1----:R-:W1:Y:S01]  /*295e0*/  DADD R2, R2, -0.5 ;  /* 0xbfe0000002027429 */ /* 0x002e620000000000 */
[----:B0-----:R-:W-:-:S03]  /*295f0*/  IMAD.MOV.U32 R8, RZ, RZ, 0x6a172145 ;  /* 0x6a172145ff087424 */ /* 0x001fc600078e00ff */
[----:B------:R0:W-:Y:S01]  /*29600*/  STL.64 [R1+0x27b0], R6 ;  /* 0x0027b00601007387 */ /* 0x0001e20000100a00 */
[----:B------:R-:W-:Y:S02]  /*29610*/  IMAD.MOV.U32 R9, RZ, RZ, 0x3f78d44d ;  /* 0x3f78d44dff097424 */ /* 0x000fe400078e00ff */
[----:B---3--:R-:W-:Y:S01]  /*29620*/  IMAD.MOV.U32 R11, RZ, RZ, RZ ;  /* 0x000000ffff0b7224 */ /* 0x008fe200078e00ff */
[----:B0-----:R-:W-:Y:S01]  /*29630*/  MOV R6, R4 ;  /* 0x0000000400067202 */ /* 0x001fe20000000f00 */
        /* <DEDUP_REMOVED lines=17> */
[----:B-1----:R-:W-:Y:S05]  /*29750*/  CALL.REL.NOINC `($__internal_15_$__cuda_sm20_dblrcp_rn_slowpath_v3) ;  /* 0x00025f9000007944 */ /* 0x002fea0003c00000 */
[----:B------:R-:W-:Y:S02]  /*29760*/  IMAD.MOV.U32 R6, RZ, RZ, R8 ;  /* 0x000000ffff067224 */ /* 0x000fe400078e0008 */
[----:B------:R-:W-:Y:S02]  /*29770*/  IMAD.MOV.U32 R7, RZ, RZ, R9 ;  /* 0x000000ffff077224 */ /* 0x000fe400078e0009 */
.L_x_3948:
[----:B------:R-:W-:Y:S05]  /*29780*/  BSYNC B4 ;  /* 0x0000000000047941 */ /* 0x000fea0003800000 */
.L_x_3947:
[----:B0-----:R-:W-:Y:S01]  /*29790*/  HFMA2.MMA R9, -RZ, RZ, 2.771484375, 0.01287841796875 ;  /* 0x418b2298ff097435 */ /* 0x001fe200000001ff */
[----:B------:R-:W-:Y:S01]  /*297a0*/  MOV R11, 0xc ;  /* 0x0000000c000b7802 */ /* 0x000fe20000000f00 */
[----:B------:R-:W-:-:S02]  /*297b0*/  IMAD.MOV.U32 R0, RZ, RZ, -0x1 ;  /* 0xffffffffff007424 */ /* 0x000fc400078e00ff */
[----:B------:R-:W-:Y:S02]  /*297c0*/  IMAD.MOV.U32 R8, RZ, RZ, -0x30b135d2 ;  /* 0xcf4eca2eff087424 */ /* 0x000fe400078e00ff */
.L_x_3946:
[----:B-1----:R-:W-:Y:S05]  /*297d0*/  BSYNC B3 ;  /* 0x0000000000037941 */ /* 0x002fea0003800000 */
.L_x_3945:
[----:B------:R-:W0:Y:S01]  /*297e0*/  DSETP.GT.AND P0, PT, R28, 1, PT ;  /* 0x3ff000001c00742a */ /* 0x000e220003f04000 */
[----:B------:R-:W-:Y:S01]  /*297f0*/  IADD3 R13, R95, 0x13e8, RZ ;  /* 0x000013e85f0d7810 */ /* 0x000fe20007ffe0ff */
[----:B------:R-:W-:-:S04]  /*29800*/  IMAD.SHL.U32 R67, R0, 0x8, RZ ;  /* 0x0000000800437824 */ /* 0x000fc800078e00ff */
[----:B0-----:R-:W-:-:S05]  /*29810*/  SEL R13, R13, R34, P0 ;  /* 0x000000220d0d7207 */ /* 0x001fca0000000000 */
[----:B------:R-:W-:-:S05]  /*29820*/  IMAD.IADD R13, R13, 0x1, R67 ;  /* 0x000000010d0d7824 */ /* 0x000fca00078e0243 */
[----:B------:R0:W2:Y:S01]  /*29830*/  LDL.64 R34, [R13] ;  /* 0x000000000d227983 */ /* 0x0000a20000100a00 */
[----:B------:R-:W-:-:S05]  /*29840*/  IADD3 R12, R13, R67, RZ ;  /* 0x000000430d0c7210 */ /* 0x000fca0007ffe0ff */
[----:B------:R1:W3:Y:S01]  /*29850*/  LDL.64 R50, [R12] ;  /* 0x000000000c327983 */ /* 0x0002e20000100a00 */
[----:B------:R-:W-:-:S04]  /*29860*/  IMAD.IADD R16, R12, 0x1, R67 ;  /* 0x000000010c107824 */ /* 0x000fc800078e0243 */
[----:B------:R-:W-:Y:S01]  /*29870*/  IMAD.IADD R15, R16, 0x1, R67 ;  /* 0x00000001100f7824 */ /* 0x000fe200078e0243 */
[----:B------:R4:W5:Y:S04]  /*29880*/  LDL.64 R48, [R16] ;  /* 0x0000000010307983 */ /* 0x0009680000100a00 */
[----:B------:R0:W5:Y:S01]  /*29890*/  LDL.64 R46, [R15] ;  /* 0x000000000f2e7983 */ /* 0x0001620000100a00 */
[----:B------:R-:W-:-:S05]  /*298a0*/  IADD3 R14, R15, R67, RZ ;  /* 0x000000430f0e7210 */ /* 0x000fca0007ffe0ff */
[----:B------:R1:W5:Y:S01]  /*298b0*/  LDL.64 R44, [R14] ;  /* 0x000000000e2c7983 */ /* 0x0003620000100a00 */
[----:B------:R-:W-:-:S04]  /*298c0*/  IMAD.IADD R10, R14, 0x1, R67 ;  /* 0x000000010e0a7824 */ /* 0x000fc800078e0243 */
[--C-:B0-----:R-:W-:Y:S01]  /*298d0*/  IMAD.IADD R13, R10, 0x1, R67.reuse ;  /* 0x000000010a0d7824 */ /* 0x101fe200078e0243 */
[----:B------:R0:W5:Y:S01]  /*298e0*/  LDL.64 R42, [R10] ;  /* 0x000000000a2a7983 */ /* 0x0001620000100a00 */
[----:B------:R-:W-:Y:S02]  /*298f0*/  IADD3 R0, R11, R0, RZ ;  /* 0x000000000b007210 */ /* 0x000fe40007ffe0ff */
[----:B-1----:R-:W-:Y:S01]  /*29900*/  IMAD.IADD R12, R13, 0x1, R67 ;  /* 0x000000010d0c7824 */ /* 0x002fe200078e0243 */
[----:B------:R1:W5:Y:S02]  /*29910*/  LDL.64 R60, [R13] ;  /* 0x000000000d3c7983 */ /* 0x0003640000100a00 */
[----:B----4-:R-:W-:Y:S02]  /*29920*/  IMAD.U32 R16, R0, 0x8, R95 ;  /* 0x0000000800107824 */ /* 0x010fe400078e005f */
[----:B------:R4:W5:Y:S01]  /*29930*/  LDL.64 R64, [R12] ;  /* 0x000000000c407983 */ /* 0x0009620000100a00 */
[----:B------:R-:W-:Y:S01]  /*29940*/  IADD3 R11, R12, R67, RZ ;  /* 0x000000430c0b7210 */ /* 0x000fe20007ffe0ff */
[----:B------:R-:W-:-:S02]  /*29950*/  IMAD.IADD R15, R67, 0x1, R16 ;  /* 0x00000001430f7824 */ /* 0x000fc400078e0210 */
[----:B------:R1:W5:Y:S02]  /*29960*/  LDL.64 R62, [R16] ;  /* 0x00000000103e7983 */ /* 0x0003640000100a00 */
[----:B0-----:R-:W-:Y:S02]  /*29970*/  IMAD.IADD R10, R11, 0x1, R67 ;  /* 0x000000010b0a7824 */ /* 0x001fe400078e0243 */
[----:B------:R0:W5:Y:S01]  /*29980*/  LDL.64 R58, [R11] ;  /* 0x000000000b3a7983 */ /* 0x0001620000100a00 */
[----:B------:R-:W-:-:S03]  /*29990*/  IADD3 R14, R15, R67, RZ ;  /* 0x000000430f0e7210 */ /* 0x000fc60007ffe0ff */
[----:B------:R0:W5:Y:S01]  /*299a0*/  LDL.64 R56, [R15] ;  /* 0x000000000f387983 */ /* 0x0001620000100a00 */
[----:B------:R-:W-:-:S03]  /*299b0*/  IMAD.IADD R0, R10, 0x1, R67 ;  /* 0x000000010a007824 */ /* 0x000fc600078e0243 */
[----:B------:R0:W5:Y:S01]  /*299c0*/  LDL.64 R54, [R10] ;  /* 0x000000000a367983 */ /* 0x0001620000100a00 */
[----:B-1----:R-:W-:-:S03]  /*299d0*/  IMAD.IADD R13, R14, 0x1, R67 ;  /* 0x000000010e0d7824 */ /* 0x002fc600078e0243 */
[----:B------:R1:W5:Y:S01]  /*299e0*/  LDL.64 R52, [R14] ;  /* 0x000000000e347983 */ /* 0x0003620000100a00 */
[----:B------:R-:W-:-:S03]  /*299f0*/  IADD3 R36, R0, R67, RZ ;  /* 0x0000004300247210 */ /* 0x000fc60007ffe0ff */
[----:B------:R0:W5:Y:S01]  /*29a00*/  LDL.64 R40, [R0] ;  /* 0x0000000000287983 */ /* 0x0001620000100a00 */
[----:B----4-:R-:W-:-:S03]  /*29a10*/  IMAD.IADD R12, R13, 0x1, R67 ;  /* 0x000000010d0c7824 */ /* 0x010fc600078e0243 */
[----:B------:R4:W5:Y:S04]  /*29a20*/  LDL.64 R38, [R13] ;  /* 0x000000000d267983 */ /* 0x0009680000100a00 */
[----:B------:R-:W5:Y:S01]  /*29a30*/  LDL.64 R36, [R36] ;  /* 0x0000000024247983 */ /* 0x000f620000100a00 */
[----:B0-----:R-:W-:-:S03]  /*29a40*/  IMAD.IADD R11, R12, 0x1, R67 ;  /* 0x000000010c0b7824 */ /* 0x001fc600078e0243 */
[----:B------:R4:W5:Y:S02]  /*29a50*/  LDL.64 R26, [R12] ;  /* 0x000000000c1a7983 */ /* 0x0009640000100a00 */
[-C--:B------:R-:W-:Y:S02]  /*29a60*/  IADD3 R66, R11, R67.reuse, RZ ;  /* 0x000000430b427210 */ /* 0x080fe40007ffe0ff */
[----:B------:R0:W5:Y:S03]  /*29a70*/  LDL.64 R22, [R11] ;  /* 0x000000000b167983 */ /* 0x0001660000100a00 */
[--C-:B------:R-:W-:Y:S01]  /*29a80*/  IMAD.IADD R70, R66, 0x1, R67.reuse ;  /* 0x0000000142467824 */ /* 0x100fe200078e0243 */
[----:B------:R0:W5:Y:S03]  /*29a90*/  LDL.64 R20, [R66] ;  /* 0x0000000042147983 */ /* 0x0001660000100a00 */
[----:B------:R-:W-:Y:S01]  /*29aa0*/  IMAD.IADD R69, R70, 0x1, R67 ;  /* 0x0000000146457824 */ /* 0x000fe200078e0243 */
[----:B------:R-:W5:Y:S04]  /*29ab0*/  LDL.64 R18, [R70] ;  /* 0x0000000046127983 */ /* 0x000f680000100a00 */
[----:B------:R-:W5:Y:S01]  /*29ac0*/  LDL.64 R16, [R69] ;  /* 0x0000000045107983 */ /* 0x000f620000100a00 */
[----:B------:R-:W-:-:S05]  /*29ad0*/  IADD3 R68, R69, R67, RZ ;  /* 0x0000004345447210 */ /* 0x000fca0007ffe0ff */
[----:B-1----:R-:W5:Y:S01]  /*29ae0*/  LDL.64 R14, [R68] ;  /* 0x00000000440e7983 */ /* 0x002f620000100a00 */
[----:B------:R-:W-:-:S04]  /*29af0*/  IMAD.IADD R0, R68, 0x1, R67 ;  /* 0x0000000144007824 */ /* 0x000fc800078e0243 */
[----:B------:R-:W-:Y:S01]  /*29b00*/  IMAD.IADD R10, R0, 0x1, R67 ;  /* 0x00000001000a7824 */ /* 0x000fe200078e0243 */
[----:B----4-:R-:W4:Y:S05]  /*29b10*/  LDL.64 R12, [R0] ;  /* 0x00000000000c7983 */ /* 0x010f2a0000100a00 */
[----:B0-----:R-:W4:Y:S01]  /*29b20*/  LDL.64 R10, [R10] ;  /* 0x000000000a0a7983 */ /* 0x001f220000100a00 */
[----:B------:R-:W-:Y:S01]  /*29b30*/  FSEL R67, RZ, 1.875, P0 ;  /* 0x3ff00000ff437808 */ /* 0x000fe20000000000 */
[----:B------:R-:W-:Y:S01]  /*29b40*/  BSSY B3, `(.L_x_3949) ;  /* 0x0000030000037945 */ /* 0x000fe20003800000 */
[----:B------:R-:W-:-:S06]  /*29b50*/  MOV R66, RZ ;  /* 0x000000ff00427202 */ /* 0x000fcc0000000f00 */
[----:B--2---:R-:W3:-:S06]  /*29b60*/  DFMA R34, R6, R66, R34 ;  /* 0x000000420622722b */ /* 0x004ecc0000000022 */
[----:B---3--:R-:W5:-:S06]  /*29b70*/  DFMA R34, R34, R6, R50 ;  /* 0x000000062222722b */ /* 0x008f4c0000000032 */
[----:B-----5:R-:W0:-:S06]  /*29b80*/  DFMA R34, R34, R6, R48 ;  /* 0x000000062222722b */ /* 0x020e0c0000000030 */
[----:B0-----:R-:W0:-:S06]  /*29b90*/  DFMA R34, R34, R6, R46 ;  /* 0x000000062222722b */ /* 0x001e0c000000002e */
[----:B0-----:R-:W0:-:S06]  /*29ba0*/  DFMA R34, R34, R6, R44 ;  /* 0x000000062222722b */ /* 0x001e0c000000002c */
[----:B0-----:R-:W0:-:S06]  /*29bb0*/  DFMA R34, R34, R6, R42 ;  /* 0x000000062222722b */ /* 0x001e0c000000002a */
[----:B0-----:R-:W0:-:S04]  /*29bc0*/  DFMA R34, R34, R6, R60 ;  /* 0x000000062222722b */ /* 0x001e08000000003c */
        /* <DEDUP_REMOVED lines=14> */
[----:B-1----:R-:W1:-:S04]  /*29cb0*/  DFMA R8, R8, R6, R18 ;  /* 0x000000060808722b */ /* 0x002e480000000012 */
[----:B0-----:R-:W0:-:S04]  /*29cc0*/  DFMA R18, -R34, R26, 1 ;  /* 0x3ff000002212742b */ /* 0x001e08000000011a */
[----:B-1----:R-:W1:-:S04]  /*29cd0*/  DFMA R8, R8, R6, R16 ;  /* 0x000000060808722b */ /* 0x002e480000000010 */
[----:B0-----:R-:W0:-:S04]  /*29ce0*/  DFMA R18, R18, R18, R18 ;  /* 0x000000121212722b */ /* 0x001e080000000012 */
[----:B-1----:R-:W4:-:S04]  /*29cf0*/  DFMA R8, R8, R6, R14 ;  /* 0x000000060808722b */ /* 0x002f08000000000e */
[----:B0-----:R-:W0:-:S04]  /*29d00*/  DFMA R18, R26, R18, R26 ;  /* 0x000000121a12722b */ /* 0x001e08000000001a */
[----:B----4-:R-:W1:-:S04]  /*29d10*/  DFMA R8, R8, R6, R12 ;  /* 0x000000060808722b */ /* 0x010e48000000000c */
        /* <DEDUP_REMOVED lines=18> */
.L_x_3950:
[----:B------:R-:W-:Y:S05]  /*29e40*/  BSYNC B3 ;  /* 0x0000000000037941 */ /* 0x000fea0003800000 */
.L_x_3949:
        /* <DEDUP_REMOVED lines=23> */
.L_x_3952:
[----:B------:R-:W-:Y:S05]  /*29fc0*/  BSYNC B3 ;  /* 0x0000000000037941 */ /* 0x000fea0003800000 */
.L_x_3951:
        /* <DEDUP_REMOVED lines=29> */
.L_x_3954:
[----:B------:R-:W-:Y:S05]  /*2a1a0*/  BSYNC B3 ;  /* 0x0000000000037941 */ /* 0x000fea0003800000 */
.L_x_3953:
        /* <DEDUP_REMOVED lines=21> */
.L_x_3956:
[----:B------:R-:W-:Y:S05]  /*2a300*/  BSYNC B3 ;  /* 0x0000000000037941 */ /* 0x000fea0003800000 */
.L_x_3955:
[----:B------:R-:W1:-:S14]  /*2a310*/  DSETP.LT.AND P0, PT, R24, 200, PT ;  /* 0x406900001800742a */ /* 0x000e5c0003f01000 */
[----:B-1----:R-:W-:Y:S05]  /*2a320*/  @!P4 BRA P0, `(.L_x_3957) ;  /* 0x00000c000000c947 */ /* 0x002fea0000000000 */
[----:B------:R-:W1:Y:S01]  /*2a330*/  MUFU.RCP64H R7, R3 ;  /* 0x0000000300077308 */ /* 0x000e620000001800 */
[----:B------:R-:W-:Y:S01]  /*2a340*/  MOV R6, 0x1 ;  /* 0x0000000100067802 */ /* 0x000fe20000000f00 */
[----:B------:R-:W2:Y:S01]  /*2a350*/  DADD R30, R30, c[0x2][0x28] ;  /* 0x00800a001e1e7629 */ /* 0x000ea20000000000 */
[----:B------:R-:W-:Y:S05]  /*2a360*/  BSSY B3, `(.L_x_3958) ;  /* 0x0000014000037945 */ /* 0x000fea0003800000 */
[----:B--2---:R-:W2:-:S04]  /*2a370*/  DADD R12, R30, 0.5 ;  /* 0x3fe000001e0c7429 */ /* 0x004e880000000000 */
[----:B-1----:R-:W1:-:S06]  /*2a380*/  DFMA R8, -R2, R6, 1 ;  /* 0x3ff000000208742b */ /* 0x002e4c0000000106 */
[----:B--2---:R-:W-:Y:S01]  /*2a390*/  FSETP.GEU.AND P1, PT, |R13|, 6.5827683646048100446e-37, PT ;  /* 0x036000000d00780b */ /* 0x004fe20003f2e200 */
        /* <DEDUP_REMOVED lines=16> */
.L_x_3959:
[----:B------:R-:W-:Y:S05]  /*2a4a0*/  BSYNC B3 ;  /* 0x0000000000037941 */ /* 0x000fea0003800000 */
.L_x_3958:
        /* <DEDUP_REMOVED lines=65> */
.L_x_3961:
        /* <DEDUP_REMOVED lines=22> */
.L_x_3964:
[----:B------:R-:W-:Y:S05]  /*2aa20*/  BSYNC B4 ;  /* 0x0000000000047941 */ /* 0x000fea0003800000 */
.L_x_3963:
        /* <DEDUP_REMOVED lines=15> */
.L_x_3962:
[----:B------:R-:W-:Y:S05]  /*2ab20*/  BSYNC B3 ;  /* 0x0000000000037941 */ /* 0x000fea0003800000 */
.L_x_3960:
        /* <DEDUP_REMOVED lines=23> */
.L_x_3966:
[----:B------:R-:W-:Y:S05]  /*2aca0*/  BSYNC B3 ;  /* 0x0000000000037941 */ /* 0x000fea0003800000 */
.L_x_3965:
        /* <DEDUP_REMOVED lines=37> */
.L_x_3968:
[----:B------:R-:W-:Y:S05]  /*2af00*/  BSYNC B2 ;  /* 0x0000000000027941 */ /* 0x000fea0003800000 */
.L_x_3967:
[----:B-1----:R1:W2:Y:S01]  /*2af10*/  DMUL R2, R2, R34 ;  /* 0x0000002202027228 */ /* 0x0022a20000000000 */
[----:B------:R-:W-:Y:S05]  /*2af20*/  BRA `(.L_x_3969) ;  /* 0x000013a000007947 */ /* 0x000fea0003800000 */
.L_x_3957:
        /* <DEDUP_REMOVED lines=49> */
.L_x_3971:
[----:B------:R-:W-:Y:S05]  /*2b240*/  BSYNC B2 ;  /* 0x0000000000027941 */ /* 0x000fea0003800000 */
.L_x_3970:
        /* <DEDUP_REMOVED lines=8> */
.L_x_3973:
[----:B------:R-:W-:Y:S05]  /*2b2d0*/  BSYNC B3 ;  /* 0x0000000000037941 */ /* 0x000fea0003800000 */
.L_x_3972:
[----:B------:R-:W2:Y:S01]  /*2b2e0*/  DADD R2, -RZ, |R8| ;  /* 0x00000000ff027229 */ /* 0x000ea20000000508 */
[----:B------:R-:W-:Y:S01]  /*2b2f0*/  LOP3.LUT R0, R5, 0x7ff00000, RZ, 0xc0, !PT ;  /* 0x7ff0000005007812 */ /* 0x000fe200078ec0ff */
[----:B------:R-:W-:Y:S01]  /*2b300*/  BSSY B2, `(.L_x_3974) ;  /* 0x000000a000027945 */ /* 0x000fe20003800000 */
[----:B0-----:R-:W-:Y:S01]  /*2b310*/  IMAD.MOV.U32 R6, RZ, RZ, R4 ;  /* 0x000000ffff067224 */ /* 0x001fe200078e0004 */
[----:B------:R-:W-:Y:S02]  /*2b320*/  MOV R7, R5 ;  /* 0x0000000500077202 */ /* 0x000fe40000000f00 */
[----:B------:R-:W-:-:S02]  /*2b330*/  LEA.HI R11, R0, 0xfffffc0c, RZ, 0xc ;  /* 0xfffffc0c000b7811 */ /* 0x000fc400078f60ff */
[----:B------:R-:W-:Y:S02]  /*2b340*/  MOV R0, 0x2b3a0 ;  /* 0x0002b3a000007802 */ /* 0x000fe40000000f00 */
[----:B--2---:R-:W-:Y:S01]  /*2b350*/  MOV R18, R2 ;  /* 0x0000000200127202 */ /* 0x004fe20000000f00 */
[----:B------:R-:W-:Y:S01]  /*2b360*/  IMAD.MOV.U32 R19, RZ, RZ, R3 ;  /* 0x000000ffff137224 */ /* 0x000fe200078e0003 */
[CC--:B------:R-:W-:Y:S02]  /*2b370*/  SHF.L.U64.HI R3, R4.reuse, R11.reuse, R5 ;  /* 0x0000000b04037219 */ /* 0x0c0fe40000010205 */
[----:B------:R-:W-:Y:S02]  /*2b380*/  SHF.L.U32 R2, R4, R11, RZ ;  /* 0x0000000b04027219 */ /* 0x000fe400000006ff */
[----:B-1----:R-:W-:Y:S05]  /*2b390*/  CALL.REL.NOINC `($_ZN2at6native27unrolled_elementwise_kernelIN48_GLOBAL__N__08322988_15_IGammaKernel_cu_cb51a28d10CalcIgammaIdEESt5arrayIPcLm3EELi4E23TrivialOffsetCalculatorILi2EjES8_ILi1EjENS0_6memory12LoadWithCastILi2EEENSB_13StoreWithCastILi1EEEEEviT_T0_T2_T3_T4_T5_$__internal_accurate_pow) ;  /* 0x00024f1000007944 */ /* 0x002fea0003c00000 */
[----:B------:R-:W-:Y:S05]  /*2b3a0*/  BSYNC B2 ;  /* 0x0000000000027941 */ /* 0x000fea0003800000 */
.L_x_3974:
[----:B------:R-:W1:Y:S01]  /*2b3b0*/  DSETP.NEU.AND P0, PT, R8, RZ, PT ;  /* 0x000000ff0800722a */ /* 0x000e620003f0d000 */
[----:B------:R-:W-:Y:S01]  /*2b3c0*/  BSSY B2, `(.L_x_3975) ;  /* 0x000001c000027945 */ /* 0x000fe20003800000 */
[----:B------:R-:W-:Y:S02]  /*2b3d0*/  IMAD.MOV.U32 R6, RZ, RZ, R16 ;  /* 0x000000ffff067224 */ /* 0x000fe400078e0010 */
[----:B------:R-:W-:-:S10]  /*2b3e0*/  IMAD.MOV.U32 R7, RZ, RZ, R17 ;  /* 0x000000ffff077224 */ /* 0x000fd400078e0011 */
        /* <DEDUP_REMOVED lines=10> */
[----:B------:R-:W1:Y:S01]  /*2b490*/  FRND.F64.TRUNC R2, R4 ;  /* 0x0000000400027313 */ /* 0x000e62000030d800 */
[----:B------:R-:W-:Y:S01]  /*2b4a0*/  MOV R6, R0 ;  /* 0x0000000000067202 */ /* 0x000fe20000000f00 */
[----:B------:R-:W-:Y:S01]  /*2b4b0*/  IMAD.MOV.U32 R7, RZ, RZ, R11 ;  /* 0x000000ffff077224 */ /* 0x000fe200078e000b */
[----:B-1----:R-:W1:-:S14]  /*2b4c0*/  DSETP.NEU.AND P1, PT, R2, R4, PT ;  /* 0x000000040200722a */ /* 0x002e5c0003f2d000 */
[----:B-1----:R-:W-:Y:S05]  /*2b4d0*/  @!P1 BRA `(.L_x_3977) ;  /* 0x000000a000009947 */ /* 0x002fea0003800000 */
[----:B------:R-:W-:Y:S01]  /*2b4e0*/  IMAD.MOV.U32 R6, RZ, RZ, 0x0 ;  /* 0x00000000ff067424 */ /* 0x000fe200078e00ff */
[----:B------:R-:W-:Y:S01]  /*2b4f0*/  MOV R7, 0xfff80000 ;  /* 0xfff8000000077802 */ /* 0x000fe20000000f00 */
[----:B------:R-:W-:Y:S05]  /*2b500*/  BRA `(.L_x_3977) ;  /* 0x0000007000007947 */ /* 0x000fea0003800000 */
.L_x_3976:
[----:B------:R-:W1:Y:S01]  /*2b510*/  DSETP.NEU.AND P0, PT, R28, 0.5, PT ;  /* 0x3fe000001c00742a */ /* 0x000e620003f0d000 */
[----:B------:R-:W-:Y:S01]  /*2b520*/  ISETP.GE.AND P2, PT, R5, RZ, PT ;  /* 0x000000ff0500720c */ /* 0x000fe20003f46270 */
[----:B------:R-:W-:Y:S01]  /*2b530*/  IMAD.MOV.U32 R6, RZ, RZ, RZ ;  /* 0x000000ffff067224 */ /* 0x000fe200078e00ff */
[----:B------:R-:W-:-:S04]  /*2b540*/  ISETP.EQ.U32.AND P1, PT, R2, RZ, PT ;  /* 0x000000ff0200720c */ /* 0x000fc80003f22070 */
[----:B-1----:R-:W-:-:S04]  /*2b550*/  ISETP.EQ.AND.EX P0, PT, R3, -0x80000000, P0, P1 ;  /* 0x800000000300780c */ /* 0x002fc80000702310 */
[----:B------:R-:W-:-:S04]  /*2b560*/  SEL R7, R9, RZ, P0 ;  /* 0x000000ff09077207 */ /* 0x000fc80000000000 */
[----:B------:R-:W-:Y:S02]  /*2b570*/  @!P2 LOP3.LUT R7, R7, 0x7ff00000, RZ, 0xfc, !PT ;  /* 0x7ff000000707a812 */ /* 0x000fe400078efcff */
.L_x_3977:
[----:B------:R-:W-:Y:S05]  /*2b580*/  BSYNC B2 ;  /* 0x0000000000027941 */ /* 0x000fea0003800000 */
.L_x_3975:
        /* <DEDUP_REMOVED lines=18> */
.L_x_3980:
[----:B------:R1:W2:-:S06]  /*2b6b0*/  DADD R6, R4, R8 ;  /* 0x0000000004067229 */ /* 0x00028c0000000008 */
.L_x_3979:
[----:B------:R-:W-:Y:S05]  /*2b6c0*/  BSYNC B2 ;  /* 0x0000000000027941 */ /* 0x000fea0003800000 */
.L_x_3978:
[----:B------:R-:W3:-:S06]  /*2b6d0*/  DSETP.NEU.AND P0, PT, R8, 1, PT ;  /* 0x3ff000000800742a */ /* 0x000ecc0003f0d000 */
[----:B--23--:R-:W-:Y:S02]  /*2b6e0*/  FSEL R2, R6, RZ, P0 ;  /* 0x000000ff06027208 */ /* 0x00cfe40000000000 */
[----:B------:R-:W-:-:S06]  /*2b6f0*/  FSEL R3, R7, 1.875, P0 ;  /* 0x3ff0000007037808 */ /* 0x000fcc0000000000 */
[----:B------:R-:W2:-:S06]  /*2b700*/  DMUL R2, R26, R2 ;  /* 0x000000021a027228 */ /* 0x000e8c0000000000 */
[----:B--2---:R2:W3:Y:S01]  /*2b710*/  DMUL R2, R2, R34 ;  /* 0x0000002202027228 */ /* 0x0044e20000000000 */
[----:B------:R-:W-:Y:S05]  /*2b720*/  BRA `(.L_x_3969) ;  /* 0x00000ba000007947 */ /* 0x000fea0003800000 */
.L_x_3944:
[----:B------:R-:W1:Y:S01]  /*2b730*/  DSETP.GTU.AND P0, PT, R28, +INF , PT ;  /* 0x7ff000001c00742a */ /* 0x000e620003f0c000 */
[----:B------:R-:W-:-:S13]  /*2b740*/  BSSY B7, `(.L_x_3981) ;  /* 0x0000090000077945 */ /* 0x000fda0003800000 */
[----:B-1----:R-:W-:Y:S05]  /*2b750*/  @P0 BRA `(.L_x_3982) ;  /* 0x000008d000000947 */ /* 0x002fea0003800000 */
[----:B------:R-:W-:Y:S01]  /*2b760*/  BSSY B9, `(.L_x_3983) ;  /* 0x0000005000097945 */ /* 0x000fe20003800000 */
[----:B------:R-:W-:Y:S01]  /*2b770*/  MOV R26, R28 ;  /* 0x0000001c001a7202 */ /* 0x000fe20000000f00 */
[----:B------:R-:W-:Y:S01]  /*2b780*/  IMAD.MOV.U32 R27, RZ, RZ, R29 ;  /* 0x000000ffff1b7224 */ /* 0x000fe200078e001d */
[----:B------:R-:W-:Y:S02]  /*2b790*/  MOV R34, 0x2b7b0 ;  /* 0x0002b7b000227802 */ /* 0x000fe40000000f00 */
[----:B0-----:R-:W-:Y:S05]  /*2b7a0*/  CALL.REL.NOINC `($_ZN2at6native27unrolled_elementwise_kernelIN48_GLOBAL__N__08322988_15_IGammaKernel_cu_cb51a28d10CalcIgammaIdEESt5arrayIPcLm3EELi4E23TrivialOffsetCalculatorILi2EjES8_ILi1EjENS0_6memory12LoadWithCastILi2EEENSB_13StoreWithCastILi1EEEEEviT_T0_T2_T3_T4_T5_$__internal_lgamma_pos) ;  /* 0x0002535000007944 */ /* 0x001fea0003c00000 */
[----:B------:R-:W-:Y:S05]  /*2b7b0*/  BSYNC B9 ;  /* 0x0000000000097941 */ /* 0x000fea0003800000 */
.L_x_3983:
        /* <DEDUP_REMOVED lines=65> */
.L_x_3988:
[----:B------:R-:W-:Y:S05]  /*2bbd0*/  BSYNC B4 ;  /* 0x0000000000047941 */ /* 0x000fea0003800000 */
.L_x_3987:
[--C-:B------:R-:W-:Y:S01]  /*2bbe0*/  IMAD.MOV.U32 R0, RZ, RZ, R9.reuse ;  /* 0x000000ffff007224 */ /* 0x100fe200078e0009 */
[----:B------:R-:W-:Y:S01]  /*2bbf0*/  MOV R28, R8 ;  /* 0x00000008001c7202 */ /* 0x000fe20000000f00 */
[----:B------:R-:W-:Y:S02]  /*2bc00*/  IMAD.MOV.U32 R29, RZ, RZ, R9 ;  /* 0x000000ffff1d7224 */ /* 0x000fe400078e0009 */
.L_x_3986:
[----:B------:R-:W-:Y:S05]  /*2bc10*/  BSYNC B3 ;  /* 0x0000000000037941 */ /* 0x000fea0003800000 */
.L_x_3985:
        /* <DEDUP_REMOVED lines=59> */
.L_x_3990:
[----:B------:R-:W-:Y:S05]  /*2bfd0*/  BSYNC B2 ;  /* 0x0000000000027941 */ /* 0x000fea0003800000 */
.L_x_3989:
[----:B-1----:R-:W-:-:S04]  /*2bfe0*/  DADD R26, -R26, R6 ;  /* 0x000000001a1a7229 */ /* 0x002fc80000000106 */
[----:B------:R-:W1:-:S10]  /*2bff0*/  DADD R6, -RZ, -R6 ;  /* 0x00000000ff067229 */ /* 0x000e540000000906 */
[----:B-1----:R-:W-:Y:S02]  /*2c000*/  FSEL R6, R6, R26, !P4 ;  /* 0x0000001a06067208 */ /* 0x002fe40006000000 */
[----:B------:R-:W-:Y:S01]  /*2c010*/  FSEL R7, R7, R27, !P4 ;  /* 0x0000001b07077208 */ /* 0x000fe20006000000 */
[----:B------:R-:W-:Y:S05]  /*2c020*/  BRA `(.L_x_3984) ;  /* 0x0000001000007947 */ /* 0x000fea0003800000 */
.L_x_3982:
[----:B------:R1:W2:-:S06]  /*2c030*/  DADD R6, R4, R4 ;  /* 0x0000000004067229 */ /* 0x00028c0000000004 */
.L_x_3984:
[----:B------:R-:W-:Y:S05]  /*2c040*/  BSYNC B7 ;  /* 0x0000000000077941 */ /* 0x000fea0003800000 */
.L_x_3981:
[----:B------:R-:W3:-:S06]  /*2c050*/  DFMA R2, R4, R2, -R24 ;  /* 0x000000020402722b */ /* 0x000ecc0000000818 */
[----:B--23--:R2:W3:Y:S02]  /*2c060*/  DADD R8, R2, -R6 ;  /* 0x0000000002087229 */ /* 0x00c4e40000000806 */
[----:B--2---:R-:W-:-:S04]  /*2c070*/  CS2R R2, SRZ ;  /* 0x0000000000027805 */ /* 0x004fc8000001ff00 */
[----:B---3--:R-:W2:-:S14]  /*2c080*/  DSETP.GEU.AND P0, PT, R8, c[0x2][0x128], PT ;  /* 0x00804a000800762a */ /* 0x008e9c0003f0e000 */
[----:B--2---:R-:W-:Y:S05]  /*2c090*/  @!P0 BRA `(.L_x_3969) ;  /* 0x0000023000008947 */ /* 0x004fea0003800000 */
[----:B------:R-:W-:Y:S01]  /*2c0a0*/  MOV R10, 0x652b82fe ;  /* 0x652b82fe000a7802 */ /* 0x000fe20000000f00 */
[----:B------:R-:W-:Y:S01]  /*2c0b0*/  IMAD.MOV.U32 R11, RZ, RZ, 0x3ff71547 ;  /* 0x3ff71547ff0b7424 */ /* 0x000fe200078e00ff */
[----:B------:R-:W-:Y:S01]  /*2c0c0*/  MOV R13, 0x3e5ade15 ;  /* 0x3e5ade15000d7802 */ /* 0x000fe20000000f00 */
[----:B------:R-:W-:Y:S01]  /*2c0d0*/  IMAD.MOV.U32 R12, RZ, RZ, 0x69ce2bdf ;  /* 0x69ce2bdfff0c7424 */ /* 0x000fe200078e00ff */
[----:B------:R-:W-:-:S03]  /*2c0e0*/  FSETP.GEU.FTZ.AND P0, PT, |R9|, 4.1917929649353027344, PT ;  /* 0x4086232b0900780b */ /* 0x000fc60003f1e200 */
[----:B------:R-:W2:-:S06]  /*2c0f0*/  DFMA R10, R8, R10, 6.75539944105574400000e+15 ;  /* 0x43380000080a742b */ /* 0x000e8c000000000a */
[----:B--2---:R-:W2:-:S06]  /*2c100*/  DADD R2, R10, -6.75539944105574400000e+15 ;  /* 0xc33800000a027429 */ /* 0x004e8c0000000000 */
[----:B--2---:R-:W2:-:S06]  /*2c110*/  DFMA R6, R2, c[0x2][0xc0], R8 ;  /* 0x0080300002067a2b */ /* 0x004e8c0000000008 */
[----:B--2---:R-:W2:-:S06]  /*2c120*/  DFMA R6, R2, c[0x2][0xc8], R6 ;  /* 0x0080320002067a2b */ /* 0x004e8c0000000006 */
[----:B--2---:R-:W2:-:S06]  /*2c130*/  DFMA R2, R6, R12, c[0x2][0xd0] ;  /* 0x008034000602762b */ /* 0x004e8c000000000c */
        /* <DEDUP_REMOVED lines=8> */
[----:B--2---:R-:W2:-:S06]  /*2c1c0*/  DFMA R2, R6, R2, 1 ;  /* 0x3ff000000602742b */ /* 0x004e8c0000000002 */
[----:B--2---:R-:W2:-:S10]  /*2c1d0*/  DFMA R6, R6, R2, 1 ;  /* 0x3ff000000606742b */ /* 0x004e940000000002 */
[----:B--2---:R-:W-:Y:S02]  /*2c1e0*/  IMAD R3, R10, 0x100000, R7 ;  /* 0x001000000a037824 */ /* 0x004fe400078e0207 */
[----:B------:R-:W-:Y:S01]  /*2c1f0*/  IMAD.MOV.U32 R2, RZ, RZ, R6 ;  /* 0x000000ffff027224 */ /* 0x000fe200078e0006 */
[----:B------:R-:W-:Y:S05]  /*2c200*/  @!P0 BRA `(.L_x_3969) ;  /* 0x000000c000008947 */ /* 0x000fea0003800000 */
[----:B------:R-:W-:Y:S01]  /*2c210*/  FSETP.GEU.FTZ.AND P0, PT, |R9|, 4.2275390625, PT ;  /* 0x408748000900780b */ /* 0x000fe20003f1e200 */
[----:B------:R-:W-:-:S04]  /*2c220*/  DADD R2, R8, +INF ;  /* 0x7ff0000008027429 */ /* 0x000fc80000000000 */
[----:B------:R-:W2:-:S06]  /*2c230*/  DSETP.GEU.AND P1, PT, R8, RZ, PT ;  /* 0x000000ff0800722a */ /* 0x000e8c0003f2e000 */
[----:B--2---:R-:W-:Y:S02]  /*2c240*/  FSEL R2, R2, RZ, P1 ;  /* 0x000000ff02027208 */ /* 0x004fe40000800000 */
[----:B------:R-:W-:Y:S02]  /*2c250*/  @!P0 LEA.HI R0, R10, R10, RZ, 0x1 ;  /* 0x0000000a0a008211 */ /* 0x000fe400078f08ff */
[----:B------:R-:W-:Y:S02]  /*2c260*/  FSEL R3, R3, RZ, P1 ;  /* 0x000000ff03037208 */ /* 0x000fe40000800000 */
[----:B------:R-:W-:-:S04]  /*2c270*/  @!P0 SHF.R.S32.HI R9, RZ, 0x1, R0 ;  /* 0x00000001ff098819 */ /* 0x000fc80000011400 */
[----:B------:R-:W-:Y:S01]  /*2c280*/  @!P0 IADD3 R8, R10, -R9, RZ ;  /* 0x800000090a088210 */ /* 0x000fe20007ffe0ff */
[----:B------:R-:W-:-:S03]  /*2c290*/  @!P0 IMAD R7, R9, 0x100000, R7 ;  /* 0x0010000009078824 */ /* 0x000fc600078e0207 */
[----:B------:R-:W-:Y:S01]  /*2c2a0*/  @!P0 LEA R9, R8, 0x3ff00000, 0x14 ;  /* 0x3ff0000008098811 */ /* 0x000fe200078ea0ff */
[----:B------:R-:W-:-:S06]  /*2c2b0*/  @!P0 IMAD.MOV.U32 R8, RZ, RZ, RZ ;  /* 0x000000ffff088224 */ /* 0x000fcc00078e00ff */
[----:B------:R2:W3:-:S06]  /*2c2c0*/  @!P0 DMUL R2, R6, R8 ;  /* 0x0000000806028228 */ /* 0x0004cc0000000000 */
.L_x_3969:
[----:B------:R-:W-:Y:S05]  /*2c2d0*/  BSYNC B8 ;  /* 0x0000000000087941 */ /* 0x000fea0003800000 */
.L_x_3943:
[----:B--23--:R-:W2:Y:S01]  /*2c2e0*/  DSETP.NEU.AND P0, PT, R2, RZ, PT ;  /* 0x000000ff0200722a */ /* 0x00cea20003f0d000 */
[----:B------:R-:W-:Y:S01]  /*2c2f0*/  BSSY B3, `(.L_x_3991) ;  /* 0x0000041000037945 */ /* 0x000fe20003800000 */
[----:B0-----:R-:W-:-:S12]  /*2c300*/  CS2R R6, SRZ ;  /* 0x0000000000067805 */ /* 0x001fd8000001ff00 */
[----:B--2---:R-:W-:Y:S05]  /*2c310*/  @!P0 BRA `(.L_x_3992) ;  /* 0x000003e000008947 */ /* 0x004fea0003800000 */
[----:B------:R-:W-:Y:S01]  /*2c320*/  BSSY B4, `(.L_x_3993) ;  /* 0x0000026000047945 */ /* 0x000fe20003800000 */
[----:B------:R-:W-:Y:S01]  /*2c330*/  MOV R32, RZ ;  /* 0x000000ff00207202 */ /* 0x000fe20000000f00 */
[----:B------:R-:W-:Y:S01]  /*2c340*/  IMAD.MOV.U32 R30, RZ, RZ, 0x0 ;  /* 0x00000000ff1e7424 */ /* 0x000fe200078e00ff */
[----:B------:R-:W-:Y:S01]  /*2c350*/  MOV R26, R4 ;  /* 0x00000004001a7202 */ /* 0x000fe20000000f00 */
[----:B------:R-:W-:Y:S01]  /*2c360*/  IMAD.MOV.U32 R31, RZ, RZ, 0x3ff00000 ;  /* 0x3ff00000ff1f7424 */ /* 0x000fe200078e00ff */
[----:B------:R-:W-:Y:S01]  /*2c370*/  MOV R29, 0x3ff00000 ;  /* 0x3ff00000001d7802 */ /* 0x000fe20000000f00 */
[----:B------:R-:W-:Y:S02]  /*2c380*/  IMAD.MOV.U32 R27, RZ, RZ, R5 ;  /* 0x000000ffff1b7224 */ /* 0x000fe400078e0005 */
[----:B------:R-:W-:-:S04]  /*2c390*/  IMAD.MOV.U32 R28, RZ, RZ, 0x0 ;  /* 0x00000000ff1c7424 */ /* 0x000fc800078e00ff */
.L_x_3996:
[----:B------:R-:W0:Y:S01]  /*2c3a0*/  DADD R26, R26, 1 ;  /* 0x3ff000001a1a7429 */ /* 0x000e220000000000 */
[----:B------:R-:W-:Y:S01]  /*2c3b0*/  IMAD.MOV.U32 R6, RZ, RZ, 0x1 ;  /* 0x00000001ff067424 */ /* 0x000fe200078e00ff */
[----:B------:R-:W-:Y:S01]  /*2c3c0*/  FSETP.GEU.AND P1, PT, |R25|, 6.5827683646048100446e-37, PT ;  /* 0x036000001900780b */ /* 0x000fe20003f2e200 */
[----:B------:R-:W-:Y:S03]  /*2c3d0*/  BSSY B7, `(.L_x_3994) ;  /* 0x0000013000077945 */ /* 0x000fe60003800000 */
[----:B0-----:R-:W0:Y:S02]  /*2c3e0*/  MUFU.RCP64H R7, R27 ;  /* 0x0000001b00077308 */ /* 0x001e240000001800 */
[----:B01----:R-:W0:-:S06]  /*2c3f0*/  DFMA R8, -R26, R6, 1 ;  /* 0x3ff000001a08742b */ /* 0x003e0c0000000106 */
        /* <DEDUP_REMOVED lines=16> */
.L_x_3995:
[----:B------:R-:W-:Y:S05]  /*2c500*/  BSYNC B7 ;  /* 0x0000000000077941 */ /* 0x000fea0003800000 */
.L_x_3994:
        /* <DEDUP_REMOVED lines=8> */
.L_x_3993:
        /* <DEDUP_REMOVED lines=19> */
[----:B------:R-:W-:Y:S05]  /*2c6c0*/  CALL.REL.NOINC `($__internal_16_$__cuda_sm20_div_rn_f64_full) ;  /* 0x000232d000007944 */ /* 0x000fea0003c00000 */
.L_x_3998:
[----:B------:R-:W-:Y:S05]  /*2c6d0*/  BSYNC B4 ;  /* 0x0000000000047941 */ /* 0x000fea0003800000 */
.L_x_3997:
[----:B------:R-:W-:Y:S01]  /*2c6e0*/  MOV R6, R8 ;  /* 0x0000000800067202 */ /* 0x000fe20000000f00 */
[----:B------:R-:W-:Y:S02]  /*2c6f0*/  IMAD.MOV.U32 R7, RZ, RZ, R9 ;  /* 0x000000ffff077224 */ /* 0x000fe400078e0009 */
.L_x_3992:
[----:B------:R-:W-:Y:S05]  /*2c700*/  BSYNC B3 ;  /* 0x0000000000037941 */ /* 0x000fea0003800000 */
.L_x_3991:
[----:B------:R0:W2:Y:S01]  /*2c710*/  DADD R2, -R6, 1 ;  /* 0x3ff0000006027429 */ /* 0x0000a20000000100 */
[----:B------:R-:W-:Y:S05]  /*2c720*/  BRA `(.L_x_3891) ;  /* 0x00022f6000007947 */ /* 0x000fea0003800000 */
.L_x_3904:
[----:B------:R-:W0:-:S06]  /*2c730*/  DMUL R2, R24, c[0x2][0x1e8] ;  /* 0x00807a0018027a28 */ /* 0x000e0c0000000000 */
[----:B0-----:R-:W0:-:S14]  /*2c740*/  DSETP.GEU.AND P0, PT, R2, R4, PT ;  /* 0x000000040200722a */ /* 0x001e1c0003f0e000 */
[----:B0-----:R-:W-:Y:S05]  /*2c750*/  @!P0 BRA `(.L_x_3999) ;  /* 0x00001fd000008947 */ /* 0x001fea0003800000 */
[----:B------:R-:W0:Y:S01]  /*2c760*/  DADD R32, -RZ, -R24 ;  /* 0x00000000ff207229 */ /* 0x000e220000000918 */
[----:B------:R-:W-:Y:S01]  /*2c770*/  BSSY B3, `(.L_x_4000) ;  /* 0x0000039000037945 */ /* 0x000fe20003800000 */
[----:B------:R-:W-:Y:S01]  /*2c780*/  MOV R30, 0x0 ;  /* 0x00000000001e7802 */ /* 0x000fe20000000f00 */
[----:B------:R-:W-:Y:S01]  /*2c790*/  IMAD.MOV.U32 R31, RZ, RZ, 0x3ff00000 ;  /* 0x3ff00000ff1f7424 */ /* 0x000fe200078e00ff */
[----:B------:R-:W-:Y:S02]  /*2c7a0*/  CS2R R2, SRZ ;  /* 0x0000000000027805 */ /* 0x000fe4000001ff00 */
[----:B0-----:R-:W-:-:S04]  /*2c7b0*/  IMAD.MOV.U32 R32, RZ, RZ, 0x1 ;  /* 0x00000001ff207424 */ /* 0x001fc800078e00ff */
.L_x_4005:
[----:B------:R-:W0:Y:S01]  /*2c7c0*/  I2F.F64 R26, R32 ;  /* 0x00000020001a7312 */ /* 0x000e220000201c00 */
[----:B------:R-:W-:Y:S01]  /*2c7d0*/  IMAD.MOV.U32 R6, RZ, RZ, 0x1 ;  /* 0x00000001ff067424 */ /* 0x000fe200078e00ff */
[----:B------:R-:W-:Y:S01]  /*2c7e0*/  FSETP.GEU.AND P1, PT, |R33|, 6.5827683646048100446e-37, PT ;  /* 0x036000002100780b */ /* 0x000fe20003f2e200 */
[----:B------:R-:W-:Y:S01]  /*2c7f0*/  BSSY B4, `(.L_x_4001) ;  /* 0x0000012000047945 */ /* 0x000fe20003800000 */
[----:B------:R-:W-:-:S04]  /*2c800*/  DADD R12, -RZ, -R24 ;  /* 0x00000000ff0c7229 */ /* 0x000fc80000000918 */
        /* <DEDUP_REMOVED lines=16> */
.L_x_4002:
[----:B------:R-:W-:Y:S05]  /*2c910*/  BSYNC B4 ;  /* 0x0000000000047941 */ /* 0x000fea0003800000 */
.L_x_4001:
[----:B------:R-:W0:Y:S01]  /*2c920*/  DADD R26, R4, R26 ;  /* 0x00000000041a7229 */ /* 0x000e22000000001a */
[----:B------:R-:W-:Y:S01]  /*2c930*/  IMAD.MOV.U32 R6, RZ, RZ, 0x1 ;  /* 0x00000001ff067424 */ /* 0x000fe200078e00ff */
[----:B------:R-:W-:Y:S02]  /*2c940*/  BSSY B4, `(.L_x_4003) ;  /* 0x0000015000047945 */ /* 0x000fe40003800000 */
[----:B------:R-:W1:Y:S02]  /*2c950*/  DMUL R12, R8, R30 ;  /* 0x0000001e080c7228 */ /* 0x000e640000000000 */
[----:B0-----:R-:W0:Y:S08]  /*2c960*/  MUFU.RCP64H R7, R27 ;  /* 0x0000001b00077308 */ /* 0x001e300000001800 */
[----:B-1----:R-:W-:Y:S01]  /*2c970*/  FSETP.GEU.AND P1, PT, |R13|, 6.5827683646048100446e-37, PT ;  /* 0x036000000d00780b */ /* 0x002fe20003f2e200 */
[----:B------:R-:W-:Y:S01]  /*2c980*/  IMAD.MOV.U32 R31, RZ, RZ, R13 ;  /* 0x000000ffff1f7224 */ /* 0x000fe200078e000d */
[----:B------:R-:W-:Y:S01]  /*2c990*/  MOV R30, R12 ;  /* 0x0000000c001e7202 */ /* 0x000fe20000000f00 */
        /* <DEDUP_REMOVED lines=15> */
.L_x_4004:
[----:B------:R-:W-:Y:S05]  /*2ca90*/  BSYNC B4 ;  /* 0x0000000000047941 */ /* 0x000fea0003800000 */
.L_x_4003:
[----:B------:R-:W0:Y:S01]  /*2caa0*/  DADD R2, R8, R2 ;  /* 0x0000000008027229 */ /* 0x000e220000000002 */
[----:B------:R-:W-:-:S04]  /*2cab0*/  IADD3 R32, R32, 0x1, RZ ;  /* 0x0000000120207810 */ /* 0x000fc80007ffe0ff */
[----:B------:R-:W-:Y:S01]  /*2cac0*/  ISETP.GE.U32.AND P0, PT, R32, 0x7d0, PT ;  /* 0x000007d02000780c */ /* 0x000fe20003f06070 */
[----:B0-----:R-:W0:-:S06]  /*2cad0*/  DMUL R6, |R2|, 1.1102230246251565404e-16 ;  /* 0x3ca0000002067828 */ /* 0x001e0c0000000200 */
[----:B0-----:R-:W0:-:S14]  /*2cae0*/  DSETP.GTU.AND P1, PT, |R8|, R6, PT ;  /* 0x000000060800722a */ /* 0x001e1c0003f2c200 */
[----:B0-----:R-:W-:Y:S05]  /*2caf0*/  @!P0 BRA P1, `(.L_x_4005) ;  /* 0xfffffcc000008947 */ /* 0x001fea000083ffff */
[----:B------:R-:W-:Y:S05]  /*2cb00*/  BSYNC B3 ;  /* 0x0000000000037941 */ /* 0x000fea0003800000 */
.L_x_4000:
[----:B------:R-:W-:Y:S01]  /*2cb10*/  ISETP.GT.AND P3, PT, R25, 0xfffff, PT ;  /* 0x000fffff1900780c */ /* 0x000fe20003f64270 */
[----:B------:R-:W-:Y:S01]  /*2cb20*/  IMAD.MOV.U32 R0, RZ, RZ, R25 ;  /* 0x000000ffff007224 */ /* 0x000fe200078e0019 */
[----:B------:R-:W0:Y:S01]  /*2cb30*/  DADD R30, R4, 1 ;  /* 0x3ff00000041e7429 */ /* 0x000e220000000000 */
[----:B------:R-:W-:Y:S01]  /*2cb40*/  IMAD.MOV.U32 R8, RZ, RZ, R24 ;  /* 0x000000ffff087224 */ /* 0x000fe200078e0018 */
[----:B------:R-:W-:Y:S01]  /*2cb50*/  BSSY B2, `(.L_x_4006) ;  /* 0x000003a000027945 */ /* 0x000fe20003800000 */
[----:B------:R-:W-:-:S03]  /*2cb60*/  MOV R19, 0xfffffc01 ;  /* 0xfffffc0100137802 */ /* 0x000fc60000000f00 */
[----:B0-----:R-:W-:-:S05]  /*2cb70*/  DSETP.GTU.AND P2, PT, |R30|, +INF , PT ;  /* 0x7ff000001e00742a */ /* 0x001fca0003f4c200 */
        /* <DEDUP_REMOVED lines=55> */
.L_x_4007:
[----:B------:R-:W-:Y:S05]  /*2cef0*/  BSYNC B2 ;  /* 0x0000000000027941 */ /* 0x000fea0003800000 */
.L_x_4006:
        /* <DEDUP_REMOVED lines=10> */
.L_x_4010:
        /* <DEDUP_REMOVED lines=65> */
.L_x_4015:
[----:B------:R-:W-:Y:S05]  /*2d3b0*/  BSYNC B4 ;  /* 0x0000000000047941 */ /* 0x000fea0003800000 */
.L_x_4014:
[--C-:B------:R-:W-:Y:S01]  /*2d3c0*/  IMAD.MOV.U32 R0, RZ, RZ, R9.reuse ;  /* 0x000000ffff007224 */ /* 0x100fe200078e0009 */
[----:B------:R-:W-:Y:S01]  /*2d3d0*/  MOV R24, R8 ;  /* 0x0000000800187202 */ /* 0x000fe20000000f00 */
[----:B------:R-:W-:Y:S02]  /*2d3e0*/  IMAD.MOV.U32 R25, RZ, RZ, R9 ;  /* 0x000000ffff197224 */ /* 0x000fe400078e0009 */
.L_x_4013:
[----:B------:R-:W-:Y:S05]  /*2d3f0*/  BSYNC B3 ;  /* 0x0000000000037941 */ /* 0x000fea0003800000 */
.L_x_4012:
        /* <DEDUP_REMOVED lines=59> */
.L_x_4017:
[----:B------:R-:W-:Y:S05]  /*2d7b0*/  BSYNC B2 ;  /* 0x0000000000027941 */ /* 0x000fea0003800000 */
.L_x_4016:
[----:B-1----:R-:W-:-:S04]  /*2d7c0*/  DADD R26, -R26, R6 ;  /* 0x000000001a1a7229 */ /* 0x002fc80000000106 */
[----:B------:R-:W1:-:S10]  /*2d7d0*/  DADD R6, -RZ, -R6 ;  /* 0x00000000ff067229 */ /* 0x000e540000000906 */
[----:B-1----:R-:W-:Y:S02]  /*2d7e0*/  FSEL R30, R6, R26, !P4 ;  /* 0x0000001a061e7208 */ /* 0x002fe40006000000 */
[----:B------:R-:W-:Y:S01]  /*2d7f0*/  FSEL R31, R7, R27, !P4 ;  /* 0x0000001b071f7208 */ /* 0x000fe20006000000 */
[----:B------:R-:W-:Y:S05]  /*2d800*/  BRA `(.L_x_4011) ;  /* 0x0000001000007947 */ /* 0x000fea0003800000 */
.L_x_4009:
[----:B------:R-:W3:-:S06]  /*2d810*/  DADD R30, R30, R30 ;  /* 0x000000001e1e7229 */ /* 0x000ecc000000001e */
.L_x_4011:
[----:B------:R-:W-:Y:S05]  /*2d820*/  BSYNC B7 ;  /* 0x0000000000077941 */ /* 0x000fea0003800000 */
.L_x_4008:
[----:B--23--:R-:W2:Y:S01]  /*2d830*/  DADD R30, R32, -R30 ;  /* 0x00000000201e7229 */ /* 0x00cea2000000081e */
[----:B------:R-:W-:Y:S09]  /*2d840*/  BSSY B2, `(.L_x_4018) ;  /* 0x0000032000027945 */ /* 0x000ff20003800000 */
[----:B--2---:R-:W-:-:S02]  /*2d850*/  FSETP.GEU.FTZ.AND P1, PT, R31, 4.1931471824645996094, PT ;  /* 0x40862e431f00780b */ /* 0x004fc40003f3e000 */
[----:B------:R-:W-:-:S13]  /*2d860*/  FSETP.GT.FTZ.AND P0, PT, R31, -3.1640625, PT ;  /* 0xc04a80001f00780b */ /* 0x000fda0003f14000 */
[----:B------:R-:W-:Y:S05]  /*2d870*/  @P0 BRA !P1, `(.L_x_4019) ;  /* 0x0000008000000947 */ /* 0x000fea0004800000 */
[C---:B0-----:R-:W-:Y:S01]  /*2d880*/  DADD R6, R30.reuse, R30 ;  /* 0x000000001e067229 */ /* 0x041fe2000000001e */
[----:B------:R-:W-:Y:S02]  /*2d890*/  ISETP.GE.AND P1, PT, R31, RZ, PT ;  /* 0x000000ff1f00720c */ /* 0x000fe40003f26270 */
[----:B------:R-:W-:Y:S01]  /*2d8a0*/  MOV R9, 0x3ff00000 ;  /* 0x3ff0000000097802 */ /* 0x000fe20000000f00 */
[----:B------:R-:W0:-:S03]  /*2d8b0*/  DSETP.GTU.AND P0, PT, |R30|, +INF , PT ;  /* 0x7ff000001e00742a */ /* 0x000e060003f0c200 */
[----:B------:R-:W-:-:S03]  /*2d8c0*/  FSEL R9, -R9, +QNAN , !P1 ;  /* 0x7ff0000009097808 */ /* 0x000fc60004800100 */
[----:B0-----:R-:W-:Y:S02]  /*2d8d0*/  FSEL R24, R6, RZ, P0 ;  /* 0x000000ff06187208 */ /* 0x001fe40000000000 */
[----:B------:R-:W-:Y:S01]  /*2d8e0*/  FSEL R25, R7, R9, P0 ;  /* 0x0000000907197208 */ /* 0x000fe20000000000 */
[----:B------:R-:W-:Y:S05]  /*2d8f0*/  BRA `(.L_x_4020) ;  /* 0x0000026000007947 */ /* 0x000fea0003800000 */
.L_x_4019:
[----:B0-----:R-:W-:Y:S01]  /*2d900*/  IMAD.MOV.U32 R6, RZ, RZ, 0x652b82fe ;  /* 0x652b82feff067424 */ /* 0x001fe200078e00ff */
[----:B------:R-:W-:Y:S01]  /*2d910*/  SHF.L.U32 R0, R31, 0x1, RZ ;  /* 0x000000011f007819 */ /* 0x000fe200000006ff */
[----:B------:R-:W-:Y:S02]  /*2d920*/  IMAD.MOV.U32 R7, RZ, RZ, 0x3ff71547 ;  /* 0x3ff71547ff077424 */ /* 0x000fe400078e00ff */
[----:B------:R-:W-:Y:S01]  /*2d930*/  IMAD.MOV.U32 R12, RZ, RZ, 0x6acd15b6 ;  /* 0x6acd15b6ff0c7424 */ /* 0x000fe200078e00ff */
[C---:B------:R-:W-:Y:S01]  /*2d940*/  ISETP.GE.U32.AND P0, PT, R0.reuse, 0x7fb3e647, PT ;  /* 0x7fb3e6470000780c */ /* 0x040fe20003f06070 */
[----:B------:R-:W-:Y:S01]  /*2d950*/  IMAD.MOV.U32 R13, RZ, RZ, 0x3e21f407 ;  /* 0x3e21f407ff0d7424 */ /* 0x000fe200078e00ff */
[----:B------:R-:W-:Y:S01]  /*2d960*/  ISETP.NE.AND P1, PT, R0, RZ, PT ;  /* 0x000000ff0000720c */ /* 0x000fe20003f25270 */
[----:B------:R-:W0:-:S06]  /*2d970*/  DFMA R6, R30, R6, 6.75539944105574400000e+15 ;  /* 0x433800001e06742b */ /* 0x000e0c0000000006 */
[----:B0-----:R0:W2:-:S04]  /*2d980*/  DADD R8, R6, -6.75539944105574400000e+15 ;  /* 0xc338000006087429 */ /* 0x0010880000000000 */
[----:B0-----:R-:W-:Y:S02]  /*2d990*/  SEL R6, R6, RZ, P0 ;  /* 0x000000ff06067207 */ /* 0x001fe40000000000 */
[----:B--2---:R-:W0:Y:S02]  /*2d9a0*/  DFMA R10, R8, c[0x2][0xc0], R30 ;  /* 0x00803000080a7a2b */ /* 0x004e24000000001e */
[----:B------:R-:W-:-:S04]  /*2d9b0*/  IADD3 R7, R6, -0x1, RZ ;  /* 0xffffffff06077810 */ /* 0x000fc80007ffe0ff */
[----:B0-----:R-:W0:-:S10]  /*2d9c0*/  DFMA R10, R8, c[0x2][0xc8], R10 ;  /* 0x00803200080a7a2b */ /* 0x001e14000000000a */
[----:B0-----:R-:W-:Y:S02]  /*2d9d0*/  FSEL R25, R31, R11, !P0 ;  /* 0x0000000b1f197208 */ /* 0x001fe40004000000 */
[----:B------:R-:W-:Y:S02]  /*2d9e0*/  FSEL R24, R30, R10, !P0 ;  /* 0x0000000a1e187208 */ /* 0x000fe40004000000 */
[----:B------:R-:W-:Y:S01]  /*2d9f0*/  ISETP.NE.AND P0, PT, R6, 0x400, PT ;  /* 0x000004000600780c */ /* 0x000fe20003f05270 */
[----:B------:R-:W-:Y:S01]  /*2da00*/  IMAD.MOV.U32 R9, RZ, RZ, R25 ;  /* 0x000000ffff097224 */ /* 0x000fe200078e0019 */
[----:B------:R-:W-:-:S06]  /*2da10*/  MOV R8, R24 ;  /* 0x0000001800087202 */ /* 0x000fcc0000000f00 */
[----:B------:R-:W0:-:S05]  /*2da20*/  DFMA R10, R8, R12, c[0x2][0x1f8] ;  /* 0x00807e00080a762b */ /* 0x000e0a000000000c */
[----:B------:R-:W-:Y:S01]  /*2da30*/  @P0 IMAD.MOV R7, RZ, RZ, R6 ;  /* 0x000000ffff070224 */ /* 0x000fe200078e0206 */
[----:B0-----:R-:W0:Y:S01]  /*2da40*/  DFMA R10, R8, R10, c[0x2][0x200] ;  /* 0x00808000080a762b */ /* 0x001e22000000000a */
[----:B------:R-:W-:-:S03]  /*2da50*/  MOV R6, RZ ;  /* 0x000000ff00067202 */ /* 0x000fc60000000f00 */
[----:B------:R-:W-:Y:S02]  /*2da60*/  LEA R7, R7, 0x3ff00000, 0x14 ;  /* 0x3ff0000007077811 */ /* 0x000fe400078ea0ff */
[----:B0-----:R-:W0:-:S04]  /*2da70*/  DFMA R10, R8, R10, c[0x2][0x208] ;  /* 0x00808200080a762b */ /* 0x001e08000000000a */
[----:B------:R-:W-:-:S04]  /*2da80*/  DADD R12, R6, -1 ;  /* 0xbff00000060c7429 */ /* 0x000fc80000000000 */
[----:B0-----:R-:W0:-:S06]  /*2da90*/  DFMA R10, R8, R10, c[0x2][0x210] ;  /* 0x00808400080a762b */ /* 0x001e0c000000000a */
        /* <DEDUP_REMOVED lines=11> */
[----:B------:R-:W-:Y:S02]  /*2db50*/  @P1 FSEL R25, R7, R11, !P0 ;  /* 0x0000000b07191208 */ /* 0x000fe40004000000 */
.L_x_4020:
[----:B------:R-:W-:Y:S05]  /*2db60*/  BSYNC B2 ;  /* 0x0000000000027941 */ /* 0x000fea0003800000 */
.L_x_4018:
[----:B------:R-:W0:Y:S01]  /*2db70*/  DSETP.GTU.AND P0, PT, R28, +INF , PT ;  /* 0x7ff000001c00742a */ /* 0x000e220003f0c000 */
[----:B------:R-:W-:-:S13]  /*2db80*/  BSSY B7, `(.L_x_4021) ;  /* 0x0000092000077945 */ /* 0x000fda0003800000 */
[----:B0-----:R-:W-:Y:S05]  /*2db90*/  @P0 BRA `(.L_x_4022) ;  /* 0x000008f000000947 */ /* 0x001fea0003800000 */
[----:B------:R-:W-:Y:S01]  /*2dba0*/  BSSY B8, `(.L_x_4023) ;  /* 0x0000005000087945 */ /* 0x000fe20003800000 */
[----:B------:R-:W-:Y:S01]  /*2dbb0*/  IMAD.MOV.U32 R26, RZ, RZ, R28 ;  /* 0x000000ffff1a7224 */ /* 0x000fe200078e001c */
[----:B------:R-:W-:Y:S01]  /*2dbc0*/  MOV R34, 0x2dbf0 ;  /* 0x0002dbf000227802 */ /* 0x000fe20000000f00 */
[----:B------:R-:W-:Y:S02]  /*2dbd0*/  IMAD.MOV.U32 R27, RZ, RZ, R29 ;  /* 0x000000ffff1b7224 */ /* 0x000fe400078e001d */
[----:B-1----:R-:W-:Y:S05]  /*2dbe0*/  CALL.REL.NOINC `($_ZN2at6native27unrolled_elementwise_kernelIN48_GLOBAL__N__08322988_15_IGammaKernel_cu_cb51a28d10CalcIgammaIdEESt5arrayIPcLm3EELi4E23TrivialOffsetCalculatorILi2EjES8_ILi1EjENS0_6memory12LoadWithCastILi2EEENSB_13StoreWithCastILi1EEEEEviT_T0_T2_T3_T4_T5_$__internal_lgamma_pos) ;  /* 0x00022f1000007944 */ /* 0x002fea0003c00000 */
[----:B------:R-:W-:Y:S05]  /*2dbf0*/  BSYNC B8 ;  /* 0x0000000000087941 */ /* 0x000fea0003800000 */
.L_x_4023:
        /* <DEDUP_REMOVED lines=67> */
.L_x_4028:
[----:B------:R-:W-:Y:S05]  /*2e030*/  BSYNC B4 ;  /* 0x0000000000047941 */ /* 0x000fea0003800000 */
.L_x_4027:
[--C-:B------:R-:W-:Y:S01]  /*2e040*/  IMAD.MOV.U32 R0, RZ, RZ, R9.reuse ;  /* 0x000000ffff007224 */ /* 0x100fe200078e0009 */
[----:B------:R-:W-:Y:S01]  /*2e050*/  MOV R28, R8 ;  /* 0x00000008001c7202 */ /* 0x000fe20000000f00 */
[----:B------:R-:W-:Y:S02]  /*2e060*/  IMAD.MOV.U32 R29, RZ, RZ, R9 ;  /* 0x000000ffff1d7224 */ /* 0x000fe400078e0009 */
.L_x_4026:
[----:B------:R-:W-:Y:S05]  /*2e070*/  BSYNC B3 ;  /* 0x0000000000037941 */ /* 0x000fea0003800000 */
.L_x_4025:
        /* <DEDUP_REMOVED lines=59> */
.L_x_4030:
[----:B------:R-:W-:Y:S05]  /*2e430*/  BSYNC B2 ;  /* 0x0000000000027941 */ /* 0x000fea0003800000 */
.L_x_4029:
[----:B-1----:R-:W-:-:S04]  /*2e440*/  DADD R4, -R4, R6 ;  /* 0x0000000004047229 */ /* 0x002fc80000000106 */
[----:B------:R-:W1:-:S10]  /*2e450*/  DADD R6, -RZ, -R6 ;  /* 0x00000000ff067229 */ /* 0x000e540000000906 */
[----:B-1----:R-:W-:Y:S02]  /*2e460*/  FSEL R6, R6, R4, !P4 ;  /* 0x0000000406067208 */ /* 0x002fe40006000000 */
[----:B------:R-:W-:Y:S01]  /*2e470*/  FSEL R7, R7, R5, !P4 ;  /* 0x0000000507077208 */ /* 0x000fe20006000000 */
[----:B------:R-:W-:Y:S05]  /*2e480*/  BRA `(.L_x_4024) ;  /* 0x0000001000007947 */ /* 0x000fea0003800000 */
.L_x_4022:
[----:B------:R0:W2:-:S06]  /*2e490*/  DADD R6, R4, R4 ;  /* 0x0000000004067229 */ /* 0x00008c0000000004 */
.L_x_4024:
[----:B------:R-:W-:Y:S05]  /*2e4a0*/  BSYNC B7 ;  /* 0x0000000000077941 */ /* 0x000fea0003800000 */
.L_x_4021:
        /* <DEDUP_REMOVED lines=8> */
[----:B012---:R-:W0:-:S06]  /*2e530*/  DADD R4, R8, -6.75539944105574400000e+15 ;  /* 0xc338000008047429 */ /* 0x007e0c0000000000 */
        /* <DEDUP_REMOVED lines=28> */
.L_x_4032:
[----:B------:R-:W-:Y:S05]  /*2e700*/  BSYNC B2 ;  /* 0x0000000000027941 */ /* 0x000fea0003800000 */
.L_x_4031:
[----:B-1----:R1:W2:Y:S01]  /*2e710*/  DFMA R2, -R2, R4, -R24 ;  /* 0x000000040202722b */ /* 0x0022a20000000918 */
[----:B------:R-:W-:Y:S05]  /*2e720*/  BRA `(.L_x_3891) ;  /* 0x00020f6000007947 */ /* 0x000fea0003800000 */
.L_x_3999:
[----:B------:R-:W-:Y:S01]  /*2e730*/  DADD R32, R4, -R24 ;  /* 0x0000000004207229 */ /* 0x000fe20000000818 */
[----:B------:R-:W-:Y:S03]  /*2e740*/  BSSY B8, `(.L_x_4033) ;  /* 0x0000361000087945 */ /* 0x000fe60003800000 */
[----:B------:R-:W0:-:S06]  /*2e750*/  DMUL R2, R28, c[0x2][0x10] ;  /* 0x008004001c027a28 */ /* 0x000e0c0000000000 */
[----:B0-----:R-:W0:-:S14]  /*2e760*/  DSETP.GT.AND P0, PT, |R32|, R2, PT ;  /* 0x000000022000722a */ /* 0x001e1c0003f04200 */
[----:B0-----:R-:W-:Y:S05]  /*2e770*/  @P0 BRA `(.L_x_4034) ;  /* 0x0000264000000947 */ /* 0x001fea0003800000 */
[----:B------:R-:W-:Y:S01]  /*2e780*/  IMAD.MOV.U32 R12, RZ, RZ, -0x1a0caf76 ;  /* 0xe5f3508aff0c7424 */ /* 0x000fe200078e00ff */
[----:B------:R-:W-:Y:S01]  /*2e790*/  MOV R13, 0x40bb2bff ;  /* 0x40bb2bff000d7802 */ /* 0x000fe20000000f00 */
[----:B------:R-:W-:Y:S01]  /*2e7a0*/  IMAD.MOV.U32 R14, RZ, RZ, -0x4fb522f0 ;  /* 0xb04add10ff0e7424 */ /* 0x000fe200078e00ff */
        /* <DEDUP_REMOVED lines=99> */
[----:B-1----:R-:W-:Y:S05]  /*2ede0*/  CALL.REL.NOINC `($__internal_15_$__cuda_sm20_dblrcp_rn_slowpath_v3) ;  /* 0x0002090000007944 */ /* 0x002fea0003c00000 */
[----:B------:R-:W-:Y:S02]  /*2edf0*/  IMAD.MOV.U32 R6, RZ, RZ, R8 ;  /* 0x000000ffff067224 */ /* 0x000fe400078e0008 */
[----:B------:R-:W-:Y:S02]  /*2ee00*/  IMAD.MOV.U32 R7, RZ, RZ, R9 ;  /* 0x000000ffff077224 */ /* 0x000fe400078e0009 */
.L_x_4038:
[----:B------:R-:W-:Y:S05]  /*2ee10*/  BSYNC B4 ;  /* 0x0000000000047941 */ /* 0x000fea0003800000 */
.L_x_4037:
[----:B0-----:R-:W-:Y:S01]  /*2ee20*/  HFMA2.MMA R9, -RZ, RZ, 2.771484375, 0.01287841796875 ;  /* 0x418b2298ff097435 */ /* 0x001fe200000001ff */
[----:B------:R-:W-:Y:S01]  /*2ee30*/  MOV R11, 0xc ;  /* 0x0000000c000b7802 */ /* 0x000fe20000000f00 */
[----:B------:R-:W-:-:S02]  /*2ee40*/  IMAD.MOV.U32 R0, RZ, RZ, -0x1 ;  /* 0xffffffffff007424 */ /* 0x000fc400078e00ff */
[----:B------:R-:W-:Y:S02]  /*2ee50*/  IMAD.MOV.U32 R8, RZ, RZ, -0x30b135d2 ;  /* 0xcf4eca2eff087424 */ /* 0x000fe400078e00ff */
.L_x_4036:
[----:B-1----:R-:W-:Y:S05]  /*2ee60*/  BSYNC B3 ;  /* 0x0000000000037941 */ /* 0x002fea0003800000 */
.L_x_4035:
        /* <DEDUP_REMOVED lines=102> */
.L_x_4040:
[----:B------:R-:W-:Y:S05]  /*2f4d0*/  BSYNC B3 ;  /* 0x0000000000037941 */ /* 0x000fea0003800000 */
.L_x_4039:
        /* <DEDUP_REMOVED lines=23> */
.L_x_4042:
[----:B------:R-:W-:Y:S05]  /*2f650*/  BSYNC B3 ;  /* 0x0000000000037941 */ /* 0x000fea0003800000 */
.L_x_4041:
        /* <DEDUP_REMOVED lines=29> */
.L_x_4044:
[----:B------:R-:W-:Y:S05]  /*2f830*/  BSYNC B3 ;  /* 0x0000000000037941 */ /* 0x000fea0003800000 */
.L_x_4043:
        /* <DEDUP_REMOVED lines=21> */
.L_x_4046:
[----:B------:R-:W-:Y:S05]  /*2f990*/  BSYNC B3 ;  /* 0x0000000000037941 */ /* 0x000fea0003800000 */
.L_x_4045:
        /* <DEDUP_REMOVED lines=25> */
.L_x_4049:
[----:B------:R-:W-:Y:S05]  /*2fb30*/  BSYNC B3 ;  /* 0x0000000000037941 */ /* 0x000fea0003800000 */
.L_x_4048:
        /* <DEDUP_REMOVED lines=65> */
.L_x_4051:
        /* <DEDUP_REMOVED lines=22> */
.L_x_4054:
[----:B------:R-:W-:Y:S05]  /*300b0*/  BSYNC B4 ;  /* 0x0000000000047941 */ /* 0x000fea0003800000 */
.L_x_4053:
        /* <DEDUP_REMOVED lines=15> */
.L_x_4052:
[----:B------:R-:W-:Y:S05]  /*301b0*/  BSYNC B3 ;  /* 0x0000000000037941 */ /* 0x000fea0003800000 */
.L_x_4050:
        /* <DEDUP_REMOVED lines=23> */
.L_x_4056:
[----:B------:R-:W-:Y:S05]  /*30330*/  BSYNC B3 ;  /* 0x0000000000037941 */ /* 0x000fea0003800000 */
.L_x_4055:
        /* <DEDUP_REMOVED lines=37> */
.L_x_4058:
[----:B------:R-:W-:Y:S05]  /*30590*/  BSYNC B2 ;  /* 0x0000000000027941 */ /* 0x000fea0003800000 */
.L_x_4057:
[----:B-1----:R1:W2:Y:S01]  /*305a0*/  DMUL R2, R2, R34 ;  /* 0x0000002202027228 */ /* 0x0022a20000000000 */
[----:B------:R-:W-:Y:S05]  /*305b0*/  BRA `(.L_x_4059) ;  /* 0x0000179000007947 */ /* 0x000fea0003800000 */
.L_x_4047:
        /* <DEDUP_REMOVED lines=49> */
.L_x_4061:
[----:B------:R-:W-:Y:S05]  /*308d0*/  BSYNC B2 ;  /* 0x0000000000027941 */ /* 0x000fea0003800000 */
.L_x_4060:
        /* <DEDUP_REMOVED lines=8> */
.L_x_4063:
[----:B------:R-:W-:Y:S05]  /*30960*/  BSYNC B3 ;  /* 0x0000000000037941 */ /* 0x000fea0003800000 */
.L_x_4062:
        /* <DEDUP_REMOVED lines=13> */
.L_x_4064:
        /* <DEDUP_REMOVED lines=22> */
.L_x_4066:
[----:B------:R-:W1:Y:S01]  /*30ba0*/  DSETP.NEU.AND P1, PT, R28, 0.5, PT ;  /* 0x3fe000001c00742a */ /* 0x000e620003f2d000 */
[----:B------:R-:W-:Y:S01]  /*30bb0*/  ISETP.GE.AND P2, PT, R5, RZ, PT ;  /* 0x000000ff0500720c */ /* 0x000fe20003f46270 */
[----:B------:R-:W-:Y:S01]  /*30bc0*/  IMAD.MOV.U32 R6, RZ, RZ, RZ ;  /* 0x000000ffff067224 */ /* 0x000fe200078e00ff */
[----:B------:R-:W-:-:S04]  /*30bd0*/  ISETP.EQ.U32.AND P0, PT, R2, RZ, PT ;  /* 0x000000ff0200720c */ /* 0x000fc80003f02070 */
[----:B-1----:R-:W-:-:S04]  /*30be0*/  ISETP.EQ.AND.EX P0, PT, R3, -0x80000000, P1, P0 ;  /* 0x800000000300780c */ /* 0x002fc80000f02300 */
[----:B------:R-:W-:-:S04]  /*30bf0*/  SEL R7, R9, RZ, P0 ;  /* 0x000000ff09077207 */ /* 0x000fc80000000000 */
[----:B------:R-:W-:Y:S02]  /*30c00*/  @!P2 LOP3.LUT R7, R7, 0x7ff00000, RZ, 0xfc, !PT ;  /* 0x7ff000000707a812 */ /* 0x000fe400078efcff */
.L_x_4067:
[----:B------:R-:W-:Y:S05]  /*30c10*/  BSYNC B2 ;  /* 0x0000000000027941 */ /* 0x000fea0003800000 */
.L_x_4065:
        /* <DEDUP_REMOVED lines=18> */
.L_x_4070:
[----:B------:R1:W2:-:S06]  /*30d40*/  DADD R6, R4, R8 ;  /* 0x0000000004067229 */ /* 0x00028c0000000008 */
.L_x_4069:
[----:B------:R-:W-:Y:S05]  /*30d50*/  BSYNC B2 ;  /* 0x0000000000027941 */ /* 0x000fea0003800000 */
.L_x_4068:
[----:B------:R-:W3:-:S06]  /*30d60*/  DSETP.NEU.AND P0, PT, R8, 1, PT ;  /* 0x3ff000000800742a */ /* 0x000ecc0003f0d000 */
[----:B--23--:R-:W-:Y:S02]  /*30d70*/  FSEL R2, R6, RZ, P0 ;  /* 0x000000ff06027208 */ /* 0x00cfe40000000000 */
[----:B------:R-:W-:-:S06]  /*30d80*/  FSEL R3, R7, 1.875, P0 ;  /* 0x3ff0000007037808 */ /* 0x000fcc0000000000 */
[----:B------:R-:W2:-:S06]  /*30d90*/  DMUL R2, R26, R2 ;  /* 0x000000021a027228 */ /* 0x000e8c0000000000 */
[----:B--2---:R2:W3:Y:S01]  /*30da0*/  DMUL R2, R2, R34 ;  /* 0x0000002202027228 */ /* 0x0044e20000000000 */
[----:B------:R-:W-:Y:S05]  /*30db0*/  BRA `(.L_x_4059) ;  /* 0x00000f9000007947 */ /* 0x000fea0003800000 */
.L_x_4034:
        /* <DEDUP_REMOVED lines=15> */
[----:B------:R0:W1:Y:S02]  /*30eb0*/  @P0 DFMA R2, R6, R2, +INF ;  /* 0x7ff000000602042b */ /* 0x0000640000000002 */
[----:B0-----:R-:W-:Y:S01]  /*30ec0*/  MOV R7, R24 ;  /* 0x0000001800077202 */ /* 0x001fe20000000f00 */
[----:B------:R-:W-:-:S07]  /*30ed0*/  @!P2 IMAD.MOV.U32 R7, RZ, RZ, R6 ;  /* 0x000000ffff07a224 */ /* 0x000fce00078e0006 */
[----:B-1----:R-:W-:Y:S02]  /*30ee0*/  @P0 FSEL R2, R2, RZ, P1 ;  /* 0x000000ff02020208 */ /* 0x002fe40000800000 */
        /* <DEDUP_REMOVED lines=44> */
.L_x_4072:
[----:B------:R-:W-:Y:S05]  /*311b0*/  BSYNC B2 ;  /* 0x0000000000027941 */ /* 0x000fea0003800000 */
.L_x_4071:
        /* <DEDUP_REMOVED lines=8> */
.L_x_4075:
        /* <DEDUP_REMOVED lines=65> */
.L_x_4080:
[----:B------:R-:W-:Y:S05]  /*31650*/  BSYNC B4 ;  /* 0x0000000000047941 */ /* 0x000fea0003800000 */
.L_x_4079:
[----:B------:R-:W-:Y:S01]  /*31660*/  MOV R0, R9 ;  /* 0x0000000900007202 */ /* 0x000fe20000000f00 */
[----:B------:R-:W-:Y:S02]  /*31670*/  IMAD.MOV.U32 R28, RZ, RZ, R8 ;  /* 0x000000ffff1c7224 */ /* 0x000fe400078e0008 */
[----:B------:R-:W-:Y:S02]  /*31680*/  IMAD.MOV.U32 R29, RZ, RZ, R9 ;  /* 0x000000ffff1d7224 */ /* 0x000fe400078e0009 */
.L_x_4078:
[----:B------:R-:W-:Y:S05]  /*31690*/  BSYNC B3 ;  /* 0x0000000000037941 */ /* 0x000fea0003800000 */
.L_x_4077:
        /* <DEDUP_REMOVED lines=59> */
.L_x_4082:
[----:B------:R-:W-:Y:S05]  /*31a50*/  BSYNC B2 ;  /* 0x0000000000027941 */ /* 0x000fea0003800000 */
.L_x_4081:
[----:B-1----:R-:W-:-:S04]  /*31a60*/  DADD R26, -R26, R6 ;  /* 0x000000001a1a7229 */ /* 0x002fc80000000106 */
[----:B------:R-:W1:-:S10]  /*31a70*/  DADD R6, -RZ, -R6 ;  /* 0x00000000ff067229 */ /* 0x000e540000000906 */
[----:B-1----:R-:W-:Y:S02]  /*31a80*/  FSEL R6, R6, R26, !P4 ;  /* 0x0000001a06067208 */ /* 0x002fe40006000000 */
[----:B------:R-:W-:Y:S01]  /*31a90*/  FSEL R7, R7, R27, !P4 ;  /* 0x0000001b07077208 */ /* 0x000fe20006000000 */
[----:B------:R-:W-:Y:S05]  /*31aa0*/  BRA `(.L_x_4076) ;  /* 0x0000001000007947 */ /* 0x000fea0003800000 */
.L_x_4074:
[----:B------:R2:W3:-:S06]  /*31ab0*/  DADD R6, R4, R4 ;  /* 0x0000000004067229 */ /* 0x0004cc0000000004 */
.L_x_4076:
[----:B------:R-:W-:Y:S05]  /*31ac0*/  BSYNC B7 ;  /* 0x0000000000077941 */ /* 0x000fea0003800000 */
.L_x_4073:
[----:B-1----:R-:W1:-:S06]  /*31ad0*/  DFMA R2, R4, R2, -R24 ;  /* 0x000000020402722b */ /* 0x002e4c0000000818 */
[----:B-1-3--:R1:W3:Y:S02]  /*31ae0*/  DADD R8, R2, -R6 ;  /* 0x0000000002087229 */ /* 0x00a2e40000000806 */
[----:B-1----:R-:W-:-:S04]  /*31af0*/  CS2R R2, SRZ ;  /* 0x0000000000027805 */ /* 0x002fc8000001ff00 */
[----:B---3--:R-:W1:-:S14]  /*31b00*/  DSETP.GEU.AND P0, PT, R8, c[0x2][0x128], PT ;  /* 0x00804a000800762a */ /* 0x008e5c0003f0e000 */
        /* <DEDUP_REMOVED lines=35> */
[----:B------:R1:W3:-:S06]  /*31d40*/  @!P0 DMUL R2, R6, R8 ;  /* 0x0000000806028228 */ /* 0x0002cc0000000000 */
.L_x_4059:
[----:B------:R-:W-:Y:S05]  /*31d50*/  BSYNC B8 ;  /* 0x0000000000087941 */ /* 0x000fea0003800000 */
.L_x_4033:
[----:B--23--:R-:W2:Y:S01]  /*31d60*/  DSETP.NEU.AND P0, PT, R2, RZ, PT ;  /* 0x000000ff0200722a */ /* 0x00cea20003f0d000 */
[----:B------:R-:W-:Y:S01]  /*31d70*/  BSSY B3, `(.L_x_4083) ;  /* 0x0000041000037945 */ /* 0x000fe20003800000 */
[----:B01----:R-:W-:-:S12]  /*31d80*/  CS2R R6, SRZ ;  /* 0x0000000000067805 */ /* 0x003fd8000001ff00 */
        /* <DEDUP_REMOVED lines=9> */
.L_x_4088:
        /* <DEDUP_REMOVED lines=22> */
.L_x_4087:
[----:B------:R-:W-:Y:S05]  /*31f80*/  BSYNC B7 ;  /* 0x0000000000077941 */ /* 0x000fea0003800000 */
.L_x_4086:
        /* <DEDUP_REMOVED lines=8> */
.L_x_4085:
        /* <DEDUP_REMOVED lines=20> */
.L_x_4090:
[----:B------:R-:W-:Y:S05]  /*32150*/  BSYNC B4 ;  /* 0x0000000000047941 */ /* 0x000fea0003800000 */
.L_x_4089:
[----:B------:R-:W-:Y:S02]  /*32160*/  IMAD.MOV.U32 R6, RZ, RZ, R8 ;  /* 0x000000ffff067224 */ /* 0x000fe400078e0008 */
[----:B------:R-:W-:Y:S02]  /*32170*/  IMAD.MOV.U32 R7, RZ, RZ, R9 ;  /* 0x000000ffff077224 */ /* 0x000fe400078e0009 */
.L_x_4084:
[----:B------:R-:W-:Y:S05]  /*32180*/  BSYNC B3 ;  /* 0x0000000000037941 */ /* 0x000fea0003800000 */
.L_x_4083:
[----:B------:R0:W1:Y:S01]  /*32190*/  DADD R2, -R6, 1 ;  /* 0x3ff0000006027429 */ /* 0x0000620000000100 */
[----:B------:R-:W-:Y:S05]  /*321a0*/  BRA `(.L_x_3891) ;  /* 0x0001d4e000007947 */ /* 0x000fea0003800000 */
.L_x_3903:
[----:B------:R-:W0:-:S04]  /*321b0*/  DSETP.GEU.AND P0, PT, R24, R4, PT ;  /* 0x000000041800722a */ /* 0x000e080003f0e000 */
[----:B------:R1:W2:-:S04]  /*321c0*/  DADD R26, R4, -R24 ;  /* 0x00000000041a7229 */ /* 0x0002880000000818 */
[----:B------:R1:W3:-:S06]  /*321d0*/  DMUL R2, R28, c[0x2][0x10] ;  /* 0x008004001c027a28 */ /* 0x0002cc0000000000 */
[----:B0-----:R-:W-:Y:S05]  /*321e0*/  @!P0 BRA `(.L_x_4091) ;  /* 0x00003d8000008947 */ /* 0x001fea0003800000 */
[----:B-123--:R-:W0:Y:S01]  /*321f0*/  DSETP.GT.AND P0, PT, |R26|, R2, PT ;  /* 0x000000021a00722a */ /* 0x00ee220003f04200 */
[----:B------:R-:W-:-:S13]  /*32200*/  BSSY B7, `(.L_x_4092) ;  /* 0x000035f000077945 */ /* 0x000fda0003800000 */
        /* <DEDUP_REMOVED lines=106> */
.L_x_4097:
[----:B------:R-:W-:Y:S05]  /*328b0*/  BSYNC B4 ;  /* 0x0000000000047941 */ /* 0x000fea0003800000 */
.L_x_4096:
[----:B0-----:R-:W-:Y:S01]  /*328c0*/  HFMA2.MMA R9, -RZ, RZ, 2.771484375, 0.01287841796875 ;  /* 0x418b2298ff097435 */ /* 0x001fe200000001ff */
[----:B------:R-:W-:Y:S01]  /*328d0*/  MOV R11, 0xc ;  /* 0x0000000c000b7802 */ /* 0x000fe20000000f00 */
[----:B------:R-:W-:-:S02]  /*328e0*/  IMAD.MOV.U32 R0, RZ, RZ, -0x1 ;  /* 0xffffffffff007424 */ /* 0x000fc400078e00ff */
[----:B------:R-:W-:Y:S02]  /*328f0*/  IMAD.MOV.U32 R8, RZ, RZ, -0x30b135d2 ;  /* 0xcf4eca2eff087424 */ /* 0x000fe400078e00ff */
.L_x_4095:
[----:B-1----:R-:W-:Y:S05]  /*32900*/  BSYNC B3 ;  /* 0x0000000000037941 */ /* 0x002fea0003800000 */
.L_x_4094:
        /* <DEDUP_REMOVED lines=102> */
.L_x_4099:
[----:B------:R-:W-:Y:S05]  /*32f70*/  BSYNC B3 ;  /* 0x0000000000037941 */ /* 0x000fea0003800000 */
.L_x_4098:
        /* <DEDUP_REMOVED lines=23> */
.L_x_4101:
[----:B------:R-:W-:Y:S05]  /*330f0*/  BSYNC B3 ;  /* 0x0000000000037941 */ /* 0x000fea0003800000 */
.L_x_4100:
        /* <DEDUP_REMOVED lines=29> */
.L_x_4103:
[----:B------:R-:W-:Y:S05]  /*332d0*/  BSYNC B3 ;  /* 0x0000000000037941 */ /* 0x000fea0003800000 */
.L_x_4102:
        /* <DEDUP_REMOVED lines=21> */
.L_x_4105:
[----:B------:R-:W-:Y:S05]  /*33430*/  BSYNC B3 ;  /* 0x0000000000037941 */ /* 0x000fea0003800000 */
.L_x_4104:
        /* <DEDUP_REMOVED lines=25> */
.L_x_4108:
[----:B------:R-:W-:Y:S05]  /*335d0*/  BSYNC B3 ;  /* 0x0000000000037941 */ /* 0x000fea0003800000 */
.L_x_4107:
        /* <DEDUP_REMOVED lines=65> */
.L_x_4110:
        /* <DEDUP_REMOVED lines=22> */
.L_x_4113:
[----:B------:R-:W-:Y:S05]  /*33b50*/  BSYNC B4 ;  /* 0x0000000000047941 */ /* 0x000fea0003800000 */
.L_x_4112:
        /* <DEDUP_REMOVED lines=15> */
.L_x_4111:
[----:B------:R-:W-:Y:S05]  /*33c50*/  BSYNC B3 ;  /* 0x0000000000037941 */ /* 0x000fea0003800000 */
.L_x_4109:
        /* <DEDUP_REMOVED lines=23> */
.L_x_4115:
[----:B------:R-:W-:Y:S05]  /*33dd0*/  BSYNC B3 ;  /* 0x0000000000037941 */ /* 0x000fea0003800000 */
.L_x_4114:
        /* <DEDUP_REMOVED lines=37> */
.L_x_4117:
[----:B------:R-:W-:Y:S05]  /*34030*/  BSYNC B2 ;  /* 0x0000000000027941 */ /* 0x000fea0003800000 */
.L_x_4116:
[----:B-1----:R1:W2:Y:S01]  /*34040*/  DMUL R36, R36, R34 ;  /* 0x0000002224247228 */ /* 0x0022a20000000000 */
[----:B------:R-:W-:Y:S05]  /*34050*/  BRA `(.L_x_4118) ;  /* 0x0000179000007947 */ /* 0x000fea0003800000 */
.L_x_4106:
        /* <DEDUP_REMOVED lines=49> */
.L_x_4120:
[----:B------:R-:W-:Y:S05]  /*34370*/  BSYNC B2 ;  /* 0x0000000000027941 */ /* 0x000fea0003800000 */
.L_x_4119:
        /* <DEDUP_REMOVED lines=8> */
.L_x_4122:
[----:B------:R-:W-:Y:S05]  /*34400*/  BSYNC B3 ;  /* 0x0000000000037941 */ /* 0x000fea0003800000 */
.L_x_4121:
        /* <DEDUP_REMOVED lines=13> */
.L_x_4123:
        /* <DEDUP_REMOVED lines=22> */
.L_x_4125:
[----:B------:R-:W1:Y:S01]  /*34640*/  DSETP.NEU.AND P1, PT, R28, 0.5, PT ;  /* 0x3fe000001c00742a */ /* 0x000e620003f2d000 */
[----:B------:R-:W-:Y:S01]  /*34650*/  ISETP.GE.AND P2, PT, R5, RZ, PT ;  /* 0x000000ff0500720c */ /* 0x000fe20003f46270 */
[----:B------:R-:W-:Y:S01]  /*34660*/  IMAD.MOV.U32 R6, RZ, RZ, RZ ;  /* 0x000000ffff067224 */ /* 0x000fe200078e00ff */
[----:B------:R-:W-:-:S04]  /*34670*/  ISETP.EQ.U32.AND P0, PT, R2, RZ, PT ;  /* 0x000000ff0200720c */ /* 0x000fc80003f02070 */
[----:B-1----:R-:W-:-:S04]  /*34680*/  ISETP.EQ.AND.EX P0, PT, R3, -0x80000000, P1, P0 ;  /* 0x800000000300780c */ /* 0x002fc80000f02300 */
[----:B------:R-:W-:-:S04]  /*34690*/  SEL R7, R9, RZ, P0 ;  /* 0x000000ff09077207 */ /* 0x000fc80000000000 */
[----:B------:R-:W-:Y:S02]  /*346a0*/  @!P2 LOP3.LUT R7, R7, 0x7ff00000, RZ, 0xfc, !PT ;  /* 0x7ff000000707a812 */ /* 0x000fe400078efcff */
.L_x_4126:
[----:B------:R-:W-:Y:S05]  /*346b0*/  BSYNC B2 ;  /* 0x0000000000027941 */ /* 0x000fea0003800000 */
.L_x_4124:
        /* <DEDUP_REMOVED lines=18> */
.L_x_4129:
[----:B------:R1:W2:-:S06]  /*347e0*/  DADD R6, R4, R8 ;  /* 0x0000000004067229 */ /* 0x00028c0000000008 */
.L_x_4128:
[----:B------:R-:W-:Y:S05]  /*347f0*/  BSYNC B2 ;  /* 0x0000000000027941 */ /* 0x000fea0003800000 */
.L_x_4127:
[----:B------:R-:W3:-:S06]  /*34800*/  DSETP.NEU.AND P0, PT, R8, 1, PT ;  /* 0x3ff000000800742a */ /* 0x000ecc0003f0d000 */
[----:B--23--:R-:W-:Y:S02]  /*34810*/  FSEL R2, R6, RZ, P0 ;  /* 0x000000ff06027208 */ /* 0x00cfe40000000000 */
[----:B------:R-:W-:-:S06]  /*34820*/  FSEL R3, R7, 1.875, P0 ;  /* 0x3ff0000007037808 */ /* 0x000fcc0000000000 */
[----:B------:R-:W2:-:S06]  /*34830*/  DMUL R30, R30, R2 ;  /* 0x000000021e1e7228 */ /* 0x000e8c0000000000 */
[----:B--2---:R2:W3:Y:S01]  /*34840*/  DMUL R36, R30, R34 ;  /* 0x000000221e247228 */ /* 0x0044e20000000000 */
[----:B------:R-:W-:Y:S05]  /*34850*/  BRA `(.L_x_4118) ;  /* 0x00000f9000007947 */ /* 0x000fea0003800000 */
.L_x_4093:
        /* <DEDUP_REMOVED lines=63> */
.L_x_4131:
[----:B------:R-:W-:Y:S05]  /*34c50*/  BSYNC B2 ;  /* 0x0000000000027941 */ /* 0x000fea0003800000 */
.L_x_4130:
        /* <DEDUP_REMOVED lines=8> */
.L_x_4134:
        /* <DEDUP_REMOVED lines=65> */
.L_x_4139:
[----:B------:R-:W-:Y:S05]  /*350f0*/  BSYNC B4 ;  /* 0x0000000000047941 */ /* 0x000fea0003800000 */
.L_x_4138:
[----:B------:R-:W-:Y:S01]  /*35100*/  MOV R0, R9 ;  /* 0x0000000900007202 */ /* 0x000fe20000000f00 */
[----:B------:R-:W-:Y:S02]  /*35110*/  IMAD.MOV.U32 R28, RZ, RZ, R8 ;  /* 0x000000ffff1c7224 */ /* 0x000fe400078e0008 */
[----:B------:R-:W-:Y:S02]  /*35120*/  IMAD.MOV.U32 R29, RZ, RZ, R9 ;  /* 0x000000ffff1d7224 */ /* 0x000fe400078e0009 */
.L_x_4137:
[----:B------:R-:W-:Y:S05]  /*35130*/  BSYNC B3 ;  /* 0x0000000000037941 */ /* 0x000fea0003800000 */
.L_x_4136:
        /* <DEDUP_REMOVED lines=59> */
.L_x_4141:
[----:B------:R-:W-:Y:S05]  /*354f0*/  BSYNC B2 ;  /* 0x0000000000027941 */ /* 0x000fea0003800000 */
.L_x_4140:
[----:B-1----:R-:W-:-:S04]  /*35500*/  DADD R26, -R26, R6 ;  /* 0x000000001a1a7229 */ /* 0x002fc80000000106 */
[----:B------:R-:W1:-:S10]  /*35510*/  DADD R6, -RZ, -R6 ;  /* 0x00000000ff067229 */ /* 0x000e540000000906 */
[----:B-1----:R-:W-:Y:S02]  /*35520*/  FSEL R6, R6, R26, !P4 ;  /* 0x0000001a06067208 */ /* 0x002fe40006000000 */
[----:B------:R-:W-:Y:S01]  /*35530*/  FSEL R7, R7, R27, !P4 ;  /* 0x0000001b07077208 */ /* 0x000fe20006000000 */
[----:B------:R-:W-:Y:S05]  /*35540*/  BRA `(.L_x_4135) ;  /* 0x0000001000007947 */ /* 0x000fea0003800000 */
.L_x_4133:
[----:B------:R2:W3:-:S06]  /*35550*/  DADD R6, R4, R4 ;  /* 0x0000000004067229 */ /* 0x0004cc0000000004 */
.L_x_4135:
[----:B------:R-:W-:Y:S05]  /*35560*/  BSYNC B8 ;  /* 0x0000000000087941 */ /* 0x000fea0003800000 */
.L_x_4132:
[----:B-1----:R-:W1:Y:S01]  /*35570*/  DFMA R2, R4, R2, -R24 ;  /* 0x000000020402722b */ /* 0x002e620000000818 */
[----:B------:R-:W-:-:S05]  /*35580*/  CS2R R36, SRZ ;  /* 0x0000000000247805 */ /* 0x000fca000001ff00 */
[----:B-1-3--:R-:W1:-:S06]  /*35590*/  DADD R8, R2, -R6 ;  /* 0x0000000002087229 */ /* 0x00ae4c0000000806 */
        /* <DEDUP_REMOVED lines=37> */
.L_x_4118:
[----:B------:R-:W-:Y:S05]  /*357f0*/  BSYNC B7 ;  /* 0x0000000000077941 */ /* 0x000fea0003800000 */
.L_x_4092:
[----:B--23--:R-:W2:Y:S01]  /*35800*/  DSETP.NEU.AND P0, PT, R36, RZ, PT ;  /* 0x000000ff2400722a */ /* 0x00cea20003f0d000 */
[----:B01----:R-:W-:-:S13]  /*35810*/  CS2R R2, SRZ ;  /* 0x0000000000027805 */ /* 0x003fda000001ff00 */
[----:B--2---:R-:W-:Y:S05]  /*35820*/  @!P0 BRA `(.L_x_3891) ;  /* 0x00019e6000008947 */ /* 0x004fea0003800000 */
[----:B------:R-:W0:Y:S01]  /*35830*/  DADD R2, -R4, 1 ;  /* 0x3ff0000004027429 */ /* 0x000e220000000100 */
[----:B------:R-:W-:Y:S01]  /*35840*/  IMAD.MOV.U32 R6, RZ, RZ, 0x1 ;  /* 0x00000001ff067424 */ /* 0x000fe200078e00ff */
[----:B------:R-:W-:Y:S02]  /*35850*/  BSSY B3, `(.L_x_4142) ;  /* 0x0000018000037945 */ /* 0x000fe40003800000 */
[----:B------:R-:W-:-:S04]  /*35860*/  DADD R12, R24, 1 ;  /* 0x3ff00000180c7429 */ /* 0x000fc80000000000 */
[----:B0-----:R-:W0:-:S06]  /*35870*/  DADD R4, R24, R2 ;  /* 0x0000000018047229 */ /* 0x001e0c0000000002 */
[----:B0-----:R-:W0:Y:S01]  /*35880*/  DADD R4, R4, 1 ;  /* 0x3ff0000004047429 */ /* 0x001e220000000000 */
[----:B------:R-:W-:Y:S01]  /*35890*/  FSETP.GEU.AND P1, PT, |R13|, 6.5827683646048100446e-37, PT ;  /* 0x036000000d00780b */ /* 0x000fe20003f2e200 */
[----:B------:R-:W-:Y:S01]  /*358a0*/  IMAD.MOV.U32 R26, RZ, RZ, R12 ;  /* 0x000000ffff1a7224 */ /* 0x000fe200078e000c */
[----:B------:R-:W-:-:S03]  /*358b0*/  MOV R27, R13 ;  /* 0x0000000d001b7202 */ /* 0x000fc60000000f00 */
        /* <DEDUP_REMOVED lines=17> */
.L_x_4143:
[----:B------:R-:W-:Y:S05]  /*359d0*/  BSYNC B3 ;  /* 0x0000000000037941 */ /* 0x000fea0003800000 */
.L_x_4142:
[----:B------:R-:W-:Y:S01]  /*359e0*/  HFMA2.MMA R6, -RZ, RZ, 0, 0 ;  /* 0x00000000ff067435 */ /* 0x000fe200000001ff */
[----:B------:R-:W-:Y:S01]  /*359f0*/  BSSY B4, `(.L_x_4144) ;  /* 0x0000055000047945 */ /* 0x000fe20003800000 */
[----:B------:R-:W-:Y:S01]  /*35a00*/  MOV R38, R8 ;  /* 0x0000000800267202 */ /* 0x000fe20000000f00 */
[----:B------:R-:W-:Y:S01]  /*35a10*/  IMAD.MOV.U32 R39, RZ, RZ, R9 ;  /* 0x000000ffff277224 */ /* 0x000fe200078e0009 */
[----:B------:R-:W-:Y:S01]  /*35a20*/  CS2R R34, SRZ ;  /* 0x0000000000227805 */ /* 0x000fe2000001ff00 */
[----:B------:R-:W-:Y:S02]  /*35a30*/  IMAD.MOV.U32 R40, RZ, RZ, RZ ;  /* 0x000000ffff287224 */ /* 0x000fe400078e00ff */
[----:B------:R-:W-:Y:S02]  /*35a40*/  IMAD.MOV.U32 R7, RZ, RZ, 0x3ff00000 ;  /* 0x3ff00000ff077424 */ /* 0x000fe400078e00ff */
.L_x_4151:
[----:B------:R-:W-:Y:S01]  /*35a50*/  DADD R2, R2, 1 ;  /* 0x3ff0000002027429 */ /* 0x000fe20000000000 */
[----:B------:R-:W-:Y:S03]  /*35a60*/  BSSY B3, `(.L_x_4145) ;  /* 0x000003c000037945 */ /* 0x000fe60003800000 */
[----:B------:R-:W0:-:S04]  /*35a70*/  DADD R34, R34, 1 ;  /* 0x3ff0000022227429 */ /* 0x000e080000000000 */
[----:B------:R-:W-:-:S04]  /*35a80*/  DADD R4, R4, 2 ;  /* 0x4000000004047429 */ /* 0x000fc80000000000 */
[----:B0-----:R-:W0:-:S06]  /*35a90*/  DMUL R8, R2, R34 ;  /* 0x0000002202087228 */ /* 0x001e0c0000000000 */
[----:B0-----:R-:W0:-:S04]  /*35aa0*/  DMUL R30, R8, R24 ;  /* 0x00000018081e7228 */ /* 0x001e080000000000 */
[----:B------:R1:W2:Y:S02]  /*35ab0*/  DMUL R8, R8, R6 ;  /* 0x0000000608087228 */ /* 0x0002a40000000000 */
[----:B-1----:R-:W-:Y:S01]  /*35ac0*/  IMAD.MOV.U32 R6, RZ, RZ, 0x0 ;  /* 0x00000000ff067424 */ /* 0x002fe200078e00ff */
[----:B------:R-:W-:Y:S01]  /*35ad0*/  MOV R7, 0x3ff00000 ;  /* 0x3ff0000000077802 */ /* 0x000fe20000000f00 */
[----:B0-----:R-:W0:-:S04]  /*35ae0*/  DFMA R30, R28, R4, -R30 ;  /* 0x000000041c1e722b */ /* 0x001e08000000081e */
[----:B--2---:R-:W-:-:S04]  /*35af0*/  DFMA R32, R26, R4, -R8 ;  /* 0x000000041a20722b */ /* 0x004fc80000000808 */
[----:B0-----:R-:W0:-:S14]  /*35b00*/  DSETP.NEU.AND P0, PT, R30, RZ, PT ;  /* 0x000000ff1e00722a */ /* 0x001e1c0003f0d000 */
[----:B0-----:R-:W-:Y:S05]  /*35b10*/  @!P0 BRA `(.L_x_4146) ;  /* 0x0000030000008947 */ /* 0x001fea0003800000 */
[----:B------:R-:W0:Y:S01]  /*35b20*/  MUFU.RCP64H R7, R31 ;  /* 0x0000001f00077308 */ /* 0x000e220000001800 */
        /* <DEDUP_REMOVED lines=22> */
.L_x_4148:
[----:B------:R-:W-:Y:S05]  /*35c90*/  BSYNC B7 ;  /* 0x0000000000077941 */ /* 0x000fea0003800000 */
.L_x_4147:
        /* <DEDUP_REMOVED lines=20> */
.L_x_4150:
[----:B------:R-:W-:Y:S05]  /*35de0*/  BSYNC B7 ;  /* 0x0000000000077941 */ /* 0x000fea0003800000 */
.L_x_4149:
[----:B------:R0:W1:Y:S01]  /*35df0*/  DADD R6, -RZ, |R8| ;  /* 0x00000000ff067229 */ /* 0x0000620000000508 */
[----:B------:R-:W-:Y:S01]  /*35e00*/  IMAD.MOV.U32 R38, RZ, RZ, R24 ;  /* 0x000000ffff267224 */ /* 0x000fe200078e0018 */
[----:B------:R-:W-:-:S04]  /*35e10*/  MOV R39, R25 ;  /* 0x0000001900277202 */ /* 0x000fc80000000f00 */
.L_x_4146:
[----:B01----:R-:W-:Y:S05]  /*35e20*/  BSYNC B3 ;  /* 0x0000000000037941 */ /* 0x003fea0003800000 */
.L_x_4145:
[----:B------:R-:W0:Y:S01]  /*35e30*/  DSETP.GT.AND P0, PT, |R32|, 4.50359962737049600000e+15, PT ;  /* 0x433000002000742a */ /* 0x000e220003f04200 */
[----:B------:R-:W-:-:S03]  /*35e40*/  IADD3 R40, R40, 0x1, RZ ;  /* 0x0000000128287810 */ /* 0x000fc60007ffe0ff */
[----:B------:R-:W-:-:S10]  /*35e50*/  DSETP.GTU.AND P1, PT, R6, 1.1102230246251565404e-16, PT ;  /* 0x3ca000000600742a */ /* 0x000fd40003f2c000 */
[----:B0-----:R-:W0:-:S04]  /*35e60*/  @P0 DMUL R26, R26, 2.2204460492503130808e-16 ;  /* 0x3cb000001a1a0828 */ /* 0x001e080000000000 */
[----:B------:R-:W1:-:S04]  /*35e70*/  @P0 DMUL R32, R32, 2.2204460492503130808e-16 ;  /* 0x3cb0000020200828 */ /* 0x000e480000000000 */
[----:B------:R-:W2:Y:S02]  /*35e80*/  @P0 DMUL R28, R28, 2.2204460492503130808e-16 ;  /* 0x3cb000001c1c0828 */ /* 0x000ea40000000000 */
[----:B0-----:R-:W-:Y:S01]  /*35e90*/  MOV R6, R26 ;  /* 0x0000001a00067202 */ /* 0x001fe20000000f00 */
[----:B------:R-:W-:Y:S01]  /*35ea0*/  IMAD.MOV.U32 R7, RZ, RZ, R27 ;  /* 0x000000ffff077224 */ /* 0x000fe200078e001b */
[----:B------:R-:W0:Y:S01]  /*35eb0*/  @P0 DMUL R30, R30, 2.2204460492503130808e-16 ;  /* 0x3cb000001e1e0828 */ /* 0x000e220000000000 */
[----:B------:R-:W-:Y:S01]  /*35ec0*/  ISETP.GE.U32.AND P0, PT, R40, 0x7d0, PT ;  /* 0x000007d02800780c */ /* 0x000fe20003f06070 */
[----:B-1----:R-:W-:Y:S02]  /*35ed0*/  IMAD.MOV.U32 R26, RZ, RZ, R32 ;  /* 0x000000ffff1a7224 */ /* 0x002fe400078e0020 */
[----:B------:R-:W-:Y:S02]  /*35ee0*/  IMAD.MOV.U32 R27, RZ, RZ, R33 ;  /* 0x000000ffff1b7224 */ /* 0x000fe400078e0021 */
[----:B--2---:R-:W-:-:S02]  /*35ef0*/  IMAD.MOV.U32 R24, RZ, RZ, R28 ;  /* 0x000000ffff187224 */ /* 0x004fc400078e001c */
[----:B------:R-:W-:Y:S02]  /*35f00*/  IMAD.MOV.U32 R25, RZ, RZ, R29 ;  /* 0x000000ffff197224 */ /* 0x000fe400078e001d */
[----:B0-----:R-:W-:Y:S01]  /*35f10*/  IMAD.MOV.U32 R28, RZ, RZ, R30 ;  /* 0x000000ffff1c7224 */ /* 0x001fe200078e001e */
[----:B------:R-:W-:-:S03]  /*35f20*/  MOV R29, R31 ;  /* 0x0000001f001d7202 */ /* 0x000fc60000000f00 */
[----:B------:R-:W-:Y:S05]  /*35f30*/  @!P0 BRA P1, `(.L_x_4151) ;  /* 0xfffffb1000008947 */ /* 0x000fea000083ffff */
[----:B------:R-:W-:Y:S05]  /*35f40*/  BSYNC B4 ;  /* 0x0000000000047941 */ /* 0x000fea0003800000 */
.L_x_4144:
[----:B------:R0:W1:Y:S01]  /*35f50*/  DMUL R2, R38, R36 ;  /* 0x0000002426027228 */ /* 0x0000620000000000 */
[----:B------:R-:W-:Y:S05]  /*35f60*/  BRA `(.L_x_3891) ;  /* 0x0001972000007947 */ /* 0x000fea0003800000 */
.L_x_4091:
        /* <DEDUP_REMOVED lines=108> */
.L_x_4157:
[----:B------:R-:W-:Y:S05]  /*36630*/  BSYNC B4 ;  /* 0x0000000000047941 */ /* 0x000fea0003800000 */
.L_x_4156:
[----:B0-----:R-:W-:Y:S01]  /*36640*/  HFMA2.MMA R9, -RZ, RZ, 2.771484375, 0.01287841796875 ;  /* 0x418b2298ff097435 */ /* 0x001fe200000001ff */
[----:B------:R-:W-:Y:S01]  /*36650*/  MOV R11, 0xc ;  /* 0x0000000c000b7802 */ /* 0x000fe20000000f00 */
[----:B------:R-:W-:-:S02]  /*36660*/  IMAD.MOV.U32 R0, RZ, RZ, -0x1 ;  /* 0xffffffffff007424 */ /* 0x000fc400078e00ff */
[----:B------:R-:W-:Y:S02]  /*36670*/  IMAD.MOV.U32 R8, RZ, RZ, -0x30b135d2 ;  /* 0xcf4eca2eff087424 */ /* 0x000fe400078e00ff */
.L_x_4155:
[----:B-1----:R-:W-:Y:S05]  /*36680*/  BSYNC B3 ;  /* 0x0000000000037941 */ /* 0x002fea0003800000 */
.L_x_4154:
[----:B------:R-:W0:Y:S01]  /*36690*/  DSETP.GT.AND P0, PT, R28, 1, PT ;  /* 0x3ff000001c00742a */ /* 0x000e220003f04000 */
[----:B------:R-:W-:-:S13]  /*366a0*/  IMAD.SHL.U32 R67, R0, 0x8, RZ ;  /* 0x0000000800437824 */ /* 0x000fda00078e00ff */
[----:B0-----:R-:W-:-:S05]  /*366b0*/  @P0 IADD3 R34, R95, 0x13e8, RZ ;  /* 0x000013e85f220810 */ /* 0x001fca0007ffe0ff */
        /* <DEDUP_REMOVED lines=98> */
.L_x_4159:
[----:B------:R-:W-:Y:S05]  /*36ce0*/  BSYNC B3 ;  /* 0x0000000000037941 */ /* 0x000fea0003800000 */
.L_x_4158:
        /* <DEDUP_REMOVED lines=23> */
.L_x_4161:
[----:B------:R-:W-:Y:S05]  /*36e60*/  BSYNC B3 ;  /* 0x0000000000037941 */ /* 0x000fea0003800000 */
.L_x_4160:
        /* <DEDUP_REMOVED lines=29> */
.L_x_4163:
[----:B------:R-:W-:Y:S05]  /*37040*/  BSYNC B3 ;  /* 0x0000000000037941 */ /* 0x000fea0003800000 */
.L_x_4162:
        /* <DEDUP_REMOVED lines=21> */
.L_x_4165:
[----:B------:R-:W-:Y:S05]  /*371a0*/  BSYNC B3 ;  /* 0x0000000000037941 */ /* 0x000fea0003800000 */
.L_x_4164:
        /* <DEDUP_REMOVED lines=25> */
.L_x_4168:
[----:B------:R-:W-:Y:S05]  /*37340*/  BSYNC B3 ;  /* 0x0000000000037941 */ /* 0x000fea0003800000 */
.L_x_4167:
        /* <DEDUP_REMOVED lines=65> */
.L_x_4170:
        /* <DEDUP_REMOVED lines=22> */
.L_x_4173:
[----:B------:R-:W-:Y:S05]  /*378c0*/  BSYNC B4 ;  /* 0x0000000000047941 */ /* 0x000fea0003800000 */
.L_x_4172:
        /* <DEDUP_REMOVED lines=15> */
.L_x_4171:
[----:B------:R-:W-:Y:S05]  /*379c0*/  BSYNC B3 ;  /* 0x0000000000037941 */ /* 0x000fea0003800000 */
.L_x_4169:
        /* <DEDUP_REMOVED lines=23> */
.L_x_4175:
[----:B------:R-:W-:Y:S05]  /*37b40*/  BSYNC B3 ;  /* 0x0000000000037941 */ /* 0x000fea0003800000 */
.L_x_4174:
        /* <DEDUP_REMOVED lines=37> */
.L_x_4177:
[----:B------:R-:W-:Y:S05]  /*37da0*/  BSYNC B2 ;  /* 0x0000000000027941 */ /* 0x000fea0003800000 */
.L_x_4176:
[----:B-1----:R1:W2:Y:S01]  /*37db0*/  DMUL R2, R2, R34 ;  /* 0x0000002202027228 */ /* 0x0022a20000000000 */
[----:B------:R-:W-:Y:S05]  /*37dc0*/  BRA `(.L_x_4178) ;  /* 0x0000179000007947 */ /* 0x000fea0003800000 */
.L_x_4166:
[----:B------:R-:W-:Y:S01]  /*37dd0*/  IMAD.MOV.U32 R6, RZ, RZ, 0x652b82fe ;  /* 0x652b82feff067424 */ /* 0x000fe200078e00ff */
[----:B0-----:R-:W-:Y:S01]  /*37de0*/  MOV R10, 0x69ce2bdf ;  /* 0x69ce2bdf000a7802 */ /* 0x001fe20000000f00 */
        /* <DEDUP_REMOVED lines=47> */
.L_x_4180:
[----:B------:R-:W-:Y:S05]  /*380e0*/  BSYNC B2 ;  /* 0x0000000000027941 */ /* 0x000fea0003800000 */
.L_x_4179:
        /* <DEDUP_REMOVED lines=8> */
.L_x_4182:
[----:B------:R-:W-:Y:S05]  /*38170*/  BSYNC B3 ;  /* 0x0000000000037941 */ /* 0x000fea0003800000 */
.L_x_4181:
        /* <DEDUP_REMOVED lines=13> */
.L_x_4183:
        /* <DEDUP_REMOVED lines=22> */
.L_x_4185:
[----:B------:R-:W1:Y:S01]  /*383b0*/  DSETP.NEU.AND P1, PT, R28, 0.5, PT ;  /* 0x3fe000001c00742a */ /* 0x000e620003f2d000 */
[----:B------:R-:W-:Y:S01]  /*383c0*/  ISETP.GE.AND P2, PT, R5, RZ, PT ;  /* 0x000000ff0500720c */ /* 0x000fe20003f46270 */
[----:B------:R-:W-:Y:S01]  /*383d0*/  IMAD.MOV.U32 R6, RZ, RZ, RZ ;  /* 0x000000ffff067224 */ /* 0x000fe200078e00ff */
[----:B------:R-:W-:-:S04]  /*383e0*/  ISETP.EQ.U32.AND P0, PT, R2, RZ, PT ;  /* 0x000000ff0200720c */ /* 0x000fc80003f02070 */
[----:B-1----:R-:W-:-:S04]  /*383f0*/  ISETP.EQ.AND.EX P0, PT, R3, -0x80000000, P1, P0 ;  /* 0x800000000300780c */ /* 0x002fc80000f02300 */
[----:B------:R-:W-:-:S04]  /*38400*/  SEL R7, R9, RZ, P0 ;  /* 0x000000ff09077207 */ /* 0x000fc80000000000 */
[----:B------:R-:W-:Y:S02]  /*38410*/  @!P2 LOP3.LUT R7, R7, 0x7ff00000, RZ, 0xfc, !PT ;  /* 0x7ff000000707a812 */ /* 0x000fe400078efcff */
.L_x_4186:
[----:B------:R-:W-:Y:S05]  /*38420*/  BSYNC B2 ;  /* 0x0000000000027941 */ /* 0x000fea0003800000 */
.L_x_4184:
        /* <DEDUP_REMOVED lines=18> */
.L_x_4189:
[----:B------:R1:W2:-:S06]  /*38550*/  DADD R6, R4, R8 ;  /* 0x0000000004067229 */ /* 0x00028c0000000008 */
.L_x_4188:
[----:B------:R-:W-:Y:S05]  /*38560*/  BSYNC B2 ;  /* 0x0000000000027941 */ /* 0x000fea0003800000 */
.L_x_4187:
[----:B------:R-:W3:-:S06]  /*38570*/  DSETP.NEU.AND P0, PT, R8, 1, PT ;  /* 0x3ff000000800742a */ /* 0x000ecc0003f0d000 */
[----:B--23--:R-:W-:Y:S02]  /*38580*/  FSEL R2, R6, RZ, P0 ;  /* 0x000000ff06027208 */ /* 0x00cfe40000000000 */
[----:B------:R-:W-:-:S06]  /*38590*/  FSEL R3, R7, 1.875, P0 ;  /* 0x3ff0000007037808 */ /* 0x000fcc0000000000 */
[----:B------:R-:W2:-:S06]  /*385a0*/  DMUL R2, R30, R2 ;  /* 0x000000021e027228 */ /* 0x000e8c0000000000 */
[----:B--2---:R2:W3:Y:S01]  /*385b0*/  DMUL R2, R2, R34 ;  /* 0x0000002202027228 */ /* 0x0044e20000000000 */
[----:B------:R-:W-:Y:S05]  /*385c0*/  BRA `(.L_x_4178) ;  /* 0x00000f9000007947 */ /* 0x000fea0003800000 */
.L_x_4153:
        /* <DEDUP_REMOVED lines=63> */
.L_x_4191:
[----:B------:R-:W-:Y:S05]  /*389c0*/  BSYNC B2 ;  /* 0x0000000000027941 */ /* 0x000fea0003800000 */
.L_x_4190:
        /* <DEDUP_REMOVED lines=8> */
.L_x_4194:
        /* <DEDUP_REMOVED lines=65> */
.L_x_4199:
[----:B------:R-:W-:Y:S05]  /*38e60*/  BSYNC B4 ;  /* 0x0000000000047941 */ /* 0x000fea0003800000 */
.L_x_4198:
[----:B------:R-:W-:Y:S01]  /*38e70*/  MOV R0, R9 ;  /* 0x0000000900007202 */ /* 0x000fe20000000f00 */
[----:B------:R-:W-:Y:S02]  /*38e80*/  IMAD.MOV.U32 R28, RZ, RZ, R8 ;  /* 0x000000ffff1c7224 */ /* 0x000fe400078e0008 */
[----:B------:R-:W-:Y:S02]  /*38e90*/  IMAD.MOV.U32 R29, RZ, RZ, R9 ;  /* 0x000000ffff1d7224 */ /* 0x000fe400078e0009 */
.L_x_4197:
[----:B------:R-:W-:Y:S05]  /*38ea0*/  BSYNC B3 ;  /* 0x0000000000037941 */ /* 0x000fea0003800000 */
.L_x_4196:
        /* <DEDUP_REMOVED lines=59> */
.L_x_4201:
[----:B------:R-:W-:Y:S05]  /*39260*/  BSYNC B2 ;  /* 0x0000000000027941 */ /* 0x000fea0003800000 */
.L_x_4200:
[----:B-1----:R-:W-:-:S04]  /*39270*/  DADD R26, -R26, R6 ;  /* 0x000000001a1a7229 */ /* 0x002fc80000000106 */
[----:B------:R-:W1:-:S10]  /*39280*/  DADD R6, -RZ, -R6 ;  /* 0x00000000ff067229 */ /* 0x000e540000000906 */
[----:B-1----:R-:W-:Y:S02]  /*39290*/  FSEL R6, R6, R26, !P4 ;  /* 0x0000001a06067208 */ /* 0x002fe40006000000 */
[----:B------:R-:W-:Y:S01]  /*392a0*/  FSEL R7, R7, R27, !P4 ;  /* 0x0000001b07077208 */ /* 0x000fe20006000000 */
[----:B------:R-:W-:Y:S05]  /*392b0*/  BRA `(.L_x_4195) ;  /* 0x0000001000007947 */ /* 0x000fea0003800000 */
.L_x_4193:
[----:B------:R2:W3:-:S06]  /*392c0*/  DADD R6, R4, R4 ;  /* 0x0000000004067229 */ /* 0x0004cc0000000004 */
.L_x_4195:
[----:B------:R-:W-:Y:S05]  /*392d0*/  BSYNC B8 ;  /* 0x0000000000087941 */ /* 0x000fea0003800000 */
.L_x_4192:
        /* <DEDUP_REMOVED lines=40> */
.L_x_4178:
[----:B------:R-:W-:Y:S05]  /*39560*/  BSYNC B7 ;  /* 0x0000000000077941 */ /* 0x000fea0003800000 */
.L_x_4152:
        /* <DEDUP_REMOVED lines=12> */
.L_x_4207:
        /* <DEDUP_REMOVED lines=22> */
.L_x_4206:
[----:B------:R-:W-:Y:S05]  /*39790*/  BSYNC B7 ;  /* 0x0000000000077941 */ /* 0x000fea0003800000 */
.L_x_4205:
        /* <DEDUP_REMOVED lines=8> */
.L_x_4204:
        /* <DEDUP_REMOVED lines=20> */
.L_x_4209:
[----:B------:R-:W-:Y:S05]  /*39960*/  BSYNC B4 ;  /* 0x0000000000047941 */ /* 0x000fea0003800000 */
.L_x_4208:
[----:B------:R-:W-:Y:S02]  /*39970*/  IMAD.MOV.U32 R6, RZ, RZ, R8 ;  /* 0x000000ffff067224 */ /* 0x000fe400078e0008 */
[----:B------:R-:W-:Y:S02]  /*39980*/  IMAD.MOV.U32 R7, RZ, RZ, R9 ;  /* 0x000000ffff077224 */ /* 0x000fe400078e0009 */
.L_x_4203:
[----:B------:R-:W-:Y:S05]  /*39990*/  BSYNC B3 ;  /* 0x0000000000037941 */ /* 0x000fea0003800000 */
.L_x_4202:
[----:B------:R0:W1:Y:S01]  /*399a0*/  DADD R2, -R6, 1 ;  /* 0x3ff0000006027429 */ /* 0x0000620000000100 */
[----:B------:R-:W-:Y:S05]  /*399b0*/  BRA `(.L_x_3891) ;  /* 0x00015cd000007947 */ /* 0x000fea0003800000 */
.L_x_3902:
        /* <DEDUP_REMOVED lines=20> */
[----:B------:R-:W-:Y:S01]  /*39b00*/  MOV R28, 0x1fd5f699 ;  /* 0x1fd5f699001c7802 */ /* 0x000fe20000000f00 */
[----:B0-----:R-:W-:Y:S01]  /*39b10*/  IMAD.MOV.U32 R2, RZ, RZ, -0xa6b394b ;  /* 0xf594c6b5ff027424 */ /* 0x001fe200078e00ff */
[----:B------:R0:W-:Y:S01]  /*39b20*/  STL.64 [R1+0x1408], R10 ;  /* 0x0014080a01007387 */ /* 0x0001e20000100a00 */
[----:B------:R-:W-:Y:S01]  /*39b30*/  IMAD.MOV.U32 R3, RZ, RZ, -0x4140e4de ;  /* 0xbebf1b22ff037424 */ /* 0x000fe200078e00ff */
[----:B------:R-:W-:Y:S01]  /*39b40*/  FSETP.GEU.AND P1, PT, |R31|, 6.5827683646048100446e-37, PT ;  /* 0x036000001f00780b */ /* 0x000fe20003f2e200 */
        /* <DEDUP_REMOVED lines=8> */
[----:B------:R-:W-:Y:S01]  /*39bd0*/  IMAD.MOV.U32 R22, RZ, RZ, 0x1 ;  /* 0x00000001ff167424 */ /* 0x000fe200078e00ff */
[----:B------:R-:W-:Y:S01]  /*39be0*/  BSSY B3, `(.L_x_4210) ;  /* 0x0000748000037945 */ /* 0x000fe20003800000 */
[----:B0-----:R-:W-:Y:S01]  /*39bf0*/  IMAD.MOV.U32 R10, RZ, RZ, -0x1480f261 ;  /* 0xeb7f0d9fff0a7424 */ /* 0x001fe200078e00ff */
[----:B------:R0:W-:Y:S01]  /*39c00*/  STL.64 [R1+0x1420], R16 ;  /* 0x0014201001007387 */ /* 0x0001e20000100a00 */
[----:B------:R-:W-:-:S02]  /*39c10*/  IMAD.MOV.U32 R11, RZ, RZ, 0x3e3ccf5c ;  /* 0x3e3ccf5cff0b7424 */ /* 0x000fc400078e00ff */
[----:B--2---:R-:W2:Y:S01]  /*39c20*/  DFMA R26, -R4, R22, 1 ;  /* 0x3ff00000041a742b */ /* 0x004ea20000000116 */
[----:B------:R4:W-:Y:S01]  /*39c30*/  STL.64 [R1+0x1428], R18 ;  /* 0x0014281201007387 */ /* 0x0009e20000100a00 */
[----:B-1----:R-:W-:Y:S01]  /*39c40*/  MOV R12, 0x55c37c1c ;  /* 0x55c37c1c000c7802 */ /* 0x002fe20000000f00 */
[----:B------:R-:W-:Y:S02]  /*39c50*/  IMAD.MOV.U32 R13, RZ, RZ, 0x3e46097d ;  /* 0x3e46097dff0d7424 */ /* 0x000fe400078e00ff */
[----:B------:R1:W-:Y:S01]  /*39c60*/  STL.64 [R1+0x1430], R2 ;  /* 0x0014300201007387 */ /* 0x0003e20000100a00 */
[----:B---3--:R-:W-:Y:S01]  /*39c70*/  IMAD.MOV.U32 R14, RZ, RZ, 0x7c7a2faa ;  /* 0x7c7a2faaff0e7424 */ /* 0x008fe200078e00ff */
[----:B------:R-:W-:Y:S01]  /*39c80*/  MOV R15, 0xbe32d219 ;  /* 0xbe32d219000f7802 */ /* 0x000fe20000000f00 */
[----:B------:R-:W-:Y:S01]  /*39c90*/  IMAD.MOV.U32 R29, RZ, RZ, 0x3f6966e5 ;  /* 0x3f6966e5ff1d7424 */ /* 0x000fe200078e00ff */
[----:B------:R3:W-:Y:S01]  /*39ca0*/  STL.64 [R1+0x1438], R6 ;  /* 0x0014380601007387 */ /* 0x0007e20000100a00 */
[----:B0-----:R-:W-:-:S02]  /*39cb0*/  IMAD.MOV.U32 R16, RZ, RZ, -0x2db2a376 ;  /* 0xd24d5c8aff107424 */ /* 0x001fc400078e00ff */
[----:B------:R-:W-:Y:S01]  /*39cc0*/  IMAD.MOV.U32 R17, RZ, RZ, 0x3e0f6e66 ;  /* 0x3e0f6e66ff117424 */ /* 0x000fe200078e00ff */
[----:B----4-:R-:W-:Y:S01]  /*39cd0*/  MOV R18, 0x6edf2b0c ;  /* 0x6edf2b0c00127802 */ /* 0x010fe20000000f00 */
[----:B------:R-:W-:Y:S01]  /*39ce0*/  IMAD.MOV.U32 R19, RZ, RZ, -0x4243f265 ;  /* 0xbdbc0d9bff137424 */ /* 0x000fe200078e00ff */
[----:B------:R0:W-:Y:S01]  /*39cf0*/  STL.64 [R1+0x1440], R8 ;  /* 0x0014400801007387 */ /* 0x0001e20000100a00 */
[----:B-1----:R-:W-:Y:S01]  /*39d00*/  IMAD.MOV.U32 R2, RZ, RZ, -0x78cbfbd8 ;  /* 0x87340428ff027424 */ /* 0x002fe200078e00ff */
[----:B------:R-:W-:Y:S02]  /*39d10*/  MOV R3, 0xbdd0070a ;  /* 0xbdd0070a00037802 */ /* 0x000fe40000000f00 */
[----:B------:R1:W-:Y:S01]  /*39d20*/  STL.64 [R1+0x1448], R10 ;  /* 0x0014480a01007387 */ /* 0x0003e20000100a00 */
[----:B---3--:R-:W-:Y:S02]  /*39d30*/  IMAD.MOV.U32 R6, RZ, RZ, 0x5c463659 ;  /* 0x5c463659ff067424 */ /* 0x008fe400078e00ff */
[----:B------:R-:W-:Y:S01]  /*39d40*/  IMAD.MOV.U32 R7, RZ, RZ, 0x3dbac947 ;  /* 0x3dbac947ff077424 */ /* 0x000fe200078e00ff */
[----:B------:R3:W-:Y:S01]  /*39d50*/  STL.64 [R1+0x1450], R12 ;  /* 0x0014500c01007387 */ /* 0x0007e20000100a00 */
[----:B0-----:R-:W-:Y:S01]  /*39d60*/  MOV R8, 0x1fd754a ;  /* 0x01fd754a00087802 */ /* 0x001fe20000000f00 */
[----:B------:R-:W-:-:S02]  /*39d70*/  IMAD.MOV.U32 R9, RZ, RZ, -0x4269e359 ;  /* 0xbd961ca7ff097424 */ /* 0x000fc400078e00ff */
[----:B------:R0:W-:Y:S01]  /*39d80*/  STL.64 [R1+0x1458], R14 ;  /* 0x0014580e01007387 */ /* 0x0001e20000100a00 */
[----:B-1----:R-:W-:Y:S01]  /*39d90*/  IMAD.MOV.U32 R10, RZ, RZ, 0x8f5eec2 ;  /* 0x08f5eec2ff0a7424 */ /* 0x002fe200078e00ff */
[----:B------:R-:W-:Y:S02]  /*39da0*/  MOV R11, 0x3d3ef980 ;  /* 0x3d3ef980000b7802 */ /* 0x000fe40000000f00 */
[----:B------:R1:W-:Y:S01]  /*39db0*/  STL.64 [R1+0x1460], R16 ;  /* 0x0014601001007387 */ /* 0x0003e20000100a00 */
[----:B---3--:R-:W-:-:S03]  /*39dc0*/  IMAD.MOV.U32 R12, RZ, RZ, 0x59769d7d ;  /* 0x59769d7dff0c7424 */ /* 0x008fc600078e00ff */
[----:B------:R3:W-:Y:S01]  /*39dd0*/  STL.64 [R1+0x1468], R18 ;  /* 0x0014681201007387 */ /* 0x0007e20000100a00 */
[----:B------:R-:W-:-:S03]  /*39de0*/  IMAD.MOV.U32 R13, RZ, RZ, 0x3d57ba07 ;  /* 0x3d57ba07ff0d7424 */ /* 0x000fc600078e00ff */
[----:B------:R4:W-:Y:S01]  /*39df0*/  STL.64 [R1+0x1470], R2 ;  /* 0x0014700201007387 */ /* 0x0009e20000100a00 */
[----:B0-----:R-:W-:Y:S01]  /*39e00*/  MOV R14, 0xebb193c0 ;  /* 0xebb193c0000e7802 */ /* 0x001fe20000000f00 */
[----:B------:R-:W-:Y:S02]  /*39e10*/  IMAD.MOV.U32 R15, RZ, RZ, -0x42bc6765 ;  /* 0xbd43989bff0f7424 */ /* 0x000fe400078e00ff */
[----:B-1----:R-:W-:Y:S01]  /*39e20*/  IMAD.MOV.U32 R16, RZ, RZ, -0x3bc965c4 ;  /* 0xc4369a3cff107424 */ /* 0x002fe200078e00ff */
[----:B------:R-:W-:Y:S01]  /*39e30*/  MOV R17, 0x3d20104f ;  /* 0x3d20104f00117802 */ /* 0x000fe20000000f00 */
[----:B------:R0:W-:Y:S01]  /*39e40*/  STL.64 [R1+0x1478], R6 ;  /* 0x0014780601007387 */ /* 0x0001e20000100a00 */
[----:B---3--:R-:W-:Y:S02]  /*39e50*/  IMAD.MOV.U32 R18, RZ, RZ, 0x7950ad7b ;  /* 0x7950ad7bff127424 */ /* 0x008fe400078e00ff */
[----:B------:R-:W-:Y:S01]  /*39e60*/  IMAD.MOV.U32 R19, RZ, RZ, -0x433d7c02 ;  /* 0xbcc283feff137424 */ /* 0x000fe200078e00ff */
[----:B------:R1:W-:Y:S01]  /*39e70*/  STL.64 [R1+0x1480], R8 ;  /* 0x0014800801007387 */ /* 0x0003e20000100a00 */
[----:B----4-:R-:W-:Y:S01]  /*39e80*/  MOV R2, 0x4d71a27c ;  /* 0x4d71a27c00027802 */ /* 0x010fe20000000f00 */
[----:B------:R-:W-:-:S02]  /*39e90*/  IMAD.MOV.U32 R3, RZ, RZ, -0x431e356f ;  /* 0xbce1ca91ff037424 */ /* 0x000fc400078e00ff */
[----:B------:R3:W-:Y:S01]  /*39ea0*/  STL.64 [R1+0x1488], R10 ;  /* 0x0014880a01007387 */ /* 0x0007e20000100a00 */
[----:B0-----:R-:W-:Y:S01]  /*39eb0*/  IMAD.MOV.U32 R6, RZ, RZ, -0x36fe1a8c ;  /* 0xc901e574ff067424 */ /* 0x001fe200078e00ff */
[----:B------:R-:W-:Y:S02]  /*39ec0*/  MOV R7, 0xbf5e573a ;  /* 0xbf5e573a00077802 */ /* 0x000fe40000000f00 */
[----:B------:R0:W-:Y:S01]  /*39ed0*/  STL.64 [R1+0x1490], R12 ;  /* 0x0014900c01007387 */ /* 0x0001e20000100a00 */
[----:B-1----:R-:W-:-:S03]  /*39ee0*/  IMAD.MOV.U32 R8, RZ, RZ, 0x1c71c71c ;  /* 0x1c71c71cff087424 */ /* 0x002fc600078e00ff */
[----:B------:R1:W-:Y:S01]  /*39ef0*/  STL.64 [R1+0x1498], R14 ;  /* 0x0014980e01007387 */ /* 0x0003e20000100a00 */
[----:B------:R-:W-:Y:S01]  /*39f00*/  IMAD.MOV.U32 R9, RZ, RZ, -0x40938e39 ;  /* 0xbf6c71c7ff097424 */ /* 0x000fe200078e00ff */
[----:B---3--:R-:W-:Y:S01]  /*39f10*/  MOV R10, 0x6b015ac0 ;  /* 0x6b015ac0000a7802 */ /* 0x008fe20000000f00 */
        /* <DEDUP_REMOVED lines=14> */
[----:B-1----:R-:W-:Y:S02]  /*3a000*/  IMAD.MOV.U32 R2, RZ, RZ, -0x542947c2 ;  /* 0xabd6b83eff027424 */ /* 0x002fe400078e00ff */
[----:B------:R-:W-:Y:S01]  /*3a010*/  IMAD.MOV.U32 R3, RZ, RZ, 0x3ee00a9c ;  /* 0x3ee00a9cff037424 */ /* 0x000fe200078e00ff */
[----:B------:R1:W-:Y:S01]  /*3a020*/  STL.64 [R1+0x14c8], R10 ;  /* 0x0014c80a01007387 */ /* 0x0003e20000100a00 */
[----:B---3--:R-:W-:Y:S01]  /*3a030*/  MOV R6, 0xcc629cba ;  /* 0xcc629cba00067802 */ /* 0x008fe20000000f00 */
[----:B------:R-:W-:Y:S02]  /*3a040*/  IMAD.MOV.U32 R7, RZ, RZ, -0x4144f421 ;  /* 0xbebb0bdfff077424 */ /* 0x000fe400078e00ff */
[----:B------:R3:W-:Y:S01]  /*3a050*/  STL.64 [R1+0x14d0], R12 ;  /* 0x0014d00c01007387 */ /* 0x0007e20000100a00 */
[----:B0-----:R-:W-:Y:S01]  /*3a060*/  IMAD.MOV.U32 R8, RZ, RZ, 0x30a8357c ;  /* 0x30a8357cff087424 */ /* 0x001fe200078e00ff */
[----:B------:R-:W-:-:S02]  /*3a070*/  MOV R9, 0x3e33f592 ;  /* 0x3e33f59200097802 */ /* 0x000fc40000000f00 */
[----:B------:R0:W-:Y:S01]  /*3a080*/  STL.64 [R1+0x14d8], R14 ;  /* 0x0014d80e01007387 */ /* 0x0001e20000100a00 */
[----:B-1----:R-:W-:-:S03]  /*3a090*/  IMAD.MOV.U32 R10, RZ, RZ, -0x321c07b9 ;  /* 0xcde3f847ff0a7424 */ /* 0x002fc600078e00ff */
[----:B------:R1:W-:Y:S01]  /*3a0a0*/  STL.64 [R1+0x14e0], R16 ;  /* 0x0014e01001007387 */ /* 0x0003e20000100a00 */
[----:B------:R-:W-:-:S03]  /*3a0b0*/  IMAD.MOV.U32 R11, RZ, RZ, 0x3e8280f2 ;  /* 0x3e8280f2ff0b7424 */ /* 0x000fc600078e00ff */
[----:B------:R4:W-:Y:S01]  /*3a0c0*/  STL.64 [R1+0x14e8], R18 ;  /* 0x0014e81201007387 */ /* 0x0009e20000100a00 */
[----:B---3--:R-:W-:Y:S01]  /*3a0d0*/  MOV R12, 0xcba8aee ;  /* 0x0cba8aee000c7802 */ /* 0x008fe20000000f00 */
[----:B------:R-:W-:Y:S02]  /*3a0e0*/  IMAD.MOV.U32 R13, RZ, RZ, -0x41911dc3 ;  /* 0xbe6ee23dff0d7424 */ /* 0x000fe400078e00ff */
[----:B------:R3:W-:Y:S01]  /*3a0f0*/  STL.64 [R1+0x14f0], R2 ;  /* 0x0014f00201007387 */ /* 0x0007e20000100a00 */
[----:B0-----:R-:W-:Y:S01]  /*3a100*/  IMAD.MOV.U32 R14, RZ, RZ, 0x30de114c ;  /* 0x30de114cff0e7424 */ /* 0x001fe200078e00ff */
[----:B------:R-:W-:Y:S01]  /*3a110*/  MOV R15, 0x3e49aa7a ;  /* 0x3e49aa7a000f7802 */ /* 0x000fe20000000f00 */
[----:B-1----:R-:W-:Y:S01]  /*3a120*/  IMAD.MOV.U32 R16, RZ, RZ, -0x35c5c885 ;  /* 0xca3a377bff107424 */ /* 0x002fe200078e00ff */
[----:B------:R0:W-:Y:S01]  /*3a130*/  STL.64 [R1+0x14f8], R6 ;  /* 0x0014f80601007387 */ /* 0x0001e20000100a00 */
[----:B------:R-:W-:Y:S01]  /*3a140*/  IMAD.MOV.U32 R17, RZ, RZ, -0x424cb605 ;  /* 0xbdb349fbff117424 */ /* 0x000fe200078e00ff */
[----:B----4-:R-:W-:Y:S01]  /*3a150*/  MOV R18, 0xcff73d58 ;  /* 0xcff73d5800127802 */ /* 0x010fe20000000f00 */
[----:B------:R-:W-:Y:S01]  /*3a160*/  IMAD.MOV.U32 R19, RZ, RZ, -0x41eea9b2 ;  /* 0xbe11564eff137424 */ /* 0x000fe200078e00ff */
[----:B------:R1:W-:Y:S01]  /*3a170*/  STL.64 [R1+0x1500], R8 ;  /* 0x0015000801007387 */ /* 0x0003e20000100a00 */
[----:B---3--:R-:W-:Y:S01]  /*3a180*/  IMAD.MOV.U32 R2, RZ, RZ, 0x4bf3c34e ;  /* 0x4bf3c34eff027424 */ /* 0x008fe200078e00ff */
        /* <DEDUP_REMOVED lines=8> */
[----:B---3--:R-:W-:Y:S01]  /*3a210*/  IMAD.MOV.U32 R10, RZ, RZ, -0x3aabf15e ;  /* 0xc5540ea2ff0a7424 */ /* 0x008fe200078e00ff */
        /* <DEDUP_REMOVED lines=8> */
[----:B---3--:R-:W-:Y:S01]  /*3a2a0*/  IMAD.MOV.U32 R16, RZ, RZ, 0x5dcd1851 ;  /* 0x5dcd1851ff107424 */ /* 0x008fe200078e00ff */
        /* <DEDUP_REMOVED lines=14> */
[----:B---3--:R-:W-:Y:S01]  /*3a390*/  MOV R10, 0x8edab4c8 ;  /* 0x8edab4c8000a7802 */ /* 0x008fe20000000f00 */
        /* <DEDUP_REMOVED lines=8> */
[----:B---3--:R-:W-:Y:S01]  /*3a420*/  MOV R16, 0xfaa1a933 ;  /* 0xfaa1a93300107802 */ /* 0x008fe20000000f00 */
[----:B------:R-:W-:Y:S01]  /*3a430*/  IMAD.MOV.U32 R17, RZ, RZ, -0x40e3dac2 ;  /* 0xbf1c253eff117424 */ /* 0x000fe200078e00ff */
[----:B------:R3:W-:Y:S01]  /*3a440*/  STL.64 [R1+0x1578], R6 ;  /* 0x0015780601007387 */ /* 0x0007e20000100a00 */
[----:B-1----:R-:W-:Y:S01]  /*3a450*/  IMAD.MOV.U32 R18, RZ, RZ, -0x250b01ad ;  /* 0xdaf4fe53ff127424 */ /* 0x002fe200078e00ff */
[----:B------:R-:W-:-:S02]  /*3a460*/  MOV R19, 0x3f0bbf43 ;  /* 0x3f0bbf4300137802 */ /* 0x000fc40000000f00 */
[----:B------:R1:W-:Y:S01]  /*3a470*/  STL.64 [R1+0x1580], R8 ;  /* 0x0015800801007387 */ /* 0x0003e20000100a00 */
[----:B0-----:R-:W-:Y:S02]  /*3a480*/  IMAD.MOV.U32 R2, RZ, RZ, 0x5890f2c3 ;  /* 0x5890f2c3ff027424 */ /* 0x001fe400078e00ff */
[----:B------:R-:W-:Y:S01]  /*3a490*/  IMAD.MOV.U32 R3, RZ, RZ, -0x41153d30 ;  /* 0xbeeac2d0ff037424 */ /* 0x000fe200078e00ff */
        /* <DEDUP_REMOVED lines=11> */
[----:B---3--:R-:W-:Y:S01]  /*3a550*/  MOV R12, 0x1c15d3d7 ;  /* 0x1c15d3d7000c7802 */ /* 0x008fe20000000f00 */
        /* <DEDUP_REMOVED lines=10> */
[----:B---3--:R-:W-:Y:S01]  /*3a600*/  IMAD.MOV.U32 R2, RZ, RZ, 0x29460138 ;  /* 0x29460138ff027424 */ /* 0x008fe200078e00ff */
        /* <DEDUP_REMOVED lines=8> */
[----:B---3--:R-:W-:Y:S01]  /*3a690*/  IMAD.MOV.U32 R10, RZ, RZ, -0x2439ec8f ;  /* 0xdbc61371ff0a7424 */ /* 0x008fe200078e00ff */
        /* <DEDUP_REMOVED lines=8> */
[----:B---3--:R-:W-:Y:S01]  /*3a720*/  IMAD.MOV.U32 R16, RZ, RZ, -0x9a39112 ;  /* 0xf65c6eeeff107424 */ /* 0x008fe200078e00ff */
        /* <DEDUP_REMOVED lines=23> */
[----:B---3--:R-:W-:Y:S01]  /*3a8a0*/  MOV R16, 0x5bf2d984 ;  /* 0x5bf2d98400107802 */ /* 0x008fe20000000f00 */
        /* <DEDUP_REMOVED lines=18> */
[----:B---3--:R-:W-:Y:S01]  /*3a9d0*/  MOV R12, 0x69c140a7 ;  /* 0x69c140a7000c7802 */ /* 0x008fe20000000f00 */
        /* <DEDUP_REMOVED lines=19> */
[----:B---3--:R-:W-:Y:S01]  /*3ab10*/  IMAD.MOV.U32 R10, RZ, RZ, 0x465daec1 ;  /* 0x465daec1ff0a7424 */ /* 0x008fe200078e00ff */
        /* <DEDUP_REMOVED lines=8> */
[----:B---3--:R-:W-:Y:S01]  /*3aba0*/  IMAD.MOV.U32 R16, RZ, RZ, -0x583e5998 ;  /* 0xa7c1a668ff107424 */ /* 0x008fe200078e00ff */
        /* <DEDUP_REMOVED lines=14> */
[----:B---3--:R-:W-:Y:S01]  /*3ac90*/  MOV R10, 0x8dcfddd0 ;  /* 0x8dcfddd0000a7802 */ /* 0x008fe20000000f00 */
[----:B------:R-:W-:Y:S01]  /*3aca0*/  IMAD.MOV.U32 R11, RZ, RZ, 0x3d17075e ;  /* 0x3d17075eff0b7424 */ /* 0x000fe200078e00ff */
[----:B------:R3:W-:Y:S01]  /*3acb0*/  STL.64 [R1+0x16e0], R16 ;  /* 0x0016e01001007387 */ /* 0x0007e20000100a00 */
[----:B-1----:R-:W-:-:S03]  /*3acc0*/  IMAD.MOV.U32 R12, RZ, RZ, 0x2da7bf9 ;  /* 0x02da7bf9ff0c7424 */ /* 0x002fc600078e00ff */
[----:B------:R1:W-:Y:S01]  /*3acd0*/  STL.64 [R1+0x16e8], R18 ;  /* 0x0016e81201007387 */ /* 0x0003e20000100a00 */
[----:B------:R-:W-:Y:S01]  /*3ace0*/  MOV R13, 0xbf4c3e0b ;  /* 0xbf4c3e0b000d7802 */ /* 0x000fe20000000f00 */
[----:B0-----:R-:W-:Y:S02]  /*3acf0*/  IMAD.MOV.U32 R14, RZ, RZ, 0x6874f2c4 ;  /* 0x6874f2c4ff0e7424 */ /* 0x001fe400078e00ff */
        /* <DEDUP_REMOVED lines=8> */
[----:B0-----:R-:W-:Y:S02]  /*3ad80*/  IMAD.MOV.U32 R2, RZ, RZ, -0x4b731fa8 ;  /* 0xb48ce058ff027424 */ /* 0x001fe400078e00ff */
[----:B------:R-:W-:Y:S01]  /*3ad90*/  IMAD.MOV.U32 R3, RZ, RZ, 0x3f116908 ;  /* 0x3f116908ff037424 */ /* 0x000fe200078e00ff */
[----:B------:R0:W-:Y:S01]  /*3ada0*/  STL.64 [R1+0x1708], R10 ;  /* 0x0017080a01007387 */ /* 0x0001e20000100a00 */
[----:B---3--:R-:W-:Y:S01]  /*3adb0*/  MOV R6, 0xd902bcad ;  /* 0xd902bcad00067802 */ /* 0x008fe20000000f00 */
[----:B------:R-:W-:Y:S02]  /*3adc0*/  IMAD.MOV.U32 R7, RZ, RZ, -0x40fb31c1 ;  /* 0xbf04ce3fff077424 */ /* 0x000fe400078e00ff */
        /* <DEDUP_REMOVED lines=37> */
[----:B---3--:R-:W-:Y:S01]  /*3b020*/  IMAD.MOV.U32 R16, RZ, RZ, -0x3a1dd552 ;  /* 0xc5e22aaeff107424 */ /* 0x008fe200078e00ff */
        /* <DEDUP_REMOVED lines=22> */
[----:B------:R-:W-:Y:S01]  /*3b190*/  IMAD.MOV.U32 R15, RZ, RZ, -0x40c9ed76 ;  /* 0xbf36128aff0f7424 */ /* 0x000fe200078e00ff */
[----:B---3--:R-:W-:Y:S01]  /*3b1a0*/  MOV R16, 0x4839c039 ;  /* 0x4839c03900107802 */ /* 0x008fe20000000f00 */
        /* <DEDUP_REMOVED lines=8> */
[----:B---3--:R-:W-:Y:S01]  /*3b230*/  MOV R6, 0xcb24760b ;  /* 0xcb24760b00067802 */ /* 0x008fe20000000f00 */
[----:B------:R-:W-:Y:S02]  /*3b240*/  IMAD.MOV.U32 R7, RZ, RZ, 0x3f11d1e9 ;  /* 0x3f11d1e9ff077424 */ /* 0x000fe400078e00ff */
        /* <DEDUP_REMOVED lines=19> */
[----:B---3--:R-:W-:Y:S01]  /*3b380*/  IMAD.MOV.U32 R2, RZ, RZ, -0x4132f3f1 ;  /* 0xbecd0c0fff027424 */ /* 0x008fe200078e00ff */
        /* <DEDUP_REMOVED lines=8> */
[----:B---3--:R-:W-:Y:S01]  /*3b410*/  IMAD.MOV.U32 R10, RZ, RZ, -0xccb373d ;  /* 0xf334c8c3ff0a7424 */ /* 0x008fe200078e00ff */
[----:B------:R-:W-:Y:S02]  /*3b420*/  MOV R11, 0xbe3b15bb ;  /* 0xbe3b15bb000b7802 */ /* 0x000fe40000000f00 */
[----:B------:R3:W-:Y:S01]  /*3b430*/  STL.64 [R1+0x1820], R16 ;  /* 0x0018201001007387 */ /* 0x0007e20000100a00 */
[----:B0-----:R-:W-:-:S03]  /*3b440*/  IMAD.MOV.U32 R12, RZ, RZ, -0x24a79dc3 ;  /* 0xdb58623dff0c7424 */ /* 0x001fc600078e00ff */
[----:B------:R0:W-:Y:S01]  /*3b450*/  STL.64 [R1+0x1828], R18 ;  /* 0x0018281201007387 */ /* 0x0001e20000100a00 */
[----:B------:R-:W-:-:S03]  /*3b460*/  IMAD.MOV.U32 R13, RZ, RZ, 0x3e2b2a3a ;  /* 0x3e2b2a3aff0d7424 */ /* 0x000fc600078e00ff */
[----:B------:R4:W-:Y:S01]  /*3b470*/  STL.64 [R1+0x1830], R2 ;  /* 0x0018300201007387 */ /* 0x0009e20000100a00 */
[----:B-1----:R-:W-:Y:S01]  /*3b480*/  MOV R14, 0x2d677057 ;  /* 0x2d677057000e7802 */ /* 0x002fe20000000f00 */
[----:B------:R-:W-:Y:S02]  /*3b490*/  IMAD.MOV.U32 R15, RZ, RZ, -0x41f50f0d ;  /* 0xbe0af0f3ff0f7424 */ /* 0x000fe400078e00ff */
[----:B---3--:R-:W-:Y:S01]  /*3b4a0*/  IMAD.MOV.U32 R16, RZ, RZ, 0x60bd9bda ;  /* 0x60bd9bdaff107424 */ /* 0x008fe200078e00ff */
        /* <DEDUP_REMOVED lines=14> */
[----:B---3--:R-:W-:Y:S01]  /*3b590*/  MOV R10, 0x90f18db ;  /* 0x090f18db000a7802 */ /* 0x008fe20000000f00 */
        /* <DEDUP_REMOVED lines=17> */
[----:B---3--:R-:W-:Y:S01]  /*3b6b0*/  MOV R6, 0xda6cab49 ;  /* 0xda6cab4900067802 */ /* 0x008fe20000000f00 */
[----:B------:R-:W-:Y:S02]  /*3b6c0*/  IMAD.MOV.U32 R7, RZ, RZ, 0x3eaa8411 ;  /* 0x3eaa8411ff077424 */ /* 0x000fe400078e00ff */
        /* <DEDUP_REMOVED lines=8> */
[----:B---3--:R-:W-:Y:S01]  /*3b750*/  MOV R12, 0x4cf48618 ;  /* 0x4cf48618000c7802 */ /* 0x008fe20000000f00 */
        /* <DEDUP_REMOVED lines=43> */
[----:B---3--:R-:W-:Y:S01]  /*3ba10*/  MOV R10, 0xe3e29ba5 ;  /* 0xe3e29ba5000a7802 */ /* 0x008fe20000000f00 */
        /* <DEDUP_REMOVED lines=8> */
[----:B---3--:R-:W-:Y:S01]  /*3baa0*/  MOV R16, 0x4e8f487b ;  /* 0x4e8f487b00107802 */ /* 0x008fe20000000f00 */
        /* <DEDUP_REMOVED lines=93> */
[----:B-1----:R-:W-:Y:S01]  /*3c080*/  IMAD.MOV.U32 R14, RZ, RZ, -0x3158224e ;  /* 0xcea7ddb2ff0e7424 */ /* 0x002fe200078e00ff */
        /* <DEDUP_REMOVED lines=8> */
[----:B---3--:R-:W-:Y:S01]  /*3c110*/  IMAD.MOV.U32 R2, RZ, RZ, -0x653de63 ;  /* 0xf9ac219dff027424 */ /* 0x008fe200078e00ff */
[----:B------:R-:W-:Y:S01]  /*3c120*/  MOV R3, 0xbee6384a ;  /* 0xbee6384a00037802 */ /* 0x000fe20000000f00 */
[----:B-1----:R-:W-:Y:S01]  /*3c130*/  IMAD.MOV.U32 R6, RZ, RZ, 0x198ab550 ;  /* 0x198ab550ff067424 */ /* 0x002fe200078e00ff */
[----:B------:R1:W-:Y:S01]  /*3c140*/  STL.64 [R1+0x1a50], R12 ;  /* 0x001a500c01007387 */ /* 0x0003e20000100a00 */
[----:B------:R-:W-:Y:S01]  /*3c150*/  IMAD.MOV.U32 R7, RZ, RZ, 0x3edc738f ;  /* 0x3edc738fff077424 */ /* 0x000fe200078e00ff */
[----:B0-----:R-:W-:Y:S01]  /*3c160*/  MOV R8, 0x9530a7ad ;  /* 0x9530a7ad00087802 */ /* 0x001fe20000000f00 */
[----:B------:R-:W-:Y:S01]  /*3c170*/  IMAD.MOV.U32 R9, RZ, RZ, -0x413e5214 ;  /* 0xbec1adecff097424 */ /* 0x000fe200078e00ff */
[----:B------:R0:W-:Y:S01]  /*3c180*/  STL.64 [R1+0x1a70], R2 ;  /* 0x001a700201007387 */ /* 0x0001e20000100a00 */
[----:B----4-:R-:W-:-:S02]  /*3c190*/  IMAD.MOV.U32 R10, RZ, RZ, 0x70ac9b03 ;  /* 0x70ac9b03ff0a7424 */ /* 0x010fc400078e00ff */
[----:B------:R-:W-:Y:S01]  /*3c1a0*/  IMAD.MOV.U32 R11, RZ, RZ, 0x3e9952f9 ;  /* 0x3e9952f9ff0b7424 */ /* 0x000fe200078e00ff */
[----:B------:R3:W-:Y:S01]  /*3c1b0*/  STL.64 [R1+0x1a78], R6 ;  /* 0x001a780601007387 */ /* 0x0007e20000100a00 */
[----:B-1----:R-:W-:Y:S01]  /*3c1c0*/  MOV R12, 0x3b2187a2 ;  /* 0x3b2187a2000c7802 */ /* 0x002fe20000000f00 */
[----:B------:R-:W-:Y:S02]  /*3c1d0*/  IMAD.MOV.U32 R13, RZ, RZ, -0x4172a662 ;  /* 0xbe8d599eff0d7424 */ /* 0x000fe400078e00ff */
[----:B------:R1:W-:Y:S01]  /*3c1e0*/  STL.64 [R1+0x1a80], R8 ;  /* 0x001a800801007387 */ /* 0x0003e20000100a00 */
[----:B0-----:R-:W-:-:S03]  /*3c1f0*/  IMAD.MOV.U32 R2, RZ, RZ, 0x6d84752e ;  /* 0x6d84752eff027424 */ /* 0x001fc600078e00ff */
[----:B------:R0:W-:Y:S01]  /*3c200*/  STL.64 [R1+0x1a90], R10 ;  /* 0x001a900a01007387 */ /* 0x0001e20000100a00 */
[----:B------:R-:W-:Y:S01]  /*3c210*/  MOV R3, 0x3e3663fd ;  /* 0x3e3663fd00037802 */ /* 0x000fe20000000f00 */
[----:B---3--:R-:W-:Y:S02]  /*3c220*/  IMAD.MOV.U32 R6, RZ, RZ, -0xf204d96 ;  /* 0xf0dfb26aff067424 */ /* 0x008fe400078e00ff */
[----:B------:R3:W-:Y:S01]  /*3c230*/  STL.64 [R1+0x1a98], R12 ;  /* 0x001a980c01007387 */ /* 0x0007e20000100a00 */
[----:B------:R-:W-:Y:S01]  /*3c240*/  IMAD.MOV.U32 R7, RZ, RZ, -0x41e7f670 ;  /* 0xbe180990ff077424 */ /* 0x000fe200078e00ff */
[----:B-1----:R-:W-:Y:S01]  /*3c250*/  MOV R8, 0xc0552a81 ;  /* 0xc0552a8100087802 */ /* 0x002fe20000000f00 */
[----:B------:R-:W-:Y:S01]  /*3c260*/  IMAD.MOV.U32 R9, RZ, RZ, 0x3cc36412 ;  /* 0x3cc36412ff097424 */ /* 0x000fe200078e00ff */
[----:B------:R1:W-:Y:S01]  /*3c270*/  STL.64 [R1+0x1ab8], R2 ;  /* 0x001ab80201007387 */ /* 0x0003e20000100a00 */
[----:B0-----:R-:W-:Y:S01]  /*3c280*/  IMAD.MOV.U32 R10, RZ, RZ, 0x9fc7363 ;  /* 0x09fc7363ff0a7424 */ /* 0x001fe200078e00ff */
[----:B------:R-:W-:-:S02]  /*3c290*/  MOV R11, 0x3deac793 ;  /* 0x3deac793000b7802 */ /* 0x000fc40000000f00 */
[----:B------:R0:W-:Y:S01]  /*3c2a0*/  STL.64 [R1+0x1ac0], R6 ;  /* 0x001ac00601007387 */ /* 0x0001e20000100a00 */
[----:B---3--:R-:W-:-:S03]  /*3c2b0*/  MOV R12, 0xe5de78aa ;  /* 0xe5de78aa000c7802 */ /* 0x008fc60000000f00 */
[----:B------:R3:W-:Y:S01]  /*3c2c0*/  STL.64 [R1+0x1ac8], R8 ;  /* 0x001ac80801007387 */ /* 0x0007e20000100a00 */
[----:B------:R-:W-:-:S03]  /*3c2d0*/  IMAD.MOV.U32 R13, RZ, RZ, 0x3dbcac1e ;  /* 0x3dbcac1eff0d7424 */ /* 0x000fc600078e00ff */
[----:B------:R4:W-:Y:S01]  /*3c2e0*/  STL.64 [R1+0x1ad0], R10 ;  /* 0x001ad00a01007387 */ /* 0x0009e20000100a00 */
[----:B-1----:R-:W-:Y:S01]  /*3c2f0*/  MOV R2, 0x1cc96982 ;  /* 0x1cc9698200027802 */ /* 0x002fe20000000f00 */
[----:B------:R-:W-:Y:S02]  /*3c300*/  IMAD.MOV.U32 R3, RZ, RZ, -0x40bc7201 ;  /* 0xbf438dffff037424 */ /* 0x000fe400078e00ff */
[----:B0-----:R-:W-:Y:S01]  /*3c310*/  IMAD.MOV.U32 R6, RZ, RZ, -0x447da7d7 ;  /* 0xbb825829ff067424 */ /* 0x001fe200078e00ff */
[----:B------:R0:W-:Y:S01]  /*3c320*/  STL.64 [R1+0x1ae0], R12 ;  /* 0x001ae00c01007387 */ /* 0x0001e20000100a00 */
[----:B------:R-:W-:Y:S01]  /*3c330*/  IMAD.MOV.U32 R7, RZ, RZ, 0x3f463969 ;  /* 0x3f463969ff077424 */ /* 0x000fe200078e00ff */
[----:B---3--:R-:W-:Y:S01]  /*3c340*/  MOV R8, 0x582dd0a5 ;  /* 0x582dd0a500087802 */ /* 0x008fe20000000f00 */
[----:B------:R-:W-:Y:S01]  /*3c350*/  IMAD.MOV.U32 R9, RZ, RZ, -0x40bb060e ;  /* 0xbf44f9f2ff097424 */ /* 0x000fe200078e00ff */
[----:B------:R1:W-:Y:S01]  /*3c360*/  STL.64 [R1+0x1a58], R14 ;  /* 0x001a580e01007387 */ /* 0x0003e20000100a00 */
[----:B----4-:R-:W-:Y:S01]  /*3c370*/  IMAD.MOV.U32 R10, RZ, RZ, 0xc28e8a0 ;  /* 0x0c28e8a0ff0a7424 */ /* 0x010fe200078e00ff */
[----:B------:R-:W-:-:S02]  /*3c380*/  MOV R11, 0x3f322fb2 ;  /* 0x3f322fb2000b7802 */ /* 0x000fc40000000f00 */
[----:B------:R3:W-:Y:S01]  /*3c390*/  STL.64 [R1+0x1b08], R6 ;  /* 0x001b080601007387 */ /* 0x0007e20000100a00 */
[----:B0-----:R-:W-:-:S03]  /*3c3a0*/  IMAD.MOV.U32 R12, RZ, RZ, -0x373140ea ;  /* 0xc8cebf16ff0c7424 */ /* 0x001fc600078e00ff */
[----:B------:R0:W-:Y:S01]  /*3c3b0*/  STL.64 [R1+0x1b10], R8 ;  /* 0x001b100801007387 */ /* 0x0001e20000100a00 */
[----:B------:R-:W-:-:S03]  /*3c3c0*/  IMAD.MOV.U32 R13, RZ, RZ, 0x3e886c71 ;  /* 0x3e886c71ff0d7424 */ /* 0x000fc600078e00ff */
[----:B------:R4:W-:Y:S01]  /*3c3d0*/  STL.64 [R1+0x1b18], R10 ;  /* 0x001b180a01007387 */ /* 0x0009e20000100a00 */
[----:B-1----:R-:W-:Y:S01]  /*3c3e0*/  IMAD.MOV.U32 R14, RZ, RZ, 0x393d4893 ;  /* 0x393d4893ff0e7424 */ /* 0x002fe200078e00ff */
[----:B------:R-:W-:Y:S01]  /*3c3f0*/  MOV R15, 0x3e70b282 ;  /* 0x3e70b282000f7802 */ /* 0x000fe20000000f00 */
[----:B---3--:R-:W-:Y:S01]  /*3c400*/  IMAD.MOV.U32 R6, RZ, RZ, -0x276d1e57 ;  /* 0xd892e1a9ff067424 */ /* 0x008fe200078e00ff */
[----:B------:R-:W-:Y:S01]  /*3c410*/  MOV R7, 0x3ed2fe63 ;  /* 0x3ed2fe6300077802 */ /* 0x000fe20000000f00 */
[----:B------:R1:W-:Y:S01]  /*3c420*/  STL.64 [R1+0x1af8], R2 ;  /* 0x001af80201007387 */ /* 0x0003e20000100a00 */
[----:B0-----:R-:W-:Y:S01]  /*3c430*/  MOV R8, 0xf27b27e8 ;  /* 0xf27b27e800087802 */ /* 0x001fe20000000f00 */
[----:B------:R-:W-:Y:S02]  /*3c440*/  IMAD.MOV.U32 R9, RZ, RZ, 0x3ead3850 ;  /* 0x3ead3850ff097424 */ /* 0x000fe400078e00ff */
[----:B------:R0:W-:Y:S01]  /*3c450*/  STL.64 [R1+0x1b20], R12 ;  /* 0x001b200c01007387 */ /* 0x0001e20000100a00 */
[----:B----4-:R-:W-:Y:S01]  /*3c460*/  IMAD.MOV.U32 R10, RZ, RZ, -0x7f8eef2e ;  /* 0x807110d2ff0a7424 */ /* 0x010fe200078e00ff */
[----:B------:R-:W-:-:S02]  /*3c470*/  MOV R11, 0x3d903901 ;  /* 0x3d903901000b7802 */ /* 0x000fc40000000f00 */
[----:B------:R3:W-:Y:S01]  /*3c480*/  STL.64 [R1+0x1b48], R6 ;  /* 0x001b480601007387 */ /* 0x0007e20000100a00 */
[----:B-1----:R-:W-:-:S03]  /*3c490*/  IMAD.MOV.U32 R2, RZ, RZ, -0x3b72c844 ;  /* 0xc48d37bcff027424 */ /* 0x002fc600078e00ff */
[----:B------:R1:W-:Y:S01]  /*3c4a0*/  STL.64 [R1+0x1b58], R8 ;  /* 0x001b580801007387 */ /* 0x0003e20000100a00 */
[----:B------:R-:W-:Y:S02]  /*3c4b0*/  IMAD.MOV.U32 R3, RZ, RZ, -0x4109e704 ;  /* 0xbef618fcff037424 */ /* 0x000fe400078e00ff */
[----:B0-----:R-:W-:Y:S01]  /*3c4c0*/  IMAD.MOV.U32 R12, RZ, RZ, -0x564902fc ;  /* 0xa9b6fd04ff0c7424 */ /* 0x001fe200078e00ff */
[----:B------:R0:W-:Y:S01]  /*3c4d0*/  STL.64 [R1+0x1b60], R10 ;  /* 0x001b600a01007387 */ /* 0x0001e20000100a00 */
[----:B------:R-:W-:Y:S01]  /*3c4e0*/  IMAD.MOV.U32 R13, RZ, RZ, -0x417b679b ;  /* 0xbe849865ff0d7424 */ /* 0x000fe200078e00ff */
[----:B---3--:R-:W-:Y:S01]  /*3c4f0*/  MOV R6, 0x16605be3 ;  /* 0x16605be300067802 */ /* 0x008fe20000000f00 */
[----:B------:R-:W-:Y:S01]  /*3c500*/  IMAD.MOV.U32 R7, RZ, RZ, 0x3e30bcbd ;  /* 0x3e30bcbdff077424 */ /* 0x000fe200078e00ff */
[----:B------:R3:W-:Y:S01]  /*3c510*/  STL.64 [R1+0x1a60], R20 ;  /* 0x001a601401007387 */ /* 0x0007e20000100a00 */
[----:B-1----:R-:W-:-:S03]  /*3c520*/  IMAD.MOV.U32 R8, RZ, RZ, -0x6523334a ;  /* 0x9adcccb6ff087424 */ /* 0x002fc600078e00ff */
[----:B------:R1:W-:Y:S01]  /*3c530*/  STL.64 [R1+0x1a68], R16 ;  /* 0x001a681001007387 */ /* 0x0003e20000100a00 */
[----:B------:R-:W-:Y:S02]  /*3c540*/  IMAD.MOV.U32 R9, RZ, RZ, 0x3e03b654 ;  /* 0x3e03b654ff097424 */ /* 0x000fe400078e00ff */
[----:B0-----:R-:W-:Y:S01]  /*3c550*/  IMAD.MOV.U32 R10, RZ, RZ, -0x28d51ea ;  /* 0xfd72ae16ff0a7424 */ /* 0x001fe200078e00ff */
[----:B------:R-:W-:Y:S01]  /*3c560*/  MOV R11, 0xbdd63f0c ;  /* 0xbdd63f0c000b7802 */ /* 0x000fe20000000f00 */
[----:B------:R0:W-:Y:S01]  /*3c570*/  STL.64 [R1+0x1aa0], R14 ;  /* 0x001aa00e01007387 */ /* 0x0001e20000100a00 */
[----:B---3--:R-:W-:-:S03]  /*3c580*/  MOV R20, 0xe872fc56 ;  /* 0xe872fc5600147802 */ /* 0x008fc60000000f00 */
[----:B------:R3:W-:Y:S01]  /*3c590*/  STL.64 [R1+0x1b38], R2 ;  /* 0x001b380201007387 */ /* 0x0007e20000100a00 */
[----:B------:R-:W-:Y:S02]  /*3c5a0*/  IMAD.MOV.U32 R21, RZ, RZ, -0x41bb67a2 ;  /* 0xbe44985eff157424 */ /* 0x000fe400078e00ff */
[----:B-1----:R-:W-:Y:S01]  /*3c5b0*/  IMAD.MOV.U32 R16, RZ, RZ, -0x3aaf42b5 ;  /* 0xc550bd4bff107424 */ /* 0x002fe200078e00ff */
[----:B------:R1:W-:Y:S01]  /*3c5c0*/  STL.64 [R1+0x1b68], R12 ;  /* 0x001b680c01007387 */ /* 0x0003e20000100a00 */
[----:B------:R-:W-:-:S03]  /*3c5d0*/  IMAD.MOV.U32 R17, RZ, RZ, 0x3cc7c54e ;  /* 0x3cc7c54eff117424 */ /* 0x000fc600078e00ff */
[----:B------:R4:W-:Y:S01]  /*3c5e0*/  STL.64 [R1+0x1b88], R6 ;  /* 0x001b880601007387 */ /* 0x0009e20000100a00 */
[----:B0-----:R-:W-:Y:S01]  /*3c5f0*/  IMAD.MOV.U32 R14, RZ, RZ, -0x59a8d1f7 ;  /* 0xa6572e09ff0e7424 */ /* 0x001fe200078e00ff */
[----:B------:R-:W-:Y:S01]  /*3c600*/  MOV R15, 0xbc5779b4 ;  /* 0xbc5779b4000f7802 */ /* 0x000fe20000000f00 */
[----:B---3--:R-:W-:Y:S01]  /*3c610*/  IMAD.MOV.U32 R2, RZ, RZ, 0x44652279 ;  /* 0x44652279ff027424 */ /* 0x008fe200078e00ff */
[----:B------:R0:W-:Y:S01]  /*3c620*/  STL.64 [R1+0x1b98], R8 ;  /* 0x001b980801007387 */ /* 0x0001e20000100a00 */
[----:B------:R-:W-:Y:S02]  /*3c630*/  IMAD.MOV.U32 R3, RZ, RZ, -0x42f8f92a ;  /* 0xbd0706d6ff037424 */ /* 0x000fe400078e00ff */
[----:B-1----:R-:W-:Y:S01]  /*3c640*/  IMAD.MOV.U32 R12, RZ, RZ, -0x7738c013 ;  /* 0x88c73fedff0c7424 */ /* 0x002fe200078e00ff */
[----:B------:R1:W-:Y:S01]  /*3c650*/  STL.64 [R1+0x1ba8], R10 ;  /* 0x001ba80a01007387 */ /* 0x0003e20000100a00 */
[----:B------:R-:W-:Y:S01]  /*3c660*/  IMAD.MOV.U32 R13, RZ, RZ, 0x3dc74cd6 ;  /* 0x3dc74cd6ff0d7424 */ /* 0x000fe200078e00ff */
[----:B----4-:R-:W-:Y:S01]  /*3c670*/  MOV R6, 0xf1b46951 ;  /* 0xf1b4695100067802 */ /* 0x010fe20000000f00 */
[----:B------:R-:W-:Y:S01]  /*3c680*/  IMAD.MOV.U32 R7, RZ, RZ, 0x3f522b37 ;  /* 0x3f522b37ff077424 */ /* 0x000fe200078e00ff */
[----:B------:R3:W-:Y:S01]  /*3c690*/  STL.64 [R1+0x1a88], R18 ;  /* 0x001a881201007387 */ /* 0x0007e20000100a00 */
[----:B0-----:R-:W-:Y:S01]  /*3c6a0*/  IMAD.MOV.U32 R8, RZ, RZ, 0x61e90004 ;  /* 0x61e90004ff087424 */ /* 0x001fe200078e00ff */
[----:B------:R-:W-:-:S02]  /*3c6b0*/  MOV R9, 0x3eb0a9ef ;  /* 0x3eb0a9ef00097802 */ /* 0x000fc40000000f00 */
[----:B------:R0:W-:Y:S01]  /*3c6c0*/  STL.64 [R1+0x1aa8], R16 ;  /* 0x001aa81001007387 */ /* 0x0001e20000100a00 */
[----:B-1----:R-:W-:Y:S01]  /*3c6d0*/  MOV R10, 0xb52c3345 ;  /* 0xb52c3345000a7802 */ /* 0x002fe20000000f00 */
[----:B------:R-:W-:Y:S02]  /*3c6e0*/  IMAD.MOV.U32 R11, RZ, RZ, 0x3f3c01c0 ;  /* 0x3f3c01c0ff0b7424 */ /* 0x000fe400078e00ff */
[----:B------:R1:W-:Y:S01]  /*3c6f0*/  STL.64 [R1+0x1ab0], R20 ;  /* 0x001ab01401007387 */ /* 0x0003e20000100a00 */
[----:B---3--:R-:W-:-:S03]  /*3c700*/  IMAD.MOV.U32 R18, RZ, RZ, -0xfb74e6c ;  /* 0xf048b194ff127424 */ /* 0x008fc600078e00ff */
[----:B------:R3:W-:Y:S01]  /*3c710*/  STL.64 [R1+0x1ae8], R14 ;  /* 0x001ae80e01007387 */ /* 0x0007e20000100a00 */
[----:B------:R-:W-:-:S03]  /*3c720*/  IMAD.MOV.U32 R19, RZ, RZ, -0x4224298f ;  /* 0xbddbd671ff137424 */ /* 0x000fc600078e00ff */
[----:B------:R4:W-:Y:S01]  /*3c730*/  STL.64 [R1+0x1b80], R2 ;  /* 0x001b800201007387 */ /* 0x0009e20000100a00 */
[----:B0-----:R-:W-:Y:S02]  /*3c740*/  IMAD.MOV.U32 R16, RZ, RZ, 0x13f7775a ;  /* 0x13f7775aff107424 */ /* 0x001fe400078e00ff */
[----:B------:R-:W-:Y:S01]  /*3c750*/  IMAD.MOV.U32 R17, RZ, RZ, -0x4272569a ;  /* 0xbd8da966ff117424 */ /* 0x000fe200078e00ff */
[----:B------:R0:W-:Y:S01]  /*3c760*/  STL.64 [R1+0x1bb0], R12 ;  /* 0x001bb00c01007387 */ /* 0x0001e20000100a00 */
[----:B-1----:R-:W-:Y:S01]  /*3c770*/  IMAD.MOV.U32 R20, RZ, RZ, -0x6486ec16 ;  /* 0x9b7913eaff147424 */ /* 0x002fe200078e00ff */
[----:B------:R-:W-:Y:S02]  /*3c780*/  MOV R21, 0xbf12e31f ;  /* 0xbf12e31f00157802 */ /* 0x000fe40000000f00 */
[----:B------:R1:W-:Y:S01]  /*3c790*/  STL.64 [R1+0x1bd0], R6 ;  /* 0x001bd00601007387 */ /* 0x0003e20000100a00 */
[----:B---3--:R-:W-:Y:S01]  /*3c7a0*/  IMAD.MOV.U32 R14, RZ, RZ, 0x36172b0 ;  /* 0x036172b0ff0e7424 */ /* 0x008fe200078e00ff */
[----:B------:R-:W-:Y:S01]  /*3c7b0*/  MOV R15, 0x3f100120 ;  /* 0x3f100120000f7802 */ /* 0x000fe20000000f00 */
[----:B----4-:R-:W-:Y:S01]  /*3c7c0*/  IMAD.MOV.U32 R2, RZ, RZ, 0x684527bf ;  /* 0x684527bfff027424 */ /* 0x010fe200078e00ff */
[----:B------:R-:W-:Y:S01]  /*3c7d0*/  MOV R3, 0x3f55d4ae ;  /* 0x3f55d4ae00037802 */ /* 0x000fe20000000f00 */
[----:B------:R3:W-:Y:S01]  /*3c7e0*/  STL.64 [R1+0x1bd8], R8 ;  /* 0x001bd80801007387 */ /* 0x0007e20000100a00 */
[----:B0-----:R-:W-:-:S02]  /*3c7f0*/  IMAD.MOV.U32 R12, RZ, RZ, 0x6f571329 ;  /* 0x6f571329ff0c7424 */ /* 0x001fc400078e00ff */
[----:B------:R-:W-:Y:S01]  /*3c800*/  IMAD.MOV.U32 R13, RZ, RZ, -0x41be8a62 ;  /* 0xbe41759eff0d7424 */ /* 0x000fe200078e00ff */
[----:B------:R0:W-:Y:S01]  /*3c810*/  STL.64 [R1+0x1be8], R10 ;  /* 0x001be80a01007387 */ /* 0x0001e20000100a00 */
[----:B-1----:R-:W-:Y:S02]  /*3c820*/  IMAD.MOV.U32 R6, RZ, RZ, -0x9f8794f ;  /* 0xf60786b1ff067424 */ /* 0x002fe400078e00ff */
[----:B------:R-:W-:Y:S01]  /*3c830*/  IMAD.MOV.U32 R7, RZ, RZ, 0x3ee5ea3a ;  /* 0x3ee5ea3aff077424 */ /* 0x000fe200078e00ff */
[----:B------:R1:W-:Y:S01]  /*3c840*/  STL.64 [R1+0x1ad8], R18 ;  /* 0x001ad81201007387 */ /* 0x0003e20000100a00 */
[----:B---3--:R-:W-:Y:S01]  /*3c850*/  IMAD.MOV.U32 R8, RZ, RZ, -0x738ddf49 ;  /* 0x8c7220b7ff087424 */ /* 0x008fe200078e00ff */
[----:B------:R-:W-:Y:S02]  /*3c860*/  MOV R9, 0xbec20558 ;  /* 0xbec2055800097802 */ /* 0x000fe40000000f00 */
[----:B------:R3:W-:Y:S01]  /*3c870*/  STL.64 [R1+0x1af0], R16 ;  /* 0x001af01001007387 */ /* 0x0007e20000100a00 */
[----:B0-----:R-:W-:-:S03]  /*3c880*/  IMAD.MOV.U32 R10, RZ, RZ, 0x71a80133 ;  /* 0x71a80133ff0a7424 */ /* 0x001fc600078e00ff */
[----:B------:R0:W-:Y:S01]  /*3c890*/  STL.64 [R1+0x1b00], R20 ;  /* 0x001b001401007387 */ /* 0x0001e20000100a00 */
[----:B------:R-:W-:Y:S01]  /*3c8a0*/  IMAD.MOV.U32 R11, RZ, RZ, 0x3eb64d99 ;  /* 0x3eb64d99ff0b7424 */ /* 0x000fe200078e00ff */
[----:B-1----:R-:W-:Y:S02]  /*3c8b0*/  MOV R18, 0x3aebc9b7 ;  /* 0x3aebc9b700127802 */ /* 0x002fe40000000f00 */
        /* <DEDUP_REMOVED lines=9> */
[----:B-1----:R-:W-:Y:S01]  /*3c950*/  MOV R14, 0xa4d350ce ;  /* 0xa4d350ce000e7802 */ /* 0x002fe20000000f00 */
[----:B------:R-:W-:Y:S01]  /*3c960*/  IMAD.MOV.U32 R15, RZ, RZ, 0x3e77ca3d ;  /* 0x3e77ca3dff0f7424 */ /* 0x000fe200078e00ff */
[----:B----4-:R-:W-:Y:S01]  /*3c970*/  MOV R2, 0x37b4e130 ;  /* 0x37b4e13000027802 */ /* 0x010fe20000000f00 */
[----:B------:R-:W-:Y:S01]  /*3c980*/  IMAD.MOV.U32 R3, RZ, RZ, 0x3f07bdf8 ;  /* 0x3f07bdf8ff037424 */ /* 0x000fe200078e00ff */
[----:B------:R1:W-:Y:S01]  /*3c990*/  STL.64 [R1+0x1c20], R8 ;  /* 0x001c200801007387 */ /* 0x0003e20000100a00 */
[----:B---3--:R-:W-:Y:S01]  /*3c9a0*/  IMAD.MOV.U32 R12, RZ, RZ, -0x48aac0bd ;  /* 0xb7553f43ff0c7424 */ /* 0x008fe200078e00ff */
[----:B------:R-:W-:-:S02]  /*3c9b0*/  MOV R13, 0xbd48b97e ;  /* 0xbd48b97e000d7802 */ /* 0x000fc40000000f00 */
[----:B------:R3:W-:Y:S01]  /*3c9c0*/  STL.64 [R1+0x1c28], R10 ;  /* 0x001c280a01007387 */ /* 0x0007e20000100a00 */
[----:B0-----:R-:W-:Y:S01]  /*3c9d0*/  IMAD.MOV.U32 R6, RZ, RZ, -0x4b790f26 ;  /* 0xb486f0daff067424 */ /* 0x001fe200078e00ff */
[----:B------:R-:W-:Y:S02]  /*3c9e0*/  MOV R7, 0x3e48a3e9 ;  /* 0x3e48a3e900077802 */ /* 0x000fe40000000f00 */
[----:B------:R0:W-:Y:S01]  /*3c9f0*/  STL.64 [R1+0x1b28], R18 ;  /* 0x001b281201007387 */ /* 0x0001e20000100a00 */
[----:B-1----:R-:W-:Y:S01]  /*3ca00*/  MOV R8, 0xd57d29c3 ;  /* 0xd57d29c300087802 */ /* 0x002fe20000000f00 */
[----:B------:R-:W-:Y:S02]  /*3ca10*/  IMAD.MOV.U32 R9, RZ, RZ, -0x41e1694f ;  /* 0xbe1e96b1ff097424 */ /* 0x000fe400078e00ff */
[----:B------:R1:W-:Y:S01]  /*3ca20*/  STL.64 [R1+0x1b40], R16 ;  /* 0x001b401001007387 */ /* 0x0003e20000100a00 */
[----:B---3--:R-:W-:Y:S02]  /*3ca30*/  IMAD.MOV.U32 R10, RZ, RZ, -0x4408c63a ;  /* 0xbbf739c6ff0a7424 */ /* 0x008fe400078e00ff */
[----:B------:R-:W-:Y:S01]  /*3ca40*/  IMAD.MOV.U32 R11, RZ, RZ, -0x420ddaba ;  /* 0xbdf22546ff0b7424 */ /* 0x000fe200078e00ff */
[----:B------:R3:W-:Y:S01]  /*3ca50*/  STL.64 [R1+0x1b50], R20 ;  /* 0x001b501401007387 */ /* 0x0007e20000100a00 */
[----:B0-----:R-:W-:Y:S01]  /*3ca60*/  IMAD.MOV.U32 R18, RZ, RZ, -0x62cef27b ;  /* 0x9d310d85ff127424 */ /* 0x001fe200078e00ff */
[----:B------:R-:W-:-:S02]  /*3ca70*/  MOV R19, 0xbe5b0abf ;  /* 0xbe5b0abf00137802 */ /* 0x000fc40000000f00 */
[----:B------:R0:W-:Y:S01]  /*3ca80*/  STL.64 [R1+0x1b70], R14 ;  /* 0x001b700e01007387 */ /* 0x0001e20000100a00 */
[----:B-1----:R-:W-:-:S03]  /*3ca90*/  IMAD.MOV.U32 R16, RZ, RZ, -0x2d0002b1 ;  /* 0xd2fffd4fff107424 */ /* 0x002fc600078e00ff */
[----:B------:R1:W-:Y:S01]  /*3caa0*/  STL.64 [R1+0x1c00], R2 ;  /* 0x001c000201007387 */ /* 0x0003e20000100a00 */
[----:B------:R-:W-:-:S03]  /*3cab0*/  MOV R17, 0xbe2244ba ;  /* 0xbe2244ba00117802 */ /* 0x000fc60000000f00 */
[----:B------:R4:W-:Y:S01]  /*3cac0*/  STL.64 [R1+0x1c38], R12 ;  /* 0x001c380c01007387 */ /* 0x0009e20000100a00 */
[----:B---3--:R-:W-:Y:S01]  /*3cad0*/  MOV R20, 0xa0bc6bce ;  /* 0xa0bc6bce00147802 */ /* 0x008fe20000000f00 */
[----:B------:R-:W-:Y:S02]  /*3cae0*/  IMAD.MOV.U32 R21, RZ, RZ, -0x43f42449 ;  /* 0xbc0bdbb7ff157424 */ /* 0x000fe400078e00ff */
[----:B------:R3:W-:Y:S01]  /*3caf0*/  STL.64 [R1+0x1c50], R6 ;  /* 0x001c500601007387 */ /* 0x0007e20000100a00 */
[----:B0-----:R-:W-:Y:S01]  /*3cb00*/  MOV R14, 0xa872b284 ;  /* 0xa872b284000e7802 */ /* 0x001fe20000000f00 */
[----:B------:R-:W-:Y:S01]  /*3cb10*/  IMAD.MOV.U32 R15, RZ, RZ, -0x4257ce4d ;  /* 0xbda831b3ff0f7424 */ /* 0x000fe200078e00ff */
[----:B-1----:R-:W-:Y:S01]  /*3cb20*/  MOV R2, 0xcac0a663 ;  /* 0xcac0a66300027802 */ /* 0x002fe20000000f00 */
[----:B------:R-:W-:Y:S01]  /*3cb30*/  IMAD.MOV.U32 R3, RZ, RZ, -0x419a4e63 ;  /* 0xbe65b19dff037424 */ /* 0x000fe200078e00ff */
[----:B------:R0:W-:Y:S01]  /*3cb40*/  STL.64 [R1+0x1c60], R8 ;  /* 0x001c600801007387 */ /* 0x0001e20000100a00 */
[----:B----4-:R-:W-:Y:S01]  /*3cb50*/  MOV R12, 0x8d3701a6 ;  /* 0x8d3701a6000c7802 */ /* 0x010fe20000000f00 */
[----:B------:R-:W-:-:S02]  /*3cb60*/  IMAD.MOV.U32 R13, RZ, RZ, 0x3c5ab961 ;  /* 0x3c5ab961ff0d7424 */ /* 0x000fc400078e00ff */
[----:B------:R1:W-:Y:S01]  /*3cb70*/  STL.64 [R1+0x1c70], R10 ;  /* 0x001c700a01007387 */ /* 0x0003e20000100a00 */
[----:B---3--:R-:W-:Y:S01]  /*3cb80*/  IMAD.MOV.U32 R6, RZ, RZ, 0x5b5e0240 ;  /* 0x5b5e0240ff067424 */ /* 0x008fe200078e00ff */
[----:B------:R-:W-:Y:S02]  /*3cb90*/  MOV R7, 0xbf60e724 ;  /* 0xbf60e72400077802 */ /* 0x000fe40000000f00 */
[----:B------:R3:W-:Y:S01]  /*3cba0*/  STL.64 [R1+0x1b78], R18 ;  /* 0x001b781201007387 */ /* 0x0007e20000100a00 */
[----:B0-----:R-:W-:-:S03]  /*3cbb0*/  IMAD.MOV.U32 R8, RZ, RZ, 0x8721041 ;  /* 0x08721041ff087424 */ /* 0x001fc600078e00ff */
[----:B------:R0:W-:Y:S01]  /*3cbc0*/  STL.64 [R1+0x1b90], R16 ;  /* 0x001b901001007387 */ /* 0x0001e20000100a00 */
[----:B------:R-:W-:Y:S02]  /*3cbd0*/  IMAD.MOV.U32 R9, RZ, RZ, 0x3f6185be ;  /* 0x3f6185beff097424 */ /* 0x000fe400078e00ff */
[----:B-1----:R-:W-:Y:S01]  /*3cbe0*/  IMAD.MOV.U32 R10, RZ, RZ, 0x5a61360f ;  /* 0x5a61360fff0a7424 */ /* 0x002fe200078e00ff */
[----:B------:R-:W-:Y:S01]  /*3cbf0*/  MOV R11, 0xbe9ac8f3 ;  /* 0xbe9ac8f3000b7802 */ /* 0x000fe20000000f00 */
[----:B------:R1:W-:Y:S01]  /*3cc00*/  STL.64 [R1+0x1ba0], R20 ;  /* 0x001ba01401007387 */ /* 0x0003e20000100a00 */
[----:B---3--:R-:W-:-:S03]  /*3cc10*/  IMAD.MOV.U32 R18, RZ, RZ, -0x508a9322 ;  /* 0xaf756cdeff127424 */ /* 0x008fc600078e00ff */
[----:B------:R3:W-:Y:S01]  /*3cc20*/  STL.64 [R1+0x1bb8], R14 ;  /* 0x001bb80e01007387 */ /* 0x0007e20000100a00 */
[----:B------:R-:W-:Y:S02]  /*3cc30*/  IMAD.MOV.U32 R19, RZ, RZ, -0x40a0a244 ;  /* 0xbf5f5dbcff137424 */ /* 0x000fe400078e00ff */
[----:B0-----:R-:W-:Y:S01]  /*3cc40*/  IMAD.MOV.U32 R16, RZ, RZ, -0x675acd41 ;  /* 0x98a532bfff107424 */ /* 0x001fe200078e00ff */
[----:B------:R0:W-:Y:S01]  /*3cc50*/  STL.64 [R1+0x1c48], R2 ;  /* 0x001c480201007387 */ /* 0x0001e20000100a00 */
[----:B------:R-:W-:-:S03]  /*3cc60*/  IMAD.MOV.U32 R17, RZ, RZ, -0x40bf5457 ;  /* 0xbf40aba9ff117424 */ /* 0x000fc600078e00ff */
[----:B------:R4:W-:Y:S01]  /*3cc70*/  STL.64 [R1+0x1c78], R12 ;  /* 0x001c780c01007387 */ /* 0x0009e20000100a00 */
[----:B-1----:R-:W-:Y:S01]  /*3cc80*/  IMAD.MOV.U32 R20, RZ, RZ, -0x7d062dd6 ;  /* 0x82f9d22aff147424 */ /* 0x002fe200078e00ff */
[----:B------:R-:W-:Y:S02]  /*3cc90*/  MOV R21, 0xbf2618e4 ;  /* 0xbf2618e400157802 */ /* 0x000fe40000000f00 */
        /* <DEDUP_REMOVED lines=9> */
[----:B-1----:R-:W-:Y:S01]  /*3cd30*/  MOV R6, 0x1069b36a ;  /* 0x1069b36a00067802 */ /* 0x002fe20000000f00 */
[----:B------:R-:W-:-:S02]  /*3cd40*/  IMAD.MOV.U32 R7, RZ, RZ, -0x4104f7e4 ;  /* 0xbefb081cff077424 */ /* 0x000fc400078e00ff */
[----:B------:R1:W-:Y:S01]  /*3cd50*/  STL.64 [R1+0x1bc8], R18 ;  /* 0x001bc81201007387 */ /* 0x0003e20000100a00 */
[----:B0-----:R-:W-:-:S03]  /*3cd60*/  IMAD.MOV.U32 R8, RZ, RZ, 0x22d07b2 ;  /* 0x022d07b2ff087424 */ /* 0x001fc600078e00ff */
[----:B------:R0:W-:Y:S01]  /*3cd70*/  STL.64 [R1+0x1be0], R16 ;  /* 0x001be01001007387 */ /* 0x0001e20000100a00 */
[----:B------:R-:W-:Y:S01]  /*3cd80*/  IMAD.MOV.U32 R9, RZ, RZ, -0x4128569e ;  /* 0xbed7a962ff097424 */ /* 0x000fe200078e00ff */
[----:B---3--:R-:W-:Y:S01]  /*3cd90*/  MOV R10, 0xf727e2fe ;  /* 0xf727e2fe000a7802 */ /* 0x008fe20000000f00 */
[----:B------:R-:W-:Y:S01]  /*3cda0*/  IMAD.MOV.U32 R11, RZ, RZ, -0x4257c1dd ;  /* 0xbda83e23ff0b7424 */ /* 0x000fe200078e00ff */
[----:B------:R3:W-:Y:S01]  /*3cdb0*/  STL.64 [R1+0x1bf0], R20 ;  /* 0x001bf01401007387 */ /* 0x0007e20000100a00 */
[----:B-1----:R-:W-:Y:S01]  /*3cdc0*/  MOV R18, 0xef89a12a ;  /* 0xef89a12a00127802 */ /* 0x002fe20000000f00 */
[----:B------:R-:W-:Y:S02]  /*3cdd0*/  IMAD.MOV.U32 R19, RZ, RZ, 0x3dcaa0a6 ;  /* 0x3dcaa0a6ff137424 */ /* 0x000fe400078e00ff */
[----:B------:R1:W-:Y:S01]  /*3cde0*/  STL.64 [R1+0x1c08], R14 ;  /* 0x001c080e01007387 */ /* 0x0003e20000100a00 */
[----:B0-----:R-:W-:Y:S01]  /*3cdf0*/  MOV R16, 0x52fc4d58 ;  /* 0x52fc4d5800107802 */ /* 0x001fe20000000f00 */
[----:B------:R-:W-:-:S02]  /*3ce00*/  IMAD.MOV.U32 R17, RZ, RZ, -0x4164f541 ;  /* 0xbe9b0abfff117424 */ /* 0x000fc400078e00ff */
[----:B------:R0:W-:Y:S04]  /*3ce10*/  STL.64 [R1+0x1c88], R2 ;  /* 0x001c880201007387 */ /* 0x0001e80000100a00 */
[----:B------:R4:W-:Y:S01]  /*3ce20*/  STL.64 [R1+0x1cc0], R12 ;  /* 0x001cc00c01007387 */ /* 0x0009e20000100a00 */
[----:B---3--:R-:W-:Y:S02]  /*3ce30*/  IMAD.MOV.U32 R20, RZ, RZ, -0x59bf0808 ;  /* 0xa640f7f8ff147424 */ /* 0x008fe400078e00ff */
[----:B------:R-:W-:Y:S01]  /*3ce40*/  IMAD.MOV.U32 R21, RZ, RZ, 0x3e72d454 ;  /* 0x3e72d454ff157424 */ /* 0x000fe200078e00ff */
[----:B------:R3:W-:Y:S01]  /*3ce50*/  STL.64 [R1+0x1cd8], R6 ;  /* 0x001cd80601007387 */ /* 0x0007e20000100a00 */
[----:B-1----:R-:W-:Y:S02]  /*3ce60*/  IMAD.MOV.U32 R14, RZ, RZ, -0x7e8459e1 ;  /* 0x817ba61fff0e7424 */ /* 0x002fe400078e00ff */
[----:B------:R-:W-:Y:S01]  /*3ce70*/  IMAD.MOV.U32 R15, RZ, RZ, 0x3c524830 ;  /* 0x3c524830ff0f7424 */ /* 0x000fe200078e00ff */
[----:B0-----:R-:W-:Y:S01]  /*3ce80*/  MOV R3, 0x3f1b648c ;  /* 0x3f1b648c00037802 */ /* 0x001fe20000000f00 */
[----:B------:R-:W-:Y:S01]  /*3ce90*/  IMAD.MOV.U32 R2, RZ, RZ, -0x4746e29f ;  /* 0xb8b91d61ff027424 */ /* 0x000fe200078e00ff */
[----:B------:R0:W-:Y:S01]  /*3cea0*/  STL.64 [R1+0x1ce8], R8 ;  /* 0x001ce80801007387 */ /* 0x0001e20000100a00 */
[----:B----4-:R-:W-:-:S02]  /*3ceb0*/  IMAD.MOV.U32 R12, RZ, RZ, -0x3d13f3ae ;  /* 0xc2ec0c52ff0c7424 */ /* 0x010fc400078e00ff */
[----:B------:R-:W-:Y:S01]  /*3cec0*/  IMAD.MOV.U32 R13, RZ, RZ, -0x4158f349 ;  /* 0xbea70cb7ff0d7424 */ /* 0x000fe200078e00ff */
[----:B------:R1:W-:Y:S01]  /*3ced0*/  STL.64 [R1+0x1cf0], R10 ;  /* 0x001cf00a01007387 */ /* 0x0003e20000100a00 */
[----:B---3--:R-:W-:Y:S02]  /*3cee0*/  IMAD.MOV.U32 R6, RZ, RZ, 0x7c2057dd ;  /* 0x7c2057ddff067424 */ /* 0x008fe400078e00ff */
[----:B------:R-:W-:Y:S01]  /*3cef0*/  IMAD.MOV.U32 R7, RZ, RZ, -0x419ce1d1 ;  /* 0xbe631e2fff077424 */ /* 0x000fe200078e00ff */
[----:B------:R3:W-:Y:S01]  /*3cf00*/  STL.64 [R1+0x1c18], R18 ;  /* 0x001c181201007387 */ /* 0x0007e20000100a00 */
[----:B0-----:R-:W-:Y:S01]  /*3cf10*/  IMAD.MOV.U32 R8, RZ, RZ, 0x13f0801a ;  /* 0x13f0801aff087424 */ /* 0x001fe200078e00ff */
[----:B------:R-:W-:Y:S02]  /*3cf20*/  MOV R9, 0xbe38f341 ;  /* 0xbe38f34100097802 */ /* 0x000fe40000000f00 */
[----:B------:R0:W-:Y:S01]  /*3cf30*/  STL.64 [R1+0x1c30], R16 ;  /* 0x001c301001007387 */ /* 0x0001e20000100a00 */
[----:B-1----:R-:W-:Y:S01]  /*3cf40*/  MOV R10, 0xd0370f00 ;  /* 0xd0370f00000a7802 */ /* 0x002fe20000000f00 */
[----:B------:R-:W-:-:S02]  /*3cf50*/  IMAD.MOV.U32 R11, RZ, RZ, 0x3e0f0bac ;  /* 0x3e0f0bacff0b7424 */ /* 0x000fc400078e00ff */
[----:B------:R1:W-:Y:S01]  /*3cf60*/  STL.64 [R1+0x1c40], R20 ;  /* 0x001c401401007387 */ /* 0x0003e20000100a00 */
[----:B---3--:R-:W-:Y:S01]  /*3cf70*/  IMAD.MOV.U32 R18, RZ, RZ, 0x2f6afa8a ;  /* 0x2f6afa8aff127424 */ /* 0x008fe200078e00ff */
[----:B------:R-:W-:Y:S02]  /*3cf80*/  MOV R19, 0x3e10bf3a ;  /* 0x3e10bf3a00137802 */ /* 0x000fe40000000f00 */
        /* <DEDUP_REMOVED lines=8> */
[----:B---3--:R-:W-:Y:S01]  /*3d010*/  MOV R14, 0x4cc4d9d6 ;  /* 0x4cc4d9d6000e7802 */ /* 0x008fe20000000f00 */
[----:B------:R-:W-:Y:S02]  /*3d020*/  IMAD.MOV.U32 R15, RZ, RZ, -0x40af702a ;  /* 0xbf508fd6ff0f7424 */ /* 0x000fe400078e00ff */
[----:B0-----:R-:W-:Y:S01]  /*3d030*/  IMAD.MOV.U32 R2, RZ, RZ, -0x1908a676 ;  /* 0xe6f7598aff027424 */ /* 0x001fe200078e00ff */
[----:B------:R-:W-:Y:S01]  /*3d040*/  MOV R3, 0x3d2a4c4e ;  /* 0x3d2a4c4e00037802 */ /* 0x000fe20000000f00 */
        /* <DEDUP_REMOVED lines=10> */
[----:B---3--:R-:W-:Y:S02]  /*3d0f0*/  IMAD.MOV.U32 R10, RZ, RZ, 0x58c76530 ;  /* 0x58c76530ff0a7424 */ /* 0x008fe400078e00ff */
[----:B------:R-:W-:Y:S01]  /*3d100*/  IMAD.MOV.U32 R11, RZ, RZ, -0x409fdc85 ;  /* 0xbf60237bff0b7424 */ /* 0x000fe200078e00ff */
[----:B------:R3:W-:Y:S01]  /*3d110*/  STL.64 [R1+0x1c90], R20 ;  /* 0x001c901401007387 */ /* 0x0007e20000100a00 */
[----:B-1----:R-:W-:-:S03]  /*3d120*/  IMAD.MOV.U32 R18, RZ, RZ, 0x7a227118 ;  /* 0x7a227118ff127424 */ /* 0x002fc600078e00ff */
[----:B------:R1:W-:Y:S01]  /*3d130*/  STL.64 [R1+0x1ca8], R14 ;  /* 0x001ca80e01007387 */ /* 0x0003e20000100a00 */
[----:B------:R-:W-:Y:S02]  /*3d140*/  IMAD.MOV.U32 R19, RZ, RZ, 0x3f37bf3a ;  /* 0x3f37bf3aff137424 */ /* 0x000fe400078e00ff */
[----:B0-----:R-:W-:Y:S01]  /*3d150*/  IMAD.MOV.U32 R16, RZ, RZ, -0x4b782bd7 ;  /* 0xb487d429ff107424 */ /* 0x001fe200078e00ff */
[----:B------:R0:W-:Y:S01]  /*3d160*/  STL.64 [R1+0x1d10], R2 ;  /* 0x001d100201007387 */ /* 0x0001e20000100a00 */
[----:B------:R-:W-:-:S03]  /*3d170*/  IMAD.MOV.U32 R17, RZ, RZ, 0x3e223870 ;  /* 0x3e223870ff117424 */ /* 0x000fc600078e00ff */
[----:B------:R4:W-:Y:S01]  /*3d180*/  STL.64 [R1+0x1d40], R12 ;  /* 0x001d400c01007387 */ /* 0x0009e20000100a00 */
[----:B---3--:R-:W-:Y:S01]  /*3d190*/  IMAD.MOV.U32 R20, RZ, RZ, -0x71bd4ab3 ;  /* 0x8e42b54dff147424 */ /* 0x008fe200078e00ff */
[----:B------:R-:W-:Y:S02]  /*3d1a0*/  MOV R21, 0x3ef21f0d ;  /* 0x3ef21f0d00157802 */ /* 0x000fe40000000f00 */
[----:B------:R3:W-:Y:S01]  /*3d1b0*/  STL.64 [R1+0x1d60], R6 ;  /* 0x001d600601007387 */ /* 0x0007e20000100a00 */
[----:B-1----:R-:W-:Y:S01]  /*3d1c0*/  IMAD.MOV.U32 R14, RZ, RZ, -0x6cceab4f ;  /* 0x933154b1ff0e7424 */ /* 0x002fe200078e00ff */
[----:B------:R-:W-:Y:S02]  /*3d1d0*/  MOV R15, 0x3eb2d456 ;  /* 0x3eb2d456000f7802 */ /* 0x000fe40000000f00 */
[----:B0-----:R-:W-:Y:S01]  /*3d1e0*/  MOV R2, 0xa5daa127 ;  /* 0xa5daa12700027802 */ /* 0x001fe20000000f00 */
[----:B------:R-:W-:Y:S01]  /*3d1f0*/  IMAD.MOV.U32 R3, RZ, RZ, -0x408f51aa ;  /* 0xbf70ae56ff037424 */ /* 0x000fe200078e00ff */
[----:B------:R0:W-:Y:S01]  /*3d200*/  STL.64 [R1+0x1d68], R8 ;  /* 0x001d680801007387 */ /* 0x0001e20000100a00 */
[----:B----4-:R-:W-:Y:S01]  /*3d210*/  IMAD.MOV.U32 R12, RZ, RZ, -0x4654b292 ;  /* 0xb9ab4d6eff0c7424 */ /* 0x010fe200078e00ff */
[----:B------:R-:W-:-:S02]  /*3d220*/  MOV R13, 0x3e54e11f ;  /* 0x3e54e11f000d7802 */ /* 0x000fc40000000f00 */
[----:B------:R1:W-:Y:S01]  /*3d230*/  STL.64 [R1+0x1d78], R10 ;  /* 0x001d780a01007387 */ /* 0x0003e20000100a00 */
[----:B---3--:R-:W-:Y:S01]  /*3d240*/  IMAD.MOV.U32 R6, RZ, RZ, 0x35d225d ;  /* 0x035d225dff067424 */ /* 0x008fe200078e00ff */
[----:B------:R-:W-:Y:S02]  /*3d250*/  MOV R7, 0xbf11bf09 ;  /* 0xbf11bf0900077802 */ /* 0x000fe40000000f00 */
[----:B------:R3:W-:Y:S01]  /*3d260*/  STL.64 [R1+0x1cb8], R18 ;  /* 0x001cb81201007387 */ /* 0x0007e20000100a00 */
[----:B0-----:R-:W-:Y:S01]  /*3d270*/  MOV R8, 0xa3747641 ;  /* 0xa374764100087802 */ /* 0x001fe20000000f00 */
[----:B------:R-:W-:Y:S02]  /*3d280*/  IMAD.MOV.U32 R9, RZ, RZ, 0x3ef079cb ;  /* 0x3ef079cbff097424 */ /* 0x000fe400078e00ff */
[----:B------:R0:W-:Y:S01]  /*3d290*/  STL.64 [R1+0x1cd0], R16 ;  /* 0x001cd01001007387 */ /* 0x0001e20000100a00 */
[----:B-1----:R-:W-:Y:S01]  /*3d2a0*/  IMAD.MOV.U32 R10, RZ, RZ, 0x2daecc91 ;  /* 0x2daecc91ff0a7424 */ /* 0x002fe200078e00ff */
[----:B------:R-:W-:-:S02]  /*3d2b0*/  MOV R11, 0xbee59bec ;  /* 0xbee59bec000b7802 */ /* 0x000fc40000000f00 */
[----:B------:R1:W-:Y:S01]  /*3d2c0*/  STL.64 [R1+0x1ce0], R20 ;  /* 0x001ce01401007387 */ /* 0x0003e20000100a00 */
[----:B---3--:R-:W-:Y:S01]  /*3d2d0*/  MOV R18, 0xefbb7c49 ;  /* 0xefbb7c4900127802 */ /* 0x008fe20000000f00 */
[----:B------:R-:W-:Y:S02]  /*3d2e0*/  IMAD.MOV.U32 R19, RZ, RZ, 0x3e8bb865 ;  /* 0x3e8bb865ff137424 */ /* 0x000fe400078e00ff */
[----:B------:R3:W-:Y:S04]  /*3d2f0*/  STL.64 [R1+0x1cf8], R14 ;  /* 0x001cf80e01007387 */ /* 0x0007e80000100a00 */
[----:B------:R4:W-:Y:S01]  /*3d300*/  STL.64 [R1+0x1d50], R2 ;  /* 0x001d500201007387 */ /* 0x0009e20000100a00 */
[----:B0-----:R-:W-:Y:S01]  /*3d310*/  MOV R16, 0x6207f6ce ;  /* 0x6207f6ce00107802 */ /* 0x001fe20000000f00 */
[----:B------:R-:W-:-:S02]  /*3d320*/  IMAD.MOV.U32 R17, RZ, RZ, 0x3e55fafc ;  /* 0x3e55fafcff117424 */ /* 0x000fc400078e00ff */
[----:B------:R0:W-:Y:S01]  /*3d330*/  STL.64 [R1+0x1d88], R12 ;  /* 0x001d880c01007387 */ /* 0x0001e20000100a00 */
[----:B-1----:R-:W-:Y:S02]  /*3d340*/  IMAD.MOV.U32 R20, RZ, RZ, 0x1d7f8951 ;  /* 0x1d7f8951ff147424 */ /* 0x002fe400078e00ff */
[----:B------:R-:W-:Y:S01]  /*3d350*/  IMAD.MOV.U32 R21, RZ, RZ, -0x435ccac2 ;  /* 0xbca3353eff157424 */ /* 0x000fe200078e00ff */
[----:B------:R1:W-:Y:S01]  /*3d360*/  STL.64 [R1+0x1da0], R6 ;  /* 0x001da00601007387 */ /* 0x0003e20000100a00 */
[----:B---3--:R-:W-:Y:S02]  /*3d370*/  IMAD.MOV.U32 R14, RZ, RZ, 0x3785de06 ;  /* 0x3785de06ff0e7424 */ /* 0x008fe400078e00ff */
[----:B------:R-:W-:Y:S01]  /*3d380*/  IMAD.MOV.U32 R15, RZ, RZ, 0x3de2876b ;  /* 0x3de2876bff0f7424 */ /* 0x000fe200078e00ff */
[----:B------:R3:W-:Y:S01]  /*3d390*/  STL.64 [R1+0x1db0], R8 ;  /* 0x001db00801007387 */ /* 0x0007e20000100a00 */
[----:B----4-:R-:W-:Y:S02]  /*3d3a0*/  IMAD.MOV.U32 R2, RZ, RZ, 0x3ef55b59 ;  /* 0x3ef55b59ff027424 */ /* 0x010fe400078e00ff */
[----:B------:R-:W-:Y:S01]  /*3d3b0*/  IMAD.MOV.U32 R3, RZ, RZ, -0x40cf1af0 ;  /* 0xbf30e510ff037424 */ /* 0x000fe200078e00ff */
[----:B0-----:R-:W-:Y:S01]  /*3d3c0*/  MOV R12, 0xf2213dbe ;  /* 0xf2213dbe000c7802 */ /* 0x001fe20000000f00 */
[----:B------:R-:W-:Y:S01]  /*3d3d0*/  IMAD.MOV.U32 R13, RZ, RZ, 0x3d6c166c ;  /* 0x3d6c166cff0d7424 */ /* 0x000fe200078e00ff */
[----:B------:R0:W-:Y:S01]  /*3d3e0*/  STL.64 [R1+0x1db8], R10 ;  /* 0x001db80a01007387 */ /* 0x0001e20000100a00 */
[----:B-1----:R-:W-:Y:S01]  /*3d3f0*/  MOV R6, 0x553e9943 ;  /* 0x553e994300067802 */ /* 0x002fe20000000f00 */
[----:B------:R-:W-:-:S02]  /*3d400*/  IMAD.MOV.U32 R7, RZ, RZ, -0x4180cfef ;  /* 0xbe7f3011ff077424 */ /* 0x000fc400078e00ff */
[----:B------:R1:W-:Y:S01]  /*3d410*/  STL.64 [R1+0x1d08], R18 ;  /* 0x001d081201007387 */ /* 0x0003e20000100a00 */
[----:B---3--:R-:W-:Y:S02]  /*3d420*/  IMAD.MOV.U32 R8, RZ, RZ, -0x31d6da23 ;  /* 0xce2925ddff087424 */ /* 0x008fe400078e00ff */
[----:B------:R-:W-:Y:S01]  /*3d430*/  IMAD.MOV.U32 R9, RZ, RZ, 0x3e555806 ;  /* 0x3e555806ff097424 */ /* 0x000fe200078e00ff */
[----:B------:R3:W-:Y:S01]  /*3d440*/  STL.64 [R1+0x1d20], R16 ;  /* 0x001d201001007387 */ /* 0x0007e20000100a00 */
[----:B0-----:R-:W-:Y:S01]  /*3d450*/  IMAD.MOV.U32 R10, RZ, RZ, -0x2d6249d2 ;  /* 0xd29db62eff0a7424 */ /* 0x001fe200078e00ff */
[----:B------:R-:W-:Y:S02]  /*3d460*/  MOV R11, 0x3e2bcb20 ;  /* 0x3e2bcb20000b7802 */ /* 0x000fe40000000f00 */
[----:B------:R0:W-:Y:S01]  /*3d470*/  STL.64 [R1+0x1d30], R20 ;  /* 0x001d301401007387 */ /* 0x0001e20000100a00 */
[----:B-1----:R-:W-:Y:S01]  /*3d480*/  IMAD.MOV.U32 R18, RZ, RZ, -0x60b5bfe5 ;  /* 0x9f4a401bff127424 */ /* 0x002fe200078e00ff */
[----:B------:R-:W-:-:S02]  /*3d490*/  MOV R19, 0x3f7a3a69 ;  /* 0x3f7a3a6900137802 */ /* 0x000fc40000000f00 */
[----:B------:R1:W-:Y:S01]  /*3d4a0*/  STL.64 [R1+0x1d48], R14 ;  /* 0x001d480e01007387 */ /* 0x0003e20000100a00 */
[----:B---3--:R-:W-:-:S03]  /*3d4b0*/  IMAD.MOV.U32 R16, RZ, RZ, 0x14eb1812 ;  /* 0x14eb1812ff107424 */ /* 0x008fc600078e00ff */
[----:B------:R3:W-:Y:S01]  /*3d4c0*/  STL.64 [R1+0x1d90], R2 ;  /* 0x001d900201007387 */ /* 0x0007e20000100a00 */
[----:B------:R-:W-:-:S03]  /*3d4d0*/  MOV R17, 0x3f61cf4d ;  /* 0x3f61cf4d00117802 */ /* 0x000fc60000000f00 */
[----:B------:R4:W-:Y:S01]  /*3d4e0*/  STL.64 [R1+0x1dc8], R12 ;  /* 0x001dc80c01007387 */ /* 0x0009e20000100a00 */
[----:B0-----:R-:W-:Y:S01]  /*3d4f0*/  MOV R20, 0xb161ed3 ;  /* 0x0b161ed300147802 */ /* 0x001fe20000000f00 */
[----:B------:R-:W-:Y:S02]  /*3d500*/  IMAD.MOV.U32 R21, RZ, RZ, 0x3f4b647f ;  /* 0x3f4b647fff157424 */ /* 0x000fe400078e00ff */
[----:B------:R0:W-:Y:S01]  /*3d510*/  STL.64 [R1+0x1de0], R6 ;  /* 0x001de00601007387 */ /* 0x0001e20000100a00 */
[----:B-1----:R-:W-:Y:S01]  /*3d520*/  MOV R14, 0x7b1a5667 ;  /* 0x7b1a5667000e7802 */ /* 0x002fe20000000f00 */
[----:B------:R-:W-:Y:S02]  /*3d530*/  IMAD.MOV.U32 R15, RZ, RZ, 0x3f28eab1 ;  /* 0x3f28eab1ff0f7424 */ /* 0x000fe400078e00ff */
[----:B---3--:R-:W-:Y:S01]  /*3d540*/  IMAD.MOV.U32 R2, RZ, RZ, -0x500bb542 ;  /* 0xaff44abeff027424 */ /* 0x008fe200078e00ff */
[----:B------:R1:W-:Y:S01]  /*3d550*/  STL.64 [R1+0x1df0], R8 ;  /* 0x001df00801007387 */ /* 0x0003e20000100a00 */
[----:B------:R-:W-:-:S02]  /*3d560*/  IMAD.MOV.U32 R3, RZ, RZ, 0x3e9a1a0b ;  /* 0x3e9a1a0bff037424 */ /* 0x000fc400078e00ff */
[----:B----4-:R-:W-:Y:S01]  /*3d570*/  IMAD.MOV.U32 R12, RZ, RZ, 0x2e8ed281 ;  /* 0x2e8ed281ff0c7424 */ /* 0x010fe200078e00ff */
[----:B------:R3:W-:Y:S01]  /*3d580*/  STL.64 [R1+0x1e00], R10 ;  /* 0x001e000a01007387 */ /* 0x0007e20000100a00 */
[----:B------:R-:W-:Y:S01]  /*3d590*/  IMAD.MOV.U32 R13, RZ, RZ, 0x3be8a683 ;  /* 0x3be8a683ff0d7424 */ /* 0x000fe200078e00ff */
[----:B0-----:R-:W-:Y:S01]  /*3d5a0*/  MOV R6, 0x98f1553a ;  /* 0x98f1553a00067802 */ /* 0x001fe20000000f00 */
[----:B------:R-:W-:Y:S01]  /*3d5b0*/  IMAD.MOV.U32 R7, RZ, RZ, 0x3f820109 ;  /* 0x3f820109ff077424 */ /* 0x000fe200078e00ff */
[----:B------:R0:W-:Y:S01]  /*3d5c0*/  STL.64 [R1+0x1d58], R18 ;  /* 0x001d581201007387 */ /* 0x0001e20000100a00 */
[----:B-1----:R-:W-:Y:S01]  /*3d5d0*/  IMAD.MOV.U32 R8, RZ, RZ, -0x16b644bd ;  /* 0xe949bb43ff087424 */ /* 0x002fe200078e00ff */
[----:B------:R-:W-:Y:S02]  /*3d5e0*/  MOV R9, 0xbf84303c ;  /* 0xbf84303c00097802 */ /* 0x000fe40000000f00 */
[----:B------:R1:W-:Y:S01]  /*3d5f0*/  STL.64 [R1+0x1d70], R16 ;  /* 0x001d701001007387 */ /* 0x0003e20000100a00 */
[----:B---3--:R-:W-:Y:S01]  /*3d600*/  MOV R10, 0xe9a6596f ;  /* 0xe9a6596f000a7802 */ /* 0x008fe20000000f00 */
[----:B------:R-:W-:-:S02]  /*3d610*/  IMAD.MOV.U32 R11, RZ, RZ, 0x3eb57cc9 ;  /* 0x3eb57cc9ff0b7424 */ /* 0x000fc400078e00ff */
[----:B------:R3:W-:Y:S01]  /*3d620*/  STL.64 [R1+0x1d80], R20 ;  /* 0x001d801401007387 */ /* 0x0007e20000100a00 */
[----:B0-----:R-:W-:-:S03]  /*3d630*/  IMAD.MOV.U32 R18, RZ, RZ, 0x49a65517 ;  /* 0x49a65517ff127424 */ /* 0x001fc600078e00ff */
[----:B------:R0:W-:Y:S01]  /*3d640*/  STL.64 [R1+0x1d98], R14 ;  /* 0x001d980e01007387 */ /* 0x0001e20000100a00 */
[----:B------:R-:W-:-:S03]  /*3d650*/  IMAD.MOV.U32 R19, RZ, RZ, -0x421c2728 ;  /* 0xbde3d8d8ff137424 */ /* 0x000fc600078e00ff */
[----:B------:R4:W-:Y:S01]  /*3d660*/  STL.64 [R1+0x1dd8], R2 ;  /* 0x001dd80201007387 */ /* 0x0009e20000100a00 */
[----:B-1----:R-:W-:Y:S02]  /*3d670*/  IMAD.MOV.U32 R16, RZ, RZ, -0x2530bc46 ;  /* 0xdacf43baff107424 */ /* 0x002fe400078e00ff */
[----:B------:R-:W-:Y:S01]  /*3d680*/  IMAD.MOV.U32 R17, RZ, RZ, 0x3ecbb865 ;  /* 0x3ecbb865ff117424 */ /* 0x000fe200078e00ff */
[----:B------:R1:W-:Y:S01]  /*3d690*/  STL.64 [R1+0x1e08], R12 ;  /* 0x001e080c01007387 */ /* 0x0003e20000100a00 */
[----:B---3--:R-:W-:Y:S01]  /*3d6a0*/  IMAD.MOV.U32 R20, RZ, RZ, 0x664ec1e3 ;  /* 0x664ec1e3ff147424 */ /* 0x008fe200078e00ff */
[----:B------:R-:W-:Y:S02]  /*3d6b0*/  MOV R21, 0xbea581f5 ;  /* 0xbea581f500157802 */ /* 0x000fe40000000f00 */
[----:B------:R3:W-:Y:S01]  /*3d6c0*/  STL.64 [R1+0x1e28], R6 ;  /* 0x001e280601007387 */ /* 0x0007e20000100a00 */
[----:B0-----:R-:W-:Y:S01]  /*3d6d0*/  IMAD.MOV.U32 R14, RZ, RZ, 0x554e1fc0 ;  /* 0x554e1fc0ff0e7424 */ /* 0x001fe200078e00ff */
[----:B------:R-:W-:Y:S01]  /*3d6e0*/  MOV R15, 0xbce95f1e ;  /* 0xbce95f1e000f7802 */ /* 0x000fe20000000f00 */
[----:B----4-:R-:W-:Y:S01]  /*3d6f0*/  IMAD.MOV.U32 R2, RZ, RZ, -0x343a03ee ;  /* 0xcbc5fc12ff027424 */ /* 0x010fe200078e00ff */
[----:B------:R-:W-:Y:S01]  /*3d700*/  MOV R3, 0xbf785c7c ;  /* 0xbf785c7c00037802 */ /* 0x000fe20000000f00 */
[----:B------:R0:W-:Y:S01]  /*3d710*/  STL.64 [R1+0x1e30], R8 ;  /* 0x001e300801007387 */ /* 0x0001e20000100a00 */
[----:B-1----:R-:W-:-:S02]  /*3d720*/  IMAD.MOV.U32 R12, RZ, RZ, -0x4eceb30f ;  /* 0xb1314cf1ff0c7424 */ /* 0x002fc400078e00ff */
[----:B------:R-:W-:Y:S01]  /*3d730*/  IMAD.MOV.U32 R13, RZ, RZ, 0x3f5c0816 ;  /* 0x3f5c0816ff0d7424 */ /* 0x000fe200078e00ff */
[----:B------:R1:W-:Y:S01]  /*3d740*/  STL.64 [R1+0x1e40], R10 ;  /* 0x001e400a01007387 */ /* 0x0003e20000100a00 */
[----:B---3--:R-:W-:Y:S02]  /*3d750*/  IMAD.MOV.U32 R6, RZ, RZ, 0x2cc02754 ;  /* 0x2cc02754ff067424 */ /* 0x008fe400078e00ff */
[----:B------:R-:W-:Y:S01]  /*3d760*/  IMAD.MOV.U32 R7, RZ, RZ, 0x3f28b6bb ;  /* 0x3f28b6bbff077424 */ /* 0x000fe200078e00ff */
[----:B------:R3:W-:Y:S01]  /*3d770*/  STL.64 [R1+0x1da8], R18 ;  /* 0x001da81201007387 */ /* 0x0007e20000100a00 */
[----:B0-----:R-:W-:Y:S01]  /*3d780*/  IMAD.MOV.U32 R8, RZ, RZ, -0x22889d73 ;  /* 0xdd77628dff087424 */ /* 0x001fe200078e00ff */
        /* <DEDUP_REMOVED lines=9> */
[----:B0-----:R-:W-:Y:S01]  /*3d820*/  MOV R16, 0x8ee8db49 ;  /* 0x8ee8db4900107802 */ /* 0x001fe20000000f00 */
[----:B------:R-:W-:Y:S02]  /*3d830*/  IMAD.MOV.U32 R17, RZ, RZ, -0x41feacbd ;  /* 0xbe015343ff117424 */ /* 0x000fe400078e00ff */
[----:B------:R0:W-:Y:S01]  /*3d840*/  STL.64 [R1+0x1e50], R12 ;  /* 0x001e500c01007387 */ /* 0x0001e20000100a00 */
[----:B-1----:R-:W-:Y:S02]  /*3d850*/  IMAD.MOV.U32 R20, RZ, RZ, 0x19b3e6f ;  /* 0x019b3e6fff147424 */ /* 0x002fe400078e00ff */
[----:B------:R-:W-:Y:S01]  /*3d860*/  IMAD.MOV.U32 R21, RZ, RZ, -0x40be4cc5 ;  /* 0xbf41b33bff157424 */ /* 0x000fe200078e00ff */
[----:B------:R1:W-:Y:S01]  /*3d870*/  STL.64 [R1+0x1e68], R6 ;  /* 0x001e680601007387 */ /* 0x0003e20000100a00 */
[----:B---3--:R-:W-:Y:S02]  /*3d880*/  IMAD.MOV.U32 R14, RZ, RZ, -0x71d6bcb ;  /* 0xf8e29435ff0e7424 */ /* 0x008fe400078e00ff */
[----:B------:R-:W-:Y:S01]  /*3d890*/  IMAD.MOV.U32 R15, RZ, RZ, 0x3f748900 ;  /* 0x3f748900ff0f7424 */ /* 0x000fe200078e00ff */
[----:B----4-:R-:W-:Y:S01]  /*3d8a0*/  MOV R2, 0xc560282d ;  /* 0xc560282d00027802 */ /* 0x010fe20000000f00 */
[----:B------:R-:W-:Y:S01]  /*3d8b0*/  IMAD.MOV.U32 R3, RZ, RZ, -0x40b9d14f ;  /* 0xbf462eb1ff037424 */ /* 0x000fe200078e00ff */
[----:B------:R3:W-:Y:S01]  /*3d8c0*/  STL.64 [R1+0x1e78], R8 ;  /* 0x001e780801007387 */ /* 0x0007e20000100a00 */
[----:B0-----:R-:W-:Y:S01]  /*3d8d0*/  IMAD.MOV.U32 R12, RZ, RZ, 0x7672b130 ;  /* 0x7672b130ff0c7424 */ /* 0x001fe200078e00ff */
[----:B------:R-:W-:-:S02]  /*3d8e0*/  MOV R13, 0x3edbbbac ;  /* 0x3edbbbac000d7802 */ /* 0x000fc40000000f00 */
[----:B------:R0:W-:Y:S01]  /*3d8f0*/  STL.64 [R1+0x1e80], R10 ;  /* 0x001e800a01007387 */ /* 0x0001e20000100a00 */
[----:B-1----:R-:W-:Y:S01]  /*3d900*/  IMAD.MOV.U32 R6, RZ, RZ, -0x5a0d4773 ;  /* 0xa5f2b88dff067424 */ /* 0x002fe200078e00ff */
[----:B------:R-:W-:Y:S02]  /*3d910*/  MOV R7, 0x3e9aae08 ;  /* 0x3e9aae0800077802 */ /* 0x000fe40000000f00 */
[----:B------:R1:W-:Y:S01]  /*3d920*/  STL.64 [R1+0x1df8], R18 ;  /* 0x001df81201007387 */ /* 0x0003e20000100a00 */
[----:B---3--:R-:W-:Y:S01]  /*3d930*/  MOV R8, 0x87133284 ;  /* 0x8713328400087802 */ /* 0x008fe20000000f00 */
[----:B------:R-:W-:Y:S02]  /*3d940*/  IMAD.MOV.U32 R9, RZ, RZ, 0x3e731ba6 ;  /* 0x3e731ba6ff097424 */ /* 0x000fe400078e00ff */
[----:B------:R3:W-:Y:S01]  /*3d950*/  STL.64 [R1+0x1e10], R16 ;  /* 0x001e101001007387 */ /* 0x0007e20000100a00 */
[----:B0-----:R-:W-:Y:S02]  /*3d960*/  IMAD.MOV.U32 R10, RZ, RZ, 0x5cf292a0 ;  /* 0x5cf292a0ff0a7424 */ /* 0x001fe400078e00ff */
[----:B------:R-:W-:Y:S01]  /*3d970*/  IMAD.MOV.U32 R11, RZ, RZ, -0x41b6031b ;  /* 0xbe49fce5ff0b7424 */ /* 0x000fe200078e00ff */
        /* <DEDUP_REMOVED lines=9> */
[----:B------:R-:W-:Y:S02]  /*3da10*/  IMAD.MOV.U32 R21, RZ, RZ, -0x40de7150 ;  /* 0xbf218eb0ff157424 */ /* 0x000fe400078e00ff */
[----:B------:R0:W-:Y:S01]  /*3da20*/  STL.64 [R1+0x1ea8], R6 ;  /* 0x001ea80601007387 */ /* 0x0001e20000100a00 */
[----:B-1----:R-:W-:Y:S01]  /*3da30*/  MOV R14, 0x34675d03 ;  /* 0x34675d03000e7802 */ /* 0x002fe20000000f00 */
[----:B------:R-:W-:Y:S01]  /*3da40*/  IMAD.MOV.U32 R15, RZ, RZ, -0x411a7e0a ;  /* 0xbee581f6ff0f7424 */ /* 0x000fe200078e00ff */
[----:B---3--:R-:W-:Y:S01]  /*3da50*/  MOV R2, 0x376be54f ;  /* 0x376be54f00027802 */ /* 0x008fe20000000f00 */
        /* <DEDUP_REMOVED lines=10> */
[----:B------:R-:W-:Y:S02]  /*3db00*/  IMAD.MOV.U32 R9, RZ, RZ, 0x3edd7b47 ;  /* 0x3edd7b47ff097424 */ /* 0x000fe400078e00ff */
[----:B---3--:R-:W-:Y:S01]  /*3db10*/  IMAD.MOV.U32 R10, RZ, RZ, -0x1aa33f33 ;  /* 0xe55cc0cdff0a7424 */ /* 0x008fe200078e00ff */
[----:B------:R-:W-:Y:S01]  /*3db20*/  MOV R11, 0x3f888706 ;  /* 0x3f888706000b7802 */ /* 0x000fe20000000f00 */
[----:B------:R3:W-:Y:S01]  /*3db30*/  STL.64 [R1+0x1e70], R20 ;  /* 0x001e701401007387 */ /* 0x0007e20000100a00 */
[----:B0-----:R-:W-:-:S03]  /*3db40*/  IMAD.MOV.U32 R18, RZ, RZ, -0x7498b2aa ;  /* 0x8b674d56ff127424 */ /* 0x001fc600078e00ff */
[----:B------:R0:W-:Y:S01]  /*3db50*/  STL.64 [R1+0x1e88], R14 ;  /* 0x001e880e01007387 */ /* 0x0001e20000100a00 */
[----:B------:R-:W-:Y:S02]  /*3db60*/  IMAD.MOV.U32 R19, RZ, RZ, -0x413e74f7 ;  /* 0xbec18b09ff137424 */ /* 0x000fe400078e00ff */
[----:B-1----:R-:W-:Y:S01]  /*3db70*/  IMAD.MOV.U32 R16, RZ, RZ, 0x585a3e12 ;  /* 0x585a3e12ff107424 */ /* 0x002fe200078e00ff */
[----:B------:R1:W-:Y:S01]  /*3db80*/  STL.64 [R1+0x1ea0], R2 ;  /* 0x001ea00201007387 */ /* 0x0003e20000100a00 */
[----:B------:R-:W-:-:S03]  /*3db90*/  IMAD.MOV.U32 R17, RZ, RZ, -0x416fec5b ;  /* 0xbe9013a5ff117424 */ /* 0x000fc600078e00ff */
[----:B------:R4:W-:Y:S01]  /*3dba0*/  STL.64 [R1+0x1ed0], R12 ;  /* 0x001ed00c01007387 */ /* 0x0009e20000100a00 */
[----:B---3--:R-:W-:Y:S01]  /*3dbb0*/  IMAD.MOV.U32 R20, RZ, RZ, -0x1c06cc2a ;  /* 0xe3f933d6ff147424 */ /* 0x008fe200078e00ff */
[----:B------:R-:W-:Y:S02]  /*3dbc0*/  MOV R21, 0x3cd01431 ;  /* 0x3cd0143100157802 */ /* 0x000fe40000000f00 */
[----:B------:R3:W-:Y:S01]  /*3dbd0*/  STL.64 [R1+0x1ef0], R6 ;  /* 0x001ef00601007387 */ /* 0x0007e20000100a00 */
[----:B0-----:R-:W-:Y:S01]  /*3dbe0*/  IMAD.MOV.U32 R14, RZ, RZ, 0xcc2ec99 ;  /* 0x0cc2ec99ff0e7424 */ /* 0x001fe200078e00ff */
[----:B------:R-:W-:Y:S01]  /*3dbf0*/  MOV R15, 0xbe20e39a ;  /* 0xbe20e39a000f7802 */ /* 0x000fe20000000f00 */
[----:B-1----:R-:W-:Y:S01]  /*3dc00*/  IMAD.MOV.U32 R2, RZ, RZ, 0x50ed0c93 ;  /* 0x50ed0c93ff027424 */ /* 0x002fe200078e00ff */
[----:B------:R0:W-:Y:S01]  /*3dc10*/  STL.64 [R1+0x1ef8], R8 ;  /* 0x001ef80801007387 */ /* 0x0001e20000100a00 */
[----:B------:R-:W-:Y:S01]  /*3dc20*/  IMAD.MOV.U32 R3, RZ, RZ, 0x3f91d1d6 ;  /* 0x3f91d1d6ff037424 */ /* 0x000fe200078e00ff */
[----:B----4-:R-:W-:Y:S01]  /*3dc30*/  MOV R12, 0x2bea82b1 ;  /* 0x2bea82b1000c7802 */ /* 0x010fe20000000f00 */
[----:B------:R-:W-:Y:S01]  /*3dc40*/  IMAD.MOV.U32 R13, RZ, RZ, -0x418f02af ;  /* 0xbe70fd51ff0d7424 */ /* 0x000fe200078e00ff */
[----:B------:R1:W-:Y:S01]  /*3dc50*/  STL.64 [R1+0x1f08], R10 ;  /* 0x001f080a01007387 */ /* 0x0003e20000100a00 */
[----:B---3--:R-:W-:Y:S01]  /*3dc60*/  MOV R6, 0xf1a3a0db ;  /* 0xf1a3a0db00067802 */ /* 0x008fe20000000f00 */
[----:B------:R-:W-:-:S02]  /*3dc70*/  IMAD.MOV.U32 R7, RZ, RZ, 0x3f423100 ;  /* 0x3f423100ff077424 */ /* 0x000fc400078e00ff */
[----:B------:R3:W-:Y:S01]  /*3dc80*/  STL.64 [R1+0x1e98], R18 ;  /* 0x001e981201007387 */ /* 0x0007e20000100a00 */
[----:B0-----:R-:W-:-:S03]  /*3dc90*/  IMAD.MOV.U32 R8, RZ, RZ, 0x61a9f916 ;  /* 0x61a9f916ff087424 */ /* 0x001fc600078e00ff */
[----:B------:R0:W-:Y:S01]  /*3dca0*/  STL.64 [R1+0x1eb0], R16 ;  /* 0x001eb01001007387 */ /* 0x0001e20000100a00 */
[----:B------:R-:W-:Y:S01]  /*3dcb0*/  IMAD.MOV.U32 R9, RZ, RZ, -0x40dd2e49 ;  /* 0xbf22d1b7ff097424 */ /* 0x000fe200078e00ff */
[----:B-1----:R-:W-:Y:S01]  /*3dcc0*/  MOV R10, 0xa4a27ea0 ;  /* 0xa4a27ea0000a7802 */ /* 0x002fe20000000f00 */
[----:B------:R-:W-:Y:S01]  /*3dcd0*/  IMAD.MOV.U32 R11, RZ, RZ, 0x3f19fff1 ;  /* 0x3f19fff1ff0b7424 */ /* 0x000fe200078e00ff */
[----:B------:R1:W-:Y:S01]  /*3dce0*/  STL.64 [R1+0x1ec0], R20 ;  /* 0x001ec01401007387 */ /* 0x0003e20000100a00 */
[----:B---3--:R-:W-:Y:S01]  /*3dcf0*/  MOV R18, 0x8bed86bc ;  /* 0x8bed86bc00127802 */ /* 0x008fe20000000f00 */
[----:B------:R-:W-:Y:S02]  /*3dd00*/  IMAD.MOV.U32 R19, RZ, RZ, -0x4061c372 ;  /* 0xbf9e3c8eff137424 */ /* 0x000fe400078e00ff */
[----:B------:R3:W-:Y:S01]  /*3dd10*/  STL.64 [R1+0x1ed8], R14 ;  /* 0x001ed80e01007387 */ /* 0x0007e20000100a00 */
[----:B0-----:R-:W-:Y:S01]  /*3dd20*/  MOV R16, 0xe63486fe ;  /* 0xe63486fe00107802 */ /* 0x001fe20000000f00 */
[----:B------:R-:W-:-:S02]  /*3dd30*/  IMAD.MOV.U32 R17, RZ, RZ, -0x4076a7b8 ;  /* 0xbf895848ff117424 */ /* 0x000fc400078e00ff */
[----:B------:R0:W-:Y:S04]  /*3dd40*/  STL.64 [R1+0x1ee0], R2 ;  /* 0x001ee00201007387 */ /* 0x0001e80000100a00 */
[----:B------:R4:W-:Y:S01]  /*3dd50*/  STL.64 [R1+0x1f18], R12 ;  /* 0x001f180c01007387 */ /* 0x0009e20000100a00 */
[----:B-1----:R-:W-:Y:S02]  /*3dd60*/  IMAD.MOV.U32 R20, RZ, RZ, 0x168d2782 ;  /* 0x168d2782ff147424 */ /* 0x002fe400078e00ff */
[----:B------:R-:W-:Y:S01]  /*3dd70*/  IMAD.MOV.U32 R21, RZ, RZ, -0x4089d154 ;  /* 0xbf762eacff157424 */ /* 0x000fe200078e00ff */
[----:B------:R1:W-:Y:S01]  /*3dd80*/  STL.64 [R1+0x1f30], R6 ;  /* 0x001f300601007387 */ /* 0x0003e20000100a00 */
[----:B---3--:R-:W-:Y:S02]  /*3dd90*/  IMAD.MOV.U32 R14, RZ, RZ, -0x1e4736f7 ;  /* 0xe1b8c909ff0e7424 */ /* 0x008fe400078e00ff */
[----:B------:R-:W-:Y:S01]  /*3dda0*/  IMAD.MOV.U32 R15, RZ, RZ, -0x40a7dbcf ;  /* 0xbf582431ff0f7424 */ /* 0x000fe200078e00ff */
[----:B0-----:R-:W-:Y:S01]  /*3ddb0*/  MOV R3, 0x3f5ee468 ;  /* 0x3f5ee46800037802 */ /* 0x001fe20000000f00 */
[----:B------:R-:W-:Y:S01]  /*3ddc0*/  IMAD.MOV.U32 R2, RZ, RZ, -0x1b5a0a71 ;  /* 0xe4a5f58fff027424 */ /* 0x000fe200078e00ff */
[----:B------:R0:W-:Y:S01]  /*3ddd0*/  STL.64 [R1+0x1f40], R8 ;  /* 0x001f400801007387 */ /* 0x0001e20000100a00 */
[----:B----4-:R-:W-:-:S02]  /*3dde0*/  IMAD.MOV.U32 R12, RZ, RZ, -0x5047a8aa ;  /* 0xafb85756ff0c7424 */ /* 0x010fc400078e00ff */
[----:B------:R-:W-:Y:S01]  /*3ddf0*/  IMAD.MOV.U32 R13, RZ, RZ, -0x42708c81 ;  /* 0xbd8f737fff0d7424 */ /* 0x000fe200078e00ff */
[----:B------:R3:W-:Y:S01]  /*3de00*/  STL.64 [R1+0x1f48], R10 ;  /* 0x001f480a01007387 */ /* 0x0007e20000100a00 */
[----:B-1----:R-:W-:Y:S02]  /*3de10*/  IMAD.MOV.U32 R6, RZ, RZ, 0x28144e09 ;  /* 0x28144e09ff067424 */ /* 0x002fe400078e00ff */
[----:B------:R-:W-:Y:S01]  /*3de20*/  IMAD.MOV.U32 R7, RZ, RZ, 0x3eb7e290 ;  /* 0x3eb7e290ff077424 */ /* 0x000fe200078e00ff */
[----:B------:R1:W-:Y:S01]  /*3de30*/  STL.64 [R1+0x1ee8], R18 ;  /* 0x001ee81201007387 */ /* 0x0003e20000100a00 */
[----:B0-----:R-:W-:Y:S01]  /*3de40*/  IMAD.MOV.U32 R8, RZ, RZ, -0x504dba13 ;  /* 0xafb245edff087424 */ /* 0x001fe200078e00ff */
[----:B------:R-:W-:Y:S02]  /*3de50*/  MOV R9, 0xbe91dddd ;  /* 0xbe91dddd00097802 */ /* 0x000fe40000000f00 */
[----:B------:R0:W-:Y:S01]  /*3de60*/  STL.64 [R1+0x1f00], R16 ;  /* 0x001f001001007387 */ /* 0x0001e20000100a00 */
[----:B---3--:R-:W-:Y:S01]  /*3de70*/  MOV R10, 0x1300d859 ;  /* 0x1300d859000a7802 */ /* 0x008fe20000000f00 */
[----:B------:R-:W-:-:S02]  /*3de80*/  IMAD.MOV.U32 R11, RZ, RZ, -0x4196aa99 ;  /* 0xbe695567ff0b7424 */ /* 0x000fc400078e00ff */
[----:B------:R3:W-:Y:S01]  /*3de90*/  STL.64 [R1+0x1f10], R20 ;  /* 0x001f101401007387 */ /* 0x0007e20000100a00 */
[----:B-1----:R-:W-:Y:S01]  /*3dea0*/  IMAD.MOV.U32 R18, RZ, RZ, -0x1645b3 ;  /* 0xffe9ba4dff127424 */ /* 0x002fe200078e00ff */
[----:B------:R-:W-:Y:S02]  /*3deb0*/  MOV R19, 0x3e0201c0 ;  /* 0x3e0201c000137802 */ /* 0x000fe40000000f00 */
[----:B------:R1:W-:Y:S01]  /*3dec0*/  STL.64 [R1+0x1f20], R2 ;  /* 0x001f200201007387 */ /* 0x0003e20000100a00 */
[----:B0-----:R-:W-:-:S03]  /*3ded0*/  IMAD.MOV.U32 R16, RZ, RZ, -0x78f15f33 ;  /* 0x870ea0cdff107424 */ /* 0x001fc600078e00ff */
[----:B------:R0:W-:Y:S01]  /*3dee0*/  STL.64 [R1+0x1f28], R14 ;  /* 0x001f280e01007387 */ /* 0x0001e20000100a00 */
[----:B------:R-:W-:-:S03]  /*3def0*/  MOV R17, 0xbf018b09 ;  /* 0xbf018b0900117802 */ /* 0x000fc60000000f00 */
[----:B------:R4:W-:Y:S01]  /*3df00*/  STL.64 [R1+0x1f58], R12 ;  /* 0x001f580c01007387 */ /* 0x0009e20000100a00 */
[----:B---3--:R-:W-:Y:S01]  /*3df10*/  MOV R20, 0xb879aefc ;  /* 0xb879aefc00147802 */ /* 0x008fe20000000f00 */
[----:B------:R-:W-:Y:S02]  /*3df20*/  IMAD.MOV.U32 R21, RZ, RZ, 0x3ede03c9 ;  /* 0x3ede03c9ff157424 */ /* 0x000fe400078e00ff */
[----:B------:R3:W-:Y:S01]  /*3df30*/  STL.64 [R1+0x1f70], R6 ;  /* 0x001f700601007387 */ /* 0x0007e20000100a00 */
[----:B-1----:R-:W-:Y:S01]  /*3df40*/  IMAD.MOV.U32 R2, RZ, RZ, 0x57fe1a62 ;  /* 0x57fe1a62ff027424 */ /* 0x002fe200078e00ff */
[----:B------:R-:W-:Y:S02]  /*3df50*/  MOV R3, 0xbed31754 ;  /* 0xbed3175400037802 */ /* 0x000fe40000000f00 */
[----:B0-----:R-:W-:Y:S01]  /*3df60*/  MOV R14, 0x83fd9af1 ;  /* 0x83fd9af1000e7802 */ /* 0x001fe20000000f00 */
[----:B------:R-:W-:Y:S01]  /*3df70*/  IMAD.MOV.U32 R15, RZ, RZ, 0x3d152ba3 ;  /* 0x3d152ba3ff0f7424 */ /* 0x000fe200078e00ff */
[----:B------:R0:W-:Y:S01]  /*3df80*/  STL.64 [R1+0x1f80], R8 ;  /* 0x001f800801007387 */ /* 0x0001e20000100a00 */
[----:B----4-:R-:W-:Y:S01]  /*3df90*/  IMAD.MOV.U32 R12, RZ, RZ, -0xd47a6ac ;  /* 0xf2b85954ff0c7424 */ /* 0x010fe200078e00ff */
[----:B------:R-:W-:-:S02]  /*3dfa0*/  MOV R13, 0xbc92c41c ;  /* 0xbc92c41c000d7802 */ /* 0x000fc40000000f00 */
[----:B------:R1:W-:Y:S01]  /*3dfb0*/  STL.64 [R1+0x1f90], R10 ;  /* 0x001f900a01007387 */ /* 0x0003e20000100a00 */
[----:B---3--:R-:W-:Y:S02]  /*3dfc0*/  IMAD.MOV.U32 R6, RZ, RZ, 0x49d95e46 ;  /* 0x49d95e46ff067424 */ /* 0x008fe400078e00ff */
        /* <DEDUP_REMOVED lines=23> */
[----:B----4-:R-:W-:Y:S01]  /*3e140*/  IMAD.MOV.U32 R12, RZ, RZ, -0x38c59a22 ;  /* 0xc73a65deff0c7424 */ /* 0x010fe200078e00ff */
        /* <DEDUP_REMOVED lines=8> */
[----:B---3--:R-:W-:Y:S01]  /*3e1d0*/  IMAD.MOV.U32 R10, RZ, RZ, -0x67b76f61 ;  /* 0x9848909fff0a7424 */ /* 0x008fe200078e00ff */
[----:B------:R-:W-:-:S02]  /*3e1e0*/  MOV R11, 0xbde927a7 ;  /* 0xbde927a7000b7802 */ /* 0x000fc40000000f00 */
        /* <DEDUP_REMOVED lines=8> */
[----:B---3--:R-:W-:Y:S02]  /*3e270*/  IMAD.MOV.U32 R2, RZ, RZ, 0x7be56cf6 ;  /* 0x7be56cf6ff027424 */ /* 0x008fe400078e00ff */
[----:B------:R-:W-:Y:S01]  /*3e280*/  IMAD.MOV.U32 R3, RZ, RZ, 0x3f76bd32 ;  /* 0x3f76bd32ff037424 */ /* 0x000fe200078e00ff */
[----:B------:R3:W-:Y:S01]  /*3e290*/  STL.64 [R1+0x1ff8], R6 ;  /* 0x001ff80601007387 */ /* 0x0007e20000100a00 */
[----:B-1----:R-:W-:Y:S02]  /*3e2a0*/  IMAD.MOV.U32 R20, RZ, RZ, -0x73ca209b ;  /* 0x8c35df65ff147424 */ /* 0x002fe400078e00ff */
[----:B------:R-:W-:Y:S01]  /*3e2b0*/  IMAD.MOV.U32 R21, RZ, RZ, 0x3f551ff4 ;  /* 0x3f551ff4ff157424 */ /* 0x000fe200078e00ff */
[----:B------:R1:W-:Y:S01]  /*3e2c0*/  STL.64 [R1+0x2008], R8 ;  /* 0x0020080801007387 */ /* 0x0003e20000100a00 */
[----:B----4-:R-:W-:Y:S02]  /*3e2d0*/  IMAD.MOV.U32 R14, RZ, RZ, 0x2f459ca1 ;  /* 0x2f459ca1ff0e7424 */ /* 0x010fe400078e00ff */
[----:B------:R-:W-:Y:S01]  /*3e2e0*/  IMAD.MOV.U32 R15, RZ, RZ, 0x3f1e03ca ;  /* 0x3f1e03caff0f7424 */ /* 0x000fe200078e00ff */
[----:B0-----:R-:W-:Y:S01]  /*3e2f0*/  MOV R12, 0xa0ce370e ;  /* 0xa0ce370e000c7802 */ /* 0x001fe20000000f00 */
[----:B------:R-:W-:Y:S01]  /*3e300*/  IMAD.MOV.U32 R13, RZ, RZ, -0x40ebb737 ;  /* 0xbf1448c9ff0d7424 */ /* 0x000fe200078e00ff */
[----:B------:R0:W-:Y:S01]  /*3e310*/  STL.64 [R1+0x2010], R10 ;  /* 0x0020100a01007387 */ /* 0x0001e20000100a00 */
[----:B---3--:R-:W-:-:S02]  /*3e320*/  IMAD.MOV.U32 R6, RZ, RZ, 0x5a7d9ac5 ;  /* 0x5a7d9ac5ff067424 */ /* 0x008fc400078e00ff */
[----:B------:R-:W-:Y:S01]  /*3e330*/  IMAD.MOV.U32 R7, RZ, RZ, 0x3d72f0a6 ;  /* 0x3d72f0a6ff077424 */ /* 0x000fe200078e00ff */
[----:B------:R3:W-:Y:S01]  /*3e340*/  STL.64 [R1+0x1fd8], R18 ;  /* 0x001fd81201007387 */ /* 0x0007e20000100a00 */
[----:B-1----:R-:W-:Y:S02]  /*3e350*/  IMAD.MOV.U32 R8, RZ, RZ, -0x25bcd4ef ;  /* 0xda432b11ff087424 */ /* 0x002fe400078e00ff */
[----:B------:R-:W-:Y:S01]  /*3e360*/  IMAD.MOV.U32 R9, RZ, RZ, -0x414e954a ;  /* 0xbeb16ab6ff097424 */ /* 0x000fe200078e00ff */
[----:B------:R1:W-:Y:S01]  /*3e370*/  STL.64 [R1+0x1fe8], R2 ;  /* 0x001fe80201007387 */ /* 0x0003e20000100a00 */
[----:B0-----:R-:W-:Y:S01]  /*3e380*/  MOV R10, 0x36ee783 ;  /* 0x036ee783000a7802 */ /* 0x001fe20000000f00 */
[----:B------:R-:W-:Y:S02]  /*3e390*/  IMAD.MOV.U32 R11, RZ, RZ, -0x4306bd5e ;  /* 0xbcf942a2ff0b7424 */ /* 0x000fe400078e00ff */
[----:B------:R0:W-:Y:S01]  /*3e3a0*/  STL.64 [R1+0x1ff0], R16 ;  /* 0x001ff01001007387 */ /* 0x0001e20000100a00 */
[----:B---3--:R-:W-:-:S03]  /*3e3b0*/  IMAD.MOV.U32 R18, RZ, RZ, 0x3d88fea7 ;  /* 0x3d88fea7ff127424 */ /* 0x008fc600078e00ff */
[----:B------:R3:W-:Y:S01]  /*3e3c0*/  STL.64 [R1+0x2000], R20 ;  /* 0x0020001401007387 */ /* 0x0007e20000100a00 */
[----:B------:R-:W-:Y:S01]  /*3e3d0*/  MOV R19, 0x3ecc1949 ;  /* 0x3ecc194900137802 */ /* 0x000fe20000000f00 */
[----:B-1----:R-:W-:Y:S02]  /*3e3e0*/  IMAD.MOV.U32 R2, RZ, RZ, 0xeccfadb ;  /* 0x0eccfadbff027424 */ /* 0x002fe400078e00ff */
[----:B------:R1:W-:Y:S01]  /*3e3f0*/  STL.64 [R1+0x2018], R14 ;  /* 0x0020180e01007387 */ /* 0x0003e20000100a00 */
[----:B------:R-:W-:-:S03]  /*3e400*/  MOV R3, 0x3efadee2 ;  /* 0x3efadee200037802 */ /* 0x000fc60000000f00 */
[----:B------:R4:W-:Y:S01]  /*3e410*/  STL.64 [R1+0x2020], R12 ;  /* 0x0020200c01007387 */ /* 0x0009e20000100a00 */
[----:B0-----:R-:W-:Y:S01]  /*3e420*/  MOV R16, 0x261131ce ;  /* 0x261131ce00107802 */ /* 0x001fe20000000f00 */
[----:B------:R-:W-:Y:S02]  /*3e430*/  IMAD.MOV.U32 R17, RZ, RZ, -0x4129aaab ;  /* 0xbed65555ff117424 */ /* 0x000fe400078e00ff */
[----:B------:R0:W-:Y:S01]  /*3e440*/  STL.64 [R1+0x2030], R6 ;  /* 0x0020300601007387 */ /* 0x0001e20000100a00 */
[----:B---3--:R-:W-:Y:S02]  /*3e450*/  IMAD.MOV.U32 R20, RZ, RZ, -0x2e56537d ;  /* 0xd1a9ac83ff147424 */ /* 0x008fe400078e00ff */
[----:B------:R-:W-:Y:S01]  /*3e460*/  IMAD.MOV.U32 R21, RZ, RZ, 0x3e62116d ;  /* 0x3e62116dff157424 */ /* 0x000fe200078e00ff */
[----:B------:R3:W-:Y:S01]  /*3e470*/  STL.64 [R1+0x2048], R8 ;  /* 0x0020480801007387 */ /* 0x0007e20000100a00 */
[----:B-1----:R-:W-:Y:S01]  /*3e480*/  IMAD.MOV.U32 R14, RZ, RZ, 0x27a1383d ;  /* 0x27a1383dff0e7424 */ /* 0x002fe200078e00ff */
[----:B------:R-:W-:Y:S01]  /*3e490*/  MOV R15, 0xbe7ea6a4 ;  /* 0xbe7ea6a4000f7802 */ /* 0x000fe20000000f00 */
[----:B----4-:R-:W-:Y:S01]  /*3e4a0*/  IMAD.MOV.U32 R12, RZ, RZ, 0x1c8dde07 ;  /* 0x1c8dde07ff0c7424 */ /* 0x010fe200078e00ff */
[----:B------:R-:W-:Y:S01]  /*3e4b0*/  MOV R13, 0x3e89b42c ;  /* 0x3e89b42c000d7802 */ /* 0x000fe20000000f00 */
[----:B------:R1:W-:Y:S01]  /*3e4c0*/  STL.64 [R1+0x2050], R10 ;  /* 0x0020500a01007387 */ /* 0x0003e20000100a00 */
[----:B0-----:R-:W-:Y:S01]  /*3e4d0*/  MOV R6, 0x5f50d178 ;  /* 0x5f50d17800067802 */ /* 0x001fe20000000f00 */
[----:B------:R-:W-:-:S02]  /*3e4e0*/  IMAD.MOV.U32 R7, RZ, RZ, -0x4046a498 ;  /* 0xbfb95b68ff077424 */ /* 0x000fc400078e00ff */
[----:B------:R2:W-:Y:S01]  /*3e4f0*/  STL.64 [R1+0x2028], R2 ;  /* 0x0020280201007387 */ /* 0x0005e20000100a00 */
[----:B---3--:R-:W-:Y:S01]  /*3e500*/  IMAD.MOV.U32 R8, RZ, RZ, -0x5673743c ;  /* 0xa98c8bc4ff087424 */ /* 0x008fe200078e00ff */
[----:B------:R-:W-:Y:S02]  /*3e510*/  MOV R9, 0x3fc6fb2b ;  /* 0x3fc6fb2b00097802 */ /* 0x000fe40000000f00 */
[----:B------:R0:W-:Y:S01]  /*3e520*/  STL.64 [R1+0x2038], R16 ;  /* 0x0020381001007387 */ /* 0x0001e20000100a00 */
[----:B-1----:R-:W-:Y:S01]  /*3e530*/  MOV R10, 0xd4f69d94 ;  /* 0xd4f69d94000a7802 */ /* 0x002fe20000000f00 */
[----:B------:R-:W-:Y:S02]  /*3e540*/  IMAD.MOV.U32 R11, RZ, RZ, -0x40ff7efb ;  /* 0xbf008105ff0b7424 */ /* 0x000fe400078e00ff */
[----:B------:R1:W-:Y:S01]  /*3e550*/  STL.64 [R1+0x2040], R18 ;  /* 0x0020401201007387 */ /* 0x0003e20000100a00 */
[----:B--2---:R-:W2:-:S03]  /*3e560*/  DFMA R2, R26, R26, R26 ;  /* 0x0000001a1a02722b */ /* 0x004e86000000001a */
[----:B------:R3:W-:Y:S01]  /*3e570*/  STL.64 [R1+0x2058], R12 ;  /* 0x0020580c01007387 */ /* 0x0007e20000100a00 */
[----:B0-----:R-:W-:-:S03]  /*3e580*/  IMAD.MOV.U32 R16, RZ, RZ, 0x29064247 ;  /* 0x29064247ff107424 */ /* 0x001fc600078e00ff */
[----:B------:R0:W-:Y:S01]  /*3e590*/  STL.64 [R1+0x2060], R14 ;  /* 0x0020600e01007387 */ /* 0x0001e20000100a00 */
[----:B--2---:R2:W4:Y:S01]  /*3e5a0*/  DFMA R2, R22, R2, R22 ;  /* 0x000000021602722b */ /* 0x0045220000000016 */
[----:B------:R-:W-:Y:S01]  /*3e5b0*/  IMAD.MOV.U32 R17, RZ, RZ, -0x403f5f91 ;  /* 0xbfc0a06fff117424 */ /* 0x000fe200078e00ff */
[----:B--2---:R-:W-:Y:S01]  /*3e5c0*/  MOV R22, 0xfa0aa57b ;  /* 0xfa0aa57b00167802 */ /* 0x004fe20000000f00 */
[----:B------:R2:W-:Y:S01]  /*3e5d0*/  STL.64 [R1+0x2068], R20 ;  /* 0x0020681401007387 */ /* 0x0005e20000100a00 */
[----:B-1----:R-:W-:Y:S01]  /*3e5e0*/  IMAD.MOV.U32 R18, RZ, RZ, 0x7a744982 ;  /* 0x7a744982ff127424 */ /* 0x002fe200078e00ff */
[----:B------:R-:W-:Y:S01]  /*3e5f0*/  MOV R19, 0x3fb72bb4 ;  /* 0x3fb72bb400137802 */ /* 0x000fe20000000f00 */
[----:B------:R-:W-:Y:S01]  /*3e600*/  IMAD.MOV.U32 R23, RZ, RZ, 0x3f8d0bef ;  /* 0x3f8d0befff177424 */ /* 0x000fe200078e00ff */
[----:B------:R1:W-:Y:S01]  /*3e610*/  STL.64 [R1+0x2070], R6 ;  /* 0x0020700601007387 */ /* 0x0003e20000100a00 */
[----:B---3--:R-:W-:Y:S01]  /*3e620*/  IMAD.MOV.U32 R12, RZ, RZ, 0x3cf8dfb4 ;  /* 0x3cf8dfb4ff0c7424 */ /* 0x008fe200078e00ff */
[----:B----4-:R-:W3:Y:S01]  /*3e630*/  DFMA R26, -R4, R2, 1 ;  /* 0x3ff00000041a742b */ /* 0x010ee20000000102 */
[----:B------:R-:W-:Y:S01]  /*3e640*/  IMAD.MOV.U32 R13, RZ, RZ, -0x40483c5f ;  /* 0xbfb7c3a1ff0d7424 */ /* 0x000fe200078e00ff */
[----:B------:R4:W-:Y:S01]  /*3e650*/  STL.64 [R1+0x2078], R8 ;  /* 0x0020780801007387 */ /* 0x0009e20000100a00 */
[----:B0-----:R-:W-:Y:S01]  /*3e660*/  IMAD.MOV.U32 R14, RZ, RZ, -0x442fe938 ;  /* 0xbbd016c8ff0e7424 */ /* 0x001fe200078e00ff */
[----:B------:R-:W-:-:S02]  /*3e670*/  MOV R15, 0x3e92a46f ;  /* 0x3e92a46f000f7802 */ /* 0x000fc40000000f00 */
[----:B------:R0:W-:Y:S01]  /*3e680*/  STL.64 [R1+0x2088], R10 ;  /* 0x0020880a01007387 */ /* 0x0001e20000100a00 */
[----:B--2---:R-:W-:Y:S01]  /*3e690*/  IMAD.MOV.U32 R20, RZ, RZ, 0x1cad78b9 ;  /* 0x1cad78b9ff147424 */ /* 0x004fe200078e00ff */
[----:B---3--:R2:W3:Y:S01]  /*3e6a0*/  DFMA R32, R2, R26, R2 ;  /* 0x0000001a0220722b */ /* 0x0084e20000000002 */
[----:B------:R-:W-:Y:S01]  /*3e6b0*/  IMAD.MOV.U32 R21, RZ, RZ, -0x406e5b61 ;  /* 0xbf91a49fff157424 */ /* 0x000fe200078e00ff */
[----:B-1----:R-:W-:Y:S01]  /*3e6c0*/  MOV R6, 0x38631744 ;  /* 0x3863174400067802 */ /* 0x002fe20000000f00 */
[----:B------:R-:W-:Y:S01]  /*3e6d0*/  IMAD.MOV.U32 R7, RZ, RZ, 0x3fa6bd2f ;  /* 0x3fa6bd2fff077424 */ /* 0x000fe200078e00ff */
[----:B------:R1:W-:Y:S01]  /*3e6e0*/  STL.64 [R1+0x2098], R12 ;  /* 0x0020980c01007387 */ /* 0x0003e20000100a00 */
[----:B--2---:R-:W-:Y:S01]  /*3e6f0*/  IMAD.MOV.U32 R2, RZ, RZ, -0x3e789b85 ;  /* 0xc187647bff027424 */ /* 0x004fe200078e00ff */
[----:B----4-:R-:W-:Y:S01]  /*3e700*/  MOV R9, 0xbf77067b ;  /* 0xbf77067b00097802 */ /* 0x010fe20000000f00 */
[----:B------:R-:W-:Y:S01]  /*3e710*/  IMAD.MOV.U32 R8, RZ, RZ, 0x69432cef ;  /* 0x69432cefff087424 */ /* 0x000fe200078e00ff */
[----:B------:R2:W-:Y:S01]  /*3e720*/  STL.64 [R1+0x20a0], R6 ;  /* 0x0020a00601007387 */ /* 0x0005e20000100a00 */
[----:B------:R-:W-:Y:S01]  /*3e730*/  MOV R3, 0xc0a2ce80 ;  /* 0xc0a2ce8000037802 */ /* 0x000fe20000000f00 */
[----:B0-----:R-:W-:Y:S01]  /*3e740*/  IMAD.MOV.U32 R10, RZ, RZ, -0x4ddbedfe ;  /* 0xb2241202ff0a7424 */ /* 0x001fe200078e00ff */
[----:B---3--:R-:W0:Y:S01]  /*3e750*/  DMUL R26, R30, R32 ;  /* 0x000000201e1a7228 */ /* 0x008e220000000000 */
[----:B------:R-:W-:Y:S01]  /*3e760*/  IMAD.MOV.U32 R11, RZ, RZ, -0x41db6b2d ;  /* 0xbe2494d3ff0b7424 */ /* 0x000fe200078e00ff */
[----:B------:R3:W-:Y:S01]  /*3e770*/  STL.64 [R1+0x20a8], R14 ;  /* 0x0020a80e01007387 */ /* 0x0007e20000100a00 */
[----:B-1----:R-:W-:-:S03]  /*3e780*/  IMAD.MOV.U32 R12, RZ, RZ, 0x3c40f6a ;  /* 0x03c40f6aff0c7424 */ /* 0x002fc600078e00ff */
[----:B------:R1:W-:Y:S01]  /*3e790*/  STL.64 [R1+0x20c0], R8 ;  /* 0x0020c00801007387 */ /* 0x0003e20000100a00 */
[----:B------:R-:W-:Y:S02]  /*3e7a0*/  MOV R13, 0xbf53043d ;  /* 0xbf53043d000d7802 */ /* 0x000fe40000000f00 */
[----:B--2---:R-:W-:Y:S01]  /*3e7b0*/  MOV R6, 0x6a382e07 ;  /* 0x6a382e0700067802 */ /* 0x004fe20000000f00 */
[----:B------:R2:W-:Y:S01]  /*3e7c0*/  STL.64 [R1+0x20c8], R10 ;  /* 0x0020c80a01007387 */ /* 0x0005e20000100a00 */
[----:B------:R-:W-:Y:S02]  /*3e7d0*/  IMAD.MOV.U32 R7, RZ, RZ, 0x3db43183 ;  /* 0x3db43183ff077424 */ /* 0x000fe400078e00ff */
[----:B---3--:R-:W-:Y:S01]  /*3e7e0*/  IMAD.MOV.U32 R14, RZ, RZ, -0x35cf944b ;  /* 0xca306bb5ff0e7424 */ /* 0x008fe200078e00ff */
[----:B------:R-:W-:Y:S01]  /*3e7f0*/  MOV R15, 0xbf191fff ;  /* 0xbf191fff000f7802 */ /* 0x000fe20000000f00 */
[----:B------:R3:W-:Y:S01]  /*3e800*/  STL.64 [R1+0x20d8], R12 ;  /* 0x0020d80c01007387 */ /* 0x0007e20000100a00 */
[----:B-1----:R-:W-:Y:S01]  /*3e810*/  MOV R8, 0x909bc462 ;  /* 0x909bc46200087802 */ /* 0x002fe20000000f00 */
[----:B------:R-:W-:-:S02]  /*3e820*/  IMAD.MOV.U32 R9, RZ, RZ, -0x410a3a9c ;  /* 0xbef5c564ff097424 */ /* 0x000fc400078e00ff */
[----:B------:R1:W-:Y:S01]  /*3e830*/  STL.64 [R1+0x20e8], R6 ;  /* 0x0020e80601007387 */ /* 0x0003e20000100a00 */
[----:B--2---:R-:W-:Y:S02]  /*3e840*/  IMAD.MOV.U32 R10, RZ, RZ, 0x539275a7 ;  /* 0x539275a7ff0a7424 */ /* 0x004fe400078e00ff */
[----:B------:R-:W-:Y:S01]  /*3e850*/  IMAD.MOV.U32 R11, RZ, RZ, 0x3ed1abde ;  /* 0x3ed1abdeff0b7424 */ /* 0x000fe200078e00ff */
[----:B------:R2:W-:Y:S01]  /*3e860*/  STL.64 [R1+0x20f0], R14 ;  /* 0x0020f00e01007387 */ /* 0x0005e20000100a00 */
[----:B---3--:R-:W-:-:S03]  /*3e870*/  MOV R12, 0xfc6f6d3d ;  /* 0xfc6f6d3d000c7802 */ /* 0x008fc60000000f00 */
[----:B------:R3:W-:Y:S01]  /*3e880*/  STL.64 [R1+0x2100], R8 ;  /* 0x0021000801007387 */ /* 0x0007e20000100a00 */
[----:B------:R-:W-:Y:S02]  /*3e890*/  IMAD.MOV.U32 R13, RZ, RZ, -0x4139f83b ;  /* 0xbec607c5ff0d7424 */ /* 0x000fe400078e00ff */
[----:B-1----:R-:W-:Y:S01]  /*3e8a0*/  IMAD.MOV.U32 R6, RZ, RZ, -0xa078040 ;  /* 0xf5f87fc0ff067424 */ /* 0x002fe200078e00ff */
[----:B------:R1:W-:Y:S01]  /*3e8b0*/  STL.64 [R1+0x2110], R10 ;  /* 0x0021100a01007387 */ /* 0x0003e20000100a00 */
[----:B------:R-:W-:Y:S02]  /*3e8c0*/  IMAD.MOV.U32 R7, RZ, RZ, 0x3cc5a9a2 ;  /* 0x3cc5a9a2ff077424 */ /* 0x000fe400078e00ff */
[----:B--2---:R-:W-:Y:S01]  /*3e8d0*/  IMAD.MOV.U32 R14, RZ, RZ, -0x3bccff5e ;  /* 0xc43300a2ff0e7424 */ /* 0x004fe200078e00ff */
[----:B------:R-:W-:Y:S01]  /*3e8e0*/  MOV R15, 0xbfc997cf ;  /* 0xbfc997cf000f7802 */ /* 0x000fe20000000f00 */
[----:B------:R2:W-:Y:S01]  /*3e8f0*/  STL.64 [R1+0x2118], R12 ;  /* 0x0021180c01007387 */ /* 0x0005e20000100a00 */
[----:B---3--:R-:W-:-:S02]  /*3e900*/  IMAD.MOV.U32 R8, RZ, RZ, 0x48e4f389 ;  /* 0x48e4f389ff087424 */ /* 0x008fc400078e00ff */
[----:B------:R-:W-:Y:S01]  /*3e910*/  IMAD.MOV.U32 R9, RZ, RZ, -0x40712a43 ;  /* 0xbf8ed5bdff097424 */ /* 0x000fe200078e00ff */
[----:B------:R3:W-:Y:S01]  /*3e920*/  STL.64 [R1+0x2128], R6 ;  /* 0x0021280601007387 */ /* 0x0007e20000100a00 */
[----:B-1----:R-:W-:Y:S01]  /*3e930*/  IMAD.MOV.U32 R10, RZ, RZ, 0x20e7ea15 ;  /* 0x20e7ea15ff0a7424 */ /* 0x002fe200078e00ff */
[----:B------:R-:W-:Y:S02]  /*3e940*/  MOV R11, 0xbfddb7f1 ;  /* 0xbfddb7f1000b7802 */ /* 0x000fe40000000f00 */
[----:B------:R1:W-:Y:S01]  /*3e950*/  STL.64 [R1+0x2138], R14 ;  /* 0x0021380e01007387 */ /* 0x0003e20000100a00 */
[----:B--2---:R-:W-:-:S03]  /*3e960*/  MOV R12, 0xea4a1955 ;  /* 0xea4a1955000c7802 */ /* 0x004fc60000000f00 */
[----:B------:R2:W-:Y:S01]  /*3e970*/  STL.64 [R1+0x2140], R8 ;  /* 0x0021400801007387 */ /* 0x0005e20000100a00 */
[----:B------:R-:W-:-:S03]  /*3e980*/  IMAD.MOV.U32 R13, RZ, RZ, 0x3f01d889 ;  /* 0x3f01d889ff0d7424 */ /* 0x000fc600078e00ff */
[----:B------:R4:W-:Y:S01]  /*3e990*/  STL.64 [R1+0x2150], R10 ;  /* 0x0021500a01007387 */ /* 0x0009e20000100a00 */
[----:B---3--:R-:W-:Y:S01]  /*3e9a0*/  IMAD.MOV.U32 R6, RZ, RZ, 0x23c48dc0 ;  /* 0x23c48dc0ff067424 */ /* 0x008fe200078e00ff */
[----:B------:R-:W-:Y:S02]  /*3e9b0*/  MOV R7, 0xbfc1a4da ;  /* 0xbfc1a4da00077802 */ /* 0x000fe40000000f00 */
[----:B-1----:R-:W-:Y:S01]  /*3e9c0*/  MOV R14, 0x182c4e01 ;  /* 0x182c4e01000e7802 */ /* 0x002fe20000000f00 */
[----:B------:R-:W-:Y:S01]  /*3e9d0*/  IMAD.MOV.U32 R15, RZ, RZ, -0x405337f1 ;  /* 0xbfacc80fff0f7424 */ /* 0x000fe200078e00ff */
[----:B------:R1:W-:Y:S01]  /*3e9e0*/  STL.64 [R1+0x2160], R12 ;  /* 0x0021600c01007387 */ /* 0x0003e20000100a00 */
[----:B--2---:R-:W-:Y:S02]  /*3e9f0*/  IMAD.MOV.U32 R8, RZ, RZ, -0x35537826 ;  /* 0xcaac87daff087424 */ /* 0x004fe400078e00ff */
[----:B------:R-:W-:Y:S01]  /*3ea00*/  IMAD.MOV.U32 R9, RZ, RZ, 0x3f93b27e ;  /* 0x3f93b27eff097424 */ /* 0x000fe200078e00ff */
[----:B------:R2:W-:Y:S01]  /*3ea10*/  STL.64 [R1+0x2168], R6 ;  /* 0x0021680601007387 */ /* 0x0005e20000100a00 */
[----:B----4-:R-:W-:Y:S01]  /*3ea20*/  MOV R10, 0x4f7ffc6f ;  /* 0x4f7ffc6f000a7802 */ /* 0x010fe20000000f00 */
[----:B------:R-:W-:-:S02]  /*3ea30*/  IMAD.MOV.U32 R11, RZ, RZ, -0x4071191d ;  /* 0xbf8ee6e3ff0b7424 */ /* 0x000fc400078e00ff */
[----:B------:R3:W-:Y:S01]  /*3ea40*/  STL.64 [R1+0x2178], R14 ;  /* 0x0021780e01007387 */ /* 0x0007e20000100a00 */
[----:B-1----:R-:W-:-:S03]  /*3ea50*/  IMAD.MOV.U32 R12, RZ, RZ, -0x793f6ca ;  /* 0xf86c0936ff0c7424 */ /* 0x002fc600078e00ff */
[----:B------:R1:W-:Y:S01]  /*3ea60*/  STL.64 [R1+0x2188], R8 ;  /* 0x0021880801007387 */ /* 0x0003e20000100a00 */
[----:B------:R-:W-:-:S03]  /*3ea70*/  IMAD.MOV.U32 R13, RZ, RZ, 0x3e123fc5 ;  /* 0x3e123fc5ff0d7424 */ /* 0x000fc600078e00ff */
[----:B------:R4:W-:Y:S01]  /*3ea80*/  STL.64 [R1+0x2190], R10 ;  /* 0x0021900a01007387 */ /* 0x0009e20000100a00 */
[----:B--2---:R-:W-:Y:S01]  /*3ea90*/  IMAD.MOV.U32 R6, RZ, RZ, -0x4ab40e33 ;  /* 0xb54bf1cdff067424 */ /* 0x004fe200078e00ff */
[----:B------:R-:W-:Y:S01]  /*3eaa0*/  MOV R7, 0x3f51b9f3 ;  /* 0x3f51b9f300077802 */ /* 0x000fe20000000f00 */
[----:B---3--:R-:W-:Y:S01]  /*3eab0*/  IMAD.MOV.U32 R14, RZ, RZ, 0x172c9899 ;  /* 0x172c9899ff0e7424 */ /* 0x008fe200078e00ff */
[----:B------:R2:W-:Y:S01]  /*3eac0*/  STL.64 [R1+0x2080], R16 ;  /* 0x0020801001007387 */ /* 0x0005e20000100a00 */
[----:B------:R-:W-:Y:S02]  /*3ead0*/  IMAD.MOV.U32 R15, RZ, RZ, -0x40c781ef ;  /* 0xbf387e11ff0f7424 */ /* 0x000fe400078e00ff */
[----:B-1----:R-:W-:Y:S01]  /*3eae0*/  IMAD.MOV.U32 R8, RZ, RZ, -0x13909c81 ;  /* 0xec6f637fff087424 */ /* 0x002fe200078e00ff */
[----:B------:R-:W-:Y:S01]  /*3eaf0*/  MOV R9, 0x3f1616d5 ;  /* 0x3f1616d500097802 */ /* 0x000fe20000000f00 */
[----:B------:R1:W-:Y:S01]  /*3eb00*/  STL.64 [R1+0x2090], R18 ;  /* 0x0020901201007387 */ /* 0x0003e20000100a00 */
[----:B----4-:R-:W-:Y:S01]  /*3eb10*/  MOV R10, 0x3f1f53aa ;  /* 0x3f1f53aa000a7802 */ /* 0x010fe20000000f00 */
[----:B------:R-:W-:-:S02]  /*3eb20*/  IMAD.MOV.U32 R11, RZ, RZ, 0x3ef2a1f9 ;  /* 0x3ef2a1f9ff0b7424 */ /* 0x000fc400078e00ff */
[----:B------:R3:W-:Y:S01]  /*3eb30*/  STL.64 [R1+0x20b0], R20 ;  /* 0x0020b01401007387 */ /* 0x0007e20000100a00 */
[----:B--2---:R-:W-:-:S03]  /*3eb40*/  MOV R16, 0xe25cd11c ;  /* 0xe25cd11c00107802 */ /* 0x004fc60000000f00 */
[----:B------:R2:W-:Y:S01]  /*3eb50*/  STL.64 [R1+0x20b8], R22 ;  /* 0x0020b81601007387 */ /* 0x0005e20000100a00 */
[----:B------:R-:W-:-:S03]  /*3eb60*/  IMAD.MOV.U32 R17, RZ, RZ, 0x3f5a4350 ;  /* 0x3f5a4350ff117424 */ /* 0x000fc600078e00ff */
[----:B------:R4:W-:Y:S01]  /*3eb70*/  STL.64 [R1+0x21a0], R12 ;  /* 0x0021a00c01007387 */ /* 0x0009e20000100a00 */
[----:B-1----:R-:W-:Y:S02]  /*3eb80*/  IMAD.MOV.U32 R18, RZ, RZ, 0xc4df7f1 ;  /* 0x0c4df7f1ff127424 */ /* 0x002fe400078e00ff */
[----:B------:R-:W-:Y:S01]  /*3eb90*/  IMAD.MOV.U32 R19, RZ, RZ, 0x3f3adee2 ;  /* 0x3f3adee2ff137424 */ /* 0x000fe200078e00ff */
[----:B------:R1:W-:Y:S01]  /*3eba0*/  STL.64 [R1+0x21b0], R6 ;  /* 0x0021b00601007387 */ /* 0x0003e20000100a00 */
[----:B---3--:R-:W-:Y:S02]  /*3ebb0*/  IMAD.MOV.U32 R20, RZ, RZ, 0x7c4544c3 ;  /* 0x7c4544c3ff147424 */ /* 0x008fe400078e00ff */
[----:B------:R-:W-:Y:S01]  /*3ebc0*/  IMAD.MOV.U32 R21, RZ, RZ, 0x3f10af03 ;  /* 0x3f10af03ff157424 */ /* 0x000fe200078e00ff */
[----:B------:R3:W-:Y:S01]  /*3ebd0*/  STL.64 [R1+0x21b8], R14 ;  /* 0x0021b80e01007387 */ /* 0x0007e20000100a00 */
[----:B--2---:R-:W-:Y:S01]  /*3ebe0*/  IMAD.MOV.U32 R22, RZ, RZ, 0x3b45ff81 ;  /* 0x3b45ff81ff167424 */ /* 0x004fe200078e00ff */
[----:B------:R-:W-:-:S02]  /*3ebf0*/  MOV R23, 0xbd409d91 ;  /* 0xbd409d9100177802 */ /* 0x000fc40000000f00 */
[----:B------:R2:W-:Y:S01]  /*3ec00*/  STL.64 [R1+0x21c8], R8 ;  /* 0x0021c80801007387 */ /* 0x0005e20000100a00 */
[----:B----4-:R-:W-:Y:S01]  /*3ec10*/  IMAD.MOV.U32 R12, RZ, RZ, -0x79aa5638 ;  /* 0x8655a9c8ff0c7424 */ /* 0x010fe200078e00ff */
[----:B------:R-:W-:Y:S02]  /*3ec20*/  MOV R13, 0x3d25dbb1 ;  /* 0x3d25dbb1000d7802 */ /* 0x000fe40000000f00 */
[----:B------:R4:W-:Y:S01]  /*3ec30*/  STL.64 [R1+0x21d8], R10 ;  /* 0x0021d80a01007387 */ /* 0x0009e20000100a00 */
[----:B-1----:R-:W-:Y:S01]  /*3ec40*/  MOV R6, 0xd57a6a06 ;  /* 0xd57a6a0600067802 */ /* 0x002fe20000000f00 */
[----:B------:R-:W-:Y:S02]  /*3ec50*/  IMAD.MOV.U32 R7, RZ, RZ, 0x3ec257a6 ;  /* 0x3ec257a6ff077424 */ /* 0x000fe400078e00ff */
[----:B---3--:R-:W-:Y:S01]  /*3ec60*/  IMAD.MOV.U32 R14, RZ, RZ, -0x45e261fc ;  /* 0xba1d9e04ff0e7424 */ /* 0x008fe200078e00ff */
[----:B------:R1:W-:Y:S01]  /*3ec70*/  STL.64 [R1+0x20d0], R16 ;  /* 0x0020d01001007387 */ /* 0x0003e20000100a00 */
[----:B------:R-:W-:Y:S01]  /*3ec80*/  IMAD.MOV.U32 R15, RZ, RZ, 0x3fe72e2b ;  /* 0x3fe72e2bff0f7424 */ /* 0x000fe200078e00ff */
[----:B--2---:R-:W-:Y:S01]  /*3ec90*/  MOV R8, 0x3921c967 ;  /* 0x3921c96700087802 */ /* 0x004fe20000000f00 */
[----:B------:R-:W-:Y:S01]  /*3eca0*/  IMAD.MOV.U32 R9, RZ, RZ, -0x4009bb2f ;  /* 0xbff644d1ff097424 */ /* 0x000fe200078e00ff */
[----:B------:R2:W-:Y:S01]  /*3ecb0*/  STL.64 [R1+0x20e0], R18 ;  /* 0x0020e01201007387 */ /* 0x0005e20000100a00 */
[----:B----4-:R-:W-:-:S02]  /*3ecc0*/  IMAD.MOV.U32 R10, RZ, RZ, 0x14ed9543 ;  /* 0x14ed9543ff0a7424 */ /* 0x010fc400078e00ff */
[----:B------:R-:W-:Y:S01]  /*3ecd0*/  IMAD.MOV.U32 R11, RZ, RZ, 0x3f289765 ;  /* 0x3f289765ff0b7424 */ /* 0x000fe200078e00ff */
[----:B------:R3:W-:Y:S01]  /*3ece0*/  STL.64 [R1+0x20f8], R20 ;  /* 0x0020f81401007387 */ /* 0x0007e20000100a00 */
[----:B-1----:R-:W-:Y:S01]  /*3ecf0*/  IMAD.MOV.U32 R16, RZ, RZ, -0x458bb1e4 ;  /* 0xba744e1cff107424 */ /* 0x002fe200078e00ff */
[----:B------:R-:W-:Y:S02]  /*3ed00*/  MOV R17, 0x3eab1a24 ;  /* 0x3eab1a2400117802 */ /* 0x000fe40000000f00 */
[----:B------:R1:W-:Y:S01]  /*3ed10*/  STL.64 [R1+0x2108], R22 ;  /* 0x0021081601007387 */ /* 0x0003e20000100a00 */
[----:B--2---:R-:W-:-:S03]  /*3ed20*/  MOV R18, 0x66be9669 ;  /* 0x66be966900127802 */ /* 0x004fc60000000f00 */
[----:B------:R2:W-:Y:S01]  /*3ed30*/  STL.64 [R1+0x21e0], R12 ;  /* 0x0021e00c01007387 */ /* 0x0005e20000100a00 */
[----:B------:R-:W-:-:S03]  /*3ed40*/  IMAD.MOV.U32 R19, RZ, RZ, -0x417c3ae7 ;  /* 0xbe83c519ff137424 */ /* 0x000fc600078e00ff */
[----:B------:R4:W-:Y:S01]  /*3ed50*/  STL.64 [R1+0x21f0], R6 ;  /* 0x0021f00601007387 */ /* 0x0009e20000100a00 */
[----:B---3--:R-:W-:Y:S01]  /*3ed60*/  MOV R20, 0xb67ecf48 ;  /* 0xb67ecf4800147802 */ /* 0x008fe20000000f00 */
[----:B------:R-:W-:Y:S02]  /*3ed70*/  IMAD.MOV.U32 R21, RZ, RZ, 0x3fd75748 ;  /* 0x3fd75748ff157424 */ /* 0x000fe400078e00ff */
[----:B------:R3:W-:Y:S01]  /*3ed80*/  STL.64 [R1+0x2200], R14 ;  /* 0x0022000e01007387 */ /* 0x0007e20000100a00 */
[----:B-1----:R-:W-:Y:S02]  /*3ed90*/  IMAD.MOV.U32 R22, RZ, RZ, -0x359d8d2a ;  /* 0xca6272d6ff167424 */ /* 0x002fe400078e00ff */
[----:B------:R-:W-:Y:S01]  /*3eda0*/  IMAD.MOV.U32 R23, RZ, RZ, 0x3fd10cd9 ;  /* 0x3fd10cd9ff177424 */ /* 0x000fe200078e00ff */
[----:B------:R1:W-:Y:S01]  /*3edb0*/  STL.64 [R1+0x2208], R8 ;  /* 0x0022080801007387 */ /* 0x0003e20000100a00 */
[----:B--2---:R-:W-:Y:S01]  /*3edc0*/  IMAD.MOV.U32 R12, RZ, RZ, 0x57cf058f ;  /* 0x57cf058fff0c7424 */ /* 0x004fe200078e00ff */
[----:B------:R-:W-:-:S02]  /*3edd0*/  MOV R13, 0x3fec97c0 ;  /* 0x3fec97c0000d7802 */ /* 0x000fc40000000f00 */
[----:B------:R2:W-:Y:S01]  /*3ede0*/  STL.64 [R1+0x2218], R10 ;  /* 0x0022180a01007387 */ /* 0x0005e20000100a00 */
[----:B----4-:R-:W-:Y:S02]  /*3edf0*/  IMAD.MOV.U32 R6, RZ, RZ, -0x616e0a62 ;  /* 0x9e91f59eff067424 */ /* 0x010fe400078e00ff */
[----:B------:R-:W-:Y:S01]  /*3ee00*/  IMAD.MOV.U32 R7, RZ, RZ, -0x402337f4 ;  /* 0xbfdcc80cff077424 */ /* 0x000fe200078e00ff */
[----:B---3--:R-:W-:Y:S01]  /*3ee10*/  MOV R15, 0x3fc89f1e ;  /* 0x3fc89f1e000f7802 */ /* 0x008fe20000000f00 */
[----:B------:R-:W-:Y:S01]  /*3ee20*/  IMAD.MOV.U32 R14, RZ, RZ, 0x41653f05 ;  /* 0x41653f05ff0e7424 */ /* 0x000fe200078e00ff */
[----:B------:R3:W-:Y:S01]  /*3ee30*/  STL.64 [R1+0x2120], R16 ;  /* 0x0021201001007387 */ /* 0x0007e20000100a00 */
[----:B-1----:R-:W-:Y:S01]  /*3ee40*/  MOV R8, 0xedb1b5e9 ;  /* 0xedb1b5e900087802 */ /* 0x002fe20000000f00 */
[----:B------:R-:W-:Y:S02]  /*3ee50*/  IMAD.MOV.U32 R9, RZ, RZ, 0x3fb1a243 ;  /* 0x3fb1a243ff097424 */ /* 0x000fe400078e00ff */
[----:B------:R1:W-:Y:S01]  /*3ee60*/  STL.64 [R1+0x2130], R18 ;  /* 0x0021301201007387 */ /* 0x0003e20000100a00 */
[----:B--2---:R-:W-:Y:S01]  /*3ee70*/  IMAD.MOV.U32 R10, RZ, RZ, 0x5f42d73e ;  /* 0x5f42d73eff0a7424 */ /* 0x004fe200078e00ff */
[----:B------:R-:W-:-:S02]  /*3ee80*/  MOV R11, 0x3e4ddf27 ;  /* 0x3e4ddf27000b7802 */ /* 0x000fc40000000f00 */
[----:B------:R2:W-:Y:S04]  /*3ee90*/  STL.64 [R1+0x2148], R20 ;  /* 0x0021481401007387 */ /* 0x0005e80000100a00 */
[----:B------:R4:W-:Y:S01]  /*3eea0*/  STL.64 [R1+0x2158], R22 ;  /* 0x0021581601007387 */ /* 0x0009e20000100a00 */
[----:B---3--:R-:W-:Y:S02]  /*3eeb0*/  IMAD.MOV.U32 R16, RZ, RZ, 0x4744ccfb ;  /* 0x4744ccfbff107424 */ /* 0x008fe400078e00ff */
        /* <DEDUP_REMOVED lines=8> */
[----:B----4-:R-:W-:Y:S01]  /*3ef40*/  MOV R22, 0xf755a2c9 ;  /* 0xf755a2c900167802 */ /* 0x010fe20000000f00 */
[----:B------:R-:W-:Y:S02]  /*3ef50*/  IMAD.MOV.U32 R23, RZ, RZ, -0x40a6e001 ;  /* 0xbf591fffff177424 */ /* 0x000fe400078e00ff */
[----:B------:R4:W-:Y:S01]  /*3ef60*/  STL.64 [R1+0x2250], R8 ;  /* 0x0022500801007387 */ /* 0x0009e20000100a00 */
[----:B---3--:R-:W-:Y:S01]  /*3ef70*/  MOV R12, 0x78d507d5 ;  /* 0x78d507d5000c7802 */ /* 0x008fe20000000f00 */
[----:B------:R-:W-:-:S02]  /*3ef80*/  IMAD.MOV.U32 R13, RZ, RZ, 0x3f909e54 ;  /* 0x3f909e54ff0d7424 */ /* 0x000fc400078e00ff */
[----:B------:R3:W-:Y:S01]  /*3ef90*/  STL.64 [R1+0x2258], R10 ;  /* 0x0022580a01007387 */ /* 0x0007e20000100a00 */
[----:B-1----:R-:W-:Y:S02]  /*3efa0*/  IMAD.MOV.U32 R6, RZ, RZ, -0x5516e6ca ;  /* 0xaae91936ff067424 */ /* 0x002fe400078e00ff */
[----:B------:R-:W-:Y:S01]  /*3efb0*/  IMAD.MOV.U32 R7, RZ, RZ, -0x4220f927 ;  /* 0xbddf06d9ff077424 */ /* 0x000fe200078e00ff */
[----:B--2---:R-:W-:Y:S01]  /*3efc0*/  MOV R14, 0xa9bf8951 ;  /* 0xa9bf8951000e7802 */ /* 0x004fe20000000f00 */
[----:B------:R-:W-:Y:S01]  /*3efd0*/  IMAD.MOV.U32 R15, RZ, RZ, 0x3f58d9b0 ;  /* 0x3f58d9b0ff0f7424 */ /* 0x000fe200078e00ff */
[----:B------:R1:W-:Y:S01]  /*3efe0*/  STL.64 [R1+0x2170], R16 ;  /* 0x0021701001007387 */ /* 0x0003e20000100a00 */
[----:B----4-:R-:W-:Y:S02]  /*3eff0*/  IMAD.MOV.U32 R8, RZ, RZ, -0x712e25fa ;  /* 0x8ed1da06ff087424 */ /* 0x010fe400078e00ff */
[----:B------:R-:W-:Y:S01]  /*3f000*/  IMAD.MOV.U32 R9, RZ, RZ, 0x3f374a77 ;  /* 0x3f374a77ff097424 */ /* 0x000fe200078e00ff */
[----:B------:R2:W-:Y:S01]  /*3f010*/  STL.64 [R1+0x2180], R18 ;  /* 0x0021801201007387 */ /* 0x0005e20000100a00 */
[----:B---3--:R-:W-:Y:S01]  /*3f020*/  IMAD.MOV.U32 R10, RZ, RZ, 0x326dba30 ;  /* 0x326dba30ff0a7424 */ /* 0x008fe200078e00ff */
[----:B------:R-:W-:-:S02]  /*3f030*/  MOV R11, 0xbf146342 ;  /* 0xbf146342000b7802 */ /* 0x000fc40000000f00 */
        /* <DEDUP_REMOVED lines=8> */
[----:B---3--:R-:W-:Y:S02]  /*3f0c0*/  IMAD.MOV.U32 R20, RZ, RZ, 0x1ad67669 ;  /* 0x1ad67669ff147424 */ /* 0x008fe400078e00ff */
[----:B------:R-:W-:Y:S01]  /*3f0d0*/  IMAD.MOV.U32 R21, RZ, RZ, -0x4132585a ;  /* 0xbecda7a6ff157424 */ /* 0x000fe200078e00ff */
[----:B------:R3:W-:Y:S01]  /*3f0e0*/  STL.64 [R1+0x2280], R14 ;  /* 0x0022800e01007387 */ /* 0x0007e20000100a00 */
[----:B-1----:R-:W-:Y:S01]  /*3f0f0*/  IMAD.MOV.U32 R22, RZ, RZ, 0x18d848b8 ;  /* 0x18d848b8ff167424 */ /* 0x002fe200078e00ff */
[----:B------:R-:W-:-:S02]  /*3f100*/  MOV R23, 0xbea66b2e ;  /* 0xbea66b2e00177802 */ /* 0x000fc40000000f00 */
[----:B------:R1:W-:Y:S01]  /*3f110*/  STL.64 [R1+0x2290], R8 ;  /* 0x0022900801007387 */ /* 0x0003e20000100a00 */
[----:B----4-:R-:W-:Y:S02]  /*3f120*/  IMAD.MOV.U32 R12, RZ, RZ, -0x2d24c015 ;  /* 0xd2db3febff0c7424 */ /* 0x010fe400078e00ff */
[----:B------:R-:W-:Y:S01]  /*3f130*/  IMAD.MOV.U32 R13, RZ, RZ, 0x3f0a5dff ;  /* 0x3f0a5dffff0d7424 */ /* 0x000fe200078e00ff */
[----:B------:R4:W-:Y:S01]  /*3f140*/  STL.64 [R1+0x22a0], R10 ;  /* 0x0022a00a01007387 */ /* 0x0009e20000100a00 */
[----:B--2---:R-:W-:Y:S01]  /*3f150*/  IMAD.MOV.U32 R6, RZ, RZ, -0x18f0abe5 ;  /* 0xe70f541bff067424 */ /* 0x004fe200078e00ff */
[----:B------:R-:W-:Y:S02]  /*3f160*/  MOV R7, 0x3d0c1417 ;  /* 0x3d0c141700077802 */ /* 0x000fe40000000f00 */
[----:B---3--:R-:W-:Y:S01]  /*3f170*/  MOV R14, 0x101bb71a ;  /* 0x101bb71a000e7802 */ /* 0x008fe20000000f00 */
[----:B------:R-:W-:Y:S01]  /*3f180*/  IMAD.MOV.U32 R15, RZ, RZ, 0x3ffaab9a ;  /* 0x3ffaab9aff0f7424 */ /* 0x000fe200078e00ff */
[----:B------:R2:W-:Y:S01]  /*3f190*/  STL.64 [R1+0x21c0], R16 ;  /* 0x0021c01001007387 */ /* 0x0005e20000100a00 */
[----:B-1----:R-:W-:Y:S01]  /*3f1a0*/  IMAD.MOV.U32 R8, RZ, RZ, 0xe771b94 ;  /* 0x0e771b94ff087424 */ /* 0x002fe200078e00ff */
[----:B------:R-:W-:-:S02]  /*3f1b0*/  MOV R9, 0x3fbdd5fa ;  /* 0x3fbdd5fa00097802 */ /* 0x000fc40000000f00 */
[----:B------:R1:W-:Y:S01]  /*3f1c0*/  STL.64 [R1+0x21d0], R18 ;  /* 0x0021d01201007387 */ /* 0x0003e20000100a00 */
[----:B----4-:R-:W-:Y:S01]  /*3f1d0*/  MOV R10, 0x7f446f75 ;  /* 0x7f446f75000a7802 */ /* 0x010fe20000000f00 */
[----:B------:R-:W-:Y:S02]  /*3f1e0*/  IMAD.MOV.U32 R11, RZ, RZ, 0x4011e07e ;  /* 0x4011e07eff0b7424 */ /* 0x000fe400078e00ff */
[----:B------:R3:W-:Y:S04]  /*3f1f0*/  STL.64 [R1+0x21e8], R20 ;  /* 0x0021e81401007387 */ /* 0x0007e80000100a00 */
[----:B------:R4:W-:Y:S01]  /*3f200*/  STL.64 [R1+0x21f8], R22 ;  /* 0x0021f81601007387 */ /* 0x0009e20000100a00 */
[----:B--2---:R-:W-:Y:S01]  /*3f210*/  IMAD.MOV.U32 R16, RZ, RZ, -0x19172d8d ;  /* 0xe6e8d273ff107424 */ /* 0x004fe200078e00ff */
[----:B------:R-:W-:-:S02]  /*3f220*/  MOV R17, 0x3ff10bef ;  /* 0x3ff10bef00117802 */ /* 0x000fc40000000f00 */
[----:B------:R2:W-:Y:S01]  /*3f230*/  STL.64 [R1+0x22a8], R12 ;  /* 0x0022a80c01007387 */ /* 0x0005e20000100a00 */
[----:B-1----:R-:W-:Y:S01]  /*3f240*/  MOV R18, 0x127046e4 ;  /* 0x127046e400127802 */ /* 0x002fe20000000f00 */
[----:B------:R-:W-:Y:S02]  /*3f250*/  IMAD.MOV.U32 R19, RZ, RZ, -0x401588c4 ;  /* 0xbfea773cff137424 */ /* 0x000fe400078e00ff */
[----:B------:R1:W-:Y:S01]  /*3f260*/  STL.64 [R1+0x22b8], R6 ;  /* 0x0022b80601007387 */ /* 0x0003e20000100a00 */
[----:B---3--:R-:W-:Y:S01]  /*3f270*/  MOV R20, 0x881c041d ;  /* 0x881c041d00147802 */ /* 0x008fe20000000f00 */
[----:B------:R-:W-:Y:S02]  /*3f280*/  IMAD.MOV.U32 R21, RZ, RZ, -0x4144f9ed ;  /* 0xbebb0613ff157424 */ /* 0x000fe400078e00ff */
[----:B------:R3:W-:Y:S01]  /*3f290*/  STL.64 [R1+0x22c8], R14 ;  /* 0x0022c80e01007387 */ /* 0x0007e20000100a00 */
[----:B----4-:R-:W-:Y:S02]  /*3f2a0*/  IMAD.MOV.U32 R22, RZ, RZ, 0x2bd4a5fe ;  /* 0x2bd4a5feff167424 */ /* 0x010fe400078e00ff */
[----:B------:R-:W-:Y:S01]  /*3f2b0*/  IMAD.MOV.U32 R23, RZ, RZ, -0x403ac144 ;  /* 0xbfc53ebcff177424 */ /* 0x000fe200078e00ff */
[----:B------:R4:W-:Y:S01]  /*3f2c0*/  STL.64 [R1+0x22d0], R8 ;  /* 0x0022d00801007387 */ /* 0x0009e20000100a00 */
[----:B--2---:R-:W-:-:S02]  /*3f2d0*/  IMAD.MOV.U32 R12, RZ, RZ, 0x57317fb1 ;  /* 0x57317fb1ff0c7424 */ /* 0x004fc400078e00ff */
[----:B------:R-:W-:Y:S01]  /*3f2e0*/  IMAD.MOV.U32 R13, RZ, RZ, -0x40cef4ce ;  /* 0xbf310b32ff0d7424 */ /* 0x000fe200078e00ff */
[----:B------:R2:W-:Y:S01]  /*3f2f0*/  STL.64 [R1+0x22e0], R10 ;  /* 0x0022e00a01007387 */ /* 0x0005e20000100a00 */
[----:B-1----:R-:W-:Y:S01]  /*3f300*/  MOV R6, 0x741b2958 ;  /* 0x741b295800067802 */ /* 0x002fe20000000f00 */
[----:B------:R-:W-:Y:S02]  /*3f310*/  IMAD.MOV.U32 R7, RZ, RZ, 0x3ff89f57 ;  /* 0x3ff89f57ff077424 */ /* 0x000fe400078e00ff */
[----:B---3--:R-:W-:Y:S01]  /*3f320*/  IMAD.MOV.U32 R14, RZ, RZ, 0x7fbade6a ;  /* 0x7fbade6aff0e7424 */ /* 0x008fe200078e00ff */
[----:B------:R1:W-:Y:S01]  /*3f330*/  STL.64 [R1+0x2210], R16 ;  /* 0x0022101001007387 */ /* 0x0003e20000100a00 */
[----:B------:R-:W-:Y:S02]  /*3f340*/  IMAD.MOV.U32 R15, RZ, RZ, 0x3fe60acf ;  /* 0x3fe60acfff0f7424 */ /* 0x000fe400078e00ff */
[----:B----4-:R-:W-:Y:S01]  /*3f350*/  IMAD.MOV.U32 R8, RZ, RZ, 0x542640 ;  /* 0x00542640ff087424 */ /* 0x010fe200078e00ff */
[----:B------:R-:W-:Y:S01]  /*3f360*/  MOV R9, 0xbfd07d01 ;  /* 0xbfd07d0100097802 */ /* 0x000fe20000000f00 */
[----:B------:R3:W-:Y:S01]  /*3f370*/  STL.64 [R1+0x2220], R18 ;  /* 0x0022201201007387 */ /* 0x0007e20000100a00 */
[----:B--2---:R-:W-:-:S02]  /*3f380*/  IMAD.MOV.U32 R10, RZ, RZ, 0x5866b19f ;  /* 0x5866b19fff0a7424 */ /* 0x004fc400078e00ff */
[----:B------:R-:W-:Y:S01]  /*3f390*/  IMAD.MOV.U32 R11, RZ, RZ, 0x3fcb0149 ;  /* 0x3fcb0149ff0b7424 */ /* 0x000fe200078e00ff */
[----:B------:R2:W-:Y:S01]  /*3f3a0*/  STL.64 [R1+0x2238], R20 ;  /* 0x0022381401007387 */ /* 0x0005e20000100a00 */
[----:B-1----:R-:W-:-:S03]  /*3f3b0*/  IMAD.MOV.U32 R16, RZ, RZ, -0xa3c9470 ;  /* 0xf5c36b90ff107424 */ /* 0x002fc600078e00ff */
[----:B------:R1:W-:Y:S01]  /*3f3c0*/  STL.64 [R1+0x2248], R22 ;  /* 0x0022481601007387 */ /* 0x0003e20000100a00 */
[----:B------:R-:W-:Y:S02]  /*3f3d0*/  IMAD.MOV.U32 R17, RZ, RZ, -0x406a0401 ;  /* 0xbf95fbffff117424 */ /* 0x000fe400078e00ff */
[----:B---3--:R-:W-:Y:S01]  /*3f3e0*/  IMAD.MOV.U32 R18, RZ, RZ, 0x163a4d10 ;  /* 0x163a4d10ff127424 */ /* 0x008fe200078e00ff */
[----:B------:R3:W-:Y:S01]  /*3f3f0*/  STL.64 [R1+0x22f0], R12 ;  /* 0x0022f00c01007387 */ /* 0x0007e20000100a00 */
[----:B------:R-:W-:-:S03]  /*3f400*/  MOV R19, 0xbf787e11 ;  /* 0xbf787e1100137802 */ /* 0x000fc60000000f00 */
[----:B------:R4:W-:Y:S01]  /*3f410*/  STL.64 [R1+0x22f8], R6 ;  /* 0x0022f80601007387 */ /* 0x0009e20000100a00 */
[----:B--2---:R-:W-:Y:S01]  /*3f420*/  IMAD.MOV.U32 R20, RZ, RZ, -0x35c68f95 ;  /* 0xca39706bff147424 */ /* 0x004fe200078e00ff */
[----:B------:R-:W-:Y:S02]  /*3f430*/  MOV R21, 0xbf512b0e ;  /* 0xbf512b0e00157802 */ /* 0x000fe40000000f00 */
[----:B------:R2:W-:Y:S01]  /*3f440*/  STL.64 [R1+0x2308], R14 ;  /* 0x0023080e01007387 */ /* 0x0005e20000100a00 */
[----:B-1----:R-:W-:Y:S01]  /*3f450*/  MOV R22, 0x664ed58b ;  /* 0x664ed58b00167802 */ /* 0x002fe20000000f00 */
[----:B------:R-:W-:Y:S02]  /*3f460*/  IMAD.MOV.U32 R23, RZ, RZ, 0x3d6cbf45 ;  /* 0x3d6cbf45ff177424 */ /* 0x000fe400078e00ff */
[----:B------:R1:W-:Y:S01]  /*3f470*/  STL.64 [R1+0x2318], R8 ;  /* 0x0023180801007387 */ /* 0x0003e20000100a00 */
[----:B---3--:R-:W-:Y:S01]  /*3f480*/  IMAD.MOV.U32 R12, RZ, RZ, -0x746b991f ;  /* 0x8b9466e1ff0c7424 */ /* 0x008fe200078e00ff */
[----:B------:R-:W-:-:S02]  /*3f490*/  MOV R13, 0xbe40bbb8 ;  /* 0xbe40bbb8000d7802 */ /* 0x000fc40000000f00 */
[----:B------:R3:W-:Y:S01]  /*3f4a0*/  STL.64 [R1+0x2320], R10 ;  /* 0x0023200a01007387 */ /* 0x0007e20000100a00 */
[----:B----4-:R-:W-:Y:S01]  /*3f4b0*/  MOV R6, 0xb77934eb ;  /* 0xb77934eb00067802 */ /* 0x010fe20000000f00 */
[----:B------:R-:W-:Y:S02]  /*3f4c0*/  IMAD.MOV.U32 R7, RZ, RZ, -0x406dc241 ;  /* 0xbf923dbfff077424 */ /* 0x000fe400078e00ff */
[----:B--2---:R-:W-:Y:S01]  /*3f4d0*/  IMAD.MOV.U32 R14, RZ, RZ, 0x7b186dc8 ;  /* 0x7b186dc8ff0e7424 */ /* 0x004fe200078e00ff */
[----:B------:R-:W-:Y:S01]  /*3f4e0*/  MOV R15, 0x3f7a33c6 ;  /* 0x3f7a33c6000f7802 */ /* 0x000fe20000000f00 */
[----:B------:R2:W-:Y:S01]  /*3f4f0*/  STL.64 [R1+0x2260], R16 ;  /* 0x0022601001007387 */ /* 0x0005e20000100a00 */
[----:B-1----:R-:W-:Y:S01]  /*3f500*/  MOV R8, 0xc0f590c5 ;  /* 0xc0f590c500087802 */ /* 0x002fe20000000f00 */
[----:B------:R-:W-:Y:S02]  /*3f510*/  IMAD.MOV.U32 R9, RZ, RZ, -0x40a683ee ;  /* 0xbf597c12ff097424 */ /* 0x000fe400078e00ff */
[----:B------:R1:W-:Y:S01]  /*3f520*/  STL.64 [R1+0x2270], R18 ;  /* 0x0022701201007387 */ /* 0x0003e20000100a00 */
[----:B---3--:R-:W-:-:S02]  /*3f530*/  IMAD.MOV.U32 R10, RZ, RZ, -0x76e7b570 ;  /* 0x89184a90ff0a7424 */ /* 0x008fc400078e00ff */
[----:B------:R-:W-:Y:S01]  /*3f540*/  IMAD.MOV.U32 R11, RZ, RZ, -0x40c8e179 ;  /* 0xbf371e87ff0b7424 */ /* 0x000fe200078e00ff */
[----:B------:R3:W-:Y:S01]  /*3f550*/  STL.64 [R1+0x2288], R20 ;  /* 0x0022881401007387 */ /* 0x0007e20000100a00 */
[----:B--2---:R-:W-:-:S03]  /*3f560*/  MOV R16, 0x92a04737 ;  /* 0x92a0473700107802 */ /* 0x004fc60000000f00 */
[----:B------:R2:W-:Y:S01]  /*3f570*/  STL.64 [R1+0x2298], R22 ;  /* 0x0022981601007387 */ /* 0x0005e20000100a00 */
[----:B------:R-:W-:Y:S02]  /*3f580*/  IMAD.MOV.U32 R17, RZ, RZ, -0x410f2f9e ;  /* 0xbef0d062ff117424 */ /* 0x000fe400078e00ff */
[----:B-1----:R-:W-:Y:S01]  /*3f590*/  IMAD.MOV.U32 R18, RZ, RZ, -0x2584fef8 ;  /* 0xda7b0108ff127424 */ /* 0x002fe200078e00ff */
[----:B------:R1:W-:Y:S01]  /*3f5a0*/  STL.64 [R1+0x2330], R12 ;  /* 0x0023300c01007387 */ /* 0x0003e20000100a00 */
[----:B------:R-:W-:-:S03]  /*3f5b0*/  IMAD.MOV.U32 R19, RZ, RZ, 0x3eca5076 ;  /* 0x3eca5076ff137424 */ /* 0x000fc600078e00ff */
[----:B------:R4:W-:Y:S01]  /*3f5c0*/  STL.64 [R1+0x2340], R6 ;  /* 0x0023400601007387 */ /* 0x0009e20000100a00 */
[----:B---3--:R-:W-:Y:S02]  /*3f5d0*/  IMAD.MOV.U32 R20, RZ, RZ, -0x7d41b984 ;  /* 0x82be467cff147424 */ /* 0x008fe400078e00ff */
[----:B------:R-:W-:Y:S01]  /*3f5e0*/  IMAD.MOV.U32 R21, RZ, RZ, -0x3ff55e8a ;  /* 0xc00aa176ff157424 */ /* 0x000fe200078e00ff */
        /* <DEDUP_REMOVED lines=9> */
[----:B---3--:R-:W-:Y:S01]  /*3f680*/  MOV R15, 0xc01a79ae ;  /* 0xc01a79ae000f7802 */ /* 0x008fe20000000f00 */
[----:B------:R-:W-:Y:S01]  /*3f690*/  IMAD.MOV.U32 R14, RZ, RZ, -0x755502fe ;  /* 0x8aaafd02ff0e7424 */ /* 0x000fe200078e00ff */
[----:B------:R3:W-:Y:S01]  /*3f6a0*/  STL.64 [R1+0x22b0], R16 ;  /* 0x0022b01001007387 */ /* 0x0007e20000100a00 */
[----:B--2---:R-:W-:Y:S02]  /*3f6b0*/  IMAD.MOV.U32 R8, RZ, RZ, -0x401bc200 ;  /* 0xbfe43e00ff087424 */ /* 0x004fe400078e00ff */
[----:B------:R-:W-:Y:S01]  /*3f6c0*/  IMAD.MOV.U32 R9, RZ, RZ, 0x402acbc4 ;  /* 0x402acbc4ff097424 */ /* 0x000fe200078e00ff */
[----:B------:R2:W-:Y:S01]  /*3f6d0*/  STL.64 [R1+0x22c0], R18 ;  /* 0x0022c01201007387 */ /* 0x0005e20000100a00 */
[----:B-1----:R-:W-:Y:S01]  /*3f6e0*/  IMAD.MOV.U32 R10, RZ, RZ, -0x674527d3 ;  /* 0x98bad82dff0a7424 */ /* 0x002fe200078e00ff */
[----:B------:R-:W-:-:S02]  /*3f6f0*/  MOV R11, 0xbf5783c5 ;  /* 0xbf5783c5000b7802 */ /* 0x000fc40000000f00 */
[----:B------:R1:W-:Y:S01]  /*3f700*/  STL.64 [R1+0x22d8], R20 ;  /* 0x0022d81401007387 */ /* 0x0003e20000100a00 */
[----:B---3--:R-:W-:-:S03]  /*3f710*/  IMAD.MOV.U32 R16, RZ, RZ, -0x1e30139f ;  /* 0xe1cfec61ff107424 */ /* 0x008fc600078e00ff */
[----:B------:R3:W-:Y:S01]  /*3f720*/  STL.64 [R1+0x22e8], R22 ;  /* 0x0022e81601007387 */ /* 0x0007e20000100a00 */
[----:B------:R-:W-:-:S03]  /*3f730*/  MOV R17, 0xbff7e696 ;  /* 0xbff7e69600117802 */ /* 0x000fc60000000f00 */
[----:B------:R4:W-:Y:S01]  /*3f740*/  STL.64 [R1+0x2370], R12 ;  /* 0x0023700c01007387 */ /* 0x0009e20000100a00 */
[----:B--2---:R-:W-:Y:S01]  /*3f750*/  MOV R18, 0x5a443c00 ;  /* 0x5a443c0000127802 */ /* 0x004fe20000000f00 */
[----:B------:R-:W-:Y:S02]  /*3f760*/  IMAD.MOV.U32 R19, RZ, RZ, 0x3eb5f0bc ;  /* 0x3eb5f0bcff137424 */ /* 0x000fe400078e00ff */
[----:B------:R2:W-:Y:S01]  /*3f770*/  STL.64 [R1+0x2380], R6 ;  /* 0x0023800601007387 */ /* 0x0005e20000100a00 */
[----:B-1----:R-:W-:Y:S01]  /*3f780*/  MOV R20, 0xb61b59c3 ;  /* 0xb61b59c300147802 */ /* 0x002fe20000000f00 */
[----:B------:R-:W-:Y:S02]  /*3f790*/  IMAD.MOV.U32 R21, RZ, RZ, -0x404a91b2 ;  /* 0xbfb56e4eff157424 */ /* 0x000fe400078e00ff */
[----:B------:R1:W-:Y:S01]  /*3f7a0*/  STL.64 [R1+0x2390], R14 ;  /* 0x0023900e01007387 */ /* 0x0003e20000100a00 */
[----:B---3--:R-:W-:Y:S02]  /*3f7b0*/  IMAD.MOV.U32 R22, RZ, RZ, -0x4060f7e2 ;  /* 0xbf9f081eff167424 */ /* 0x008fe400078e00ff */
[----:B------:R-:W-:Y:S01]  /*3f7c0*/  IMAD.MOV.U32 R23, RZ, RZ, 0x3f98d9b0 ;  /* 0x3f98d9b0ff177424 */ /* 0x000fe200078e00ff */
[----:B------:R3:W-:Y:S01]  /*3f7d0*/  STL.64 [R1+0x2398], R8 ;  /* 0x0023980801007387 */ /* 0x0007e20000100a00 */
[----:B----4-:R-:W-:Y:S01]  /*3f7e0*/  MOV R12, 0x4a89b561 ;  /* 0x4a89b561000c7802 */ /* 0x010fe20000000f00 */
[----:B------:R-:W-:-:S02]  /*3f7f0*/  IMAD.MOV.U32 R13, RZ, RZ, -0x3fdb163f ;  /* 0xc024e9c1ff0d7424 */ /* 0x000fc400078e00ff */
[----:B------:R4:W-:Y:S01]  /*3f800*/  STL.64 [R1+0x23a8], R10 ;  /* 0x0023a80a01007387 */ /* 0x0009e20000100a00 */
[----:B--2---:R-:W-:Y:S01]  /*3f810*/  IMAD.MOV.U32 R6, RZ, RZ, 0x4d316e22 ;  /* 0x4d316e22ff067424 */ /* 0x004fe200078e00ff */
[----:B------:R-:W-:Y:S02]  /*3f820*/  MOV R7, 0x40160ace ;  /* 0x40160ace00077802 */ /* 0x000fe40000000f00 */
[----:B-1----:R-:W-:Y:S01]  /*3f830*/  MOV R14, 0x2368986f ;  /* 0x2368986f000e7802 */ /* 0x002fe20000000f00 */
[----:B------:R-:W-:Y:S01]  /*3f840*/  IMAD.MOV.U32 R15, RZ, RZ, -0x3ffb63bf ;  /* 0xc0049c41ff0f7424 */ /* 0x000fe200078e00ff */
[----:B------:R1:W-:Y:S01]  /*3f850*/  STL.64 [R1+0x2300], R16 ;  /* 0x0023001001007387 */ /* 0x0003e20000100a00 */
[----:B---3--:R-:W-:Y:S02]  /*3f860*/  IMAD.MOV.U32 R8, RZ, RZ, 0x30da5a0 ;  /* 0x030da5a0ff087424 */ /* 0x008fe400078e00ff */
[----:B------:R-:W-:Y:S01]  /*3f870*/  IMAD.MOV.U32 R9, RZ, RZ, -0x400fed45 ;  /* 0xbff012bbff097424 */ /* 0x000fe200078e00ff */
        /* <DEDUP_REMOVED lines=9> */
[----:B------:R-:W-:Y:S02]  /*3f910*/  MOV R19, 0x3f514daf ;  /* 0x3f514daf00137802 */ /* 0x000fe40000000f00 */
[----:B------:R2:W-:Y:S01]  /*3f920*/  STL.64 [R1+0x23c0], R6 ;  /* 0x0023c00601007387 */ /* 0x0005e20000100a00 */
[----:B---3--:R-:W-:Y:S01]  /*3f930*/  IMAD.MOV.U32 R20, RZ, RZ, 0x2408f7d0 ;  /* 0x2408f7d0ff147424 */ /* 0x008fe200078e00ff */
[----:B------:R-:W-:Y:S02]  /*3f940*/  MOV R21, 0x3f13bc59 ;  /* 0x3f13bc5900157802 */ /* 0x000fe40000000f00 */
[----:B------:R3:W-:Y:S01]  /*3f950*/  STL.64 [R1+0x23d0], R14 ;  /* 0x0023d00e01007387 */ /* 0x0007e20000100a00 */
[----:B-1----:R-:W-:Y:S01]  /*3f960*/  MOV R22, 0x428cf51e ;  /* 0x428cf51e00167802 */ /* 0x002fe20000000f00 */
[----:B------:R-:W-:-:S02]  /*3f970*/  IMAD.MOV.U32 R23, RZ, RZ, 0x3eefef14 ;  /* 0x3eefef14ff177424 */ /* 0x000fc400078e00ff */
[----:B------:R1:W-:Y:S01]  /*3f980*/  STL.64 [R1+0x23e0], R8 ;  /* 0x0023e00801007387 */ /* 0x0003e20000100a00 */
[----:B----4-:R-:W-:Y:S02]  /*3f990*/  IMAD.MOV.U32 R12, RZ, RZ, -0x448ac069 ;  /* 0xbb753f97ff0c7424 */ /* 0x010fe400078e00ff */
[----:B------:R-:W-:Y:S01]  /*3f9a0*/  IMAD.MOV.U32 R13, RZ, RZ, -0x402ee61d ;  /* 0xbfd119e3ff0d7424 */ /* 0x000fe200078e00ff */
[----:B------:R4:W-:Y:S01]  /*3f9b0*/  STL.64 [R1+0x23e8], R10 ;  /* 0x0023e80a01007387 */ /* 0x0009e20000100a00 */
[----:B--2---:R-:W-:Y:S01]  /*3f9c0*/  IMAD.MOV.U32 R6, RZ, RZ, -0x493b40ef ;  /* 0xb6c4bf11ff067424 */ /* 0x004fe200078e00ff */
[----:B------:R-:W-:Y:S01]  /*3f9d0*/  MOV R7, 0x3e0cf9b8 ;  /* 0x3e0cf9b800077802 */ /* 0x000fe20000000f00 */
[----:B---3--:R-:W-:Y:S01]  /*3f9e0*/  IMAD.MOV.U32 R14, RZ, RZ, 0x18f65fc2 ;  /* 0x18f65fc2ff0e7424 */ /* 0x008fe200078e00ff */
[----:B------:R2:W-:Y:S01]  /*3f9f0*/  STL.64 [R1+0x2350], R16 ;  /* 0x0023501001007387 */ /* 0x0005e20000100a00 */
[----:B------:R-:W-:Y:S02]  /*3fa00*/  IMAD.MOV.U32 R15, RZ, RZ, -0x4063546b ;  /* 0xbf9cab95ff0f7424 */ /* 0x000fe400078e00ff */
[----:B-1----:R-:W-:Y:S01]  /*3fa10*/  IMAD.MOV.U32 R8, RZ, RZ, 0x6b540e4a ;  /* 0x6b540e4aff087424 */ /* 0x002fe200078e00ff */
[----:B------:R-:W-:Y:S01]  /*3fa20*/  MOV R9, 0xbf7ce629 ;  /* 0xbf7ce62900097802 */ /* 0x000fe20000000f00 */
[----:B------:R1:W-:Y:S01]  /*3fa30*/  STL.64 [R1+0x2360], R18 ;  /* 0x0023601201007387 */ /* 0x0003e20000100a00 */
[----:B----4-:R-:W-:Y:S01]  /*3fa40*/  MOV R10, 0x918990d6 ;  /* 0x918990d6000a7802 */ /* 0x010fe20000000f00 */
[----:B------:R-:W-:-:S02]  /*3fa50*/  IMAD.MOV.U32 R11, RZ, RZ, 0x3f5b22fa ;  /* 0x3f5b22faff0b7424 */ /* 0x000fc400078e00ff */
[----:B------:R3:W-:Y:S01]  /*3fa60*/  STL.64 [R1+0x2378], R20 ;  /* 0x0023781401007387 */ /* 0x0007e20000100a00 */
[----:B--2---:R-:W-:-:S03]  /*3fa70*/  MOV R16, 0xc342f48f ;  /* 0xc342f48f00107802 */ /* 0x004fc60000000f00 */
[----:B------:R2:W-:Y:S01]  /*3fa80*/  STL.64 [R1+0x2388], R22 ;  /* 0x0023881601007387 */ /* 0x0005e20000100a00 */
[----:B------:R-:W-:-:S03]  /*3fa90*/  IMAD.MOV.U32 R17, RZ, RZ, -0x3fda6bdb ;  /* 0xc0259425ff117424 */ /* 0x000fc600078e00ff */
        /* <DEDUP_REMOVED lines=10> */
[----:B----4-:R-:W-:Y:S01]  /*3fb40*/  IMAD.MOV.U32 R12, RZ, RZ, 0x2c7988e6 ;  /* 0x2c7988e6ff0c7424 */ /* 0x010fe200078e00ff */
[----:B------:R-:W-:Y:S02]  /*3fb50*/  MOV R13, 0xbf522881 ;  /* 0xbf522881000d7802 */ /* 0x000fe40000000f00 */
[----:B------:R4:W-:Y:S01]  /*3fb60*/  STL.64 [R1+0x2430], R10 ;  /* 0x0024300a01007387 */ /* 0x0009e20000100a00 */
[----:B-1----:R-:W-:Y:S01]  /*3fb70*/  MOV R6, 0x272abdba ;  /* 0x272abdba00067802 */ /* 0x002fe20000000f00 */
[----:B------:R-:W-:Y:S02]  /*3fb80*/  IMAD.MOV.U32 R7, RZ, RZ, -0x4233cd92 ;  /* 0xbdcc326eff077424 */ /* 0x000fe400078e00ff */
[----:B---3--:R-:W-:Y:S01]  /*3fb90*/  IMAD.MOV.U32 R14, RZ, RZ, 0x4df23f8f ;  /* 0x4df23f8fff0e7424 */ /* 0x008fe200078e00ff */
[----:B------:R1:W-:Y:S01]  /*3fba0*/  STL.64 [R1+0x23a0], R16 ;  /* 0x0023a01001007387 */ /* 0x0003e20000100a00 */
[----:B------:R-:W-:Y:S01]  /*3fbb0*/  IMAD.MOV.U32 R15, RZ, RZ, -0x3fcee326 ;  /* 0xc0311cdaff0f7424 */ /* 0x000fe200078e00ff */
[----:B--2---:R-:W-:Y:S01]  /*3fbc0*/  MOV R8, 0xa9756022 ;  /* 0xa975602200087802 */ /* 0x004fe20000000f00 */
        /* <DEDUP_REMOVED lines=8> */
[----:B--2---:R-:W-:-:S03]  /*3fc50*/  MOV R18, 0x7aa334e1 ;  /* 0x7aa334e100127802 */ /* 0x004fc60000000f00 */
[----:B------:R2:W-:Y:S01]  /*3fc60*/  STL.64 [R1+0x2438], R12 ;  /* 0x0024380c01007387 */ /* 0x0005e20000100a00 */
[----:B------:R-:W-:-:S03]  /*3fc70*/  IMAD.MOV.U32 R19, RZ, RZ, 0x3fba33c6 ;  /* 0x3fba33c6ff137424 */ /* 0x000fc600078e00ff */
[----:B------:R4:W-:Y:S01]  /*3fc80*/  STL.64 [R1+0x2448], R6 ;  /* 0x0024480601007387 */ /* 0x0009e20000100a00 */
[----:B---3--:R-:W-:Y:S01]  /*3fc90*/  MOV R20, 0xdcd22bf3 ;  /* 0xdcd22bf300147802 */ /* 0x008fe20000000f00 */
[----:B------:R-:W-:Y:S02]  /*3fca0*/  IMAD.MOV.U32 R21, RZ, RZ, 0x3f948c40 ;  /* 0x3f948c40ff157424 */ /* 0x000fe400078e00ff */
[----:B------:R3:W-:Y:S01]  /*3fcb0*/  STL.64 [R1+0x2458], R14 ;  /* 0x0024580e01007387 */ /* 0x0007e20000100a00 */
[----:B-1----:R-:W-:Y:S02]  /*3fcc0*/  IMAD.MOV.U32 R22, RZ, RZ, -0x1e36eb88 ;  /* 0xe1c91478ff167424 */ /* 0x002fe400078e00ff */
[----:B------:R-:W-:Y:S01]  /*3fcd0*/  IMAD.MOV.U32 R23, RZ, RZ, 0x3d8110fe ;  /* 0x3d8110feff177424 */ /* 0x000fe200078e00ff */
[----:B------:R1:W-:Y:S01]  /*3fce0*/  STL.64 [R1+0x2460], R8 ;  /* 0x0024600801007387 */ /* 0x0003e20000100a00 */
[----:B--2---:R-:W-:Y:S01]  /*3fcf0*/  IMAD.MOV.U32 R12, RZ, RZ, -0x455996d3 ;  /* 0xbaa6692dff0c7424 */ /* 0x004fe200078e00ff */
[----:B------:R-:W-:-:S02]  /*3fd00*/  MOV R13, 0x3f644f1c ;  /* 0x3f644f1c000d7802 */ /* 0x000fc40000000f00 */
[----:B------:R2:W-:Y:S01]  /*3fd10*/  STL.64 [R1+0x2470], R10 ;  /* 0x0024700a01007387 */ /* 0x0005e20000100a00 */
[----:B----4-:R-:W-:Y:S02]  /*3fd20*/  IMAD.MOV.U32 R6, RZ, RZ, -0x72d62748 ;  /* 0x8d29d8b8ff067424 */ /* 0x010fe400078e00ff */
[----:B------:R-:W-:Y:S01]  /*3fd30*/  IMAD.MOV.U32 R7, RZ, RZ, -0x3fcb639d ;  /* 0xc0349c63ff077424 */ /* 0x000fe200078e00ff */
[----:B---3--:R-:W-:Y:S01]  /*3fd40*/  MOV R15, 0xc0241766 ;  /* 0xc0241766000f7802 */ /* 0x008fe20000000f00 */
[----:B------:R-:W-:Y:S01]  /*3fd50*/  IMAD.MOV.U32 R14, RZ, RZ, -0x7db2eaba ;  /* 0x824d1546ff0e7424 */ /* 0x000fe200078e00ff */
        /* <DEDUP_REMOVED lines=18> */
[----:B------:R-:W-:Y:S02]  /*3fe80*/  IMAD.MOV.U32 R23, RZ, RZ, 0x4040877f ;  /* 0x4040877fff177424 */ /* 0x000fe400078e00ff */
[----:B------:R4:W-:Y:S01]  /*3fe90*/  STL.64 [R1+0x24a8], R8 ;  /* 0x0024a80801007387 */ /* 0x0009e20000100a00 */
[----:B---3--:R-:W-:Y:S01]  /*3fea0*/  MOV R12, 0xe3f45c35 ;  /* 0xe3f45c35000c7802 */ /* 0x008fe20000000f00 */
[----:B------:R-:W-:-:S02]  /*3feb0*/  IMAD.MOV.U32 R13, RZ, RZ, 0x3e7327d0 ;  /* 0x3e7327d0ff0d7424 */ /* 0x000fc400078e00ff */
[----:B------:R3:W-:Y:S01]  /*3fec0*/  STL.64 [R1+0x24b0], R10 ;  /* 0x0024b00a01007387 */ /* 0x0007e20000100a00 */
[----:B-1----:R-:W-:Y:S02]  /*3fed0*/  IMAD.MOV.U32 R6, RZ, RZ, -0x1502ba8a ;  /* 0xeafd4576ff067424 */ /* 0x002fe400078e00ff */
[----:B------:R-:W-:Y:S01]  /*3fee0*/  IMAD.MOV.U32 R7, RZ, RZ, 0x3fd5d504 ;  /* 0x3fd5d504ff077424 */ /* 0x000fe200078e00ff */
[----:B--2---:R-:W-:Y:S01]  /*3fef0*/  MOV R14, 0x4ab1cf11 ;  /* 0x4ab1cf11000e7802 */ /* 0x004fe20000000f00 */
[----:B------:R-:W-:Y:S01]  /*3ff00*/  IMAD.MOV.U32 R15, RZ, RZ, -0x403fbe89 ;  /* 0xbfc04177ff0f7424 */ /* 0x000fe200078e00ff */
        /* <DEDUP_REMOVED lines=9> */
[----:B------:R-:W-:-:S03]  /*3ffa0*/  IMAD.MOV.U32 R17, RZ, RZ, 0x4034e300 ;  /* 0x4034e300ff117424 */ /* 0x000fc600078e00ff */
[----:B------:R4:W-:Y:S01]  /*3ffb0*/  STL.64 [R1+0x24c0], R12 ;  /* 0x0024c00c01007387 */ /* 0x0009e20000100a00 */
[----:B--2---:R-:W-:Y:S02]  /*3ffc0*/  IMAD.MOV.U32 R18, RZ, RZ, -0x6936a9cb ;  /* 0x96c95635ff127424 */ /* 0x004fe400078e00ff */
[----:B------:R-:W-:Y:S01]  /*3ffd0*/  IMAD.MOV.U32 R19, RZ, RZ, -0x4116555b ;  /* 0xbee9aaa5ff137424 */ /* 0x000fe200078e00ff */
[----:B------:R2:W-:Y:S01]  /*3ffe0*/  STL.64 [R1+0x24d0], R6 ;  /* 0x0024d00601007387 */ /* 0x0005e20000100a00 */
[----:B---3--:R-:W-:Y:S02]  /*3fff0*/  IMAD.MOV.U32 R20, RZ, RZ, -0x799944c9 ;  /* 0x8666bb37ff147424 */ /* 0x008fe400078e00ff */
        /* <DEDUP_REMOVED lines=29> */
[----:B----4-:R-:W-:Y:S02]  /*401d0*/  IMAD.MOV.U32 R22, RZ, RZ, -0x6f5a202a ;  /* 0x90a5dfd6ff167424 */ /* 0x010fe400078e00ff */
[----:B------:R-:W-:Y:S01]  /*401e0*/  IMAD.MOV.U32 R23, RZ, RZ, -0x40c6205e ;  /* 0xbf39dfa2ff177424 */ /* 0x000fe200078e00ff */
[----:B------:R4:W-:Y:S01]  /*401f0*/  STL.64 [R1+0x2528], R8 ;  /* 0x0025280801007387 */ /* 0x0009e20000100a00 */
[----:B--2---:R-:W-:-:S02]  /*40200*/  IMAD.MOV.U32 R12, RZ, RZ, -0x200583a8 ;  /* 0xdffa7c58ff0c7424 */ /* 0x004fc400078e00ff */
[----:B------:R-:W-:Y:S01]  /*40210*/  IMAD.MOV.U32 R13, RZ, RZ, 0x4062469e ;  /* 0x4062469eff0d7424 */ /* 0x000fe200078e00ff */
[----:B------:R2:W-:Y:S01]  /*40220*/  STL.64 [R1+0x2538], R10 ;  /* 0x0025380a01007387 */ /* 0x0005e20000100a00 */
[----:B-1----:R-:W-:Y:S01]  /*40230*/  MOV R6, 0xca0e8768 ;  /* 0xca0e876800067802 */ /* 0x002fe20000000f00 */
[----:B------:R-:W-:Y:S02]  /*40240*/  IMAD.MOV.U32 R7, RZ, RZ, -0x3fabe89b ;  /* 0xc0541765ff077424 */ /* 0x000fe400078e00ff */
[----:B---3--:R-:W-:Y:S01]  /*40250*/  IMAD.MOV.U32 R14, RZ, RZ, -0x4ee5e7bf ;  /* 0xb11a1841ff0e7424 */ /* 0x008fe200078e00ff */
        /* <DEDUP_REMOVED lines=10> */
[----:B------:R-:W-:Y:S02]  /*40300*/  IMAD.MOV.U32 R17, RZ, RZ, 0x406086f7 ;  /* 0x406086f7ff117424 */ /* 0x000fe400078e00ff */
[----:B---3--:R-:W-:Y:S01]  /*40310*/  IMAD.MOV.U32 R18, RZ, RZ, -0x267437c0 ;  /* 0xd98bc840ff127424 */ /* 0x008fe200078e00ff */
[----:B------:R3:W-:Y:S01]  /*40320*/  STL.64 [R1+0x2548], R12 ;  /* 0x0025480c01007387 */ /* 0x0007e20000100a00 */
[----:B------:R-:W-:-:S03]  /*40330*/  MOV R19, 0xc05eea8e ;  /* 0xc05eea8e00137802 */ /* 0x000fc60000000f00 */
[----:B------:R4:W-:Y:S01]  /*40340*/  STL.64 [R1+0x2550], R6 ;  /* 0x0025500601007387 */ /* 0x0009e20000100a00 */
[----:B--2---:R-:W-:Y:S01]  /*40350*/  IMAD.MOV.U32 R20, RZ, RZ, -0x4d642099 ;  /* 0xb29bdf67ff147424 */ /* 0x004fe200078e00ff */
[----:B------:R-:W-:Y:S02]  /*40360*/  MOV R21, 0xbf1d845b ;  /* 0xbf1d845b00157802 */ /* 0x000fe40000000f00 */
[----:B------:R2:W-:Y:S01]  /*40370*/  STL.64 [R1+0x2560], R14 ;  /* 0x0025600e01007387 */ /* 0x0005e20000100a00 */
[----:B-1----:R-:W-:Y:S01]  /*40380*/  MOV R22, 0x6beb0621 ;  /* 0x6beb062100167802 */ /* 0x002fe20000000f00 */
[----:B------:R-:W-:Y:S02]  /*40390*/  IMAD.MOV.U32 R23, RZ, RZ, -0x3fbce514 ;  /* 0xc0431aecff177424 */ /* 0x000fe400078e00ff */
        /* <DEDUP_REMOVED lines=10> */
[----:B------:R-:W-:Y:S02]  /*40440*/  IMAD.MOV.U32 R9, RZ, RZ, 0x3fc49518 ;  /* 0x3fc49518ff097424 */ /* 0x000fe400078e00ff */
[----:B------:R1:W-:Y:S01]  /*40450*/  STL.64 [R1+0x2540], R18 ;  /* 0x0025401201007387 */ /* 0x0003e20000100a00 */
[----:B---3--:R-:W-:-:S02]  /*40460*/  IMAD.MOV.U32 R10, RZ, RZ, -0x393fe757 ;  /* 0xc6c018a9ff0a7424 */ /* 0x008fc400078e00ff */
[----:B------:R-:W-:Y:S01]  /*40470*/  IMAD.MOV.U32 R11, RZ, RZ, -0x405b5ccf ;  /* 0xbfa4a331ff0b7424 */ /* 0x000fe200078e00ff */
[----:B------:R3:W-:Y:S01]  /*40480*/  STL.64 [R1+0x2558], R20 ;  /* 0x0025581401007387 */ /* 0x0007e20000100a00 */
[----:B--2---:R-:W-:-:S03]  /*40490*/  MOV R16, 0x8095cabe ;  /* 0x8095cabe00107802 */ /* 0x004fc60000000f00 */
[----:B------:R2:W-:Y:S01]  /*404a0*/  STL.64 [R1+0x2568], R22 ;  /* 0x0025681601007387 */ /* 0x0005e20000100a00 */
[----:B------:R-:W-:Y:S02]  /*404b0*/  IMAD.MOV.U32 R17, RZ, RZ, -0x3fe6e9de ;  /* 0xc0191622ff117424 */ /* 0x000fe400078e00ff */
[----:B-1----:R-:W-:Y:S01]  /*404c0*/  IMAD.MOV.U32 R18, RZ, RZ, 0x4a8e94a0 ;  /* 0x4a8e94a0ff127424 */ /* 0x002fe200078e00ff */
[----:B------:R1:W-:Y:S01]  /*404d0*/  STL.64 [R1+0x2588], R12 ;  /* 0x0025880c01007387 */ /* 0x0003e20000100a00 */
[----:B------:R-:W-:-:S03]  /*404e0*/  IMAD.MOV.U32 R19, RZ, RZ, -0x3fffbe89 ;  /* 0xc0004177ff137424 */ /* 0x000fc600078e00ff */
[----:B------:R4:W-:Y:S01]  /*404f0*/  STL.64 [R1+0x2598], R6 ;  /* 0x0025980601007387 */ /* 0x0009e20000100a00 */
[----:B---3--:R-:W-:Y:S02]  /*40500*/  IMAD.MOV.U32 R20, RZ, RZ, 0x54519e31 ;  /* 0x54519e31ff147424 */ /* 0x008fe400078e00ff */
        /* <DEDUP_REMOVED lines=8> */
[----:B----4-:R-:W-:Y:S02]  /*40590*/  IMAD.MOV.U32 R6, RZ, RZ, -0x368a72c3 ;  /* 0xc9758d3dff067424 */ /* 0x010fe400078e00ff */
[----:B------:R-:W-:Y:S01]  /*405a0*/  IMAD.MOV.U32 R7, RZ, RZ, 0x3edaed56 ;  /* 0x3edaed56ff077424 */ /* 0x000fe200078e00ff */
[----:B---3--:R-:W-:Y:S01]  /*405b0*/  MOV R15, 0x406a8563 ;  /* 0x406a8563000f7802 */ /* 0x008fe20000000f00 */
[----:B------:R-:W-:Y:S01]  /*405c0*/  IMAD.MOV.U32 R14, RZ, RZ, 0x4b8ba3fd ;  /* 0x4b8ba3fdff0e7424 */ /* 0x000fe200078e00ff */
[----:B------:R3:W-:Y:S01]  /*405d0*/  STL.64 [R1+0x2580], R16 ;  /* 0x0025801001007387 */ /* 0x0007e20000100a00 */
[----:B--2---:R-:W-:Y:S02]  /*405e0*/  IMAD.MOV.U32 R8, RZ, RZ, -0x2d8aadfe ;  /* 0xd2755202ff087424 */ /* 0x004fe400078e00ff */
[----:B------:R-:W-:Y:S01]  /*405f0*/  IMAD.MOV.U32 R9, RZ, RZ, 0x402a3739 ;  /* 0x402a3739ff097424 */ /* 0x000fe200078e00ff */
[----:B------:R2:W-:Y:S01]  /*40600*/  STL.64 [R1+0x2590], R18 ;  /* 0x0025901201007387 */ /* 0x0005e20000100a00 */
[----:B-1----:R-:W-:Y:S01]  /*40610*/  IMAD.MOV.U32 R10, RZ, RZ, 0x4564ae7d ;  /* 0x4564ae7dff0a7424 */ /* 0x002fe200078e00ff */
        /* <DEDUP_REMOVED lines=12> */
[----:B---3--:R-:W-:Y:S02]  /*406e0*/  IMAD.MOV.U32 R22, RZ, RZ, 0x233f801a ;  /* 0x233f801aff167424 */ /* 0x008fe400078e00ff */
[----:B------:R-:W-:Y:S01]  /*406f0*/  IMAD.MOV.U32 R23, RZ, RZ, -0x3f81ddca ;  /* 0xc07e2236ff177424 */ /* 0x000fe200078e00ff */
[----:B------:R3:W-:Y:S01]  /*40700*/  STL.64 [R1+0x25f0], R8 ;  /* 0x0025f00801007387 */ /* 0x0007e20000100a00 */
[----:B----4-:R-:W-:Y:S01]  /*40710*/  MOV R12, 0xd2c96715 ;  /* 0xd2c96715000c7802 */ /* 0x010fe20000000f00 */
[----:B------:R-:W-:-:S02]  /*40720*/  IMAD.MOV.U32 R13, RZ, RZ, -0x40627dbc ;  /* 0xbf9d8244ff0d7424 */ /* 0x000fc400078e00ff */
[----:B------:R4:W-:Y:S01]  /*40730*/  STL.64 [R1+0x2600], R10 ;  /* 0x0026000a01007387 */ /* 0x0009e20000100a00 */
[----:B--2---:R-:W-:Y:S01]  /*40740*/  IMAD.MOV.U32 R6, RZ, RZ, -0x22ea8a14 ;  /* 0xdd1575ecff067424 */ /* 0x004fe200078e00ff */
[----:B------:R-:W-:Y:S02]  /*40750*/  MOV R7, 0x407462ac ;  /* 0x407462ac00077802 */ /* 0x000fe40000000f00 */
[----:B-1----:R-:W-:Y:S01]  /*40760*/  MOV R14, 0x482a6b51 ;  /* 0x482a6b51000e7802 */ /* 0x002fe20000000f00 */
[----:B------:R-:W-:Y:S01]  /*40770*/  IMAD.MOV.U32 R15, RZ, RZ, 0x40657e76 ;  /* 0x40657e76ff0f7424 */ /* 0x000fe200078e00ff */
[----:B------:R1:W-:Y:S01]  /*40780*/  STL.64 [R1+0x25d0], R16 ;  /* 0x0025d01001007387 */ /* 0x0003e20000100a00 */
[----:B---3--:R-:W-:Y:S02]  /*40790*/  IMAD.MOV.U32 R8, RZ, RZ, 0x549f7d79 ;  /* 0x549f7d79ff087424 */ /* 0x008fe400078e00ff */
[----:B------:R-:W-:Y:S01]  /*407a0*/  IMAD.MOV.U32 R9, RZ, RZ, -0x3fad2f66 ;  /* 0xc052d09aff097424 */ /* 0x000fe200078e00ff */
[----:B------:R2:W-:Y:S01]  /*407b0*/  STL.64 [R1+0x25e0], R18 ;  /* 0x0025e01201007387 */ /* 0x0005e20000100a00 */
[----:B----4-:R-:W-:Y:S01]  /*407c0*/  MOV R10, 0xc323ba44 ;  /* 0xc323ba44000a7802 */ /* 0x010fe20000000f00 */
[----:B------:R-:W-:-:S02]  /*407d0*/  IMAD.MOV.U32 R11, RZ, RZ, 0x4050a142 ;  /* 0x4050a142ff0b7424 */ /* 0x000fc400078e00ff */
[----:B------:R3:W-:Y:S01]  /*407e0*/  STL.64 [R1+0x25f8], R20 ;  /* 0x0025f81401007387 */ /* 0x0007e20000100a00 */
[----:B-1----:R-:W-:-:S03]  /*407f0*/  IMAD.MOV.U32 R16, RZ, RZ, 0x60bc3e58 ;  /* 0x60bc3e58ff107424 */ /* 0x002fc600078e00ff */
[----:B------:R1:W-:Y:S01]  /*40800*/  STL.64 [R1+0x2608], R22 ;  /* 0x0026081601007387 */ /* 0x0003e20000100a00 */
[----:B------:R-:W-:-:S03]  /*40810*/  IMAD.MOV.U32 R17, RZ, RZ, -0x3f8a81b5 ;  /* 0xc0757e4bff117424 */ /* 0x000fc600078e00ff */
[----:B------:R4:W-:Y:S01]  /*40820*/  STL.64 [R1+0x2610], R12 ;  /* 0x0026100c01007387 */ /* 0x0009e20000100a00 */
[----:B--2---:R-:W-:Y:S01]  /*40830*/  IMAD.MOV.U32 R18, RZ, RZ, -0x55d2c28c ;  /* 0xaa2d3d74ff127424 */ /* 0x004fe200078e00ff */
[----:B------:R-:W-:Y:S02]  /*40840*/  MOV R19, 0x3f226665 ;  /* 0x3f22666500137802 */ /* 0x000fe40000000f00 */
[----:B------:R2:W-:Y:S01]  /*40850*/  STL.64 [R1+0x2618], R6 ;  /* 0x0026180601007387 */ /* 0x0005e20000100a00 */
[----:B---3--:R-:W-:Y:S01]  /*40860*/  IMAD.MOV.U32 R20, RZ, RZ, -0x58855efb ;  /* 0xa77aa105ff147424 */ /* 0x008fe200078e00ff */
        /* <DEDUP_REMOVED lines=8> */
[----:B--2---:R-:W-:Y:S01]  /*408f0*/  IMAD.MOV.U32 R6, RZ, RZ, 0x69db732d ;  /* 0x69db732dff067424 */ /* 0x004fe200078e00ff */
[----:B------:R-:W-:Y:S01]  /*40900*/  MOV R7, 0xc01e11f3 ;  /* 0xc01e11f300077802 */ /* 0x000fe20000000f00 */
[----:B---3--:R-:W-:Y:S01]  /*40910*/  IMAD.MOV.U32 R14, RZ, RZ, 0xf4b0bff ;  /* 0x0f4b0bffff0e7424 */ /* 0x008fe200078e00ff */
[----:B------:R2:W-:Y:S01]  /*40920*/  STL.64 [R1+0x2620], R16 ;  /* 0x0026201001007387 */ /* 0x0005e20000100a00 */
[----:B------:R-:W-:Y:S02]  /*40930*/  IMAD.MOV.U32 R15, RZ, RZ, 0x400727bb ;  /* 0x400727bbff0f7424 */ /* 0x000fe400078e00ff */
[----:B-1----:R-:W-:Y:S01]  /*40940*/  IMAD.MOV.U32 R8, RZ, RZ, 0x38dc7845 ;  /* 0x38dc7845ff087424 */ /* 0x002fe200078e00ff */
[----:B------:R-:W-:Y:S01]  /*40950*/  MOV R9, 0xbfe9cbfe ;  /* 0xbfe9cbfe00097802 */ /* 0x000fe20000000f00 */
[----:B------:R1:W-:Y:S01]  /*40960*/  STL.64 [R1+0x2630], R18 ;  /* 0x0026301201007387 */ /* 0x0003e20000100a00 */
[----:B----4-:R-:W-:Y:S01]  /*40970*/  MOV R10, 0xa50d9b0e ;  /* 0xa50d9b0e000a7802 */ /* 0x010fe20000000f00 */
[----:B------:R-:W-:-:S02]  /*40980*/  IMAD.MOV.U32 R11, RZ, RZ, -0x40355161 ;  /* 0xbfcaae9fff0b7424 */ /* 0x000fc400078e00ff */
[----:B------:R3:W-:Y:S01]  /*40990*/  STL.64 [R1+0x2648], R20 ;  /* 0x0026481401007387 */ /* 0x0007e20000100a00 */
[----:B--2---:R-:W-:-:S03]  /*409a0*/  MOV R16, 0x413bd03 ;  /* 0x0413bd0300107802 */ /* 0x004fc60000000f00 */
[----:B------:R2:W-:Y:S01]  /*409b0*/  STL.64 [R1+0x2650], R12 ;  /* 0x0026500c01007387 */ /* 0x0005e20000100a00 */
[----:B------:R-:W-:-:S03]  /*409c0*/  IMAD.MOV.U32 R17, RZ, RZ, -0x4160b816 ;  /* 0xbe9f47eaff117424 */ /* 0x000fc600078e00ff */
[----:B------:R4:W-:Y:S01]  /*409d0*/  STL.64 [R1+0x2658], R22 ;  /* 0x0026581601007387 */ /* 0x0009e20000100a00 */
[----:B-1----:R-:W-:Y:S02]  /*409e0*/  IMAD.MOV.U32 R18, RZ, RZ, -0x75425d1d ;  /* 0x8abda2e3ff127424 */ /* 0x002fe400078e00ff */
[----:B------:R-:W-:Y:S01]  /*409f0*/  IMAD.MOV.U32 R19, RZ, RZ, 0x3fe2b6ed ;  /* 0x3fe2b6edff137424 */ /* 0x000fe200078e00ff */
[----:B------:R1:W-:Y:S01]  /*40a00*/  STL.64 [R1+0x2660], R6 ;  /* 0x0026600601007387 */ /* 0x0003e20000100a00 */
[----:B---3--:R-:W-:Y:S02]  /*40a10*/  IMAD.MOV.U32 R20, RZ, RZ, -0x68f25d89 ;  /* 0x970da277ff147424 */ /* 0x008fe400078e00ff */
        /* <DEDUP_REMOVED lines=14> */
[----:B------:R-:W-:Y:S01]  /*40b00*/  IMAD.MOV.U32 R9, RZ, RZ, 0x40a1211c ;  /* 0x40a1211cff097424 */ /* 0x000fe200078e00ff */
[----:B------:R2:W-:Y:S01]  /*40b10*/  STL.64 [R1+0x2680], R18 ;  /* 0x0026801201007387 */ /* 0x0005e20000100a00 */
[----:B----4-:R-:W-:Y:S01]  /*40b20*/  IMAD.MOV.U32 R10, RZ, RZ, 0x495b65de ;  /* 0x495b65deff0a7424 */ /* 0x010fe200078e00ff */
[----:B------:R-:W-:-:S02]  /*40b30*/  MOV R11, 0xc09e216f ;  /* 0xc09e216f000b7802 */ /* 0x000fc40000000f00 */
[----:B------:R3:W-:Y:S01]  /*40b40*/  STL.64 [R1+0x2690], R12 ;  /* 0x0026900c01007387 */ /* 0x0007e20000100a00 */
[----:B-1----:R-:W-:-:S03]  /*40b50*/  IMAD.MOV.U32 R16, RZ, RZ, -0x42008b47 ;  /* 0xbdff74b9ff107424 */ /* 0x002fc600078e00ff */
[----:B------:R1:W-:Y:S01]  /*40b60*/  STL.64 [R1+0x2698], R20 ;  /* 0x0026981401007387 */ /* 0x0003e20000100a00 */
[----:B------:R-:W-:-:S03]  /*40b70*/  IMAD.MOV.U32 R17, RZ, RZ, -0x403b9d75 ;  /* 0xbfc4628bff117424 */ /* 0x000fc600078e00ff */
[----:B------:R4:W-:Y:S01]  /*40b80*/  STL.64 [R1+0x26a0], R6 ;  /* 0x0026a00601007387 */ /* 0x0009e20000100a00 */
[----:B--2---:R-:W-:Y:S01]  /*40b90*/  MOV R18, 0x8f94aa2a ;  /* 0x8f94aa2a00127802 */ /* 0x004fe20000000f00 */
[----:B------:R-:W-:Y:S02]  /*40ba0*/  IMAD.MOV.U32 R19, RZ, RZ, 0x409e93fe ;  /* 0x409e93feff137424 */ /* 0x000fe400078e00ff */
[----:B------:R2:W-:Y:S01]  /*40bb0*/  STL.64 [R1+0x26a8], R22 ;  /* 0x0026a81601007387 */ /* 0x0005e20000100a00 */
[----:B---3--:R-:W-:Y:S01]  /*40bc0*/  MOV R12, 0x61d37922 ;  /* 0x61d37922000c7802 */ /* 0x008fe20000000f00 */
[----:B------:R-:W-:Y:S02]  /*40bd0*/  IMAD.MOV.U32 R13, RZ, RZ, 0x3f552b59 ;  /* 0x3f552b59ff0d7424 */ /* 0x000fe400078e00ff */
[----:B------:R3:W-:Y:S01]  /*40be0*/  STL.64 [R1+0x26b0], R14 ;  /* 0x0026b00e01007387 */ /* 0x0007e20000100a00 */
[----:B-1----:R-:W-:Y:S02]  /*40bf0*/  IMAD.MOV.U32 R20, RZ, RZ, -0x39628573 ;  /* 0xc69d7a8dff147424 */ /* 0x002fe400078e00ff */
[----:B------:R-:W-:Y:S01]  /*40c00*/  IMAD.MOV.U32 R21, RZ, RZ, 0x4086ddbb ;  /* 0x4086ddbbff157424 */ /* 0x000fe200078e00ff */
[----:B------:R1:W-:Y:S01]  /*40c10*/  STL.64 [R1+0x26b8], R8 ;  /* 0x0026b80801007387 */ /* 0x0003e20000100a00 */
[----:B----4-:R-:W-:-:S02]  /*40c20*/  IMAD.MOV.U32 R6, RZ, RZ, -0x3e818735 ;  /* 0xc17e78cbff067424 */ /* 0x010fc400078e00ff */
[----:B------:R-:W-:Y:S01]  /*40c30*/  IMAD.MOV.U32 R7, RZ, RZ, 0x40957e75 ;  /* 0x40957e75ff077424 */ /* 0x000fe200078e00ff */
[----:B------:R4:W-:Y:S01]  /*40c40*/  STL.64 [R1+0x26c0], R10 ;  /* 0x0026c00a01007387 */ /* 0x0009e20000100a00 */
[----:B--2---:R-:W-:Y:S01]  /*40c50*/  IMAD.MOV.U32 R22, RZ, RZ, 0xf314c0d ;  /* 0x0f314c0dff167424 */ /* 0x004fe200078e00ff */
        /* <DEDUP_REMOVED lines=9> */
[----:B------:R-:W-:Y:S01]  /*40cf0*/  MOV R11, 0xbee4f10d ;  /* 0xbee4f10d000b7802 */ /* 0x000fe20000000f00 */
[----:B0-----:R-:W0:Y:S01]  /*40d00*/  DFMA R2, -R4, R26, R30 ;  /* 0x0000001a0402722b */ /* 0x001e22000000011e */
[----:B------:R3:W-:Y:S01]  /*40d10*/  STL.64 [R1+0x26e0], R6 ;  /* 0x0026e00601007387 */ /* 0x0007e20000100a00 */
[----:B--2---:R-:W-:-:S03]  /*40d20*/  IMAD.MOV.U32 R16, RZ, RZ, 0x2d01f9ee ;  /* 0x2d01f9eeff107424 */ /* 0x004fc600078e00ff */
[----:B------:R2:W-:Y:S01]  /*40d30*/  STL.64 [R1+0x26e8], R12 ;  /* 0x0026e80c01007387 */ /* 0x0005e20000100a00 */
[----:B------:R-:W-:Y:S01]  /*40d40*/  IMAD.MOV.U32 R17, RZ, RZ, 0x4060b205 ;  /* 0x4060b205ff117424 */ /* 0x000fe200078e00ff */
[----:B0-----:R0:W4:Y:S01]  /*40d50*/  DFMA R26, R32, R2, R26 ;  /* 0x00000002201a722b */ /* 0x001122000000001a */
[----:B-1----:R-:W-:Y:S01]  /*40d60*/  MOV R18, 0x33000f3b ;  /* 0x33000f3b00127802 */ /* 0x002fe20000000f00 */
[----:B------:R-:W-:Y:S01]  /*40d70*/  IMAD.MOV.U32 R19, RZ, RZ, -0x3fa3cf2c ;  /* 0xc05c30d4ff137424 */ /* 0x000fe200078e00ff */
[----:B------:R1:W-:Y:S01]  /*40d80*/  STL.64 [R1+0x26f0], R14 ;  /* 0x0026f00e01007387 */ /* 0x0003e20000100a00 */
[----:B0-----:R-:W-:Y:S01]  /*40d90*/  IMAD.MOV.U32 R2, RZ, RZ, 0x47d911f2 ;  /* 0x47d911f2ff027424 */ /* 0x001fe200078e00ff */
[----:B------:R-:W-:Y:S01]  /*40da0*/  MOV R3, 0x3ff1f3c0 ;  /* 0x3ff1f3c000037802 */ /* 0x000fe20000000f00 */
[----:B---3--:R-:W-:Y:S01]  /*40db0*/  IMAD.MOV.U32 R6, RZ, RZ, 0x5b39c078 ;  /* 0x5b39c078ff067424 */ /* 0x008fe200078e00ff */
[----:B------:R0:W-:Y:S01]  /*40dc0*/  STL.64 [R1+0x26f8], R20 ;  /* 0x0026f81401007387 */ /* 0x0001e20000100a00 */
[----:B------:R-:W-:Y:S01]  /*40dd0*/  IMAD.MOV.U32 R7, RZ, RZ, -0x411f61fa ;  /* 0xbee09e06ff077424 */ /* 0x000fe200078e00ff */
[----:B--2---:R-:W-:-:S02]  /*40de0*/  MOV R12, 0xfff1769d ;  /* 0xfff1769d000c7802 */ /* 0x004fc40000000f00 */
[----:B------:R2:W-:Y:S01]  /*40df0*/  STL.64 [R1+0x2700], R8 ;  /* 0x0027000801007387 */ /* 0x0005e20000100a00 */
[----:B------:R-:W-:Y:S02]  /*40e00*/  IMAD.MOV.U32 R13, RZ, RZ, -0x3fd2fa83 ;  /* 0xc02d057dff0d7424 */ /* 0x000fe400078e00ff */
[----:B----4-:R-:W-:Y:S01]  /*40e10*/  FFMA R0, RZ, R5, R27 ;  /* 0x00000005ff007223 */ /* 0x010fe2000000001b */
[----:B------:R3:W-:Y:S01]  /*40e20*/  STL.64 [R1+0x2708], R10 ;  /* 0x0027080a01007387 */ /* 0x0007e20000100a00 */
[----:B-1----:R-:W-:Y:S01]  /*40e30*/  IMAD.MOV.U32 R14, RZ, RZ, 0x14be7336 ;  /* 0x14be7336ff0e7424 */ /* 0x002fe200078e00ff */
[----:B------:R-:W-:Y:S02]  /*40e40*/  MOV R15, 0x4026393a ;  /* 0x4026393a000f7802 */ /* 0x000fe40000000f00 */
[----:B------:R1:W-:Y:S01]  /*40e50*/  STL.64 [R1+0x2710], R16 ;  /* 0x0027101001007387 */ /* 0x0003e20000100a00 */
[----:B0-----:R-:W-:Y:S01]  /*40e60*/  IMAD.MOV.U32 R20, RZ, RZ, -0x38d8a0ef ;  /* 0xc7275f11ff147424 */ /* 0x001fe200078e00ff */
[----:B------:R-:W-:Y:S01]  /*40e70*/  FSETP.GT.AND P0, PT, |R0|, 1.469367938527859385e-39, PT ;  /* 0x001000000000780b */ /* 0x000fe20003f04200 */
[----:B------:R-:W-:Y:S01]  /*40e80*/  IMAD.MOV.U32 R21, RZ, RZ, -0x3fef52dd ;  /* 0xc010ad23ff157424 */ /* 0x000fe200078e00ff */
[----:B------:R0:W-:Y:S01]  /*40e90*/  STL.64 [R1+0x2718], R18 ;  /* 0x0027181201007387 */ /* 0x0001e20000100a00 */
[----:B--2---:R-:W-:-:S02]  /*40ea0*/  IMAD.MOV.U32 R8, RZ, RZ, 0x1b50cc3 ;  /* 0x01b50cc3ff087424 */ /* 0x004fc400078e00ff */
[----:B------:R-:W-:Y:S01]  /*40eb0*/  IMAD.MOV.U32 R9, RZ, RZ, -0x4017a9ca ;  /* 0xbfe85636ff097424 */ /* 0x000fe200078e00ff */
[----:B---3--:R-:W-:Y:S01]  /*40ec0*/  MOV R10, 0x6fac42ee ;  /* 0x6fac42ee000a7802 */ /* 0x008fe20000000f00 */
[----:B------:R-:W-:Y:S01]  /*40ed0*/  IMAD.MOV.U32 R11, RZ, RZ, 0x3fd73534 ;  /* 0x3fd73534ff0b7424 */ /* 0x000fe200078e00ff */
[----:B------:R2:W-:Y:S01]  /*40ee0*/  STL.64 [R1+0x2720], R22 ;  /* 0x0027201601007387 */ /* 0x0005e20000100a00 */
[----:B-1----:R-:W-:Y:S01]  /*40ef0*/  IMAD.MOV.U32 R16, RZ, RZ, 0x728f44d1 ;  /* 0x728f44d1ff107424 */ /* 0x002fe200078e00ff */
[----:B------:R-:W-:Y:S02]  /*40f00*/  MOV R17, 0x3fcc603b ;  /* 0x3fcc603b00117802 */ /* 0x000fe40000000f00 */
[----:B------:R2:W-:Y:S01]  /*40f10*/  STL.64 [R1+0x2728], R6 ;  /* 0x0027280601007387 */ /* 0x0005e20000100a00 */
[----:B0-----:R-:W-:Y:S02]  /*40f20*/  IMAD.MOV.U32 R18, RZ, RZ, -0x5fb49ca2 ;  /* 0xa04b635eff127424 */ /* 0x001fe400078e00ff */
[----:B------:R-:W-:Y:S01]  /*40f30*/  IMAD.MOV.U32 R19, RZ, RZ, 0x3fdf284b ;  /* 0x3fdf284bff137424 */ /* 0x000fe200078e00ff */
        /* <DEDUP_REMOVED lines=10> */
[----:B--2---:R-:W-:Y:S01]  /*40fe0*/  MOV R12, R30 ;  /* 0x0000001e000c7202 */ /* 0x004fe20000000f00 */
[----:B------:R-:W-:Y:S01]  /*40ff0*/  IMAD.MOV.U32 R13, RZ, RZ, R31 ;  /* 0x000000ffff0d7224 */ /* 0x000fe200078e001f */
[----:B------:R-:W-:Y:S01]  /*41000*/  MOV R9, R5 ;  /* 0x0000000500097202 */ /* 0x000fe20000000f00 */
[----:B------:R-:W-:Y:S01]  /*41010*/  IMAD.MOV.U32 R8, RZ, RZ, R4 ;  /* 0x000000ffff087224 */ /* 0x000fe200078e0004 */
[----:B------:R-:W-:-:S02]  /*41020*/  MOV R0, 0x41040 ;  /* 0x0004104000007802 */ /* 0x000fc40000000f00 */
[----:B------:R-:W-:Y:S05]  /*41030*/  CALL.REL.NOINC `($__internal_16_$__cuda_sm20_div_rn_f64_full) ;  /* 0x0000e96000007944 */ /* 0x000fea0003c00000 */
[----:B------:R-:W-:Y:S02]  /*41040*/  IMAD.MOV.U32 R26, RZ, RZ, R8 ;  /* 0x000000ffff1a7224 */ /* 0x000fe400078e0008 */
[----:B------:R-:W-:-:S02]  /*41050*/  IMAD.MOV.U32 R27, RZ, RZ, R9 ;  /* 0x000000ffff1b7224 */ /* 0x000fc400078e0009 */
.L_x_4211:
[----:B------:R-:W-:Y:S05]  /*41060*/  BSYNC B3 ;  /* 0x0000000000037941 */ /* 0x000fea0003800000 */
.L_x_4210:
[----:B--2---:R-:W0:Y:S01]  /*41070*/  MUFU.RCP64H R3, R5 ;  /* 0x0000000500037308 */ /* 0x004e220000001800 */
        /* <DEDUP_REMOVED lines=20> */
.L_x_4213:
[----:B------:R-:W-:Y:S05]  /*411c0*/  BSYNC B3 ;  /* 0x0000000000037941 */ /* 0x000fea0003800000 */
.L_x_4212:
        /* <DEDUP_REMOVED lines=71> */
.L_x_4218:
        /* <DEDUP_REMOVED lines=22> */
.L_x_4221:
[----:B------:R-:W-:Y:S05]  /*417a0*/  BSYNC B8 ;  /* 0x0000000000087941 */ /* 0x000fea0003800000 */
.L_x_4220:
        /* <DEDUP_REMOVED lines=15> */
.L_x_4219:
[----:B------:R-:W-:Y:S05]  /*418a0*/  BSYNC B7 ;  /* 0x0000000000077941 */ /* 0x000fea0003800000 */
.L_x_4217:
        /* <DEDUP_REMOVED lines=26> */
.L_x_4223:
[----:B------:R-:W-:Y:S05]  /*41a50*/  BSYNC B7 ;  /* 0x0000000000077941 */ /* 0x000fea0003800000 */
.L_x_4222:
[----:B-1----:R-:W1:Y:S01]  /*41a60*/  DADD R2, -RZ, -R2 ;  /* 0x00000000ff027229 */ /* 0x002e620000000902 */
[----:B------:R-:W-:Y:S05]  /*41a70*/  BRA `(.L_x_4216) ;  /* 0x0000084000007947 */ /* 0x000fea0003800000 */
.L_x_4215:
        /* <DEDUP_REMOVED lines=66> */
.L_x_4225:
        /* <DEDUP_REMOVED lines=22> */
.L_x_4228:
[----:B------:R-:W-:Y:S05]  /*42000*/  BSYNC B8 ;  /* 0x0000000000087941 */ /* 0x000fea0003800000 */
.L_x_4227:
        /* <DEDUP_REMOVED lines=15> */
.L_x_4226:
[----:B------:R-:W-:Y:S05]  /*42100*/  BSYNC B7 ;  /* 0x0000000000077941 */ /* 0x000fea0003800000 */
.L_x_4224:
        /* <DEDUP_REMOVED lines=26> */
.L_x_4229:
[----:B------:R-:W-:Y:S05]  /*422b0*/  BSYNC B7 ;  /* 0x0000000000077941 */ /* 0x000fea0003800000 */
.L_x_4216:
[----:B------:R-:W-:Y:S05]  /*422c0*/  BSYNC B3 ;  /* 0x0000000000037941 */ /* 0x000fea0003800000 */
.L_x_4214:
        /* <DEDUP_REMOVED lines=21> */
[----:B0-----:R-:W-:Y:S01]  /*42420*/  MOV R12, 0x42460 ;  /* 0x00042460000c7802 */ /* 0x001fe20000000f00 */
[----:B------:R-:W-:Y:S02]  /*42430*/  IMAD.MOV.U32 R6, RZ, RZ, R16 ;  /* 0x000000ffff067224 */ /* 0x000fe400078e0010 */
[----:B------:R-:W-:Y:S02]  /*42440*/  IMAD.MOV.U32 R7, RZ, RZ, R17 ;  /* 0x000000ffff077224 */ /* 0x000fe400078e0011 */
[----:B-1----:R-:W-:Y:S05]  /*42450*/  CALL.REL.NOINC `($__internal_17_$__cuda_sm20_dsqrt_rn_f64_mediumpath_v1) ;  /* 0x0000dba000007944 */ /* 0x002fea0003c00000 */
.L_x_4231:
[----:B------:R-:W-:Y:S05]  /*42460*/  BSYNC B3 ;  /* 0x0000000000037941 */ /* 0x000fea0003800000 */
.L_x_4230:
        /* <DEDUP_REMOVED lines=13> */
.L_x_4233:
[----:B------:R-:W-:Y:S01]  /*42540*/  MOV R6, R8 ;  /* 0x0000000800067202 */ /* 0x000fe20000000f00 */
[----:B------:R-:W-:Y:S01]  /*42550*/  IMAD.MOV.U32 R14, RZ, RZ, RZ ;  /* 0x000000ffff0e7224 */ /* 0x000fe200078e00ff */
[----:B0-----:R-:W-:Y:S01]  /*42560*/  MOV R19, 0x3df8774a ;  /* 0x3df8774a00137802 */ /* 0x001fe20000000f00 */
[----:B------:R-:W-:Y:S01]  /*42570*/  IMAD.MOV.U32 R18, RZ, RZ, -0x2b1f4029 ;  /* 0xd4e0bfd7ff127424 */ /* 0x000fe200078e00ff */
[----:B------:R-:W-:Y:S01]  /*42580*/  MOV R22, 0x652b82fe ;  /* 0x652b82fe00167802 */ /* 0x000fe20000000f00 */
[----:B------:R-:W-:Y:S01]  /*42590*/  IMAD.MOV.U32 R23, RZ, RZ, 0x3ff71547 ;  /* 0x3ff71547ff177424 */ /* 0x000fe200078e00ff */
[----:B------:R-:W0:Y:S01]  /*425a0*/  DADD R12, R6, 4 ;  /* 0x40100000060c7429 */ /* 0x000e220000000000 */
[----:B------:R-:W-:-:S05]  /*425b0*/  ISETP.GT.U32.AND P0, PT, R7, 0x403b4000, PT ;  /* 0x403b40000700780c */ /* 0x000fca0003f04070 */
        /* <DEDUP_REMOVED lines=10> */
[----:B0-----:R-:W-:Y:S02]  /*42660*/  IMAD.MOV.U32 R16, RZ, RZ, 0x0 ;  /* 0x00000000ff107424 */ /* 0x001fe400078e00ff */
[----:B------:R-:W-:Y:S02]  /*42670*/  IMAD.MOV.U32 R17, RZ, RZ, 0x3ff00000 ;  /* 0x3ff00000ff117424 */ /* 0x000fe400078e00ff */
        /* <DEDUP_REMOVED lines=52> */
[----:B-1----:R-:W-:Y:S02]  /*429c0*/  LEA R27, R19, R27, 0x14 ;  /* 0x0000001b131b7211 */ /* 0x002fe400078ea0ff */
        /* <DEDUP_REMOVED lines=14> */
.L_x_4234:
[----:B------:R-:W-:Y:S05]  /*42ab0*/  BSYNC B2 ;  /* 0x0000000000027941 */ /* 0x000fea0003800000 */
.L_x_4232:
[----:B------:R-:W-:Y:S01]  /*42ac0*/  HFMA2.MMA R12, -RZ, RZ, 0, 0 ;  /* 0x00000000ff0c7435 */ /* 0x000fe200000001ff */
[----:B------:R-:W-:Y:S01]  /*42ad0*/  BSSY B3, `(.L_x_4235) ;  /* 0x0000178000037945 */ /* 0x000fe20003800000 */
[----:B------:R-:W-:Y:S01]  /*42ae0*/  IMAD.MOV.U32 R78, RZ, RZ, RZ ;  /* 0x000000ffff4e7224 */ /* 0x000fe200078e00ff */
[----:B------:R-:W-:Y:S01]  /*42af0*/  MOV R72, RZ ;  /* 0x000000ff00487202 */ /* 0x000fe20000000f00 */
[----:B------:R-:W-:Y:S01]  /*42b00*/  IMAD.MOV.U32 R6, RZ, RZ, 0x0 ;  /* 0x00000000ff067424 */ /* 0x000fe200078e00ff */
        /* <DEDUP_REMOVED lines=27> */
.L_x_4241:
        /* <DEDUP_REMOVED lines=310> */
.L_x_4237:
[----:B------:R-:W-:Y:S05]  /*44020*/  BSYNC B2 ;  /* 0x0000000000027941 */ /* 0x000fea0003800000 */
.L_x_4236:
        /* <DEDUP_REMOVED lines=26> */
.L_x_4240:
[----:B------:R-:W-:Y:S05]  /*441d0*/  BSYNC B7 ;  /* 0x0000000000077941 */ /* 0x000fea0003800000 */
.L_x_4239:
[----:B------:R-:W-:Y:S01]  /*441e0*/  IADD3 R78, R78, 0x1, RZ ;  /* 0x000000014e4e7810 */ /* 0x000fe20007ffe0ff */
[----:B------:R0:W1:Y:S01]  /*441f0*/  DADD R6, -RZ, |R70| ;  /* 0x00000000ff067229 */ /* 0x0000620000000546 */
[----:B------:R-:W-:Y:S01]  /*44200*/  IMAD.MOV.U32 R12, RZ, RZ, R8 ;  /* 0x000000ffff0c7224 */ /* 0x000fe200078e0008 */
[----:B------:R-:W-:Y:S02]  /*44210*/  MOV R13, R9 ;  /* 0x00000009000d7202 */ /* 0x000fe40000000f00 */
[----:B------:R-:W-:-:S13]  /*44220*/  ISETP.GE.U32.AND P0, PT, R78, 0x19, PT ;  /* 0x000000194e00780c */ /* 0x000fda0003f06070 */
[----:B01----:R-:W-:Y:S01]  /*44230*/  @P0 CALL.REL.NOINC `(.L_x_4238) ;  /* 0x0000001000000944 */ /* 0x003fe20003c00000 */
[----:B------:R-:W-:Y:S05]  /*44240*/  BRA `(.L_x_4241) ;  /* 0xffffea7000007947 */ /* 0x000fea000383ffff */
.L_x_4238:
[----:B------:R-:W-:Y:S05]  /*44250*/  BSYNC B3 ;  /* 0x0000000000037941 */ /* 0x000fea0003800000 */
.L_x_4235:
        /* <DEDUP_REMOVED lines=55> */
.L_x_4243:
[----:B------:R-:W-:Y:S05]  /*445d0*/  BSYNC B2 ;  /* 0x0000000000027941 */ /* 0x000fea0003800000 */
.L_x_4242:
[----:B------:R-:W-:Y:S01]  /*445e0*/  BSSY B3, `(.L_x_4244) ;  /* 0x000000b000037945 */ /* 0x000fe20003800000 */
        /* <DEDUP_REMOVED lines=8> */
[----:B------:R-:W-:Y:S02]  /*44670*/  IMAD.MOV.U32 R7, RZ, RZ, R23 ;  /* 0x000000ffff077224 */ /* 0x000fe400078e0017 */
[----:B-1----:R-:W-:Y:S05]  /*44680*/  CALL.REL.NOINC `($__internal_17_$__cuda_sm20_dsqrt_rn_f64_mediumpath_v1) ;  /* 0x0000b97000007944 */ /* 0x002fea0003c00000 */
.L_x_4245:
[----:B------:R-:W-:Y:S05]  /*44690*/  BSYNC B3 ;  /* 0x0000000000037941 */ /* 0x000fea0003800000 */
.L_x_4244:
[----:B0-----:R-:W0:Y:S01]  /*446a0*/  MUFU.RCP64H R5, R9 ;  /* 0x0000000900057308 */ /* 0x001e220000001800 */
[----:B------:R-:W-:Y:S01]  /*446b0*/  IMAD.MOV.U32 R4, RZ, RZ, 0x1 ;  /* 0x00000001ff047424 */ /* 0x000fe200078e00ff */
[----:B-1----:R-:W1:Y:S01]  /*446c0*/  DMUL R12, R2, R76 ;  /* 0x0000004c020c7228 */ /* 0x002e620000000000 */
        /* <DEDUP_REMOVED lines=13> */
[----:B------:R-:W-:Y:S02]  /*447a0*/  MOV R0, 0x447c0 ;  /* 0x000447c000007802 */ /* 0x000fe40000000f00 */
[----:B------:R-:W-:Y:S05]  /*447b0*/  CALL.REL.NOINC `($__internal_16_$__cuda_sm20_div_rn_f64_full) ;  /* 0x0000b1e000007944 */ /* 0x000fea0003c00000 */
[----:B------:R-:W-:Y:S01]  /*447c0*/  MOV R2, R8 ;  /* 0x0000000800027202 */ /* 0x000fe20000000f00 */
[----:B------:R-:W-:Y:S02]  /*447d0*/  IMAD.MOV.U32 R3, RZ, RZ, R9 ;  /* 0x000000ffff037224 */ /* 0x000fe400078e0009 */
.L_x_4247:
[----:B------:R-:W-:Y:S05]  /*447e0*/  BSYNC B3 ;  /* 0x0000000000037941 */ /* 0x000fea0003800000 */
.L_x_4246:
[----:B------:R0:W1:Y:S01]  /*447f0*/  DFMA R2, R80, 0.5, R2 ;  /* 0x3fe000005002782b */ /* 0x0000620000000002 */
[----:B------:R-:W-:Y:S05]  /*44800*/  BRA `(.L_x_3891) ;  /* 0x0000ae8000007947 */ /* 0x000fea0003800000 */
.L_x_3895:
        /* <DEDUP_REMOVED lines=902> */
[----:B--2---:R-:W-:Y:S02]  /*48070*/  IMAD.MOV.U32 R6, RZ, RZ, 0x35d225d ;  /* 0x035d225dff067424 */ /* 0x004fe400078e00ff */
[----:B------:R-:W-:Y:S01]  /*48080*/  IMAD.MOV.U32 R7, RZ, RZ, -0x40ee40f7 ;  /* 0xbf11bf09ff077424 */ /* 0x000fe200078e00ff */
[----:B------:R2:W-:Y:S01]  /*48090*/  STL.64 [R1+0x1cd0], R16 ;  /* 0x001cd01001007387 */ /* 0x0005e20000100a00 */
[----:B-1----:R-:W-:Y:S01]  /*480a0*/  IMAD.MOV.U32 R8, RZ, RZ, -0x5c8b89bf ;  /* 0xa3747641ff087424 */ /* 0x002fe200078e00ff */
[----:B------:R-:W-:-:S02]  /*480b0*/  MOV R9, 0x3ef079cb ;  /* 0x3ef079cb00097802 */ /* 0x000fc40000000f00 */
        /* <DEDUP_REMOVED lines=16> */
[----:B----4-:R-:W-:Y:S01]  /*481c0*/  IMAD.MOV.U32 R10, RZ, RZ, 0x2daecc91 ;  /* 0x2daecc91ff0a7424 */ /* 0x010fe200078e00ff */
[----:B------:R2:W-:Y:S01]  /*481d0*/  STL.64 [R1+0x1db0], R8 ;  /* 0x001db00801007387 */ /* 0x0005e20000100a00 */
[----:B------:R-:W-:Y:S02]  /*481e0*/  IMAD.MOV.U32 R11, RZ, RZ, -0x411a6414 ;  /* 0xbee59becff0b7424 */ /* 0x000fe400078e00ff */
[----:B-1----:R-:W-:Y:S01]  /*481f0*/  IMAD.MOV.U32 R12, RZ, RZ, -0xddec242 ;  /* 0xf2213dbeff0c7424 */ /* 0x002fe200078e00ff */
[----:B------:R-:W-:Y:S01]  /*48200*/  MOV R13, 0x3d6c166c ;  /* 0x3d6c166c000d7802 */ /* 0x000fe20000000f00 */
[----:B------:R1:W-:Y:S01]  /*48210*/  STL.64 [R1+0x1d08], R18 ;  /* 0x001d081201007387 */ /* 0x0003e20000100a00 */
[----:B0-----:R-:W-:Y:S01]  /*48220*/  IMAD.MOV.U32 R6, RZ, RZ, 0x553e9943 ;  /* 0x553e9943ff067424 */ /* 0x001fe200078e00ff */
[----:B------:R-:W-:Y:S02]  /*48230*/  MOV R7, 0xbe7f3011 ;  /* 0xbe7f301100077802 */ /* 0x000fe40000000f00 */
        /* <DEDUP_REMOVED lines=35> */
[----:B-1----:R-:W-:Y:S01]  /*48470*/  MOV R16, 0xdacf43ba ;  /* 0xdacf43ba00107802 */ /* 0x002fe20000000f00 */
[----:B------:R-:W-:Y:S02]  /*48480*/  IMAD.MOV.U32 R17, RZ, RZ, 0x3ecbb865 ;  /* 0x3ecbb865ff117424 */ /* 0x000fe400078e00ff */
[----:B------:R1:W-:Y:S01]  /*48490*/  STL.64 [R1+0x1e00], R10 ;  /* 0x001e000a01007387 */ /* 0x0003e20000100a00 */
[----:B0-----:R-:W-:Y:S02]  /*484a0*/  IMAD.MOV.U32 R20, RZ, RZ, 0x664ec1e3 ;  /* 0x664ec1e3ff147424 */ /* 0x001fe400078e00ff */
[----:B------:R-:W-:Y:S01]  /*484b0*/  IMAD.MOV.U32 R21, RZ, RZ, -0x415a7e0b ;  /* 0xbea581f5ff157424 */ /* 0x000fe200078e00ff */
[----:B------:R0:W-:Y:S01]  /*484c0*/  STL.64 [R1+0x1e08], R12 ;  /* 0x001e080c01007387 */ /* 0x0001e20000100a00 */
[----:B----4-:R-:W-:-:S02]  /*484d0*/  IMAD.MOV.U32 R14, RZ, RZ, 0x554e1fc0 ;  /* 0x554e1fc0ff0e7424 */ /* 0x010fc400078e00ff */
[----:B------:R-:W-:Y:S01]  /*484e0*/  IMAD.MOV.U32 R15, RZ, RZ, -0x4316a0e2 ;  /* 0xbce95f1eff0f7424 */ /* 0x000fe200078e00ff */
[----:B------:R4:W-:Y:S01]  /*484f0*/  STL.64 [R1+0x1e28], R6 ;  /* 0x001e280601007387 */ /* 0x0009e20000100a00 */
[----:B--2---:R-:W-:Y:S02]  /*48500*/  IMAD.MOV.U32 R2, RZ, RZ, -0x343a03ee ;  /* 0xcbc5fc12ff027424 */ /* 0x004fe400078e00ff */
[----:B------:R-:W-:Y:S01]  /*48510*/  IMAD.MOV.U32 R3, RZ, RZ, -0x4087a384 ;  /* 0xbf785c7cff037424 */ /* 0x000fe200078e00ff */
[----:B-1----:R-:W-:Y:S01]  /*48520*/  MOV R11, 0x3eb57cc9 ;  /* 0x3eb57cc9000b7802 */ /* 0x002fe20000000f00 */
[----:B------:R-:W-:Y:S01]  /*48530*/  IMAD.MOV.U32 R10, RZ, RZ, -0x1659a691 ;  /* 0xe9a6596fff0a7424 */ /* 0x000fe200078e00ff */
[----:B------:R1:W-:Y:S01]  /*48540*/  STL.64 [R1+0x1e30], R8 ;  /* 0x001e300801007387 */ /* 0x0003e20000100a00 */
[----:B0-----:R-:W-:Y:S01]  /*48550*/  MOV R12, 0xb1314cf1 ;  /* 0xb1314cf1000c7802 */ /* 0x001fe20000000f00 */
[----:B------:R-:W-:Y:S02]  /*48560*/  IMAD.MOV.U32 R13, RZ, RZ, 0x3f5c0816 ;  /* 0x3f5c0816ff0d7424 */ /* 0x000fe400078e00ff */
[----:B------:R0:W-:Y:S01]  /*48570*/  STL.64 [R1+0x1da8], R18 ;  /* 0x001da81201007387 */ /* 0x0001e20000100a00 */
[----:B----4-:R-:W-:Y:S01]  /*48580*/  MOV R6, 0x2cc02754 ;  /* 0x2cc0275400067802 */ /* 0x010fe20000000f00 */
[----:B------:R-:W-:-:S02]  /*48590*/  IMAD.MOV.U32 R7, RZ, RZ, 0x3f28b6bb ;  /* 0x3f28b6bbff077424 */ /* 0x000fc400078e00ff */
[----:B------:R2:W-:Y:S01]  /*485a0*/  STL.64 [R1+0x1dc0], R16 ;  /* 0x001dc01001007387 */ /* 0x0005e20000100a00 */
[----:B-1----:R-:W-:-:S03]  /*485b0*/  IMAD.MOV.U32 R8, RZ, RZ, -0x22889d73 ;  /* 0xdd77628dff087424 */ /* 0x002fc600078e00ff */
[----:B------:R1:W-:Y:S01]  /*485c0*/  STL.64 [R1+0x1dd0], R20 ;  /* 0x001dd01401007387 */ /* 0x0003e20000100a00 */
[----:B------:R-:W-:Y:S02]  /*485d0*/  IMAD.MOV.U32 R9, RZ, RZ, 0x3f084156 ;  /* 0x3f084156ff097424 */ /* 0x000fe400078e00ff */
[----:B0-----:R-:W-:Y:S01]  /*485e0*/  IMAD.MOV.U32 R18, RZ, RZ, -0x253e430f ;  /* 0xdac1bcf1ff127424 */ /* 0x001fe200078e00ff */
        /* <DEDUP_REMOVED lines=63> */
[----:B--2---:R-:W-:Y:S02]  /*489e0*/  IMAD.MOV.U32 R14, RZ, RZ, 0xcc2ec99 ;  /* 0x0cc2ec99ff0e7424 */ /* 0x004fe400078e00ff */
[----:B------:R-:W-:Y:S01]  /*489f0*/  IMAD.MOV.U32 R15, RZ, RZ, -0x41df1c66 ;  /* 0xbe20e39aff0f7424 */ /* 0x000fe200078e00ff */
[----:B------:R2:W-:Y:S01]  /*48a00*/  STL.64 [R1+0x1ef0], R6 ;  /* 0x001ef00601007387 */ /* 0x0005e20000100a00 */
[----:B-1----:R-:W-:Y:S01]  /*48a10*/  MOV R2, 0x50ed0c93 ;  /* 0x50ed0c9300027802 */ /* 0x002fe20000000f00 */
[----:B------:R-:W-:-:S02]  /*48a20*/  IMAD.MOV.U32 R3, RZ, RZ, 0x3f91d1d6 ;  /* 0x3f91d1d6ff037424 */ /* 0x000fc400078e00ff */
[----:B----4-:R-:W-:Y:S01]  /*48a30*/  IMAD.MOV.U32 R10, RZ, RZ, -0x1aa33f33 ;  /* 0xe55cc0cdff0a7424 */ /* 0x010fe200078e00ff */
        /* <DEDUP_REMOVED lines=40> */
[----:B------:R-:W-:Y:S02]  /*48cc0*/  IMAD.MOV.U32 R19, RZ, RZ, 0x3e0201c0 ;  /* 0x3e0201c0ff137424 */ /* 0x000fe400078e00ff */
[----:B0-----:R-:W-:Y:S01]  /*48cd0*/  IMAD.MOV.U32 R16, RZ, RZ, -0x78f15f33 ;  /* 0x870ea0cdff107424 */ /* 0x001fe200078e00ff */
        /* <DEDUP_REMOVED lines=9> */
[----:B0-----:R-:W-:Y:S01]  /*48d70*/  IMAD.MOV.U32 R14, RZ, RZ, -0x7c02650f ;  /* 0x83fd9af1ff0e7424 */ /* 0x001fe200078e00ff */
[----:B------:R-:W-:Y:S01]  /*48d80*/  MOV R15, 0x3d152ba3 ;  /* 0x3d152ba3000f7802 */ /* 0x000fe20000000f00 */
[----:B----4-:R-:W-:Y:S01]  /*48d90*/  IMAD.MOV.U32 R10, RZ, RZ, 0x1300d859 ;  /* 0x1300d859ff0a7424 */ /* 0x010fe200078e00ff */
[----:B------:R-:W-:Y:S01]  /*48da0*/  MOV R11, 0xbe695567 ;  /* 0xbe695567000b7802 */ /* 0x000fe20000000f00 */
[----:B------:R0:W-:Y:S01]  /*48db0*/  STL.64 [R1+0x1f80], R8 ;  /* 0x001f800801007387 */ /* 0x0001e20000100a00 */
[----:B--2---:R-:W-:-:S02]  /*48dc0*/  IMAD.MOV.U32 R12, RZ, RZ, -0xd47a6ac ;  /* 0xf2b85954ff0c7424 */ /* 0x004fc400078e00ff */
[----:B------:R-:W-:Y:S01]  /*48dd0*/  IMAD.MOV.U32 R13, RZ, RZ, -0x436d3be4 ;  /* 0xbc92c41cff0d7424 */ /* 0x000fe200078e00ff */
[----:B------:R2:W-:Y:S01]  /*48de0*/  STL.64 [R1+0x1f38], R18 ;  /* 0x001f381201007387 */ /* 0x0005e20000100a00 */
[----:B-1----:R-:W-:Y:S01]  /*48df0*/  MOV R6, 0x49d95e46 ;  /* 0x49d95e4600067802 */ /* 0x002fe20000000f00 */
[----:B------:R-:W-:Y:S02]  /*48e00*/  IMAD.MOV.U32 R7, RZ, RZ, -0x40566e61 ;  /* 0xbfa9919fff077424 */ /* 0x000fe400078e00ff */
[----:B------:R1:W-:Y:S01]  /*48e10*/  STL.64 [R1+0x1f50], R16 ;  /* 0x001f501001007387 */ /* 0x0003e20000100a00 */
[----:B0-----:R-:W-:Y:S01]  /*48e20*/  IMAD.MOV.U32 R8, RZ, RZ, 0x5e7cd1d3 ;  /* 0x5e7cd1d3ff087424 */ /* 0x001fe200078e00ff */
        /* <DEDUP_REMOVED lines=12> */
[----:B--2---:R-:W-:Y:S01]  /*48ef0*/  IMAD.MOV.U32 R2, RZ, RZ, 0x5c03d2e9 ;  /* 0x5c03d2e9ff027424 */ /* 0x004fe200078e00ff */
[----:B------:R-:W-:Y:S02]  /*48f00*/  MOV R3, 0x3f9ef9a0 ;  /* 0x3f9ef9a000037802 */ /* 0x000fe40000000f00 */
[----:B------:R2:W-:Y:S01]  /*48f10*/  STL.64 [R1+0x1fb8], R6 ;  /* 0x001fb80601007387 */ /* 0x0005e20000100a00 */
[----:B-1----:R-:W-:Y:S02]  /*48f20*/  IMAD.MOV.U32 R14, RZ, RZ, -0x6b5d1b4e ;  /* 0x94a2e4b2ff0e7424 */ /* 0x002fe400078e00ff */
[----:B------:R-:W-:Y:S01]  /*48f30*/  IMAD.MOV.U32 R15, RZ, RZ, -0x405f5e5d ;  /* 0xbfa0a1a3ff0f7424 */ /* 0x000fe200078e00ff */
[----:B----4-:R-:W-:Y:S01]  /*48f40*/  MOV R10, 0x1b78f2fd ;  /* 0x1b78f2fd000a7802 */ /* 0x010fe20000000f00 */
[----:B------:R-:W-:Y:S01]  /*48f50*/  IMAD.MOV.U32 R11, RZ, RZ, -0x412800ce ;  /* 0xbed7ff32ff0b7424 */ /* 0x000fe200078e00ff */
[----:B------:R1:W-:Y:S01]  /*48f60*/  STL.64 [R1+0x1fc0], R8 ;  /* 0x001fc00801007387 */ /* 0x0003e20000100a00 */
[----:B0-----:R-:W-:-:S02]  /*48f70*/  IMAD.MOV.U32 R12, RZ, RZ, -0x38c59a22 ;  /* 0xc73a65deff0c7424 */ /* 0x001fc400078e00ff */
[----:B------:R-:W-:Y:S01]  /*48f80*/  IMAD.MOV.U32 R13, RZ, RZ, -0x4074d740 ;  /* 0xbf8b28c0ff0d7424 */ /* 0x000fe200078e00ff */
[----:B------:R0:W-:Y:S01]  /*48f90*/  STL.64 [R1+0x1f88], R18 ;  /* 0x001f881201007387 */ /* 0x0001e20000100a00 */
[----:B--2---:R-:W-:Y:S02]  /*48fa0*/  IMAD.MOV.U32 R6, RZ, RZ, -0x53a2d366 ;  /* 0xac5d2c9aff067424 */ /* 0x004fe400078e00ff */
[----:B------:R-:W-:Y:S01]  /*48fb0*/  IMAD.MOV.U32 R7, RZ, RZ, -0x40a3c568 ;  /* 0xbf5c3a98ff077424 */ /* 0x000fe200078e00ff */
[----:B------:R2:W-:Y:S01]  /*48fc0*/  STL.64 [R1+0x1fa0], R16 ;  /* 0x001fa01001007387 */ /* 0x0005e20000100a00 */
[----:B-1----:R-:W-:Y:S01]  /*48fd0*/  IMAD.MOV.U32 R8, RZ, RZ, 0x5f300209 ;  /* 0x5f300209ff087424 */ /* 0x002fe200078e00ff */
[----:B------:R-:W-:Y:S02]  /*48fe0*/  MOV R9, 0xbf3eb34f ;  /* 0xbf3eb34f00097802 */ /* 0x000fe40000000f00 */
[----:B------:R1:W-:Y:S01]  /*48ff0*/  STL.64 [R1+0x1fa8], R2 ;  /* 0x001fa80201007387 */ /* 0x0003e20000100a00 */
[----:B0-----:R-:W-:-:S03]  /*49000*/  IMAD.MOV.U32 R18, RZ, RZ, 0x3853b987 ;  /* 0x3853b987ff127424 */ /* 0x001fc600078e00ff */
        /* <DEDUP_REMOVED lines=13> */
[----:B------:R-:W-:-:S02]  /*490e0*/  IMAD.MOV.U32 R15, RZ, RZ, 0x3f1e03ca ;  /* 0x3f1e03caff0f7424 */ /* 0x000fc400078e00ff */
[----:B----4-:R-:W-:Y:S01]  /*490f0*/  IMAD.MOV.U32 R10, RZ, RZ, -0x67b76f61 ;  /* 0x9848909fff0a7424 */ /* 0x010fe200078e00ff */
[----:B------:R2:W-:Y:S01]  /*49100*/  STL.64 [R1+0x2008], R8 ;  /* 0x0020080801007387 */ /* 0x0005e20000100a00 */
[----:B------:R-:W-:Y:S02]  /*49110*/  IMAD.MOV.U32 R11, RZ, RZ, -0x4216d859 ;  /* 0xbde927a7ff0b7424 */ /* 0x000fe400078e00ff */
[----:B-1----:R-:W-:Y:S01]  /*49120*/  IMAD.MOV.U32 R12, RZ, RZ, -0x5f31c8f2 ;  /* 0xa0ce370eff0c7424 */ /* 0x002fe200078e00ff */
[----:B------:R-:W-:Y:S01]  /*49130*/  MOV R13, 0xbf1448c9 ;  /* 0xbf1448c9000d7802 */ /* 0x000fe20000000f00 */
[----:B------:R1:W-:Y:S01]  /*49140*/  STL.64 [R1+0x1fd8], R18 ;  /* 0x001fd81201007387 */ /* 0x0003e20000100a00 */
[----:B0-----:R-:W-:Y:S01]  /*49150*/  MOV R6, 0x5a7d9ac5 ;  /* 0x5a7d9ac500067802 */ /* 0x001fe20000000f00 */
[----:B------:R-:W-:Y:S02]  /*49160*/  IMAD.MOV.U32 R7, RZ, RZ, 0x3d72f0a6 ;  /* 0x3d72f0a6ff077424 */ /* 0x000fe400078e00ff */
[----:B------:R0:W-:Y:S01]  /*49170*/  STL.64 [R1+0x1fe8], R2 ;  /* 0x001fe80201007387 */ /* 0x0001e20000100a00 */
[----:B--2---:R-:W-:Y:S01]  /*49180*/  MOV R8, 0xda432b11 ;  /* 0xda432b1100087802 */ /* 0x004fe20000000f00 */
[----:B------:R-:W-:-:S02]  /*49190*/  IMAD.MOV.U32 R9, RZ, RZ, -0x414e954a ;  /* 0xbeb16ab6ff097424 */ /* 0x000fc400078e00ff */
[----:B------:R2:W-:Y:S01]  /*491a0*/  STL.64 [R1+0x1ff0], R16 ;  /* 0x001ff01001007387 */ /* 0x0005e20000100a00 */
[----:B-1----:R-:W-:-:S03]  /*491b0*/  IMAD.MOV.U32 R18, RZ, RZ, 0x3d88fea7 ;  /* 0x3d88fea7ff127424 */ /* 0x002fc600078e00ff */
        /* <DEDUP_REMOVED lines=12> */
[----:B0-----:R-:W-:Y:S01]  /*49280*/  IMAD.MOV.U32 R10, RZ, RZ, 0x36ee783 ;  /* 0x036ee783ff0a7424 */ /* 0x001fe200078e00ff */
[----:B------:R-:W-:-:S02]  /*49290*/  MOV R11, 0xbcf942a2 ;  /* 0xbcf942a2000b7802 */ /* 0x000fc40000000f00 */
[----:B------:R0:W-:Y:S01]  /*492a0*/  STL.64 [R1+0x2048], R8 ;  /* 0x0020480801007387 */ /* 0x0001e20000100a00 */
[----:B----4-:R-:W-:Y:S02]  /*492b0*/  IMAD.MOV.U32 R14, RZ, RZ, 0x27a1383d ;  /* 0x27a1383dff0e7424 */ /* 0x010fe400078e00ff */
[----:B------:R-:W-:Y:S01]  /*492c0*/  IMAD.MOV.U32 R15, RZ, RZ, -0x4181595c ;  /* 0xbe7ea6a4ff0f7424 */ /* 0x000fe200078e00ff */
[----:B------:R3:W-:Y:S01]  /*492d0*/  STL.64 [R1+0x2028], R2 ;  /* 0x0020280201007387 */ /* 0x0007e20000100a00 */
[----:B--2---:R-:W-:Y:S02]  /*492e0*/  IMAD.MOV.U32 R12, RZ, RZ, 0x1c8dde07 ;  /* 0x1c8dde07ff0c7424 */ /* 0x004fe400078e00ff */
[----:B------:R-:W-:Y:S01]  /*492f0*/  IMAD.MOV.U32 R13, RZ, RZ, 0x3e89b42c ;  /* 0x3e89b42cff0d7424 */ /* 0x000fe200078e00ff */
[----:B-1----:R-:W-:Y:S01]  /*49300*/  MOV R7, 0xbfb95b68 ;  /* 0xbfb95b6800077802 */ /* 0x002fe20000000f00 */
[----:B------:R-:W-:Y:S01]  /*49310*/  IMAD.MOV.U32 R6, RZ, RZ, 0x5f50d178 ;  /* 0x5f50d178ff067424 */ /* 0x000fe200078e00ff */
[----:B------:R1:W-:Y:S01]  /*49320*/  STL.64 [R1+0x2038], R16 ;  /* 0x0020381001007387 */ /* 0x0003e20000100a00 */
[----:B0-----:R-:W-:-:S02]  /*49330*/  IMAD.MOV.U32 R8, RZ, RZ, -0x5673743c ;  /* 0xa98c8bc4ff087424 */ /* 0x001fc400078e00ff */
[----:B------:R-:W-:Y:S01]  /*49340*/  IMAD.MOV.U32 R9, RZ, RZ, 0x3fc6fb2b ;  /* 0x3fc6fb2bff097424 */ /* 0x000fe200078e00ff */
[----:B------:R0:W-:Y:S01]  /*49350*/  STL.64 [R1+0x2040], R18 ;  /* 0x0020401201007387 */ /* 0x0001e20000100a00 */
[----:B---3--:R-:W2:-:S03]  /*49360*/  DFMA R2, R26, R26, R26 ;  /* 0x0000001a1a02722b */ /* 0x008e86000000001a */
[----:B------:R3:W-:Y:S03]  /*49370*/  STL.64 [R1+0x2050], R10 ;  /* 0x0020500a01007387 */ /* 0x0007e60000100a00 */
[----:B--2---:R2:W4:Y:S01]  /*49380*/  DFMA R2, R22, R2, R22 ;  /* 0x000000021602722b */ /* 0x0045220000000016 */
[----:B------:R5:W-:Y:S01]  /*49390*/  STL.64 [R1+0x2058], R12 ;  /* 0x0020580c01007387 */ /* 0x000be20000100a00 */
[----:B-1----:R-:W-:Y:S01]  /*493a0*/  MOV R16, 0x29064247 ;  /* 0x2906424700107802 */ /* 0x002fe20000000f00 */
[----:B------:R-:W-:Y:S01]  /*493b0*/  IMAD.MOV.U32 R17, RZ, RZ, -0x403f5f91 ;  /* 0xbfc0a06fff117424 */ /* 0x000fe200078e00ff */
[----:B--2---:R-:W-:Y:S01]  /*493c0*/  MOV R23, 0x3f8d0bef ;  /* 0x3f8d0bef00177802 */ /* 0x004fe20000000f00 */
[----:B------:R1:W-:Y:S01]  /*493d0*/  STL.64 [R1+0x2060], R14 ;  /* 0x0020600e01007387 */ /* 0x0003e20000100a00 */
[----:B0-----:R-:W-:Y:S01]  /*493e0*/  IMAD.MOV.U32 R18, RZ, RZ, 0x7a744982 ;  /* 0x7a744982ff127424 */ /* 0x001fe200078e00ff */
[----:B----4-:R-:W0:Y:S01]  /*493f0*/  DFMA R26, -R4, R2, 1 ;  /* 0x3ff00000041a742b */ /* 0x010e220000000102 */
[----:B------:R-:W-:Y:S01]  /*49400*/  IMAD.MOV.U32 R19, RZ, RZ, 0x3fb72bb4 ;  /* 0x3fb72bb4ff137424 */ /* 0x000fe200078e00ff */
[----:B------:R2:W-:Y:S01]  /*49410*/  STL.64 [R1+0x2068], R20 ;  /* 0x0020681401007387 */ /* 0x0005e20000100a00 */
[----:B---3--:R-:W-:Y:S01]  /*49420*/  IMAD.MOV.U32 R10, RZ, RZ, -0x2b09626c ;  /* 0xd4f69d94ff0a7424 */ /* 0x008fe200078e00ff */
[----:B------:R-:W-:Y:S01]  /*49430*/  MOV R11, 0xbf008105 ;  /* 0xbf008105000b7802 */ /* 0x000fe20000000f00 */
[----:B------:R-:W-:Y:S01]  /*49440*/  IMAD.MOV.U32 R22, RZ, RZ, -0x5f55a85 ;  /* 0xfa0aa57bff167424 */ /* 0x000fe200078e00ff */
[----:B------:R3:W-:Y:S01]  /*49450*/  STL.64 [R1+0x2070], R6 ;  /* 0x0020700601007387 */ /* 0x0007e20000100a00 */
[----:B-----5:R-:W-:Y:S01]  /*49460*/  MOV R12, 0x3cf8dfb4 ;  /* 0x3cf8dfb4000c7802 */ /* 0x020fe20000000f00 */
[----:B------:R-:W-:Y:S01]  /*49470*/  IMAD.MOV.U32 R13, RZ, RZ, -0x40483c5f ;  /* 0xbfb7c3a1ff0d7424 */ /* 0x000fe200078e00ff */
[----:B0-----:R-:W0:Y:S01]  /*49480*/  DFMA R26, R2, R26, R2 ;  /* 0x0000001a021a722b */ /* 0x001e220000000002 */
[----:B------:R4:W-:Y:S01]  /*49490*/  STL.64 [R1+0x2078], R8 ;  /* 0x0020780801007387 */ /* 0x0009e20000100a00 */
[----:B-1----:R-:W-:-:S02]  /*494a0*/  IMAD.MOV.U32 R14, RZ, RZ, -0x442fe938 ;  /* 0xbbd016c8ff0e7424 */ /* 0x002fc400078e00ff */
[----:B------:R-:W-:Y:S01]  /*494b0*/  IMAD.MOV.U32 R15, RZ, RZ, 0x3e92a46f ;  /* 0x3e92a46fff0f7424 */ /* 0x000fe200078e00ff */
[----:B------:R1:W-:Y:S01]  /*494c0*/  STL.64 [R1+0x2088], R10 ;  /* 0x0020880a01007387 */ /* 0x0003e20000100a00 */
[----:B--2---:R-:W-:Y:S01]  /*494d0*/  MOV R20, 0x1cad78b9 ;  /* 0x1cad78b900147802 */ /* 0x004fe20000000f00 */
[----:B------:R-:W-:Y:S01]  /*494e0*/  IMAD.MOV.U32 R21, RZ, RZ, -0x406e5b61 ;  /* 0xbf91a49fff157424 */ /* 0x000fe200078e00ff */
[----:B0-----:R-:W0:Y:S01]  /*494f0*/  DMUL R28, R30, R26 ;  /* 0x0000001a1e1c7228 */ /* 0x001e220000000000 */
[----:B---3--:R-:W-:Y:S01]  /*49500*/  IMAD.MOV.U32 R6, RZ, RZ, 0x38631744 ;  /* 0x38631744ff067424 */ /* 0x008fe200078e00ff */
[----:B------:R-:W-:Y:S01]  /*49510*/  MOV R7, 0x3fa6bd2f ;  /* 0x3fa6bd2f00077802 */ /* 0x000fe20000000f00 */
[----:B------:R2:W-:Y:S01]  /*49520*/  STL.64 [R1+0x2098], R12 ;  /* 0x0020980c01007387 */ /* 0x0005e20000100a00 */
[----:B------:R-:W-:Y:S02]  /*49530*/  IMAD.MOV.U32 R2, RZ, RZ, -0x3e789b85 ;  /* 0xc187647bff027424 */ /* 0x000fe400078e00ff */
[----:B----4-:R-:W-:Y:S01]  /*49540*/  IMAD.MOV.U32 R8, RZ, RZ, 0x69432cef ;  /* 0x69432cefff087424 */ /* 0x010fe200078e00ff */
[----:B------:R3:W-:Y:S01]  /*49550*/  STL.64 [R1+0x20a0], R6 ;  /* 0x0020a00601007387 */ /* 0x0007e20000100a00 */
[----:B------:R-:W-:Y:S01]  /*49560*/  IMAD.MOV.U32 R9, RZ, RZ, -0x4088f985 ;  /* 0xbf77067bff097424 */ /* 0x000fe200078e00ff */
[----:B-1----:R-:W-:Y:S01]  /*49570*/  MOV R10, 0xb2241202 ;  /* 0xb2241202000a7802 */ /* 0x002fe20000000f00 */
[----:B------:R-:W-:Y:S01]  /*49580*/  IMAD.MOV.U32 R11, RZ, RZ, -0x41db6b2d ;  /* 0xbe2494d3ff0b7424 */ /* 0x000fe200078e00ff */
[----:B------:R1:W-:Y:S01]  /*49590*/  STL.64 [R1+0x20a8], R14 ;  /* 0x0020a80e01007387 */ /* 0x0003e20000100a00 */
[----:B------:R-:W-:-:S03]  /*495a0*/  IMAD.MOV.U32 R3, RZ, RZ, -0x3f5d3180 ;  /* 0xc0a2ce80ff037424 */ /* 0x000fc600078e00ff */
[----:B------:R4:W-:Y:S01]  /*495b0*/  STL.64 [R1+0x20c0], R8 ;  /* 0x0020c00801007387 */ /* 0x0009e20000100a00 */
[----:B--2---:R-:W-:Y:S02]  /*495c0*/  IMAD.MOV.U32 R12, RZ, RZ, 0x3c40f6a ;  /* 0x03c40f6aff0c7424 */ /* 0x004fe400078e00ff */
[----:B------:R-:W-:Y:S01]  /*495d0*/  IMAD.MOV.U32 R13, RZ, RZ, -0x40acfbc3 ;  /* 0xbf53043dff0d7424 */ /* 0x000fe200078e00ff */
        /* <DEDUP_REMOVED lines=9> */
[----:B--2---:R-:W-:Y:S01]  /*49670*/  MOV R10, 0x539275a7 ;  /* 0x539275a7000a7802 */ /* 0x004fe20000000f00 */
[----:B------:R-:W-:-:S02]  /*49680*/  IMAD.MOV.U32 R11, RZ, RZ, 0x3ed1abde ;  /* 0x3ed1abdeff0b7424 */ /* 0x000fc400078e00ff */
[----:B------:R2:W-:Y:S01]  /*49690*/  STL.64 [R1+0x2100], R8 ;  /* 0x0021000801007387 */ /* 0x0005e20000100a00 */
[----:B-1----:R-:W-:-:S03]  /*496a0*/  IMAD.MOV.U32 R12, RZ, RZ, -0x39092c3 ;  /* 0xfc6f6d3dff0c7424 */ /* 0x002fc600078e00ff */
[----:B------:R1:W-:Y:S01]  /*496b0*/  STL.64 [R1+0x20f0], R14 ;  /* 0x0020f00e01007387 */ /* 0x0003e20000100a00 */
[----:B------:R-:W-:-:S03]  /*496c0*/  MOV R13, 0xbec607c5 ;  /* 0xbec607c5000d7802 */ /* 0x000fc60000000f00 */
[----:B------:R4:W-:Y:S01]  /*496d0*/  STL.64 [R1+0x2110], R10 ;  /* 0x0021100a01007387 */ /* 0x0009e20000100a00 */
[----:B---3--:R-:W-:Y:S01]  /*496e0*/  MOV R6, 0xf5f87fc0 ;  /* 0xf5f87fc000067802 */ /* 0x008fe20000000f00 */
[----:B------:R-:W-:Y:S01]  /*496f0*/  IMAD.MOV.U32 R7, RZ, RZ, 0x3cc5a9a2 ;  /* 0x3cc5a9a2ff077424 */ /* 0x000fe200078e00ff */
[----:B--2---:R-:W-:Y:S01]  /*49700*/  MOV R8, 0x48e4f389 ;  /* 0x48e4f38900087802 */ /* 0x004fe20000000f00 */
[----:B------:R-:W-:Y:S01]  /*49710*/  IMAD.MOV.U32 R9, RZ, RZ, -0x40712a43 ;  /* 0xbf8ed5bdff097424 */ /* 0x000fe200078e00ff */
[----:B------:R2:W-:Y:S01]  /*49720*/  STL.64 [R1+0x2118], R12 ;  /* 0x0021180c01007387 */ /* 0x0005e20000100a00 */
[----:B-1----:R-:W-:Y:S02]  /*49730*/  IMAD.MOV.U32 R14, RZ, RZ, -0x3bccff5e ;  /* 0xc43300a2ff0e7424 */ /* 0x002fe400078e00ff */
[----:B------:R-:W-:Y:S01]  /*49740*/  IMAD.MOV.U32 R15, RZ, RZ, -0x40366831 ;  /* 0xbfc997cfff0f7424 */ /* 0x000fe200078e00ff */
[----:B------:R1:W-:Y:S01]  /*49750*/  STL.64 [R1+0x2140], R8 ;  /* 0x0021400801007387 */ /* 0x0003e20000100a00 */
[----:B----4-:R-:W-:-:S02]  /*49760*/  IMAD.MOV.U32 R10, RZ, RZ, 0x20e7ea15 ;  /* 0x20e7ea15ff0a7424 */ /* 0x010fc400078e00ff */
[----:B------:R-:W-:Y:S01]  /*49770*/  IMAD.MOV.U32 R11, RZ, RZ, -0x4022480f ;  /* 0xbfddb7f1ff0b7424 */ /* 0x000fe200078e00ff */
[----:B------:R3:W-:Y:S01]  /*49780*/  STL.64 [R1+0x2128], R6 ;  /* 0x0021280601007387 */ /* 0x0007e20000100a00 */
[----:B--2---:R-:W-:-:S03]  /*49790*/  IMAD.MOV.U32 R12, RZ, RZ, -0x15b5e6ab ;  /* 0xea4a1955ff0c7424 */ /* 0x004fc600078e00ff */
[----:B------:R2:W-:Y:S01]  /*497a0*/  STL.64 [R1+0x2138], R14 ;  /* 0x0021380e01007387 */ /* 0x0005e20000100a00 */
[----:B------:R-:W-:Y:S02]  /*497b0*/  MOV R13, 0x3f01d889 ;  /* 0x3f01d889000d7802 */ /* 0x000fe40000000f00 */
[----:B-1----:R-:W-:Y:S01]  /*497c0*/  MOV R8, 0xcaac87da ;  /* 0xcaac87da00087802 */ /* 0x002fe20000000f00 */
[----:B------:R-:W-:Y:S01]  /*497d0*/  IMAD.MOV.U32 R9, RZ, RZ, 0x3f93b27e ;  /* 0x3f93b27eff097424 */ /* 0x000fe200078e00ff */
[----:B------:R1:W-:Y:S01]  /*497e0*/  STL.64 [R1+0x2150], R10 ;  /* 0x0021500a01007387 */ /* 0x0003e20000100a00 */
[----:B---3--:R-:W-:Y:S02]  /*497f0*/  IMAD.MOV.U32 R6, RZ, RZ, 0x23c48dc0 ;  /* 0x23c48dc0ff067424 */ /* 0x008fe400078e00ff */
[----:B------:R-:W-:Y:S01]  /*49800*/  IMAD.MOV.U32 R7, RZ, RZ, -0x403e5b26 ;  /* 0xbfc1a4daff077424 */ /* 0x000fe200078e00ff */
[----:B------:R3:W-:Y:S01]  /*49810*/  STL.64 [R1+0x2188], R8 ;  /* 0x0021880801007387 */ /* 0x0007e20000100a00 */
[----:B--2---:R-:W-:Y:S01]  /*49820*/  IMAD.MOV.U32 R14, RZ, RZ, 0x182c4e01 ;  /* 0x182c4e01ff0e7424 */ /* 0x004fe200078e00ff */
[----:B------:R-:W-:-:S02]  /*49830*/  MOV R15, 0xbfacc80f ;  /* 0xbfacc80f000f7802 */ /* 0x000fc40000000f00 */
[----:B------:R2:W-:Y:S01]  /*49840*/  STL.64 [R1+0x2160], R12 ;  /* 0x0021600c01007387 */ /* 0x0005e20000100a00 */
[----:B-1----:R-:W-:Y:S01]  /*49850*/  IMAD.MOV.U32 R10, RZ, RZ, 0x4f7ffc6f ;  /* 0x4f7ffc6fff0a7424 */ /* 0x002fe200078e00ff */
[----:B------:R-:W-:Y:S02]  /*49860*/  MOV R11, 0xbf8ee6e3 ;  /* 0xbf8ee6e3000b7802 */ /* 0x000fe40000000f00 */
[----:B------:R1:W-:Y:S01]  /*49870*/  STL.64 [R1+0x2168], R6 ;  /* 0x0021680601007387 */ /* 0x0003e20000100a00 */
[----:B---3--:R-:W-:-:S03]  /*49880*/  IMAD.MOV.U32 R8, RZ, RZ, -0x13909c81 ;  /* 0xec6f637fff087424 */ /* 0x008fc600078e00ff */
[----:B------:R3:W-:Y:S01]  /*49890*/  STL.64 [R1+0x2178], R14 ;  /* 0x0021780e01007387 */ /* 0x0007e20000100a00 */
[----:B------:R-:W-:Y:S01]  /*498a0*/  IMAD.MOV.U32 R9, RZ, RZ, 0x3f1616d5 ;  /* 0x3f1616d5ff097424 */ /* 0x000fe200078e00ff */
[----:B--2---:R-:W-:Y:S01]  /*498b0*/  MOV R12, 0xf86c0936 ;  /* 0xf86c0936000c7802 */ /* 0x004fe20000000f00 */
[----:B------:R-:W-:Y:S01]  /*498c0*/  IMAD.MOV.U32 R13, RZ, RZ, 0x3e123fc5 ;  /* 0x3e123fc5ff0d7424 */ /* 0x000fe200078e00ff */
[----:B------:R2:W-:Y:S01]  /*498d0*/  STL.64 [R1+0x2190], R10 ;  /* 0x0021900a01007387 */ /* 0x0005e20000100a00 */
[----:B-1----:R-:W-:-:S03]  /*498e0*/  IMAD.MOV.U32 R6, RZ, RZ, -0x4ab40e33 ;  /* 0xb54bf1cdff067424 */ /* 0x002fc600078e00ff */
[----:B------:R1:W-:Y:S01]  /*498f0*/  STL.64 [R1+0x21c8], R8 ;  /* 0x0021c80801007387 */ /* 0x0003e20000100a00 */
[----:B------:R-:W-:Y:S01]  /*49900*/  IMAD.MOV.U32 R7, RZ, RZ, 0x3f51b9f3 ;  /* 0x3f51b9f3ff077424 */ /* 0x000fe200078e00ff */
[----:B---3--:R-:W-:Y:S01]  /*49910*/  MOV R14, 0x172c9899 ;  /* 0x172c9899000e7802 */ /* 0x008fe20000000f00 */
[----:B------:R-:W-:Y:S01]  /*49920*/  IMAD.MOV.U32 R15, RZ, RZ, -0x40c781ef ;  /* 0xbf387e11ff0f7424 */ /* 0x000fe200078e00ff */
[----:B------:R3:W-:Y:S01]  /*49930*/  STL.64 [R1+0x2080], R16 ;  /* 0x0020801001007387 */ /* 0x0007e20000100a00 */
[----:B--2---:R-:W-:Y:S01]  /*49940*/  IMAD.MOV.U32 R10, RZ, RZ, 0x3f1f53aa ;  /* 0x3f1f53aaff0a7424 */ /* 0x004fe200078e00ff */
[----:B------:R-:W-:Y:S02]  /*49950*/  MOV R11, 0x3ef2a1f9 ;  /* 0x3ef2a1f9000b7802 */ /* 0x000fe40000000f00 */
        /* <DEDUP_REMOVED lines=12> */
[----:B------:R-:W-:Y:S02]  /*49a20*/  IMAD.MOV.U32 R21, RZ, RZ, 0x3f10af03 ;  /* 0x3f10af03ff157424 */ /* 0x000fe400078e00ff */
[----:B------:R1:W-:Y:S01]  /*49a30*/  STL.64 [R1+0x21b8], R14 ;  /* 0x0021b80e01007387 */ /* 0x0003e20000100a00 */
[----:B---3--:R-:W-:Y:S02]  /*49a40*/  IMAD.MOV.U32 R22, RZ, RZ, 0x3b45ff81 ;  /* 0x3b45ff81ff167424 */ /* 0x008fe400078e00ff */
[----:B------:R-:W-:Y:S01]  /*49a50*/  IMAD.MOV.U32 R23, RZ, RZ, -0x42bf626f ;  /* 0xbd409d91ff177424 */ /* 0x000fe200078e00ff */
[----:B------:R3:W-:Y:S01]  /*49a60*/  STL.64 [R1+0x21d8], R10 ;  /* 0x0021d80a01007387 */ /* 0x0007e20000100a00 */
[----:B----4-:R-:W-:-:S02]  /*49a70*/  IMAD.MOV.U32 R12, RZ, RZ, -0x79aa5638 ;  /* 0x8655a9c8ff0c7424 */ /* 0x010fc400078e00ff */
[----:B------:R-:W-:Y:S01]  /*49a80*/  IMAD.MOV.U32 R13, RZ, RZ, 0x3d25dbb1 ;  /* 0x3d25dbb1ff0d7424 */ /* 0x000fe200078e00ff */
[----:B--2---:R-:W-:Y:S01]  /*49a90*/  MOV R7, 0x3ec257a6 ;  /* 0x3ec257a600077802 */ /* 0x004fe20000000f00 */
[----:B------:R-:W-:Y:S01]  /*49aa0*/  IMAD.MOV.U32 R6, RZ, RZ, -0x2a8595fa ;  /* 0xd57a6a06ff067424 */ /* 0x000fe200078e00ff */
[----:B------:R2:W-:Y:S01]  /*49ab0*/  STL.64 [R1+0x2208], R8 ;  /* 0x0022080801007387 */ /* 0x0005e20000100a00 */
[----:B-1----:R-:W-:Y:S01]  /*49ac0*/  MOV R14, 0xba1d9e04 ;  /* 0xba1d9e04000e7802 */ /* 0x002fe20000000f00 */
[----:B------:R-:W-:Y:S02]  /*49ad0*/  IMAD.MOV.U32 R15, RZ, RZ, 0x3fe72e2b ;  /* 0x3fe72e2bff0f7424 */ /* 0x000fe400078e00ff */
[----:B------:R1:W-:Y:S01]  /*49ae0*/  STL.64 [R1+0x20d0], R16 ;  /* 0x0020d01001007387 */ /* 0x0003e20000100a00 */
[----:B---3--:R-:W-:Y:S01]  /*49af0*/  MOV R10, 0x14ed9543 ;  /* 0x14ed9543000a7802 */ /* 0x008fe20000000f00 */
[----:B------:R-:W-:Y:S02]  /*49b00*/  IMAD.MOV.U32 R11, RZ, RZ, 0x3f289765 ;  /* 0x3f289765ff0b7424 */ /* 0x000fe400078e00ff */
[----:B------:R3:W-:Y:S01]  /*49b10*/  STL.64 [R1+0x20e0], R18 ;  /* 0x0020e01201007387 */ /* 0x0007e20000100a00 */
[----:B--2---:R-:W-:Y:S01]  /*49b20*/  IMAD.MOV.U32 R8, RZ, RZ, -0x124e4a17 ;  /* 0xedb1b5e9ff087424 */ /* 0x004fe200078e00ff */
[----:B------:R-:W-:-:S02]  /*49b30*/  MOV R9, 0x3fb1a243 ;  /* 0x3fb1a24300097802 */ /* 0x000fc40000000f00 */
[----:B------:R2:W-:Y:S01]  /*49b40*/  STL.64 [R1+0x20f8], R20 ;  /* 0x0020f81401007387 */ /* 0x0005e20000100a00 */
[----:B-1----:R-:W-:-:S03]  /*49b50*/  IMAD.MOV.U32 R16, RZ, RZ, -0x458bb1e4 ;  /* 0xba744e1cff107424 */ /* 0x002fc600078e00ff */
[----:B------:R1:W-:Y:S01]  /*49b60*/  STL.64 [R1+0x2108], R22 ;  /* 0x0021081601007387 */ /* 0x0003e20000100a00 */
[----:B------:R-:W-:Y:S01]  /*49b70*/  IMAD.MOV.U32 R17, RZ, RZ, 0x3eab1a24 ;  /* 0x3eab1a24ff117424 */ /* 0x000fe200078e00ff */
[----:B---3--:R-:W-:Y:S01]  /*49b80*/  MOV R19, 0xbe83c519 ;  /* 0xbe83c51900137802 */ /* 0x008fe20000000f00 */
[----:B------:R-:W-:Y:S01]  /*49b90*/  IMAD.MOV.U32 R18, RZ, RZ, 0x66be9669 ;  /* 0x66be9669ff127424 */ /* 0x000fe200078e00ff */
[----:B------:R3:W-:Y:S04]  /*49ba0*/  STL.64 [R1+0x21e0], R12 ;  /* 0x0021e00c01007387 */ /* 0x0007e80000100a00 */
[----:B------:R4:W-:Y:S01]  /*49bb0*/  STL.64 [R1+0x21f0], R6 ;  /* 0x0021f00601007387 */ /* 0x0009e20000100a00 */
[----:B--2---:R-:W-:Y:S01]  /*49bc0*/  IMAD.MOV.U32 R20, RZ, RZ, -0x498130b8 ;  /* 0xb67ecf48ff147424 */ /* 0x004fe200078e00ff */
[----:B------:R-:W-:-:S02]  /*49bd0*/  MOV R21, 0x3fd75748 ;  /* 0x3fd7574800157802 */ /* 0x000fc40000000f00 */
[----:B------:R2:W-:Y:S01]  /*49be0*/  STL.64 [R1+0x2200], R14 ;  /* 0x0022000e01007387 */ /* 0x0005e20000100a00 */
[----:B-1----:R-:W-:Y:S01]  /*49bf0*/  MOV R22, 0xca6272d6 ;  /* 0xca6272d600167802 */ /* 0x002fe20000000f00 */
[----:B------:R-:W-:Y:S02]  /*49c00*/  IMAD.MOV.U32 R23, RZ, RZ, 0x3fd10cd9 ;  /* 0x3fd10cd9ff177424 */ /* 0x000fe400078e00ff */
[----:B---3--:R-:W-:Y:S01]  /*49c10*/  IMAD.MOV.U32 R12, RZ, RZ, 0x57cf058f ;  /* 0x57cf058fff0c7424 */ /* 0x008fe200078e00ff */
[----:B------:R1:W-:Y:S01]  /*49c20*/  STL.64 [R1+0x2218], R10 ;  /* 0x0022180a01007387 */ /* 0x0003e20000100a00 */
[----:B------:R-:W-:Y:S01]  /*49c30*/  IMAD.MOV.U32 R13, RZ, RZ, 0x3fec97c0 ;  /* 0x3fec97c0ff0d7424 */ /* 0x000fe200078e00ff */
[----:B----4-:R-:W-:Y:S01]  /*49c40*/  MOV R6, 0x9e91f59e ;  /* 0x9e91f59e00067802 */ /* 0x010fe20000000f00 */
[----:B------:R-:W-:Y:S01]  /*49c50*/  IMAD.MOV.U32 R7, RZ, RZ, -0x402337f4 ;  /* 0xbfdcc80cff077424 */ /* 0x000fe200078e00ff */
[----:B------:R3:W-:Y:S01]  /*49c60*/  STL.64 [R1+0x2250], R8 ;  /* 0x0022500801007387 */ /* 0x0007e20000100a00 */
[----:B--2---:R-:W-:-:S02]  /*49c70*/  IMAD.MOV.U32 R14, RZ, RZ, 0x41653f05 ;  /* 0x41653f05ff0e7424 */ /* 0x004fc400078e00ff */
[----:B------:R-:W-:Y:S01]  /*49c80*/  IMAD.MOV.U32 R15, RZ, RZ, 0x3fc89f1e ;  /* 0x3fc89f1eff0f7424 */ /* 0x000fe200078e00ff */
[----:B------:R2:W-:Y:S01]  /*49c90*/  STL.64 [R1+0x2120], R16 ;  /* 0x0021201001007387 */ /* 0x0005e20000100a00 */
[----:B-1----:R-:W-:Y:S02]  /*49ca0*/  IMAD.MOV.U32 R10, RZ, RZ, 0x5f42d73e ;  /* 0x5f42d73eff0a7424 */ /* 0x002fe400078e00ff */
[----:B------:R-:W-:Y:S01]  /*49cb0*/  IMAD.MOV.U32 R11, RZ, RZ, 0x3e4ddf27 ;  /* 0x3e4ddf27ff0b7424 */ /* 0x000fe200078e00ff */
[----:B------:R1:W-:Y:S01]  /*49cc0*/  STL.64 [R1+0x2130], R18 ;  /* 0x0021301201007387 */ /* 0x0003e20000100a00 */
[----:B---3--:R-:W-:Y:S01]  /*49cd0*/  MOV R8, 0x8ed1da06 ;  /* 0x8ed1da0600087802 */ /* 0x008fe20000000f00 */
[----:B------:R-:W-:Y:S02]  /*49ce0*/  IMAD.MOV.U32 R9, RZ, RZ, 0x3f374a77 ;  /* 0x3f374a77ff097424 */ /* 0x000fe400078e00ff */
[----:B------:R3:W-:Y:S01]  /*49cf0*/  STL.64 [R1+0x2148], R20 ;  /* 0x0021481401007387 */ /* 0x0007e20000100a00 */
[----:B--2---:R-:W-:-:S03]  /*49d00*/  MOV R16, 0x4744ccfb ;  /* 0x4744ccfb00107802 */ /* 0x004fc60000000f00 */
[----:B------:R2:W-:Y:S01]  /*49d10*/  STL.64 [R1+0x2158], R22 ;  /* 0x0021581601007387 */ /* 0x0005e20000100a00 */
[----:B------:R-:W-:-:S03]  /*49d20*/  IMAD.MOV.U32 R17, RZ, RZ, 0x3fc056ba ;  /* 0x3fc056baff117424 */ /* 0x000fc600078e00ff */
[----:B------:R4:W-:Y:S01]  /*49d30*/  STL.64 [R1+0x2228], R12 ;  /* 0x0022280c01007387 */ /* 0x0009e20000100a00 */
[----:B-1----:R-:W-:Y:S02]  /*49d40*/  IMAD.MOV.U32 R18, RZ, RZ, -0x2c454e17 ;  /* 0xd3bab1e9ff127424 */ /* 0x002fe400078e00ff */
[----:B------:R-:W-:Y:S01]  /*49d50*/  IMAD.MOV.U32 R19, RZ, RZ, -0x41787839 ;  /* 0xbe8787c7ff137424 */ /* 0x000fe200078e00ff */
[----:B------:R1:W-:Y:S01]  /*49d60*/  STL.64 [R1+0x2230], R6 ;  /* 0x0022300601007387 */ /* 0x0003e20000100a00 */
[----:B---3--:R-:W-:Y:S02]  /*49d70*/  IMAD.MOV.U32 R20, RZ, RZ, 0x4c284396 ;  /* 0x4c284396ff147424 */ /* 0x008fe400078e00ff */
[----:B------:R-:W-:Y:S01]  /*49d80*/  IMAD.MOV.U32 R21, RZ, RZ, 0x3f778305 ;  /* 0x3f778305ff157424 */ /* 0x000fe200078e00ff */
[----:B------:R3:W-:Y:S01]  /*49d90*/  STL.64 [R1+0x2240], R14 ;  /* 0x0022400e01007387 */ /* 0x0007e20000100a00 */
[----:B--2---:R-:W-:Y:S01]  /*49da0*/  IMAD.MOV.U32 R22, RZ, RZ, -0x8aa5d37 ;  /* 0xf755a2c9ff167424 */ /* 0x004fe200078e00ff */
[----:B------:R-:W-:Y:S01]  /*49db0*/  MOV R23, 0xbf591fff ;  /* 0xbf591fff00177802 */ /* 0x000fe20000000f00 */
[----:B----4-:R-:W-:Y:S01]  /*49dc0*/  IMAD.MOV.U32 R12, RZ, RZ, 0x78d507d5 ;  /* 0x78d507d5ff0c7424 */ /* 0x010fe200078e00ff */
[----:B------:R-:W-:Y:S01]  /*49dd0*/  MOV R13, 0x3f909e54 ;  /* 0x3f909e54000d7802 */ /* 0x000fe20000000f00 */
[----:B------:R2:W-:Y:S01]  /*49de0*/  STL.64 [R1+0x2258], R10 ;  /* 0x0022580a01007387 */ /* 0x0005e20000100a00 */
[----:B-1----:R-:W-:Y:S01]  /*49df0*/  MOV R6, 0xaae91936 ;  /* 0xaae9193600067802 */ /* 0x002fe20000000f00 */
[----:B------:R-:W-:-:S02]  /*49e00*/  IMAD.MOV.U32 R7, RZ, RZ, -0x4220f927 ;  /* 0xbddf06d9ff077424 */ /* 0x000fc400078e00ff */
[----:B------:R1:W-:Y:S01]  /*49e10*/  STL.64 [R1+0x2290], R8 ;  /* 0x0022900801007387 */ /* 0x0003e20000100a00 */
[----:B---3--:R-:W-:Y:S01]  /*49e20*/  IMAD.MOV.U32 R14, RZ, RZ, -0x564076af ;  /* 0xa9bf8951ff0e7424 */ /* 0x008fe200078e00ff */
[----:B------:R-:W-:Y:S02]  /*49e30*/  MOV R15, 0x3f58d9b0 ;  /* 0x3f58d9b0000f7802 */ /* 0x000fe40000000f00 */
[----:B------:R3:W-:Y:S01]  /*49e40*/  STL.64 [R1+0x2170], R16 ;  /* 0x0021701001007387 */ /* 0x0007e20000100a00 */
[----:B--2---:R-:W-:-:S03]  /*49e50*/  IMAD.MOV.U32 R10, RZ, RZ, 0x326dba30 ;  /* 0x326dba30ff0a7424 */ /* 0x004fc600078e00ff */
[----:B------:R2:W-:Y:S01]  /*49e60*/  STL.64 [R1+0x2180], R18 ;  /* 0x0021801201007387 */ /* 0x0005e20000100a00 */
[----:B------:R-:W-:Y:S02]  /*49e70*/  IMAD.MOV.U32 R11, RZ, RZ, -0x40eb9cbe ;  /* 0xbf146342ff0b7424 */ /* 0x000fe400078e00ff */
[----:B-1----:R-:W-:Y:S01]  /*49e80*/  IMAD.MOV.U32 R8, RZ, RZ, 0xe771b94 ;  /* 0x0e771b94ff087424 */ /* 0x002fe200078e00ff */
[----:B------:R1:W-:Y:S01]  /*49e90*/  STL.64 [R1+0x2198], R20 ;  /* 0x0021981401007387 */ /* 0x0003e20000100a00 */
[----:B------:R-:W-:Y:S02]  /*49ea0*/  IMAD.MOV.U32 R9, RZ, RZ, 0x3fbdd5fa ;  /* 0x3fbdd5faff097424 */ /* 0x000fe400078e00ff */
[----:B---3--:R-:W-:Y:S01]  /*49eb0*/  IMAD.MOV.U32 R16, RZ, RZ, -0x613dd9bf ;  /* 0x9ec22641ff107424 */ /* 0x008fe200078e00ff */
[----:B------:R3:W-:Y:S01]  /*49ec0*/  STL.64 [R1+0x21a8], R22 ;  /* 0x0021a81601007387 */ /* 0x0007e20000100a00 */
[----:B------:R-:W-:-:S03]  /*49ed0*/  MOV R17, 0xbd9d1a2e ;  /* 0xbd9d1a2e00117802 */ /* 0x000fc60000000f00 */
[----:B------:R4:W-:Y:S01]  /*49ee0*/  STL.64 [R1+0x2268], R12 ;  /* 0x0022680c01007387 */ /* 0x0009e20000100a00 */
[----:B--2---:R-:W-:Y:S01]  /*49ef0*/  MOV R18, 0xdb7ebcae ;  /* 0xdb7ebcae00127802 */ /* 0x004fe20000000f00 */
[----:B------:R-:W-:Y:S02]  /*49f00*/  IMAD.MOV.U32 R19, RZ, RZ, -0x40f315cd ;  /* 0xbf0cea33ff137424 */ /* 0x000fe400078e00ff */
[----:B------:R2:W-:Y:S01]  /*49f10*/  STL.64 [R1+0x2278], R6 ;  /* 0x0022780601007387 */ /* 0x0005e20000100a00 */
[----:B-1----:R-:W-:Y:S01]  /*49f20*/  MOV R20, 0x1ad67669 ;  /* 0x1ad6766900147802 */ /* 0x002fe20000000f00 */
[----:B------:R-:W-:Y:S02]  /*49f30*/  IMAD.MOV.U32 R21, RZ, RZ, -0x4132585a ;  /* 0xbecda7a6ff157424 */ /* 0x000fe400078e00ff */
[----:B------:R1:W-:Y:S01]  /*49f40*/  STL.64 [R1+0x2280], R14 ;  /* 0x0022800e01007387 */ /* 0x0003e20000100a00 */
[----:B---3--:R-:W-:Y:S02]  /*49f50*/  IMAD.MOV.U32 R22, RZ, RZ, 0x18d848b8 ;  /* 0x18d848b8ff167424 */ /* 0x008fe400078e00ff */
[----:B------:R-:W-:Y:S01]  /*49f60*/  IMAD.MOV.U32 R23, RZ, RZ, -0x415994d2 ;  /* 0xbea66b2eff177424 */ /* 0x000fe200078e00ff */
[----:B----4-:R-:W-:Y:S01]  /*49f70*/  MOV R12, 0xd2db3feb ;  /* 0xd2db3feb000c7802 */ /* 0x010fe20000000f00 */
[----:B------:R-:W-:Y:S01]  /*49f80*/  IMAD.MOV.U32 R13, RZ, RZ, 0x3f0a5dff ;  /* 0x3f0a5dffff0d7424 */ /* 0x000fe200078e00ff */
[----:B------:R3:W-:Y:S01]  /*49f90*/  STL.64 [R1+0x22a0], R10 ;  /* 0x0022a00a01007387 */ /* 0x0007e20000100a00 */
[----:B--2---:R-:W-:-:S02]  /*49fa0*/  IMAD.MOV.U32 R6, RZ, RZ, -0x18f0abe5 ;  /* 0xe70f541bff067424 */ /* 0x004fc400078e00ff */
[----:B------:R-:W-:Y:S01]  /*49fb0*/  IMAD.MOV.U32 R7, RZ, RZ, 0x3d0c1417 ;  /* 0x3d0c1417ff077424 */ /* 0x000fe200078e00ff */
[----:B------:R2:W-:Y:S01]  /*49fc0*/  STL.64 [R1+0x22d0], R8 ;  /* 0x0022d00801007387 */ /* 0x0005e20000100a00 */
[----:B-1----:R-:W-:Y:S01]  /*49fd0*/  IMAD.MOV.U32 R14, RZ, RZ, 0x101bb71a ;  /* 0x101bb71aff0e7424 */ /* 0x002fe200078e00ff */
[----:B------:R-:W-:Y:S02]  /*49fe0*/  MOV R15, 0x3ffaab9a ;  /* 0x3ffaab9a000f7802 */ /* 0x000fe40000000f00 */
[----:B------:R1:W-:Y:S01]  /*49ff0*/  STL.64 [R1+0x21c0], R16 ;  /* 0x0021c01001007387 */ /* 0x0003e20000100a00 */
[----:B---3--:R-:W-:Y:S01]  /*4a000*/  IMAD.MOV.U32 R10, RZ, RZ, 0x7f446f75 ;  /* 0x7f446f75ff0a7424 */ /* 0x008fe200078e00ff */
[----:B------:R-:W-:Y:S02]  /*4a010*/  MOV R11, 0x4011e07e ;  /* 0x4011e07e000b7802 */ /* 0x000fe40000000f00 */
[----:B------:R3:W-:Y:S01]  /*4a020*/  STL.64 [R1+0x21d0], R18 ;  /* 0x0021d01201007387 */ /* 0x0007e20000100a00 */
[----:B--2---:R-:W-:-:S03]  /*4a030*/  IMAD.MOV.U32 R8, RZ, RZ, 0x542640 ;  /* 0x00542640ff087424 */ /* 0x004fc600078e00ff */
[----:B------:R2:W-:Y:S01]  /*4a040*/  STL.64 [R1+0x21e8], R20 ;  /* 0x0021e81401007387 */ /* 0x0005e20000100a00 */
[----:B------:R-:W-:Y:S02]  /*4a050*/  IMAD.MOV.U32 R9, RZ, RZ, -0x402f82ff ;  /* 0xbfd07d01ff097424 */ /* 0x000fe400078e00ff */
[----:B-1----:R-:W-:Y:S01]  /*4a060*/  IMAD.MOV.U32 R16, RZ, RZ, -0x19172d8d ;  /* 0xe6e8d273ff107424 */ /* 0x002fe200078e00ff */
[----:B------:R1:W-:Y:S01]  /*4a070*/  STL.64 [R1+0x21f8], R22 ;  /* 0x0021f81601007387 */ /* 0x0003e20000100a00 */
[----:B------:R-:W-:-:S03]  /*4a080*/  IMAD.MOV.U32 R17, RZ, RZ, 0x3ff10bef ;  /* 0x3ff10befff117424 */ /* 0x000fc600078e00ff */
[----:B------:R4:W-:Y:S01]  /*4a090*/  STL.64 [R1+0x22a8], R12 ;  /* 0x0022a80c01007387 */ /* 0x0009e20000100a00 */
[----:B---3--:R-:W-:Y:S01]  /*4a0a0*/  IMAD.MOV.U32 R18, RZ, RZ, 0x127046e4 ;  /* 0x127046e4ff127424 */ /* 0x008fe200078e00ff */
[----:B------:R-:W-:Y:S02]  /*4a0b0*/  MOV R19, 0xbfea773c ;  /* 0xbfea773c00137802 */ /* 0x000fe40000000f00 */
[----:B------:R3:W-:Y:S01]  /*4a0c0*/  STL.64 [R1+0x22b8], R6 ;  /* 0x0022b80601007387 */ /* 0x0007e20000100a00 */
[----:B--2---:R-:W-:Y:S01]  /*4a0d0*/  IMAD.MOV.U32 R20, RZ, RZ, -0x77e3fbe3 ;  /* 0x881c041dff147424 */ /* 0x004fe200078e00ff */
[----:B------:R-:W-:Y:S02]  /*4a0e0*/  MOV R21, 0xbebb0613 ;  /* 0xbebb061300157802 */ /* 0x000fe40000000f00 */
[----:B------:R2:W-:Y:S01]  /*4a0f0*/  STL.64 [R1+0x22c8], R14 ;  /* 0x0022c80e01007387 */ /* 0x0005e20000100a00 */
[----:B-1----:R-:W-:Y:S01]  /*4a100*/  MOV R22, 0x2bd4a5fe ;  /* 0x2bd4a5fe00167802 */ /* 0x002fe20000000f00 */
[----:B------:R-:W-:Y:S01]  /*4a110*/  IMAD.MOV.U32 R23, RZ, RZ, -0x403ac144 ;  /* 0xbfc53ebcff177424 */ /* 0x000fe200078e00ff */
[----:B----4-:R-:W-:Y:S01]  /*4a120*/  MOV R12, 0x57317fb1 ;  /* 0x57317fb1000c7802 */ /* 0x010fe20000000f00 */
[----:B------:R-:W-:Y:S01]  /*4a130*/  IMAD.MOV.U32 R13, RZ, RZ, -0x40cef4ce ;  /* 0xbf310b32ff0d7424 */ /* 0x000fe200078e00ff */
[----:B------:R1:W-:Y:S01]  /*4a140*/  STL.64 [R1+0x22e0], R10 ;  /* 0x0022e00a01007387 */ /* 0x0003e20000100a00 */
[----:B---3--:R-:W-:Y:S01]  /*4a150*/  IMAD.MOV.U32 R6, RZ, RZ, 0x741b2958 ;  /* 0x741b2958ff067424 */ /* 0x008fe200078e00ff */
[----:B------:R-:W-:-:S02]  /*4a160*/  MOV R7, 0x3ff89f57 ;  /* 0x3ff89f5700077802 */ /* 0x000fc40000000f00 */
[----:B------:R3:W-:Y:S01]  /*4a170*/  STL.64 [R1+0x2318], R8 ;  /* 0x0023180801007387 */ /* 0x0007e20000100a00 */
[----:B--2---:R-:W-:Y:S01]  /*4a180*/  MOV R14, 0x7fbade6a ;  /* 0x7fbade6a000e7802 */ /* 0x004fe20000000f00 */
[----:B------:R-:W-:Y:S02]  /*4a190*/  IMAD.MOV.U32 R15, RZ, RZ, 0x3fe60acf ;  /* 0x3fe60acfff0f7424 */ /* 0x000fe400078e00ff */
[----:B------:R2:W-:Y:S01]  /*4a1a0*/  STL.64 [R1+0x2210], R16 ;  /* 0x0022101001007387 */ /* 0x0005e20000100a00 */
[----:B-1----:R-:W-:Y:S01]  /*4a1b0*/  MOV R10, 0x5866b19f ;  /* 0x5866b19f000a7802 */ /* 0x002fe20000000f00 */
[----:B------:R-:W-:Y:S02]  /*4a1c0*/  IMAD.MOV.U32 R11, RZ, RZ, 0x3fcb0149 ;  /* 0x3fcb0149ff0b7424 */ /* 0x000fe400078e00ff */
[----:B------:R1:W-:Y:S01]  /*4a1d0*/  STL.64 [R1+0x2220], R18 ;  /* 0x0022201201007387 */ /* 0x0003e20000100a00 */
[----:B---3--:R-:W-:Y:S01]  /*4a1e0*/  IMAD.MOV.U32 R8, RZ, RZ, -0x3f0a6f3b ;  /* 0xc0f590c5ff087424 */ /* 0x008fe200078e00ff */
[----:B------:R-:W-:-:S02]  /*4a1f0*/  MOV R9, 0xbf597c12 ;  /* 0xbf597c1200097802 */ /* 0x000fc40000000f00 */
[----:B------:R3:W-:Y:S01]  /*4a200*/  STL.64 [R1+0x2238], R20 ;  /* 0x0022381401007387 */ /* 0x0007e20000100a00 */
[----:B--2---:R-:W-:Y:S01]  /*4a210*/  MOV R16, 0xf5c36b90 ;  /* 0xf5c36b9000107802 */ /* 0x004fe20000000f00 */
[----:B------:R-:W-:Y:S02]  /*4a220*/  IMAD.MOV.U32 R17, RZ, RZ, -0x406a0401 ;  /* 0xbf95fbffff117424 */ /* 0x000fe400078e00ff */
[----:B------:R2:W-:Y:S04]  /*4a230*/  STL.64 [R1+0x2248], R22 ;  /* 0x0022481601007387 */ /* 0x0005e80000100a00 */
[----:B------:R4:W-:Y:S01]  /*4a240*/  STL.64 [R1+0x22f0], R12 ;  /* 0x0022f00c01007387 */ /* 0x0009e20000100a00 */
[----:B-1----:R-:W-:Y:S02]  /*4a250*/  IMAD.MOV.U32 R18, RZ, RZ, 0x163a4d10 ;  /* 0x163a4d10ff127424 */ /* 0x002fe400078e00ff */
[----:B------:R-:W-:Y:S01]  /*4a260*/  IMAD.MOV.U32 R19, RZ, RZ, -0x408781ef ;  /* 0xbf787e11ff137424 */ /* 0x000fe200078e00ff */
[----:B------:R1:W-:Y:S01]  /*4a270*/  STL.64 [R1+0x22f8], R6 ;  /* 0x0022f80601007387 */ /* 0x0003e20000100a00 */
[----:B---3--:R-:W-:-:S02]  /*4a280*/  IMAD.MOV.U32 R20, RZ, RZ, -0x35c68f95 ;  /* 0xca39706bff147424 */ /* 0x008fc400078e00ff */
[----:B------:R-:W-:Y:S01]  /*4a290*/  IMAD.MOV.U32 R21, RZ, RZ, -0x40aed4f2 ;  /* 0xbf512b0eff157424 */ /* 0x000fe200078e00ff */
[----:B------:R3:W-:Y:S01]  /*4a2a0*/  STL.64 [R1+0x2308], R14 ;  /* 0x0023080e01007387 */ /* 0x0007e20000100a00 */
[----:B--2---:R-:W-:Y:S01]  /*4a2b0*/  IMAD.MOV.U32 R22, RZ, RZ, 0x664ed58b ;  /* 0x664ed58bff167424 */ /* 0x004fe200078e00ff */
[----:B------:R-:W-:Y:S01]  /*4a2c0*/  MOV R23, 0x3d6cbf45 ;  /* 0x3d6cbf4500177802 */ /* 0x000fe20000000f00 */
[----:B----4-:R-:W-:Y:S01]  /*4a2d0*/  IMAD.MOV.U32 R12, RZ, RZ, -0x746b991f ;  /* 0x8b9466e1ff0c7424 */ /* 0x010fe200078e00ff */
[----:B------:R2:W-:Y:S01]  /*4a2e0*/  STL.64 [R1+0x2320], R10 ;  /* 0x0023200a01007387 */ /* 0x0005e20000100a00 */
[----:B------:R-:W-:Y:S02]  /*4a2f0*/  IMAD.MOV.U32 R13, RZ, RZ, -0x41bf4448 ;  /* 0xbe40bbb8ff0d7424 */ /* 0x000fe400078e00ff */
[----:B-1----:R-:W-:Y:S01]  /*4a300*/  IMAD.MOV.U32 R6, RZ, RZ, -0x4886cb15 ;  /* 0xb77934ebff067424 */ /* 0x002fe200078e00ff */
[----:B------:R-:W-:Y:S01]  /*4a310*/  MOV R7, 0xbf923dbf ;  /* 0xbf923dbf00077802 */ /* 0x000fe20000000f00 */
[----:B------:R1:W-:Y:S01]  /*4a320*/  STL.64 [R1+0x2358], R8 ;  /* 0x0023580801007387 */ /* 0x0003e20000100a00 */
[----:B---3--:R-:W-:-:S02]  /*4a330*/  IMAD.MOV.U32 R14, RZ, RZ, 0x7b186dc8 ;  /* 0x7b186dc8ff0e7424 */ /* 0x008fc400078e00ff */
[----:B------:R-:W-:Y:S01]  /*4a340*/  IMAD.MOV.U32 R15, RZ, RZ, 0x3f7a33c6 ;  /* 0x3f7a33c6ff0f7424 */ /* 0x000fe200078e00ff */
[----:B------:R3:W-:Y:S01]  /*4a350*/  STL.64 [R1+0x2260], R16 ;  /* 0x0022601001007387 */ /* 0x0007e20000100a00 */
[----:B--2---:R-:W-:Y:S01]  /*4a360*/  MOV R10, 0x89184a90 ;  /* 0x89184a90000a7802 */ /* 0x004fe20000000f00 */
[----:B------:R-:W-:Y:S02]  /*4a370*/  IMAD.MOV.U32 R11, RZ, RZ, -0x40c8e179 ;  /* 0xbf371e87ff0b7424 */ /* 0x000fe400078e00ff */
[----:B------:R2:W-:Y:S01]  /*4a380*/  STL.64 [R1+0x2270], R18 ;  /* 0x0022701201007387 */ /* 0x0005e20000100a00 */
[----:B-1----:R-:W-:Y:S01]  /*4a390*/  MOV R8, 0xbfe43e00 ;  /* 0xbfe43e0000087802 */ /* 0x002fe20000000f00 */
[----:B------:R-:W-:Y:S02]  /*4a3a0*/  IMAD.MOV.U32 R9, RZ, RZ, 0x402acbc4 ;  /* 0x402acbc4ff097424 */ /* 0x000fe400078e00ff */
[----:B------:R1:W-:Y:S01]  /*4a3b0*/  STL.64 [R1+0x2288], R20 ;  /* 0x0022881401007387 */ /* 0x0003e20000100a00 */
[----:B---3--:R-:W-:-:S03]  /*4a3c0*/  IMAD.MOV.U32 R16, RZ, RZ, -0x6d5fb8c9 ;  /* 0x92a04737ff107424 */ /* 0x008fc600078e00ff */
[----:B------:R3:W-:Y:S01]  /*4a3d0*/  STL.64 [R1+0x2298], R22 ;  /* 0x0022981601007387 */ /* 0x0007e20000100a00 */
[----:B------:R-:W-:Y:S02]  /*4a3e0*/  MOV R17, 0xbef0d062 ;  /* 0xbef0d06200117802 */ /* 0x000fe40000000f00 */
[----:B--2---:R-:W-:Y:S01]  /*4a3f0*/  MOV R18, 0xda7b0108 ;  /* 0xda7b010800127802 */ /* 0x004fe20000000f00 */
[----:B------:R2:W-:Y:S01]  /*4a400*/  STL.64 [R1+0x2330], R12 ;  /* 0x0023300c01007387 */ /* 0x0005e20000100a00 */
[----:B------:R-:W-:-:S03]  /*4a410*/  IMAD.MOV.U32 R19, RZ, RZ, 0x3eca5076 ;  /* 0x3eca5076ff137424 */ /* 0x000fc600078e00ff */
[----:B------:R4:W-:Y:S01]  /*4a420*/  STL.64 [R1+0x2340], R6 ;  /* 0x0023400601007387 */ /* 0x0009e20000100a00 */
[----:B-1----:R-:W-:Y:S01]  /*4a430*/  MOV R20, 0x82be467c ;  /* 0x82be467c00147802 */ /* 0x002fe20000000f00 */
[----:B------:R-:W-:Y:S02]  /*4a440*/  IMAD.MOV.U32 R21, RZ, RZ, -0x3ff55e8a ;  /* 0xc00aa176ff157424 */ /* 0x000fe400078e00ff */
[----:B------:R1:W-:Y:S01]  /*4a450*/  STL.64 [R1+0x2348], R14 ;  /* 0x0023480e01007387 */ /* 0x0003e20000100a00 */
[----:B---3--:R-:W-:Y:S02]  /*4a460*/  IMAD.MOV.U32 R22, RZ, RZ, 0x12bad9bf ;  /* 0x12bad9bfff167424 */ /* 0x008fe400078e00ff */
[----:B------:R-:W-:Y:S01]  /*4a470*/  IMAD.MOV.U32 R23, RZ, RZ, -0x3ffa6af8 ;  /* 0xc0059508ff177424 */ /* 0x000fe200078e00ff */
[----:B--2---:R-:W-:Y:S01]  /*4a480*/  MOV R13, 0x3d3a2d86 ;  /* 0x3d3a2d86000d7802 */ /* 0x004fe20000000f00 */
[----:B------:R-:W-:Y:S01]  /*4a490*/  IMAD.MOV.U32 R12, RZ, RZ, 0x43f4cecc ;  /* 0x43f4ceccff0c7424 */ /* 0x000fe200078e00ff */
[----:B------:R2:W-:Y:S01]  /*4a4a0*/  STL.64 [R1+0x2368], R10 ;  /* 0x0023680a01007387 */ /* 0x0005e20000100a00 */
[----:B----4-:R-:W-:Y:S01]  /*4a4b0*/  MOV R6, 0x115cc480 ;  /* 0x115cc48000067802 */ /* 0x010fe20000000f00 */
[----:B------:R-:W-:-:S02]  /*4a4c0*/  IMAD.MOV.U32 R7, RZ, RZ, -0x40f6bc84 ;  /* 0xbf09437cff077424 */ /* 0x000fc400078e00ff */
[----:B------:R3:W-:Y:S01]  /*4a4d0*/  STL.64 [R1+0x2398], R8 ;  /* 0x0023980801007387 */ /* 0x0007e20000100a00 */
[----:B-1----:R-:W-:Y:S02]  /*4a4e0*/  IMAD.MOV.U32 R14, RZ, RZ, -0x755502fe ;  /* 0x8aaafd02ff0e7424 */ /* 0x002fe400078e00ff */
[----:B------:R-:W-:Y:S01]  /*4a4f0*/  IMAD.MOV.U32 R15, RZ, RZ, -0x3fe58652 ;  /* 0xc01a79aeff0f7424 */ /* 0x000fe200078e00ff */
[----:B------:R1:W-:Y:S01]  /*4a500*/  STL.64 [R1+0x22b0], R16 ;  /* 0x0022b01001007387 */ /* 0x0003e20000100a00 */
[----:B--2---:R-:W-:-:S03]  /*4a510*/  IMAD.MOV.U32 R10, RZ, RZ, -0x674527d3 ;  /* 0x98bad82dff0a7424 */ /* 0x004fc600078e00ff */
[----:B------:R2:W-:Y:S01]  /*4a520*/  STL.64 [R1+0x22c0], R18 ;  /* 0x0022c01201007387 */ /* 0x0005e20000100a00 */
[----:B------:R-:W-:Y:S01]  /*4a530*/  IMAD.MOV.U32 R11, RZ, RZ, -0x40a87c3b ;  /* 0xbf5783c5ff0b7424 */ /* 0x000fe200078e00ff */
[----:B---3--:R-:W-:Y:S01]  /*4a540*/  MOV R8, 0x30da5a0 ;  /* 0x030da5a000087802 */ /* 0x008fe20000000f00 */
[----:B------:R-:W-:Y:S01]  /*4a550*/  IMAD.MOV.U32 R9, RZ, RZ, -0x400fed45 ;  /* 0xbff012bbff097424 */ /* 0x000fe200078e00ff */
[----:B------:R3:W-:Y:S01]  /*4a560*/  STL.64 [R1+0x22d8], R20 ;  /* 0x0022d81401007387 */ /* 0x0007e20000100a00 */
[----:B-1----:R-:W-:-:S03]  /*4a570*/  IMAD.MOV.U32 R16, RZ, RZ, -0x1e30139f ;  /* 0xe1cfec61ff107424 */ /* 0x002fc600078e00ff */
[----:B------:R1:W-:Y:S01]  /*4a580*/  STL.64 [R1+0x22e8], R22 ;  /* 0x0022e81601007387 */ /* 0x0003e20000100a00 */
[----:B------:R-:W-:Y:S02]  /*4a590*/  IMAD.MOV.U32 R17, RZ, RZ, -0x4008196a ;  /* 0xbff7e696ff117424 */ /* 0x000fe400078e00ff */
[----:B--2---:R-:W-:Y:S01]  /*4a5a0*/  IMAD.MOV.U32 R18, RZ, RZ, 0x5a443c00 ;  /* 0x5a443c00ff127424 */ /* 0x004fe200078e00ff */
        /* <DEDUP_REMOVED lines=20> */
[----:B--2---:R-:W-:-:S03]  /*4a6f0*/  IMAD.MOV.U32 R8, RZ, RZ, 0x6b540e4a ;  /* 0x6b540e4aff087424 */ /* 0x004fc600078e00ff */
[----:B------:R2:W-:Y:S01]  /*4a700*/  STL.64 [R1+0x2328], R20 ;  /* 0x0023281401007387 */ /* 0x0005e20000100a00 */
[----:B------:R-:W-:Y:S01]  /*4a710*/  IMAD.MOV.U32 R9, RZ, RZ, -0x408319d7 ;  /* 0xbf7ce629ff097424 */ /* 0x000fe200078e00ff */
[----:B---3--:R-:W-:Y:S02]  /*4a720*/  MOV R16, 0x83e0a3e5 ;  /* 0x83e0a3e500107802 */ /* 0x008fe40000000f00 */
[----:B------:R3:W-:Y:S01]  /*4a730*/  STL.64 [R1+0x2338], R22 ;  /* 0x0023381601007387 */ /* 0x0007e20000100a00 */
[----:B------:R-:W-:-:S03]  /*4a740*/  IMAD.MOV.U32 R17, RZ, RZ, 0x3dcb2cc4 ;  /* 0x3dcb2cc4ff117424 */ /* 0x000fc600078e00ff */
[----:B------:R4:W-:Y:S01]  /*4a750*/  STL.64 [R1+0x23b8], R12 ;  /* 0x0023b80c01007387 */ /* 0x0009e20000100a00 */
[----:B-1----:R-:W-:Y:S02]  /*4a760*/  IMAD.MOV.U32 R18, RZ, RZ, -0x1d9556fb ;  /* 0xe26aa905ff127424 */ /* 0x002fe400078e00ff */
[----:B------:R-:W-:Y:S01]  /*4a770*/  IMAD.MOV.U32 R19, RZ, RZ, 0x3f514daf ;  /* 0x3f514dafff137424 */ /* 0x000fe200078e00ff */
[----:B------:R1:W-:Y:S01]  /*4a780*/  STL.64 [R1+0x23c0], R6 ;  /* 0x0023c00601007387 */ /* 0x0003e20000100a00 */
[----:B--2---:R-:W-:Y:S02]  /*4a790*/  IMAD.MOV.U32 R20, RZ, RZ, 0x2408f7d0 ;  /* 0x2408f7d0ff147424 */ /* 0x004fe400078e00ff */
[----:B------:R-:W-:Y:S01]  /*4a7a0*/  IMAD.MOV.U32 R21, RZ, RZ, 0x3f13bc59 ;  /* 0x3f13bc59ff157424 */ /* 0x000fe200078e00ff */
[----:B------:R2:W-:Y:S01]  /*4a7b0*/  STL.64 [R1+0x23d0], R14 ;  /* 0x0023d00e01007387 */ /* 0x0005e20000100a00 */
[----:B---3--:R-:W-:Y:S01]  /*4a7c0*/  IMAD.MOV.U32 R22, RZ, RZ, 0x428cf51e ;  /* 0x428cf51eff167424 */ /* 0x008fe200078e00ff */
[----:B------:R-:W-:-:S02]  /*4a7d0*/  MOV R23, 0x3eefef14 ;  /* 0x3eefef1400177802 */ /* 0x000fc40000000f00 */
[----:B----4-:R-:W-:Y:S01]  /*4a7e0*/  MOV R12, 0xbb753f97 ;  /* 0xbb753f97000c7802 */ /* 0x010fe20000000f00 */
[----:B------:R-:W-:Y:S01]  /*4a7f0*/  IMAD.MOV.U32 R13, RZ, RZ, -0x402ee61d ;  /* 0xbfd119e3ff0d7424 */ /* 0x000fe200078e00ff */
[----:B------:R3:W-:Y:S01]  /*4a800*/  STL.64 [R1+0x23e8], R10 ;  /* 0x0023e80a01007387 */ /* 0x0007e20000100a00 */
[----:B-1----:R-:W-:Y:S02]  /*4a810*/  IMAD.MOV.U32 R6, RZ, RZ, -0x493b40ef ;  /* 0xb6c4bf11ff067424 */ /* 0x002fe400078e00ff */
[----:B------:R-:W-:Y:S01]  /*4a820*/  IMAD.MOV.U32 R7, RZ, RZ, 0x3e0cf9b8 ;  /* 0x3e0cf9b8ff077424 */ /* 0x000fe200078e00ff */
[----:B------:R1:W-:Y:S01]  /*4a830*/  STL.64 [R1+0x2420], R8 ;  /* 0x0024200801007387 */ /* 0x0003e20000100a00 */
[----:B--2---:R-:W-:Y:S01]  /*4a840*/  MOV R14, 0x18f65fc2 ;  /* 0x18f65fc2000e7802 */ /* 0x004fe20000000f00 */
[----:B------:R-:W-:Y:S02]  /*4a850*/  IMAD.MOV.U32 R15, RZ, RZ, -0x4063546b ;  /* 0xbf9cab95ff0f7424 */ /* 0x000fe400078e00ff */
[----:B------:R2:W-:Y:S01]  /*4a860*/  STL.64 [R1+0x2350], R16 ;  /* 0x0023501001007387 */ /* 0x0005e20000100a00 */
[----:B---3--:R-:W-:Y:S01]  /*4a870*/  IMAD.MOV.U32 R10, RZ, RZ, -0x6e766f2a ;  /* 0x918990d6ff0a7424 */ /* 0x008fe200078e00ff */
[----:B------:R-:W-:-:S02]  /*4a880*/  MOV R11, 0x3f5b22fa ;  /* 0x3f5b22fa000b7802 */ /* 0x000fc40000000f00 */
[----:B------:R3:W-:Y:S01]  /*4a890*/  STL.64 [R1+0x2360], R18 ;  /* 0x0023601201007387 */ /* 0x0007e20000100a00 */
[----:B-1----:R-:W-:Y:S01]  /*4a8a0*/  IMAD.MOV.U32 R8, RZ, RZ, -0x568a9fde ;  /* 0xa9756022ff087424 */ /* 0x002fe200078e00ff */
[----:B------:R-:W-:Y:S02]  /*4a8b0*/  MOV R9, 0xbff1eed0 ;  /* 0xbff1eed000097802 */ /* 0x000fe40000000f00 */
[----:B------:R1:W-:Y:S01]  /*4a8c0*/  STL.64 [R1+0x2378], R20 ;  /* 0x0023781401007387 */ /* 0x0003e20000100a00 */
[----:B--2---:R-:W-:Y:S01]  /*4a8d0*/  IMAD.MOV.U32 R16, RZ, RZ, -0x3cbd0b71 ;  /* 0xc342f48fff107424 */ /* 0x004fe200078e00ff */
        /* <DEDUP_REMOVED lines=9> */
[----:B--2---:R-:W-:Y:S02]  /*4a970*/  IMAD.MOV.U32 R22, RZ, RZ, 0x5fcc2f2f ;  /* 0x5fcc2f2fff167424 */ /* 0x004fe400078e00ff */
[----:B------:R-:W-:Y:S01]  /*4a980*/  IMAD.MOV.U32 R23, RZ, RZ, 0x400290e2 ;  /* 0x400290e2ff177424 */ /* 0x000fe200078e00ff */
[----:B------:R2:W-:Y:S01]  /*4a990*/  STL.64 [R1+0x2430], R10 ;  /* 0x0024300a01007387 */ /* 0x0005e20000100a00 */
[----:B---3--:R-:W-:Y:S02]  /*4a9a0*/  IMAD.MOV.U32 R12, RZ, RZ, 0x2c7988e6 ;  /* 0x2c7988e6ff0c7424 */ /* 0x008fe400078e00ff */
[----:B------:R-:W-:Y:S01]  /*4a9b0*/  IMAD.MOV.U32 R13, RZ, RZ, -0x40add77f ;  /* 0xbf522881ff0d7424 */ /* 0x000fe200078e00ff */
[----:B----4-:R-:W-:Y:S01]  /*4a9c0*/  MOV R7, 0xbdcc326e ;  /* 0xbdcc326e00077802 */ /* 0x010fe20000000f00 */
        /* <DEDUP_REMOVED lines=8> */
[----:B---3--:R-:W-:Y:S01]  /*4aa50*/  IMAD.MOV.U32 R8, RZ, RZ, -0x645f7a03 ;  /* 0x9ba085fdff087424 */ /* 0x008fe200078e00ff */
[----:B------:R-:W-:Y:S02]  /*4aa60*/  MOV R9, 0x40104edc ;  /* 0x40104edc00097802 */ /* 0x000fe40000000f00 */
[----:B------:R3:W-:Y:S01]  /*4aa70*/  STL.64 [R1+0x23c8], R20 ;  /* 0x0023c81401007387 */ /* 0x0007e20000100a00 */
[----:B-1----:R-:W-:-:S03]  /*4aa80*/  IMAD.MOV.U32 R16, RZ, RZ, -0x599d9835 ;  /* 0xa66267cbff107424 */ /* 0x002fc600078e00ff */
[----:B------:R1:W-:Y:S01]  /*4aa90*/  STL.64 [R1+0x23d8], R22 ;  /* 0x0023d81601007387 */ /* 0x0003e20000100a00 */
[----:B------:R-:W-:Y:S01]  /*4aaa0*/  IMAD.MOV.U32 R17, RZ, RZ, 0x3fd5be7a ;  /* 0x3fd5be7aff117424 */ /* 0x000fe200078e00ff */
[----:B--2---:R-:W-:Y:S01]  /*4aab0*/  MOV R19, 0x3fba33c6 ;  /* 0x3fba33c600137802 */ /* 0x004fe20000000f00 */
[----:B------:R-:W-:Y:S01]  /*4aac0*/  IMAD.MOV.U32 R18, RZ, RZ, 0x7aa334e1 ;  /* 0x7aa334e1ff127424 */ /* 0x000fe200078e00ff */
[----:B------:R2:W-:Y:S04]  /*4aad0*/  STL.64 [R1+0x2438], R12 ;  /* 0x0024380c01007387 */ /* 0x0005e80000100a00 */
[----:B------:R4:W-:Y:S01]  /*4aae0*/  STL.64 [R1+0x2448], R6 ;  /* 0x0024480601007387 */ /* 0x0009e20000100a00 */
[----:B---3--:R-:W-:Y:S01]  /*4aaf0*/  IMAD.MOV.U32 R20, RZ, RZ, -0x232dd40d ;  /* 0xdcd22bf3ff147424 */ /* 0x008fe200078e00ff */
[----:B------:R-:W-:-:S02]  /*4ab00*/  MOV R21, 0x3f948c40 ;  /* 0x3f948c4000157802 */ /* 0x000fc40000000f00 */
[----:B------:R3:W-:Y:S01]  /*4ab10*/  STL.64 [R1+0x2458], R14 ;  /* 0x0024580e01007387 */ /* 0x0007e20000100a00 */
[----:B-1----:R-:W-:Y:S01]  /*4ab20*/  MOV R22, 0xe1c91478 ;  /* 0xe1c9147800167802 */ /* 0x002fe20000000f00 */
[----:B------:R-:W-:Y:S02]  /*4ab30*/  IMAD.MOV.U32 R23, RZ, RZ, 0x3d8110fe ;  /* 0x3d8110feff177424 */ /* 0x000fe400078e00ff */
[----:B--2---:R-:W-:Y:S01]  /*4ab40*/  IMAD.MOV.U32 R12, RZ, RZ, -0x455996d3 ;  /* 0xbaa6692dff0c7424 */ /* 0x004fe200078e00ff */
[----:B------:R1:W-:Y:S01]  /*4ab50*/  STL.64 [R1+0x2470], R10 ;  /* 0x0024700a01007387 */ /* 0x0003e20000100a00 */
[----:B------:R-:W-:Y:S01]  /*4ab60*/  IMAD.MOV.U32 R13, RZ, RZ, 0x3f644f1c ;  /* 0x3f644f1cff0d7424 */ /* 0x000fe200078e00ff */
[----:B----4-:R-:W-:Y:S01]  /*4ab70*/  MOV R6, 0x8d29d8b8 ;  /* 0x8d29d8b800067802 */ /* 0x010fe20000000f00 */
[----:B------:R-:W-:Y:S01]  /*4ab80*/  IMAD.MOV.U32 R7, RZ, RZ, -0x3fcb639d ;  /* 0xc0349c63ff077424 */ /* 0x000fe200078e00ff */
[----:B------:R2:W-:Y:S01]  /*4ab90*/  STL.64 [R1+0x24a8], R8 ;  /* 0x0024a80801007387 */ /* 0x0005e20000100a00 */
[----:B---3--:R-:W-:-:S02]  /*4aba0*/  IMAD.MOV.U32 R14, RZ, RZ, -0x7db2eaba ;  /* 0x824d1546ff0e7424 */ /* 0x008fc400078e00ff */
[----:B------:R-:W-:Y:S01]  /*4abb0*/  IMAD.MOV.U32 R15, RZ, RZ, -0x3fdbe89a ;  /* 0xc0241766ff0f7424 */ /* 0x000fe200078e00ff */
[----:B------:R3:W-:Y:S01]  /*4abc0*/  STL.64 [R1+0x23f0], R16 ;  /* 0x0023f01001007387 */ /* 0x0007e20000100a00 */
[----:B-1----:R-:W-:Y:S02]  /*4abd0*/  IMAD.MOV.U32 R10, RZ, RZ, 0x1cae7f61 ;  /* 0x1cae7f61ff0a7424 */ /* 0x002fe400078e00ff */
[----:B------:R-:W-:Y:S01]  /*4abe0*/  IMAD.MOV.U32 R11, RZ, RZ, -0x3ff435ee ;  /* 0xc00bca12ff0b7424 */ /* 0x000fe200078e00ff */
[----:B------:R1:W-:Y:S01]  /*4abf0*/  STL.64 [R1+0x2400], R18 ;  /* 0x0024001201007387 */ /* 0x0003e20000100a00 */
[----:B--2---:R-:W-:Y:S01]  /*4ac00*/  MOV R8, 0x9b8a1b31 ;  /* 0x9b8a1b3100087802 */ /* 0x004fe20000000f00 */
[----:B------:R-:W-:Y:S02]  /*4ac10*/  IMAD.MOV.U32 R9, RZ, RZ, 0x3fa0f5dc ;  /* 0x3fa0f5dcff097424 */ /* 0x000fe400078e00ff */
[----:B------:R2:W-:Y:S01]  /*4ac20*/  STL.64 [R1+0x2418], R20 ;  /* 0x0024181401007387 */ /* 0x0005e20000100a00 */
[----:B---3--:R-:W-:-:S03]  /*4ac30*/  MOV R16, 0x31e8c834 ;  /* 0x31e8c83400107802 */ /* 0x008fc60000000f00 */
[----:B------:R3:W-:Y:S01]  /*4ac40*/  STL.64 [R1+0x2428], R22 ;  /* 0x0024281601007387 */ /* 0x0007e20000100a00 */
[----:B------:R-:W-:-:S03]  /*4ac50*/  IMAD.MOV.U32 R17, RZ, RZ, 0x3f37f34f ;  /* 0x3f37f34fff117424 */ /* 0x000fc600078e00ff */
[----:B------:R4:W-:Y:S01]  /*4ac60*/  STL.64 [R1+0x2480], R12 ;  /* 0x0024800c01007387 */ /* 0x0009e20000100a00 */
[----:B-1----:R-:W-:Y:S02]  /*4ac70*/  IMAD.MOV.U32 R18, RZ, RZ, -0x14756c2 ;  /* 0xfeb8a93eff127424 */ /* 0x002fe400078e00ff */
[----:B------:R-:W-:Y:S01]  /*4ac80*/  IMAD.MOV.U32 R19, RZ, RZ, -0x40ebfce8 ;  /* 0xbf140318ff137424 */ /* 0x000fe200078e00ff */
[----:B------:R1:W-:Y:S01]  /*4ac90*/  STL.64 [R1+0x2488], R6 ;  /* 0x0024880601007387 */ /* 0x0003e20000100a00 */
[----:B--2---:R-:W-:Y:S02]  /*4aca0*/  IMAD.MOV.U32 R20, RZ, RZ, 0x47565b8b ;  /* 0x47565b8bff147424 */ /* 0x004fe400078e00ff */
[----:B------:R-:W-:Y:S01]  /*4acb0*/  IMAD.MOV.U32 R21, RZ, RZ, 0x404290e4 ;  /* 0x404290e4ff157424 */ /* 0x000fe200078e00ff */
[----:B------:R2:W-:Y:S01]  /*4acc0*/  STL.64 [R1+0x2498], R14 ;  /* 0x0024980e01007387 */ /* 0x0005e20000100a00 */
[----:B---3--:R-:W-:Y:S01]  /*4acd0*/  IMAD.MOV.U32 R22, RZ, RZ, -0x22008eaf ;  /* 0xddff7151ff167424 */ /* 0x008fe200078e00ff */
[----:B------:R-:W-:Y:S01]  /*4ace0*/  MOV R23, 0x4040877f ;  /* 0x4040877f00177802 */ /* 0x000fe20000000f00 */
[----:B----4-:R-:W-:Y:S01]  /*4acf0*/  IMAD.MOV.U32 R12, RZ, RZ, -0x1c0ba3cb ;  /* 0xe3f45c35ff0c7424 */ /* 0x010fe200078e00ff */
[----:B------:R-:W-:Y:S01]  /*4ad00*/  MOV R13, 0x3e7327d0 ;  /* 0x3e7327d0000d7802 */ /* 0x000fe20000000f00 */
        /* <DEDUP_REMOVED lines=12> */
[----:B------:R-:W-:Y:S02]  /*4add0*/  IMAD.MOV.U32 R9, RZ, RZ, -0x3f9c665b ;  /* 0xc06399a5ff097424 */ /* 0x000fe400078e00ff */
[----:B--2---:R-:W-:Y:S01]  /*4ade0*/  IMAD.MOV.U32 R16, RZ, RZ, -0x68fb0aa9 ;  /* 0x9704f557ff107424 */ /* 0x004fe200078e00ff */
[----:B------:R2:W-:Y:S01]  /*4adf0*/  STL.64 [R1+0x2478], R22 ;  /* 0x0024781601007387 */ /* 0x0005e20000100a00 */
[----:B------:R-:W-:-:S03]  /*4ae00*/  MOV R17, 0x4034e300 ;  /* 0x4034e30000117802 */ /* 0x000fc60000000f00 */
[----:B------:R4:W-:Y:S01]  /*4ae10*/  STL.64 [R1+0x24c0], R12 ;  /* 0x0024c00c01007387 */ /* 0x0009e20000100a00 */
[----:B---3--:R-:W-:Y:S01]  /*4ae20*/  MOV R18, 0x96c95635 ;  /* 0x96c9563500127802 */ /* 0x008fe20000000f00 */
[----:B------:R-:W-:Y:S02]  /*4ae30*/  IMAD.MOV.U32 R19, RZ, RZ, -0x4116555b ;  /* 0xbee9aaa5ff137424 */ /* 0x000fe400078e00ff */
[----:B------:R3:W-:Y:S01]  /*4ae40*/  STL.64 [R1+0x24d0], R6 ;  /* 0x0024d00601007387 */ /* 0x0007e20000100a00 */
[----:B-1----:R-:W-:Y:S01]  /*4ae50*/  MOV R20, 0x8666bb37 ;  /* 0x8666bb3700147802 */ /* 0x002fe20000000f00 */
[----:B------:R-:W-:Y:S02]  /*4ae60*/  IMAD.MOV.U32 R21, RZ, RZ, 0x3ff6ed4d ;  /* 0x3ff6ed4dff157424 */ /* 0x000fe400078e00ff */
[----:B------:R1:W-:Y:S01]  /*4ae70*/  STL.64 [R1+0x24d8], R14 ;  /* 0x0024d80e01007387 */ /* 0x0003e20000100a00 */
[----:B--2---:R-:W-:Y:S02]  /*4ae80*/  IMAD.MOV.U32 R22, RZ, RZ, 0x261f4c56 ;  /* 0x261f4c56ff167424 */ /* 0x004fe400078e00ff */
[----:B------:R-:W-:Y:S01]  /*4ae90*/  IMAD.MOV.U32 R23, RZ, RZ, -0x4023546b ;  /* 0xbfdcab95ff177424 */ /* 0x000fe200078e00ff */
[----:B----4-:R-:W-:Y:S01]  /*4aea0*/  MOV R12, 0xc88249cd ;  /* 0xc88249cd000c7802 */ /* 0x010fe20000000f00 */
[----:B------:R-:W-:Y:S01]  /*4aeb0*/  IMAD.MOV.U32 R13, RZ, RZ, -0x41ebc3f6 ;  /* 0xbe143c0aff0d7424 */ /* 0x000fe200078e00ff */
[----:B------:R2:W-:Y:S01]  /*4aec0*/  STL.64 [R1+0x24f8], R10 ;  /* 0x0024f80a01007387 */ /* 0x0005e20000100a00 */
[----:B---3--:R-:W-:-:S02]  /*4aed0*/  IMAD.MOV.U32 R6, RZ, RZ, -0x50d8d6c ;  /* 0xfaf27294ff067424 */ /* 0x008fc400078e00ff */
[----:B------:R-:W-:Y:S01]  /*4aee0*/  IMAD.MOV.U32 R7, RZ, RZ, 0x3f53d694 ;  /* 0x3f53d694ff077424 */ /* 0x000fe200078e00ff */
[----:B------:R3:W-:Y:S01]  /*4aef0*/  STL.64 [R1+0x2528], R8 ;  /* 0x0025280801007387 */ /* 0x0007e20000100a00 */
[----:B-1----:R-:W-:Y:S01]  /*4af00*/  IMAD.MOV.U32 R14, RZ, RZ, 0x311f1460 ;  /* 0x311f1460ff0e7424 */ /* 0x002fe200078e00ff */
[----:B------:R-:W-:Y:S02]  /*4af10*/  MOV R15, 0x405278fb ;  /* 0x405278fb000f7802 */ /* 0x000fe40000000f00 */
[----:B------:R1:W-:Y:S01]  /*4af20*/  STL.64 [R1+0x2490], R16 ;  /* 0x0024901001007387 */ /* 0x0003e20000100a00 */
[----:B--2---:R-:W-:Y:S01]  /*4af30*/  IMAD.MOV.U32 R10, RZ, RZ, -0x2cfd698c ;  /* 0xd3029674ff0a7424 */ /* 0x004fe200078e00ff */
[----:B------:R-:W-:Y:S02]  /*4af40*/  MOV R11, 0x3f8c0b02 ;  /* 0x3f8c0b02000b7802 */ /* 0x000fe40000000f00 */
[----:B------:R2:W-:Y:S01]  /*4af50*/  STL.64 [R1+0x24a0], R18 ;  /* 0x0024a01201007387 */ /* 0x0005e20000100a00 */
[----:B---3--:R-:W-:-:S03]  /*4af60*/  IMAD.MOV.U32 R8, RZ, RZ, 0x217aa43e ;  /* 0x217aa43eff087424 */ /* 0x008fc600078e00ff */
[----:B------:R3:W-:Y:S01]  /*4af70*/  STL.64 [R1+0x24b8], R20 ;  /* 0x0024b81401007387 */ /* 0x0007e20000100a00 */
[----:B------:R-:W-:Y:S02]  /*4af80*/  IMAD.MOV.U32 R9, RZ, RZ, 0x403131fa ;  /* 0x403131faff097424 */ /* 0x000fe400078e00ff */
[----:B-1----:R-:W-:Y:S01]  /*4af90*/  IMAD.MOV.U32 R16, RZ, RZ, -0x4c63ea59 ;  /* 0xb39c15a7ff107424 */ /* 0x002fe200078e00ff */
[----:B------:R1:W-:Y:S01]  /*4afa0*/  STL.64 [R1+0x24c8], R22 ;  /* 0x0024c81601007387 */ /* 0x0003e20000100a00 */
[----:B------:R-:W-:-:S03]  /*4afb0*/  IMAD.MOV.U32 R17, RZ, RZ, -0x420c1a6b ;  /* 0xbdf3e595ff117424 */ /* 0x000fc600078e00ff */
        /* <DEDUP_REMOVED lines=12> */
[----:B--2---:R-:W-:Y:S01]  /*4b080*/  IMAD.MOV.U32 R6, RZ, RZ, -0x35f17898 ;  /* 0xca0e8768ff067424 */ /* 0x004fe200078e00ff */
[----:B------:R-:W-:-:S02]  /*4b090*/  MOV R7, 0xc0541765 ;  /* 0xc054176500077802 */ /* 0x000fc40000000f00 */
[----:B------:R2:W-:Y:S01]  /*4b0a0*/  STL.64 [R1+0x2570], R8 ;  /* 0x0025700801007387 */ /* 0x0005e20000100a00 */
[----:B---3--:R-:W-:Y:S01]  /*4b0b0*/  MOV R14, 0xb11a1841 ;  /* 0xb11a1841000e7802 */ /* 0x008fe20000000f00 */
[----:B------:R-:W-:Y:S02]  /*4b0c0*/  IMAD.MOV.U32 R15, RZ, RZ, 0x40446293 ;  /* 0x40446293ff0f7424 */ /* 0x000fe400078e00ff */
[----:B------:R3:W-:Y:S01]  /*4b0d0*/  STL.64 [R1+0x24e0], R16 ;  /* 0x0024e01001007387 */ /* 0x0007e20000100a00 */
[----:B-1----:R-:W-:Y:S01]  /*4b0e0*/  MOV R10, 0x205f94ff ;  /* 0x205f94ff000a7802 */ /* 0x002fe20000000f00 */
[----:B------:R-:W-:Y:S02]  /*4b0f0*/  IMAD.MOV.U32 R11, RZ, RZ, 0x3eaf6148 ;  /* 0x3eaf6148ff0b7424 */ /* 0x000fe400078e00ff */
[----:B------:R1:W-:Y:S01]  /*4b100*/  STL.64 [R1+0x24f0], R18 ;  /* 0x0024f01201007387 */ /* 0x0003e20000100a00 */
[----:B--2---:R-:W-:Y:S01]  /*4b110*/  IMAD.MOV.U32 R8, RZ, RZ, 0xeaf4767 ;  /* 0x0eaf4767ff087424 */ /* 0x004fe200078e00ff */
[----:B------:R-:W-:-:S02]  /*4b120*/  MOV R9, 0x3fc49518 ;  /* 0x3fc4951800097802 */ /* 0x000fc40000000f00 */
[----:B------:R2:W-:Y:S01]  /*4b130*/  STL.64 [R1+0x2508], R20 ;  /* 0x0025081401007387 */ /* 0x0005e20000100a00 */
[----:B---3--:R-:W-:Y:S01]  /*4b140*/  MOV R16, 0xd7d0b401 ;  /* 0xd7d0b40100107802 */ /* 0x008fe20000000f00 */
[----:B------:R-:W-:Y:S02]  /*4b150*/  IMAD.MOV.U32 R17, RZ, RZ, 0x406086f7 ;  /* 0x406086f7ff117424 */ /* 0x000fe400078e00ff */
[----:B------:R3:W-:Y:S04]  /*4b160*/  STL.64 [R1+0x2518], R22 ;  /* 0x0025181601007387 */ /* 0x0007e80000100a00 */
[----:B------:R4:W-:Y:S01]  /*4b170*/  STL.64 [R1+0x2548], R12 ;  /* 0x0025480c01007387 */ /* 0x0009e20000100a00 */
[----:B-1----:R-:W-:Y:S02]  /*4b180*/  IMAD.MOV.U32 R18, RZ, RZ, -0x267437c0 ;  /* 0xd98bc840ff127424 */ /* 0x002fe400078e00ff */
[----:B------:R-:W-:Y:S01]  /*4b190*/  IMAD.MOV.U32 R19, RZ, RZ, -0x3fa11572 ;  /* 0xc05eea8eff137424 */ /* 0x000fe200078e00ff */
[----:B------:R1:W-:Y:S01]  /*4b1a0*/  STL.64 [R1+0x2550], R6 ;  /* 0x0025500601007387 */ /* 0x0003e20000100a00 */
[----:B--2---:R-:W-:-:S02]  /*4b1b0*/  IMAD.MOV.U32 R20, RZ, RZ, -0x4d642099 ;  /* 0xb29bdf67ff147424 */ /* 0x004fc400078e00ff */
[----:B------:R-:W-:Y:S01]  /*4b1c0*/  IMAD.MOV.U32 R21, RZ, RZ, -0x40e27ba5 ;  /* 0xbf1d845bff157424 */ /* 0x000fe200078e00ff */
[----:B------:R2:W-:Y:S01]  /*4b1d0*/  STL.64 [R1+0x2560], R14 ;  /* 0x0025600e01007387 */ /* 0x0005e20000100a00 */
[----:B---3--:R-:W-:Y:S01]  /*4b1e0*/  IMAD.MOV.U32 R22, RZ, RZ, 0x6beb0621 ;  /* 0x6beb0621ff167424 */ /* 0x008fe200078e00ff */
[----:B------:R-:W-:Y:S01]  /*4b1f0*/  MOV R23, 0xc0431aec ;  /* 0xc0431aec00177802 */ /* 0x000fe20000000f00 */
[----:B----4-:R-:W-:Y:S01]  /*4b200*/  IMAD.MOV.U32 R12, RZ, RZ, -0x6406ef78 ;  /* 0x9bf91088ff0c7424 */ /* 0x010fe200078e00ff */
[----:B------:R3:W-:Y:S01]  /*4b210*/  STL.64 [R1+0x2578], R10 ;  /* 0x0025780a01007387 */ /* 0x0007e20000100a00 */
[----:B------:R-:W-:Y:S02]  /*4b220*/  IMAD.MOV.U32 R13, RZ, RZ, 0x401477b4 ;  /* 0x401477b4ff0d7424 */ /* 0x000fe400078e00ff */
[----:B-1----:R-:W-:Y:S01]  /*4b230*/  IMAD.MOV.U32 R6, RZ, RZ, 0x3c3db77e ;  /* 0x3c3db77eff067424 */ /* 0x002fe200078e00ff */
[----:B------:R-:W-:Y:S01]  /*4b240*/  MOV R7, 0xbe354360 ;  /* 0xbe35436000077802 */ /* 0x000fe20000000f00 */
[----:B------:R1:W-:Y:S01]  /*4b250*/  STL.64 [R1+0x25b0], R8 ;  /* 0x0025b00801007387 */ /* 0x0003e20000100a00 */
[----:B--2---:R-:W-:-:S02]  /*4b260*/  IMAD.MOV.U32 R14, RZ, RZ, 0x2ef2633d ;  /* 0x2ef2633dff0e7424 */ /* 0x004fc400078e00ff */
        /* <DEDUP_REMOVED lines=10> */
[----:B------:R-:W-:Y:S02]  /*4b310*/  MOV R17, 0xc0191622 ;  /* 0xc019162200117802 */ /* 0x000fe40000000f00 */
[----:B---3--:R-:W-:Y:S01]  /*4b320*/  MOV R18, 0x4a8e94a0 ;  /* 0x4a8e94a000127802 */ /* 0x008fe20000000f00 */
[----:B------:R3:W-:Y:S01]  /*4b330*/  STL.64 [R1+0x2588], R12 ;  /* 0x0025880c01007387 */ /* 0x0007e20000100a00 */
[----:B------:R-:W-:-:S03]  /*4b340*/  IMAD.MOV.U32 R19, RZ, RZ, -0x3fffbe89 ;  /* 0xc0004177ff137424 */ /* 0x000fc600078e00ff */
[----:B------:R4:W-:Y:S01]  /*4b350*/  STL.64 [R1+0x2598], R6 ;  /* 0x0025980601007387 */ /* 0x0009e20000100a00 */
[----:B-1----:R-:W-:Y:S01]  /*4b360*/  MOV R20, 0x54519e31 ;  /* 0x54519e3100147802 */ /* 0x002fe20000000f00 */
[----:B------:R-:W-:Y:S02]  /*4b370*/  IMAD.MOV.U32 R21, RZ, RZ, -0x4023b2df ;  /* 0xbfdc4d21ff157424 */ /* 0x000fe400078e00ff */
[----:B------:R1:W-:Y:S01]  /*4b380*/  STL.64 [R1+0x25a0], R14 ;  /* 0x0025a00e01007387 */ /* 0x0003e20000100a00 */
[----:B--2---:R-:W-:Y:S02]  /*4b390*/  IMAD.MOV.U32 R22, RZ, RZ, 0x79502d77 ;  /* 0x79502d77ff167424 */ /* 0x004fe400078e00ff */
[----:B------:R-:W-:Y:S01]  /*4b3a0*/  IMAD.MOV.U32 R23, RZ, RZ, -0x41a5713b ;  /* 0xbe5a8ec5ff177424 */ /* 0x000fe200078e00ff */
[----:B---3--:R-:W-:Y:S01]  /*4b3b0*/  MOV R13, 0x3f9c8476 ;  /* 0x3f9c8476000d7802 */ /* 0x008fe20000000f00 */
[----:B------:R-:W-:Y:S01]  /*4b3c0*/  IMAD.MOV.U32 R12, RZ, RZ, 0x28bbd500 ;  /* 0x28bbd500ff0c7424 */ /* 0x000fe200078e00ff */
        /* <DEDUP_REMOVED lines=24> */
[----:B------:R-:W-:Y:S02]  /*4b550*/  IMAD.MOV.U32 R23, RZ, RZ, -0x3f81ddca ;  /* 0xc07e2236ff177424 */ /* 0x000fe400078e00ff */
[----:B--2---:R-:W-:Y:S01]  /*4b560*/  IMAD.MOV.U32 R12, RZ, RZ, -0x2d3698eb ;  /* 0xd2c96715ff0c7424 */ /* 0x004fe200078e00ff */
[----:B------:R-:W-:Y:S01]  /*4b570*/  MOV R13, 0xbf9d8244 ;  /* 0xbf9d8244000d7802 */ /* 0x000fe20000000f00 */
[----:B------:R1:W-:Y:S01]  /*4b580*/  STL.64 [R1+0x2600], R10 ;  /* 0x0026000a01007387 */ /* 0x0003e20000100a00 */
[----:B----4-:R-:W-:-:S02]  /*4b590*/  IMAD.MOV.U32 R6, RZ, RZ, -0x22ea8a14 ;  /* 0xdd1575ecff067424 */ /* 0x010fc400078e00ff */
[----:B------:R-:W-:Y:S01]  /*4b5a0*/  IMAD.MOV.U32 R7, RZ, RZ, 0x407462ac ;  /* 0x407462acff077424 */ /* 0x000fe200078e00ff */
[----:B------:R2:W-:Y:S01]  /*4b5b0*/  STL.64 [R1+0x2638], R8 ;  /* 0x0026380801007387 */ /* 0x0005e20000100a00 */
[----:B---3--:R-:W-:Y:S01]  /*4b5c0*/  IMAD.MOV.U32 R14, RZ, RZ, 0x482a6b51 ;  /* 0x482a6b51ff0e7424 */ /* 0x008fe200078e00ff */
[----:B------:R-:W-:Y:S02]  /*4b5d0*/  MOV R15, 0x40657e76 ;  /* 0x40657e76000f7802 */ /* 0x000fe40000000f00 */
[----:B------:R3:W-:Y:S01]  /*4b5e0*/  STL.64 [R1+0x25d0], R16 ;  /* 0x0025d01001007387 */ /* 0x0007e20000100a00 */
[----:B-1----:R-:W-:Y:S01]  /*4b5f0*/  IMAD.MOV.U32 R10, RZ, RZ, -0x3cdc45bc ;  /* 0xc323ba44ff0a7424 */ /* 0x002fe200078e00ff */
[----:B------:R-:W-:Y:S02]  /*4b600*/  MOV R11, 0x4050a142 ;  /* 0x4050a142000b7802 */ /* 0x000fe40000000f00 */
[----:B------:R1:W-:Y:S01]  /*4b610*/  STL.64 [R1+0x25e0], R18 ;  /* 0x0025e01201007387 */ /* 0x0003e20000100a00 */
[----:B--2---:R-:W-:-:S03]  /*4b620*/  IMAD.MOV.U32 R8, RZ, RZ, 0x38dc7845 ;  /* 0x38dc7845ff087424 */ /* 0x004fc600078e00ff */
[----:B------:R2:W-:Y:S01]  /*4b630*/  STL.64 [R1+0x25f8], R20 ;  /* 0x0025f81401007387 */ /* 0x0005e20000100a00 */
[----:B------:R-:W-:Y:S01]  /*4b640*/  IMAD.MOV.U32 R9, RZ, RZ, -0x40163402 ;  /* 0xbfe9cbfeff097424 */ /* 0x000fe200078e00ff */
[----:B---3--:R-:W-:Y:S02]  /*4b650*/  MOV R16, 0x60bc3e58 ;  /* 0x60bc3e5800107802 */ /* 0x008fe40000000f00 */
[----:B------:R3:W-:Y:S01]  /*4b660*/  STL.64 [R1+0x2608], R22 ;  /* 0x0026081601007387 */ /* 0x0007e20000100a00 */
[----:B------:R-:W-:-:S03]  /*4b670*/  IMAD.MOV.U32 R17, RZ, RZ, -0x3f8a81b5 ;  /* 0xc0757e4bff117424 */ /* 0x000fc600078e00ff */
[----:B------:R4:W-:Y:S01]  /*4b680*/  STL.64 [R1+0x2610], R12 ;  /* 0x0026100c01007387 */ /* 0x0009e20000100a00 */
[----:B-1----:R-:W-:Y:S02]  /*4b690*/  IMAD.MOV.U32 R18, RZ, RZ, -0x55d2c28c ;  /* 0xaa2d3d74ff127424 */ /* 0x002fe400078e00ff */
[----:B------:R-:W-:Y:S01]  /*4b6a0*/  IMAD.MOV.U32 R19, RZ, RZ, 0x3f226665 ;  /* 0x3f226665ff137424 */ /* 0x000fe200078e00ff */
[----:B------:R1:W-:Y:S01]  /*4b6b0*/  STL.64 [R1+0x2618], R6 ;  /* 0x0026180601007387 */ /* 0x0003e20000100a00 */
[----:B--2---:R-:W-:Y:S02]  /*4b6c0*/  IMAD.MOV.U32 R20, RZ, RZ, -0x58855efb ;  /* 0xa77aa105ff147424 */ /* 0x004fe400078e00ff */
[----:B------:R-:W-:Y:S01]  /*4b6d0*/  IMAD.MOV.U32 R21, RZ, RZ, -0x3fc38d70 ;  /* 0xc03c7290ff157424 */ /* 0x000fe200078e00ff */
[----:B------:R2:W-:Y:S01]  /*4b6e0*/  STL.64 [R1+0x2628], R14 ;  /* 0x0026280e01007387 */ /* 0x0005e20000100a00 */
[----:B---3--:R-:W-:Y:S01]  /*4b6f0*/  IMAD.MOV.U32 R22, RZ, RZ, 0x33c28106 ;  /* 0x33c28106ff167424 */ /* 0x008fe200078e00ff */
[----:B------:R-:W-:-:S02]  /*4b700*/  MOV R23, 0x40231498 ;  /* 0x4023149800177802 */ /* 0x000fc40000000f00 */
[----:B----4-:R-:W-:Y:S01]  /*4b710*/  MOV R12, 0xe94c0d42 ;  /* 0xe94c0d42000c7802 */ /* 0x010fe20000000f00 */
        /* <DEDUP_REMOVED lines=8> */
[----:B---3--:R-:W-:Y:S01]  /*4b7a0*/  IMAD.MOV.U32 R10, RZ, RZ, -0x5af264f2 ;  /* 0xa50d9b0eff0a7424 */ /* 0x008fe200078e00ff */
        /* <DEDUP_REMOVED lines=19> */
[----:B------:R-:W-:Y:S01]  /*4b8e0*/  IMAD.MOV.U32 R23, RZ, RZ, 0x3f8ef19b ;  /* 0x3f8ef19bff177424 */ /* 0x000fe200078e00ff */
[----:B----4-:R-:W-:Y:S01]  /*4b8f0*/  MOV R7, 0xbfa0ee0f ;  /* 0xbfa0ee0f00077802 */ /* 0x010fe20000000f00 */
[----:B------:R-:W-:Y:S01]  /*4b900*/  IMAD.MOV.U32 R6, RZ, RZ, 0x4f19f2c4 ;  /* 0x4f19f2c4ff067424 */ /* 0x000fe200078e00ff */
[----:B------:R3:W-:Y:S01]  /*4b910*/  STL.64 [R1+0x26b8], R8 ;  /* 0x0026b80801007387 */ /* 0x0007e20000100a00 */
[----:B-1----:R-:W-:Y:S01]  /*4b920*/  MOV R14, 0x7d9b7a22 ;  /* 0x7d9b7a22000e7802 */ /* 0x002fe20000000f00 */
[----:B------:R-:W-:-:S02]  /*4b930*/  IMAD.MOV.U32 R15, RZ, RZ, -0x3f71133b ;  /* 0xc08eecc5ff0f7424 */ /* 0x000fc400078e00ff */
[----:B------:R1:W-:Y:S01]  /*4b940*/  STL.64 [R1+0x2670], R16 ;  /* 0x0026701001007387 */ /* 0x0003e20000100a00 */
[----:B--2---:R-:W-:Y:S02]  /*4b950*/  IMAD.MOV.U32 R10, RZ, RZ, 0x495b65de ;  /* 0x495b65deff0a7424 */ /* 0x004fe400078e00ff */
[----:B------:R-:W-:Y:S01]  /*4b960*/  IMAD.MOV.U32 R11, RZ, RZ, -0x3f61de91 ;  /* 0xc09e216fff0b7424 */ /* 0x000fe200078e00ff */
[----:B------:R2:W-:Y:S01]  /*4b970*/  STL.64 [R1+0x2680], R18 ;  /* 0x0026801201007387 */ /* 0x0005e20000100a00 */
[----:B---3--:R-:W-:Y:S01]  /*4b980*/  IMAD.MOV.U32 R8, RZ, RZ, 0x7b2e5ff5 ;  /* 0x7b2e5ff5ff087424 */ /* 0x008fe200078e00ff */
[----:B------:R-:W-:Y:S02]  /*4b990*/  MOV R9, 0xc07555ec ;  /* 0xc07555ec00097802 */ /* 0x000fe40000000f00 */
[----:B------:R3:W-:Y:S01]  /*4b9a0*/  STL.64 [R1+0x2690], R12 ;  /* 0x0026900c01007387 */ /* 0x0007e20000100a00 */
[----:B-1----:R-:W-:Y:S01]  /*4b9b0*/  MOV R16, 0xbdff74b9 ;  /* 0xbdff74b900107802 */ /* 0x002fe20000000f00 */
[----:B------:R-:W-:-:S02]  /*4b9c0*/  IMAD.MOV.U32 R17, RZ, RZ, -0x403b9d75 ;  /* 0xbfc4628bff117424 */ /* 0x000fc400078e00ff */
[----:B------:R1:W-:Y:S01]  /*4b9d0*/  STL.64 [R1+0x2698], R20 ;  /* 0x0026981401007387 */ /* 0x0003e20000100a00 */
[----:B--2---:R-:W-:-:S03]  /*4b9e0*/  IMAD.MOV.U32 R18, RZ, RZ, -0x706b55d6 ;  /* 0x8f94aa2aff127424 */ /* 0x004fc600078e00ff */
        /* <DEDUP_REMOVED lines=12> */
[----:B----4-:R-:W-:Y:S02]  /*4bab0*/  IMAD.MOV.U32 R22, RZ, RZ, 0xf314c0d ;  /* 0x0f314c0dff167424 */ /* 0x010fe400078e00ff */
[----:B------:R-:W-:Y:S01]  /*4bac0*/  IMAD.MOV.U32 R23, RZ, RZ, 0x404727bb ;  /* 0x404727bbff177424 */ /* 0x000fe200078e00ff */
[----:B------:R2:W-:Y:S01]  /*4bad0*/  STL.64 [R1+0x26c8], R16 ;  /* 0x0026c81001007387 */ /* 0x0005e20000100a00 */
[----:B---3--:R-:W-:Y:S02]  /*4bae0*/  IMAD.MOV.U32 R14, RZ, RZ, -0x22f680c9 ;  /* 0xdd097f37ff0e7424 */ /* 0x008fe400078e00ff */
[----:B------:R-:W-:Y:S01]  /*4baf0*/  IMAD.MOV.U32 R15, RZ, RZ, -0x3f787b40 ;  /* 0xc08784c0ff0f7424 */ /* 0x000fe200078e00ff */
[----:B------:R3:W-:Y:S01]  /*4bb00*/  STL.64 [R1+0x26d0], R18 ;  /* 0x0026d01201007387 */ /* 0x0007e20000100a00 */
[----:B-1----:R-:W-:Y:S02]  /*4bb10*/  IMAD.MOV.U32 R10, RZ, RZ, -0x7a866d55 ;  /* 0x857992abff0a7424 */ /* 0x002fe400078e00ff */
[----:B------:R-:W-:Y:S01]  /*4bb20*/  IMAD.MOV.U32 R11, RZ, RZ, -0x411b0ef3 ;  /* 0xbee4f10dff0b7424 */ /* 0x000fe200078e00ff */
[----:B0-----:R-:W0:Y:S01]  /*4bb30*/  DFMA R8, -R4, R28, R30 ;  /* 0x0000001c0408722b */ /* 0x001e22000000011e */
[----:B------:R1:W-:Y:S01]  /*4bb40*/  STL.64 [R1+0x26d8], R2 ;  /* 0x0026d80201007387 */ /* 0x0003e20000100a00 */
[----:B--2---:R-:W-:Y:S01]  /*4bb50*/  MOV R16, 0x2d01f9ee ;  /* 0x2d01f9ee00107802 */ /* 0x004fe20000000f00 */
[----:B------:R-:W-:-:S03]  /*4bb60*/  IMAD.MOV.U32 R17, RZ, RZ, 0x4060b205 ;  /* 0x4060b205ff117424 */ /* 0x000fc600078e00ff */
[----:B0-----:R0:W2:Y:S01]  /*4bb70*/  DFMA R26, R26, R8, R28 ;  /* 0x000000081a1a722b */ /* 0x0010a2000000001c */
[----:B------:R4:W-:Y:S01]  /*4bb80*/  STL.64 [R1+0x26e0], R6 ;  /* 0x0026e00601007387 */ /* 0x0009e20000100a00 */
[----:B---3--:R-:W-:Y:S01]  /*4bb90*/  IMAD.MOV.U32 R18, RZ, RZ, 0x33000f3b ;  /* 0x33000f3bff127424 */ /* 0x008fe200078e00ff */
[----:B------:R-:W-:Y:S01]  /*4bba0*/  MOV R19, 0xc05c30d4 ;  /* 0xc05c30d400137802 */ /* 0x000fe20000000f00 */
[----:B0-----:R-:W-:Y:S01]  /*4bbb0*/  IMAD.MOV.U32 R8, RZ, RZ, 0x47d911f2 ;  /* 0x47d911f2ff087424 */ /* 0x001fe200078e00ff */
[----:B------:R0:W-:Y:S01]  /*4bbc0*/  STL.64 [R1+0x26e8], R12 ;  /* 0x0026e80c01007387 */ /* 0x0001e20000100a00 */
[----:B------:R-:W-:Y:S01]  /*4bbd0*/  IMAD.MOV.U32 R9, RZ, RZ, 0x3ff1f3c0 ;  /* 0x3ff1f3c0ff097424 */ /* 0x000fe200078e00ff */
[----:B-1----:R-:W-:Y:S01]  /*4bbe0*/  MOV R2, 0x5b39c078 ;  /* 0x5b39c07800027802 */ /* 0x002fe20000000f00 */
[----:B------:R-:W-:Y:S01]  /*4bbf0*/  IMAD.MOV.U32 R3, RZ, RZ, -0x411f61fa ;  /* 0xbee09e06ff037424 */ /* 0x000fe200078e00ff */
[----:B------:R1:W-:Y:S01]  /*4bc00*/  STL.64 [R1+0x26f0], R14 ;  /* 0x0026f00e01007387 */ /* 0x0003e20000100a00 */
[----:B--2---:R-:W-:-:S03]  /*4bc10*/  FFMA R0, RZ, R5, R27 ;  /* 0x00000005ff007223 */ /* 0x004fc6000000001b */
        /* <DEDUP_REMOVED lines=8> */
[----:B-1----:R-:W-:Y:S01]  /*4bca0*/  MOV R14, 0xc7275f11 ;  /* 0xc7275f11000e7802 */ /* 0x002fe20000000f00 */
[----:B------:R-:W-:-:S02]  /*4bcb0*/  IMAD.MOV.U32 R15, RZ, RZ, -0x3fef52dd ;  /* 0xc010ad23ff0f7424 */ /* 0x000fc400078e00ff */
[----:B------:R1:W-:Y:S01]  /*4bcc0*/  STL.64 [R1+0x2718], R18 ;  /* 0x0027181201007387 */ /* 0x0003e20000100a00 */
[----:B--2---:R-:W-:Y:S01]  /*4bcd0*/  IMAD.MOV.U32 R20, RZ, RZ, 0x1fd5f699 ;  /* 0x1fd5f699ff147424 */ /* 0x004fe200078e00ff */
[----:B------:R-:W-:Y:S02]  /*4bce0*/  MOV R21, 0x3f6966e5 ;  /* 0x3f6966e500157802 */ /* 0x000fe40000000f00 */
[----:B------:R2:W-:Y:S01]  /*4bcf0*/  STL.64 [R1+0x2720], R22 ;  /* 0x0027201601007387 */ /* 0x0005e20000100a00 */
[----:B---3--:R-:W-:Y:S01]  /*4bd00*/  MOV R10, 0x1b50cc3 ;  /* 0x01b50cc3000a7802 */ /* 0x008fe20000000f00 */
[----:B------:R-:W-:Y:S02]  /*4bd10*/  IMAD.MOV.U32 R11, RZ, RZ, -0x4017a9ca ;  /* 0xbfe85636ff0b7424 */ /* 0x000fe400078e00ff */
[----:B0-----:R-:W-:Y:S01]  /*4bd20*/  IMAD.MOV.U32 R16, RZ, RZ, 0x6fac42ee ;  /* 0x6fac42eeff107424 */ /* 0x001fe200078e00ff */
[----:B------:R-:W-:Y:S01]  /*4bd30*/  MOV R17, 0x3fd73534 ;  /* 0x3fd7353400117802 */ /* 0x000fe20000000f00 */
[----:B------:R0:W-:Y:S01]  /*4bd40*/  STL.64 [R1+0x2728], R2 ;  /* 0x0027280201007387 */ /* 0x0001e20000100a00 */
[----:B-1----:R-:W-:-:S02]  /*4bd50*/  IMAD.MOV.U32 R18, RZ, RZ, 0x728f44d1 ;  /* 0x728f44d1ff127424 */ /* 0x002fc400078e00ff */
[----:B------:R-:W-:Y:S01]  /*4bd60*/  IMAD.MOV.U32 R19, RZ, RZ, 0x3fcc603b ;  /* 0x3fcc603bff137424 */ /* 0x000fe200078e00ff */
[----:B------:R0:W-:Y:S01]  /*4bd70*/  STL.64 [R1+0x2730], R6 ;  /* 0x0027300601007387 */ /* 0x0001e20000100a00 */
[----:B--2---:R-:W-:Y:S01]  /*4bd80*/  MOV R22, 0xa04b635e ;  /* 0xa04b635e00167802 */ /* 0x004fe20000000f00 */
        /* <DEDUP_REMOVED lines=15> */
[----:B------:R-:W-:Y:S05]  /*4be80*/  CALL.REL.NOINC `($__internal_16_$__cuda_sm20_div_rn_f64_full) ;  /* 0x00003b1000007944 */ /* 0x000fea0003c00000 */
[----:B------:R-:W-:Y:S01]  /*4be90*/  MOV R26, R8 ;  /* 0x00000008001a7202 */ /* 0x000fe20000000f00 */
[----:B------:R-:W-:-:S02]  /*4bea0*/  IMAD.MOV.U32 R27, RZ, RZ, R9 ;  /* 0x000000ffff1b7224 */ /* 0x000fc400078e0009 */
.L_x_4249:
[----:B------:R-:W-:Y:S05]  /*4beb0*/  BSYNC B3 ;  /* 0x0000000000037941 */ /* 0x000fea0003800000 */
.L_x_4248:
        /* <DEDUP_REMOVED lines=21> */
.L_x_4251:
[----:B------:R-:W-:Y:S05]  /*4c010*/  BSYNC B3 ;  /* 0x0000000000037941 */ /* 0x000fea0003800000 */
.L_x_4250:
        /* <DEDUP_REMOVED lines=71> */
.L_x_4256:
        /* <DEDUP_REMOVED lines=22> */
.L_x_4259:
[----:B------:R-:W-:Y:S05]  /*4c5f0*/  BSYNC B7 ;  /* 0x0000000000077941 */ /* 0x000fea0003800000 */
.L_x_4258:
        /* <DEDUP_REMOVED lines=15> */
.L_x_4257:
[----:B------:R-:W-:Y:S05]  /*4c6f0*/  BSYNC B4 ;  /* 0x0000000000047941 */ /* 0x000fea0003800000 */
.L_x_4255:
        /* <DEDUP_REMOVED lines=26> */
.L_x_4261:
[----:B------:R-:W-:Y:S05]  /*4c8a0*/  BSYNC B4 ;  /* 0x0000000000047941 */ /* 0x000fea0003800000 */
.L_x_4260:
[----:B-1----:R-:W1:Y:S01]  /*4c8b0*/  DADD R2, -RZ, -R2 ;  /* 0x00000000ff027229 */ /* 0x002e620000000902 */
[----:B------:R-:W-:Y:S05]  /*4c8c0*/  BRA `(.L_x_4254) ;  /* 0x0000084000007947 */ /* 0x000fea0003800000 */
.L_x_4253:
        /* <DEDUP_REMOVED lines=66> */
.L_x_4263:
        /* <DEDUP_REMOVED lines=22> */
.L_x_4266:
[----:B------:R-:W-:Y:S05]  /*4ce50*/  BSYNC B7 ;  /* 0x0000000000077941 */ /* 0x000fea0003800000 */
.L_x_4265:
        /* <DEDUP_REMOVED lines=15> */
.L_x_4264:
[----:B------:R-:W-:Y:S05]  /*4cf50*/  BSYNC B4 ;  /* 0x0000000000047941 */ /* 0x000fea0003800000 */
.L_x_4262:
        /* <DEDUP_REMOVED lines=26> */
.L_x_4267:
[----:B------:R-:W-:Y:S05]  /*4d100*/  BSYNC B4 ;  /* 0x0000000000047941 */ /* 0x000fea0003800000 */
.L_x_4254:
[----:B------:R-:W-:Y:S05]  /*4d110*/  BSYNC B3 ;  /* 0x0000000000037941 */ /* 0x000fea0003800000 */
.L_x_4252:
        /* <DEDUP_REMOVED lines=22> */
[----:B0-----:R-:W-:Y:S01]  /*4d280*/  MOV R12, 0x4d2b0 ;  /* 0x0004d2b0000c7802 */ /* 0x001fe20000000f00 */
[----:B------:R-:W-:Y:S02]  /*4d290*/  IMAD.MOV.U32 R7, RZ, RZ, R17 ;  /* 0x000000ffff077224 */ /* 0x000fe400078e0011 */
[----:B-1----:R-:W-:Y:S05]  /*4d2a0*/  CALL.REL.NOINC `($__internal_17_$__cuda_sm20_dsqrt_rn_f64_mediumpath_v1) ;  /* 0x00002d5000007944 */ /* 0x002fea0003c00000 */
.L_x_4269:
[----:B------:R-:W-:Y:S05]  /*4d2b0*/  BSYNC B3 ;  /* 0x0000000000037941 */ /* 0x000fea0003800000 */
.L_x_4268:
        /* <DEDUP_REMOVED lines=13> */
.L_x_4271:
[----:B------:R-:W-:Y:S01]  /*4d390*/  IMAD.MOV.U32 R6, RZ, RZ, R8 ;  /* 0x000000ffff067224 */ /* 0x000fe200078e0008 */
[----:B------:R-:W-:Y:S01]  /*4d3a0*/  MOV R14, RZ ;  /* 0x000000ff000e7202 */ /* 0x000fe20000000f00 */
[----:B0-----:R-:W-:Y:S01]  /*4d3b0*/  IMAD.MOV.U32 R18, RZ, RZ, -0x2b1f4029 ;  /* 0xd4e0bfd7ff127424 */ /* 0x001fe200078e00ff */
        /* <DEDUP_REMOVED lines=84> */
.L_x_4272:
[----:B------:R-:W-:Y:S05]  /*4d900*/  BSYNC B2 ;  /* 0x0000000000027941 */ /* 0x000fea0003800000 */
.L_x_4270:
[----:B------:R-:W-:Y:S01]  /*4d910*/  HFMA2.MMA R13, -RZ, RZ, 1.984375, 0 ;  /* 0x3ff00000ff0d7435 */ /* 0x000fe200000001ff */
[----:B------:R-:W-:Y:S01]  /*4d920*/  BSSY B3, `(.L_x_4273) ;  /* 0x0000178000037945 */ /* 0x000fe20003800000 */
[----:B------:R-:W-:Y:S01]  /*4d930*/  IMAD.MOV.U32 R78, RZ, RZ, RZ ;  /* 0x000000ffff4e7224 */ /* 0x000fe200078e00ff */
[----:B------:R-:W-:Y:S01]  /*4d940*/  MOV R6, 0x0 ;  /* 0x0000000000067802 */ /* 0x000fe20000000f00 */
[----:B------:R-:W-:Y:S01]  /*4d950*/  IMAD.MOV.U32 R72, RZ, RZ, RZ ;  /* 0x000000ffff487224 */ /* 0x000fe200078e00ff */
        /* <DEDUP_REMOVED lines=27> */
.L_x_4279:
        /* <DEDUP_REMOVED lines=310> */
.L_x_4275:
[----:B------:R-:W-:Y:S05]  /*4ee70*/  BSYNC B2 ;  /* 0x0000000000027941 */ /* 0x000fea0003800000 */
.L_x_4274:
        /* <DEDUP_REMOVED lines=26> */
.L_x_4278:
[----:B------:R-:W-:Y:S05]  /*4f020*/  BSYNC B4 ;  /* 0x0000000000047941 */ /* 0x000fea0003800000 */
.L_x_4277:
[----:B------:R-:W-:Y:S01]  /*4f030*/  IADD3 R78, R78, 0x1, RZ ;  /* 0x000000014e4e7810 */ /* 0x000fe20007ffe0ff */
[----:B------:R0:W1:Y:S01]  /*4f040*/  DADD R6, -RZ, |R70| ;  /* 0x00000000ff067229 */ /* 0x0000620000000546 */
[----:B------:R-:W-:Y:S02]  /*4f050*/  IMAD.MOV.U32 R12, RZ, RZ, R8 ;  /* 0x000000ffff0c7224 */ /* 0x000fe400078e0008 */
[----:B------:R-:W-:Y:S01]  /*4f060*/  ISETP.GE.U32.AND P0, PT, R78, 0x19, PT ;  /* 0x000000194e00780c */ /* 0x000fe20003f06070 */
[----:B------:R-:W-:-:S12]  /*4f070*/  IMAD.MOV.U32 R13, RZ, RZ, R9 ;  /* 0x000000ffff0d7224 */ /* 0x000fd800078e0009 */
[----:B01----:R-:W-:Y:S01]  /*4f080*/  @P0 CALL.REL.NOINC `(.L_x_4276) ;  /* 0x0000001000000944 */ /* 0x003fe20003c00000 */
[----:B------:R-:W-:Y:S05]  /*4f090*/  BRA `(.L_x_4279) ;  /* 0xffffea7000007947 */ /* 0x000fea000383ffff */
.L_x_4276:
[----:B------:R-:W-:Y:S05]  /*4f0a0*/  BSYNC B3 ;  /* 0x0000000000037941 */ /* 0x000fea0003800000 */
.L_x_4273:
        /* <DEDUP_REMOVED lines=55> */
.L_x_4281:
[----:B------:R-:W-:Y:S05]  /*4f420*/  BSYNC B2 ;  /* 0x0000000000027941 */ /* 0x000fea0003800000 */
.L_x_4280:
[----:B------:R-:W-:Y:S01]  /*4f430*/  BSSY B3, `(.L_x_4282) ;  /* 0x000000b000037945 */ /* 0x000fe20003800000 */
        /* <DEDUP_REMOVED lines=9> */
[----:B-1----:R-:W-:Y:S05]  /*4f4d0*/  CALL.REL.NOINC `($__internal_17_$__cuda_sm20_dsqrt_rn_f64_mediumpath_v1) ;  /* 0x00000b2000007944 */ /* 0x002fea0003c00000 */
.L_x_4283:
[----:B------:R-:W-:Y:S05]  /*4f4e0*/  BSYNC B3 ;  /* 0x0000000000037941 */ /* 0x000fea0003800000 */
.L_x_4282:
        /* <DEDUP_REMOVED lines=18> */
[----:B------:R-:W-:Y:S01]  /*4f610*/  IMAD.MOV.U32 R2, RZ, RZ, R8 ;  /* 0x000000ffff027224 */ /* 0x000fe200078e0008 */
[----:B------:R-:W-:Y:S02]  /*4f620*/  MOV R3, R9 ;  /* 0x0000000900037202 */ /* 0x000fe40000000f00 */
.L_x_4285:
[----:B------:R-:W-:Y:S05]  /*4f630*/  BSYNC B3 ;  /* 0x0000000000037941 */ /* 0x000fea0003800000 */
.L_x_4284:
[----:B------:R0:W1:Y:S01]  /*4f640*/  DFMA R2, R80, 0.5, R2 ;  /* 0x3fe000005002782b */ /* 0x0000620000000002 */
[----:B------:R-:W-:Y:S05]  /*4f650*/  BRA `(.L_x_3891) ;  /* 0x0000003000007947 */ /* 0x000fea0003800000 */
.L_x_3892:
[----:B------:R-:W0:Y:S01]  /*4f660*/  DSETP.GT.AND P0, PT, R24, RZ, PT ;  /* 0x000000ff1800722a */ /* 0x000e220003f04000 */
[----:B------:R-:W-:-:S05]  /*4f670*/  IMAD.MOV.U32 R2, RZ, RZ, RZ ;  /* 0x000000ffff027224 */ /* 0x000fca00078e00ff */
[----:B0-----:R-:W-:-:S03]  /*4f680*/  FSEL R3, RZ, +QNAN , P0 ;  /* 0x7ff80000ff037808 */ /* 0x001fc60000000000 */
.L_x_3891:
[----:B------:R-:W-:Y:S05]  /*4f690*/  BSYNC B0 ;  /* 0x0000000000007941 */ /* 0x000fea0003800000 */
.L_x_3890:
[----:B-123--:R-:W-:Y:S01]  /*4f6a0*/  IMAD.MOV.U32 R16, RZ, RZ, R2 ;  /* 0x000000ffff107224 */ /* 0x00efe200078e0002 */
[----:B------:R-:W-:Y:S01]  /*4f6b0*/  MOV R17, R3 ;  /* 0x0000000300117202 */ /* 0x000fe20000000f00 */
[----:B------:R-:W-:Y:S02]  /*4f6c0*/  IMAD.MOV.U32 R2, RZ, RZ, R79 ;  /* 0x000000ffff027224 */ /* 0x000fe400078e004f */
[----:B------:R-:W-:-:S04]  /*4f6d0*/  IMAD.MOV.U32 R3, RZ, RZ, 0x0 ;  /* 0x00000000ff037424 */ /* 0x000fc800078e00ff */
[----:B------:R-:W-:Y:S05]  /*4f6e0*/  RET.REL.NODEC R2 `(_ZN2at6native27unrolled_elementwise_kernelIN48_GLOBAL__N__08322988_15_IGammaKernel_cu_cb51a28d10CalcIgammaIdEESt5arrayIPcLm3EELi4E23TrivialOffsetCalculatorILi2EjES8_ILi1EjENS0_6memory12LoadWithCastILi2EEENSB_13StoreWithCastILi1EEEEEviT_T0_T2_T3_T4_T5_) ;  /* 0xfffb091002007950 */ /* 0x000fea0003c3ffff */
        .weak           $__internal_15_$__cuda_sm20_dblrcp_rn_slowpath_v3
        .type           $__internal_15_$__cuda_sm20_dblrcp_rn_slowpath_v3,@function
        .size           $__internal_15_$__cuda_sm20_dblrcp_rn_slowpath_v3,($__internal_16_$__cuda_sm20_div_rn_f64_full - $__internal_15_$__cuda_sm20_dblrcp_rn_slowpath_v3)
$__internal_15_$__cuda_sm20_dblrcp_rn_slowpath_v3:
[----:B------:R-:W0:Y:S01]  /*4f6f0*/  DSETP.GTU.AND P0, PT, |R12|, +INF , PT ;  /* 0x7ff000000c00742a */ /* 0x000e220003f0c200 */
[----:B------:R-:W-:-:S13]  /*4f700*/  BSSY B2, `(.L_x_4286) ;  /* 0x0000024000027945 */ /* 0x000fda0003800000 */
[----:B0-----:R-:W-:Y:S05]  /*4f710*/  @P0 BRA `(.L_x_4287) ;  /* 0x0000020000000947 */ /* 0x001fea0003800000 */
[----:B------:R-:W-:-:S04]  /*4f720*/  LOP3.LUT R8, R13, 0x7fffffff, RZ, 0xc0, !PT ;  /* 0x7fffffff0d087812 */ /* 0x000fc800078ec0ff */
[----:B------:R-:W-:-:S04]  /*4f730*/  IADD3 R6, R8, -0x1, RZ ;  /* 0xffffffff08067810 */ /* 0x000fc80007ffe0ff */
[----:B------:R-:W-:-:S13]  /*4f740*/  ISETP.GE.U32.AND P0, PT, R6, 0x7fefffff, PT ;  /* 0x7fefffff0600780c */ /* 0x000fda0003f06070 */
[----:B------:R-:W-:Y:S02]  /*4f750*/  @P0 LOP3.LUT R7, R13, 0x7ff00000, RZ, 0x3c, !PT ;  /* 0x7ff000000d070812 */ /* 0x000fe400078e3cff */
[----:B------:R-:W-:Y:S01]  /*4f760*/  @P0 MOV R6, RZ ;  /* 0x000000ff00060202 */ /* 0x000fe20000000f00 */
[----:B------:R-:W-:Y:S05]  /*4f770*/  @P0 BRA `(.L_x_4288) ;  /* 0x000001c000000947 */ /* 0x000fea0003800000 */
[----:B------:R-:W-:-:S13]  /*4f780*/  ISETP.GE.U32.AND P0, PT, R8, 0x1000001, PT ;  /* 0x010000010800780c */ /* 0x000fda0003f06070 */
[----:B------:R-:W-:Y:S05]  /*4f790*/  @!P0 BRA `(.L_x_4289) ;  /* 0x000000e000008947 */ /* 0x000fea0003800000 */
[----:B------:R-:W-:Y:S01]  /*4f7a0*/  IADD3 R7, R13, -0x3fe00000, RZ ;  /* 0xc02000000d077810 */ /* 0x000fe20007ffe0ff */
[----:B------:R-:W-:Y:S02]  /*4f7b0*/  IMAD.MOV.U32 R6, RZ, RZ, R12 ;  /* 0x000000ffff067224 */ /* 0x000fe400078e000c */
[----:B------:R-:W-:Y:S01]  /*4f7c0*/  IMAD.MOV.U32 R8, RZ, RZ, R11 ;  /* 0x000000ffff087224 */ /* 0x000fe200078e000b */
[----:B------:R-:W0:Y:S05]  /*4f7d0*/  MUFU.RCP64H R9, R7 ;  /* 0x0000000700097308 */ /* 0x000e2a0000001800 */
        /* <DEDUP_REMOVED lines=10> */
.L_x_4289:
        /* <DEDUP_REMOVED lines=10> */
.L_x_4287:
[----:B------:R-:W-:Y:S01]  /*4f920*/  LOP3.LUT R7, R13, 0x80000, RZ, 0xfc, !PT ;  /* 0x000800000d077812 */ /* 0x000fe200078efcff */
[----:B------:R-:W-:Y:S02]  /*4f930*/  IMAD.MOV.U32 R6, RZ, RZ, R12 ;  /* 0x000000ffff067224 */ /* 0x000fe400078e000c */
.L_x_4288:
[----:B------:R-:W-:Y:S05]  /*4f940*/  BSYNC B2 ;  /* 0x0000000000027941 */ /* 0x000fea0003800000 */
.L_x_4286:
[----:B01----:R-:W-:Y:S01]  /*4f950*/  IMAD.MOV.U32 R8, RZ, RZ, R6 ;  /* 0x000000ffff087224 */ /* 0x003fe200078e0006 */
[----:B------:R-:W-:Y:S01]  /*4f960*/  MOV R9, R7 ;  /* 0x0000000700097202 */ /* 0x000fe20000000f00 */
[----:B------:R-:W-:Y:S02]  /*4f970*/  IMAD.MOV.U32 R6, RZ, RZ, R14 ;  /* 0x000000ffff067224 */ /* 0x000fe400078e000e */
[----:B------:R-:W-:-:S04]  /*4f980*/  IMAD.MOV.U32 R7, RZ, RZ, 0x0 ;  /* 0x00000000ff077424 */ /* 0x000fc800078e00ff */
[----:B------:R-:W-:Y:S05]  /*4f990*/  RET.REL.NODEC R6 `(_ZN2at6native27unrolled_elementwise_kernelIN48_GLOBAL__N__08322988_15_IGammaKernel_cu_cb51a28d10CalcIgammaIdEESt5arrayIPcLm3EELi4E23TrivialOffsetCalculatorILi2EjES8_ILi1EjENS0_6memory12LoadWithCastILi2EEENSB_13StoreWithCastILi1EEEEEviT_T0_T2_T3_T4_T5_) ;  /* 0xfffb066006007950 */ /* 0x000fea0003c3ffff */
        .weak           $__internal_16_$__cuda_sm20_div_rn_f64_full
        .type           $__internal_16_$__cuda_sm20_div_rn_f64_full,@function
        .size           $__internal_16_$__cuda_sm20_div_rn_f64_full,($__internal_17_$__cuda_sm20_dsqrt_rn_f64_mediumpath_v1 - $__internal_16_$__cuda_sm20_div_rn_f64_full)
$__internal_16_$__cuda_sm20_div_rn_f64_full:
[C---:B------:R-:W-:Y:S01]  /*4f9a0*/  FSETP.GEU.AND P0, PT, |R9|.reuse, 1.469367938527859385e-39, PT ;  /* 0x001000000900780b */ /* 0x040fe20003f0e200 */
[----:B------:R-:W-:Y:S01]  /*4f9b0*/  IMAD.MOV.U32 R18, RZ, RZ, 0x1 ;  /* 0x00000001ff127424 */ /* 0x000fe200078e00ff */
[----:B------:R-:W-:Y:S01]  /*4f9c0*/  LOP3.LUT R6, R9, 0x800fffff, RZ, 0xc0, !PT ;  /* 0x800fffff09067812 */ /* 0x000fe200078ec0ff */
[----:B------:R-:W-:Y:S01]  /*4f9d0*/  IMAD.MOV.U32 R94, RZ, RZ, 0x1ca00000 ;  /* 0x1ca00000ff5e7424 */ /* 0x000fe200078e00ff */
[C---:B------:R-:W-:Y:S01]  /*4f9e0*/  FSETP.GEU.AND P1, PT, |R13|.reuse, 1.469367938527859385e-39, PT ;  /* 0x001000000d00780b */ /* 0x040fe20003f2e200 */
[----:B------:R-:W-:Y:S01]  /*4f9f0*/  BSSY B2, `(.L_x_4290) ;  /* 0x0000059000027945 */ /* 0x000fe20003800000 */
[----:B------:R-:W-:Y:S02]  /*4fa00*/  LOP3.LUT R7, R6, 0x3ff00000, RZ, 0xfc, !PT ;  /* 0x3ff0000006077812 */ /* 0x000fe400078efcff */
[----:B------:R-:W-:Y:S02]  /*4fa10*/  MOV R6, R8 ;  /* 0x0000000800067202 */ /* 0x000fe40000000f00 */
[----:B------:R-:W-:-:S02]  /*4fa20*/  LOP3.LUT R14, R13, 0x7ff00000, RZ, 0xc0, !PT ;  /* 0x7ff000000d0e7812 */ /* 0x000fc400078ec0ff */
[----:B------:R-:W-:Y:S01]  /*4fa30*/  LOP3.LUT R16, R9, 0x7ff00000, RZ, 0xc0, !PT ;  /* 0x7ff0000009107812 */ /* 0x000fe200078ec0ff */
[----:B------:R-:W0:-:S03]  /*4fa40*/  @!P0 DMUL R6, R8, 8.98846567431157953865e+307 ;  /* 0x7fe0000008068828 */ /* 0x000e060000000000 */
[----:B------:R-:W-:Y:S01]  /*4fa50*/  ISETP.GE.U32.AND P3, PT, R14, R16, PT ;  /* 0x000000100e00720c */ /* 0x000fe20003f66070 */
[----:B------:R-:W-:Y:S01]  /*4fa60*/  @!P1 IMAD.MOV.U32 R20, RZ, RZ, RZ ;  /* 0x000000ffff149224 */ /* 0x000fe200078e00ff */
[----:B------:R-:W-:Y:S01]  /*4fa70*/  @!P1 LOP3.LUT R10, R9, 0x7ff00000, RZ, 0xc0, !PT ;  /* 0x7ff00000090a9812 */ /* 0x000fe200078ec0ff */
[----:B0-----:R-:W0:Y:S01]  /*4fa80*/  MUFU.RCP64H R19, R7 ;  /* 0x0000000700137308 */ /* 0x001e220000001800 */
[----:B------:R-:W-:Y:S02]  /*4fa90*/  SEL R15, R94, 0x63400000, !P3 ;  /* 0x634000005e0f7807 */ /* 0x000fe40005800000 */
[----:B------:R-:W-:-:S04]  /*4faa0*/  @!P1 ISETP.GE.U32.AND P2, PT, R14, R10, PT ;  /* 0x0000000a0e00920c */ /* 0x000fc80003f46070 */
[----:B------:R-:W-:Y:S01]  /*4fab0*/  @!P1 SEL R17, R94, 0x63400000, !P2 ;  /* 0x634000005e119807 */ /* 0x000fe20005000000 */
[----:B0-----:R-:W0:-:S06]  /*4fac0*/  DFMA R10, R18, -R6, 1 ;  /* 0x3ff00000120a742b */ /* 0x001e0c0000000806 */
[----:B0-----:R0:W1:Y:S02]  /*4fad0*/  DFMA R22, R10, R10, R10 ;  /* 0x0000000a0a16722b */ /* 0x001064000000000a */
[--C-:B0-----:R-:W-:Y:S02]  /*4fae0*/  @!P1 LOP3.LUT R10, R17, 0x80000000, R13.reuse, 0xf8, !PT ;  /* 0x80000000110a9812 */ /* 0x101fe400078ef80d */
[----:B------:R-:W-:Y:S01]  /*4faf0*/  LOP3.LUT R11, R15, 0x800fffff, R13, 0xf8, !PT ;  /* 0x800fffff0f0b7812 */ /* 0x000fe200078ef80d */
[----:B------:R-:W-:Y:S01]  /*4fb00*/  IMAD.MOV.U32 R15, RZ, RZ, R14 ;  /* 0x000000ffff0f7224 */ /* 0x000fe200078e000e */
[----:B------:R-:W-:Y:S01]  /*4fb10*/  @!P1 LOP3.LUT R21, R10, 0x100000, RZ, 0xfc, !PT ;  /* 0x001000000a159812 */ /* 0x000fe200078efcff */
[----:B-1----:R-:W0:Y:S01]  /*4fb20*/  DFMA R18, R18, R22, R18 ;  /* 0x000000161212722b */ /* 0x002e220000000012 */
[----:B------:R-:W-:-:S06]  /*4fb30*/  MOV R10, R12 ;  /* 0x0000000c000a7202 */ /* 0x000fcc0000000f00 */
[----:B------:R-:W1:-:S04]  /*4fb40*/  @!P1 DFMA R10, R10, 2, -R20 ;  /* 0x400000000a0a982b */ /* 0x000e480000000814 */
[----:B0-----:R-:W0:-:S06]  /*4fb50*/  DFMA R20, R18, -R6, 1 ;  /* 0x3ff000001214742b */ /* 0x001e0c0000000806 */
[----:B-1----:R-:W-:Y:S01]  /*4fb60*/  @!P1 LOP3.LUT R15, R11, 0x7ff00000, RZ, 0xc0, !PT ;  /* 0x7ff000000b0f9812 */ /* 0x002fe200078ec0ff */
[----:B0-----:R0:W1:Y:S02]  /*4fb70*/  DFMA R18, R18, R20, R18 ;  /* 0x000000141212722b */ /* 0x0010640000000012 */
[----:B0-----:R-:W-:Y:S02]  /*4fb80*/  MOV R20, R16 ;  /* 0x0000001000147202 */ /* 0x001fe40000000f00 */
[----:B------:R-:W-:Y:S02]  /*4fb90*/  @!P0 LOP3.LUT R20, R7, 0x7ff00000, RZ, 0xc0, !PT ;  /* 0x7ff0000007148812 */ /* 0x000fe400078ec0ff */
[----:B------:R-:W-:Y:S01]  /*4fba0*/  IADD3 R21, R15, -0x1, RZ ;  /* 0xffffffff0f157810 */ /* 0x000fe20007ffe0ff */
[----:B-1----:R-:W0:Y:S01]  /*4fbb0*/  DMUL R16, R18, R10 ;  /* 0x0000000a12107228 */ /* 0x002e220000000000 */
[----:B------:R-:W-:Y:S02]  /*4fbc0*/  IADD3 R73, R20, -0x1, RZ ;  /* 0xffffffff14497810 */ /* 0x000fe40007ffe0ff */
[----:B------:R-:W-:-:S03]  /*4fbd0*/  ISETP.GT.U32.AND P0, PT, R21, 0x7feffffe, PT ;  /* 0x7feffffe1500780c */ /* 0x000fc60003f04070 */
[----:B0-----:R-:W0:Y:S01]  /*4fbe0*/  DFMA R22, R16, -R6, R10 ;  /* 0x800000061016722b */ /* 0x001e22000000000a */
[----:B------:R-:W-:-:S05]  /*4fbf0*/  ISETP.GT.U32.OR P0, PT, R73, 0x7feffffe, P0 ;  /* 0x7feffffe4900780c */ /* 0x000fca0000704470 */
[----:B0-----:R0:W1:-:S08]  /*4fc00*/  DFMA R16, R18, R22, R16 ;  /* 0x000000161210722b */ /* 0x0010500000000010 */
[----:B------:R-:W-:Y:S05]  /*4fc10*/  @P0 BRA `(.L_x_4291) ;  /* 0x000001e000000947 */ /* 0x000fea0003800000 */
[----:B01----:R-:W-:-:S04]  /*4fc20*/  LOP3.LUT R12, R9, 0x7ff00000, RZ, 0xc0, !PT ;  /* 0x7ff00000090c7812 */ /* 0x003fc800078ec0ff */
[C---:B------:R-:W-:Y:S01]  /*4fc30*/  ISETP.GE.U32.AND P0, PT, R14.reuse, R12, PT ;  /* 0x0000000c0e00720c */ /* 0x040fe20003f06070 */
[----:B------:R-:W-:Y:S01]  /*4fc40*/  IMAD.IADD R13, R14, 0x1, -R12 ;  /* 0x000000010e0d7824 */ /* 0x000fe200078e0a0c */
[----:B------:R-:W-:Y:S02]  /*4fc50*/  MOV R14, RZ ;  /* 0x000000ff000e7202 */ /* 0x000fe40000000f00 */
[----:B------:R-:W-:Y:S02]  /*4fc60*/  SEL R12, R94, 0x63400000, !P0 ;  /* 0x634000005e0c7807 */ /* 0x000fe40004000000 */
[----:B------:R-:W-:-:S04]  /*4fc70*/  IMNMX R13, R13, -0x46a00000, !PT ;  /* 0xb96000000d0d7817 */ /* 0x000fc80007800200 */
[----:B------:R-:W-:-:S05]  /*4fc80*/  IMNMX R13, R13, 0x46a00000, PT ;  /* 0x46a000000d0d7817 */ /* 0x000fca0003800200 */
[----:B------:R-:W-:-:S05]  /*4fc90*/  IMAD.IADD R12, R13, 0x1, -R12 ;  /* 0x000000010d0c7824 */ /* 0x000fca00078e0a0c */
[----:B------:R-:W-:-:S06]  /*4fca0*/  IADD3 R15, R12, 0x7fe00000, RZ ;  /* 0x7fe000000c0f7810 */ /* 0x000fcc0007ffe0ff */
[----:B------:R-:W0:-:S10]  /*4fcb0*/  DMUL R18, R16, R14 ;  /* 0x0000000e10127228 */ /* 0x000e140000000000 */
[----:B0-----:R-:W-:-:S13]  /*4fcc0*/  FSETP.GTU.AND P0, PT, |R19|, 1.469367938527859385e-39, PT ;  /* 0x001000001300780b */ /* 0x001fda0003f0c200 */
[----:B------:R-:W-:Y:S05]  /*4fcd0*/  @P0 BRA `(.L_x_4292) ;  /* 0x000002a000000947 */ /* 0x000fea0003800000 */
[----:B------:R0:W1:Y:S02]  /*4fce0*/  DFMA R6, R16, -R6, R10 ;  /* 0x800000061006722b */ /* 0x000064000000000a */
[----:B0-----:R-:W-:-:S08]  /*4fcf0*/  IMAD.MOV.U32 R10, RZ, RZ, RZ ;  /* 0x000000ffff0a7224 */ /* 0x001fd000078e00ff */
[C---:B-1----:R-:W-:Y:S02]  /*4fd00*/  FSETP.NEU.AND P0, PT, R7.reuse, RZ, PT ;  /* 0x000000ff0700720b */ /* 0x042fe40003f0d000 */
        /* <DEDUP_REMOVED lines=11> */
[----:B------:R-:W-:-:S03]  /*4fdc0*/  FSEL R6, R6, R19, !P0 ;  /* 0x0000001306067208 */ /* 0x000fc60004000000 */
[----:B------:R-:W-:Y:S02]  /*4fdd0*/  IMAD.MOV.U32 R18, RZ, RZ, R7 ;  /* 0x000000ffff127224 */ /* 0x000fe400078e0007 */
[----:B------:R-:W-:Y:S01]  /*4fde0*/  IMAD.MOV.U32 R19, RZ, RZ, R6 ;  /* 0x000000ffff137224 */ /* 0x000fe200078e0006 */
[----:B------:R-:W-:Y:S05]  /*4fdf0*/  BRA `(.L_x_4292) ;  /* 0x0000018000007947 */ /* 0x000fea0003800000 */
.L_x_4291:
        /* <DEDUP_REMOVED lines=14> */
[----:B------:R-:W-:Y:S02]  /*4fee0*/  @P0 IMAD.MOV.U32 R18, RZ, RZ, RZ ;  /* 0x000000ffff120224 */ /* 0x000fe400078e00ff */
[----:B------:R-:W-:Y:S01]  /*4fef0*/  @P0 IMAD.MOV.U32 R19, RZ, RZ, R6 ;  /* 0x000000ffff130224 */ /* 0x000fe200078e0006 */
[----:B------:R-:W-:Y:S05]  /*4ff00*/  BRA `(.L_x_4292) ;  /* 0x0000007000007947 */ /* 0x000fea0003800000 */
.L_x_4294:
[----:B------:R-:W-:Y:S02]  /*4ff10*/  LOP3.LUT R6, R9, 0x80000, RZ, 0xfc, !PT ;  /* 0x0008000009067812 */ /* 0x000fe400078efcff */
[----:B------:R-:W-:-:S03]  /*4ff20*/  MOV R18, R8 ;  /* 0x0000000800127202 */ /* 0x000fc60000000f00 */
[----:B------:R-:W-:Y:S01]  /*4ff30*/  IMAD.MOV.U32 R19, RZ, RZ, R6 ;  /* 0x000000ffff137224 */ /* 0x000fe200078e0006 */
[----:B------:R-:W-:Y:S05]  /*4ff40*/  BRA `(.L_x_4292) ;  /* 0x0000003000007947 */ /* 0x000fea0003800000 */
.L_x_4293:
[----:B------:R-:W-:Y:S01]  /*4ff50*/  LOP3.LUT R6, R13, 0x80000, RZ, 0xfc, !PT ;  /* 0x000800000d067812 */ /* 0x000fe200078efcff */
[----:B------:R-:W-:-:S03]  /*4ff60*/  IMAD.MOV.U32 R18, RZ, RZ, R12 ;  /* 0x000000ffff127224 */ /* 0x000fc600078e000c */
[----:B------:R-:W-:Y:S02]  /*4ff70*/  MOV R19, R6 ;  /* 0x0000000600137202 */ /* 0x000fe40000000f00 */
.L_x_4292:
[----:B------:R-:W-:Y:S05]  /*4ff80*/  BSYNC B2 ;  /* 0x0000000000027941 */ /* 0x000fea0003800000 */
.L_x_4290:
[----:B------:R-:W-:Y:S01]  /*4ff90*/  HFMA2.MMA R11, -RZ, RZ, 0, 0 ;  /* 0x00000000ff0b7435 */ /* 0x000fe200000001ff */
[----:B------:R-:W-:Y:S01]  /*4ffa0*/  IMAD.MOV.U32 R10, RZ, RZ, R0 ;  /* 0x000000ffff0a7224 */ /* 0x000fe200078e0000 */
[----:B------:R-:W-:Y:S01]  /*4ffb0*/  MOV R6, R18 ;  /* 0x0000001200067202 */ /* 0x000fe20000000f00 */
[----:B------:R-:W-:Y:S02]  /*4ffc0*/  IMAD.MOV.U32 R8, RZ, RZ, R18 ;  /* 0x000000ffff087224 */ /* 0x000fe400078e0012 */
[--C-:B------:R-:W-:Y:S02]  /*4ffd0*/  IMAD.MOV.U32 R9, RZ, RZ, R19.reuse ;  /* 0x000000ffff097224 */ /* 0x100fe400078e0013 */
[----:B------:R-:W-:Y:S01]  /*4ffe0*/  IMAD.MOV.U32 R7, RZ, RZ, R19 ;  /* 0x000000ffff077224 */ /* 0x000fe200078e0013 */
[----:B------:R-:W-:Y:S06]  /*4fff0*/  RET.REL.NODEC R10 `(_ZN2at6native27unrolled_elementwise_kernelIN48_GLOBAL__N__08322988_15_IGammaKernel_cu_cb51a28d10CalcIgammaIdEESt5arrayIPcLm3EELi4E23TrivialOffsetCalculatorILi2EjES8_ILi1EjENS0_6memory12LoadWithCastILi2EEENSB_13StoreWithCastILi1EEEEEviT_T0_T2_T3_T4_T5_) ;  /* 0xfffb00000a007950 */ /* 0x000fec0003c3ffff */
        .weak           $__internal_17_$__cuda_sm20_dsqrt_rn_f64_mediumpath_v1
        .type           $__internal_17_$__cuda_sm20_dsqrt_rn_f64_mediumpath_v1,@function
        .size           $__internal_17_$__cuda_sm20_dsqrt_rn_f64_mediumpath_v1,($_ZN2at6native27unrolled_elementwise_kernelIN48_GLOBAL__N__08322988_15_IGammaKernel_cu_cb51a28d10CalcIgammaIdEESt5arrayIPcLm3EELi4E23TrivialOffsetCalculatorILi2EjES8_ILi1EjENS0_6memory12LoadWithCastILi2EEENSB_13StoreWithCastILi1EEEEEviT_T0_T2_T3_T4_T5_$__internal_accurate_pow - $__internal_17_$__cuda_sm20_dsqrt_rn_f64_mediumpath_v1)
$__internal_17_$__cuda_sm20_dsqrt_rn_f64_mediumpath_v1:
[----:B------:R-:W-:Y:S01]  /*50000*/  ISETP.GE.U32.AND P0, PT, R14, -0x3400000, PT ;  /* 0xfcc000000e00780c */ /* 0x000fe20003f06070 */
[----:B------:R-:W-:Y:S01]  /*50010*/  BSSY B2, `(.L_x_4295) ;  /* 0x0000025000027945 */ /* 0x000fe20003800000 */
[----:B------:R-:W-:-:S02]  /*50020*/  IMAD.MOV.U32 R14, RZ, RZ, R0 ;  /* 0x000000ffff0e7224 */ /* 0x000fc400078e0000 */
[----:B------:R-:W-:-:S09]  /*50030*/  IMAD.MOV.U32 R15, RZ, RZ, R13 ;  /* 0x000000ffff0f7224 */ /* 0x000fd200078e000d */
        /* <DEDUP_REMOVED lines=9> */
.L_x_4296:
[----:B------:R-:W0:-:S14]  /*500d0*/  DSETP.NE.AND P0, PT, R10, RZ, PT ;  /* 0x000000ff0a00722a */ /* 0x000e1c0003f05000 */
[----:B0-----:R-:W-:Y:S05]  /*500e0*/  @!P0 BRA `(.L_x_4298) ;  /* 0x0000016000008947 */ /* 0x001fea0003800000 */
[----:B------:R-:W-:-:S13]  /*500f0*/  ISETP.GE.AND P0, PT, R11, RZ, PT ;  /* 0x000000ff0b00720c */ /* 0x000fda0003f06270 */
[----:B------:R-:W-:Y:S02]  /*50100*/  @!P0 IMAD.MOV.U32 R6, RZ, RZ, 0x0 ;  /* 0x00000000ff068424 */ /* 0x000fe400078e00ff */
[----:B------:R-:W-:Y:S01]  /*50110*/  @!P0 IMAD.MOV.U32 R7, RZ, RZ, -0x80000 ;  /* 0xfff80000ff078424 */ /* 0x000fe200078e00ff */
[----:B------:R-:W-:Y:S05]  /*50120*/  @!P0 BRA `(.L_x_4297) ;  /* 0x0000013000008947 */ /* 0x000fea0003800000 */
[----:B------:R-:W-:-:S13]  /*50130*/  ISETP.GT.AND P0, PT, R11, 0x7fefffff, PT ;  /* 0x7fefffff0b00780c */ /* 0x000fda0003f04270 */
[----:B------:R-:W-:Y:S05]  /*50140*/  @P0 BRA `(.L_x_4298) ;  /* 0x0000010000000947 */ /* 0x000fea0003800000 */
[----:B------:R-:W0:Y:S01]  /*50150*/  DMUL R10, R10, 8.11296384146066816958e+31 ;  /* 0x469000000a0a7828 */ /* 0x000e220000000000 */
[----:B------:R-:W-:Y:S01]  /*50160*/  MOV R6, RZ ;  /* 0x000000ff00067202 */ /* 0x000fe20000000f00 */
[----:B------:R-:W-:Y:S02]  /*50170*/  IMAD.MOV.U32 R14, RZ, RZ, 0x0 ;  /* 0x00000000ff0e7424 */ /* 0x000fe400078e00ff */
[----:B------:R-:W-:Y:S02]  /*50180*/  IMAD.MOV.U32 R15, RZ, RZ, 0x3fd80000 ;  /* 0x3fd80000ff0f7424 */ /* 0x000fe400078e00ff */
        /* <DEDUP_REMOVED lines=12> */
.L_x_4298:
[----:B------:R0:W1:-:S06]  /*50250*/  DADD R6, R10, R10 ;  /* 0x000000000a067229 */ /* 0x00004c000000000a */
.L_x_4297:
[----:B------:R-:W-:Y:S05]  /*50260*/  BSYNC B2 ;  /* 0x0000000000027941 */ /* 0x000fea0003800000 */
.L_x_4295:
[----:B------:R-:W-:Y:S01]  /*50270*/  IMAD.MOV.U32 R13, RZ, RZ, 0x0 ;  /* 0x00000000ff0d7424 */ /* 0x000fe200078e00ff */
[----:B-1----:R-:W-:Y:S01]  /*50280*/  MOV R8, R6 ;  /* 0x0000000600087202 */ /* 0x002fe20000000f00 */
[----:B------:R-:W-:Y:S02]  /*50290*/  IMAD.MOV.U32 R9, RZ, RZ, R7 ;  /* 0x000000ffff097224 */ /* 0x000fe400078e0007 */
[----:B------:R-:W-:Y:S05]  /*502a0*/  RET.REL.NODEC R12 `(_ZN2at6native27unrolled_elementwise_kernelIN48_GLOBAL__N__08322988_15_IGammaKernel_cu_cb51a28d10CalcIgammaIdEESt5arrayIPcLm3EELi4E23TrivialOffsetCalculatorILi2EjES8_ILi1EjENS0_6memory12LoadWithCastILi2EEENSB_13StoreWithCastILi1EEEEEviT_T0_T2_T3_T4_T5_) ;  /* 0xfffafd500c007950 */ /* 0x000fea0003c3ffff */
        .type           $_ZN2at6native27unrolled_elementwise_kernelIN48_GLOBAL__N__08322988_15_IGammaKernel_cu_cb51a28d10CalcIgammaIdEESt5arrayIPcLm3EELi4E23TrivialOffsetCalculatorILi2EjES8_ILi1EjENS0_6memory12LoadWithCastILi2EEENSB_13StoreWithCastILi1EEEEEviT_T0_T2_T3_T4_T5_$__internal_accurate_pow,@function
        .size           $_ZN2at6native27unrolled_elementwise_kernelIN48_GLOBAL__N__08322988_15_IGammaKernel_cu_cb51a28d10CalcIgammaIdEESt5arrayIPcLm3EELi4E23TrivialOffsetCalculatorILi2EjES8_ILi1EjENS0_6memory12LoadWithCastILi2EEENSB_13StoreWithCastILi1EEEEEviT_T0_T2_T3_T4_T5_$__internal_accurate_pow,($_ZN2at6native27unrolled_elementwise_kernelIN48_GLOBAL__N__08322988_15_IGammaKernel_cu_cb51a28d10CalcIgammaIdEESt5arrayIPcLm3EELi4E23TrivialOffsetCalculatorILi2EjES8_ILi1EjENS0_6memory12LoadWithCastILi2EEENSB_13StoreWithCastILi1EEEEEviT_T0_T2_T3_T4_T5_$__internal_lgamma_pos - $_ZN2at6native27unrolled_elementwise_kernelIN48_GLOBAL__N__08322988_15_IGammaKernel_cu_cb51a28d10CalcIgammaIdEESt5arrayIPcLm3EELi4E23TrivialOffsetCalculatorILi2EjES8_ILi1EjENS0_6memory12LoadWithCastILi2EEENSB_13StoreWithCastILi1EEEEEviT_T0_T2_T3_T4_T5_$__internal_accurate_pow)
$_ZN2at6native27unrolled_elementwise_kernelIN48_GLOBAL__N__08322988_15_IGammaKernel_cu_cb51a28d10CalcIgammaIdEESt5arrayIPcLm3EELi4E23TrivialOffsetCalculatorILi2EjES8_ILi1EjENS0_6memory12LoadWithCastILi2EEENSB_13StoreWithCastILi1EEEEEviT_T0_T2_T3_T4_T5_$__internal_accurate_pow:
[--C-:B------:R-:W-:Y:S01]  /*502b0*/  SHF.R.U32.HI R36, RZ, 0x14, R19.reuse ;  /* 0x00000014ff247819 */ /* 0x100fe20000011613 */
[----:B------:R-:W-:Y:S01]  /*502c0*/  IMAD.MOV.U32 R11, RZ, RZ, R19 ;  /* 0x000000ffff0b7224 */ /* 0x000fe200078e0013 */
[----:B------:R-:W-:Y:S01]  /*502d0*/  MOV R10, R18 ;  /* 0x00000012000a7202 */ /* 0x000fe20000000f00 */
[----:B------:R-:W-:Y:S01]  /*502e0*/  IMAD.MOV.U32 R20, RZ, RZ, 0x7d2cafe2 ;  /* 0x7d2cafe2ff147424 */ /* 0x000fe200078e00ff */
[----:B------:R-:W-:Y:S01]  /*502f0*/  ISETP.NE.AND P0, PT, R36, RZ, PT ;  /* 0x000000ff2400720c */ /* 0x000fe20003f05270 */
[----:B------:R-:W-:Y:S01]  /*50300*/  IMAD.MOV.U32 R21, RZ, RZ, 0x3eb0f5ff ;  /* 0x3eb0f5ffff157424 */ /* 0x000fe200078e00ff */
[----:B------:R-:W-:-:S11]  /*50310*/  MOV R14, RZ ;  /* 0x000000ff000e7202 */ /* 0x000fd60000000f00 */
[----:B------:R0:W1:Y:S02]  /*50320*/  @!P0 DMUL R32, R10, 1.80143985094819840000e+16 ;  /* 0x435000000a208828 */ /* 0x0000640000000000 */
[----:B0-----:R-:W-:-:S08]  /*50330*/  IMAD.MOV.U32 R10, RZ, RZ, R19 ;  /* 0x000000ffff0a7224 */ /* 0x001fd000078e0013 */
[----:B-1----:R-:W-:Y:S01]  /*50340*/  @!P0 MOV R10, R33 ;  /* 0x00000021000a8202 */ /* 0x002fe20000000f00 */
[----:B------:R-:W-:Y:S01]  /*50350*/  @!P0 IMAD.MOV.U32 R18, RZ, RZ, R32 ;  /* 0x000000ffff128224 */ /* 0x000fe200078e0020 */
[----:B------:R-:W-:Y:S02]  /*50360*/  @!P0 LEA.HI R36, R33, 0xffffffca, RZ, 0xc ;  /* 0xffffffca21248811 */ /* 0x000fe400078f60ff */
[----:B------:R-:W-:-:S04]  /*50370*/  LOP3.LUT R10, R10, 0x800fffff, RZ, 0xc0, !PT ;  /* 0x800fffff0a0a7812 */ /* 0x000fc800078ec0ff */
[----:B------:R-:W-:-:S04]  /*50380*/  LOP3.LUT R19, R10, 0x3ff00000, RZ, 0xfc, !PT ;  /* 0x3ff000000a137812 */ /* 0x000fc800078efcff */
        /* <DEDUP_REMOVED lines=14> */
[----:B-1----:R-:W1:-:S04]  /*50470*/  DADD R38, R12, R12 ;  /* 0x000000000c267229 */ /* 0x002e48000000000c */
[----:B0-----:R-:W0:-:S04]  /*50480*/  DFMA R20, R16, R20, c[0x2][0x248] ;  /* 0x008092001014762b */ /* 0x001e080000000014 */
[----:B-1----:R-:W1:-:S04]  /*50490*/  DFMA R38, R18, -R10, R38 ;  /* 0x8000000a1226722b */ /* 0x002e480000000026 */
[----:B0-----:R-:W0:-:S04]  /*504a0*/  DFMA R20, R16, R20, c[0x2][0x250] ;  /* 0x008094001014762b */ /* 0x001e080000000014 */
[----:B-1----:R-:W-:-:S04]  /*504b0*/  DMUL R14, R14, R38 ;  /* 0x000000260e0e7228 */ /* 0x002fc80000000000 */
[----:B0-----:R-:W0:-:S06]  /*504c0*/  DFMA R20, R16, R20, c[0x2][0x258] ;  /* 0x008096001014762b */ /* 0x001e0c0000000014 */
[----:B0-----:R-:W0:-:S06]  /*504d0*/  DFMA R20, R16, R20, c[0x2][0x260] ;  /* 0x008098001014762b */ /* 0x001e0c0000000014 */
[----:B0-----:R-:W0:-:S04]  /*504e0*/  DFMA R22, R16, R20, c[0x2][0x268] ;  /* 0x00809a001016762b */ /* 0x001e080000000014 */
[----:B------:R-:W1:-:S04]  /*504f0*/  DMUL R20, R10, R10 ;  /* 0x0000000a0a147228 */ /* 0x000e480000000000 */
[----:B0-----:R-:W0:-:S04]  /*50500*/  DFMA R12, R16, R22, c[0x2][0x270] ;  /* 0x00809c00100c762b */ /* 0x001e080000000016 */
[----:B-1----:R-:W-:-:S04]  /*50510*/  DFMA R18, R10, R10, -R20 ;  /* 0x0000000a0a12722b */ /* 0x002fc80000000814 */
[----:B0-----:R-:W0:-:S06]  /*50520*/  DADD R40, -R12, c[0x2][0x270] ;  /* 0x00809c000c287629 */ /* 0x001e0c0000000100 */
[----:B0-----:R-:W0:-:S04]  /*50530*/  DFMA R40, R16, R22, R40 ;  /* 0x000000161028722b */ /* 0x001e080000000028 */
[----:B------:R-:W1:-:S04]  /*50540*/  DMUL R16, R10, R20 ;  /* 0x000000140a107228 */ /* 0x000e480000000000 */
[----:B0-----:R-:W0:-:S04]  /*50550*/  DADD R22, RZ, R40 ;  /* 0x00000000ff167229 */ /* 0x001e080000000028 */
[----:B-1----:R-:W1:-:S04]  /*50560*/  DFMA R38, R10, R20, -R16 ;  /* 0x000000140a26722b */ /* 0x002e480000000810 */
[----:B0-----:R-:W0:-:S04]  /*50570*/  DADD R22, R22, c[0x2][0x278] ;  /* 0x00809e0016167629 */ /* 0x001e080000000000 */
[----:B-1----:R1:W-:Y:S02]  /*50580*/  DFMA R40, R14, R20, R38 ;  /* 0x000000140e28722b */ /* 0x0023e40000000026 */
[----:B-1----:R-:W-:Y:S02]  /*50590*/  IADD3 R39, R15, 0x100000, RZ ;  /* 0x001000000f277810 */ /* 0x002fe40007ffe0ff */
[----:B------:R-:W-:Y:S01]  /*505a0*/  MOV R38, R14 ;  /* 0x0000000e00267202 */ /* 0x000fe20000000f00 */
[----:B0-----:R-:W0:-:S05]  /*505b0*/  DADD R20, R12, R22 ;  /* 0x000000000c147229 */ /* 0x001e0a0000000016 */
[----:B------:R-:W1:-:S04]  /*505c0*/  DFMA R38, R10, R38, R18 ;  /* 0x000000260a26722b */ /* 0x000e480000000012 */
[----:B0-----:R-:W0:-:S04]  /*505d0*/  DMUL R18, R20, R16 ;  /* 0x0000001014127228 */ /* 0x001e080000000000 */
[----:B-1----:R-:W-:-:S04]  /*505e0*/  DFMA R38, R10, R38, R40 ;  /* 0x000000260a26722b */ /* 0x002fc80000000028 */
        /* <DEDUP_REMOVED lines=9> */
[----:B-1----:R-:W-:-:S04]  /*50680*/  DADD R18, R38, R18 ;  /* 0x0000000026127229 */ /* 0x002fc80000000012 */
[----:B0-----:R0:W1:Y:S02]  /*50690*/  DADD R10, R16, R10 ;  /* 0x00000000100a7229 */ /* 0x001064000000000a */
[C---:B0-----:R-:W-:Y:S01]  /*506a0*/  IADD3 R16, R36.reuse, -0x3ff, RZ ;  /* 0xfffffc0124107810 */ /* 0x041fe20007ffe0ff */
[----:B------:R-:W-:Y:S01]  /*506b0*/  IMAD.MOV.U32 R17, RZ, RZ, 0x43300000 ;  /* 0x43300000ff117424 */ /* 0x000fe200078e00ff */
[----:B------:R-:W-:Y:S02]  /*506c0*/  @P1 IADD3 R16, R36, -0x3fe, RZ ;  /* 0xfffffc0224101810 */ /* 0x000fe40007ffe0ff */
[----:B-1----:R-:W0:Y:S02]  /*506d0*/  DADD R10, R18, R10 ;  /* 0x00000000120a7229 */ /* 0x002e24000000000a */
[----:B------:R-:W-:-:S04]  /*506e0*/  LOP3.LUT R16, R16, 0x80000000, RZ, 0x3c, !PT ;  /* 0x8000000010107812 */ /* 0x000fc800078e3cff */
[----:B0-----:R-:W0:-:S04]  /*506f0*/  DADD R10, R14, R10 ;  /* 0x000000000e0a7229 */ /* 0x001e08000000000a */
[----:B------:R-:W-:-:S04]  /*50700*/  DADD R16, R16, c[0x2][0x68] ;  /* 0x00801a0010107629 */ /* 0x000fc80000000000 */
[----:B0-----:R-:W0:-:S06]  /*50710*/  DADD R14, R12, R10 ;  /* 0x000000000c0e7229 */ /* 0x001e0c000000000a */
[----:B0-----:R-:W0:-:S04]  /*50720*/  DFMA R18, R16, c[0x2][0x70], R14 ;  /* 0x00801c0010127a2b */ /* 0x001e08000000000e */
[----:B------:R-:W1:-:S04]  /*50730*/  DADD R12, R12, -R14 ;  /* 0x000000000c0c7229 */ /* 0x000e48000000080e */
[----:B0-----:R-:W0:-:S04]  /*50740*/  DFMA R20, -R16, c[0x2][0x70], R18 ;  /* 0x00801c0010147a2b */ /* 0x001e080000000112 */
[----:B-1----:R1:W-:Y:S02]  /*50750*/  DADD R12, R10, R12 ;  /* 0x000000000a0c7229 */ /* 0x0023e4000000000c */
[C---:B-1----:R-:W-:Y:S02]  /*50760*/  IMAD.SHL.U32 R10, R7.reuse, 0x2, RZ ;  /* 0x00000002070a7824 */ /* 0x042fe400078e00ff */
[----:B0-----:R0:W1:Y:S02]  /*50770*/  DADD R20, -R14, R20 ;  /* 0x000000000e147229 */ /* 0x0010640000000114 */
[----:B0-----:R-:W-:Y:S02]  /*50780*/  LOP3.LUT R15, R7, 0xff0fffff, RZ, 0xc0, !PT ;  /* 0xff0fffff070f7812 */ /* 0x001fe400078ec0ff */
[----:B------:R-:W-:Y:S02]  /*50790*/  ISETP.GT.U32.AND P0, PT, R10, -0x2000001, PT ;  /* 0xfdffffff0a00780c */ /* 0x000fe40003f04070 */
[----:B-1----:R0:W1:Y:S01]  /*507a0*/  DADD R12, R12, -R20 ;  /* 0x000000000c0c7229 */ /* 0x0020620000000814 */
[----:B------:R-:W-:Y:S01]  /*507b0*/  MOV R14, R6 ;  /* 0x00000006000e7202 */ /* 0x000fe20000000f00 */
[----:B0-----:R-:W-:Y:S01]  /*507c0*/  IMAD.MOV.U32 R21, RZ, RZ, 0x3e5ade15 ;  /* 0x3e5ade15ff157424 */ /* 0x001fe200078e00ff */
[----:B------:R-:W-:-:S02]  /*507d0*/  SEL R15, R15, R7, P0 ;  /* 0x000000070f0f7207 */ /* 0x000fc40000000000 */
[----:B------:R-:W-:Y:S01]  /*507e0*/  MOV R20, 0x69ce2bdf ;  /* 0x69ce2bdf00147802 */ /* 0x000fe20000000f00 */
[----:B-1----:R-:W0:-:S06]  /*507f0*/  DFMA R12, R16, c[0x2][0x78], R12 ;  /* 0x00801e00100c7a2b */ /* 0x002e0c000000000c */
[----:B0-----:R-:W0:-:S06]  /*50800*/  DADD R10, R18, R12 ;  /* 0x00000000120a7229 */ /* 0x001e0c000000000c */
[----:B0-----:R-:W0:-:S04]  /*50810*/  DADD R18, R18, -R10 ;  /* 0x0000000012127229 */ /* 0x001e08000000080a */
[----:B------:R-:W1:-:S04]  /*50820*/  DMUL R6, R10, R14 ;  /* 0x0000000e0a067228 */ /* 0x000e480000000000 */
[----:B0-----:R-:W-:-:S04]  /*50830*/  DADD R18, R12, R18 ;  /* 0x000000000c127229 */ /* 0x001fc80000000012 */
[----:B-1----:R-:W0:-:S06]  /*50840*/  DFMA R10, R10, R14, -R6 ;  /* 0x0000000e0a0a722b */ /* 0x002e0c0000000806 */
[----:B0-----:R0:W1:Y:S02]  /*50850*/  DFMA R10, R18, R14, R10 ;  /* 0x0000000e120a722b */ /* 0x001064000000000a */
[----:B0-----:R-:W-:Y:S02]  /*50860*/  IMAD.MOV.U32 R14, RZ, RZ, 0x652b82fe ;  /* 0x652b82feff0e7424 */ /* 0x001fe400078e00ff */
[----:B------:R-:W-:Y:S02]  /*50870*/  IMAD.MOV.U32 R15, RZ, RZ, 0x3ff71547 ;  /* 0x3ff71547ff0f7424 */ /* 0x000fe400078e00ff */
[----:B-1----:R-:W0:-:S06]  /*50880*/  DADD R12, R6, R10 ;  /* 0x00000000060c7229 */ /* 0x002e0c000000000a */
        /* <DEDUP_REMOVED lines=29> */
[----:B------:R-:W-:Y:S01]  /*50a60*/  @!P0 MOV R14, R18 ;  /* 0x00000012000e8202 */ /* 0x000fe20000000f00 */
[----:B------:R-:W-:-:S06]  /*50a70*/  @!P0 IMAD.MOV.U32 R18, RZ, RZ, RZ ;  /* 0x000000ffff128224 */ /* 0x000fcc00078e00ff */
[----:B------:R0:W1:-:S06]  /*50a80*/  @!P0 DMUL R16, R14, R18 ;  /* 0x000000120e108228 */ /* 0x00004c0000000000 */
.L_x_4299:
[----:B-1----:R-:W-:-:S04]  /*50a90*/  DSETP.NEU.AND P0, PT, |R16|, +INF , PT ;  /* 0x7ff000001000742a */ /* 0x002fc80003f0d200 */
[----:B------:R-:W1:-:S06]  /*50aa0*/  DADD R6, R6, -R12 ;  /* 0x0000000006067229 */ /* 0x000e4c000000080c */
[----:B-1----:R-:W1:-:S06]  /*50ab0*/  DADD R6, R10, R6 ;  /* 0x000000000a067229 */ /* 0x002e4c0000000006 */
[----:B-1----:R1:W2:Y:S02]  /*50ac0*/  @P0 DFMA R16, R6, R16, R16 ;  /* 0x000000100610022b */ /* 0x0022a40000000010 */
[----:B-1----:R-:W-:Y:S01]  /*50ad0*/  IMAD.MOV.U32 R6, RZ, RZ, R0 ;  /* 0x000000ffff067224 */ /* 0x002fe200078e0000 */
[----:B------:R-:W-:-:S04]  /*50ae0*/  MOV R7, 0x0 ;  /* 0x0000000000077802 */ /* 0x000fc80000000f00 */
[----:B--2---:R-:W-:Y:S05]  /*50af0*/  RET.REL.NODEC R6 `(_ZN2at6native27unrolled_elementwise_kernelIN48_GLOBAL__N__08322988_15_IGammaKernel_cu_cb51a28d10CalcIgammaIdEESt5arrayIPcLm3EELi4E23TrivialOffsetCalculatorILi2EjES8_ILi1EjENS0_6memory12LoadWithCastILi2EEENSB_13StoreWithCastILi1EEEEEviT_T0_T2_T3_T4_T5_) ;  /* 0xfffaf50006007950 */ /* 0x004fea0003c3ffff */
        .type           $_ZN2at6native27unrolled_elementwise_kernelIN48_GLOBAL__N__08322988_15_IGammaKernel_cu_cb51a28d10CalcIgammaIdEESt5arrayIPcLm3EELi4E23TrivialOffsetCalculatorILi2EjES8_ILi1EjENS0_6memory12LoadWithCastILi2EEENSB_13StoreWithCastILi1EEEEEviT_T0_T2_T3_T4_T5_$__internal_lgamma_pos,@function
        .size           $_ZN2at6native27unrolled_elementwise_kernelIN48_GLOBAL__N__08322988_15_IGammaKernel_cu_cb51a28d10CalcIgammaIdEESt5arrayIPcLm3EELi4E23TrivialOffsetCalculatorILi2EjES8_ILi1EjENS0_6memory12LoadWithCastILi2EEENSB_13StoreWithCastILi1EEEEEviT_T0_T2_T3_T4_T5_$__internal_lgamma_pos,(.L_x_6719 - $_ZN2at6native27unrolled_elementwise_kernelIN48_GLOBAL__N__08322988_15_IGammaKernel_cu_cb51a28d10CalcIgammaIdEESt5arrayIPcLm3EELi4E23TrivialOffsetCalculatorILi2EjES8_ILi1EjENS0_6memory12LoadWithCastILi2EEENSB_13StoreWithCastILi1EEEEEviT_T0_T2_T3_T4_T5_$__internal_lgamma_pos)
$_ZN2at6native27unrolled_elementwise_kernelIN48_GLOBAL__N__08322988_15_IGammaKernel_cu_cb51a28d10CalcIgammaIdEESt5arrayIPcLm3EELi4E23TrivialOffsetCalculatorILi2EjES8_ILi1EjENS0_6memory12LoadWithCastILi2EEENSB_13StoreWithCastILi1EEEEEviT_T0_T2_T3_T4_T5_$__internal_lgamma_pos:
[----:B------:R-:W-:Y:S01]  /*50b00*/  ISETP.GT.AND P0, PT, R27, 0x4007ffff, PT ;  /* 0x4007ffff1b00780c */ /* 0x000fe20003f04270 */
[----:B------:R-:W-:-:S12]  /*50b10*/  BSSY B3, `(.L_x_4300) ;  /* 0x00000fa000037945 */ /* 0x000fd80003800000 */
[----:B------:R-:W-:Y:S05]  /*50b20*/  @P0 BRA `(.L_x_4301) ;  /* 0x0000086000000947 */ /* 0x000fea0003800000 */
[----:B------:R-:W-:-:S13]  /*50b30*/  ISETP.GT.AND P0, PT, R27, 0x3ff7ffff, PT ;  /* 0x3ff7ffff1b00780c */ /* 0x000fda0003f04270 */
[----:B------:R-:W-:Y:S05]  /*50b40*/  @P0 BRA `(.L_x_4302) ;  /* 0x000006c000000947 */ /* 0x000fea0003800000 */
[----:B------:R-:W-:-:S13]  /*50b50*/  ISETP.GT.AND P0, PT, R27, 0x3fe66665, PT ;  /* 0x3fe666651b00780c */ /* 0x000fda0003f04270 */
[----:B------:R-:W-:Y:S05]  /*50b60*/  @P0 BRA `(.L_x_4303) ;  /* 0x0000050000000947 */ /* 0x000fea0003800000 */
[----:B------:R-:W-:Y:S02]  /*50b70*/  IMAD.MOV.U32 R6, RZ, RZ, -0x74019a70 ;  /* 0x8bfe6590ff067424 */ /* 0x000fe400078e00ff */
[----:B------:R-:W-:Y:S02]  /*50b80*/  IMAD.MOV.U32 R7, RZ, RZ, 0x3e784498 ;  /* 0x3e784498ff077424 */ /* 0x000fe400078e00ff */
[----:B------:R-:W-:-:S04]  /*50b90*/  IMAD.MOV.U32 R19, RZ, RZ, -0x3ff ;  /* 0xfffffc01ff137424 */ /* 0x000fc800078e00ff */
        /* <DEDUP_REMOVED lines=16> */
[--C-:B------:R-:W-:Y:S01]  /*50ca0*/  IMAD.MOV.U32 R9, RZ, RZ, R7.reuse ;  /* 0x000000ffff097224 */ /* 0x100fe200078e0007 */
[----:B------:R-:W-:Y:S01]  /*50cb0*/  MOV R8, R6 ;  /* 0x0000000600087202 */ /* 0x000fe20000000f00 */
[----:B------:R-:W-:-:S10]  /*50cc0*/  IMAD.MOV.U32 R0, RZ, RZ, R7 ;  /* 0x000000ffff007224 */ /* 0x000fd400078e0007 */
[----:B------:R-:W0:Y:S01]  /*50cd0*/  @!P0 DMUL R8, R8, 1.80143985094819840000e+16 ;  /* 0x4350000008088828 */ /* 0x000e220000000000 */
[----:B------:R-:W-:-:S09]  /*50ce0*/  @!P0 IMAD.MOV.U32 R19, RZ, RZ, -0x435 ;  /* 0xfffffbcbff138424 */ /* 0x000fd200078e00ff */
[----:B0-----:R-:W-:Y:S02]  /*50cf0*/  @!P0 MOV R0, R9 ;  /* 0x0000000900008202 */ /* 0x001fe40000000f00 */
[----:B------:R-:W-:Y:S02]  /*50d00*/  @!P0 MOV R6, R8 ;  /* 0x0000000800068202 */ /* 0x000fe40000000f00 */
[----:B------:R-:W-:-:S04]  /*50d10*/  IADD3 R7, R0, -0x1, RZ ;  /* 0xffffffff00077810 */ /* 0x000fc80007ffe0ff */
[----:B------:R-:W-:-:S13]  /*50d20*/  ISETP.GE.U32.AND P1, PT, R7, 0x7fefffff, PT ;  /* 0x7fefffff0700780c */ /* 0x000fda0003f26070 */
        /* <DEDUP_REMOVED lines=44> */
.L_x_4304:
        /* <DEDUP_REMOVED lines=8> */
.L_x_4303:
[----:B------:R-:W0:Y:S01]  /*51070*/  DADD R26, -R26, 1 ;  /* 0x3ff000001a1a7429 */ /* 0x000e220000000100 */
[----:B------:R-:W-:Y:S01]  /*51080*/  IMAD.MOV.U32 R6, RZ, RZ, 0x2a4c4310 ;  /* 0x2a4c4310ff067424 */ /* 0x000fe200078e00ff */
[----:B------:R-:W-:-:S06]  /*51090*/  MOV R7, 0x3f881f6d ;  /* 0x3f881f6d00077802 */ /* 0x000fcc0000000f00 */
        /* <DEDUP_REMOVED lines=23> */
.L_x_4302:
[----:B------:R-:W0:Y:S01]  /*51210*/  DADD R26, R26, -2 ;  /* 0xc00000001a1a7429 */ /* 0x000e220000000000 */
[----:B------:R-:W-:Y:S02]  /*51220*/  IMAD.MOV.U32 R6, RZ, RZ, 0x124338b3 ;  /* 0x124338b3ff067424 */ /* 0x000fe400078e00ff */
        /* <DEDUP_REMOVED lines=22> */
.L_x_4301:
[----:B------:R-:W-:-:S13]  /*51390*/  ISETP.GT.AND P0, PT, R27, 0x401fffff, PT ;  /* 0x401fffff1b00780c */ /* 0x000fda0003f04270 */
[----:B------:R-:W-:Y:S05]  /*513a0*/  @P0 BRA `(.L_x_4306) ;  /* 0x0000027000000947 */ /* 0x000fea0003800000 */
[----:B------:R-:W0:Y:S01]  /*513b0*/  DADD R26, R26, -3 ;  /* 0xc00800001a1a7429 */ /* 0x000e220000000000 */
[----:B------:R-:W-:Y:S01]  /*513c0*/  IMAD.MOV.U32 R8, RZ, RZ, 0x1 ;  /* 0x00000001ff087424 */ /* 0x000fe200078e00ff */
        /* <DEDUP_REMOVED lines=34> */
.L_x_4308:
[----:B------:R-:W-:Y:S05]  /*515f0*/  BSYNC B4 ;  /* 0x0000000000047941 */ /* 0x000fea0003800000 */
.L_x_4307:
[----:B------:R0:W1:Y:S01]  /*51600*/  DADD R26, R26, R6 ;  /* 0x000000001a1a7229 */ /* 0x0000620000000006 */
[----:B------:R-:W-:Y:S05]  /*51610*/  BRA `(.L_x_4305) ;  /* 0x0000049000007947 */ /* 0x000fea0003800000 */
.L_x_4306:
[----:B------:R-:W0:Y:S01]  /*51620*/  MUFU.RCP64H R7, R27 ;  /* 0x0000001b00077308 */ /* 0x000e220000001800 */
[----:B------:R-:W-:Y:S01]  /*51630*/  IMAD.MOV.U32 R6, RZ, RZ, RZ ;  /* 0x000000ffff067224 */ /* 0x000fe200078e00ff */
[----:B------:R-:W-:Y:S01]  /*51640*/  IADD3 R0, R27, -0x1, RZ ;  /* 0xffffffff1b007810 */ /* 0x000fe20007ffe0ff */
[----:B------:R-:W-:Y:S01]  /*51650*/  IMAD.MOV.U32 R11, RZ, RZ, 0x3f5ac321 ;  /* 0x3f5ac321ff0b7424 */ /* 0x000fe200078e00ff */
[----:B------:R-:W-:Y:S02]  /*51660*/  MOV R10, 0x34783f9 ;  /* 0x034783f9000a7802 */ /* 0x000fe40000000f00 */
[----:B------:R-:W-:Y:S01]  /*51670*/  ISETP.GE.U32.AND P0, PT, R0, 0x7fefffff, PT ;  /* 0x7fefffff0000780c */ /* 0x000fe20003f06070 */
[----:B0-----:R-:W0:-:S12]  /*51680*/  DFMA R8, -R26, R6, 1 ;  /* 0x3ff000001a08742b */ /* 0x001e180000000106 */
[----:B------:R-:W-:Y:S01]  /*51690*/  @P0 IMAD.MOV.U32 R14, RZ, RZ, 0x0 ;  /* 0x00000000ff0e0424 */ /* 0x000fe200078e00ff */
[----:B------:R-:W-:Y:S01]  /*516a0*/  @P0 MOV R15, 0x7ff00000 ;  /* 0x7ff00000000f0802 */ /* 0x000fe20000000f00 */
[----:B0-----:R-:W0:Y:S01]  /*516b0*/  DFMA R8, R8, R8, R8 ;  /* 0x000000080808722b */ /* 0x001e220000000008 */
[----:B------:R-:W-:-:S05]  /*516c0*/  @P0 FSETP.NEU.FTZ.AND P1, PT, R27, RZ, PT ;  /* 0x000000ff1b00020b */ /* 0x000fca0003f3d000 */
        /* <DEDUP_REMOVED lines=12> */
[C---:B-1----:R-:W-:Y:S01]  /*51790*/  LOP3.LUT R0, R27.reuse, 0x800fffff, RZ, 0xc0, !PT ;  /* 0x800fffff1b007812 */ /* 0x042fe200078ec0ff */
[----:B------:R-:W-:Y:S01]  /*517a0*/  IMAD.MOV.U32 R12, RZ, RZ, R26 ;  /* 0x000000ffff0c7224 */ /* 0x000fe200078e001a */
[----:B------:R-:W-:Y:S01]  /*517b0*/  MOV R16, RZ ;  /* 0x000000ff00107202 */ /* 0x000fe20000000f00 */
[----:B------:R-:W-:Y:S01]  /*517c0*/  IMAD.MOV.U32 R22, RZ, RZ, 0x3ae80f1e ;  /* 0x3ae80f1eff167424 */ /* 0x000fe200078e00ff */
[----:B------:R-:W-:Y:S01]  /*517d0*/  LOP3.LUT R13, R0, 0x3ff00000, RZ, 0xfc, !PT ;  /* 0x3ff00000000d7812 */ /* 0x000fe200078efcff */
[----:B------:R-:W-:Y:S01]  /*517e0*/  IMAD.MOV.U32 R23, RZ, RZ, 0x3eb1380b ;  /* 0x3eb1380bff177424 */ /* 0x000fe200078e00ff */
[----:B------:R-:W-:-:S02]  /*517f0*/  LEA.HI R36, R27, 0xfffffc01, RZ, 0xc ;  /* 0xfffffc011b247811 */ /* 0x000fc400078f60ff */
[----:B------:R-:W-:Y:S02]  /*51800*/  ISETP.GE.AND P0, PT, R13, 0x3ff6a09f, PT ;  /* 0x3ff6a09f0d00780c */ /* 0x000fe40003f06270 */
[----:B------:R-:W-:-:S11]  /*51810*/  MOV R37, 0x43300000 ;  /* 0x4330000000257802 */ /* 0x000fd60000000f00 */
        /* <DEDUP_REMOVED lines=33> */
.L_x_4309:
        /* <DEDUP_REMOVED lines=8> */
.L_x_4305:
[----:B------:R-:W-:Y:S05]  /*51ab0*/  BSYNC B3 ;  /* 0x0000000000037941 */ /* 0x000fea0003800000 */
.L_x_4300:
[----:B------:R-:W-:-:S04]  /*51ac0*/  IMAD.MOV.U32 R35, RZ, RZ, 0x0 ;  /* 0x00000000ff237424 */ /* 0x000fc800078e00ff */
[----:B------:R-:W-:Y:S05]  /*51ad0*/  RET.REL.NODEC R34 `(_ZN2at6native27unrolled_elementwise_kernelIN48_GLOBAL__N__08322988_15_IGammaKernel_cu_cb51a28d10CalcIgammaIdEESt5arrayIPcLm3EELi4E23TrivialOffsetCalculatorILi2EjES8_ILi1EjENS0_6memory12LoadWithCastILi2EEENSB_13StoreWithCastILi1EEEEEviT_T0_T2_T3_T4_T5_) ;  /* 0xfffae52022007950 */ /* 0x000fea0003c3ffff */
.L_x_4310:
        /* <DEDUP_REMOVED lines=10> */
.L_x_6719:


//--------------------- .text._ZN2at6native18elementwise_kernelILi128ELi2EZNS0_22gpu_kernel_impl_nocastIN48_GLOBAL__N__08322988_15_IGammaKernel_cu_cb51a28d10CalcIgammaIdEEEEvRNS_18TensorIteratorBaseERKT_EUliE_EEviT1_ --------------------------
	.section	.text._ZN2at6native18elementwise_kernelILi128ELi2EZNS0_22gpu_kernel_impl_nocastIN48_GLOBAL__N__08322988_15_IGammaKernel_cu_cb51a28d10CalcIgammaIdEEEEvRNS_18TensorIteratorBaseERKT_EUliE_EEviT1_,"ax",@progbits
	.sectioninfo	@"SHI_REGISTERS=92"
	.align	128
        .global         _ZN2at6native18elementwise_kernelILi128ELi2EZNS0_22gpu_kernel_impl_nocastIN48_GLOBAL__N__08322988_15_IGammaKernel_cu_cb51a28d10CalcIgammaIdEEEEvRNS_18TensorIteratorBaseERKT_EUliE_EEviT1_
        .type           _ZN2at6native18elementwise_kernelILi128ELi2EZNS0_22gpu_kernel_impl_nocastIN48_GLOBAL__N__08322988_15_IGammaKernel_cu_cb51a28d10CalcIgammaIdEEEEvRNS_18TensorIteratorBaseERKT_EUliE_EEviT1_,@function
        .size           _ZN2at6native18elementwise_kernelILi128ELi2EZNS0_22gpu_kernel_impl_nocastIN48_GLOBAL__N__08322988_15_IGammaKernel_cu_cb51a28d10CalcIgammaIdEEEEvRNS_18TensorIteratorBaseERKT_EUliE_EEviT1_,(.L_x_6733 - _ZN2at6native18elementwise_kernelILi128ELi2EZNS0_22gpu_kernel_impl_nocastIN48_GLOBAL__N__08322988_15_IGammaKernel_cu_cb51a28d10CalcIgammaIdEEEEvRNS_18TensorIteratorBaseERKT_EUliE_EEviT1_)
        .other          _ZN2at6native18elementwise_kernelILi128ELi2EZNS0_22gpu_kernel_impl_nocastIN48_GLOBAL__N__08322988_15_IGammaKernel_cu_cb51a28d10CalcIgammaIdEEEEvRNS_18TensorIteratorBaseERKT_EUliE_EEviT1_,@"STO_CUDA_ENTRY STV_DEFAULT"
_ZN2at6native18elementwise_kernelILi128ELi2EZNS0_22gpu_kernel_impl_nocastIN48_GLOBAL__N__08322988_15_IGammaKernel_cu_cb51a28d10CalcIgammaIdEEEEvRNS_18TensorIteratorBaseERKT_EUliE_EEviT1_:
.text._ZN2at6native18elementwise_kernelILi128ELi2EZNS0_22gpu_kernel_impl_nocastIN48_GLOBAL__N__08322988_15_IGammaKernel_cu_cb51a28d10CalcIgammaIdEEEEvRNS_18TensorIteratorBaseERKT_EUliE_EEviT1_:
[----:B------:R-:W-:Y:S02]  /*0000*/  IMAD.MOV.U32 R1, RZ, RZ, c[0x0][0x28] ;  /* 0x00000a00ff017624 */ /* 0x000fe400078e00ff */
[----:B------:R-:W0:Y:S01]  /*0010*/  S2R R7, SR_CTAID.X ;  /* 0x0000000000077919 */ /* 0x000e220000002500 */
[----:B------:R-:W-:Y:S01]  /*0020*/  ULDC.64 UR4, c[0x0][0x118] ;  /* 0x0000460000047ab9 */ /* 0x000fe20000000a00 */
[----:B------:R-:W-:Y:S01]  /*0030*/  BSSY B1, `(.L_x_4311) ;  /* 0x000011b000017945 */ /* 0x000fe20003800000 */
[----:B------:R-:W-:Y:S01]  /*0040*/  ULDC.U8 UR8, c[0x0][0x3e0] ;  /* 0x0000f80000087ab9 */ /* 0x000fe20000000000 */
[----:B------:R-:W0:Y:S01]  /*0050*/  S2R R8, SR_TID.X ;  /* 0x0000000000087919 */ /* 0x000e220000002100 */
[----:B------:R-:W-:Y:S01]  /*0060*/  IADD3 R1, R1, -0x27e0, RZ ;  /* 0xffffd82001017810 */ /* 0x000fe20007ffe0ff */
        /* <DEDUP_REMOVED lines=244> */
[----:B------:R-:W-:-:S03]  /*0fb0*/  IMAD.MOV R4, RZ, RZ, -R11 ;  /* 0x000000ffff047224 */ /* 0x000fc600078e0a0b */
        /* <DEDUP_REMOVED lines=10> */
[----:B------:R-:W-:-:S05]  /*1060*/  @P0 IMAD R0, R11, c[0x0][0x3c0], R0 ;  /* 0x0000f0000b000a24 */ /* 0x000fca00078e0200 */
.L_x_4313:
[----:B------:R-:W-:Y:S02]  /*1070*/  IADD3 R4, P1, R0, c[0x0][0x3d8], RZ ;  /* 0x0000f60000047a10 */ /* 0x000fe40007f3e0ff */
[----:B------:R-:W-:-:S03]  /*1080*/  IADD3 R2, P0, R2, c[0x0][0x3d0], RZ ;  /* 0x0000f40002027a10 */ /* 0x000fc60007f1e0ff */
[----:B------:R-:W-:Y:S01]  /*1090*/  IMAD.X R5, RZ, RZ, c[0x0][0x3dc], P1 ;  /* 0x0000f700ff057624 */ /* 0x000fe200008e06ff */
[----:B------:R-:W-:-:S05]  /*10a0*/  IADD3.X R3, RZ, c[0x0][0x3d4], RZ, P0, !PT ;  /* 0x0000f500ff037a10 */ /* 0x000fca00007fe4ff */
[----:B------:R-:W5:Y:S04]  /*10b0*/  LDG.E.64 R4, [R4.64] ;  /* 0x0000000404047981 */ /* 0x000f68000c1e1b00 */
[----:B------:R-:W5:Y:S01]  /*10c0*/  LDG.E.64 R2, [R2.64] ;  /* 0x0000000402027981 */ /* 0x000f62000c1e1b00 */
[----:B------:R-:W-:Y:S02]  /*10d0*/  ISETP.NE.AND P0, PT, RZ, UR8, PT ;  /* 0x00000008ff007c0c */ /* 0x000fe4000bf05270 */
[----:B------:R-:W-:-:S05]  /*10e0*/  IADD3 R12, P1, R12, c[0x0][0x3c8], RZ ;  /* 0x0000f2000c0c7a10 */ /* 0x000fca0007f3e0ff */
[----:B------:R-:W-:-:S06]  /*10f0*/  IMAD.X R13, RZ, RZ, c[0x0][0x3cc], P1 ;  /* 0x0000f300ff0d7624 */ /* 0x000fcc00008e06ff */
[----:B------:R-:W-:Y:S05]  /*1100*/  @!P0 BRA `(.L_x_4314) ;  /* 0x0000007000008947 */ /* 0x000fea0003800000 */
[----:B-----5:R-:W-:Y:S01]  /*1110*/  MOV R14, R2 ;  /* 0x00000002000e7202 */ /* 0x020fe20000000f00 */
[----:B------:R-:W-:Y:S01]  /*1120*/  IMAD.MOV.U32 R18, RZ, RZ, R4 ;  /* 0x000000ffff127224 */ /* 0x000fe200078e0004 */
[----:B------:R-:W-:Y:S02]  /*1130*/  MOV R2, 0x1150 ;  /* 0x0000115000027802 */ /* 0x000fe40000000f00 */
[----:B------:R-:W-:Y:S05]  /*1140*/  CALL.REL.NOINC `($_ZN2at6native18elementwise_kernelILi128ELi2EZNS0_22gpu_kernel_impl_nocastIN48_GLOBAL__N__08322988_15_IGammaKernel_cu_cb51a28d10CalcIgammaIdEEEEvRNS_18TensorIteratorBaseERKT_EUliE_EEviT1_$_ZN46_INTERNAL_08322988_15_IGammaKernel_cu_cb51a28d48_GLOBAL__N__08322988_15_IGammaKernel_cu_cb51a28d12calc_igammacIdEET_S2_S2_) ;  /* 0x0001b07000007944 */ /* 0x000fea0003c00000 */
[----:B------:R-:W-:Y:S01]  /*1150*/  IMAD.MOV.U32 R2, RZ, RZ, R66 ;  /* 0x000000ffff027224 */ /* 0x000fe200078e0042 */
[----:B------:R-:W-:Y:S01]  /*1160*/  MOV R3, R67 ;  /* 0x0000004300037202 */ /* 0x000fe20000000f00 */
[----:B------:R-:W-:Y:S05]  /*1170*/  BRA `(.L_x_4315) ;  /* 0x0000003000007947 */ /* 0x000fea0003800000 */
.L_x_4314:
[----:B-----5:R-:W-:Y:S01]  /*1180*/  IMAD.MOV.U32 R14, RZ, RZ, R4 ;  /* 0x000000ffff0e7224 */ /* 0x020fe200078e0004 */
[----:B------:R-:W-:Y:S02]  /*1190*/  MOV R4, 0x11b0 ;  /* 0x000011b000047802 */ /* 0x000fe40000000f00 */
[----:B------:R-:W-:Y:S05]  /*11a0*/  CALL.REL.NOINC `($_ZN2at6native18elementwise_kernelILi128ELi2EZNS0_22gpu_kernel_impl_nocastIN48_GLOBAL__N__08322988_15_IGammaKernel_cu_cb51a28d10CalcIgammaIdEEEEvRNS_18TensorIteratorBaseERKT_EUliE_EEviT1_$_ZN46_INTERNAL_08322988_15_IGammaKernel_cu_cb51a28d48_GLOBAL__N__08322988_15_IGammaKernel_cu_cb51a28d11calc_igammaIdEET_S2_S2_) ;  /* 0x0000119000007944 */ /* 0x000fea0003c00000 */
.L_x_4315:
[----:B------:R-:W-:Y:S01]  /*11b0*/  IMAD R7, R7, 0x100, R8 ;  /* 0x0000010007077824 */ /* 0x000fe200078e0208 */
[----:B------:R2:W-:Y:S04]  /*11c0*/  STG.E.64 [R12.64], R2 ;  /* 0x000000020c007986 */ /* 0x0005e8000c101b04 */
[----:B--2---:R-:W-:-:S02]  /*11d0*/  IADD3 R3, R7, 0x80, RZ ;  /* 0x0000008007037810 */ /* 0x004fc40007ffe0ff */
.L_x_4312:
[----:B------:R-:W-:Y:S05]  /*11e0*/  BSYNC B1 ;  /* 0x0000000000017941 */ /* 0x000fea0003800000 */
.L_x_4311:
[----:B------:R-:W-:-:S13]  /*11f0*/  ISETP.GE.AND P0, PT, R3, c[0x0][0x160], PT ;  /* 0x0000580003007a0c */ /* 0x000fda0003f06270 */
[----:B------:R-:W-:Y:S05]  /*1200*/  @P0 EXIT ;  /* 0x000000000000094d */ /* 0x000fea0003800000 */
        /* <DEDUP_REMOVED lines=253> */
.L_x_4316:
        /* <DEDUP_REMOVED lines=10> */
[----:B01---5:R-:W-:Y:S01]  /*2280*/  MOV R14, R2 ;  /* 0x00000002000e7202 */ /* 0x023fe20000000f00 */
[----:B------:R-:W-:Y:S01]  /*2290*/  IMAD.MOV.U32 R18, RZ, RZ, R4 ;  /* 0x000000ffff127224 */ /* 0x000fe200078e0004 */
[----:B------:R-:W-:Y:S02]  /*22a0*/  MOV R2, 0x22c0 ;  /* 0x000022c000027802 */ /* 0x000fe40000000f00 */
[----:B------:R-:W-:Y:S05]  /*22b0*/  CALL.REL.NOINC `($_ZN2at6native18elementwise_kernelILi128ELi2EZNS0_22gpu_kernel_impl_nocastIN48_GLOBAL__N__08322988_15_IGammaKernel_cu_cb51a28d10CalcIgammaIdEEEEvRNS_18TensorIteratorBaseERKT_EUliE_EEviT1_$_ZN46_INTERNAL_08322988_15_IGammaKernel_cu_cb51a28d48_GLOBAL__N__08322988_15_IGammaKernel_cu_cb51a28d12calc_igammacIdEET_S2_S2_) ;  /* 0x00019f0000007944 */ /* 0x000fea0003c00000 */
[----:B------:R-:W-:Y:S01]  /*22c0*/  IMAD.MOV.U32 R2, RZ, RZ, R66 ;  /* 0x000000ffff027224 */ /* 0x000fe200078e0042 */
[----:B------:R-:W-:Y:S01]  /*22d0*/  MOV R3, R67 ;  /* 0x0000004300037202 */ /* 0x000fe20000000f00 */
[----:B------:R-:W-:Y:S05]  /*22e0*/  BRA `(.L_x_4318) ;  /* 0x0000003000007947 */ /* 0x000fea0003800000 */
.L_x_4317:
[----:B01---5:R-:W-:Y:S01]  /*22f0*/  IMAD.MOV.U32 R14, RZ, RZ, R4 ;  /* 0x000000ffff0e7224 */ /* 0x023fe200078e0004 */
[----:B------:R-:W-:Y:S02]  /*2300*/  MOV R4, 0x2320 ;  /* 0x0000232000047802 */ /* 0x000fe40000000f00 */
[----:B------:R-:W-:Y:S05]  /*2310*/  CALL.REL.NOINC `($_ZN2at6native18elementwise_kernelILi128ELi2EZNS0_22gpu_kernel_impl_nocastIN48_GLOBAL__N__08322988_15_IGammaKernel_cu_cb51a28d10CalcIgammaIdEEEEvRNS_18TensorIteratorBaseERKT_EUliE_EEviT1_$_ZN46_INTERNAL_08322988_15_IGammaKernel_cu_cb51a28d48_GLOBAL__N__08322988_15_IGammaKernel_cu_cb51a28d11calc_igammaIdEET_S2_S2_) ;  /* 0x0000002000007944 */ /* 0x000fea0003c00000 */
.L_x_4318:
[----:B------:R-:W-:Y:S01]  /*2320*/  STG.E.64 [R12.64], R2 ;  /* 0x000000020c007986 */ /* 0x000fe2000c101b04 */
[----:B------:R-:W-:Y:S05]  /*2330*/  EXIT ;  /* 0x000000000000794d */ /* 0x000fea0003800000 */
        .type           $_ZN2at6native18elementwise_kernelILi128ELi2EZNS0_22gpu_kernel_impl_nocastIN48_GLOBAL__N__08322988_15_IGammaKernel_cu_cb51a28d10CalcIgammaIdEEEEvRNS_18TensorIteratorBaseERKT_EUliE_EEviT1_$_ZN46_INTERNAL_08322988_15_IGammaKernel_cu_cb51a28d48_GLOBAL__N__08322988_15_IGammaKernel_cu_cb51a28d11calc_igammaIdEET_S2_S2_,@function
        .size           $_ZN2at6native18elementwise_kernelILi128ELi2EZNS0_22gpu_kernel_impl_nocastIN48_GLOBAL__N__08322988_15_IGammaKernel_cu_cb51a28d10CalcIgammaIdEEEEvRNS_18TensorIteratorBaseERKT_EUliE_EEviT1_$_ZN46_INTERNAL_08322988_15_IGammaKernel_cu_cb51a28d48_GLOBAL__N__08322988_15_IGammaKernel_cu_cb51a28d11calc_igammaIdEET_S2_S2_,($_ZN2at6native18elementwise_kernelILi128ELi2EZNS0_22gpu_kernel_impl_nocastIN48_GLOBAL__N__08322988_15_IGammaKernel_cu_cb51a28d10CalcIgammaIdEEEEvRNS_18TensorIteratorBaseERKT_EUliE_EEviT1_$_ZN46_INTERNAL_08322988_15_IGammaKernel_cu_cb51a28d48_GLOBAL__N__08322988_15_IGammaKernel_cu_cb51a28d12calc_igammacIdEET_S2_S2_ - $_ZN2at6native18elementwise_kernelILi128ELi2EZNS0_22gpu_kernel_impl_nocastIN48_GLOBAL__N__08322988_15_IGammaKernel_cu_cb51a28d10CalcIgammaIdEEEEvRNS_18TensorIteratorBaseERKT_EUliE_EEviT1_$_ZN46_INTERNAL_08322988_15_IGammaKernel_cu_cb51a28d48_GLOBAL__N__08322988_15_IGammaKernel_cu_cb51a28d11calc_igammaIdEET_S2_S2_)
$_ZN2at6native18elementwise_kernelILi128ELi2EZNS0_22gpu_kernel_impl_nocastIN48_GLOBAL__N__08322988_15_IGammaKernel_cu_cb51a28d10CalcIgammaIdEEEEvRNS_18TensorIteratorBaseERKT_EUliE_EEviT1_$_ZN46_INTERNAL_08322988_15_IGammaKernel_cu_cb51a28d48_GLOBAL__N__08322988_15_IGammaKernel_cu_cb51a28d11calc_igammaIdEET_S2_S2_:
[----:B------:R-:W-:Y:S01]  /*2340*/  IMAD.MOV.U32 R15, RZ, RZ, R5 ;  /* 0x000000ffff0f7224 */ /* 0x000fe200078e0005 */
[----:B------:R-:W-:Y:S01]  /*2350*/  BSSY B0, `(.L_x_4319) ;  /* 0x00019e2000007945 */ /* 0x000fe20003800000 */
[----:B------:R-:W-:Y:S01]  /*2360*/  MOV R66, 0x0 ;  /* 0x0000000000427802 */ /* 0x000fe20000000f00 */
[----:B------:R-:W-:-:S03]  /*2370*/  IMAD.MOV.U32 R67, RZ, RZ, 0x7ff80000 ;  /* 0x7ff80000ff437424 */ /* 0x000fc600078e00ff */
        /* <DEDUP_REMOVED lines=19> */
[----:B------:R-:W-:Y:S05]  /*24b0*/  BSSY B2, `(.L_x_4322) ;  /* 0x0000016000027945 */ /* 0x000fea0003800000 */
[----:B0-----:R-:W0:-:S06]  /*24c0*/  DFMA R16, -R2, R10, 1 ;  /* 0x3ff000000210742b */ /* 0x001e0c000000010a */
[----:B0-----:R-:W0:-:S06]  /*24d0*/  DFMA R16, R16, R16, R16 ;  /* 0x000000101010722b */ /* 0x001e0c0000000010 */
[----:B0-----:R-:W0:-:S04]  /*24e0*/  DFMA R10, R10, R16, R10 ;  /* 0x000000100a0a722b */ /* 0x001e08000000000a */
[----:B------:R-:W1:-:S04]  /*24f0*/  DADD R16, -R2, R14 ;  /* 0x0000000002107229 */ /* 0x000e48000000010e */
[----:B0-----:R-:W0:-:S04]  /*2500*/  DFMA R18, -R2, R10, 1 ;  /* 0x3ff000000212742b */ /* 0x001e08000000010a */
[----:B-1----:R-:W-:-:S04]  /*2510*/  DADD R76, -RZ, |R16| ;  /* 0x00000000ff4c7229 */ /* 0x002fc80000000510 */
[----:B0-----:R-:W0:-:S06]  /*2520*/  DFMA R18, R10, R18, R10 ;  /* 0x000000120a12722b */ /* 0x001e0c000000000a */
[----:B0-----:R-:W0:Y:S01]  /*2530*/  DMUL R20, |R16|, R18 ;  /* 0x0000001210147228 */ /* 0x001e220000000200 */
[----:B------:R-:W-:-:S05]  /*2540*/  FSETP.GEU.AND P1, PT, |R77|, 6.5827683646048100446e-37, PT ;  /* 0x036000004d00780b */ /* 0x000fca0003f2e200 */
[----:B0-----:R-:W0:-:S06]  /*2550*/  DFMA R10, -R2, R20, |R16| ;  /* 0x00000014020a722b */ /* 0x001e0c0000000510 */
[----:B0-----:R-:W0:-:S04]  /*2560*/  DFMA R20, R18, R10, R20 ;  /* 0x0000000a1214722b */ /* 0x001e080000000014 */
[----:B------:R1:W2:-:S06]  /*2570*/  DADD R18, -RZ, |R2| ;  /* 0x00000000ff127229 */ /* 0x00028c0000000502 */
[----:B0-----:R-:W-:-:S05]  /*2580*/  FFMA R0, RZ, R3, R21 ;  /* 0x00000003ff007223 */ /* 0x001fca0000000015 */
[----:B------:R-:W-:-:S13]  /*2590*/  FSETP.GT.AND P0, PT, |R0|, 1.469367938527859385e-39, PT ;  /* 0x001000000000780b */ /* 0x000fda0003f04200 */
[----:B------:R-:W-:Y:S05]  /*25a0*/  @P0 BRA P1, `(.L_x_4323) ;  /* 0x0000006000000947 */ /* 0x000fea0000800000 */
[----:B-12---:R-:W-:Y:S01]  /*25b0*/  MOV R74, R2 ;  /* 0x00000002004a7202 */ /* 0x006fe20000000f00 */
[----:B------:R-:W-:Y:S01]  /*25c0*/  IMAD.MOV.U32 R75, RZ, RZ, R3 ;  /* 0x000000ffff4b7224 */ /* 0x000fe200078e0003 */
[----:B------:R-:W-:Y:S02]  /*25d0*/  MOV R0, 0x25f0 ;  /* 0x000025f000007802 */ /* 0x000fe40000000f00 */
[----:B------:R-:W-:Y:S05]  /*25e0*/  CALL.REL.NOINC `($__internal_19_$__cuda_sm20_div_rn_f64_full) ;  /* 0x00042f2000007944 */ /* 0x000fea0003c00000 */
[----:B------:R-:W-:Y:S01]  /*25f0*/  IMAD.MOV.U32 R20, RZ, RZ, R10 ;  /* 0x000000ffff147224 */ /* 0x000fe200078e000a */
[----:B------:R-:W-:Y:S02]  /*2600*/  MOV R21, R9 ;  /* 0x0000000900157202 */ /* 0x000fe40000000f00 */
.L_x_4323:
[----:B-12---:R-:W-:Y:S05]  /*2610*/  BSYNC B2 ;  /* 0x0000000000027941 */ /* 0x006fea0003800000 */
.L_x_4322:
        /* <DEDUP_REMOVED lines=24> */
[----:B0-----:R-:W-:Y:S01]  /*27a0*/  IMAD.MOV.U32 R30, RZ, RZ, R10 ;  /* 0x000000ffff1e7224 */ /* 0x001fe200078e000a */
[----:B------:R-:W-:Y:S01]  /*27b0*/  MOV R11, R25 ;  /* 0x00000019000b7202 */ /* 0x000fe20000000f00 */
[----:B------:R-:W-:Y:S01]  /*27c0*/  IMAD.MOV.U32 R10, RZ, RZ, R24 ;  /* 0x000000ffff0a7224 */ /* 0x000fe200078e0018 */
[----:B------:R-:W-:Y:S01]  /*27d0*/  MOV R35, R3 ;  /* 0x0000000300237202 */ /* 0x000fe20000000f00 */
[----:B------:R-:W-:Y:S01]  /*27e0*/  IMAD.MOV.U32 R6, RZ, RZ, R22 ;  /* 0x000000ffff067224 */ /* 0x000fe200078e0016 */
[----:B------:R-:W-:Y:S01]  /*27f0*/  MOV R0, 0x2820 ;  /* 0x0000282000007802 */ /* 0x000fe20000000f00 */
[----:B------:R-:W-:Y:S02]  /*2800*/  IMAD.MOV.U32 R34, RZ, RZ, R2 ;  /* 0x000000ffff227224 */ /* 0x000fe400078e0002 */
[----:B-1----:R-:W-:Y:S05]  /*2810*/  CALL.REL.NOINC `($__internal_20_$__cuda_sm20_dsqrt_rn_f64_mediumpath_v1) ;  /* 0x000432d000007944 */ /* 0x002fea0003c00000 */
[----:B------:R-:W-:Y:S02]  /*2820*/  IMAD.MOV.U32 R74, RZ, RZ, R6 ;  /* 0x000000ffff4a7224 */ /* 0x000fe400078e0006 */
.L_x_4328:
[----:B------:R-:W-:Y:S05]  /*2830*/  BSYNC B4 ;  /* 0x0000000000047941 */ /* 0x000fea0003800000 */
.L_x_4327:
[----:B-1----:R-:W1:Y:S01]  /*2840*/  MUFU.RCP64H R11, R75 ;  /* 0x0000004b000b7308 */ /* 0x002e620000001800 */
[----:B------:R-:W-:Y:S01]  /*2850*/  IMAD.MOV.U32 R10, RZ, RZ, 0x1 ;  /* 0x00000001ff0a7424 */ /* 0x000fe200078e00ff */
[----:B------:R-:W-:Y:S05]  /*2860*/  BSSY B4, `(.L_x_4329) ;  /* 0x0000011000047945 */ /* 0x000fea0003800000 */
[----:B-1----:R-:W1:-:S06]  /*2870*/  DFMA R22, R10, -R74, 1 ;  /* 0x3ff000000a16742b */ /* 0x002e4c000000084a */
[----:B-1----:R-:W1:-:S06]  /*2880*/  DFMA R22, R22, R22, R22 ;  /* 0x000000161616722b */ /* 0x002e4c0000000016 */
[----:B-1----:R-:W1:-:S06]  /*2890*/  DFMA R22, R10, R22, R10 ;  /* 0x000000160a16722b */ /* 0x002e4c000000000a */
[----:B-1----:R-:W1:-:S06]  /*28a0*/  DFMA R10, R22, -R74, 1 ;  /* 0x3ff00000160a742b */ /* 0x002e4c000000084a */
[----:B-1----:R-:W1:-:S06]  /*28b0*/  DFMA R10, R22, R10, R22 ;  /* 0x0000000a160a722b */ /* 0x002e4c0000000016 */
[----:B-1----:R-:W1:-:S06]  /*28c0*/  DMUL R22, R10, 4.5 ;  /* 0x401200000a167828 */ /* 0x002e4c0000000000 */
[----:B01----:R-:W0:-:S06]  /*28d0*/  DFMA R24, R22, -R74, 4.5 ;  /* 0x401200001618742b */ /* 0x003e0c000000084a */
[----:B0-----:R-:W0:-:S10]  /*28e0*/  DFMA R10, R10, R24, R22 ;  /* 0x000000180a0a722b */ /* 0x001e140000000016 */
[----:B0-----:R-:W-:-:S05]  /*28f0*/  FFMA R0, RZ, R75, R11 ;  /* 0x0000004bff007223 */ /* 0x001fca000000000b */
[----:B------:R-:W-:-:S13]  /*2900*/  FSETP.GT.AND P0, PT, |R0|, 1.469367938527859385e-39, PT ;  /* 0x001000000000780b */ /* 0x000fda0003f04200 */
[----:B------:R-:W-:Y:S05]  /*2910*/  @P0 BRA `(.L_x_4330) ;  /* 0x0000005000000947 */ /* 0x000fea0003800000 */
[----:B------:R-:W-:Y:S01]  /*2920*/  MOV R76, RZ ;  /* 0x000000ff004c7202 */ /* 0x000fe20000000f00 */
[----:B------:R-:W-:Y:S01]  /*2930*/  IMAD.MOV.U32 R77, RZ, RZ, 0x40120000 ;  /* 0x40120000ff4d7424 */ /* 0x000fe200078e00ff */
[----:B------:R-:W-:Y:S02]  /*2940*/  MOV R0, 0x2960 ;  /* 0x0000296000007802 */ /* 0x000fe40000000f00 */
[----:B------:R-:W-:Y:S05]  /*2950*/  CALL.REL.NOINC `($__internal_19_$__cuda_sm20_div_rn_f64_full) ;  /* 0x00042bb000007944 */ /* 0x000fea0003c00000 */
[----:B------:R-:W-:Y:S02]  /*2960*/  IMAD.MOV.U32 R11, RZ, RZ, R9 ;  /* 0x000000ffff0b7224 */ /* 0x000fe400078e0009 */
.L_x_4330:
[----:B------:R-:W-:Y:S05]  /*2970*/  BSYNC B4 ;  /* 0x0000000000047941 */ /* 0x000fea0003800000 */
.L_x_4329:
[----:B------:R-:W0:-:S14]  /*2980*/  DSETP.GEU.AND P0, PT, R20, R10, PT ;  /* 0x0000000a1400722a */ /* 0x000e1c0003f0e000 */
[----:B0-----:R-:W-:Y:S01]  /*2990*/  @!P0 BREAK B2 ;  /* 0x0000000000028942 */ /* 0x001fe20003800000 */
[----:B------:R-:W-:Y:S05]  /*29a0*/  @!P0 BRA `(.L_x_4331) ;  /* 0x00003aa000008947 */ /* 0x000fea0003800000 */
.L_x_4326:
[----:B------:R-:W-:Y:S05]  /*29b0*/  BSYNC B2 ;  /* 0x0000000000027941 */ /* 0x000fea0003800000 */
.L_x_4325:
        /* <DEDUP_REMOVED lines=8> */
[----:B------:R-:W-:Y:S01]  /*2a40*/  IMAD.MOV.U32 R24, RZ, RZ, -0x19c7c7e ;  /* 0xfe638382ff187424 */ /* 0x000fe200078e00ff */
        /* <DEDUP_REMOVED lines=21> */
[----:B------:R-:W-:Y:S01]  /*2ba0*/  IMAD.MOV.U32 R25, RZ, RZ, 0x418b2298 ;  /* 0x418b2298ff197424 */ /* 0x000fe200078e00ff */
[----:B--2---:R-:W-:Y:S01]  /*2bb0*/  MOV R27, 0x3ff00000 ;  /* 0x3ff00000001b7802 */ /* 0x004fe20000000f00 */
[----:B------:R-:W-:Y:S01]  /*2bc0*/  IMAD.MOV.U32 R26, RZ, RZ, 0x0 ;  /* 0x00000000ff1a7424 */ /* 0x000fe200078e00ff */
[----:B------:R2:W-:Y:S01]  /*2bd0*/  STL.64 [R1+0x30], R32 ;  /* 0x0000302001007387 */ /* 0x0005e20000100a00 */
[----:B------:R-:W-:Y:S01]  /*2be0*/  IMAD.MOV.U32 R41, RZ, RZ, 0x418308a8 ;  /* 0x418308a8ff297424 */ /* 0x000fe200078e00ff */
[----:B------:R-:W-:Y:S01]  /*2bf0*/  MOV R10, 0x6a172145 ;  /* 0x6a172145000a7802 */ /* 0x000fe20000000f00 */
[----:B---3--:R-:W-:Y:S01]  /*2c00*/  IMAD.MOV.U32 R28, RZ, RZ, 0x0 ;  /* 0x00000000ff1c7424 */ /* 0x008fe200078e00ff */
[----:B------:R3:W-:Y:S01]  /*2c10*/  STL.64 [R1+0x38], R34 ;  /* 0x0000382201007387 */ /* 0x0007e20000100a00 */
[----:B------:R-:W-:Y:S01]  /*2c20*/  IMAD.MOV.U32 R29, RZ, RZ, 0x40508000 ;  /* 0x40508000ff1d7424 */ /* 0x000fe200078e00ff */
[----:B------:R-:W4:Y:S01]  /*2c30*/  DSETP.GT.AND P0, PT, R18, 1, PT ;  /* 0x3ff000001200742a */ /* 0x000f220003f04000 */
[----:B------:R-:W-:Y:S01]  /*2c40*/  IMAD.MOV.U32 R11, RZ, RZ, 0x3f78d44d ;  /* 0x3f78d44dff0b7424 */ /* 0x000fe200078e00ff */
[----:B------:R5:W-:Y:S01]  /*2c50*/  STL.64 [R1+0x40], R36 ;  /* 0x0000402401007387 */ /* 0x000be20000100a00 */
[----:B0-----:R-:W-:Y:S01]  /*2c60*/  MOV R30, 0x0 ;  /* 0x00000000001e7802 */ /* 0x001fe20000000f00 */
[----:B------:R-:W-:Y:S01]  /*2c70*/  IMAD.MOV.U32 R31, RZ, RZ, 0x409e1400 ;  /* 0x409e1400ff1f7424 */ /* 0x000fe200078e00ff */
[----:B------:R-:W-:Y:S01]  /*2c80*/  MOV R21, 0x3fe0509f ;  /* 0x3fe0509f00157802 */ /* 0x000fe20000000f00 */
[----:B------:R0:W-:Y:S01]  /*2c90*/  STL.64 [R1+0x48], R38 ;  /* 0x0000482601007387 */ /* 0x0001e20000100a00 */
[----:B--2---:R-:W-:Y:S01]  /*2ca0*/  IMAD.MOV.U32 R32, RZ, RZ, 0x0 ;  /* 0x00000000ff207424 */ /* 0x004fe200078e00ff */
[----:B------:R-:W-:Y:S01]  /*2cb0*/  MOV R33, 0x40dfe780 ;  /* 0x40dfe78000217802 */ /* 0x000fe20000000f00 */
[----:B------:R-:W-:Y:S01]  /*2cc0*/  IMAD.MOV.U32 R20, RZ, RZ, 0x77f7c44b ;  /* 0x77f7c44bff147424 */ /* 0x000fe200078e00ff */
[----:B------:R2:W-:Y:S01]  /*2cd0*/  STL.64 [R1+0x60], R24 ;  /* 0x0000601801007387 */ /* 0x0005e20000100a00 */
[----:B---3--:R-:W-:Y:S01]  /*2ce0*/  IMAD.MOV.U32 R34, RZ, RZ, 0x0 ;  /* 0x00000000ff227424 */ /* 0x008fe200078e00ff */
[----:B------:R-:W-:Y:S01]  /*2cf0*/  BSSY B4, `(.L_x_4335) ;  /* 0x0000042000047945 */ /* 0x000fe20003800000 */
[----:B------:R-:W-:Y:S01]  /*2d00*/  IMAD.MOV.U32 R35, RZ, RZ, 0x4115d0bc ;  /* 0x4115d0bcff237424 */ /* 0x000fe200078e00ff */
[----:B------:R3:W-:Y:S01]  /*2d10*/  STL.64 [R1+0x1388], R26 ;  /* 0x0013881a01007387 */ /* 0x0007e20000100a00 */
[----:B-----5:R-:W-:Y:S01]  /*2d20*/  MOV R36, 0x0 ;  /* 0x0000000000247802 */ /* 0x020fe20000000f00 */
[----:B------:R-:W-:Y:S01]  /*2d30*/  IMAD.MOV.U32 R37, RZ, RZ, 0x41441f7b ;  /* 0x41441f7bff257424 */ /* 0x000fe200078e00ff */
[----:B------:R-:W-:Y:S01]  /*2d40*/  IADD3 R0, R1, 0x1388, RZ ;  /* 0x0000138801007810 */ /* 0x000fe20007ffe0ff */
[----:B------:R5:W-:Y:S01]  /*2d50*/  STL.64 [R1+0x1390], R28 ;  /* 0x0013901c01007387 */ /* 0x000be20000100a00 */
[----:B0-----:R-:W-:Y:S01]  /*2d60*/  IMAD.MOV.U32 R38, RZ, RZ, -0x20000000 ;  /* 0xe0000000ff267424 */ /* 0x001fe200078e00ff */
[----:B------:R-:W-:Y:S01]  /*2d70*/  MOV R39, 0x41697171 ;  /* 0x4169717100277802 */ /* 0x000fe20000000f00 */
[----:B------:R-:W-:Y:S01]  /*2d80*/  IMAD.MOV.U32 R6, RZ, RZ, RZ ;  /* 0x000000ffff067224 */ /* 0x000fe200078e00ff */
[----:B--2---:R-:W-:Y:S01]  /*2d90*/  MOV R24, 0x70000000 ;  /* 0x7000000000187802 */ /* 0x004fe20000000f00 */
[----:B------:R-:W-:Y:S01]  /*2da0*/  IMAD.MOV.U32 R25, RZ, RZ, 0x41991871 ;  /* 0x41991871ff197424 */ /* 0x000fe200078e00ff */
[----:B------:R-:W-:Y:S01]  /*2db0*/  STL.64 [R1+0x1398], R30 ;  /* 0x0013981e01007387 */ /* 0x000fe20000100a00 */
[----:B------:R-:W-:Y:S01]  /*2dc0*/  MOV R5, 0x1 ;  /* 0x0000000100057802 */ /* 0x000fe20000000f00 */
[----:B---3--:R-:W-:Y:S01]  /*2dd0*/  IMAD.MOV.U32 R26, RZ, RZ, -0x50000000 ;  /* 0xb0000000ff1a7424 */ /* 0x008fe200078e00ff */
[----:B------:R-:W-:Y:S01]  /*2de0*/  MOV R27, 0x41a1fda6 ;  /* 0x41a1fda6001b7802 */ /* 0x000fe20000000f00 */
[----:B------:R-:W-:Y:S01]  /*2df0*/  STL.64 [R1+0x13a0], R32 ;  /* 0x0013a02001007387 */ /* 0x000fe20000100a00 */
[----:B-----5:R-:W-:-:S02]  /*2e00*/  IMAD.MOV.U32 R28, RZ, RZ, -0x80000000 ;  /* 0x80000000ff1c7424 */ /* 0x020fc400078e00ff */
[----:B------:R-:W-:Y:S01]  /*2e10*/  IMAD.MOV.U32 R29, RZ, RZ, 0x419cbd69 ;  /* 0x419cbd69ff1d7424 */ /* 0x000fe200078e00ff */
[----:B------:R-:W-:Y:S04]  /*2e20*/  STL.64 [R1+0x13a8], R34 ;  /* 0x0013a82201007387 */ /* 0x000fe80000100a00 */
        /* <DEDUP_REMOVED lines=8> */
[----:B------:R2:W-:Y:S01]  /*2eb0*/  STL.64 [R1+0x8], R20 ;  /* 0x0000081401007387 */ /* 0x0005e20000100a00 */
[----:B0-----:R-:W-:Y:S01]  /*2ec0*/  IMAD.MOV.U32 R10, RZ, RZ, -0x12d8f232 ;  /* 0xed270dceff0a7424 */ /* 0x001fe200078e00ff */
[----:B------:R-:W-:Y:S01]  /*2ed0*/  MOV R11, 0x4194972f ;  /* 0x4194972f000b7802 */ /* 0x000fe20000000f00 */
[----:B--2---:R-:W-:-:S04]  /*2ee0*/  IMAD.MOV.U32 R20, RZ, RZ, -0x1388dcfa ;  /* 0xec772306ff147424 */ /* 0x004fc800078e00ff */
[----:B------:R0:W-:Y:S01]  /*2ef0*/  STL.64 [R1+0x50], R10 ;  /* 0x0000500a01007387 */ /* 0x0001e20000100a00 */
[----:B------:R-:W-:-:S05]  /*2f00*/  IMAD.MOV.U32 R21, RZ, RZ, 0x4198bf15 ;  /* 0x4198bf15ff157424 */ /* 0x000fca00078e00ff */
[----:B------:R2:W-:Y:S01]  /*2f10*/  STL.64 [R1+0x58], R20 ;  /* 0x0000581401007387 */ /* 0x0005e20000100a00 */
[----:B0-----:R-:W-:Y:S02]  /*2f20*/  IMAD.MOV.U32 R10, RZ, RZ, -0x70000000 ;  /* 0x90000000ff0a7424 */ /* 0x001fe400078e00ff */
[----:B------:R-:W-:Y:S02]  /*2f30*/  IMAD.MOV.U32 R11, RZ, RZ, 0x4185eeb6 ;  /* 0x4185eeb6ff0b7424 */ /* 0x000fe400078e00ff */
[----:B--2---:R-:W-:-:S03]  /*2f40*/  IMAD.MOV.U32 R20, RZ, RZ, 0x6a172145 ;  /* 0x6a172145ff147424 */ /* 0x004fc600078e00ff */
[----:B------:R0:W-:Y:S01]  /*2f50*/  STL.64 [R1+0x13c0], R10 ;  /* 0x0013c00a01007387 */ /* 0x0001e20000100a00 */
[----:B------:R-:W-:Y:S01]  /*2f60*/  IMAD.MOV.U32 R21, RZ, RZ, 0x3f78d44d ;  /* 0x3f78d44dff157424 */ /* 0x000fe200078e00ff */
[----:B0-----:R-:W-:Y:S01]  /*2f70*/  MOV R10, R2 ;  /* 0x00000002000a7202 */ /* 0x001fe20000000f00 */
[----:B------:R-:W-:Y:S01]  /*2f80*/  IMAD.MOV.U32 R11, RZ, RZ, R3 ;  /* 0x000000ffff0b7224 */ /* 0x000fe200078e0003 */
[----:B----4-:R-:W-:Y:S05]  /*2f90*/  @!P0 BRA `(.L_x_4336) ;  /* 0x0000017000008947 */ /* 0x010fea0003800000 */
[----:B------:R-:W0:Y:S01]  /*2fa0*/  MUFU.RCP64H R11, R3 ;  /* 0x00000003000b7308 */ /* 0x000e220000001800 */
[----:B------:R-:W-:Y:S01]  /*2fb0*/  IADD3 R10, R3, 0x300402, RZ ;  /* 0x00300402030a7810 */ /* 0x000fe20007ffe0ff */
[----:B------:R-:W-:Y:S03]  /*2fc0*/  BSSY B5, `(.L_x_4337) ;  /* 0x0000010000057945 */ /* 0x000fe60003800000 */
[----:B------:R-:W-:Y:S02]  /*2fd0*/  FSETP.GEU.AND P0, PT, |R10|, 5.8789094863358348022e-39, PT ;  /* 0x004004020a00780b */ /* 0x000fe40003f0e200 */
[----:B0-----:R-:W0:-:S06]  /*2fe0*/  DFMA R20, -R2, R10, 1 ;  /* 0x3ff000000214742b */ /* 0x001e0c000000010a */
[----:B0-----:R-:W0:-:S06]  /*2ff0*/  DFMA R20, R20, R20, R20 ;  /* 0x000000141414722b */ /* 0x001e0c0000000014 */
[----:B0-----:R-:W0:-:S06]  /*3000*/  DFMA R20, R10, R20, R10 ;  /* 0x000000140a14722b */ /* 0x001e0c000000000a */
[----:B0-----:R-:W0:-:S06]  /*3010*/  DFMA R24, -R2, R20, 1 ;  /* 0x3ff000000218742b */ /* 0x001e0c0000000114 */
[----:B0-----:R0:W2:Y:S01]  /*3020*/  DFMA R10, R20, R24, R20 ;  /* 0x00000018140a722b */ /* 0x0010a20000000014 */
[----:B------:R-:W-:Y:S05]  /*3030*/  @P0 BRA `(.L_x_4338) ;  /* 0x0000008000000947 */ /* 0x000fea0003800000 */
[----:B------:R-:W-:Y:S01]  /*3040*/  LOP3.LUT R5, R3, 0x7fffffff, RZ, 0xc0, !PT ;  /* 0x7fffffff03057812 */ /* 0x000fe200078ec0ff */
[----:B------:R-:W-:Y:S01]  /*3050*/  IMAD.MOV.U32 R32, RZ, RZ, R2 ;  /* 0x000000ffff207224 */ /* 0x000fe200078e0002 */
[----:B------:R-:W-:Y:S02]  /*3060*/  MOV R33, R3 ;  /* 0x0000000300217202 */ /* 0x000fe40000000f00 */
[----:B------:R-:W-:Y:S02]  /*3070*/  IADD3 R5, R5, -0x100000, RZ ;  /* 0xfff0000005057810 */ /* 0x000fe40007ffe0ff */
[----:B------:R-:W-:Y:S02]  /*3080*/  MOV R9, 0x30a0 ;  /* 0x000030a000097802 */ /* 0x000fe40000000f00 */
[----:B012---:R-:W-:Y:S05]  /*3090*/  CALL.REL.NOINC `($__internal_18_$__cuda_sm20_dblrcp_rn_slowpath_v3) ;  /* 0x000421c000007944 */ /* 0x007fea0003c00000 */
[----:B------:R-:W-:Y:S02]  /*30a0*/  IMAD.MOV.U32 R10, RZ, RZ, R5 ;  /* 0x000000ffff0a7224 */ /* 0x000fe400078e0005 */
[----:B------:R-:W-:Y:S02]  /*30b0*/  IMAD.MOV.U32 R11, RZ, RZ, R6 ;  /* 0x000000ffff0b7224 */ /* 0x000fe400078e0006 */
.L_x_4338:
[----:B------:R-:W-:Y:S05]  /*30c0*/  BSYNC B5 ;  /* 0x0000000000057941 */ /* 0x000fea0003800000 */
.L_x_4337:
[----:B0-----:R-:W-:Y:S01]  /*30d0*/  HFMA2.MMA R21, -RZ, RZ, 2.771484375, 0.01287841796875 ;  /* 0x418b2298ff157435 */ /* 0x001fe200000001ff */
[----:B------:R-:W-:Y:S01]  /*30e0*/  MOV R6, 0xc ;  /* 0x0000000c00067802 */ /* 0x000fe20000000f00 */
[----:B------:R-:W-:-:S02]  /*30f0*/  IMAD.MOV.U32 R5, RZ, RZ, -0x1 ;  /* 0xffffffffff057424 */ /* 0x000fc400078e00ff */
[----:B------:R-:W-:Y:S02]  /*3100*/  IMAD.MOV.U32 R20, RZ, RZ, -0x30b135d2 ;  /* 0xcf4eca2eff147424 */ /* 0x000fe400078e00ff */
.L_x_4336:
[----:B------:R-:W-:Y:S05]  /*3110*/  BSYNC B4 ;  /* 0x0000000000047941 */ /* 0x000fea0003800000 */
.L_x_4335:
[----:B------:R-:W0:Y:S01]  /*3120*/  DSETP.GT.AND P0, PT, R18, 1, PT ;  /* 0x3ff000001200742a */ /* 0x000e220003f04000 */
[----:B------:R-:W-:-:S13]  /*3130*/  IMAD.SHL.U32 R9, R5, 0x8, RZ ;  /* 0x0000000805097824 */ /* 0x000fda00078e00ff */
[----:B0-----:R-:W-:-:S05]  /*3140*/  @P0 IADD3 R0, R1, 0x13e8, RZ ;  /* 0x000013e801000810 */ /* 0x001fca0007ffe0ff */
[----:B------:R-:W-:-:S05]  /*3150*/  IMAD.IADD R0, R0, 0x1, R9 ;  /* 0x0000000100007824 */ /* 0x000fca00078e0209 */
[----:B------:R0:W3:Y:S01]  /*3160*/  LDL.64 R70, [R0] ;  /* 0x0000000000467983 */ /* 0x0000e20000100a00 */
[----:B------:R-:W-:-:S05]  /*3170*/  IADD3 R26, R0, R9, RZ ;  /* 0x00000009001a7210 */ /* 0x000fca0007ffe0ff */
[----:B------:R4:W5:Y:S01]  /*3180*/  LDL.64 R68, [R26] ;  /* 0x000000001a447983 */ /* 0x0009620000100a00 */
[----:B------:R-:W-:-:S04]  /*3190*/  IMAD.IADD R34, R26, 0x1, R9 ;  /* 0x000000011a227824 */ /* 0x000fc800078e0209 */
[----:B------:R-:W-:Y:S01]  /*31a0*/  IMAD.IADD R24, R34, 0x1, R9 ;  /* 0x0000000122187824 */ /* 0x000fe200078e0209 */
[----:B------:R2:W5:Y:S04]  /*31b0*/  LDL.64 R66, [R34] ;  /* 0x0000000022427983 */ /* 0x0005680000100a00 */
[----:B------:R1:W5:Y:S01]  /*31c0*/  LDL.64 R64, [R24] ;  /* 0x0000000018407983 */ /* 0x0003620000100a00 */
[----:B------:R-:W-:-:S05]  /*31d0*/  IADD3 R32, R24, R9, RZ ;  /* 0x0000000918207210 */ /* 0x000fca0007ffe0ff */
[----:B------:R1:W5:Y:S01]  /*31e0*/  LDL.64 R60, [R32] ;  /* 0x00000000203c7983 */ /* 0x0003620000100a00 */
[----:B------:R-:W-:-:S04]  /*31f0*/  IMAD.IADD R30, R32, 0x1, R9 ;  /* 0x00000001201e7824 */ /* 0x000fc800078e0209 */
[--C-:B------:R-:W-:Y:S01]  /*3200*/  IMAD.IADD R28, R30, 0x1, R9.reuse ;  /* 0x000000011e1c7824 */ /* 0x100fe200078e0209 */
[----:B------:R1:W5:Y:S01]  /*3210*/  LDL.64 R54, [R30] ;  /* 0x000000001e367983 */ /* 0x0003620000100a00 */
[----:B0-----:R-:W-:Y:S02]  /*3220*/  IADD3 R0, R6, R5, RZ ;  /* 0x0000000506007210 */ /* 0x001fe40007ffe0ff */
[----:B----4-:R-:W-:Y:S01]  /*3230*/  IMAD.IADD R26, R28, 0x1, R9 ;  /* 0x000000011c1a7824 */ /* 0x010fe200078e0209 */
[----:B------:R0:W4:Y:S02]  /*3240*/  LDL.64 R62, [R28] ;  /* 0x000000001c3e7983 */ /* 0x0001240000100a00 */
[----:B--2---:R-:W-:Y:S02]  /*3250*/  IMAD.U32 R34, R0, 0x8, R1 ;  /* 0x0000000800227824 */ /* 0x004fe400078e0001 */
[----:B------:R2:W4:Y:S01]  /*3260*/  LDL.64 R58, [R26] ;  /* 0x000000001a3a7983 */ /* 0x0005220000100a00 */
[----:B-1----:R-:W-:Y:S01]  /*3270*/  IADD3 R24, R26, R9, RZ ;  /* 0x000000091a187210 */ /* 0x002fe20007ffe0ff */
[----:B------:R-:W-:-:S02]  /*3280*/  IMAD.IADD R32, R9, 0x1, R34 ;  /* 0x0000000109207824 */ /* 0x000fc400078e0222 */
[----:B------:R1:W4:Y:S02]  /*3290*/  LDL.64 R56, [R34] ;  /* 0x0000000022387983 */ /* 0x0003240000100a00 */
[----:B------:R-:W-:Y:S02]  /*32a0*/  IMAD.IADD R6, R24, 0x1, R9 ;  /* 0x0000000118067824 */ /* 0x000fe400078e0209 */
[----:B------:R0:W4:Y:S01]  /*32b0*/  LDL.64 R52, [R24] ;  /* 0x0000000018347983 */ /* 0x0001220000100a00 */
[----:B------:R-:W-:-:S03]  /*32c0*/  IADD3 R30, R32, R9, RZ ;  /* 0x00000009201e7210 */ /* 0x000fc60007ffe0ff */
[----:B------:R1:W4:Y:S01]  /*32d0*/  LDL.64 R50, [R32] ;  /* 0x0000000020327983 */ /* 0x0003220000100a00 */
[----:B------:R-:W-:-:S03]  /*32e0*/  IMAD.IADD R0, R6, 0x1, R9 ;  /* 0x0000000106007824 */ /* 0x000fc600078e0209 */
[----:B------:R1:W4:Y:S01]  /*32f0*/  LDL.64 R48, [R6] ;  /* 0x0000000006307983 */ /* 0x0003220000100a00 */
[----:B0-----:R-:W-:-:S03]  /*3300*/  IMAD.IADD R28, R30, 0x1, R9 ;  /* 0x000000011e1c7824 */ /* 0x001fc600078e0209 */
[----:B------:R0:W4:Y:S01]  /*3310*/  LDL.64 R46, [R30] ;  /* 0x000000001e2e7983 */ /* 0x0001220000100a00 */
[----:B------:R-:W-:-:S03]  /*3320*/  IADD3 R40, R0, R9, RZ ;  /* 0x0000000900287210 */ /* 0x000fc60007ffe0ff */
[----:B------:R0:W4:Y:S01]  /*3330*/  LDL.64 R44, [R0] ;  /* 0x00000000002c7983 */ /* 0x0001220000100a00 */
[----:B------:R-:W-:-:S03]  /*3340*/  IMAD.IADD R24, R28, 0x1, R9 ;  /* 0x000000011c187824 */ /* 0x000fc600078e0209 */
[----:B------:R0:W4:Y:S04]  /*3350*/  LDL.64 R42, [R28] ;  /* 0x000000001c2a7983 */ /* 0x0001280000100a00 */
[----:B------:R-:W4:Y:S01]  /*3360*/  LDL.64 R40, [R40] ;  /* 0x0000000028287983 */ /* 0x000f220000100a00 */
[----:B--2---:R-:W-:-:S03]  /*3370*/  IMAD.IADD R26, R24, 0x1, R9 ;  /* 0x00000001181a7824 */ /* 0x004fc600078e0209 */
[----:B------:R2:W4:Y:S02]  /*3380*/  LDL.64 R38, [R24] ;  /* 0x0000000018267983 */ /* 0x0005240000100a00 */
[-C--:B------:R-:W-:Y:S02]  /*3390*/  IADD3 R72, R26, R9.reuse, RZ ;  /* 0x000000091a487210 */ /* 0x080fe40007ffe0ff */
[----:B------:R0:W4:Y:S03]  /*33a0*/  LDL.64 R36, [R26] ;  /* 0x000000001a247983 */ /* 0x0001260000100a00 */
[--C-:B------:R-:W-:Y:S01]  /*33b0*/  IMAD.IADD R76, R72, 0x1, R9.reuse ;  /* 0x00000001484c7824 */ /* 0x100fe200078e0209 */
[----:B-1----:R1:W4:Y:S03]  /*33c0*/  LDL.64 R34, [R72] ;  /* 0x0000000048227983 */ /* 0x0023260000100a00 */
[----:B------:R-:W-:Y:S01]  /*33d0*/  IMAD.IADD R74, R76, 0x1, R9 ;  /* 0x000000014c4a7824 */ /* 0x000fe200078e0209 */
[----:B------:R-:W4:Y:S04]  /*33e0*/  LDL.64 R32, [R76] ;  /* 0x000000004c207983 */ /* 0x000f280000100a00 */
[----:B0-----:R0:W4:Y:S01]  /*33f0*/  LDL.64 R30, [R74] ;  /* 0x000000004a1e7983 */ /* 0x0011220000100a00 */
[----:B------:R-:W-:-:S05]  /*3400*/  IADD3 R6, R74, R9, RZ ;  /* 0x000000094a067210 */ /* 0x000fca0007ffe0ff */
[----:B------:R-:W4:Y:S01]  /*3410*/  LDL.64 R28, [R6] ;  /* 0x00000000061c7983 */ /* 0x000f220000100a00 */
[----:B------:R-:W-:-:S04]  /*3420*/  IMAD.IADD R0, R6, 0x1, R9 ;  /* 0x0000000106007824 */ /* 0x000fc800078e0209 */
[----:B------:R-:W-:Y:S01]  /*3430*/  IMAD.IADD R26, R0, 0x1, R9 ;  /* 0x00000001001a7824 */ /* 0x000fe200078e0209 */
[----:B--2---:R-:W2:Y:S05]  /*3440*/  LDL.64 R24, [R0] ;  /* 0x0000000000187983 */ /* 0x004eaa0000100a00 */
[----:B------:R-:W2:Y:S01]  /*3450*/  LDL.64 R26, [R26] ;  /* 0x000000001a1a7983 */ /* 0x000ea20000100a00 */
[----:B------:R-:W-:Y:S01]  /*3460*/  FSEL R73, RZ, 1.875, P0 ;  /* 0x3ff00000ff497808 */ /* 0x000fe20000000000 */
[----:B------:R-:W-:Y:S01]  /*3470*/  BSSY B4, `(.L_x_4339) ;  /* 0x000002e000047945 */ /* 0x000fe20003800000 */
[----:B-1----:R-:W-:-:S06]  /*3480*/  MOV R72, RZ ;  /* 0x000000ff00487202 */ /* 0x002fcc0000000f00 */
[----:B---3--:R-:W5:-:S06]  /*3490*/  DFMA R70, R10, R72, R70 ;  /* 0x000000480a46722b */ /* 0x008f4c0000000046 */
[----:B-----5:R-:W1:-:S06]  /*34a0*/  DFMA R68, R70, R10, R68 ;  /* 0x0000000a4644722b */ /* 0x020e4c0000000044 */
[----:B-1----:R-:W1:-:S06]  /*34b0*/  DFMA R66, R68, R10, R66 ;  /* 0x0000000a4442722b */ /* 0x002e4c0000000042 */
[----:B-1----:R-:W1:-:S06]  /*34c0*/  DFMA R64, R66, R10, R64 ;  /* 0x0000000a4240722b */ /* 0x002e4c0000000040 */
[----:B-1----:R-:W1:-:S06]  /*34d0*/  DFMA R60, R64, R10, R60 ;  /* 0x0000000a403c722b */ /* 0x002e4c000000003c */
[----:B-1----:R-:W4:-:S06]  /*34e0*/  DFMA R54, R60, R10, R54 ;  /* 0x0000000a3c36722b */ /* 0x002f0c0000000036 */
[----:B----4-:R-:W1:-:S04]  /*34f0*/  DFMA R54, R54, R10, R62 ;  /* 0x0000000a3636722b */ /* 0x010e48000000003e */
[----:B------:R-:W3:-:S04]  /*3500*/  DFMA R20, R10, R20, R56 ;  /* 0x000000140a14722b */ /* 0x000ec80000000038 */
[----:B-1----:R-:W1:-:S04]  /*3510*/  DFMA R54, R54, R10, R58 ;  /* 0x0000000a3636722b */ /* 0x002e48000000003a */
[----:B---3--:R-:W3:-:S04]  /*3520*/  DFMA R20, R20, R10, R50 ;  /* 0x0000000a1414722b */ /* 0x008ec80000000032 */
[----:B-1----:R-:W1:-:S04]  /*3530*/  DFMA R52, R54, R10, R52 ;  /* 0x0000000a3634722b */ /* 0x002e480000000034 */
[----:B---3--:R-:W3:-:S04]  /*3540*/  DFMA R20, R20, R10, R46 ;  /* 0x0000000a1414722b */ /* 0x008ec8000000002e */
[----:B-1----:R-:W1:-:S04]  /*3550*/  DFMA R48, R52, R10, R48 ;  /* 0x0000000a3430722b */ /* 0x002e480000000030 */
[----:B---3--:R-:W3:-:S04]  /*3560*/  DFMA R20, R20, R10, R42 ;  /* 0x0000000a1414722b */ /* 0x008ec8000000002a */
[----:B-1----:R-:W0:-:S04]  /*3570*/  DFMA R44, R48, R10, R44 ;  /* 0x0000000a302c722b */ /* 0x002e08000000002c */
[-C--:B---3--:R1:W3:Y:S02]  /*3580*/  DFMA R20, R20, R10.reuse, R38 ;  /* 0x0000000a1414722b */ /* 0x0882e40000000026 */
[----:B-1----:R-:W-:Y:S02]  /*3590*/  IMAD.MOV.U32 R38, RZ, RZ, 0x1 ;  /* 0x00000001ff267424 */ /* 0x002fe400078e00ff */
[----:B0-----:R-:W0:-:S04]  /*35a0*/  DFMA R74, R44, R10, R40 ;  /* 0x0000000a2c4a722b */ /* 0x001e080000000028 */
[-C--:B---3--:R-:W1:Y:S02]  /*35b0*/  DFMA R20, R20, R10.reuse, R36 ;  /* 0x0000000a1414722b */ /* 0x088e640000000024 */
[----:B0-----:R-:W0:Y:S04]  /*35c0*/  MUFU.RCP64H R39, R75 ;  /* 0x0000004b00277308 */ /* 0x001e280000001800 */
[----:B-1----:R-:W1:-:S06]  /*35d0*/  DFMA R20, R20, R10, R34 ;  /* 0x0000000a1414722b */ /* 0x002e4c0000000022 */
[----:B-1----:R-:W1:-:S04]  /*35e0*/  DFMA R20, R20, R10, R32 ;  /* 0x0000000a1414722b */ /* 0x002e480000000020 */
[----:B0-----:R-:W0:-:S04]  /*35f0*/  DFMA R32, -R74, R38, 1 ;  /* 0x3ff000004a20742b */ /* 0x001e080000000126 */
[----:B-1----:R-:W1:-:S04]  /*3600*/  DFMA R20, R20, R10, R30 ;  /* 0x0000000a1414722b */ /* 0x002e48000000001e */
[----:B0-----:R-:W0:-:S04]  /*3610*/  DFMA R32, R32, R32, R32 ;  /* 0x000000202020722b */ /* 0x001e080000000020 */
[----:B-1----:R-:W2:-:S04]  /*3620*/  DFMA R20, R20, R10, R28 ;  /* 0x0000000a1414722b */ /* 0x002e88000000001c */
[----:B0-----:R-:W0:-:S04]  /*3630*/  DFMA R32, R38, R32, R38 ;  /* 0x000000202620722b */ /* 0x001e080000000026 */
[----:B--2---:R-:W1:-:S04]  /*3640*/  DFMA R20, R20, R10, R24 ;  /* 0x0000000a1414722b */ /* 0x004e480000000018 */
        /* <DEDUP_REMOVED lines=12> */
[----:B------:R-:W-:Y:S02]  /*3710*/  MOV R0, 0x3730 ;  /* 0x0000373000007802 */ /* 0x000fe40000000f00 */
[----:B------:R-:W-:Y:S05]  /*3720*/  CALL.REL.NOINC `($__internal_19_$__cuda_sm20_div_rn_f64_full) ;  /* 0x00041de000007944 */ /* 0x000fea0003c00000 */
[----:B------:R-:W-:Y:S01]  /*3730*/  IMAD.MOV.U32 R26, RZ, RZ, R10 ;  /* 0x000000ffff1a7224 */ /* 0x000fe200078e000a */
[----:B------:R-:W-:Y:S02]  /*3740*/  MOV R27, R9 ;  /* 0x00000009001b7202 */ /* 0x000fe40000000f00 */
.L_x_4340:
[----:B------:R-:W-:Y:S05]  /*3750*/  BSYNC B4 ;  /* 0x0000000000047941 */ /* 0x000fea0003800000 */
.L_x_4339:
[----:B------:R-:W0:Y:S01]  /*3760*/  MUFU.RCP64H R11, 2.718280792236328125 ;  /* 0x4005bf0a000b7908 */ /* 0x000e220000001800 */
[----:B------:R-:W-:Y:S01]  /*3770*/  IMAD.MOV.U32 R28, RZ, RZ, -0x74eba897 ;  /* 0x8b145769ff1c7424 */ /* 0x000fe200078e00ff */
[----:B------:R-:W-:Y:S01]  /*3780*/  HFMA2.MMA R10, -RZ, RZ, 0, 5.9604644775390625e-08 ;  /* 0x00000001ff0a7435 */ /* 0x000fe200000001ff */
        /* <DEDUP_REMOVED lines=15> */
[----:B------:R-:W-:Y:S01]  /*3880*/  MOV R74, 0x8b145769 ;  /* 0x8b145769004a7802 */ /* 0x000fe20000000f00 */
[----:B------:R-:W-:Y:S01]  /*3890*/  IMAD.MOV.U32 R77, RZ, RZ, R21 ;  /* 0x000000ffff4d7224 */ /* 0x000fe200078e0015 */
[----:B------:R-:W-:Y:S01]  /*38a0*/  MOV R0, 0x38d0 ;  /* 0x000038d000007802 */ /* 0x000fe20000000f00 */
[----:B------:R-:W-:Y:S02]  /*38b0*/  IMAD.MOV.U32 R75, RZ, RZ, 0x4005bf0a ;  /* 0x4005bf0aff4b7424 */ /* 0x000fe400078e00ff */
[----:B-1----:R-:W-:Y:S05]  /*38c0*/  CALL.REL.NOINC `($__internal_19_$__cuda_sm20_div_rn_f64_full) ;  /* 0x00041c4000007944 */ /* 0x002fea0003c00000 */
[----:B------:R-:W-:Y:S01]  /*38d0*/  IMAD.MOV.U32 R34, RZ, RZ, R10 ;  /* 0x000000ffff227224 */ /* 0x000fe200078e000a */
[----:B------:R-:W-:Y:S02]  /*38e0*/  MOV R35, R9 ;  /* 0x0000000900237202 */ /* 0x000fe40000000f00 */
.L_x_4342:
[----:B------:R-:W-:Y:S05]  /*38f0*/  BSYNC B4 ;  /* 0x0000000000047941 */ /* 0x000fea0003800000 */
.L_x_4341:
[----:B------:R-:W0:Y:S01]  /*3900*/  MUFU.RSQ64H R25, R35 ;  /* 0x0000002300197308 */ /* 0x000e220000001c00 */
[----:B------:R-:W-:Y:S01]  /*3910*/  IADD3 R24, R35, -0x3500000, RZ ;  /* 0xfcb0000023187810 */ /* 0x000fe20007ffe0ff */
[----:B------:R-:W-:Y:S01]  /*3920*/  IMAD.MOV.U32 R28, RZ, RZ, 0x0 ;  /* 0x00000000ff1c7424 */ /* 0x000fe200078e00ff */
[----:B------:R-:W-:Y:S01]  /*3930*/  BSSY B4, `(.L_x_4343) ;  /* 0x0000016000047945 */ /* 0x000fe20003800000 */
[----:B------:R-:W-:Y:S01]  /*3940*/  IMAD.MOV.U32 R29, RZ, RZ, 0x3fd80000 ;  /* 0x3fd80000ff1d7424 */ /* 0x000fe200078e00ff */
[----:B------:R-:W-:-:S02]  /*3950*/  ISETP.GE.U32.AND P0, PT, R24, 0x7ca00000, PT ;  /* 0x7ca000001800780c */ /* 0x000fc40003f06070 */
        /* <DEDUP_REMOVED lines=11> */
[----:B0-----:R-:W-:Y:S01]  /*3a10*/  IMAD.MOV.U32 R30, RZ, RZ, R10 ;  /* 0x000000ffff1e7224 */ /* 0x001fe200078e000a */
[----:B------:R-:W-:Y:S01]  /*3a20*/  MOV R11, R29 ;  /* 0x0000001d000b7202 */ /* 0x000fe20000000f00 */
[----:B------:R-:W-:Y:S01]  /*3a30*/  IMAD.MOV.U32 R10, RZ, RZ, R28 ;  /* 0x000000ffff0a7224 */ /* 0x000fe200078e001c */
[----:B------:R-:W-:Y:S01]  /*3a40*/  MOV R0, 0x3a70 ;  /* 0x00003a7000007802 */ /* 0x000fe20000000f00 */
[----:B------:R-:W-:Y:S02]  /*3a50*/  IMAD.MOV.U32 R6, RZ, RZ, R24 ;  /* 0x000000ffff067224 */ /* 0x000fe400078e0018 */
[----:B-12---:R-:W-:Y:S05]  /*3a60*/  CALL.REL.NOINC `($__internal_20_$__cuda_sm20_dsqrt_rn_f64_mediumpath_v1) ;  /* 0x0004208000007944 */ /* 0x006fea0003c00000 */
[----:B------:R-:W-:Y:S01]  /*3a70*/  IMAD.MOV.U32 R76, RZ, RZ, R6 ;  /* 0x000000ffff4c7224 */ /* 0x000fe200078e0006 */
[----:B------:R-:W-:Y:S02]  /*3a80*/  MOV R77, R75 ;  /* 0x0000004b004d7202 */ /* 0x000fe40000000f00 */
.L_x_4344:
[----:B------:R-:W-:Y:S05]  /*3a90*/  BSYNC B4 ;  /* 0x0000000000047941 */ /* 0x000fea0003800000 */
.L_x_4343:
[----:B------:R-:W3:Y:S01]  /*3aa0*/  MUFU.RCP64H R11, R27 ;  /* 0x0000001b000b7308 */ /* 0x000ee20000001800 */
[----:B------:R-:W-:Y:S01]  /*3ab0*/  IMAD.MOV.U32 R10, RZ, RZ, 0x1 ;  /* 0x00000001ff0a7424 */ /* 0x000fe200078e00ff */
[----:B--2---:R-:W-:Y:S01]  /*3ac0*/  FSETP.GEU.AND P1, PT, |R77|, 6.5827683646048100446e-37, PT ;  /* 0x036000004d00780b */ /* 0x004fe20003f2e200 */
[----:B------:R-:W-:Y:S04]  /*3ad0*/  BSSY B4, `(.L_x_4345) ;  /* 0x0000012000047945 */ /* 0x000fe80003800000 */
[----:B---3--:R-:W2:-:S06]  /*3ae0*/  DFMA R24, R10, -R26, 1 ;  /* 0x3ff000000a18742b */ /* 0x008e8c000000081a */
[----:B--2---:R-:W2:-:S06]  /*3af0*/  DFMA R24, R24, R24, R24 ;  /* 0x000000181818722b */ /* 0x004e8c0000000018 */
[----:B--2---:R-:W2:-:S06]  /*3b00*/  DFMA R24, R10, R24, R10 ;  /* 0x000000180a18722b */ /* 0x004e8c000000000a */
[----:B--2---:R-:W2:-:S06]  /*3b10*/  DFMA R10, R24, -R26, 1 ;  /* 0x3ff00000180a742b */ /* 0x004e8c000000081a */
[----:B--2---:R-:W2:-:S06]  /*3b20*/  DFMA R10, R24, R10, R24 ;  /* 0x0000000a180a722b */ /* 0x004e8c0000000018 */
[----:B--2---:R-:W2:-:S06]  /*3b30*/  DMUL R24, R10, R76 ;  /* 0x0000004c0a187228 */ /* 0x004e8c0000000000 */
[----:B0-2---:R-:W0:-:S06]  /*3b40*/  DFMA R28, R24, -R26, R76 ;  /* 0x8000001a181c722b */ /* 0x005e0c000000004c */
[----:B0-----:R-:W0:-:S10]  /*3b50*/  DFMA R24, R10, R28, R24 ;  /* 0x0000001c0a18722b */ /* 0x001e140000000018 */
[----:B0-----:R-:W-:-:S05]  /*3b60*/  FFMA R0, RZ, R27, R25 ;  /* 0x0000001bff007223 */ /* 0x001fca0000000019 */
[----:B------:R-:W-:-:S13]  /*3b70*/  FSETP.GT.AND P0, PT, |R0|, 1.469367938527859385e-39, PT ;  /* 0x001000000000780b */ /* 0x000fda0003f04200 */
[----:B------:R-:W-:Y:S05]  /*3b80*/  @P0 BRA P1, `(.L_x_4346) ;  /* 0x0000006000000947 */ /* 0x000fea0000800000 */
[----:B------:R-:W-:Y:S01]  /*3b90*/  IMAD.MOV.U32 R74, RZ, RZ, R26 ;  /* 0x000000ffff4a7224 */ /* 0x000fe200078e001a */
[----:B------:R-:W-:Y:S02]  /*3ba0*/  MOV R75, R27 ;  /* 0x0000001b004b7202 */ /* 0x000fe40000000f00 */
[----:B------:R-:W-:Y:S02]  /*3bb0*/  MOV R0, 0x3bd0 ;  /* 0x00003bd000007802 */ /* 0x000fe40000000f00 */
[----:B-1----:R-:W-:Y:S05]  /*3bc0*/  CALL.REL.NOINC `($__internal_19_$__cuda_sm20_div_rn_f64_full) ;  /* 0x0004194000007944 */ /* 0x002fea0003c00000 */
[----:B------:R-:W-:Y:S02]  /*3bd0*/  IMAD.MOV.U32 R24, RZ, RZ, R10 ;  /* 0x000000ffff187224 */ /* 0x000fe400078e000a */
[----:B------:R-:W-:Y:S02]  /*3be0*/  IMAD.MOV.U32 R25, RZ, RZ, R9 ;  /* 0x000000ffff197224 */ /* 0x000fe400078e0009 */
.L_x_4346:
[----:B------:R-:W-:Y:S05]  /*3bf0*/  BSYNC B4 ;  /* 0x0000000000047941 */ /* 0x000fea0003800000 */
.L_x_4345:
[----:B------:R-:W0:-:S14]  /*3c00*/  DSETP.LT.AND P0, PT, R14, 200, PT ;  /* 0x406900000e00742a */ /* 0x000e1c0003f01000 */
[----:B0-----:R-:W-:Y:S05]  /*3c10*/  @!P4 BRA P0, `(.L_x_4347) ;  /* 0x00000be00000c947 */ /* 0x001fea0000000000 */
[----:B------:R-:W0:Y:S01]  /*3c20*/  MUFU.RCP64H R11, R21 ;  /* 0x00000015000b7308 */ /* 0x000e220000001800 */
[----:B------:R-:W-:Y:S01]  /*3c30*/  MOV R10, 0x1 ;  /* 0x00000001000a7802 */ /* 0x000fe20000000f00 */
[----:B------:R-:W2:Y:S01]  /*3c40*/  DADD R16, R16, c[0x2][0x20] ;  /* 0x0080080010107629 */ /* 0x000ea20000000000 */
[----:B------:R-:W-:Y:S05]  /*3c50*/  BSSY B4, `(.L_x_4348) ;  /* 0x0000014000047945 */ /* 0x000fea0003800000 */
[----:B--2---:R-:W2:-:S04]  /*3c60*/  DADD R76, R16, 0.5 ;  /* 0x3fe00000104c7429 */ /* 0x004e880000000000 */
[----:B0-----:R-:W0:-:S06]  /*3c70*/  DFMA R18, R10, -R20, 1 ;  /* 0x3ff000000a12742b */ /* 0x001e0c0000000814 */
[----:B--2---:R-:W-:Y:S01]  /*3c80*/  FSETP.GEU.AND P1, PT, |R77|, 6.5827683646048100446e-37, PT ;  /* 0x036000004d00780b */ /* 0x004fe20003f2e200 */
        /* <DEDUP_REMOVED lines=11> */
[----:B------:R-:W-:Y:S01]  /*3d40*/  MOV R0, 0x3d70 ;  /* 0x00003d7000007802 */ /* 0x000fe20000000f00 */
[----:B------:R-:W-:Y:S02]  /*3d50*/  IMAD.MOV.U32 R75, RZ, RZ, R21 ;  /* 0x000000ffff4b7224 */ /* 0x000fe400078e0015 */
[----:B-1----:R-:W-:Y:S05]  /*3d60*/  CALL.REL.NOINC `($__internal_19_$__cuda_sm20_div_rn_f64_full) ;  /* 0x000417a000007944 */ /* 0x002fea0003c00000 */
[----:B------:R-:W-:Y:S01]  /*3d70*/  MOV R16, R10 ;  /* 0x0000000a00107202 */ /* 0x000fe20000000f00 */
[----:B------:R-:W-:Y:S02]  /*3d80*/  IMAD.MOV.U32 R17, RZ, RZ, R9 ;  /* 0x000000ffff117224 */ /* 0x000fe400078e0009 */
.L_x_4349:
[----:B------:R-:W-:Y:S05]  /*3d90*/  BSYNC B4 ;  /* 0x0000000000047941 */ /* 0x000fea0003800000 */
.L_x_4348:
[C---:B------:R-:W-:Y:S01]  /*3da0*/  FSETP.GEU.FTZ.AND P1, PT, R17.reuse, 1.7916666269302368164, PT ;  /* 0x3fe555551100780b */ /* 0x040fe20003f3e000 */
[----:B------:R-:W-:Y:S01]  /*3db0*/  BSSY B4, `(.L_x_4350) ;  /* 0x0000065000047945 */ /* 0x000fe20003800000 */
[----:B------:R-:W-:-:S13]  /*3dc0*/  FSETP.GT.FTZ.AND P0, PT, R17, -1.6999999284744262695, PT ;  /* 0xbfd999991100780b */ /* 0x000fda0003f14000 */
[----:B------:R-:W-:Y:S05]  /*3dd0*/  @P0 BRA !P1, `(.L_x_4351) ;  /* 0x000003d000000947 */ /* 0x000fea0004800000 */
[----:B------:R-:W0:-:S10]  /*3de0*/  DADD R10, R16, 1 ;  /* 0x3ff00000100a7429 */ /* 0x000e140000000000 */
[----:B0-----:R-:W-:Y:S01]  /*3df0*/  ISETP.GT.AND P0, PT, R11, 0xfffff, PT ;  /* 0x000fffff0b00780c */ /* 0x001fe20003f04270 */
[----:B------:R-:W-:Y:S01]  /*3e00*/  IMAD.MOV.U32 R18, RZ, RZ, R10 ;  /* 0x000000ffff127224 */ /* 0x000fe200078e000a */
[----:B------:R-:W-:Y:S01]  /*3e10*/  MOV R19, R11 ;  /* 0x0000000b00137202 */ /* 0x000fe20000000f00 */
[----:B------:R-:W-:-:S10]  /*3e20*/  IMAD.MOV.U32 R0, RZ, RZ, R11 ;  /* 0x000000ffff007224 */ /* 0x000fd400078e000b */
[----:B------:R-:W0:-:S10]  /*3e30*/  @!P0 DMUL R18, R18, 1.80143985094819840000e+16 ;  /* 0x4350000012128828 */ /* 0x000e140000000000 */
[----:B0-----:R-:W-:Y:S01]  /*3e40*/  @!P0 IMAD.MOV.U32 R0, RZ, RZ, R19 ;  /* 0x000000ffff008224 */ /* 0x001fe200078e0013 */
[----:B------:R-:W-:-:S04]  /*3e50*/  @!P0 MOV R10, R18 ;  /* 0x00000012000a8202 */ /* 0x000fc80000000f00 */
[----:B------:R-:W-:-:S04]  /*3e60*/  IADD3 R5, R0, -0x1, RZ ;  /* 0xffffffff00057810 */ /* 0x000fc80007ffe0ff */
[----:B------:R-:W-:Y:S01]  /*3e70*/  ISETP.GE.U32.AND P1, PT, R5, 0x7fefffff, PT ;  /* 0x7fefffff0500780c */ /* 0x000fe20003f26070 */
[----:B------:R-:W-:Y:S02]  /*3e80*/  IMAD.MOV.U32 R5, RZ, RZ, -0x3ff ;  /* 0xfffffc01ff057424 */ /* 0x000fe400078e00ff */
[----:B------:R-:W-:-:S10]  /*3e90*/  @!P0 IMAD.MOV.U32 R5, RZ, RZ, -0x435 ;  /* 0xfffffbcbff058424 */ /* 0x000fd400078e00ff */
        /* <DEDUP_REMOVED lines=29> */
[----:B------:R-:W2:-:S04]  /*4070*/  DADD R18, R10, -R22 ;  /* 0x000000000a127229 */ /* 0x000e880000000816 */
[----:B0-----:R-:W0:-:S04]  /*4080*/  DFMA R30, R28, R30, c[0x2][0x28] ;  /* 0x00800a001c1e762b */ /* 0x001e08000000001e */
[----:B--2---:R-:W-:-:S04]  /*4090*/  DADD R18, R18, R18 ;  /* 0x0000000012127229 */ /* 0x004fc80000000012 */
        /* <DEDUP_REMOVED lines=15> */
[----:B0-----:R0:W2:Y:S01]  /*4190*/  DADD R26, R34, R10 ;  /* 0x00000000221a7229 */ /* 0x0010a2000000000a */
[----:B------:R-:W-:Y:S05]  /*41a0*/  BRA `(.L_x_4352) ;  /* 0x0000025000007947 */ /* 0x000fea0003800000 */
.L_x_4351:
        /* <DEDUP_REMOVED lines=21> */
.L_x_4354:
[----:B------:R-:W-:Y:S05]  /*4300*/  BSYNC B5 ;  /* 0x0000000000057941 */ /* 0x000fea0003800000 */
.L_x_4353:
        /* <DEDUP_REMOVED lines=14> */
[----:B0-----:R0:W2:-:S06]  /*43f0*/  DADD R26, R26, R16 ;  /* 0x000000001a1a7229 */ /* 0x00108c0000000010 */
.L_x_4352:
[----:B------:R-:W-:Y:S05]  /*4400*/  BSYNC B4 ;  /* 0x0000000000047941 */ /* 0x000fea0003800000 */
.L_x_4350:
[----:B0-----:R-:W0:Y:S01]  /*4410*/  MUFU.RCP64H R11, R21 ;  /* 0x00000015000b7308 */ /* 0x001e220000001800 */
[----:B------:R-:W-:Y:S01]  /*4420*/  IMAD.MOV.U32 R10, RZ, RZ, 0x1 ;  /* 0x00000001ff0a7424 */ /* 0x000fe200078e00ff */
[----:B------:R-:W3:Y:S01]  /*4430*/  DMUL R76, R14, c[0x2][0xb0] ;  /* 0x00802c000e4c7a28 */ /* 0x000ee20000000000 */
[----:B------:R-:W-:Y:S03]  /*4440*/  BSSY B4, `(.L_x_4355) ;  /* 0x0000013000047945 */ /* 0x000fe60003800000 */
[----:B--2---:R-:W-:-:S06]  /*4450*/  DADD R16, R26, -R16 ;  /* 0x000000001a107229 */ /* 0x004fcc0000000810 */
[----:B---3--:R-:W-:Y:S01]  /*4460*/  FSETP.GEU.AND P1, PT, |R77|, 6.5827683646048100446e-37, PT ;  /* 0x036000004d00780b */ /* 0x008fe20003f2e200 */
        /* <DEDUP_REMOVED lines=16> */
.L_x_4356:
[----:B------:R-:W-:Y:S05]  /*4570*/  BSYNC B4 ;  /* 0x0000000000047941 */ /* 0x000fea0003800000 */
.L_x_4355:
[----:B------:R0:W2:Y:S01]  /*4580*/  DFMA R20, R2, R16, R10 ;  /* 0x000000100214722b */ /* 0x0000a2000000000a */
[----:B------:R-:W-:Y:S01]  /*4590*/  IMAD.MOV.U32 R18, RZ, RZ, 0x69ce2bdf ;  /* 0x69ce2bdfff127424 */ /* 0x000fe200078e00ff */
[----:B0-----:R-:W-:Y:S01]  /*45a0*/  MOV R11, 0x3ff71547 ;  /* 0x3ff71547000b7802 */ /* 0x001fe20000000f00 */
        /* <DEDUP_REMOVED lines=34> */
.L_x_4358:
[----:B------:R-:W-:Y:S05]  /*47d0*/  BSYNC B3 ;  /* 0x0000000000037941 */ /* 0x000fea0003800000 */
.L_x_4357:
[----:B--2---:R2:W3:Y:S01]  /*47e0*/  DMUL R24, R10, R24 ;  /* 0x000000180a187228 */ /* 0x0044e20000000000 */
[----:B------:R-:W-:Y:S05]  /*47f0*/  BRA `(.L_x_4359) ;  /* 0x0000179000007947 */ /* 0x000fea0003800000 */
.L_x_4347:
[----:B------:R-:W-:Y:S01]  /*4800*/  IMAD.MOV.U32 R28, RZ, RZ, 0x652b82fe ;  /* 0x652b82feff1c7424 */ /* 0x000fe200078e00ff */
[----:B------:R-:W-:Y:S01]  /*4810*/  MOV R29, 0x3ff71547 ;  /* 0x3ff71547001d7802 */ /* 0x000fe20000000f00 */
[----:B------:R-:W-:Y:S01]  /*4820*/  IMAD.MOV.U32 R26, RZ, RZ, 0x69ce2bdf ;  /* 0x69ce2bdfff1a7424 */ /* 0x000fe200078e00ff */
[----:B------:R-:W0:Y:S01]  /*4830*/  MUFU.RCP64H R31, R21 ;  /* 0x00000015001f7308 */ /* 0x000e220000001800 */
[----:B------:R-:W-:Y:S01]  /*4840*/  IMAD.MOV.U32 R27, RZ, RZ, 0x3e5ade15 ;  /* 0x3e5ade15ff1b7424 */ /* 0x000fe200078e00ff */
[----:B------:R-:W-:Y:S01]  /*4850*/  MOV R30, 0x1 ;  /* 0x00000001001e7802 */ /* 0x000fe20000000f00 */
[----:B------:R-:W-:Y:S01]  /*4860*/  BSSY B3, `(.L_x_4360) ;  /* 0x000002b000037945 */ /* 0x000fe20003800000 */
[----:B------:R-:W2:Y:S01]  /*4870*/  DFMA R28, R22, R28, 6.75539944105574400000e+15 ;  /* 0x43380000161c742b */ /* 0x000ea2000000001c */
[----:B------:R-:W-:Y:S02]  /*4880*/  FSETP.GEU.FTZ.AND P0, PT, |R23|, 4.1917929649353027344, PT ;  /* 0x4086232b1700780b */ /* 0x000fe40003f1e200 */
[----:B------:R-:W-:-:S03]  /*4890*/  FSETP.GEU.AND P3, PT, |R15|, 6.5827683646048100446e-37, PT ;  /* 0x036000000f00780b */ /* 0x000fc60003f6e200 */
[----:B--2---:R-:W2:-:S06]  /*48a0*/  DADD R10, R28, -6.75539944105574400000e+15 ;  /* 0xc33800001c0a7429 */ /* 0x004e8c0000000000 */
[----:B--2---:R-:W2:-:S06]  /*48b0*/  DFMA R16, R10, c[0x2][0xb8], R22 ;  /* 0x00802e000a107a2b */ /* 0x004e8c0000000016 */
[----:B--2---:R-:W2:-:S06]  /*48c0*/  DFMA R16, R10, c[0x2][0xc0], R16 ;  /* 0x008030000a107a2b */ /* 0x004e8c0000000010 */
[----:B--2---:R-:W2:-:S04]  /*48d0*/  DFMA R10, R16, R26, c[0x2][0xc8] ;  /* 0x00803200100a762b */ /* 0x004e88000000001a */
[----:B0-----:R-:W0:-:S04]  /*48e0*/  DFMA R26, R30, -R20, 1 ;  /* 0x3ff000001e1a742b */ /* 0x001e080000000814 */
[----:B--2---:R-:W2:-:S04]  /*48f0*/  DFMA R10, R16, R10, c[0x2][0xd0] ;  /* 0x00803400100a762b */ /* 0x004e88000000000a */
[----:B0-----:R-:W0:-:S04]  /*4900*/  DFMA R26, R26, R26, R26 ;  /* 0x0000001a1a1a722b */ /* 0x001e08000000001a */
[----:B--2---:R-:W2:-:S04]  /*4910*/  DFMA R10, R16, R10, c[0x2][0xd8] ;  /* 0x00803600100a762b */ /* 0x004e88000000000a */
[----:B0-----:R-:W0:-:S04]  /*4920*/  DFMA R26, R30, R26, R30 ;  /* 0x0000001a1e1a722b */ /* 0x001e08000000001e */
[----:B--2---:R-:W2:-:S04]  /*4930*/  DFMA R10, R16, R10, c[0x2][0xe0] ;  /* 0x00803800100a762b */ /* 0x004e88000000000a */
[----:B0-----:R-:W0:-:S04]  /*4940*/  DFMA R30, R26, -R20, 1 ;  /* 0x3ff000001a1e742b */ /* 0x001e080000000814 */
[----:B--2---:R-:W2:-:S04]  /*4950*/  DFMA R10, R16, R10, c[0x2][0xe8] ;  /* 0x00803a00100a762b */ /* 0x004e88000000000a */
[----:B0-----:R-:W0:-:S04]  /*4960*/  DFMA R30, R26, R30, R26 ;  /* 0x0000001e1a1e722b */ /* 0x001e08000000001a */
[----:B--2---:R-:W2:-:S04]  /*4970*/  DFMA R10, R16, R10, c[0x2][0xf0] ;  /* 0x00803c00100a762b */ /* 0x004e88000000000a */
[----:B0-----:R-:W0:-:S04]  /*4980*/  DMUL R36, R14, R30 ;  /* 0x0000001e0e247228 */ /* 0x001e080000000000 */
[----:B--2---:R-:W2:-:S04]  /*4990*/  DFMA R10, R16, R10, c[0x2][0xf8] ;  /* 0x00803e00100a762b */ /* 0x004e88000000000a */
[----:B0-----:R-:W0:-:S04]  /*49a0*/  DFMA R26, R36, -R20, R14 ;  /* 0x80000014241a722b */ /* 0x001e08000000000e */
[----:B--2---:R-:W2:-:S04]  /*49b0*/  DFMA R10, R16, R10, c[0x2][0x100] ;  /* 0x00804000100a762b */ /* 0x004e88000000000a */
[----:B0-----:R-:W-:-:S04]  /*49c0*/  DFMA R36, R26, R30, R36 ;  /* 0x0000001e1a24722b */ /* 0x001fc80000000024 */
[----:B--2---:R-:W0:-:S06]  /*49d0*/  DFMA R10, R16, R10, c[0x2][0x108] ;  /* 0x00804200100a762b */ /* 0x004e0c000000000a */
[----:B0-----:R-:W0:Y:S01]  /*49e0*/  DFMA R10, R16, R10, 1 ;  /* 0x3ff00000100a742b */ /* 0x001e22000000000a */
[----:B------:R-:W-:-:S05]  /*49f0*/  FFMA R0, RZ, R21, R37 ;  /* 0x00000015ff007223 */ /* 0x000fca0000000025 */
[----:B0-----:R-:W0:Y:S01]  /*4a00*/  DFMA R10, R16, R10, 1 ;  /* 0x3ff00000100a742b */ /* 0x001e22000000000a */
[----:B------:R-:W-:-:S09]  /*4a10*/  FSETP.GT.AND P2, PT, |R0|, 1.469367938527859385e-39, PT ;  /* 0x001000000000780b */ /* 0x000fd20003f44200 */
        /* <DEDUP_REMOVED lines=15> */
.L_x_4361:
[----:B------:R-:W-:Y:S05]  /*4b10*/  BSYNC B3 ;  /* 0x0000000000037941 */ /* 0x000fea0003800000 */
.L_x_4360:
[----:B------:R-:W-:Y:S01]  /*4b20*/  BSSY B4, `(.L_x_4362) ;  /* 0x000000a000047945 */ /* 0x000fe20003800000 */
[----:B------:R-:W-:Y:S05]  /*4b30*/  @P2 BRA P3, `(.L_x_4363) ;  /* 0x0000008000002947 */ /* 0x000fea0001800000 */
[----:B------:R-:W-:Y:S01]  /*4b40*/  MOV R74, R20 ;  /* 0x00000014004a7202 */ /* 0x000fe20000000f00 */
[----:B------:R-:W-:Y:S01]  /*4b50*/  IMAD.MOV.U32 R75, RZ, RZ, R21 ;  /* 0x000000ffff4b7224 */ /* 0x000fe200078e0015 */
[----:B------:R-:W-:Y:S01]  /*4b60*/  MOV R77, R15 ;  /* 0x0000000f004d7202 */ /* 0x000fe20000000f00 */
[----:B------:R-:W-:Y:S01]  /*4b70*/  IMAD.MOV.U32 R76, RZ, RZ, R14 ;  /* 0x000000ffff4c7224 */ /* 0x000fe200078e000e */
[----:B------:R-:W-:Y:S02]  /*4b80*/  MOV R0, 0x4ba0 ;  /* 0x00004ba000007802 */ /* 0x000fe40000000f00 */
[----:B012---:R-:W-:Y:S05]  /*4b90*/  CALL.REL.NOINC `($__internal_19_$__cuda_sm20_div_rn_f64_full) ;  /* 0x0004097000007944 */ /* 0x007fea0003c00000 */
[----:B------:R-:W-:Y:S02]  /*4ba0*/  IMAD.MOV.U32 R36, RZ, RZ, R10 ;  /* 0x000000ffff247224 */ /* 0x000fe400078e000a */
[----:B------:R-:W-:Y:S02]  /*4bb0*/  IMAD.MOV.U32 R37, RZ, RZ, R9 ;  /* 0x000000ffff257224 */ /* 0x000fe400078e0009 */
.L_x_4363:
[----:B------:R-:W-:Y:S05]  /*4bc0*/  BSYNC B4 ;  /* 0x0000000000047941 */ /* 0x000fea0003800000 */
.L_x_4362:
[----:B0-----:R-:W0:Y:S01]  /*4bd0*/  DADD R10, -RZ, |R36| ;  /* 0x00000000ff0a7229 */ /* 0x001e220000000524 */
[----:B------:R-:W-:Y:S01]  /*4be0*/  BSSY B3, `(.L_x_4364) ;  /* 0x0000006000037945 */ /* 0x000fe20003800000 */
[----:B------:R-:W-:Y:S01]  /*4bf0*/  MOV R6, R2 ;  /* 0x0000000200067202 */ /* 0x000fe20000000f00 */
[----:B------:R-:W-:Y:S01]  /*4c00*/  IMAD.MOV.U32 R5, RZ, RZ, R3 ;  /* 0x000000ffff057224 */ /* 0x000fe200078e0003 */
[----:B------:R-:W-:-:S06]  /*4c10*/  MOV R0, 0x4c40 ;  /* 0x00004c4000007802 */ /* 0x000fcc0000000f00 */
[----:B0-----:R-:W-:Y:S02]  /*4c20*/  IMAD.MOV.U32 R28, RZ, RZ, R10 ;  /* 0x000000ffff1c7224 */ /* 0x001fe400078e000a */
[----:B-12---:R-:W-:Y:S05]  /*4c30*/  CALL.REL.NOINC `($_ZN2at6native18elementwise_kernelILi128ELi2EZNS0_22gpu_kernel_impl_nocastIN48_GLOBAL__N__08322988_15_IGammaKernel_cu_cb51a28d10CalcIgammaIdEEEEvRNS_18TensorIteratorBaseERKT_EUliE_EEviT1_$__internal_accurate_pow) ;  /* 0x0004115000007944 */ /* 0x006fea0003c00000 */
[----:B------:R-:W-:Y:S05]  /*4c40*/  BSYNC B3 ;  /* 0x0000000000037941 */ /* 0x000fea0003800000 */
.L_x_4364:
[----:B------:R-:W1:Y:S01]  /*4c50*/  DSETP.NEU.AND P0, PT, R36, RZ, PT ;  /* 0x000000ff2400722a */ /* 0x000e620003f0d000 */
[----:B------:R-:W-:Y:S01]  /*4c60*/  LOP3.LUT R0, R3, 0x7ff00000, RZ, 0xc0, !PT ;  /* 0x7ff0000003007812 */ /* 0x000fe200078ec0ff */
[----:B------:R-:W-:Y:S01]  /*4c70*/  BSSY B3, `(.L_x_4365) ;  /* 0x000001f000037945 */ /* 0x000fe20003800000 */
[----:B------:R-:W-:Y:S01]  /*4c80*/  MOV R10, R30 ;  /* 0x0000001e000a7202 */ /* 0x000fe20000000f00 */
[----:B------:R-:W-:Y:S01]  /*4c90*/  IMAD.MOV.U32 R11, RZ, RZ, R31 ;  /* 0x000000ffff0b7224 */ /* 0x000fe200078e001f */
[----:B------:R-:W-:-:S04]  /*4ca0*/  LEA.HI R5, R0, 0xfffffc0c, RZ, 0xc ;  /* 0xfffffc0c00057811 */ /* 0x000fc800078f60ff */
[CC--:B------:R-:W-:Y:S02]  /*4cb0*/  SHF.L.U64.HI R0, R2.reuse, R5.reuse, R3 ;  /* 0x0000000502007219 */ /* 0x0c0fe40000010203 */
[----:B------:R-:W-:-:S03]  /*4cc0*/  SHF.L.U32 R5, R2, R5, RZ ;  /* 0x0000000502057219 */ /* 0x000fc600000006ff */
        /* <DEDUP_REMOVED lines=18> */
.L_x_4366:
[----:B------:R-:W1:Y:S01]  /*4df0*/  DSETP.NEU.AND P0, PT, R18, 0.5, PT ;  /* 0x3fe000001200742a */ /* 0x000e620003f0d000 */
[----:B------:R-:W-:Y:S02]  /*4e00*/  ISETP.GE.AND P2, PT, R3, RZ, PT ;  /* 0x000000ff0300720c */ /* 0x000fe40003f46270 */
[----:B------:R-:W-:Y:S02]  /*4e10*/  ISETP.EQ.U32.AND P1, PT, R5, RZ, PT ;  /* 0x000000ff0500720c */ /* 0x000fe40003f22070 */
[----:B------:R-:W-:Y:S02]  /*4e20*/  MOV R10, RZ ;  /* 0x000000ff000a7202 */ /* 0x000fe40000000f00 */
[----:B-1----:R-:W-:-:S04]  /*4e30*/  ISETP.EQ.AND.EX P0, PT, R0, -0x80000000, P0, P1 ;  /* 0x800000000000780c */ /* 0x002fc80000702310 */
[----:B------:R-:W-:-:S04]  /*4e40*/  SEL R11, R37, RZ, P0 ;  /* 0x000000ff250b7207 */ /* 0x000fc80000000000 */
[----:B------:R-:W-:Y:S02]  /*4e50*/  @!P2 LOP3.LUT R11, R11, 0x7ff00000, RZ, 0xfc, !PT ;  /* 0x7ff000000b0ba812 */ /* 0x000fe400078efcff */
.L_x_4367:
[----:B------:R-:W-:Y:S05]  /*4e60*/  BSYNC B3 ;  /* 0x0000000000037941 */ /* 0x000fea0003800000 */
.L_x_4365:
        /* <DEDUP_REMOVED lines=18> */
.L_x_4370:
[----:B------:R1:W2:-:S06]  /*4f90*/  DADD R10, R2, R36 ;  /* 0x00000000020a7229 */ /* 0x00028c0000000024 */
.L_x_4369:
[----:B------:R-:W-:Y:S05]  /*4fa0*/  BSYNC B3 ;  /* 0x0000000000037941 */ /* 0x000fea0003800000 */
.L_x_4368:
[----:B------:R-:W3:-:S06]  /*4fb0*/  DSETP.NEU.AND P0, PT, R36, 1, PT ;  /* 0x3ff000002400742a */ /* 0x000ecc0003f0d000 */
[----:B--23--:R-:W-:Y:S02]  /*4fc0*/  FSEL R10, R10, RZ, P0 ;  /* 0x000000ff0a0a7208 */ /* 0x00cfe40000000000 */
[----:B------:R-:W-:-:S06]  /*4fd0*/  FSEL R11, R11, 1.875, P0 ;  /* 0x3ff000000b0b7808 */ /* 0x000fcc0000000000 */
[----:B------:R-:W2:-:S06]  /*4fe0*/  DMUL R16, R16, R10 ;  /* 0x0000000a10107228 */ /* 0x000e8c0000000000 */
[----:B--2---:R2:W3:Y:S01]  /*4ff0*/  DMUL R24, R16, R24 ;  /* 0x0000001810187228 */ /* 0x0044e20000000000 */
[----:B------:R-:W-:Y:S05]  /*5000*/  BRA `(.L_x_4359) ;  /* 0x00000f8000007947 */ /* 0x000fea0003800000 */
.L_x_4334:
        /* <DEDUP_REMOVED lines=11> */
[----:B------:R-:W-:Y:S01]  /*50c0*/  ISETP.GE.U32.AND P1, PT, R5, 0x7fefffff, PT ;  /* 0x7fefffff0500780c */ /* 0x000fe20003f26070 */
[----:B------:R-:W-:Y:S02]  /*50d0*/  IMAD.MOV.U32 R5, RZ, RZ, R14 ;  /* 0x000000ffff057224 */ /* 0x000fe400078e000e */
[----:B------:R-:W-:-:S10]  /*50e0*/  @!P0 IMAD.MOV.U32 R5, RZ, RZ, R10 ;  /* 0x000000ffff058224 */ /* 0x000fd400078e000a */
        /* <DEDUP_REMOVED lines=11> */
[----:B------:R-:W-:Y:S01]  /*51a0*/  LOP3.LUT R11, R6, 0x3ff00000, RZ, 0xfc, !PT ;  /* 0x3ff00000060b7812 */ /* 0x000fe200078efcff */
[----:B------:R-:W-:Y:S01]  /*51b0*/  IMAD.MOV.U32 R29, RZ, RZ, 0x43300000 ;  /* 0x43300000ff1d7424 */ /* 0x000fe200078e00ff */
[----:B------:R-:W-:Y:S02]  /*51c0*/  MOV R26, 0x3ae80f1e ;  /* 0x3ae80f1e001a7802 */ /* 0x000fe40000000f00 */
[----:B------:R-:W-:-:S02]  /*51d0*/  ISETP.GE.AND P0, PT, R11, 0x3ff6a09f, PT ;  /* 0x3ff6a09f0b00780c */ /* 0x000fc40003f06270 */
        /* <DEDUP_REMOVED lines=33> */
[----:B0-----:R0:W2:-:S06]  /*53f0*/  DADD R20, R30, R10 ;  /* 0x000000001e147229 */ /* 0x00108c000000000a */
.L_x_4372:
[----:B------:R-:W-:Y:S05]  /*5400*/  BSYNC B3 ;  /* 0x0000000000037941 */ /* 0x000fea0003800000 */
.L_x_4371:
[----:B------:R-:W-:Y:S01]  /*5410*/  BSSY B6, `(.L_x_4373) ;  /* 0x000008f000067945 */ /* 0x000fe20003800000 */
[----:B------:R-:W-:Y:S05]  /*5420*/  @P3 BRA `(.L_x_4374) ;  /* 0x000008c000003947 */ /* 0x000fea0003800000 */
[----:B------:R-:W-:Y:S01]  /*5430*/  BSSY B7, `(.L_x_4375) ;  /* 0x0000005000077945 */ /* 0x000fe20003800000 */
[----:B------:R-:W-:Y:S01]  /*5440*/  MOV R16, R18 ;  /* 0x0000001200107202 */ /* 0x000fe20000000f00 */
[----:B------:R-:W-:Y:S01]  /*5450*/  IMAD.MOV.U32 R17, RZ, RZ, R19 ;  /* 0x000000ffff117224 */ /* 0x000fe200078e0013 */
[----:B------:R-:W-:Y:S02]  /*5460*/  MOV R6, 0x5480 ;  /* 0x0000548000067802 */ /* 0x000fe40000000f00 */
[----:B012---:R-:W-:Y:S05]  /*5470*/  CALL.REL.NOINC `($_ZN2at6native18elementwise_kernelILi128ELi2EZNS0_22gpu_kernel_impl_nocastIN48_GLOBAL__N__08322988_15_IGammaKernel_cu_cb51a28d10CalcIgammaIdEEEEvRNS_18TensorIteratorBaseERKT_EUliE_EEviT1_$__internal_lgamma_pos) ;  /* 0x0004116000007944 */ /* 0x007fea0003c00000 */
[----:B------:R-:W-:Y:S05]  /*5480*/  BSYNC B7 ;  /* 0x0000000000077941 */ /* 0x000fea0003800000 */
.L_x_4375:
[----:B------:R-:W-:Y:S01]  /*5490*/  ISETP.GT.AND P0, PT, R3, -0x1, PT ;  /* 0xffffffff0300780c */ /* 0x000fe20003f04270 */
[----:B-12---:R-:W-:Y:S01]  /*54a0*/  IMAD.MOV.U32 R10, RZ, RZ, R16 ;  /* 0x000000ffff0a7224 */ /* 0x006fe200078e0010 */
        /* <DEDUP_REMOVED lines=57> */
[----:B------:R-:W-:Y:S01]  /*5840*/  IMAD.MOV.U32 R76, RZ, RZ, 0x54442d18 ;  /* 0x54442d18ff4c7424 */ /* 0x000fe200078e00ff */
[----:B------:R-:W-:Y:S01]  /*5850*/  MOV R0, 0x5880 ;  /* 0x0000588000007802 */ /* 0x000fe20000000f00 */
[----:B------:R-:W-:Y:S02]  /*5860*/  IMAD.MOV.U32 R77, RZ, RZ, 0x400921fb ;  /* 0x400921fbff4d7424 */ /* 0x000fe400078e00ff */
[----:B------:R-:W-:Y:S05]  /*5870*/  CALL.REL.NOINC `($__internal_19_$__cuda_sm20_div_rn_f64_full) ;  /* 0x0003fc9000007944 */ /* 0x000fea0003c00000 */
[----:B------:R-:W-:Y:S02]  /*5880*/  MOV R11, R9 ;  /* 0x00000009000b7202 */ /* 0x000fe40000000f00 */
.L_x_4380:
[----:B------:R-:W-:Y:S05]  /*5890*/  BSYNC B5 ;  /* 0x0000000000057941 */ /* 0x000fea0003800000 */
.L_x_4379:
[----:B------:R-:W-:Y:S01]  /*58a0*/  IMAD.MOV.U32 R0, RZ, RZ, R11 ;  /* 0x000000ffff007224 */ /* 0x000fe200078e000b */
[----:B------:R-:W-:Y:S01]  /*58b0*/  MOV R19, R11 ;  /* 0x0000000b00137202 */ /* 0x000fe20000000f00 */
[----:B------:R-:W-:Y:S02]  /*58c0*/  IMAD.MOV.U32 R18, RZ, RZ, R10 ;  /* 0x000000ffff127224 */ /* 0x000fe400078e000a */
.L_x_4378:
[----:B------:R-:W-:Y:S05]  /*58d0*/  BSYNC B4 ;  /* 0x0000000000047941 */ /* 0x000fea0003800000 */
.L_x_4377:
        /* <DEDUP_REMOVED lines=18> */
[----:B------:R-:W-:Y:S01]  /*5a00*/  IMAD.MOV.U32 R10, RZ, RZ, R5 ;  /* 0x000000ffff0a7224 */ /* 0x000fe200078e0005 */
[----:B------:R-:W-:Y:S01]  /*5a10*/  MOV R29, 0x3eb1380b ;  /* 0x3eb1380b001d7802 */ /* 0x000fe20000000f00 */
[----:B------:R-:W-:Y:S01]  /*5a20*/  IMAD.MOV.U32 R22, RZ, RZ, RZ ;  /* 0x000000ffff167224 */ /* 0x000fe200078e00ff */
[----:B------:R-:W-:Y:S01]  /*5a30*/  LOP3.LUT R11, R6, 0x3ff00000, RZ, 0xfc, !PT ;  /* 0x3ff00000060b7812 */ /* 0x000fe200078efcff */
[----:B------:R-:W-:Y:S01]  /*5a40*/  IMAD.MOV.U32 R28, RZ, RZ, 0x3ae80f1e ;  /* 0x3ae80f1eff1c7424 */ /* 0x000fe200078e00ff */
[----:B------:R-:W-:Y:S01]  /*5a50*/  LEA.HI R0, R0, R9, RZ, 0xc ;  /* 0x0000000900007211 */ /* 0x000fe200078f60ff */
[----:B------:R-:W-:Y:S01]  /*5a60*/  IMAD.MOV.U32 R31, RZ, RZ, 0x43300000 ;  /* 0x43300000ff1f7424 */ /* 0x000fe200078e00ff */
[----:B------:R-:W-:-:S13]  /*5a70*/  ISETP.GE.AND P0, PT, R11, 0x3ff6a09f, PT ;  /* 0x3ff6a09f0b00780c */ /* 0x000fda0003f06270 */
[----:B------:R-:W-:Y:S02]  /*5a80*/  @P0 IADD3 R5, R11, -0x100000, RZ ;  /* 0xfff000000b050810 */ /* 0x000fe40007ffe0ff */
[----:B------:R-:W-:Y:S02]  /*5a90*/  @P0 IADD3 R0, R0, 0x1, RZ ;  /* 0x0000000100000810 */ /* 0x000fe40007ffe0ff */
[----:B------:R-:W-:Y:S02]  /*5aa0*/  @P0 MOV R11, R5 ;  /* 0x00000005000b0202 */ /* 0x000fe40000000f00 */
[----:B------:R-:W-:-:S04]  /*5ab0*/  LOP3.LUT R30, R0, 0x80000000, RZ, 0x3c, !PT ;  /* 0x80000000001e7812 */ /* 0x000fc800078e3cff */
        /* <DEDUP_REMOVED lines=29> */
.L_x_4382:
[----:B------:R-:W-:Y:S05]  /*5c90*/  BSYNC B3 ;  /* 0x0000000000037941 */ /* 0x000fea0003800000 */
.L_x_4381:
[----:B--2---:R-:W-:-:S04]  /*5ca0*/  DADD R16, -R16, R10 ;  /* 0x0000000010107229 */ /* 0x004fc8000000010a */
[----:B------:R-:W2:-:S10]  /*5cb0*/  DADD R10, -RZ, -R10 ;  /* 0x00000000ff0a7229 */ /* 0x000e94000000090a */
[----:B--2---:R-:W-:Y:S02]  /*5cc0*/  FSEL R10, R10, R16, !P4 ;  /* 0x000000100a0a7208 */ /* 0x004fe40006000000 */
[----:B------:R-:W-:Y:S01]  /*5cd0*/  FSEL R11, R11, R17, !P4 ;  /* 0x000000110b0b7208 */ /* 0x000fe20006000000 */
[----:B------:R-:W-:Y:S05]  /*5ce0*/  BRA `(.L_x_4376) ;  /* 0x0000001000007947 */ /* 0x000fea0003800000 */
.L_x_4374:
[----:B0-----:R0:W3:-:S06]  /*5cf0*/  DADD R10, R2, R2 ;  /* 0x00000000020a7229 */ /* 0x0010cc0000000002 */
.L_x_4376:
[----:B------:R-:W-:Y:S05]  /*5d00*/  BSYNC B6 ;  /* 0x0000000000067941 */ /* 0x000fea0003800000 */
.L_x_4373:
[----:B--2---:R-:W2:Y:S01]  /*5d10*/  DFMA R20, R2, R20, -R14 ;  /* 0x000000140214722b */ /* 0x004ea2000000080e */
[----:B------:R-:W-:-:S05]  /*5d20*/  CS2R R24, SRZ ;  /* 0x0000000000187805 */ /* 0x000fca000001ff00 */
[----:B--23--:R-:W2:-:S06]  /*5d30*/  DADD R20, R20, -R10 ;  /* 0x0000000014147229 */ /* 0x00ce8c000000080a */
[----:B--2---:R-:W2:-:S14]  /*5d40*/  DSETP.GEU.AND P0, PT, R20, c[0x2][0x120], PT ;  /* 0x008048001400762a */ /* 0x004e9c0003f0e000 */
[----:B--2---:R-:W-:Y:S05]  /*5d50*/  @!P0 BRA `(.L_x_4359) ;  /* 0x0000023000008947 */ /* 0x004fea0003800000 */
[----:B------:R-:W-:Y:S01]  /*5d60*/  IMAD.MOV.U32 R18, RZ, RZ, 0x652b82fe ;  /* 0x652b82feff127424 */ /* 0x000fe200078e00ff */
[----:B------:R-:W-:Y:S01]  /*5d70*/  MOV R19, 0x3ff71547 ;  /* 0x3ff7154700137802 */ /* 0x000fe20000000f00 */
[----:B------:R-:W-:Y:S01]  /*5d80*/  IMAD.MOV.U32 R22, RZ, RZ, 0x69ce2bdf ;  /* 0x69ce2bdfff167424 */ /* 0x000fe200078e00ff */
[----:B------:R-:W-:Y:S01]  /*5d90*/  FSETP.GEU.FTZ.AND P0, PT, |R21|, 4.1917929649353027344, PT ;  /* 0x4086232b1500780b */ /* 0x000fe20003f1e200 */
[----:B------:R-:W-:-:S03]  /*5da0*/  IMAD.MOV.U32 R23, RZ, RZ, 0x3e5ade15 ;  /* 0x3e5ade15ff177424 */ /* 0x000fc600078e00ff */
        /* <DEDUP_REMOVED lines=15> */
[----:B--2---:R-:W-:Y:S01]  /*5ea0*/  LEA R25, R18, R11, 0x14 ;  /* 0x0000000b12197211 */ /* 0x004fe200078ea0ff */
        /* <DEDUP_REMOVED lines=9> */
[----:B------:R-:W-:Y:S01]  /*5f40*/  @!P0 LEA R11, R5, R11, 0x14 ;  /* 0x0000000b050b8211 */ /* 0x000fe200078ea0ff */
[----:B------:R-:W-:-:S05]  /*5f50*/  @!P0 IMAD.IADD R16, R18, 0x1, -R5 ;  /* 0x0000000112108824 */ /* 0x000fca00078e0a05 */
[----:B------:R-:W-:Y:S01]  /*5f60*/  @!P0 LEA R17, R16, 0x3ff00000, 0x14 ;  /* 0x3ff0000010118811 */ /* 0x000fe200078ea0ff */
[----:B------:R-:W-:-:S06]  /*5f70*/  @!P0 IMAD.MOV.U32 R16, RZ, RZ, RZ ;  /* 0x000000ffff108224 */ /* 0x000fcc00078e00ff */
[----:B------:R2:W3:-:S06]  /*5f80*/  @!P0 DMUL R24, R10, R16 ;  /* 0x000000100a188228 */ /* 0x0004cc0000000000 */
.L_x_4359:
[----:B------:R-:W-:Y:S05]  /*5f90*/  BSYNC B2 ;  /* 0x0000000000027941 */ /* 0x000fea0003800000 */
.L_x_4333:
[----:B---3--:R-:W3:Y:S01]  /*5fa0*/  DSETP.NEU.AND P0, PT, R24, RZ, PT ;  /* 0x000000ff1800722a */ /* 0x008ee20003f0d000 */
[----:B------:R-:W-:-:S13]  /*5fb0*/  CS2R R66, SRZ ;  /* 0x0000000000427805 */ /* 0x000fda000001ff00 */
[----:B---3--:R-:W-:Y:S05]  /*5fc0*/  @!P0 BRA `(.L_x_4320) ;  /* 0x000161a000008947 */ /* 0x008fea0003800000 */
[----:B------:R-:W-:Y:S01]  /*5fd0*/  BSSY B2, `(.L_x_4383) ;  /* 0x0000027000027945 */ /* 0x000fe20003800000 */
[----:B------:R-:W-:Y:S01]  /*5fe0*/  IMAD.MOV.U32 R5, RZ, RZ, RZ ;  /* 0x000000ffff057224 */ /* 0x000fe200078e00ff */
[----:B------:R-:W-:Y:S01]  /*5ff0*/  MOV R20, 0x0 ;  /* 0x0000000000147802 */ /* 0x000fe20000000f00 */
[----:B------:R-:W-:Y:S01]  /*6000*/  IMAD.MOV.U32 R21, RZ, RZ, 0x3ff00000 ;  /* 0x3ff00000ff157424 */ /* 0x000fe200078e00ff */
[----:B0-----:R-:W-:Y:S01]  /*6010*/  MOV R19, R3 ;  /* 0x0000000300137202 */ /* 0x001fe20000000f00 */
[----:B------:R-:W-:Y:S02]  /*6020*/  IMAD.MOV.U32 R18, RZ, RZ, R2 ;  /* 0x000000ffff127224 */ /* 0x000fe400078e0002 */
[----:B--2---:R-:W-:Y:S02]  /*6030*/  IMAD.MOV.U32 R16, RZ, RZ, 0x0 ;  /* 0x00000000ff107424 */ /* 0x004fe400078e00ff */
[----:B------:R-:W-:Y:S02]  /*6040*/  IMAD.MOV.U32 R17, RZ, RZ, 0x3ff00000 ;  /* 0x3ff00000ff117424 */ /* 0x000fe400078e00ff */
.L_x_4386:
        /* <DEDUP_REMOVED lines=12> */
[----:B0-----:R0:W2:Y:S02]  /*6110*/  DFMA R10, R10, R22, R18 ;  /* 0x000000160a0a722b */ /* 0x0010a40000000012 */
[----:B0-----:R-:W-:Y:S02]  /*6120*/  IMAD.MOV.U32 R18, RZ, RZ, R74 ;  /* 0x000000ffff127224 */ /* 0x001fe400078e004a */
[----:B------:R-:W-:-:S06]  /*6130*/  IMAD.MOV.U32 R19, RZ, RZ, R75 ;  /* 0x000000ffff137224 */ /* 0x000fcc00078e004b */
[----:B--2---:R-:W-:-:S05]  /*6140*/  FFMA R0, RZ, R75, R11 ;  /* 0x0000004bff007223 */ /* 0x004fca000000000b */
[----:B------:R-:W-:-:S13]  /*6150*/  FSETP.GT.AND P0, PT, |R0|, 1.469367938527859385e-39, PT ;  /* 0x001000000000780b */ /* 0x000fda0003f04200 */
[----:B-1----:R-:W-:Y:S05]  /*6160*/  @P0 BRA P1, `(.L_x_4385) ;  /* 0x0000005000000947 */ /* 0x002fea0000800000 */
[----:B------:R-:W-:Y:S01]  /*6170*/  MOV R76, R14 ;  /* 0x0000000e004c7202 */ /* 0x000fe20000000f00 */
[----:B------:R-:W-:Y:S01]  /*6180*/  IMAD.MOV.U32 R77, RZ, RZ, R15 ;  /* 0x000000ffff4d7224 */ /* 0x000fe200078e000f */
[----:B------:R-:W-:Y:S02]  /*6190*/  MOV R0, 0x61b0 ;  /* 0x000061b000007802 */ /* 0x000fe40000000f00 */
[----:B-1----:R-:W-:Y:S05]  /*61a0*/  CALL.REL.NOINC `($__internal_19_$__cuda_sm20_div_rn_f64_full) ;  /* 0x0003f36000007944 */ /* 0x002fea0003c00000 */
[----:B------:R-:W-:Y:S02]  /*61b0*/  IMAD.MOV.U32 R11, RZ, RZ, R9 ;  /* 0x000000ffff0b7224 */ /* 0x000fe400078e0009 */
.L_x_4385:
[----:B------:R-:W-:Y:S05]  /*61c0*/  BSYNC B4 ;  /* 0x0000000000047941 */ /* 0x000fea0003800000 */
.L_x_4384:
        /* <DEDUP_REMOVED lines=8> */
.L_x_4383:
[----:B------:R-:W0:Y:S01]  /*6250*/  MUFU.RCP64H R11, R3 ;  /* 0x00000003000b7308 */ /* 0x000e220000001800 */
[----:B------:R-:W-:Y:S01]  /*6260*/  MOV R10, 0x1 ;  /* 0x00000001000a7802 */ /* 0x000fe20000000f00 */
[----:B------:R-:W2:Y:S01]  /*6270*/  DMUL R76, R16, R24 ;  /* 0x00000018104c7228 */ /* 0x000ea20000000000 */
[----:B------:R-:W-:Y:S09]  /*6280*/  BSSY B2, `(.L_x_4387) ;  /* 0x0000012000027945 */ /* 0x000ff20003800000 */
        /* <DEDUP_REMOVED lines=16> */
[----:B------:R-:W-:Y:S02]  /*6390*/  MOV R11, R9 ;  /* 0x00000009000b7202 */ /* 0x000fe40000000f00 */
.L_x_4388:
[----:B------:R-:W-:Y:S05]  /*63a0*/  BSYNC B2 ;  /* 0x0000000000027941 */ /* 0x000fea0003800000 */
.L_x_4387:
[----:B------:R-:W-:Y:S02]  /*63b0*/  IMAD.MOV.U32 R66, RZ, RZ, R10 ;  /* 0x000000ffff427224 */ /* 0x000fe400078e000a */
[----:B------:R-:W-:Y:S01]  /*63c0*/  IMAD.MOV.U32 R67, RZ, RZ, R11 ;  /* 0x000000ffff437224 */ /* 0x000fe200078e000b */
[----:B------:R-:W-:Y:S05]  /*63d0*/  BRA `(.L_x_4320) ;  /* 0x00015d9000007947 */ /* 0x000fea0003800000 */
.L_x_4332:
[----:B------:R-:W-:Y:S01]  /*63e0*/  MOV R18, R14 ;  /* 0x0000000e00127202 */ /* 0x000fe20000000f00 */
[----:B------:R-:W-:Y:S01]  /*63f0*/  IMAD.MOV.U32 R14, RZ, RZ, R2 ;  /* 0x000000ffff0e7224 */ /* 0x000fe200078e0002 */
[----:B------:R-:W-:Y:S01]  /*6400*/  MOV R2, 0x6430 ;  /* 0x0000643000027802 */ /* 0x000fe20000000f00 */
[----:B------:R-:W-:Y:S02]  /*6410*/  IMAD.MOV.U32 R5, RZ, RZ, R15 ;  /* 0x000000ffff057224 */ /* 0x000fe400078e000f */
[----:B-1----:R-:W-:Y:S05]  /*6420*/  CALL.REL.NOINC `($_ZN2at6native18elementwise_kernelILi128ELi2EZNS0_22gpu_kernel_impl_nocastIN48_GLOBAL__N__08322988_15_IGammaKernel_cu_cb51a28d10CalcIgammaIdEEEEvRNS_18TensorIteratorBaseERKT_EUliE_EEviT1_$_ZN46_INTERNAL_08322988_15_IGammaKernel_cu_cb51a28d48_GLOBAL__N__08322988_15_IGammaKernel_cu_cb51a28d12calc_igammacIdEET_S2_S2_) ;  /* 0x00015d9000007944 */ /* 0x002fea0003c00000 */
[----:B------:R-:W2:Y:S01]  /*6430*/  DADD R66, -R66, 1 ;  /* 0x3ff0000042427429 */ /* 0x000ea20000000100 */
[----:B------:R-:W-:Y:S05]  /*6440*/  BRA `(.L_x_4320) ;  /* 0x00015d2000007947 */ /* 0x000fea0003800000 */
.L_x_4331:
        /* <DEDUP_REMOVED lines=16> */
[----:B------:R-:W3:Y:S01]  /*6550*/  MUFU.RCP64H R35, R3 ;  /* 0x0000000300237308 */ /* 0x000ee20000001800 */
        /* <DEDUP_REMOVED lines=9> */
[----:B--2---:R-:W-:Y:S01]  /*65f0*/  MOV R18, 0x1e4b4109 ;  /* 0x1e4b410900127802 */ /* 0x004fe20000000f00 */
[----:B------:R-:W-:Y:S01]  /*6600*/  IMAD.MOV.U32 R19, RZ, RZ, 0x3eabd6d2 ;  /* 0x3eabd6d2ff137424 */ /* 0x000fe200078e00ff */
[----:B------:R2:W-:Y:S01]  /*6610*/  STL.64 [R1+0x20], R24 ;  /* 0x0000201801007387 */ /* 0x0005e20000100a00 */
[----:B------:R-:W-:Y:S01]  /*6620*/  IMAD.MOV.U32 R33, RZ, RZ, 0x3f084637 ;  /* 0x3f084637ff217424 */ /* 0x000fe200078e00ff */
[----:B----4-:R-:W-:Y:S01]  /*6630*/  MOV R21, 0xbe87b5f9 ;  /* 0xbe87b5f900157802 */ /* 0x010fe20000000f00 */
[----:B------:R-:W-:Y:S01]  /*6640*/  IMAD.MOV.U32 R20, RZ, RZ, -0x5d2fb9a4 ;  /* 0xa2d0465cff147424 */ /* 0x000fe200078e00ff */
[----:B------:R4:W-:Y:S01]  /*6650*/  STL.64 [R1+0x28], R26 ;  /* 0x0000281a01007387 */ /* 0x0009e20000100a00 */
[----:B------:R-:W-:Y:S01]  /*6660*/  IMAD.MOV.U32 R34, RZ, RZ, 0x1 ;  /* 0x00000001ff227424 */ /* 0x000fe200078e00ff */
[----:B------:R-:W-:Y:S01]  /*6670*/  BSSY B4, `(.L_x_4389) ;  /* 0x0000748000047945 */ /* 0x000fe20003800000 */
[----:B0-----:R-:W-:Y:S01]  /*6680*/  IMAD.MOV.U32 R22, RZ, RZ, -0x1480f261 ;  /* 0xeb7f0d9fff167424 */ /* 0x001fe200078e00ff */
[----:B------:R0:W-:Y:S01]  /*6690*/  STL.64 [R1+0x30], R28 ;  /* 0x0000301c01007387 */ /* 0x0001e20000100a00 */
[----:B------:R-:W-:-:S02]  /*66a0*/  IMAD.MOV.U32 R23, RZ, RZ, 0x3e3ccf5c ;  /* 0x3e3ccf5cff177424 */ /* 0x000fc400078e00ff */
[----:B---3--:R-:W3:Y:S01]  /*66b0*/  DFMA R36, -R2, R34, 1 ;  /* 0x3ff000000224742b */ /* 0x008ee20000000122 */
[----:B------:R5:W-:Y:S01]  /*66c0*/  STL.64 [R1+0x38], R30 ;  /* 0x0000381e01007387 */ /* 0x000be20000100a00 */
[----:B--2---:R-:W-:Y:S01]  /*66d0*/  MOV R24, 0x55c37c1c ;  /* 0x55c37c1c00187802 */ /* 0x004fe20000000f00 */
[----:B------:R-:W-:Y:S02]  /*66e0*/  IMAD.MOV.U32 R25, RZ, RZ, 0x3e46097d ;  /* 0x3e46097dff197424 */ /* 0x000fe400078e00ff */
[----:B------:R2:W-:Y:S01]  /*66f0*/  STL.64 [R1+0x40], R10 ;  /* 0x0000400a01007387 */ /* 0x0005e20000100a00 */
[----:B----4-:R-:W-:Y:S01]  /*6700*/  IMAD.MOV.U32 R26, RZ, RZ, 0x7c7a2faa ;  /* 0x7c7a2faaff1a7424 */ /* 0x010fe200078e00ff */
[----:B------:R-:W-:Y:S01]  /*6710*/  MOV R27, 0xbe32d219 ;  /* 0xbe32d219001b7802 */ /* 0x000fe20000000f00 */
[----:B------:R-:W-:Y:S01]  /*6720*/  IMAD.MOV.U32 R39, RZ, RZ, 0x3f6966e5 ;  /* 0x3f6966e5ff277424 */ /* 0x000fe200078e00ff */
[----:B------:R4:W-:Y:S01]  /*6730*/  STL.64 [R1+0x48], R18 ;  /* 0x0000481201007387 */ /* 0x0009e20000100a00 */
[----:B0-----:R-:W-:-:S02]  /*6740*/  IMAD.MOV.U32 R28, RZ, RZ, -0x2db2a376 ;  /* 0xd24d5c8aff1c7424 */ /* 0x001fc400078e00ff */
[----:B------:R-:W-:Y:S01]  /*6750*/  IMAD.MOV.U32 R29, RZ, RZ, 0x3e0f6e66 ;  /* 0x3e0f6e66ff1d7424 */ /* 0x000fe200078e00ff */
[----:B-----5:R-:W-:Y:S01]  /*6760*/  MOV R30, 0x6edf2b0c ;  /* 0x6edf2b0c001e7802 */ /* 0x020fe20000000f00 */
[----:B------:R-:W-:Y:S01]  /*6770*/  IMAD.MOV.U32 R31, RZ, RZ, -0x4243f265 ;  /* 0xbdbc0d9bff1f7424 */ /* 0x000fe200078e00ff */
[----:B------:R0:W-:Y:S01]  /*6780*/  STL.64 [R1+0x50], R20 ;  /* 0x0000501401007387 */ /* 0x0001e20000100a00 */
[----:B--2---:R-:W-:Y:S01]  /*6790*/  IMAD.MOV.U32 R10, RZ, RZ, -0x78cbfbd8 ;  /* 0x87340428ff0a7424 */ /* 0x004fe200078e00ff */
[----:B------:R-:W-:Y:S02]  /*67a0*/  MOV R11, 0xbdd0070a ;  /* 0xbdd0070a000b7802 */ /* 0x000fe40000000f00 */
[----:B------:R2:W-:Y:S01]  /*67b0*/  STL.64 [R1+0x58], R22 ;  /* 0x0000581601007387 */ /* 0x0005e20000100a00 */
[----:B----4-:R-:W-:Y:S02]  /*67c0*/  IMAD.MOV.U32 R18, RZ, RZ, 0x5c463659 ;  /* 0x5c463659ff127424 */ /* 0x010fe400078e00ff */
[----:B------:R-:W-:Y:S01]  /*67d0*/  IMAD.MOV.U32 R19, RZ, RZ, 0x3dbac947 ;  /* 0x3dbac947ff137424 */ /* 0x000fe200078e00ff */
[----:B------:R4:W-:Y:S01]  /*67e0*/  STL.64 [R1+0x60], R24 ;  /* 0x0000601801007387 */ /* 0x0009e20000100a00 */
[----:B0-----:R-:W-:-:S03]  /*67f0*/  MOV R20, 0x1fd754a ;  /* 0x01fd754a00147802 */ /* 0x001fc60000000f00 */
[----:B------:R0:W-:Y:S01]  /*6800*/  STL.64 [R1+0x68], R26 ;  /* 0x0000681a01007387 */ /* 0x0001e20000100a00 */
[----:B------:R-:W-:Y:S02]  /*6810*/  IMAD.MOV.U32 R21, RZ, RZ, -0x4269e359 ;  /* 0xbd961ca7ff157424 */ /* 0x000fe400078e00ff */
[----:B--2---:R-:W-:Y:S01]  /*6820*/  IMAD.MOV.U32 R22, RZ, RZ, 0x8f5eec2 ;  /* 0x08f5eec2ff167424 */ /* 0x004fe200078e00ff */
[----:B------:R2:W-:Y:S01]  /*6830*/  STL.64 [R1+0x70], R28 ;  /* 0x0000701c01007387 */ /* 0x0005e20000100a00 */
[----:B------:R-:W-:-:S03]  /*6840*/  MOV R23, 0x3d3ef980 ;  /* 0x3d3ef98000177802 */ /* 0x000fc60000000f00 */
[----:B------:R5:W-:Y:S01]  /*6850*/  STL.64 [R1+0x78], R30 ;  /* 0x0000781e01007387 */ /* 0x000be20000100a00 */
[----:B----4-:R-:W-:Y:S02]  /*6860*/  IMAD.MOV.U32 R24, RZ, RZ, 0x59769d7d ;  /* 0x59769d7dff187424 */ /* 0x010fe400078e00ff */
[----:B------:R-:W-:Y:S01]  /*6870*/  IMAD.MOV.U32 R25, RZ, RZ, 0x3d57ba07 ;  /* 0x3d57ba07ff197424 */ /* 0x000fe200078e00ff */
[----:B------:R4:W-:Y:S01]  /*6880*/  STL.64 [R1+0x80], R10 ;  /* 0x0000800a01007387 */ /* 0x0009e20000100a00 */
[----:B0-----:R-:W-:Y:S01]  /*6890*/  MOV R26, 0xebb193c0 ;  /* 0xebb193c0001a7802 */ /* 0x001fe20000000f00 */
[----:B------:R-:W-:Y:S02]  /*68a0*/  IMAD.MOV.U32 R27, RZ, RZ, -0x42bc6765 ;  /* 0xbd43989bff1b7424 */ /* 0x000fe400078e00ff */
[----:B--2---:R-:W-:Y:S01]  /*68b0*/  IMAD.MOV.U32 R28, RZ, RZ, -0x3bc965c4 ;  /* 0xc4369a3cff1c7424 */ /* 0x004fe200078e00ff */
[----:B------:R-:W-:Y:S01]  /*68c0*/  MOV R29, 0x3d20104f ;  /* 0x3d20104f001d7802 */ /* 0x000fe20000000f00 */
[----:B------:R0:W-:Y:S01]  /*68d0*/  STL.64 [R1+0x88], R18 ;  /* 0x0000881201007387 */ /* 0x0001e20000100a00 */
[----:B-----5:R-:W-:-:S02]  /*68e0*/  IMAD.MOV.U32 R30, RZ, RZ, 0x7950ad7b ;  /* 0x7950ad7bff1e7424 */ /* 0x020fc400078e00ff */
[----:B------:R-:W-:Y:S01]  /*68f0*/  IMAD.MOV.U32 R31, RZ, RZ, -0x433d7c02 ;  /* 0xbcc283feff1f7424 */ /* 0x000fe200078e00ff */
[----:B------:R2:W-:Y:S01]  /*6900*/  STL.64 [R1+0x90], R20 ;  /* 0x0000901401007387 */ /* 0x0005e20000100a00 */
[----:B----4-:R-:W-:Y:S01]  /*6910*/  MOV R10, 0x4d71a27c ;  /* 0x4d71a27c000a7802 */ /* 0x010fe20000000f00 */
[----:B------:R-:W-:Y:S02]  /*6920*/  IMAD.MOV.U32 R11, RZ, RZ, -0x431e356f ;  /* 0xbce1ca91ff0b7424 */ /* 0x000fe400078e00ff */
[----:B------:R4:W-:Y:S01]  /*6930*/  STL.64 [R1+0x98], R22 ;  /* 0x0000981601007387 */ /* 0x0009e20000100a00 */
[----:B0-----:R-:W-:Y:S01]  /*6940*/  IMAD.MOV.U32 R18, RZ, RZ, -0x36fe1a8c ;  /* 0xc901e574ff127424 */ /* 0x001fe200078e00ff */
[----:B------:R-:W-:Y:S02]  /*6950*/  MOV R19, 0xbf5e573a ;  /* 0xbf5e573a00137802 */ /* 0x000fe40000000f00 */
[----:B------:R0:W-:Y:S01]  /*6960*/  STL.64 [R1+0xa0], R24 ;  /* 0x0000a01801007387 */ /* 0x0001e20000100a00 */
[----:B--2---:R-:W-:-:S03]  /*6970*/  IMAD.MOV.U32 R20, RZ, RZ, 0x1c71c71c ;  /* 0x1c71c71cff147424 */ /* 0x004fc600078e00ff */
[----:B------:R2:W-:Y:S01]  /*6980*/  STL.64 [R1+0xa8], R26 ;  /* 0x0000a81a01007387 */ /* 0x0005e20000100a00 */
[----:B------:R-:W-:Y:S01]  /*6990*/  IMAD.MOV.U32 R21, RZ, RZ, -0x40938e39 ;  /* 0xbf6c71c7ff157424 */ /* 0x000fe200078e00ff */
[----:B----4-:R-:W-:Y:S02]  /*69a0*/  MOV R22, 0x6b015ac0 ;  /* 0x6b015ac000167802 */ /* 0x010fe40000000f00 */
[----:B------:R4:W-:Y:S01]  /*69b0*/  STL.64 [R1+0xb0], R28 ;  /* 0x0000b01c01007387 */ /* 0x0009e20000100a00 */
[----:B------:R-:W-:-:S03]  /*69c0*/  IMAD.MOV.U32 R23, RZ, RZ, 0x3f65ac05 ;  /* 0x3f65ac05ff177424 */ /* 0x000fc600078e00ff */
[----:B------:R5:W-:Y:S01]  /*69d0*/  STL.64 [R1+0xb8], R30 ;  /* 0x0000b81e01007387 */ /* 0x000be20000100a00 */
[----:B0-----:R-:W-:Y:S01]  /*69e0*/  IMAD.MOV.U32 R24, RZ, RZ, 0x6f09e723 ;  /* 0x6f09e723ff187424 */ /* 0x001fe200078e00ff */
[----:B------:R-:W-:Y:S02]  /*69f0*/  MOV R25, 0xbf50394f ;  /* 0xbf50394f00197802 */ /* 0x000fe40000000f00 */
[----:B------:R0:W-:Y:S01]  /*6a00*/  STL.64 [R1+0xc0], R10 ;  /* 0x0000c00a01007387 */ /* 0x0001e20000100a00 */
[----:B--2---:R-:W-:Y:S02]  /*6a10*/  IMAD.MOV.U32 R26, RZ, RZ, 0x40e53dbc ;  /* 0x40e53dbcff1a7424 */ /* 0x004fe400078e00ff */
[----:B------:R-:W-:Y:S01]  /*6a20*/  IMAD.MOV.U32 R27, RZ, RZ, 0x3f2af834 ;  /* 0x3f2af834ff1b7424 */ /* 0x000fe200078e00ff */
[----:B----4-:R-:W-:Y:S01]  /*6a30*/  MOV R28, 0x40e53dbc ;  /* 0x40e53dbc001c7802 */ /* 0x010fe20000000f00 */
[----:B------:R-:W-:Y:S01]  /*6a40*/  IMAD.MOV.U32 R29, RZ, RZ, -0x416507cc ;  /* 0xbe9af834ff1d7424 */ /* 0x000fe200078e00ff */
[----:B------:R2:W-:Y:S01]  /*6a50*/  STL.64 [R1+0xc8], R18 ;  /* 0x0000c81201007387 */ /* 0x0005e20000100a00 */
[----:B-----5:R-:W-:Y:S01]  /*6a60*/  IMAD.MOV.U32 R30, RZ, RZ, -0x1761a510 ;  /* 0xe89e5af0ff1e7424 */ /* 0x020fe200078e00ff */
        /* <DEDUP_REMOVED lines=18> */
[----:B----4-:R-:W-:Y:S01]  /*6b90*/  IMAD.MOV.U32 R26, RZ, RZ, 0x30de114c ;  /* 0x30de114cff1a7424 */ /* 0x010fe200078e00ff */
[----:B------:R-:W-:Y:S01]  /*6ba0*/  MOV R27, 0x3e49aa7a ;  /* 0x3e49aa7a001b7802 */ /* 0x000fe20000000f00 */
[----:B0-----:R-:W-:Y:S01]  /*6bb0*/  IMAD.MOV.U32 R28, RZ, RZ, -0x35c5c885 ;  /* 0xca3a377bff1c7424 */ /* 0x001fe200078e00ff */
[----:B------:R0:W-:Y:S01]  /*6bc0*/  STL.64 [R1+0x108], R18 ;  /* 0x0001081201007387 */ /* 0x0001e20000100a00 */
[----:B------:R-:W-:Y:S01]  /*6bd0*/  IMAD.MOV.U32 R29, RZ, RZ, -0x424cb605 ;  /* 0xbdb349fbff1d7424 */ /* 0x000fe200078e00ff */
[----:B-----5:R-:W-:Y:S01]  /*6be0*/  MOV R30, 0xcff73d58 ;  /* 0xcff73d58001e7802 */ /* 0x020fe20000000f00 */
[----:B------:R-:W-:Y:S01]  /*6bf0*/  IMAD.MOV.U32 R31, RZ, RZ, -0x41eea9b2 ;  /* 0xbe11564eff1f7424 */ /* 0x000fe200078e00ff */
[----:B------:R4:W-:Y:S01]  /*6c00*/  STL.64 [R1+0x110], R20 ;  /* 0x0001101401007387 */ /* 0x0009e20000100a00 */
[----:B--2---:R-:W-:Y:S01]  /*6c10*/  IMAD.MOV.U32 R10, RZ, RZ, 0x4bf3c34e ;  /* 0x4bf3c34eff0a7424 */ /* 0x004fe200078e00ff */
[----:B------:R-:W-:-:S02]  /*6c20*/  MOV R11, 0x3dfc9b43 ;  /* 0x3dfc9b43000b7802 */ /* 0x000fc40000000f00 */
[----:B------:R2:W-:Y:S01]  /*6c30*/  STL.64 [R1+0x118], R22 ;  /* 0x0001181601007387 */ /* 0x0005e20000100a00 */
[----:B0-----:R-:W-:-:S03]  /*6c40*/  IMAD.MOV.U32 R18, RZ, RZ, 0x56f8ce45 ;  /* 0x56f8ce45ff127424 */ /* 0x001fc600078e00ff */
[----:B------:R0:W-:Y:S01]  /*6c50*/  STL.64 [R1+0x120], R24 ;  /* 0x0001201801007387 */ /* 0x0001e20000100a00 */
[----:B------:R-:W-:-:S03]  /*6c60*/  IMAD.MOV.U32 R19, RZ, RZ, -0x422875b0 ;  /* 0xbdd78a50ff137424 */ /* 0x000fc600078e00ff */
[----:B------:R5:W-:Y:S01]  /*6c70*/  STL.64 [R1+0x128], R26 ;  /* 0x0001281a01007387 */ /* 0x000be20000100a00 */
[----:B----4-:R-:W-:Y:S01]  /*6c80*/  MOV R20, 0xa466db9e ;  /* 0xa466db9e00147802 */ /* 0x010fe20000000f00 */
[----:B------:R-:W-:Y:S02]  /*6c90*/  IMAD.MOV.U32 R21, RZ, RZ, 0x3d3113e3 ;  /* 0x3d3113e3ff157424 */ /* 0x000fe400078e00ff */
[----:B------:R4:W-:Y:S01]  /*6ca0*/  STL.64 [R1+0x130], R28 ;  /* 0x0001301c01007387 */ /* 0x0009e20000100a00 */
[----:B--2---:R-:W-:Y:S01]  /*6cb0*/  IMAD.MOV.U32 R22, RZ, RZ, -0x3aabf15e ;  /* 0xc5540ea2ff167424 */ /* 0x004fe200078e00ff */
[----:B------:R-:W-:Y:S02]  /*6cc0*/  MOV R23, 0x3d9f8041 ;  /* 0x3d9f804100177802 */ /* 0x000fe40000000f00 */
[----:B------:R2:W-:Y:S01]  /*6cd0*/  STL.64 [R1+0x138], R30 ;  /* 0x0001381e01007387 */ /* 0x0005e20000100a00 */
[----:B0-----:R-:W-:Y:S02]  /*6ce0*/  IMAD.MOV.U32 R24, RZ, RZ, -0x54b9f75 ;  /* 0xfab4608bff187424 */ /* 0x001fe400078e00ff */
[----:B------:R-:W-:Y:S01]  /*6cf0*/  IMAD.MOV.U32 R25, RZ, RZ, -0x4276330e ;  /* 0xbd89ccf2ff197424 */ /* 0x000fe200078e00ff */
[----:B------:R0:W-:Y:S01]  /*6d00*/  STL.64 [R1+0x140], R10 ;  /* 0x0001400a01007387 */ /* 0x0001e20000100a00 */
[----:B-----5:R-:W-:Y:S01]  /*6d10*/  MOV R26, 0xa10cd82 ;  /* 0x0a10cd82001a7802 */ /* 0x020fe20000000f00 */
[----:B------:R-:W-:-:S02]  /*6d20*/  IMAD.MOV.U32 R27, RZ, RZ, 0x3d651958 ;  /* 0x3d651958ff1b7424 */ /* 0x000fc400078e00ff */
[----:B----4-:R-:W-:Y:S01]  /*6d30*/  IMAD.MOV.U32 R28, RZ, RZ, 0x5dcd1851 ;  /* 0x5dcd1851ff1c7424 */ /* 0x010fe200078e00ff */
[----:B------:R-:W-:Y:S01]  /*6d40*/  MOV R29, 0xbcaf3b7a ;  /* 0xbcaf3b7a001d7802 */ /* 0x000fe20000000f00 */
[----:B------:R4:W-:Y:S01]  /*6d50*/  STL.64 [R1+0x148], R18 ;  /* 0x0001481201007387 */ /* 0x0009e20000100a00 */
[----:B--2---:R-:W-:Y:S02]  /*6d60*/  IMAD.MOV.U32 R30, RZ, RZ, 0x448455ea ;  /* 0x448455eaff1e7424 */ /* 0x004fe400078e00ff */
[----:B------:R-:W-:Y:S01]  /*6d70*/  IMAD.MOV.U32 R31, RZ, RZ, -0x42d3f975 ;  /* 0xbd2c068bff1f7424 */ /* 0x000fe200078e00ff */
[----:B------:R2:W-:Y:S01]  /*6d80*/  STL.64 [R1+0x150], R20 ;  /* 0x0001501401007387 */ /* 0x0005e20000100a00 */
[----:B0-----:R-:W-:Y:S01]  /*6d90*/  MOV R10, 0xef5c1827 ;  /* 0xef5c1827000a7802 */ /* 0x001fe20000000f00 */
[----:B------:R-:W-:Y:S02]  /*6da0*/  IMAD.MOV.U32 R11, RZ, RZ, 0x3d16d8a9 ;  /* 0x3d16d8a9ff0b7424 */ /* 0x000fe400078e00ff */
[----:B------:R0:W-:Y:S01]  /*6db0*/  STL.64 [R1+0x158], R22 ;  /* 0x0001581601007387 */ /* 0x0001e20000100a00 */
[----:B----4-:R-:W-:Y:S01]  /*6dc0*/  IMAD.MOV.U32 R18, RZ, RZ, 0x783db2a2 ;  /* 0x783db2a2ff127424 */ /* 0x010fe200078e00ff */
[----:B------:R-:W-:-:S02]  /*6dd0*/  MOV R19, 0xbcf29b03 ;  /* 0xbcf29b0300137802 */ /* 0x000fc40000000f00 */
[----:B------:R4:W-:Y:S01]  /*6de0*/  STL.64 [R1+0x160], R24 ;  /* 0x0001601801007387 */ /* 0x0009e20000100a00 */
[----:B--2---:R-:W-:-:S03]  /*6df0*/  IMAD.MOV.U32 R20, RZ, RZ, 0x3b990ee6 ;  /* 0x3b990ee6ff147424 */ /* 0x004fc600078e00ff */
[----:B------:R2:W-:Y:S01]  /*6e00*/  STL.64 [R1+0x168], R26 ;  /* 0x0001681a01007387 */ /* 0x0005e20000100a00 */
[----:B------:R-:W-:Y:S01]  /*6e10*/  IMAD.MOV.U32 R21, RZ, RZ, 0x3f70ee64 ;  /* 0x3f70ee64ff157424 */ /* 0x000fe200078e00ff */
[----:B0-----:R-:W-:Y:S02]  /*6e20*/  MOV R22, 0x8edab4c8 ;  /* 0x8edab4c800167802 */ /* 0x001fe40000000f00 */
[----:B------:R0:W-:Y:S01]  /*6e30*/  STL.64 [R1+0x170], R28 ;  /* 0x0001701c01007387 */ /* 0x0001e20000100a00 */
[----:B------:R-:W-:-:S03]  /*6e40*/  IMAD.MOV.U32 R23, RZ, RZ, -0x409a08da ;  /* 0xbf65f726ff177424 */ /* 0x000fc600078e00ff */
[----:B------:R5:W-:Y:S01]  /*6e50*/  STL.64 [R1+0x178], R30 ;  /* 0x0001781e01007387 */ /* 0x000be20000100a00 */
[----:B----4-:R-:W-:Y:S01]  /*6e60*/  IMAD.MOV.U32 R24, RZ, RZ, -0x3291620 ;  /* 0xfcd6e9e0ff187424 */ /* 0x010fe200078e00ff */
[----:B------:R-:W-:Y:S02]  /*6e70*/  MOV R25, 0x3f4948b0 ;  /* 0x3f4948b000197802 */ /* 0x000fe40000000f00 */
[----:B------:R4:W-:Y:S01]  /*6e80*/  STL.64 [R1+0x180], R10 ;  /* 0x0001800a01007387 */ /* 0x0009e20000100a00 */
[----:B--2---:R-:W-:Y:S02]  /*6e90*/  IMAD.MOV.U32 R26, RZ, RZ, -0x5770b96a ;  /* 0xa88f4696ff1a7424 */ /* 0x004fe400078e00ff */
[----:B------:R-:W-:Y:S01]  /*6ea0*/  IMAD.MOV.U32 R27, RZ, RZ, 0x3ec0db20 ;  /* 0x3ec0db20ff1b7424 */ /* 0x000fe200078e00ff */
[----:B0-----:R-:W-:Y:S01]  /*6eb0*/  MOV R28, 0xfaa1a933 ;  /* 0xfaa1a933001c7802 */ /* 0x001fe20000000f00 */
[----:B------:R-:W-:Y:S01]  /*6ec0*/  IMAD.MOV.U32 R29, RZ, RZ, -0x40e3dac2 ;  /* 0xbf1c253eff1d7424 */ /* 0x000fe200078e00ff */
[----:B------:R0:W-:Y:S01]  /*6ed0*/  STL.64 [R1+0x188], R18 ;  /* 0x0001881201007387 */ /* 0x0001e20000100a00 */
[----:B-----5:R-:W-:Y:S01]  /*6ee0*/  IMAD.MOV.U32 R30, RZ, RZ, -0x250b01ad ;  /* 0xdaf4fe53ff1e7424 */ /* 0x020fe200078e00ff */
[----:B------:R-:W-:-:S02]  /*6ef0*/  MOV R31, 0x3f0bbf43 ;  /* 0x3f0bbf43001f7802 */ /* 0x000fc40000000f00 */
[----:B------:R2:W-:Y:S01]  /*6f00*/  STL.64 [R1+0x190], R20 ;  /* 0x0001901401007387 */ /* 0x0005e20000100a00 */
[----:B----4-:R-:W-:Y:S02]  /*6f10*/  IMAD.MOV.U32 R10, RZ, RZ, 0x5890f2c3 ;  /* 0x5890f2c3ff0a7424 */ /* 0x010fe400078e00ff */
        /* <DEDUP_REMOVED lines=8> */
[----:B----4-:R-:W-:-:S03]  /*6fa0*/  IMAD.MOV.U32 R22, RZ, RZ, 0x5171911 ;  /* 0x05171911ff167424 */ /* 0x010fc600078e00ff */
        /* <DEDUP_REMOVED lines=8> */
[----:B----4-:R-:W-:Y:S01]  /*7030*/  IMAD.MOV.U32 R28, RZ, RZ, 0x43a46f5d ;  /* 0x43a46f5dff1c7424 */ /* 0x010fe200078e00ff */
[----:B------:R2:W-:Y:S01]  /*7040*/  STL.64 [R1+0x1c8], R18 ;  /* 0x0001c81201007387 */ /* 0x0005e20000100a00 */
[----:B------:R-:W-:Y:S01]  /*7050*/  IMAD.MOV.U32 R29, RZ, RZ, -0x41b1bc8d ;  /* 0xbe4e4373ff1d7424 */ /* 0x000fe200078e00ff */
[----:B-----5:R-:W-:Y:S01]  /*7060*/  MOV R30, 0x55e25360 ;  /* 0x55e25360001e7802 */ /* 0x020fe20000000f00 */
[----:B------:R-:W-:Y:S01]  /*7070*/  IMAD.MOV.U32 R31, RZ, RZ, 0x3e3ac0d4 ;  /* 0x3e3ac0d4ff1f7424 */ /* 0x000fe200078e00ff */
[----:B------:R4:W-:Y:S01]  /*7080*/  STL.64 [R1+0x1d0], R20 ;  /* 0x0001d01401007387 */ /* 0x0009e20000100a00 */
[----:B0-----:R-:W-:Y:S01]  /*7090*/  IMAD.MOV.U32 R10, RZ, RZ, 0x29460138 ;  /* 0x29460138ff0a7424 */ /* 0x001fe200078e00ff */
[----:B------:R-:W-:-:S02]  /*70a0*/  MOV R11, 0xbe177c58 ;  /* 0xbe177c58000b7802 */ /* 0x000fc40000000f00 */
[----:B------:R0:W-:Y:S01]  /*70b0*/  STL.64 [R1+0x1d8], R22 ;  /* 0x0001d81601007387 */ /* 0x0001e20000100a00 */
[----:B--2---:R-:W-:-:S03]  /*70c0*/  IMAD.MOV.U32 R18, RZ, RZ, 0x74f638bb ;  /* 0x74f638bbff127424 */ /* 0x004fc600078e00ff */
[----:B------:R2:W-:Y:S01]  /*70d0*/  STL.64 [R1+0x1e0], R24 ;  /* 0x0001e01801007387 */ /* 0x0005e20000100a00 */
[----:B------:R-:W-:-:S03]  /*70e0*/  IMAD.MOV.U32 R19, RZ, RZ, 0x3d709627 ;  /* 0x3d709627ff137424 */ /* 0x000fc600078e00ff */
[----:B------:R5:W-:Y:S01]  /*70f0*/  STL.64 [R1+0x1e8], R26 ;  /* 0x0001e81a01007387 */ /* 0x000be20000100a00 */
[----:B----4-:R-:W-:Y:S01]  /*7100*/  MOV R20, 0x6c188672 ;  /* 0x6c18867200147802 */ /* 0x010fe20000000f00 */
[----:B------:R-:W-:Y:S02]  /*7110*/  IMAD.MOV.U32 R21, RZ, RZ, 0x3de1b105 ;  /* 0x3de1b105ff157424 */ /* 0x000fe400078e00ff */
[----:B------:R4:W-:Y:S01]  /*7120*/  STL.64 [R1+0x1f0], R28 ;  /* 0x0001f01c01007387 */ /* 0x0009e20000100a00 */
[----:B0-----:R-:W-:Y:S01]  /*7130*/  IMAD.MOV.U32 R22, RZ, RZ, -0x2439ec8f ;  /* 0xdbc61371ff167424 */ /* 0x001fe200078e00ff */
[----:B------:R-:W-:Y:S02]  /*7140*/  MOV R23, 0xbdce9778 ;  /* 0xbdce977800177802 */ /* 0x000fe40000000f00 */
[----:B------:R0:W-:Y:S01]  /*7150*/  STL.64 [R1+0x1f8], R30 ;  /* 0x0001f81e01007387 */ /* 0x0001e20000100a00 */
[----:B--2---:R-:W-:Y:S02]  /*7160*/  IMAD.MOV.U32 R24, RZ, RZ, 0x34225759 ;  /* 0x34225759ff187424 */ /* 0x004fe400078e00ff */
[----:B------:R-:W-:Y:S01]  /*7170*/  IMAD.MOV.U32 R25, RZ, RZ, 0x3daa55da ;  /* 0x3daa55daff197424 */ /* 0x000fe200078e00ff */
[----:B------:R2:W-:Y:S01]  /*7180*/  STL.64 [R1+0x200], R10 ;  /* 0x0002000a01007387 */ /* 0x0005e20000100a00 */
[----:B-----5:R-:W-:Y:S01]  /*7190*/  MOV R26, 0x309d6007 ;  /* 0x309d6007001a7802 */ /* 0x020fe20000000f00 */
[----:B------:R-:W-:-:S02]  /*71a0*/  IMAD.MOV.U32 R27, RZ, RZ, -0x430d397f ;  /* 0xbcf2c681ff1b7424 */ /* 0x000fc400078e00ff */
[----:B----4-:R-:W-:Y:S01]  /*71b0*/  IMAD.MOV.U32 R28, RZ, RZ, -0x9a39112 ;  /* 0xf65c6eeeff1c7424 */ /* 0x010fe200078e00ff */
[----:B------:R-:W-:Y:S01]  /*71c0*/  MOV R29, 0xbd733f39 ;  /* 0xbd733f39001d7802 */ /* 0x000fe20000000f00 */
[----:B------:R4:W-:Y:S01]  /*71d0*/  STL.64 [R1+0x208], R18 ;  /* 0x0002081201007387 */ /* 0x0009e20000100a00 */
[----:B0-----:R-:W-:Y:S02]  /*71e0*/  IMAD.MOV.U32 R30, RZ, RZ, 0x56b95f3b ;  /* 0x56b95f3bff1e7424 */ /* 0x001fe400078e00ff */
        /* <DEDUP_REMOVED lines=15> */
[----:B----4-:R-:W-:Y:S01]  /*72e0*/  IMAD.MOV.U32 R24, RZ, RZ, 0x465fa859 ;  /* 0x465fa859ff187424 */ /* 0x010fe200078e00ff */
[----:B------:R-:W-:Y:S02]  /*72f0*/  MOV R25, 0x3f2e13ce ;  /* 0x3f2e13ce00197802 */ /* 0x000fe40000000f00 */
[----:B------:R4:W-:Y:S01]  /*7300*/  STL.64 [R1+0x240], R10 ;  /* 0x0002400a01007387 */ /* 0x0009e20000100a00 */
[----:B0-----:R-:W-:Y:S02]  /*7310*/  IMAD.MOV.U32 R26, RZ, RZ, -0x77483600 ;  /* 0x88b7ca00ff1a7424 */ /* 0x001fe400078e00ff */
[----:B------:R-:W-:Y:S01]  /*7320*/  IMAD.MOV.U32 R27, RZ, RZ, -0x40c1404f ;  /* 0xbf3ebfb1ff1b7424 */ /* 0x000fe200078e00ff */
[----:B--2---:R-:W-:Y:S01]  /*7330*/  MOV R28, 0x5bf2d984 ;  /* 0x5bf2d984001c7802 */ /* 0x004fe20000000f00 */
[----:B------:R-:W-:Y:S01]  /*7340*/  IMAD.MOV.U32 R29, RZ, RZ, 0x3f318b9b ;  /* 0x3f318b9bff1d7424 */ /* 0x000fe200078e00ff */
        /* <DEDUP_REMOVED lines=22> */
[----:B----4-:R-:W-:Y:S01]  /*74b0*/  IMAD.MOV.U32 R28, RZ, RZ, -0x10b3b239 ;  /* 0xef4c4dc7ff1c7424 */ /* 0x010fe200078e00ff */
[----:B------:R2:W-:Y:S01]  /*74c0*/  STL.64 [R1+0x288], R18 ;  /* 0x0002881201007387 */ /* 0x0005e20000100a00 */
[----:B------:R-:W-:Y:S01]  /*74d0*/  IMAD.MOV.U32 R29, RZ, RZ, 0x3e75bde8 ;  /* 0x3e75bde8ff1d7424 */ /* 0x000fe200078e00ff */
[----:B-----5:R-:W-:Y:S01]  /*74e0*/  MOV R30, 0xed169327 ;  /* 0xed169327001e7802 */ /* 0x020fe20000000f00 */
[----:B------:R-:W-:Y:S01]  /*74f0*/  IMAD.MOV.U32 R31, RZ, RZ, -0x41ab7ac4 ;  /* 0xbe54853cff1f7424 */ /* 0x000fe200078e00ff */
        /* <DEDUP_REMOVED lines=9> */
[----:B------:R-:W-:Y:S02]  /*7590*/  IMAD.MOV.U32 R21, RZ, RZ, -0x41efbf3b ;  /* 0xbe1040c5ff157424 */ /* 0x000fe400078e00ff */
[----:B------:R4:W-:Y:S01]  /*75a0*/  STL.64 [R1+0x2b0], R28 ;  /* 0x0002b01c01007387 */ /* 0x0009e20000100a00 */
[----:B0-----:R-:W-:Y:S01]  /*75b0*/  IMAD.MOV.U32 R22, RZ, RZ, 0x465daec1 ;  /* 0x465daec1ff167424 */ /* 0x001fe200078e00ff */
[----:B------:R-:W-:Y:S02]  /*75c0*/  MOV R23, 0x3ded9b15 ;  /* 0x3ded9b1500177802 */ /* 0x000fe40000000f00 */
[----:B------:R0:W-:Y:S01]  /*75d0*/  STL.64 [R1+0x2b8], R30 ;  /* 0x0002b81e01007387 */ /* 0x0001e20000100a00 */
[----:B--2---:R-:W-:Y:S02]  /*75e0*/  IMAD.MOV.U32 R24, RZ, RZ, 0x7e1c9d1f ;  /* 0x7e1c9d1fff187424 */ /* 0x004fe400078e00ff */
[----:B------:R-:W-:Y:S01]  /*75f0*/  IMAD.MOV.U32 R25, RZ, RZ, -0x42f0b9fb ;  /* 0xbd0f4605ff197424 */ /* 0x000fe200078e00ff */
[----:B------:R2:W-:Y:S01]  /*7600*/  STL.64 [R1+0x2c0], R10 ;  /* 0x0002c00a01007387 */ /* 0x0005e20000100a00 */
[----:B-----5:R-:W-:Y:S01]  /*7610*/  MOV R26, 0xd94d533b ;  /* 0xd94d533b001a7802 */ /* 0x020fe20000000f00 */
[----:B------:R-:W-:-:S02]  /*7620*/  IMAD.MOV.U32 R27, RZ, RZ, -0x4247ed2d ;  /* 0xbdb812d3ff1b7424 */ /* 0x000fc400078e00ff */
[----:B----4-:R-:W-:Y:S01]  /*7630*/  IMAD.MOV.U32 R28, RZ, RZ, -0x583e5998 ;  /* 0xa7c1a668ff1c7424 */ /* 0x010fe200078e00ff */
[----:B------:R-:W-:Y:S01]  /*7640*/  MOV R29, 0x3da587d7 ;  /* 0x3da587d7001d7802 */ /* 0x000fe20000000f00 */
[----:B------:R4:W-:Y:S01]  /*7650*/  STL.64 [R1+0x2c8], R18 ;  /* 0x0002c81201007387 */ /* 0x0009e20000100a00 */
[----:B0-----:R-:W-:Y:S02]  /*7660*/  IMAD.MOV.U32 R30, RZ, RZ, -0x20d1474a ;  /* 0xdf2eb8b6ff1e7424 */ /* 0x001fe400078e00ff */
[----:B------:R-:W-:Y:S01]  /*7670*/  IMAD.MOV.U32 R31, RZ, RZ, -0x427cd717 ;  /* 0xbd8328e9ff1f7424 */ /* 0x000fe200078e00ff */
[----:B------:R0:W-:Y:S01]  /*7680*/  STL.64 [R1+0x2d0], R20 ;  /* 0x0002d01401007387 */ /* 0x0001e20000100a00 */
[----:B--2---:R-:W-:Y:S01]  /*7690*/  MOV R10, 0xdbaa3443 ;  /* 0xdbaa3443000a7802 */ /* 0x004fe20000000f00 */
[----:B------:R-:W-:Y:S02]  /*76a0*/  IMAD.MOV.U32 R11, RZ, RZ, 0x3c91e54c ;  /* 0x3c91e54cff0b7424 */ /* 0x000fe400078e00ff */
[----:B------:R2:W-:Y:S01]  /*76b0*/  STL.64 [R1+0x2d8], R22 ;  /* 0x0002d81601007387 */ /* 0x0005e20000100a00 */
[----:B----4-:R-:W-:Y:S01]  /*76c0*/  IMAD.MOV.U32 R18, RZ, RZ, 0x46a086e5 ;  /* 0x46a086e5ff127424 */ /* 0x010fe200078e00ff */
[----:B------:R-:W-:-:S02]  /*76d0*/  MOV R19, 0x3d4def3f ;  /* 0x3d4def3f00137802 */ /* 0x000fc40000000f00 */
[----:B------:R4:W-:Y:S01]  /*76e0*/  STL.64 [R1+0x2e0], R24 ;  /* 0x0002e01801007387 */ /* 0x0009e20000100a00 */
[----:B0-----:R-:W-:-:S03]  /*76f0*/  IMAD.MOV.U32 R20, RZ, RZ, -0x2c94b624 ;  /* 0xd36b49dcff147424 */ /* 0x001fc600078e00ff */
[----:B------:R0:W-:Y:S01]  /*7700*/  STL.64 [R1+0x2e8], R26 ;  /* 0x0002e81a01007387 */ /* 0x0001e20000100a00 */
[----:B------:R-:W-:Y:S01]  /*7710*/  IMAD.MOV.U32 R21, RZ, RZ, -0x42c5b272 ;  /* 0xbd3a4d8eff157424 */ /* 0x000fe200078e00ff */
[----:B--2---:R-:W-:Y:S02]  /*7720*/  MOV R22, 0x8dcfddd0 ;  /* 0x8dcfddd000167802 */ /* 0x004fe40000000f00 */
[----:B------:R2:W-:Y:S01]  /*7730*/  STL.64 [R1+0x2f0], R28 ;  /* 0x0002f01c01007387 */ /* 0x0005e20000100a00 */
[----:B------:R-:W-:-:S03]  /*7740*/  IMAD.MOV.U32 R23, RZ, RZ, 0x3d17075e ;  /* 0x3d17075eff177424 */ /* 0x000fc600078e00ff */
[----:B------:R5:W-:Y:S01]  /*7750*/  STL.64 [R1+0x2f8], R30 ;  /* 0x0002f81e01007387 */ /* 0x000be20000100a00 */
[----:B----4-:R-:W-:Y:S01]  /*7760*/  IMAD.MOV.U32 R24, RZ, RZ, 0x2da7bf9 ;  /* 0x02da7bf9ff187424 */ /* 0x010fe200078e00ff */
[----:B------:R-:W-:Y:S02]  /*7770*/  MOV R25, 0xbf4c3e0b ;  /* 0xbf4c3e0b00197802 */ /* 0x000fe40000000f00 */
[----:B------:R4:W-:Y:S01]  /*7780*/  STL.64 [R1+0x300], R10 ;  /* 0x0003000a01007387 */ /* 0x0009e20000100a00 */
[----:B0-----:R-:W-:Y:S02]  /*7790*/  IMAD.MOV.U32 R26, RZ, RZ, 0x6874f2c4 ;  /* 0x6874f2c4ff1a7424 */ /* 0x001fe400078e00ff */
[----:B------:R-:W-:Y:S01]  /*77a0*/  IMAD.MOV.U32 R27, RZ, RZ, 0x3f49b0ff ;  /* 0x3f49b0ffff1b7424 */ /* 0x000fe200078e00ff */
[----:B--2---:R-:W-:Y:S01]  /*77b0*/  MOV R28, 0x85a4237a ;  /* 0x85a4237a001c7802 */ /* 0x004fe20000000f00 */
[----:B------:R-:W-:Y:S01]  /*77c0*/  IMAD.MOV.U32 R29, RZ, RZ, -0x40cc6666 ;  /* 0xbf33999aff1d7424 */ /* 0x000fe200078e00ff */
[----:B------:R0:W-:Y:S01]  /*77d0*/  STL.64 [R1+0x308], R18 ;  /* 0x0003081201007387 */ /* 0x0001e20000100a00 */
[----:B-----5:R-:W-:Y:S01]  /*77e0*/  IMAD.MOV.U32 R30, RZ, RZ, -0x1e210630 ;  /* 0xe1def9d0ff1e7424 */ /* 0x020fe200078e00ff */
[----:B------:R-:W-:-:S02]  /*77f0*/  MOV R31, 0xbeb88f2a ;  /* 0xbeb88f2a001f7802 */ /* 0x000fc40000000f00 */
[----:B------:R2:W-:Y:S01]  /*7800*/  STL.64 [R1+0x310], R20 ;  /* 0x0003101401007387 */ /* 0x0005e20000100a00 */
[----:B----4-:R-:W-:Y:S02]  /*7810*/  IMAD.MOV.U32 R10, RZ, RZ, -0x4b731fa8 ;  /* 0xb48ce058ff0a7424 */ /* 0x010fe400078e00ff */
        /* <DEDUP_REMOVED lines=28> */
[----:B------:R-:W-:-:S03]  /*79e0*/  IMAD.MOV.U32 R19, RZ, RZ, -0x41b1871c ;  /* 0xbe4e78e4ff137424 */ /* 0x000fc600078e00ff */
[----:B------:R5:W-:Y:S01]  /*79f0*/  STL.64 [R1+0x368], R26 ;  /* 0x0003681a01007387 */ /* 0x000be20000100a00 */
[----:B----4-:R-:W-:Y:S01]  /*7a00*/  MOV R20, 0x1a8b7696 ;  /* 0x1a8b769600147802 */ /* 0x010fe20000000f00 */
[----:B------:R-:W-:Y:S02]  /*7a10*/  IMAD.MOV.U32 R21, RZ, RZ, 0x3e2d9a9f ;  /* 0x3e2d9a9fff157424 */ /* 0x000fe400078e00ff */
        /* <DEDUP_REMOVED lines=8> */
[----:B------:R-:W-:-:S02]  /*7aa0*/  IMAD.MOV.U32 R27, RZ, RZ, 0x3de9911d ;  /* 0x3de9911dff1b7424 */ /* 0x000fc400078e00ff */
[----:B----4-:R-:W-:Y:S01]  /*7ab0*/  IMAD.MOV.U32 R28, RZ, RZ, -0x3a1dd552 ;  /* 0xc5e22aaeff1c7424 */ /* 0x010fe200078e00ff */
[----:B------:R-:W-:Y:S01]  /*7ac0*/  MOV R29, 0xbdc7f2fa ;  /* 0xbdc7f2fa001d7802 */ /* 0x000fe20000000f00 */
[----:B------:R4:W-:Y:S01]  /*7ad0*/  STL.64 [R1+0x388], R18 ;  /* 0x0003881201007387 */ /* 0x0009e20000100a00 */
[----:B0-----:R-:W-:Y:S02]  /*7ae0*/  IMAD.MOV.U32 R30, RZ, RZ, -0x6f0b6555 ;  /* 0x90f49aabff1e7424 */ /* 0x001fe400078e00ff */
[----:B------:R-:W-:Y:S01]  /*7af0*/  IMAD.MOV.U32 R31, RZ, RZ, 0x3cd70880 ;  /* 0x3cd70880ff1f7424 */ /* 0x000fe200078e00ff */
        /* <DEDUP_REMOVED lines=14> */
[----:B----4-:R-:W-:Y:S01]  /*7be0*/  IMAD.MOV.U32 R24, RZ, RZ, -0x2d72fff ;  /* 0xfd28d001ff187424 */ /* 0x010fe200078e00ff */
[----:B------:R-:W-:Y:S02]  /*7bf0*/  MOV R25, 0xbd2c6716 ;  /* 0xbd2c671600197802 */ /* 0x000fe40000000f00 */
[----:B------:R4:W-:Y:S01]  /*7c00*/  STL.64 [R1+0x3c0], R10 ;  /* 0x0003c00a01007387 */ /* 0x0009e20000100a00 */
[----:B0-----:R-:W-:Y:S02]  /*7c10*/  IMAD.MOV.U32 R26, RZ, RZ, -0x3a5b058f ;  /* 0xc5a4fa71ff1a7424 */ /* 0x001fe400078e00ff */
[----:B------:R-:W-:Y:S01]  /*7c20*/  IMAD.MOV.U32 R27, RZ, RZ, -0x40c9ed76 ;  /* 0xbf36128aff1b7424 */ /* 0x000fe200078e00ff */
[----:B--2---:R-:W-:Y:S01]  /*7c30*/  MOV R28, 0x4839c039 ;  /* 0x4839c039001c7802 */ /* 0x004fe20000000f00 */
[----:B------:R-:W-:Y:S01]  /*7c40*/  IMAD.MOV.U32 R29, RZ, RZ, -0x40edb8a0 ;  /* 0xbf124760ff1d7424 */ /* 0x000fe200078e00ff */
[----:B------:R0:W-:Y:S01]  /*7c50*/  STL.64 [R1+0x3c8], R18 ;  /* 0x0003c81201007387 */ /* 0x0001e20000100a00 */
[----:B-----5:R-:W-:Y:S01]  /*7c60*/  IMAD.MOV.U32 R30, RZ, RZ, 0x7360ef1f ;  /* 0x7360ef1fff1e7424 */ /* 0x020fe200078e00ff */
        /* <DEDUP_REMOVED lines=11> */
[----:B----4-:R-:W-:-:S03]  /*7d20*/  IMAD.MOV.U32 R22, RZ, RZ, -0x3e4c33ca ;  /* 0xc1b3cc36ff167424 */ /* 0x010fc600078e00ff */
        /* <DEDUP_REMOVED lines=8> */
[----:B----4-:R-:W-:Y:S01]  /*7db0*/  IMAD.MOV.U32 R28, RZ, RZ, -0x21f44d15 ;  /* 0xde0bb2ebff1c7424 */ /* 0x010fe200078e00ff */
[----:B------:R2:W-:Y:S01]  /*7dc0*/  STL.64 [R1+0x408], R18 ;  /* 0x0004081201007387 */ /* 0x0005e20000100a00 */
[----:B------:R-:W-:Y:S01]  /*7dd0*/  IMAD.MOV.U32 R29, RZ, RZ, -0x4209a631 ;  /* 0xbdf659cfff1d7424 */ /* 0x000fe200078e00ff */
[----:B-----5:R-:W-:Y:S01]  /*7de0*/  MOV R30, 0x4e5c87c2 ;  /* 0x4e5c87c2001e7802 */ /* 0x020fe20000000f00 */
[----:B------:R-:W-:Y:S01]  /*7df0*/  IMAD.MOV.U32 R31, RZ, RZ, 0x3e974150 ;  /* 0x3e974150ff1f7424 */ /* 0x000fe200078e00ff */
[----:B------:R4:W-:Y:S01]  /*7e00*/  STL.64 [R1+0x410], R20 ;  /* 0x0004101401007387 */ /* 0x0009e20000100a00 */
[----:B0-----:R-:W-:Y:S01]  /*7e10*/  IMAD.MOV.U32 R10, RZ, RZ, -0x4132f3f1 ;  /* 0xbecd0c0fff0a7424 */ /* 0x001fe200078e00ff */
        /* <DEDUP_REMOVED lines=9> */
[----:B0-----:R-:W-:Y:S01]  /*7eb0*/  IMAD.MOV.U32 R22, RZ, RZ, -0xccb373d ;  /* 0xf334c8c3ff167424 */ /* 0x001fe200078e00ff */
[----:B------:R-:W-:Y:S02]  /*7ec0*/  MOV R23, 0xbe3b15bb ;  /* 0xbe3b15bb00177802 */ /* 0x000fe40000000f00 */
[----:B------:R0:W-:Y:S01]  /*7ed0*/  STL.64 [R1+0x438], R30 ;  /* 0x0004381e01007387 */ /* 0x0001e20000100a00 */
[----:B--2---:R-:W-:Y:S02]  /*7ee0*/  IMAD.MOV.U32 R24, RZ, RZ, -0x24a79dc3 ;  /* 0xdb58623dff187424 */ /* 0x004fe400078e00ff */
[----:B------:R-:W-:Y:S01]  /*7ef0*/  IMAD.MOV.U32 R25, RZ, RZ, 0x3e2b2a3a ;  /* 0x3e2b2a3aff197424 */ /* 0x000fe200078e00ff */
[----:B------:R2:W-:Y:S01]  /*7f00*/  STL.64 [R1+0x440], R10 ;  /* 0x0004400a01007387 */ /* 0x0005e20000100a00 */
[----:B-----5:R-:W-:Y:S01]  /*7f10*/  MOV R26, 0x2d677057 ;  /* 0x2d677057001a7802 */ /* 0x020fe20000000f00 */
[----:B------:R-:W-:-:S02]  /*7f20*/  IMAD.MOV.U32 R27, RZ, RZ, -0x41f50f0d ;  /* 0xbe0af0f3ff1b7424 */ /* 0x000fc400078e00ff */
[----:B----4-:R-:W-:Y:S01]  /*7f30*/  IMAD.MOV.U32 R28, RZ, RZ, 0x60bd9bda ;  /* 0x60bd9bdaff1c7424 */ /* 0x010fe200078e00ff */
[----:B------:R-:W-:Y:S01]  /*7f40*/  MOV R29, 0x3cf762c0 ;  /* 0x3cf762c0001d7802 */ /* 0x000fe20000000f00 */
[----:B------:R4:W-:Y:S01]  /*7f50*/  STL.64 [R1+0x448], R18 ;  /* 0x0004481201007387 */ /* 0x0009e20000100a00 */
[----:B0-----:R-:W-:Y:S02]  /*7f60*/  IMAD.MOV.U32 R30, RZ, RZ, -0x7ce7b624 ;  /* 0x831849dcff1e7424 */ /* 0x001fe400078e00ff */
[----:B------:R-:W-:Y:S01]  /*7f70*/  IMAD.MOV.U32 R31, RZ, RZ, 0x3dd9b9c5 ;  /* 0x3dd9b9c5ff1f7424 */ /* 0x000fe200078e00ff */
[----:B------:R0:W-:Y:S01]  /*7f80*/  STL.64 [R1+0x450], R20 ;  /* 0x0004501401007387 */ /* 0x0001e20000100a00 */
[----:B--2---:R-:W-:Y:S01]  /*7f90*/  MOV R10, 0x2b8692ba ;  /* 0x2b8692ba000a7802 */ /* 0x004fe20000000f00 */
[----:B------:R-:W-:Y:S02]  /*7fa0*/  IMAD.MOV.U32 R11, RZ, RZ, -0x42372feb ;  /* 0xbdc8d015ff0b7424 */ /* 0x000fe400078e00ff */
[----:B------:R2:W-:Y:S01]  /*7fb0*/  STL.64 [R1+0x458], R22 ;  /* 0x0004581601007387 */ /* 0x0005e20000100a00 */
[----:B----4-:R-:W-:Y:S01]  /*7fc0*/  IMAD.MOV.U32 R18, RZ, RZ, -0x5998b4a1 ;  /* 0xa6674b5fff127424 */ /* 0x010fe200078e00ff */
[----:B------:R-:W-:-:S02]  /*7fd0*/  MOV R19, 0x3da7bf5e ;  /* 0x3da7bf5e00137802 */ /* 0x000fc40000000f00 */
        /* <DEDUP_REMOVED lines=8> */
[----:B----4-:R-:W-:Y:S01]  /*8060*/  IMAD.MOV.U32 R24, RZ, RZ, 0x49cb50d9 ;  /* 0x49cb50d9ff187424 */ /* 0x010fe200078e00ff */
[----:B------:R-:W-:Y:S02]  /*8070*/  MOV R25, 0x3d63fcc2 ;  /* 0x3d63fcc200197802 */ /* 0x000fe40000000f00 */
[----:B------:R4:W-:Y:S01]  /*8080*/  STL.64 [R1+0x480], R10 ;  /* 0x0004800a01007387 */ /* 0x0009e20000100a00 */
[----:B0-----:R-:W-:Y:S02]  /*8090*/  IMAD.MOV.U32 R26, RZ, RZ, 0x6d7de31e ;  /* 0x6d7de31eff1a7424 */ /* 0x001fe400078e00ff */
        /* <DEDUP_REMOVED lines=16> */
[----:B----4-:R-:W-:-:S03]  /*81a0*/  IMAD.MOV.U32 R22, RZ, RZ, -0x7cecf23f ;  /* 0x83130dc1ff167424 */ /* 0x010fc600078e00ff */
        /* <DEDUP_REMOVED lines=8> */
[----:B----4-:R-:W-:Y:S01]  /*8230*/  IMAD.MOV.U32 R28, RZ, RZ, 0x4f5dcc68 ;  /* 0x4f5dcc68ff1c7424 */ /* 0x010fe200078e00ff */
        /* <DEDUP_REMOVED lines=26> */
[----:B0-----:R-:W-:Y:S02]  /*83e0*/  IMAD.MOV.U32 R30, RZ, RZ, 0x5071f99b ;  /* 0x5071f99bff1e7424 */ /* 0x001fe400078e00ff */
        /* <DEDUP_REMOVED lines=15> */
[----:B----4-:R-:W-:Y:S01]  /*84e0*/  IMAD.MOV.U32 R24, RZ, RZ, -0x16357e4 ;  /* 0xfe9ca81cff187424 */ /* 0x010fe200078e00ff */
[----:B------:R-:W-:Y:S02]  /*84f0*/  MOV R25, 0xbd8bf888 ;  /* 0xbd8bf88800197802 */ /* 0x000fe40000000f00 */
[----:B------:R4:W-:Y:S01]  /*8500*/  STL.64 [R1+0x540], R10 ;  /* 0x0005400a01007387 */ /* 0x0009e20000100a00 */
[----:B0-----:R-:W-:Y:S02]  /*8510*/  IMAD.MOV.U32 R26, RZ, RZ, 0x2acc211f ;  /* 0x2acc211fff1a7424 */ /* 0x001fe400078e00ff */
[----:B------:R-:W-:Y:S01]  /*8520*/  IMAD.MOV.U32 R27, RZ, RZ, 0x3c55b9bd ;  /* 0x3c55b9bdff1b7424 */ /* 0x000fe200078e00ff */
[----:B--2---:R-:W-:Y:S01]  /*8530*/  MOV R28, 0x4e8f487b ;  /* 0x4e8f487b001c7802 */ /* 0x004fe20000000f00 */
[----:B------:R-:W-:Y:S01]  /*8540*/  IMAD.MOV.U32 R29, RZ, RZ, 0x3d59f7d1 ;  /* 0x3d59f7d1ff1d7424 */ /* 0x000fe200078e00ff */
        /* <DEDUP_REMOVED lines=31> */
[----:B--2---:R-:W-:-:S03]  /*8740*/  IMAD.MOV.U32 R18, RZ, RZ, -0x13a60bbe ;  /* 0xec59f442ff127424 */ /* 0x004fc600078e00ff */
        /* <DEDUP_REMOVED lines=9> */
[----:B--2---:R-:W-:Y:S02]  /*87e0*/  IMAD.MOV.U32 R24, RZ, RZ, -0x12da6acc ;  /* 0xed259534ff187424 */ /* 0x004fe400078e00ff */
        /* <DEDUP_REMOVED lines=31> */
[----:B-----5:R-:W-:Y:S01]  /*89e0*/  IMAD.MOV.U32 R30, RZ, RZ, 0xba6216 ;  /* 0x00ba6216ff1e7424 */ /* 0x020fe200078e00ff */
        /* <DEDUP_REMOVED lines=18> */
[----:B--2---:R-:W-:Y:S01]  /*8b10*/  IMAD.MOV.U32 R26, RZ, RZ, -0x3158224e ;  /* 0xcea7ddb2ff1a7424 */ /* 0x004fe200078e00ff */
[----:B------:R-:W-:Y:S02]  /*8b20*/  MOV R27, 0xbf20c16f ;  /* 0xbf20c16f001b7802 */ /* 0x000fe40000000f00 */
[----:B------:R2:W-:Y:S01]  /*8b30*/  STL.64 [R1+0x648], R18 ;  /* 0x0006481201007387 */ /* 0x0005e20000100a00 */
[----:B----4-:R-:W-:Y:S01]  /*8b40*/  MOV R28, 0x92ec9b02 ;  /* 0x92ec9b02001c7802 */ /* 0x010fe20000000f00 */
[----:B------:R-:W-:-:S02]  /*8b50*/  IMAD.MOV.U32 R29, RZ, RZ, 0x3e339379 ;  /* 0x3e339379ff1d7424 */ /* 0x000fc400078e00ff */
[----:B------:R4:W-:Y:S01]  /*8b60*/  STL.64 [R1+0x650], R20 ;  /* 0x0006501401007387 */ /* 0x0009e20000100a00 */
[----:B-----5:R-:W-:Y:S01]  /*8b70*/  IMAD.MOV.U32 R30, RZ, RZ, 0x124b7492 ;  /* 0x124b7492ff1e7424 */ /* 0x020fe200078e00ff */
[----:B------:R-:W-:Y:S02]  /*8b80*/  MOV R31, 0xbdb2ed3c ;  /* 0xbdb2ed3c001f7802 */ /* 0x000fe40000000f00 */
[----:B------:R5:W-:Y:S01]  /*8b90*/  STL.64 [R1+0x658], R22 ;  /* 0x0006581601007387 */ /* 0x000be20000100a00 */
[----:B0-----:R-:W-:Y:S01]  /*8ba0*/  IMAD.MOV.U32 R10, RZ, RZ, -0x653de63 ;  /* 0xf9ac219dff0a7424 */ /* 0x001fe200078e00ff */
[----:B------:R-:W-:Y:S01]  /*8bb0*/  MOV R11, 0xbee6384a ;  /* 0xbee6384a000b7802 */ /* 0x000fe20000000f00 */
[----:B--2---:R-:W-:Y:S01]  /*8bc0*/  IMAD.MOV.U32 R18, RZ, RZ, 0x198ab550 ;  /* 0x198ab550ff127424 */ /* 0x004fe200078e00ff */
[----:B------:R0:W-:Y:S01]  /*8bd0*/  STL.64 [R1+0x660], R24 ;  /* 0x0006601801007387 */ /* 0x0001e20000100a00 */
[----:B------:R-:W-:Y:S01]  /*8be0*/  IMAD.MOV.U32 R19, RZ, RZ, 0x3edc738f ;  /* 0x3edc738fff137424 */ /* 0x000fe200078e00ff */
[----:B----4-:R-:W-:Y:S01]  /*8bf0*/  MOV R20, 0x9530a7ad ;  /* 0x9530a7ad00147802 */ /* 0x010fe20000000f00 */
[----:B------:R-:W-:Y:S01]  /*8c00*/  IMAD.MOV.U32 R21, RZ, RZ, -0x413e5214 ;  /* 0xbec1adecff157424 */ /* 0x000fe200078e00ff */
[----:B------:R2:W-:Y:S01]  /*8c10*/  STL.64 [R1+0x680], R10 ;  /* 0x0006800a01007387 */ /* 0x0005e20000100a00 */
[----:B-----5:R-:W-:-:S03]  /*8c20*/  IMAD.MOV.U32 R22, RZ, RZ, 0x70ac9b03 ;  /* 0x70ac9b03ff167424 */ /* 0x020fc600078e00ff */
[----:B------:R4:W-:Y:S01]  /*8c30*/  STL.64 [R1+0x688], R18 ;  /* 0x0006881201007387 */ /* 0x0009e20000100a00 */
[----:B------:R-:W-:Y:S01]  /*8c40*/  IMAD.MOV.U32 R23, RZ, RZ, 0x3e9952f9 ;  /* 0x3e9952f9ff177424 */ /* 0x000fe200078e00ff */
[----:B0-----:R-:W-:Y:S02]  /*8c50*/  MOV R24, 0x3b2187a2 ;  /* 0x3b2187a200187802 */ /* 0x001fe40000000f00 */
[----:B------:R0:W-:Y:S01]  /*8c60*/  STL.64 [R1+0x690], R20 ;  /* 0x0006901401007387 */ /* 0x0001e20000100a00 */
[----:B------:R-:W-:-:S03]  /*8c70*/  IMAD.MOV.U32 R25, RZ, RZ, -0x4172a662 ;  /* 0xbe8d599eff197424 */ /* 0x000fc600078e00ff */
[----:B------:R5:W-:Y:S01]  /*8c80*/  STL.64 [R1+0x6a0], R22 ;  /* 0x0006a01601007387 */ /* 0x000be20000100a00 */
[----:B--2---:R-:W-:Y:S01]  /*8c90*/  IMAD.MOV.U32 R10, RZ, RZ, 0x6d84752e ;  /* 0x6d84752eff0a7424 */ /* 0x004fe200078e00ff */
[----:B------:R-:W-:Y:S01]  /*8ca0*/  MOV R11, 0x3e3663fd ;  /* 0x3e3663fd000b7802 */ /* 0x000fe20000000f00 */
[----:B----4-:R-:W-:Y:S01]  /*8cb0*/  IMAD.MOV.U32 R18, RZ, RZ, -0xf204d96 ;  /* 0xf0dfb26aff127424 */ /* 0x010fe200078e00ff */
[----:B------:R2:W-:Y:S01]  /*8cc0*/  STL.64 [R1+0x6a8], R24 ;  /* 0x0006a81801007387 */ /* 0x0005e20000100a00 */
[----:B------:R-:W-:Y:S01]  /*8cd0*/  IMAD.MOV.U32 R19, RZ, RZ, -0x41e7f670 ;  /* 0xbe180990ff137424 */ /* 0x000fe200078e00ff */
[----:B0-----:R-:W-:Y:S01]  /*8ce0*/  MOV R20, 0xc0552a81 ;  /* 0xc0552a8100147802 */ /* 0x001fe20000000f00 */
[----:B------:R-:W-:Y:S01]  /*8cf0*/  IMAD.MOV.U32 R21, RZ, RZ, 0x3cc36412 ;  /* 0x3cc36412ff157424 */ /* 0x000fe200078e00ff */
[----:B------:R0:W-:Y:S01]  /*8d00*/  STL.64 [R1+0x6c8], R10 ;  /* 0x0006c80a01007387 */ /* 0x0001e20000100a00 */
[----:B-----5:R-:W-:Y:S01]  /*8d10*/  IMAD.MOV.U32 R22, RZ, RZ, 0x9fc7363 ;  /* 0x09fc7363ff167424 */ /* 0x020fe200078e00ff */
[----:B------:R-:W-:-:S02]  /*8d20*/  MOV R23, 0x3deac793 ;  /* 0x3deac79300177802 */ /* 0x000fc40000000f00 */
[----:B------:R4:W-:Y:S01]  /*8d30*/  STL.64 [R1+0x6d0], R18 ;  /* 0x0006d01201007387 */ /* 0x0009e20000100a00 */
[----:B--2---:R-:W-:-:S03]  /*8d40*/  MOV R24, 0xe5de78aa ;  /* 0xe5de78aa00187802 */ /* 0x004fc60000000f00 */
[----:B------:R2:W-:Y:S01]  /*8d50*/  STL.64 [R1+0x6d8], R20 ;  /* 0x0006d81401007387 */ /* 0x0005e20000100a00 */
[----:B------:R-:W-:-:S03]  /*8d60*/  IMAD.MOV.U32 R25, RZ, RZ, 0x3dbcac1e ;  /* 0x3dbcac1eff197424 */ /* 0x000fc600078e00ff */
[----:B------:R5:W-:Y:S01]  /*8d70*/  STL.64 [R1+0x6e0], R22 ;  /* 0x0006e01601007387 */ /* 0x000be20000100a00 */
[----:B0-----:R-:W-:Y:S01]  /*8d80*/  MOV R10, 0x1cc96982 ;  /* 0x1cc96982000a7802 */ /* 0x001fe20000000f00 */
[----:B------:R-:W-:Y:S02]  /*8d90*/  IMAD.MOV.U32 R11, RZ, RZ, -0x40bc7201 ;  /* 0xbf438dffff0b7424 */ /* 0x000fe400078e00ff */
[----:B----4-:R-:W-:Y:S01]  /*8da0*/  IMAD.MOV.U32 R18, RZ, RZ, -0x447da7d7 ;  /* 0xbb825829ff127424 */ /* 0x010fe200078e00ff */
[----:B------:R0:W-:Y:S01]  /*8db0*/  STL.64 [R1+0x6f0], R24 ;  /* 0x0006f01801007387 */ /* 0x0001e20000100a00 */
[----:B------:R-:W-:Y:S01]  /*8dc0*/  IMAD.MOV.U32 R19, RZ, RZ, 0x3f463969 ;  /* 0x3f463969ff137424 */ /* 0x000fe200078e00ff */
[----:B--2---:R-:W-:Y:S01]  /*8dd0*/  MOV R20, 0x582dd0a5 ;  /* 0x582dd0a500147802 */ /* 0x004fe20000000f00 */
[----:B------:R-:W-:Y:S01]  /*8de0*/  IMAD.MOV.U32 R21, RZ, RZ, -0x40bb060e ;  /* 0xbf44f9f2ff157424 */ /* 0x000fe200078e00ff */
[----:B------:R2:W-:Y:S01]  /*8df0*/  STL.64 [R1+0x668], R26 ;  /* 0x0006681a01007387 */ /* 0x0005e20000100a00 */
[----:B-----5:R-:W-:Y:S01]  /*8e00*/  IMAD.MOV.U32 R22, RZ, RZ, 0xc28e8a0 ;  /* 0x0c28e8a0ff167424 */ /* 0x020fe200078e00ff */
[----:B------:R-:W-:-:S02]  /*8e10*/  MOV R23, 0x3f322fb2 ;  /* 0x3f322fb200177802 */ /* 0x000fc40000000f00 */
[----:B------:R4:W-:Y:S01]  /*8e20*/  STL.64 [R1+0x718], R18 ;  /* 0x0007181201007387 */ /* 0x0009e20000100a00 */
[----:B0-----:R-:W-:-:S03]  /*8e30*/  IMAD.MOV.U32 R24, RZ, RZ, -0x373140ea ;  /* 0xc8cebf16ff187424 */ /* 0x001fc600078e00ff */
[----:B------:R0:W-:Y:S01]  /*8e40*/  STL.64 [R1+0x720], R20 ;  /* 0x0007201401007387 */ /* 0x0001e20000100a00 */
[----:B------:R-:W-:-:S03]  /*8e50*/  IMAD.MOV.U32 R25, RZ, RZ, 0x3e886c71 ;  /* 0x3e886c71ff197424 */ /* 0x000fc600078e00ff */
[----:B------:R5:W-:Y:S01]  /*8e60*/  STL.64 [R1+0x728], R22 ;  /* 0x0007281601007387 */ /* 0x000be20000100a00 */
[----:B--2---:R-:W-:Y:S01]  /*8e70*/  IMAD.MOV.U32 R26, RZ, RZ, 0x393d4893 ;  /* 0x393d4893ff1a7424 */ /* 0x004fe200078e00ff */
[----:B------:R-:W-:Y:S01]  /*8e80*/  MOV R27, 0x3e70b282 ;  /* 0x3e70b282001b7802 */ /* 0x000fe20000000f00 */
[----:B----4-:R-:W-:Y:S01]  /*8e90*/  IMAD.MOV.U32 R18, RZ, RZ, -0x276d1e57 ;  /* 0xd892e1a9ff127424 */ /* 0x010fe200078e00ff */
[----:B------:R-:W-:Y:S01]  /*8ea0*/  MOV R19, 0x3ed2fe63 ;  /* 0x3ed2fe6300137802 */ /* 0x000fe20000000f00 */
[----:B------:R2:W-:Y:S01]  /*8eb0*/  STL.64 [R1+0x708], R10 ;  /* 0x0007080a01007387 */ /* 0x0005e20000100a00 */
[----:B0-----:R-:W-:Y:S01]  /*8ec0*/  MOV R20, 0xf27b27e8 ;  /* 0xf27b27e800147802 */ /* 0x001fe20000000f00 */
[----:B------:R-:W-:Y:S02]  /*8ed0*/  IMAD.MOV.U32 R21, RZ, RZ, 0x3ead3850 ;  /* 0x3ead3850ff157424 */ /* 0x000fe400078e00ff */
[----:B------:R0:W-:Y:S01]  /*8ee0*/  STL.64 [R1+0x758], R18 ;  /* 0x0007581201007387 */ /* 0x0001e20000100a00 */
[----:B-----5:R-:W-:Y:S01]  /*8ef0*/  IMAD.MOV.U32 R22, RZ, RZ, -0x7f8eef2e ;  /* 0x807110d2ff167424 */ /* 0x020fe200078e00ff */
[----:B------:R-:W-:-:S02]  /*8f00*/  MOV R23, 0x3d903901 ;  /* 0x3d90390100177802 */ /* 0x000fc40000000f00 */
[----:B------:R4:W-:Y:S01]  /*8f10*/  STL.64 [R1+0x730], R24 ;  /* 0x0007301801007387 */ /* 0x0009e20000100a00 */
[----:B--2---:R-:W-:-:S03]  /*8f20*/  IMAD.MOV.U32 R10, RZ, RZ, -0x3b72c844 ;  /* 0xc48d37bcff0a7424 */ /* 0x004fc600078e00ff */
[----:B------:R2:W-:Y:S01]  /*8f30*/  STL.64 [R1+0x768], R20 ;  /* 0x0007681401007387 */ /* 0x0005e20000100a00 */
[----:B------:R-:W-:Y:S01]  /*8f40*/  IMAD.MOV.U32 R11, RZ, RZ, -0x4109e704 ;  /* 0xbef618fcff0b7424 */ /* 0x000fe200078e00ff */
[----:B0-----:R-:W-:Y:S01]  /*8f50*/  MOV R18, 0x16605be3 ;  /* 0x16605be300127802 */ /* 0x001fe20000000f00 */
[----:B------:R-:W-:Y:S01]  /*8f60*/  IMAD.MOV.U32 R19, RZ, RZ, 0x3e30bcbd ;  /* 0x3e30bcbdff137424 */ /* 0x000fe200078e00ff */
[----:B------:R0:W-:Y:S01]  /*8f70*/  STL.64 [R1+0x770], R22 ;  /* 0x0007701601007387 */ /* 0x0001e20000100a00 */
[----:B----4-:R-:W-:Y:S02]  /*8f80*/  IMAD.MOV.U32 R24, RZ, RZ, -0x564902fc ;  /* 0xa9b6fd04ff187424 */ /* 0x010fe400078e00ff */
[----:B------:R-:W-:Y:S01]  /*8f90*/  IMAD.MOV.U32 R25, RZ, RZ, -0x417b679b ;  /* 0xbe849865ff197424 */ /* 0x000fe200078e00ff */
[----:B------:R4:W-:Y:S01]  /*8fa0*/  STL.64 [R1+0x798], R18 ;  /* 0x0007981201007387 */ /* 0x0009e20000100a00 */
[----:B--2---:R-:W-:Y:S02]  /*8fb0*/  IMAD.MOV.U32 R20, RZ, RZ, -0x6523334a ;  /* 0x9adcccb6ff147424 */ /* 0x004fe400078e00ff */
[----:B------:R-:W-:Y:S01]  /*8fc0*/  IMAD.MOV.U32 R21, RZ, RZ, 0x3e03b654 ;  /* 0x3e03b654ff157424 */ /* 0x000fe200078e00ff */
[----:B------:R2:W-:Y:S01]  /*8fd0*/  STL.64 [R1+0x670], R32 ;  /* 0x0006702001007387 */ /* 0x0005e20000100a00 */
[----:B0-----:R-:W-:Y:S01]  /*8fe0*/  IMAD.MOV.U32 R22, RZ, RZ, -0x28d51ea ;  /* 0xfd72ae16ff167424 */ /* 0x001fe200078e00ff */
[----:B------:R-:W-:-:S02]  /*8ff0*/  MOV R23, 0xbdd63f0c ;  /* 0xbdd63f0c00177802 */ /* 0x000fc40000000f00 */
[----:B------:R0:W-:Y:S01]  /*9000*/  STL.64 [R1+0x678], R28 ;  /* 0x0006781c01007387 */ /* 0x0001e20000100a00 */
[----:B----4-:R-:W-:Y:S01]  /*9010*/  MOV R18, 0xf1b46951 ;  /* 0xf1b4695100127802 */ /* 0x010fe20000000f00 */
[----:B------:R-:W-:Y:S02]  /*9020*/  IMAD.MOV.U32 R19, RZ, RZ, 0x3f522b37 ;  /* 0x3f522b37ff137424 */ /* 0x000fe400078e00ff */
[----:B------:R4:W-:Y:S01]  /*9030*/  STL.64 [R1+0x6b0], R26 ;  /* 0x0006b01a01007387 */ /* 0x0009e20000100a00 */
[----:B--2---:R-:W-:-:S03]  /*9040*/  MOV R32, 0xe872fc56 ;  /* 0xe872fc5600207802 */ /* 0x004fc60000000f00 */
[----:B------:R2:W-:Y:S01]  /*9050*/  STL.64 [R1+0x748], R10 ;  /* 0x0007480a01007387 */ /* 0x0005e20000100a00 */
[----:B------:R-:W-:Y:S02]  /*9060*/  IMAD.MOV.U32 R33, RZ, RZ, -0x41bb67a2 ;  /* 0xbe44985eff217424 */ /* 0x000fe400078e00ff */
[----:B0-----:R-:W-:Y:S01]  /*9070*/  IMAD.MOV.U32 R28, RZ, RZ, -0x3aaf42b5 ;  /* 0xc550bd4bff1c7424 */ /* 0x001fe200078e00ff */
[----:B------:R0:W-:Y:S01]  /*9080*/  STL.64 [R1+0x778], R24 ;  /* 0x0007781801007387 */ /* 0x0001e20000100a00 */
[----:B------:R-:W-:Y:S02]  /*9090*/  IMAD.MOV.U32 R29, RZ, RZ, 0x3cc7c54e ;  /* 0x3cc7c54eff1d7424 */ /* 0x000fe400078e00ff */
[----:B----4-:R-:W-:Y:S01]  /*90a0*/  IMAD.MOV.U32 R26, RZ, RZ, -0x59a8d1f7 ;  /* 0xa6572e09ff1a7424 */ /* 0x010fe200078e00ff */
[----:B------:R-:W-:Y:S01]  /*90b0*/  MOV R27, 0xbc5779b4 ;  /* 0xbc5779b4001b7802 */ /* 0x000fe20000000f00 */
[----:B------:R4:W-:Y:S01]  /*90c0*/  STL.64 [R1+0x7a8], R20 ;  /* 0x0007a81401007387 */ /* 0x0009e20000100a00 */
[----:B--2---:R-:W-:-:S02]  /*90d0*/  IMAD.MOV.U32 R10, RZ, RZ, 0x44652279 ;  /* 0x44652279ff0a7424 */ /* 0x004fc400078e00ff */
[----:B------:R-:W-:Y:S01]  /*90e0*/  IMAD.MOV.U32 R11, RZ, RZ, -0x42f8f92a ;  /* 0xbd0706d6ff0b7424 */ /* 0x000fe200078e00ff */
[----:B------:R2:W-:Y:S01]  /*90f0*/  STL.64 [R1+0x7b8], R22 ;  /* 0x0007b81601007387 */ /* 0x0005e20000100a00 */
[----:B0-----:R-:W-:Y:S02]  /*9100*/  IMAD.MOV.U32 R24, RZ, RZ, -0x7738c013 ;  /* 0x88c73fedff187424 */ /* 0x001fe400078e00ff */
[----:B------:R-:W-:Y:S01]  /*9110*/  IMAD.MOV.U32 R25, RZ, RZ, 0x3dc74cd6 ;  /* 0x3dc74cd6ff197424 */ /* 0x000fe200078e00ff */
[----:B------:R0:W-:Y:S01]  /*9120*/  STL.64 [R1+0x7e0], R18 ;  /* 0x0007e01201007387 */ /* 0x0001e20000100a00 */
[----:B----4-:R-:W-:Y:S01]  /*9130*/  IMAD.MOV.U32 R20, RZ, RZ, 0x61e90004 ;  /* 0x61e90004ff147424 */ /* 0x010fe200078e00ff */
[----:B------:R-:W-:Y:S02]  /*9140*/  MOV R21, 0x3eb0a9ef ;  /* 0x3eb0a9ef00157802 */ /* 0x000fe40000000f00 */
[----:B------:R4:W-:Y:S01]  /*9150*/  STL.64 [R1+0x698], R30 ;  /* 0x0006981e01007387 */ /* 0x0009e20000100a00 */
[----:B--2---:R-:W-:Y:S01]  /*9160*/  MOV R22, 0xb52c3345 ;  /* 0xb52c334500167802 */ /* 0x004fe20000000f00 */
[----:B------:R-:W-:-:S02]  /*9170*/  IMAD.MOV.U32 R23, RZ, RZ, 0x3f3c01c0 ;  /* 0x3f3c01c0ff177424 */ /* 0x000fc400078e00ff */
[----:B------:R2:W-:Y:S01]  /*9180*/  STL.64 [R1+0x6b8], R28 ;  /* 0x0006b81c01007387 */ /* 0x0005e20000100a00 */
[----:B0-----:R-:W-:Y:S02]  /*9190*/  IMAD.MOV.U32 R18, RZ, RZ, -0x9f8794f ;  /* 0xf60786b1ff127424 */ /* 0x001fe400078e00ff */
[----:B------:R-:W-:Y:S01]  /*91a0*/  IMAD.MOV.U32 R19, RZ, RZ, 0x3ee5ea3a ;  /* 0x3ee5ea3aff137424 */ /* 0x000fe200078e00ff */
[----:B------:R0:W-:Y:S01]  /*91b0*/  STL.64 [R1+0x6c0], R32 ;  /* 0x0006c02001007387 */ /* 0x0001e20000100a00 */
[----:B----4-:R-:W-:-:S03]  /*91c0*/  IMAD.MOV.U32 R30, RZ, RZ, -0xfb74e6c ;  /* 0xf048b194ff1e7424 */ /* 0x010fc600078e00ff */
[----:B------:R4:W-:Y:S01]  /*91d0*/  STL.64 [R1+0x6f8], R26 ;  /* 0x0006f81a01007387 */ /* 0x0009e20000100a00 */
[----:B------:R-:W-:Y:S02]  /*91e0*/  IMAD.MOV.U32 R31, RZ, RZ, -0x4224298f ;  /* 0xbddbd671ff1f7424 */ /* 0x000fe400078e00ff */
[----:B--2---:R-:W-:Y:S01]  /*91f0*/  IMAD.MOV.U32 R28, RZ, RZ, 0x13f7775a ;  /* 0x13f7775aff1c7424 */ /* 0x004fe200078e00ff */
[----:B------:R2:W-:Y:S01]  /*9200*/  STL.64 [R1+0x790], R10 ;  /* 0x0007900a01007387 */ /* 0x0005e20000100a00 */
[----:B------:R-:W-:-:S03]  /*9210*/  IMAD.MOV.U32 R29, RZ, RZ, -0x4272569a ;  /* 0xbd8da966ff1d7424 */ /* 0x000fc600078e00ff */
[----:B------:R5:W-:Y:S01]  /*9220*/  STL.64 [R1+0x7c0], R24 ;  /* 0x0007c01801007387 */ /* 0x000be20000100a00 */
[----:B0-----:R-:W-:Y:S01]  /*9230*/  IMAD.MOV.U32 R32, RZ, RZ, -0x6486ec16 ;  /* 0x9b7913eaff207424 */ /* 0x001fe200078e00ff */
[----:B------:R-:W-:Y:S01]  /*9240*/  MOV R33, 0xbf12e31f ;  /* 0xbf12e31f00217802 */ /* 0x000fe20000000f00 */
[----:B----4-:R-:W-:Y:S01]  /*9250*/  IMAD.MOV.U32 R26, RZ, RZ, 0x36172b0 ;  /* 0x036172b0ff1a7424 */ /* 0x010fe200078e00ff */
[----:B------:R-:W-:Y:S01]  /*9260*/  MOV R27, 0x3f100120 ;  /* 0x3f100120001b7802 */ /* 0x000fe20000000f00 */
[----:B------:R0:W-:Y:S01]  /*9270*/  STL.64 [R1+0x7e8], R20 ;  /* 0x0007e81401007387 */ /* 0x0001e20000100a00 */
[----:B--2---:R-:W-:Y:S01]  /*9280*/  IMAD.MOV.U32 R10, RZ, RZ, 0x684527bf ;  /* 0x684527bfff0a7424 */ /* 0x004fe200078e00ff */
[----:B------:R-:W-:Y:S02]  /*9290*/  MOV R11, 0x3f55d4ae ;  /* 0x3f55d4ae000b7802 */ /* 0x000fe40000000f00 */
[----:B------:R2:W-:Y:S01]  /*92a0*/  STL.64 [R1+0x7f8], R22 ;  /* 0x0007f81601007387 */ /* 0x0005e20000100a00 */
[----:B-----5:R-:W-:-:S02]  /*92b0*/  IMAD.MOV.U32 R24, RZ, RZ, 0x6f571329 ;  /* 0x6f571329ff187424 */ /* 0x020fc400078e00ff */
[----:B------:R-:W-:Y:S01]  /*92c0*/  IMAD.MOV.U32 R25, RZ, RZ, -0x41be8a62 ;  /* 0xbe41759eff197424 */ /* 0x000fe200078e00ff */
[----:B------:R4:W-:Y:S01]  /*92d0*/  STL.64 [R1+0x820], R18 ;  /* 0x0008201201007387 */ /* 0x0009e20000100a00 */
[----:B0-----:R-:W-:Y:S01]  /*92e0*/  IMAD.MOV.U32 R20, RZ, RZ, -0x738ddf49 ;  /* 0x8c7220b7ff147424 */ /* 0x001fe200078e00ff */
[----:B------:R-:W-:Y:S02]  /*92f0*/  MOV R21, 0xbec20558 ;  /* 0xbec2055800157802 */ /* 0x000fe40000000f00 */
[----:B------:R0:W-:Y:S01]  /*9300*/  STL.64 [R1+0x6e8], R30 ;  /* 0x0006e81e01007387 */ /* 0x0001e20000100a00 */
[----:B--2---:R-:W-:Y:S02]  /*9310*/  IMAD.MOV.U32 R22, RZ, RZ, 0x71a80133 ;  /* 0x71a80133ff167424 */ /* 0x004fe400078e00ff */
[----:B------:R-:W-:Y:S01]  /*9320*/  IMAD.MOV.U32 R23, RZ, RZ, 0x3eb64d99 ;  /* 0x3eb64d99ff177424 */ /* 0x000fe200078e00ff */
[----:B------:R2:W-:Y:S01]  /*9330*/  STL.64 [R1+0x700], R28 ;  /* 0x0007001c01007387 */ /* 0x0005e20000100a00 */
[----:B----4-:R-:W-:Y:S01]  /*9340*/  IMAD.MOV.U32 R18, RZ, RZ, -0x4b790f26 ;  /* 0xb486f0daff127424 */ /* 0x010fe200078e00ff */
[----:B------:R-:W-:-:S02]  /*9350*/  MOV R19, 0x3e48a3e9 ;  /* 0x3e48a3e900137802 */ /* 0x000fc40000000f00 */
[----:B------:R4:W-:Y:S01]  /*9360*/  STL.64 [R1+0x710], R32 ;  /* 0x0007102001007387 */ /* 0x0009e20000100a00 */
[----:B0-----:R-:W-:-:S03]  /*9370*/  MOV R30, 0x3aebc9b7 ;  /* 0x3aebc9b7001e7802 */ /* 0x001fc60000000f00 */
[----:B------:R0:W-:Y:S01]  /*9380*/  STL.64 [R1+0x740], R26 ;  /* 0x0007401a01007387 */ /* 0x0001e20000100a00 */
[----:B------:R-:W-:-:S03]  /*9390*/  IMAD.MOV.U32 R31, RZ, RZ, -0x40e9c580 ;  /* 0xbf163a80ff1f7424 */ /* 0x000fc600078e00ff */
[----:B------:R5:W-:Y:S01]  /*93a0*/  STL.64 [R1+0x7d0], R10 ;  /* 0x0007d00a01007387 */ /* 0x000be20000100a00 */
[----:B--2---:R-:W-:Y:S01]  /*93b0*/  MOV R28, 0xe8be3330 ;  /* 0xe8be3330001c7802 */ /* 0x004fe20000000f00 */
[----:B------:R-:W-:Y:S02]  /*93c0*/  IMAD.MOV.U32 R29, RZ, RZ, -0x41f18fe8 ;  /* 0xbe0e7018ff1d7424 */ /* 0x000fe400078e00ff */
[----:B------:R2:W-:Y:S01]  /*93d0*/  STL.64 [R1+0x808], R24 ;  /* 0x0008081801007387 */ /* 0x0005e20000100a00 */
[----:B----4-:R-:W-:Y:S02]  /*93e0*/  IMAD.MOV.U32 R32, RZ, RZ, -0x576e2746 ;  /* 0xa891d8baff207424 */ /* 0x010fe400078e00ff */
[----:B------:R-:W-:Y:S01]  /*93f0*/  IMAD.MOV.U32 R33, RZ, RZ, -0x4138272d ;  /* 0xbec7d8d3ff217424 */ /* 0x000fe200078e00ff */
[----:B0-----:R-:W-:Y:S01]  /*9400*/  MOV R26, 0xa4d350ce ;  /* 0xa4d350ce001a7802 */ /* 0x001fe20000000f00 */
[----:B------:R-:W-:Y:S01]  /*9410*/  IMAD.MOV.U32 R27, RZ, RZ, 0x3e77ca3d ;  /* 0x3e77ca3dff1b7424 */ /* 0x000fe200078e00ff */
[----:B------:R0:W-:Y:S01]  /*9420*/  STL.64 [R1+0x830], R20 ;  /* 0x0008301401007387 */ /* 0x0001e20000100a00 */
[----:B-----5:R-:W-:Y:S01]  /*9430*/  MOV R10, 0x37b4e130 ;  /* 0x37b4e130000a7802 */ /* 0x020fe20000000f00 */
[----:B------:R-:W-:-:S02]  /*9440*/  IMAD.MOV.U32 R11, RZ, RZ, 0x3f07bdf8 ;  /* 0x3f07bdf8ff0b7424 */ /* 0x000fc400078e00ff */
[----:B------:R4:W-:Y:S01]  /*9450*/  STL.64 [R1+0x838], R22 ;  /* 0x0008381601007387 */ /* 0x0009e20000100a00 */
[----:B--2---:R-:W-:Y:S01]  /*9460*/  IMAD.MOV.U32 R24, RZ, RZ, -0x48aac0bd ;  /* 0xb7553f43ff187424 */ /* 0x004fe200078e00ff */
[----:B------:R-:W-:Y:S02]  /*9470*/  MOV R25, 0xbd48b97e ;  /* 0xbd48b97e00197802 */ /* 0x000fe40000000f00 */
[----:B------:R2:W-:Y:S01]  /*9480*/  STL.64 [R1+0x860], R18 ;  /* 0x0008601201007387 */ /* 0x0005e20000100a00 */
[----:B0-----:R-:W-:Y:S01]  /*9490*/  MOV R20, 0xd57d29c3 ;  /* 0xd57d29c300147802 */ /* 0x001fe20000000f00 */
[----:B------:R-:W-:Y:S02]  /*94a0*/  IMAD.MOV.U32 R21, RZ, RZ, -0x41e1694f ;  /* 0xbe1e96b1ff157424 */ /* 0x000fe400078e00ff */
[----:B------:R0:W-:Y:S01]  /*94b0*/  STL.64 [R1+0x738], R30 ;  /* 0x0007381e01007387 */ /* 0x0001e20000100a00 */
[----:B----4-:R-:W-:Y:S02]  /*94c0*/  IMAD.MOV.U32 R22, RZ, RZ, -0x4408c63a ;  /* 0xbbf739c6ff167424 */ /* 0x010fe400078e00ff */
[----:B------:R-:W-:Y:S01]  /*94d0*/  IMAD.MOV.U32 R23, RZ, RZ, -0x420ddaba ;  /* 0xbdf22546ff177424 */ /* 0x000fe200078e00ff */
        /* <DEDUP_REMOVED lines=8> */
[----:B----4-:R-:W-:Y:S01]  /*9560*/  IMAD.MOV.U32 R28, RZ, RZ, -0x2d0002b1 ;  /* 0xd2fffd4fff1c7424 */ /* 0x010fe200078e00ff */
[----:B------:R-:W-:Y:S02]  /*9570*/  MOV R29, 0xbe2244ba ;  /* 0xbe2244ba001d7802 */ /* 0x000fe40000000f00 */
[----:B------:R4:W-:Y:S01]  /*9580*/  STL.64 [R1+0x848], R24 ;  /* 0x0008481801007387 */ /* 0x0009e20000100a00 */
[----:B--2---:R-:W-:Y:S01]  /*9590*/  MOV R32, 0xa0bc6bce ;  /* 0xa0bc6bce00207802 */ /* 0x004fe20000000f00 */
[----:B------:R-:W-:Y:S01]  /*95a0*/  IMAD.MOV.U32 R33, RZ, RZ, -0x43f42449 ;  /* 0xbc0bdbb7ff217424 */ /* 0x000fe200078e00ff */
[----:B0-----:R-:W-:Y:S01]  /*95b0*/  MOV R26, 0xa872b284 ;  /* 0xa872b284001a7802 */ /* 0x001fe20000000f00 */
[----:B------:R-:W-:Y:S01]  /*95c0*/  IMAD.MOV.U32 R27, RZ, RZ, -0x4257ce4d ;  /* 0xbda831b3ff1b7424 */ /* 0x000fe200078e00ff */
[----:B------:R0:W-:Y:S01]  /*95d0*/  STL.64 [R1+0x870], R20 ;  /* 0x0008701401007387 */ /* 0x0001e20000100a00 */
[----:B-----5:R-:W-:Y:S01]  /*95e0*/  MOV R10, 0xcac0a663 ;  /* 0xcac0a663000a7802 */ /* 0x020fe20000000f00 */
[----:B------:R-:W-:-:S02]  /*95f0*/  IMAD.MOV.U32 R11, RZ, RZ, -0x419a4e63 ;  /* 0xbe65b19dff0b7424 */ /* 0x000fc400078e00ff */
[----:B------:R2:W-:Y:S01]  /*9600*/  STL.64 [R1+0x880], R22 ;  /* 0x0008801601007387 */ /* 0x0005e20000100a00 */
[----:B----4-:R-:W-:Y:S01]  /*9610*/  MOV R24, 0x8d3701a6 ;  /* 0x8d3701a600187802 */ /* 0x010fe20000000f00 */
[----:B------:R-:W-:Y:S02]  /*9620*/  IMAD.MOV.U32 R25, RZ, RZ, 0x3c5ab961 ;  /* 0x3c5ab961ff197424 */ /* 0x000fe400078e00ff */
[----:B------:R4:W-:Y:S01]  /*9630*/  STL.64 [R1+0x8a8], R18 ;  /* 0x0008a81201007387 */ /* 0x0009e20000100a00 */
[----:B0-----:R-:W-:-:S03]  /*9640*/  IMAD.MOV.U32 R20, RZ, RZ, 0x8721041 ;  /* 0x08721041ff147424 */ /* 0x001fc600078e00ff */
[----:B------:R0:W-:Y:S01]  /*9650*/  STL.64 [R1+0x788], R30 ;  /* 0x0007881e01007387 */ /* 0x0001e20000100a00 */
[----:B------:R-:W-:Y:S02]  /*9660*/  IMAD.MOV.U32 R21, RZ, RZ, 0x3f6185be ;  /* 0x3f6185beff157424 */ /* 0x000fe400078e00ff */
[----:B--2---:R-:W-:Y:S01]  /*9670*/  IMAD.MOV.U32 R22, RZ, RZ, 0x5a61360f ;  /* 0x5a61360fff167424 */ /* 0x004fe200078e00ff */
[----:B------:R-:W-:Y:S01]  /*9680*/  MOV R23, 0xbe9ac8f3 ;  /* 0xbe9ac8f300177802 */ /* 0x000fe20000000f00 */
[----:B------:R2:W-:Y:S01]  /*9690*/  STL.64 [R1+0x7a0], R28 ;  /* 0x0007a01c01007387 */ /* 0x0005e20000100a00 */
[----:B----4-:R-:W-:Y:S01]  /*96a0*/  MOV R18, 0x1069b36a ;  /* 0x1069b36a00127802 */ /* 0x010fe20000000f00 */
[----:B------:R-:W-:Y:S02]  /*96b0*/  IMAD.MOV.U32 R19, RZ, RZ, -0x4104f7e4 ;  /* 0xbefb081cff137424 */ /* 0x000fe400078e00ff */
[----:B------:R4:W-:Y:S01]  /*96c0*/  STL.64 [R1+0x7b0], R32 ;  /* 0x0007b02001007387 */ /* 0x0009e20000100a00 */
[----:B0-----:R-:W-:-:S03]  /*96d0*/  IMAD.MOV.U32 R30, RZ, RZ, -0x508a9322 ;  /* 0xaf756cdeff1e7424 */ /* 0x001fc600078e00ff */
[----:B------:R0:W-:Y:S01]  /*96e0*/  STL.64 [R1+0x7c8], R26 ;  /* 0x0007c81a01007387 */ /* 0x0001e20000100a00 */
[----:B------:R-:W-:-:S03]  /*96f0*/  IMAD.MOV.U32 R31, RZ, RZ, -0x40a0a244 ;  /* 0xbf5f5dbcff1f7424 */ /* 0x000fc600078e00ff */
[----:B------:R5:W-:Y:S01]  /*9700*/  STL.64 [R1+0x858], R10 ;  /* 0x0008580a01007387 */ /* 0x000be20000100a00 */
[----:B--2---:R-:W-:Y:S02]  /*9710*/  IMAD.MOV.U32 R28, RZ, RZ, -0x675acd41 ;  /* 0x98a532bfff1c7424 */ /* 0x004fe400078e00ff */
[----:B------:R-:W-:Y:S01]  /*9720*/  IMAD.MOV.U32 R29, RZ, RZ, -0x40bf5457 ;  /* 0xbf40aba9ff1d7424 */ /* 0x000fe200078e00ff */
[----:B------:R2:W-:Y:S01]  /*9730*/  STL.64 [R1+0x888], R24 ;  /* 0x0008881801007387 */ /* 0x0005e20000100a00 */
[----:B----4-:R-:W-:Y:S01]  /*9740*/  IMAD.MOV.U32 R32, RZ, RZ, -0x7d062dd6 ;  /* 0x82f9d22aff207424 */ /* 0x010fe200078e00ff */
[----:B------:R-:W-:Y:S01]  /*9750*/  MOV R33, 0xbf2618e4 ;  /* 0xbf2618e400217802 */ /* 0x000fe20000000f00 */
[----:B0-----:R-:W-:Y:S01]  /*9760*/  IMAD.MOV.U32 R26, RZ, RZ, 0x761692a2 ;  /* 0x761692a2ff1a7424 */ /* 0x001fe200078e00ff */
[----:B------:R-:W-:Y:S01]  /*9770*/  MOV R27, 0xbf00650f ;  /* 0xbf00650f001b7802 */ /* 0x000fe20000000f00 */
[----:B------:R0:W-:Y:S01]  /*9780*/  STL.64 [R1+0x8b0], R20 ;  /* 0x0008b01401007387 */ /* 0x0001e20000100a00 */
[----:B-----5:R-:W-:-:S02]  /*9790*/  IMAD.MOV.U32 R10, RZ, RZ, -0x5713a6fc ;  /* 0xa8ec5904ff0a7424 */ /* 0x020fc400078e00ff */
[----:B------:R-:W-:Y:S01]  /*97a0*/  IMAD.MOV.U32 R11, RZ, RZ, 0x3f59e1db ;  /* 0x3f59e1dbff0b7424 */ /* 0x000fe200078e00ff */
[----:B------:R4:W-:Y:S01]  /*97b0*/  STL.64 [R1+0x8c0], R22 ;  /* 0x0008c01601007387 */ /* 0x0009e20000100a00 */
[----:B--2---:R-:W-:Y:S01]  /*97c0*/  MOV R24, 0x5d1a742a ;  /* 0x5d1a742a00187802 */ /* 0x004fe20000000f00 */
[----:B------:R-:W-:Y:S02]  /*97d0*/  IMAD.MOV.U32 R25, RZ, RZ, -0x40cd8e3d ;  /* 0xbf3271c3ff197424 */ /* 0x000fe400078e00ff */
[----:B------:R2:W-:Y:S01]  /*97e0*/  STL.64 [R1+0x8e8], R18 ;  /* 0x0008e81201007387 */ /* 0x0005e20000100a00 */
[----:B0-----:R-:W-:-:S03]  /*97f0*/  IMAD.MOV.U32 R20, RZ, RZ, 0x22d07b2 ;  /* 0x022d07b2ff147424 */ /* 0x001fc600078e00ff */
[----:B------:R0:W-:Y:S01]  /*9800*/  STL.64 [R1+0x7d8], R30 ;  /* 0x0007d81e01007387 */ /* 0x0001e20000100a00 */
[----:B------:R-:W-:Y:S01]  /*9810*/  IMAD.MOV.U32 R21, RZ, RZ, -0x4128569e ;  /* 0xbed7a962ff157424 */ /* 0x000fe200078e00ff */
[----:B----4-:R-:W-:Y:S01]  /*9820*/  MOV R22, 0xf727e2fe ;  /* 0xf727e2fe00167802 */ /* 0x010fe20000000f00 */
[----:B------:R-:W-:Y:S01]  /*9830*/  IMAD.MOV.U32 R23, RZ, RZ, -0x4257c1dd ;  /* 0xbda83e23ff177424 */ /* 0x000fe200078e00ff */
[----:B------:R4:W-:Y:S01]  /*9840*/  STL.64 [R1+0x7f0], R28 ;  /* 0x0007f01c01007387 */ /* 0x0009e20000100a00 */
[----:B--2---:R-:W-:Y:S02]  /*9850*/  IMAD.MOV.U32 R18, RZ, RZ, 0x7c2057dd ;  /* 0x7c2057ddff127424 */ /* 0x004fe400078e00ff */
[----:B------:R-:W-:Y:S01]  /*9860*/  IMAD.MOV.U32 R19, RZ, RZ, -0x419ce1d1 ;  /* 0xbe631e2fff137424 */ /* 0x000fe200078e00ff */
[----:B------:R2:W-:Y:S01]  /*9870*/  STL.64 [R1+0x800], R32 ;  /* 0x0008002001007387 */ /* 0x0005e20000100a00 */
[----:B0-----:R-:W-:Y:S01]  /*9880*/  MOV R30, 0xef89a12a ;  /* 0xef89a12a001e7802 */ /* 0x001fe20000000f00 */
[----:B------:R-:W-:-:S02]  /*9890*/  IMAD.MOV.U32 R31, RZ, RZ, 0x3dcaa0a6 ;  /* 0x3dcaa0a6ff1f7424 */ /* 0x000fc400078e00ff */
[----:B------:R0:W-:Y:S01]  /*98a0*/  STL.64 [R1+0x818], R26 ;  /* 0x0008181a01007387 */ /* 0x0001e20000100a00 */
[----:B----4-:R-:W-:-:S03]  /*98b0*/  MOV R28, 0x52fc4d58 ;  /* 0x52fc4d58001c7802 */ /* 0x010fc60000000f00 */
[----:B------:R4:W-:Y:S01]  /*98c0*/  STL.64 [R1+0x898], R10 ;  /* 0x0008980a01007387 */ /* 0x0009e20000100a00 */
[----:B------:R-:W-:-:S03]  /*98d0*/  IMAD.MOV.U32 R29, RZ, RZ, -0x4164f541 ;  /* 0xbe9b0abfff1d7424 */ /* 0x000fc600078e00ff */
        /* <DEDUP_REMOVED lines=9> */
[----:B-----5:R-:W-:-:S02]  /*9970*/  IMAD.MOV.U32 R24, RZ, RZ, -0x3d13f3ae ;  /* 0xc2ec0c52ff187424 */ /* 0x020fc400078e00ff */
[----:B------:R-:W-:Y:S01]  /*9980*/  IMAD.MOV.U32 R25, RZ, RZ, -0x4158f349 ;  /* 0xbea70cb7ff197424 */ /* 0x000fe200078e00ff */
[----:B------:R4:W-:Y:S01]  /*9990*/  STL.64 [R1+0x928], R18 ;  /* 0x0009281201007387 */ /* 0x0009e20000100a00 */
[----:B--2---:R-:W-:Y:S01]  /*99a0*/  IMAD.MOV.U32 R20, RZ, RZ, 0x13f0801a ;  /* 0x13f0801aff147424 */ /* 0x004fe200078e00ff */
[----:B------:R-:W-:Y:S02]  /*99b0*/  MOV R21, 0xbe38f341 ;  /* 0xbe38f34100157802 */ /* 0x000fe40000000f00 */
[----:B------:R2:W-:Y:S01]  /*99c0*/  STL.64 [R1+0x828], R30 ;  /* 0x0008281e01007387 */ /* 0x0005e20000100a00 */
[----:B0-----:R-:W-:Y:S01]  /*99d0*/  MOV R22, 0xd0370f00 ;  /* 0xd0370f0000167802 */ /* 0x001fe20000000f00 */
[----:B------:R-:W-:Y:S02]  /*99e0*/  IMAD.MOV.U32 R23, RZ, RZ, 0x3e0f0bac ;  /* 0x3e0f0bacff177424 */ /* 0x000fe400078e00ff */
[----:B------:R0:W-:Y:S01]  /*99f0*/  STL.64 [R1+0x840], R28 ;  /* 0x0008401c01007387 */ /* 0x0001e20000100a00 */
[----:B----4-:R-:W-:-:S03]  /*9a00*/  IMAD.MOV.U32 R18, RZ, RZ, 0x6f5e0e ;  /* 0x006f5e0eff127424 */ /* 0x010fc600078e00ff */
[----:B------:R4:W-:Y:S01]  /*9a10*/  STL.64 [R1+0x850], R32 ;  /* 0x0008502001007387 */ /* 0x0009e20000100a00 */
[----:B------:R-:W-:Y:S02]  /*9a20*/  IMAD.MOV.U32 R19, RZ, RZ, -0x408f72b0 ;  /* 0xbf708d50ff137424 */ /* 0x000fe400078e00ff */
[----:B--2---:R-:W-:Y:S01]  /*9a30*/  IMAD.MOV.U32 R30, RZ, RZ, 0x2f6afa8a ;  /* 0x2f6afa8aff1e7424 */ /* 0x004fe200078e00ff */
[----:B------:R2:W-:Y:S01]  /*9a40*/  STL.64 [R1+0x868], R26 ;  /* 0x0008681a01007387 */ /* 0x0005e20000100a00 */
[----:B------:R-:W-:-:S03]  /*9a50*/  MOV R31, 0x3e10bf3a ;  /* 0x3e10bf3a001f7802 */ /* 0x000fc60000000f00 */
[----:B------:R5:W-:Y:S01]  /*9a60*/  STL.64 [R1+0x8d8], R10 ;  /* 0x0008d80a01007387 */ /* 0x000be20000100a00 */
[----:B0-----:R-:W-:Y:S01]  /*9a70*/  IMAD.MOV.U32 R28, RZ, RZ, 0x207b9023 ;  /* 0x207b9023ff1c7424 */ /* 0x001fe200078e00ff */
[----:B------:R-:W-:Y:S02]  /*9a80*/  MOV R29, 0x3dc4b273 ;  /* 0x3dc4b273001d7802 */ /* 0x000fe40000000f00 */
[----:B------:R0:W-:Y:S01]  /*9a90*/  STL.64 [R1+0x910], R24 ;  /* 0x0009101801007387 */ /* 0x0001e20000100a00 */
[----:B----4-:R-:W-:Y:S01]  /*9aa0*/  MOV R32, 0x1144693f ;  /* 0x1144693f00207802 */ /* 0x010fe20000000f00 */
[----:B------:R-:W-:Y:S01]  /*9ab0*/  IMAD.MOV.U32 R33, RZ, RZ, 0x3f254d24 ;  /* 0x3f254d24ff217424 */ /* 0x000fe200078e00ff */
[----:B--2---:R-:W-:Y:S01]  /*9ac0*/  MOV R26, 0x4cc4d9d6 ;  /* 0x4cc4d9d6001a7802 */ /* 0x004fe20000000f00 */
[----:B------:R-:W-:Y:S01]  /*9ad0*/  IMAD.MOV.U32 R27, RZ, RZ, -0x40af702a ;  /* 0xbf508fd6ff1b7424 */ /* 0x000fe200078e00ff */
[----:B------:R2:W-:Y:S01]  /*9ae0*/  STL.64 [R1+0x938], R20 ;  /* 0x0009381401007387 */ /* 0x0005e20000100a00 */
[----:B-----5:R-:W-:Y:S01]  /*9af0*/  IMAD.MOV.U32 R10, RZ, RZ, -0x1908a676 ;  /* 0xe6f7598aff0a7424 */ /* 0x020fe200078e00ff */
[----:B------:R-:W-:-:S02]  /*9b00*/  MOV R11, 0x3d2a4c4e ;  /* 0x3d2a4c4e000b7802 */ /* 0x000fc40000000f00 */
[----:B------:R4:W-:Y:S01]  /*9b10*/  STL.64 [R1+0x948], R22 ;  /* 0x0009481601007387 */ /* 0x0009e20000100a00 */
[----:B0-----:R-:W-:Y:S01]  /*9b20*/  IMAD.MOV.U32 R24, RZ, RZ, 0x4ad52eba ;  /* 0x4ad52ebaff187424 */ /* 0x001fe200078e00ff */
[----:B------:R-:W-:Y:S02]  /*9b30*/  MOV R25, 0xbe010ac1 ;  /* 0xbe010ac100197802 */ /* 0x000fe40000000f00 */
[----:B------:R0:W-:Y:S01]  /*9b40*/  STL.64 [R1+0x970], R18 ;  /* 0x0009701201007387 */ /* 0x0001e20000100a00 */
[----:B--2---:R-:W-:Y:S01]  /*9b50*/  MOV R20, 0xcdea1eeb ;  /* 0xcdea1eeb00147802 */ /* 0x004fe20000000f00 */
[----:B------:R-:W-:Y:S02]  /*9b60*/  IMAD.MOV.U32 R21, RZ, RZ, -0x413dae79 ;  /* 0xbec25187ff157424 */ /* 0x000fe400078e00ff */
[----:B------:R2:W-:Y:S01]  /*9b70*/  STL.64 [R1+0x878], R30 ;  /* 0x0008781e01007387 */ /* 0x0005e20000100a00 */
[----:B----4-:R-:W-:Y:S02]  /*9b80*/  IMAD.MOV.U32 R22, RZ, RZ, 0x58c76530 ;  /* 0x58c76530ff167424 */ /* 0x010fe400078e00ff */
        /* <DEDUP_REMOVED lines=9> */
[----:B----4-:R-:W-:Y:S02]  /*9c20*/  IMAD.MOV.U32 R28, RZ, RZ, -0x4b782bd7 ;  /* 0xb487d429ff1c7424 */ /* 0x010fe400078e00ff */
[----:B------:R-:W-:Y:S01]  /*9c30*/  IMAD.MOV.U32 R29, RZ, RZ, 0x3e223870 ;  /* 0x3e223870ff1d7424 */ /* 0x000fe200078e00ff */
[----:B------:R4:W-:Y:S01]  /*9c40*/  STL.64 [R1+0x950], R24 ;  /* 0x0009501801007387 */ /* 0x0009e20000100a00 */
[----:B0-----:R-:W-:Y:S01]  /*9c50*/  IMAD.MOV.U32 R32, RZ, RZ, -0x71bd4ab3 ;  /* 0x8e42b54dff207424 */ /* 0x001fe200078e00ff */
[----:B------:R-:W-:Y:S01]  /*9c60*/  MOV R33, 0x3ef21f0d ;  /* 0x3ef21f0d00217802 */ /* 0x000fe20000000f00 */
[----:B--2---:R-:W-:Y:S01]  /*9c70*/  IMAD.MOV.U32 R26, RZ, RZ, -0x6cceab4f ;  /* 0x933154b1ff1a7424 */ /* 0x004fe200078e00ff */
[----:B------:R-:W-:Y:S01]  /*9c80*/  MOV R27, 0x3eb2d456 ;  /* 0x3eb2d456001b7802 */ /* 0x000fe20000000f00 */
[----:B------:R0:W-:Y:S01]  /*9c90*/  STL.64 [R1+0x978], R20 ;  /* 0x0009781401007387 */ /* 0x0001e20000100a00 */
[----:B-----5:R-:W-:Y:S01]  /*9ca0*/  MOV R10, 0xa5daa127 ;  /* 0xa5daa127000a7802 */ /* 0x020fe20000000f00 */
[----:B------:R-:W-:-:S02]  /*9cb0*/  IMAD.MOV.U32 R11, RZ, RZ, -0x408f51aa ;  /* 0xbf70ae56ff0b7424 */ /* 0x000fc400078e00ff */
[----:B------:R2:W-:Y:S01]  /*9cc0*/  STL.64 [R1+0x988], R22 ;  /* 0x0009881601007387 */ /* 0x0005e20000100a00 */
[----:B----4-:R-:W-:Y:S01]  /*9cd0*/  IMAD.MOV.U32 R24, RZ, RZ, -0x4654b292 ;  /* 0xb9ab4d6eff187424 */ /* 0x010fe200078e00ff */
        /* <DEDUP_REMOVED lines=8> */
[----:B----4-:R-:W-:Y:S01]  /*9d60*/  MOV R18, 0x553e9943 ;  /* 0x553e994300127802 */ /* 0x010fe20000000f00 */
[----:B------:R-:W-:Y:S02]  /*9d70*/  IMAD.MOV.U32 R19, RZ, RZ, -0x4180cfef ;  /* 0xbe7f3011ff137424 */ /* 0x000fe400078e00ff */
        /* <DEDUP_REMOVED lines=8> */
[----:B----4-:R-:W-:Y:S02]  /*9e00*/  IMAD.MOV.U32 R32, RZ, RZ, 0x1d7f8951 ;  /* 0x1d7f8951ff207424 */ /* 0x010fe400078e00ff */
[----:B------:R-:W-:Y:S01]  /*9e10*/  IMAD.MOV.U32 R33, RZ, RZ, -0x435ccac2 ;  /* 0xbca3353eff217424 */ /* 0x000fe200078e00ff */
[----:B------:R4:W-:Y:S01]  /*9e20*/  STL.64 [R1+0x9c0], R20 ;  /* 0x0009c01401007387 */ /* 0x0009e20000100a00 */
[----:B-----5:R-:W-:Y:S02]  /*9e30*/  IMAD.MOV.U32 R26, RZ, RZ, 0x3785de06 ;  /* 0x3785de06ff1a7424 */ /* 0x020fe400078e00ff */
[----:B------:R-:W-:Y:S01]  /*9e40*/  IMAD.MOV.U32 R27, RZ, RZ, 0x3de2876b ;  /* 0x3de2876bff1b7424 */ /* 0x000fe200078e00ff */
[----:B------:R5:W-:Y:S01]  /*9e50*/  STL.64 [R1+0x9c8], R22 ;  /* 0x0009c81601007387 */ /* 0x000be20000100a00 */
[----:B0-----:R-:W-:-:S02]  /*9e60*/  IMAD.MOV.U32 R10, RZ, RZ, 0x3ef55b59 ;  /* 0x3ef55b59ff0a7424 */ /* 0x001fc400078e00ff */
[----:B------:R-:W-:Y:S01]  /*9e70*/  IMAD.MOV.U32 R11, RZ, RZ, -0x40cf1af0 ;  /* 0xbf30e510ff0b7424 */ /* 0x000fe200078e00ff */
[----:B--2---:R-:W-:Y:S01]  /*9e80*/  MOV R24, 0xf2213dbe ;  /* 0xf2213dbe00187802 */ /* 0x004fe20000000f00 */
[----:B------:R-:W-:Y:S01]  /*9e90*/  IMAD.MOV.U32 R25, RZ, RZ, 0x3d6c166c ;  /* 0x3d6c166cff197424 */ /* 0x000fe200078e00ff */
[----:B------:R0:W-:Y:S01]  /*9ea0*/  STL.64 [R1+0x9f0], R18 ;  /* 0x0009f01201007387 */ /* 0x0001e20000100a00 */
[----:B----4-:R-:W-:Y:S02]  /*9eb0*/  IMAD.MOV.U32 R20, RZ, RZ, -0x31d6da23 ;  /* 0xce2925ddff147424 */ /* 0x010fe400078e00ff */
[----:B------:R-:W-:Y:S01]  /*9ec0*/  IMAD.MOV.U32 R21, RZ, RZ, 0x3e555806 ;  /* 0x3e555806ff157424 */ /* 0x000fe200078e00ff */
[----:B------:R2:W-:Y:S01]  /*9ed0*/  STL.64 [R1+0x918], R30 ;  /* 0x0009181e01007387 */ /* 0x0005e20000100a00 */
[----:B-----5:R-:W-:Y:S01]  /*9ee0*/  IMAD.MOV.U32 R22, RZ, RZ, -0x2d6249d2 ;  /* 0xd29db62eff167424 */ /* 0x020fe200078e00ff */
[----:B------:R-:W-:Y:S02]  /*9ef0*/  MOV R23, 0x3e2bcb20 ;  /* 0x3e2bcb2000177802 */ /* 0x000fe40000000f00 */
[----:B------:R4:W-:Y:S01]  /*9f00*/  STL.64 [R1+0x930], R28 ;  /* 0x0009301c01007387 */ /* 0x0009e20000100a00 */
[----:B0-----:R-:W-:Y:S01]  /*9f10*/  MOV R18, 0x98f1553a ;  /* 0x98f1553a00127802 */ /* 0x001fe20000000f00 */
[----:B------:R-:W-:-:S02]  /*9f20*/  IMAD.MOV.U32 R19, RZ, RZ, 0x3f820109 ;  /* 0x3f820109ff137424 */ /* 0x000fc400078e00ff */
[----:B------:R0:W-:Y:S01]  /*9f30*/  STL.64 [R1+0x940], R32 ;  /* 0x0009402001007387 */ /* 0x0001e20000100a00 */
[----:B--2---:R-:W-:-:S03]  /*9f40*/  IMAD.MOV.U32 R30, RZ, RZ, -0x60b5bfe5 ;  /* 0x9f4a401bff1e7424 */ /* 0x004fc600078e00ff */
[----:B------:R2:W-:Y:S01]  /*9f50*/  STL.64 [R1+0x958], R26 ;  /* 0x0009581a01007387 */ /* 0x0005e20000100a00 */
[----:B------:R-:W-:Y:S01]  /*9f60*/  MOV R31, 0x3f7a3a69 ;  /* 0x3f7a3a69001f7802 */ /* 0x000fe20000000f00 */
[----:B----4-:R-:W-:Y:S02]  /*9f70*/  IMAD.MOV.U32 R28, RZ, RZ, 0x14eb1812 ;  /* 0x14eb1812ff1c7424 */ /* 0x010fe400078e00ff */
[----:B------:R4:W-:Y:S01]  /*9f80*/  STL.64 [R1+0x9a0], R10 ;  /* 0x0009a00a01007387 */ /* 0x0009e20000100a00 */
[----:B------:R-:W-:-:S03]  /*9f90*/  MOV R29, 0x3f61cf4d ;  /* 0x3f61cf4d001d7802 */ /* 0x000fc60000000f00 */
[----:B------:R5:W-:Y:S01]  /*9fa0*/  STL.64 [R1+0x9d8], R24 ;  /* 0x0009d81801007387 */ /* 0x000be20000100a00 */
[----:B0-----:R-:W-:Y:S01]  /*9fb0*/  MOV R32, 0xb161ed3 ;  /* 0x0b161ed300207802 */ /* 0x001fe20000000f00 */
[----:B------:R-:W-:Y:S01]  /*9fc0*/  IMAD.MOV.U32 R33, RZ, RZ, 0x3f4b647f ;  /* 0x3f4b647fff217424 */ /* 0x000fe200078e00ff */
[----:B--2---:R-:W-:Y:S01]  /*9fd0*/  MOV R26, 0x7b1a5667 ;  /* 0x7b1a5667001a7802 */ /* 0x004fe20000000f00 */
[----:B------:R-:W-:Y:S01]  /*9fe0*/  IMAD.MOV.U32 R27, RZ, RZ, 0x3f28eab1 ;  /* 0x3f28eab1ff1b7424 */ /* 0x000fe200078e00ff */
[----:B------:R0:W-:Y:S01]  /*9ff0*/  STL.64 [R1+0xa00], R20 ;  /* 0x000a001401007387 */ /* 0x0001e20000100a00 */
[----:B----4-:R-:W-:Y:S02]  /*a000*/  IMAD.MOV.U32 R10, RZ, RZ, -0x500bb542 ;  /* 0xaff44abeff0a7424 */ /* 0x010fe400078e00ff */
[----:B------:R-:W-:Y:S01]  /*a010*/  IMAD.MOV.U32 R11, RZ, RZ, 0x3e9a1a0b ;  /* 0x3e9a1a0bff0b7424 */ /* 0x000fe200078e00ff */
[----:B------:R2:W-:Y:S01]  /*a020*/  STL.64 [R1+0xa10], R22 ;  /* 0x000a101601007387 */ /* 0x0005e20000100a00 */
[----:B-----5:R-:W-:-:S02]  /*a030*/  IMAD.MOV.U32 R24, RZ, RZ, 0x2e8ed281 ;  /* 0x2e8ed281ff187424 */ /* 0x020fc400078e00ff */
[----:B------:R-:W-:Y:S01]  /*a040*/  IMAD.MOV.U32 R25, RZ, RZ, 0x3be8a683 ;  /* 0x3be8a683ff197424 */ /* 0x000fe200078e00ff */
[----:B------:R4:W-:Y:S01]  /*a050*/  STL.64 [R1+0xa38], R18 ;  /* 0x000a381201007387 */ /* 0x0009e20000100a00 */
[----:B0-----:R-:W-:Y:S01]  /*a060*/  IMAD.MOV.U32 R20, RZ, RZ, -0x16b644bd ;  /* 0xe949bb43ff147424 */ /* 0x001fe200078e00ff */
[----:B------:R-:W-:Y:S02]  /*a070*/  MOV R21, 0xbf84303c ;  /* 0xbf84303c00157802 */ /* 0x000fe40000000f00 */
[----:B------:R0:W-:Y:S01]  /*a080*/  STL.64 [R1+0x968], R30 ;  /* 0x0009681e01007387 */ /* 0x0001e20000100a00 */
[----:B--2---:R-:W-:Y:S01]  /*a090*/  MOV R22, 0xe9a6596f ;  /* 0xe9a6596f00167802 */ /* 0x004fe20000000f00 */
[----:B------:R-:W-:Y:S02]  /*a0a0*/  IMAD.MOV.U32 R23, RZ, RZ, 0x3eb57cc9 ;  /* 0x3eb57cc9ff177424 */ /* 0x000fe400078e00ff */
[----:B------:R2:W-:Y:S01]  /*a0b0*/  STL.64 [R1+0x980], R28 ;  /* 0x0009801c01007387 */ /* 0x0005e20000100a00 */
[----:B----4-:R-:W-:-:S02]  /*a0c0*/  IMAD.MOV.U32 R18, RZ, RZ, 0x2cc02754 ;  /* 0x2cc02754ff127424 */ /* 0x010fc400078e00ff */
[----:B------:R-:W-:Y:S01]  /*a0d0*/  IMAD.MOV.U32 R19, RZ, RZ, 0x3f28b6bb ;  /* 0x3f28b6bbff137424 */ /* 0x000fe200078e00ff */
[----:B------:R4:W-:Y:S01]  /*a0e0*/  STL.64 [R1+0x990], R32 ;  /* 0x0009902001007387 */ /* 0x0009e20000100a00 */
[----:B0-----:R-:W-:-:S03]  /*a0f0*/  IMAD.MOV.U32 R30, RZ, RZ, 0x49a65517 ;  /* 0x49a65517ff1e7424 */ /* 0x001fc600078e00ff */
[----:B------:R0:W-:Y:S01]  /*a100*/  STL.64 [R1+0x9a8], R26 ;  /* 0x0009a81a01007387 */ /* 0x0001e20000100a00 */
[----:B------:R-:W-:Y:S02]  /*a110*/  IMAD.MOV.U32 R31, RZ, RZ, -0x421c2728 ;  /* 0xbde3d8d8ff1f7424 */ /* 0x000fe400078e00ff */
[----:B--2---:R-:W-:Y:S01]  /*a120*/  IMAD.MOV.U32 R28, RZ, RZ, -0x2530bc46 ;  /* 0xdacf43baff1c7424 */ /* 0x004fe200078e00ff */
[----:B------:R2:W-:Y:S01]  /*a130*/  STL.64 [R1+0x9e8], R10 ;  /* 0x0009e80a01007387 */ /* 0x0005e20000100a00 */
[----:B------:R-:W-:-:S03]  /*a140*/  IMAD.MOV.U32 R29, RZ, RZ, 0x3ecbb865 ;  /* 0x3ecbb865ff1d7424 */ /* 0x000fc600078e00ff */
[----:B------:R5:W-:Y:S01]  /*a150*/  STL.64 [R1+0xa18], R24 ;  /* 0x000a181801007387 */ /* 0x000be20000100a00 */
[----:B----4-:R-:W-:Y:S01]  /*a160*/  IMAD.MOV.U32 R32, RZ, RZ, 0x664ec1e3 ;  /* 0x664ec1e3ff207424 */ /* 0x010fe200078e00ff */
[----:B------:R-:W-:Y:S01]  /*a170*/  MOV R33, 0xbea581f5 ;  /* 0xbea581f500217802 */ /* 0x000fe20000000f00 */
[----:B0-----:R-:W-:Y:S01]  /*a180*/  IMAD.MOV.U32 R26, RZ, RZ, 0x554e1fc0 ;  /* 0x554e1fc0ff1a7424 */ /* 0x001fe200078e00ff */
[----:B------:R-:W-:Y:S01]  /*a190*/  MOV R27, 0xbce95f1e ;  /* 0xbce95f1e001b7802 */ /* 0x000fe20000000f00 */
[----:B------:R0:W-:Y:S01]  /*a1a0*/  STL.64 [R1+0xa40], R20 ;  /* 0x000a401401007387 */ /* 0x0001e20000100a00 */
[----:B--2---:R-:W-:Y:S01]  /*a1b0*/  IMAD.MOV.U32 R10, RZ, RZ, -0x343a03ee ;  /* 0xcbc5fc12ff0a7424 */ /* 0x004fe200078e00ff */
[----:B------:R-:W-:Y:S02]  /*a1c0*/  MOV R11, 0xbf785c7c ;  /* 0xbf785c7c000b7802 */ /* 0x000fe40000000f00 */
[----:B------:R2:W-:Y:S01]  /*a1d0*/  STL.64 [R1+0xa50], R22 ;  /* 0x000a501601007387 */ /* 0x0005e20000100a00 */
[----:B-----5:R-:W-:-:S02]  /*a1e0*/  IMAD.MOV.U32 R24, RZ, RZ, -0x4eceb30f ;  /* 0xb1314cf1ff187424 */ /* 0x020fc400078e00ff */
[----:B------:R-:W-:Y:S01]  /*a1f0*/  IMAD.MOV.U32 R25, RZ, RZ, 0x3f5c0816 ;  /* 0x3f5c0816ff197424 */ /* 0x000fe200078e00ff */
        /* <DEDUP_REMOVED lines=17> */
[----:B----4-:R-:W-:Y:S02]  /*a310*/  IMAD.MOV.U32 R32, RZ, RZ, 0x19b3e6f ;  /* 0x019b3e6fff207424 */ /* 0x010fe400078e00ff */
[----:B------:R-:W-:Y:S01]  /*a320*/  IMAD.MOV.U32 R33, RZ, RZ, -0x40be4cc5 ;  /* 0xbf41b33bff217424 */ /* 0x000fe200078e00ff */
[----:B------:R4:W-:Y:S01]  /*a330*/  STL.64 [R1+0xa88], R20 ;  /* 0x000a881401007387 */ /* 0x0009e20000100a00 */
[----:B0-----:R-:W-:Y:S02]  /*a340*/  IMAD.MOV.U32 R26, RZ, RZ, -0x71d6bcb ;  /* 0xf8e29435ff1a7424 */ /* 0x001fe400078e00ff */
[----:B------:R-:W-:Y:S01]  /*a350*/  IMAD.MOV.U32 R27, RZ, RZ, 0x3f748900 ;  /* 0x3f748900ff1b7424 */ /* 0x000fe200078e00ff */
[----:B-----5:R-:W-:Y:S01]  /*a360*/  MOV R10, 0xc560282d ;  /* 0xc560282d000a7802 */ /* 0x020fe20000000f00 */
[----:B------:R-:W-:Y:S01]  /*a370*/  IMAD.MOV.U32 R11, RZ, RZ, -0x40b9d14f ;  /* 0xbf462eb1ff0b7424 */ /* 0x000fe200078e00ff */
[----:B------:R0:W-:Y:S01]  /*a380*/  STL.64 [R1+0xa90], R22 ;  /* 0x000a901601007387 */ /* 0x0001e20000100a00 */
[----:B--2---:R-:W-:Y:S01]  /*a390*/  IMAD.MOV.U32 R24, RZ, RZ, 0x7672b130 ;  /* 0x7672b130ff187424 */ /* 0x004fe200078e00ff */
[----:B------:R-:W-:-:S02]  /*a3a0*/  MOV R25, 0x3edbbbac ;  /* 0x3edbbbac00197802 */ /* 0x000fc40000000f00 */
[----:B------:R2:W-:Y:S01]  /*a3b0*/  STL.64 [R1+0xab8], R18 ;  /* 0x000ab81201007387 */ /* 0x0005e20000100a00 */
[----:B----4-:R-:W-:Y:S01]  /*a3c0*/  MOV R20, 0x87133284 ;  /* 0x8713328400147802 */ /* 0x010fe20000000f00 */
[----:B------:R-:W-:Y:S02]  /*a3d0*/  IMAD.MOV.U32 R21, RZ, RZ, 0x3e731ba6 ;  /* 0x3e731ba6ff157424 */ /* 0x000fe400078e00ff */
[----:B------:R4:W-:Y:S01]  /*a3e0*/  STL.64 [R1+0xa08], R30 ;  /* 0x000a081e01007387 */ /* 0x0009e20000100a00 */
[----:B0-----:R-:W-:-:S03]  /*a3f0*/  IMAD.MOV.U32 R22, RZ, RZ, 0x5cf292a0 ;  /* 0x5cf292a0ff167424 */ /* 0x001fc600078e00ff */
[----:B------:R0:W-:Y:S01]  /*a400*/  STL.64 [R1+0xa20], R28 ;  /* 0x000a201c01007387 */ /* 0x0001e20000100a00 */
[----:B------:R-:W-:Y:S02]  /*a410*/  IMAD.MOV.U32 R23, RZ, RZ, -0x41b6031b ;  /* 0xbe49fce5ff177424 */ /* 0x000fe400078e00ff */
[----:B--2---:R-:W-:Y:S01]  /*a420*/  IMAD.MOV.U32 R18, RZ, RZ, -0x10012ac2 ;  /* 0xeffed53eff127424 */ /* 0x004fe200078e00ff */
[----:B------:R-:W-:Y:S01]  /*a430*/  MOV R19, 0x3f9486e7 ;  /* 0x3f9486e700137802 */ /* 0x000fe20000000f00 */
[----:B------:R2:W-:Y:S01]  /*a440*/  STL.64 [R1+0xa30], R32 ;  /* 0x000a302001007387 */ /* 0x0005e20000100a00 */
[----:B----4-:R-:W-:Y:S01]  /*a450*/  IMAD.MOV.U32 R30, RZ, RZ, -0x4b94eac ;  /* 0xfb46b154ff1e7424 */ /* 0x010fe200078e00ff */
[----:B------:R-:W-:Y:S02]  /*a460*/  MOV R31, 0xbf60e596 ;  /* 0xbf60e596001f7802 */ /* 0x000fe40000000f00 */
[----:B------:R4:W-:Y:S01]  /*a470*/  STL.64 [R1+0xa48], R26 ;  /* 0x000a481a01007387 */ /* 0x0009e20000100a00 */
[----:B0-----:R-:W-:-:S03]  /*a480*/  IMAD.MOV.U32 R28, RZ, RZ, 0x523aaa76 ;  /* 0x523aaa76ff1c7424 */ /* 0x001fc600078e00ff */
[----:B------:R0:W-:Y:S01]  /*a490*/  STL.64 [R1+0xa68], R10 ;  /* 0x000a680a01007387 */ /* 0x0001e20000100a00 */
[----:B------:R-:W-:-:S03]  /*a4a0*/  MOV R29, 0xbe3da3e6 ;  /* 0xbe3da3e6001d7802 */ /* 0x000fc60000000f00 */
[----:B------:R5:W-:Y:S01]  /*a4b0*/  STL.64 [R1+0xaa0], R24 ;  /* 0x000aa01801007387 */ /* 0x000be20000100a00 */
[----:B--2---:R-:W-:Y:S01]  /*a4c0*/  MOV R32, 0x43924ff5 ;  /* 0x43924ff500207802 */ /* 0x004fe20000000f00 */
[----:B------:R-:W-:Y:S01]  /*a4d0*/  IMAD.MOV.U32 R33, RZ, RZ, -0x40de7150 ;  /* 0xbf218eb0ff217424 */ /* 0x000fe200078e00ff */
[----:B----4-:R-:W-:Y:S01]  /*a4e0*/  MOV R26, 0x34675d03 ;  /* 0x34675d03001a7802 */ /* 0x010fe20000000f00 */
[----:B------:R-:W-:Y:S01]  /*a4f0*/  IMAD.MOV.U32 R27, RZ, RZ, -0x411a7e0a ;  /* 0xbee581f6ff1b7424 */ /* 0x000fe200078e00ff */
[----:B------:R2:W-:Y:S01]  /*a500*/  STL.64 [R1+0xac8], R20 ;  /* 0x000ac81401007387 */ /* 0x0005e20000100a00 */
[----:B0-----:R-:W-:Y:S01]  /*a510*/  MOV R10, 0x376be54f ;  /* 0x376be54f000a7802 */ /* 0x001fe20000000f00 */
[----:B------:R-:W-:Y:S02]  /*a520*/  IMAD.MOV.U32 R11, RZ, RZ, -0x42b28354 ;  /* 0xbd4d7cacff0b7424 */ /* 0x000fe400078e00ff */
[----:B------:R0:W-:Y:S01]  /*a530*/  STL.64 [R1+0xad8], R22 ;  /* 0x000ad81601007387 */ /* 0x0001e20000100a00 */
[----:B-----5:R-:W-:Y:S01]  /*a540*/  MOV R24, 0x5d9a0e3b ;  /* 0x5d9a0e3b00187802 */ /* 0x020fe20000000f00 */
[----:B------:R-:W-:-:S02]  /*a550*/  IMAD.MOV.U32 R25, RZ, RZ, 0x3e3dc92e ;  /* 0x3e3dc92eff197424 */ /* 0x000fc400078e00ff */
[----:B------:R4:W-:Y:S01]  /*a560*/  STL.64 [R1+0xb00], R18 ;  /* 0x000b001201007387 */ /* 0x0009e20000100a00 */
[----:B--2---:R-:W-:-:S03]  /*a570*/  IMAD.MOV.U32 R20, RZ, RZ, -0x7f415c4b ;  /* 0x80bea3b5ff147424 */ /* 0x004fc600078e00ff */
[----:B------:R2:W-:Y:S01]  /*a580*/  STL.64 [R1+0xa58], R30 ;  /* 0x000a581e01007387 */ /* 0x0005e20000100a00 */
[----:B------:R-:W-:Y:S02]  /*a590*/  IMAD.MOV.U32 R21, RZ, RZ, 0x3edd7b47 ;  /* 0x3edd7b47ff157424 */ /* 0x000fe400078e00ff */
[----:B0-----:R-:W-:Y:S01]  /*a5a0*/  IMAD.MOV.U32 R22, RZ, RZ, -0x1aa33f33 ;  /* 0xe55cc0cdff167424 */ /* 0x001fe200078e00ff */
[----:B------:R-:W-:Y:S01]  /*a5b0*/  MOV R23, 0x3f888706 ;  /* 0x3f88870600177802 */ /* 0x000fe20000000f00 */
[----:B------:R0:W-:Y:S01]  /*a5c0*/  STL.64 [R1+0xa70], R28 ;  /* 0x000a701c01007387 */ /* 0x0001e20000100a00 */
[----:B----4-:R-:W-:Y:S01]  /*a5d0*/  MOV R18, 0xf1a3a0db ;  /* 0xf1a3a0db00127802 */ /* 0x010fe20000000f00 */
[----:B------:R-:W-:Y:S02]  /*a5e0*/  IMAD.MOV.U32 R19, RZ, RZ, 0x3f423100 ;  /* 0x3f423100ff137424 */ /* 0x000fe400078e00ff */
[----:B------:R4:W-:Y:S01]  /*a5f0*/  STL.64 [R1+0xa80], R32 ;  /* 0x000a802001007387 */ /* 0x0009e20000100a00 */
[----:B--2---:R-:W-:-:S03]  /*a600*/  IMAD.MOV.U32 R30, RZ, RZ, -0x7498b2aa ;  /* 0x8b674d56ff1e7424 */ /* 0x004fc600078e00ff */
[----:B------:R2:W-:Y:S01]  /*a610*/  STL.64 [R1+0xa98], R26 ;  /* 0x000a981a01007387 */ /* 0x0005e20000100a00 */
[----:B------:R-:W-:-:S03]  /*a620*/  IMAD.MOV.U32 R31, RZ, RZ, -0x413e74f7 ;  /* 0xbec18b09ff1f7424 */ /* 0x000fc600078e00ff */
[----:B------:R5:W-:Y:S01]  /*a630*/  STL.64 [R1+0xab0], R10 ;  /* 0x000ab00a01007387 */ /* 0x000be20000100a00 */
[----:B0-----:R-:W-:Y:S02]  /*a640*/  IMAD.MOV.U32 R28, RZ, RZ, 0x585a3e12 ;  /* 0x585a3e12ff1c7424 */ /* 0x001fe400078e00ff */
[----:B------:R-:W-:Y:S01]  /*a650*/  IMAD.MOV.U32 R29, RZ, RZ, -0x416fec5b ;  /* 0xbe9013a5ff1d7424 */ /* 0x000fe200078e00ff */
[----:B------:R0:W-:Y:S01]  /*a660*/  STL.64 [R1+0xae0], R24 ;  /* 0x000ae01801007387 */ /* 0x0001e20000100a00 */
[----:B----4-:R-:W-:Y:S01]  /*a670*/  IMAD.MOV.U32 R32, RZ, RZ, -0x1c06cc2a ;  /* 0xe3f933d6ff207424 */ /* 0x010fe200078e00ff */
[----:B------:R-:W-:Y:S01]  /*a680*/  MOV R33, 0x3cd01431 ;  /* 0x3cd0143100217802 */ /* 0x000fe20000000f00 */
[----:B--2---:R-:W-:Y:S01]  /*a690*/  IMAD.MOV.U32 R26, RZ, RZ, 0xcc2ec99 ;  /* 0x0cc2ec99ff1a7424 */ /* 0x004fe200078e00ff */
[----:B------:R-:W-:Y:S01]  /*a6a0*/  MOV R27, 0xbe20e39a ;  /* 0xbe20e39a001b7802 */ /* 0x000fe20000000f00 */
[----:B------:R2:W-:Y:S01]  /*a6b0*/  STL.64 [R1+0xb08], R20 ;  /* 0x000b081401007387 */ /* 0x0005e20000100a00 */
[----:B-----5:R-:W-:-:S02]  /*a6c0*/  IMAD.MOV.U32 R10, RZ, RZ, 0x50ed0c93 ;  /* 0x50ed0c93ff0a7424 */ /* 0x020fc400078e00ff */
[----:B------:R-:W-:Y:S01]  /*a6d0*/  IMAD.MOV.U32 R11, RZ, RZ, 0x3f91d1d6 ;  /* 0x3f91d1d6ff0b7424 */ /* 0x000fe200078e00ff */
[----:B------:R4:W-:Y:S01]  /*a6e0*/  STL.64 [R1+0xb18], R22 ;  /* 0x000b181601007387 */ /* 0x0009e20000100a00 */
[----:B0-----:R-:W-:Y:S01]  /*a6f0*/  MOV R24, 0x2bea82b1 ;  /* 0x2bea82b100187802 */ /* 0x001fe20000000f00 */
[----:B------:R-:W-:Y:S02]  /*a700*/  IMAD.MOV.U32 R25, RZ, RZ, -0x418f02af ;  /* 0xbe70fd51ff197424 */ /* 0x000fe400078e00ff */
[----:B------:R0:W-:Y:S01]  /*a710*/  STL.64 [R1+0xb40], R18 ;  /* 0x000b401201007387 */ /* 0x0001e20000100a00 */
[----:B--2---:R-:W-:-:S03]  /*a720*/  IMAD.MOV.U32 R20, RZ, RZ, 0x61a9f916 ;  /* 0x61a9f916ff147424 */ /* 0x004fc600078e00ff */
[----:B------:R2:W-:Y:S01]  /*a730*/  STL.64 [R1+0xaa8], R30 ;  /* 0x000aa81e01007387 */ /* 0x0005e20000100a00 */
[----:B------:R-:W-:Y:S01]  /*a740*/  IMAD.MOV.U32 R21, RZ, RZ, -0x40dd2e49 ;  /* 0xbf22d1b7ff157424 */ /* 0x000fe200078e00ff */
[----:B----4-:R-:W-:Y:S01]  /*a750*/  MOV R22, 0xa4a27ea0 ;  /* 0xa4a27ea000167802 */ /* 0x010fe20000000f00 */
[----:B------:R-:W-:Y:S01]  /*a760*/  IMAD.MOV.U32 R23, RZ, RZ, 0x3f19fff1 ;  /* 0x3f19fff1ff177424 */ /* 0x000fe200078e00ff */
[----:B------:R4:W-:Y:S01]  /*a770*/  STL.64 [R1+0xac0], R28 ;  /* 0x000ac01c01007387 */ /* 0x0009e20000100a00 */
[----:B0-----:R-:W-:Y:S02]  /*a780*/  IMAD.MOV.U32 R18, RZ, RZ, 0x28144e09 ;  /* 0x28144e09ff127424 */ /* 0x001fe400078e00ff */
[----:B------:R-:W-:Y:S01]  /*a790*/  IMAD.MOV.U32 R19, RZ, RZ, 0x3eb7e290 ;  /* 0x3eb7e290ff137424 */ /* 0x000fe200078e00ff */
[----:B------:R0:W-:Y:S01]  /*a7a0*/  STL.64 [R1+0xad0], R32 ;  /* 0x000ad02001007387 */ /* 0x0001e20000100a00 */
[----:B--2---:R-:W-:Y:S01]  /*a7b0*/  MOV R30, 0x8bed86bc ;  /* 0x8bed86bc001e7802 */ /* 0x004fe20000000f00 */
[----:B------:R-:W-:-:S02]  /*a7c0*/  IMAD.MOV.U32 R31, RZ, RZ, -0x4061c372 ;  /* 0xbf9e3c8eff1f7424 */ /* 0x000fc400078e00ff */
[----:B------:R2:W-:Y:S01]  /*a7d0*/  STL.64 [R1+0xae8], R26 ;  /* 0x000ae81a01007387 */ /* 0x0005e20000100a00 */
[----:B----4-:R-:W-:-:S03]  /*a7e0*/  MOV R28, 0xe63486fe ;  /* 0xe63486fe001c7802 */ /* 0x010fc60000000f00 */
[----:B------:R4:W-:Y:S01]  /*a7f0*/  STL.64 [R1+0xaf0], R10 ;  /* 0x000af00a01007387 */ /* 0x0009e20000100a00 */
[----:B------:R-:W-:-:S03]  /*a800*/  IMAD.MOV.U32 R29, RZ, RZ, -0x4076a7b8 ;  /* 0xbf895848ff1d7424 */ /* 0x000fc600078e00ff */
[----:B------:R5:W-:Y:S01]  /*a810*/  STL.64 [R1+0xb28], R24 ;  /* 0x000b281801007387 */ /* 0x000be20000100a00 */
[----:B0-----:R-:W-:Y:S02]  /*a820*/  IMAD.MOV.U32 R32, RZ, RZ, 0x168d2782 ;  /* 0x168d2782ff207424 */ /* 0x001fe400078e00ff */
[----:B------:R-:W-:Y:S01]  /*a830*/  IMAD.MOV.U32 R33, RZ, RZ, -0x4089d154 ;  /* 0xbf762eacff217424 */ /* 0x000fe200078e00ff */
[----:B------:R0:W-:Y:S01]  /*a840*/  STL.64 [R1+0xb50], R20 ;  /* 0x000b501401007387 */ /* 0x0001e20000100a00 */
[----:B--2---:R-:W-:Y:S02]  /*a850*/  IMAD.MOV.U32 R26, RZ, RZ, -0x1e4736f7 ;  /* 0xe1b8c909ff1a7424 */ /* 0x004fe400078e00ff */
[----:B------:R-:W-:Y:S01]  /*a860*/  IMAD.MOV.U32 R27, RZ, RZ, -0x40a7dbcf ;  /* 0xbf582431ff1b7424 */ /* 0x000fe200078e00ff */
[----:B----4-:R-:W-:Y:S01]  /*a870*/  MOV R11, 0x3f5ee468 ;  /* 0x3f5ee468000b7802 */ /* 0x010fe20000000f00 */
[----:B------:R-:W-:Y:S01]  /*a880*/  IMAD.MOV.U32 R10, RZ, RZ, -0x1b5a0a71 ;  /* 0xe4a5f58fff0a7424 */ /* 0x000fe200078e00ff */
[----:B------:R2:W-:Y:S01]  /*a890*/  STL.64 [R1+0xb58], R22 ;  /* 0x000b581601007387 */ /* 0x0005e20000100a00 */
[----:B-----5:R-:W-:-:S02]  /*a8a0*/  IMAD.MOV.U32 R24, RZ, RZ, -0x5047a8aa ;  /* 0xafb85756ff187424 */ /* 0x020fc400078e00ff */
[----:B------:R-:W-:Y:S01]  /*a8b0*/  IMAD.MOV.U32 R25, RZ, RZ, -0x42708c81 ;  /* 0xbd8f737fff197424 */ /* 0x000fe200078e00ff */
[----:B------:R4:W-:Y:S01]  /*a8c0*/  STL.64 [R1+0xb80], R18 ;  /* 0x000b801201007387 */ /* 0x0009e20000100a00 */
[----:B0-----:R-:W-:Y:S01]  /*a8d0*/  IMAD.MOV.U32 R20, RZ, RZ, -0x504dba13 ;  /* 0xafb245edff147424 */ /* 0x001fe200078e00ff */
[----:B------:R-:W-:Y:S02]  /*a8e0*/  MOV R21, 0xbe91dddd ;  /* 0xbe91dddd00157802 */ /* 0x000fe40000000f00 */
[----:B------:R0:W-:Y:S01]  /*a8f0*/  STL.64 [R1+0xaf8], R30 ;  /* 0x000af81e01007387 */ /* 0x0001e20000100a00 */
[----:B--2---:R-:W-:Y:S01]  /*a900*/  MOV R22, 0x1300d859 ;  /* 0x1300d85900167802 */ /* 0x004fe20000000f00 */
[----:B------:R-:W-:Y:S02]  /*a910*/  IMAD.MOV.U32 R23, RZ, RZ, -0x4196aa99 ;  /* 0xbe695567ff177424 */ /* 0x000fe400078e00ff */
[----:B------:R2:W-:Y:S01]  /*a920*/  STL.64 [R1+0xb10], R28 ;  /* 0x000b101c01007387 */ /* 0x0005e20000100a00 */
[----:B----4-:R-:W-:-:S03]  /*a930*/  IMAD.MOV.U32 R18, RZ, RZ, 0x49d95e46 ;  /* 0x49d95e46ff127424 */ /* 0x010fc600078e00ff */
[----:B------:R4:W-:Y:S01]  /*a940*/  STL.64 [R1+0xb20], R32 ;  /* 0x000b202001007387 */ /* 0x0009e20000100a00 */
[----:B------:R-:W-:Y:S02]  /*a950*/  IMAD.MOV.U32 R19, RZ, RZ, -0x40566e61 ;  /* 0xbfa9919fff137424 */ /* 0x000fe400078e00ff */
[----:B0-----:R-:W-:Y:S01]  /*a960*/  IMAD.MOV.U32 R30, RZ, RZ, -0x1645b3 ;  /* 0xffe9ba4dff1e7424 */ /* 0x001fe200078e00ff */
[----:B------:R0:W-:Y:S01]  /*a970*/  STL.64 [R1+0xb30], R10 ;  /* 0x000b300a01007387 */ /* 0x0001e20000100a00 */
[----:B------:R-:W-:-:S03]  /*a980*/  MOV R31, 0x3e0201c0 ;  /* 0x3e0201c0001f7802 */ /* 0x000fc60000000f00 */
[----:B------:R5:W-:Y:S01]  /*a990*/  STL.64 [R1+0xb38], R26 ;  /* 0x000b381a01007387 */ /* 0x000be20000100a00 */
[----:B--2---:R-:W-:Y:S01]  /*a9a0*/  IMAD.MOV.U32 R28, RZ, RZ, -0x78f15f33 ;  /* 0x870ea0cdff1c7424 */ /* 0x004fe200078e00ff */
[----:B------:R-:W-:Y:S02]  /*a9b0*/  MOV R29, 0xbf018b09 ;  /* 0xbf018b09001d7802 */ /* 0x000fe40000000f00 */
[----:B------:R2:W-:Y:S01]  /*a9c0*/  STL.64 [R1+0xb68], R24 ;  /* 0x000b681801007387 */ /* 0x0005e20000100a00 */
[----:B----4-:R-:W-:Y:S01]  /*a9d0*/  MOV R32, 0xb879aefc ;  /* 0xb879aefc00207802 */ /* 0x010fe20000000f00 */
[----:B------:R-:W-:Y:S02]  /*a9e0*/  IMAD.MOV.U32 R33, RZ, RZ, 0x3ede03c9 ;  /* 0x3ede03c9ff217424 */ /* 0x000fe400078e00ff */
[----:B0-----:R-:W-:Y:S01]  /*a9f0*/  IMAD.MOV.U32 R10, RZ, RZ, 0x57fe1a62 ;  /* 0x57fe1a62ff0a7424 */ /* 0x001fe200078e00ff */
[----:B------:R-:W-:Y:S01]  /*aa00*/  MOV R11, 0xbed31754 ;  /* 0xbed31754000b7802 */ /* 0x000fe20000000f00 */
        /* <DEDUP_REMOVED lines=8> */
[----:B------:R-:W-:Y:S02]  /*aa90*/  IMAD.MOV.U32 R21, RZ, RZ, 0x3faead43 ;  /* 0x3faead43ff157424 */ /* 0x000fe400078e00ff */
[----:B------:R0:W-:Y:S01]  /*aaa0*/  STL.64 [R1+0xb48], R30 ;  /* 0x000b481e01007387 */ /* 0x0001e20000100a00 */
[----:B----4-:R-:W-:Y:S02]  /*aab0*/  IMAD.MOV.U32 R22, RZ, RZ, 0x1b78f2fd ;  /* 0x1b78f2fdff167424 */ /* 0x010fe400078e00ff */
[----:B------:R-:W-:Y:S01]  /*aac0*/  IMAD.MOV.U32 R23, RZ, RZ, -0x412800ce ;  /* 0xbed7ff32ff177424 */ /* 0x000fe200078e00ff */
[----:B------:R4:W-:Y:S01]  /*aad0*/  STL.64 [R1+0xb60], R28 ;  /* 0x000b601c01007387 */ /* 0x0009e20000100a00 */
[----:B--2---:R-:W-:Y:S01]  /*aae0*/  IMAD.MOV.U32 R18, RZ, RZ, -0x53a2d366 ;  /* 0xac5d2c9aff127424 */ /* 0x004fe200078e00ff */
[----:B------:R-:W-:-:S02]  /*aaf0*/  MOV R19, 0xbf5c3a98 ;  /* 0xbf5c3a9800137802 */ /* 0x000fc40000000f00 */
[----:B------:R2:W-:Y:S01]  /*ab00*/  STL.64 [R1+0xb70], R32 ;  /* 0x000b702001007387 */ /* 0x0005e20000100a00 */
[----:B0-----:R-:W-:-:S03]  /*ab10*/  IMAD.MOV.U32 R30, RZ, RZ, 0x531b5ee8 ;  /* 0x531b5ee8ff1e7424 */ /* 0x001fc600078e00ff */
[----:B------:R0:W-:Y:S01]  /*ab20*/  STL.64 [R1+0xb78], R10 ;  /* 0x000b780a01007387 */ /* 0x0001e20000100a00 */
[----:B------:R-:W-:-:S03]  /*ab30*/  IMAD.MOV.U32 R31, RZ, RZ, 0x3e856899 ;  /* 0x3e856899ff1f7424 */ /* 0x000fc600078e00ff */
[----:B------:R5:W-:Y:S01]  /*ab40*/  STL.64 [R1+0xb88], R26 ;  /* 0x000b881a01007387 */ /* 0x000be20000100a00 */
[----:B----4-:R-:W-:Y:S02]  /*ab50*/  IMAD.MOV.U32 R28, RZ, RZ, 0x11c56ff1 ;  /* 0x11c56ff1ff1c7424 */ /* 0x010fe400078e00ff */
[----:B------:R-:W-:Y:S01]  /*ab60*/  IMAD.MOV.U32 R29, RZ, RZ, 0x3e4122c8 ;  /* 0x3e4122c8ff1d7424 */ /* 0x000fe200078e00ff */
[----:B------:R4:W-:Y:S01]  /*ab70*/  STL.64 [R1+0xba8], R24 ;  /* 0x000ba81801007387 */ /* 0x0009e20000100a00 */
[----:B--2---:R-:W-:Y:S01]  /*ab80*/  IMAD.MOV.U32 R32, RZ, RZ, -0xccb32e3 ;  /* 0xf334cd1dff207424 */ /* 0x004fe200078e00ff */
[----:B------:R-:W-:Y:S02]  /*ab90*/  MOV R33, 0x3f645497 ;  /* 0x3f64549700217802 */ /* 0x000fe40000000f00 */
[----:B0-----:R-:W-:Y:S01]  /*aba0*/  MOV R10, 0x5c03d2e9 ;  /* 0x5c03d2e9000a7802 */ /* 0x001fe20000000f00 */
[----:B------:R-:W-:Y:S01]  /*abb0*/  IMAD.MOV.U32 R11, RZ, RZ, 0x3f9ef9a0 ;  /* 0x3f9ef9a0ff0b7424 */ /* 0x000fe200078e00ff */
[----:B------:R0:W-:Y:S01]  /*abc0*/  STL.64 [R1+0xbd0], R20 ;  /* 0x000bd01401007387 */ /* 0x0001e20000100a00 */
[----:B-----5:R-:W-:Y:S01]  /*abd0*/  IMAD.MOV.U32 R26, RZ, RZ, -0x6b5d1b4e ;  /* 0x94a2e4b2ff1a7424 */ /* 0x020fe200078e00ff */
[----:B------:R-:W-:-:S02]  /*abe0*/  MOV R27, 0xbfa0a1a3 ;  /* 0xbfa0a1a3001b7802 */ /* 0x000fc40000000f00 */
[----:B------:R2:W-:Y:S01]  /*abf0*/  STL.64 [R1+0xbe0], R22 ;  /* 0x000be01601007387 */ /* 0x0005e20000100a00 */
[----:B----4-:R-:W-:Y:S01]  /*ac00*/  IMAD.MOV.U32 R24, RZ, RZ, -0x38c59a22 ;  /* 0xc73a65deff187424 */ /* 0x010fe200078e00ff */
        /* <DEDUP_REMOVED lines=8> */
[----:B----4-:R-:W-:Y:S02]  /*ac90*/  IMAD.MOV.U32 R18, RZ, RZ, 0x5a7d9ac5 ;  /* 0x5a7d9ac5ff127424 */ /* 0x010fe400078e00ff */
[----:B------:R-:W-:Y:S01]  /*aca0*/  IMAD.MOV.U32 R19, RZ, RZ, 0x3d72f0a6 ;  /* 0x3d72f0a6ff137424 */ /* 0x000fe200078e00ff */
[----:B------:R4:W-:Y:S01]  /*acb0*/  STL.64 [R1+0xbb8], R10 ;  /* 0x000bb80a01007387 */ /* 0x0009e20000100a00 */
[----:B0-----:R-:W-:-:S03]  /*acc0*/  MOV R30, 0x3853b987 ;  /* 0x3853b987001e7802 */ /* 0x001fc60000000f00 */
[----:B------:R0:W-:Y:S01]  /*acd0*/  STL.64 [R1+0xbc0], R32 ;  /* 0x000bc02001007387 */ /* 0x0001e20000100a00 */
[----:B------:R-:W-:Y:S01]  /*ace0*/  IMAD.MOV.U32 R31, RZ, RZ, 0x3f8ee504 ;  /* 0x3f8ee504ff1f7424 */ /* 0x000fe200078e00ff */
[----:B--2---:R-:W-:Y:S02]  /*acf0*/  MOV R28, 0x10abeebc ;  /* 0x10abeebc001c7802 */ /* 0x004fe40000000f00 */
[----:B------:R2:W-:Y:S01]  /*ad00*/  STL.64 [R1+0xbd8], R26 ;  /* 0x000bd81a01007387 */ /* 0x0005e20000100a00 */
[----:B------:R-:W-:-:S03]  /*ad10*/  IMAD.MOV.U32 R29, RZ, RZ, 0x3e603f57 ;  /* 0x3e603f57ff1d7424 */ /* 0x000fc600078e00ff */
[----:B------:R5:W-:Y:S01]  /*ad20*/  STL.64 [R1+0xbf0], R24 ;  /* 0x000bf01801007387 */ /* 0x000be20000100a00 */
[----:B----4-:R-:W-:Y:S02]  /*ad30*/  IMAD.MOV.U32 R10, RZ, RZ, 0x7be56cf6 ;  /* 0x7be56cf6ff0a7424 */ /* 0x010fe400078e00ff */
[----:B------:R-:W-:Y:S01]  /*ad40*/  IMAD.MOV.U32 R11, RZ, RZ, 0x3f76bd32 ;  /* 0x3f76bd32ff0b7424 */ /* 0x000fe200078e00ff */
[----:B------:R4:W-:Y:S01]  /*ad50*/  STL.64 [R1+0xc18], R20 ;  /* 0x000c181401007387 */ /* 0x0009e20000100a00 */
[----:B0-----:R-:W-:Y:S02]  /*ad60*/  IMAD.MOV.U32 R32, RZ, RZ, -0x73ca209b ;  /* 0x8c35df65ff207424 */ /* 0x001fe400078e00ff */
[----:B------:R-:W-:Y:S01]  /*ad70*/  IMAD.MOV.U32 R33, RZ, RZ, 0x3f551ff4 ;  /* 0x3f551ff4ff217424 */ /* 0x000fe200078e00ff */
[----:B------:R0:W-:Y:S01]  /*ad80*/  STL.64 [R1+0xc20], R22 ;  /* 0x000c201601007387 */ /* 0x0001e20000100a00 */
[----:B--2---:R-:W-:Y:S02]  /*ad90*/  IMAD.MOV.U32 R26, RZ, RZ, 0x2f459ca1 ;  /* 0x2f459ca1ff1a7424 */ /* 0x004fe400078e00ff */
[----:B------:R-:W-:Y:S01]  /*ada0*/  IMAD.MOV.U32 R27, RZ, RZ, 0x3f1e03ca ;  /* 0x3f1e03caff1b7424 */ /* 0x000fe200078e00ff */
[----:B-----5:R-:W-:Y:S01]  /*adb0*/  MOV R24, 0xa0ce370e ;  /* 0xa0ce370e00187802 */ /* 0x020fe20000000f00 */
        /* <DEDUP_REMOVED lines=8> */
[----:B--2---:R-:W-:Y:S01]  /*ae40*/  MOV R18, 0x5f50d178 ;  /* 0x5f50d17800127802 */ /* 0x004fe20000000f00 */
[----:B------:R-:W-:Y:S02]  /*ae50*/  IMAD.MOV.U32 R19, RZ, RZ, -0x4046a498 ;  /* 0xbfb95b68ff137424 */ /* 0x000fe400078e00ff */
[----:B------:R2:W-:Y:S01]  /*ae60*/  STL.64 [R1+0xc00], R28 ;  /* 0x000c001c01007387 */ /* 0x0005e20000100a00 */
[----:B----4-:R-:W-:-:S03]  /*ae70*/  IMAD.MOV.U32 R30, RZ, RZ, 0x3d88fea7 ;  /* 0x3d88fea7ff1e7424 */ /* 0x010fc600078e00ff */
[----:B------:R4:W-:Y:S01]  /*ae80*/  STL.64 [R1+0xc10], R32 ;  /* 0x000c102001007387 */ /* 0x0009e20000100a00 */
[----:B------:R-:W-:Y:S01]  /*ae90*/  MOV R31, 0x3ecc1949 ;  /* 0x3ecc1949001f7802 */ /* 0x000fe20000000f00 */
[----:B0-----:R-:W-:Y:S02]  /*aea0*/  IMAD.MOV.U32 R10, RZ, RZ, 0xeccfadb ;  /* 0x0eccfadbff0a7424 */ /* 0x001fe400078e00ff */
[----:B------:R0:W-:Y:S01]  /*aeb0*/  STL.64 [R1+0xc28], R26 ;  /* 0x000c281a01007387 */ /* 0x0001e20000100a00 */
[----:B------:R-:W-:-:S03]  /*aec0*/  MOV R11, 0x3efadee2 ;  /* 0x3efadee2000b7802 */ /* 0x000fc60000000f00 */
[----:B------:R5:W-:Y:S01]  /*aed0*/  STL.64 [R1+0xc30], R24 ;  /* 0x000c301801007387 */ /* 0x000be20000100a00 */
[----:B--2---:R-:W-:Y:S01]  /*aee0*/  MOV R28, 0x261131ce ;  /* 0x261131ce001c7802 */ /* 0x004fe20000000f00 */
[----:B------:R-:W-:Y:S02]  /*aef0*/  IMAD.MOV.U32 R29, RZ, RZ, -0x4129aaab ;  /* 0xbed65555ff1d7424 */ /* 0x000fe400078e00ff */
[----:B------:R2:W-:Y:S01]  /*af00*/  STL.64 [R1+0xc58], R20 ;  /* 0x000c581401007387 */ /* 0x0005e20000100a00 */
[----:B----4-:R-:W-:Y:S02]  /*af10*/  IMAD.MOV.U32 R32, RZ, RZ, -0x2e56537d ;  /* 0xd1a9ac83ff207424 */ /* 0x010fe400078e00ff */
[----:B------:R-:W-:Y:S01]  /*af20*/  IMAD.MOV.U32 R33, RZ, RZ, 0x3e62116d ;  /* 0x3e62116dff217424 */ /* 0x000fe200078e00ff */
[----:B0-----:R-:W-:Y:S01]  /*af30*/  MOV R27, 0xbe7ea6a4 ;  /* 0xbe7ea6a4001b7802 */ /* 0x001fe20000000f00 */
[----:B------:R-:W-:Y:S01]  /*af40*/  IMAD.MOV.U32 R26, RZ, RZ, 0x27a1383d ;  /* 0x27a1383dff1a7424 */ /* 0x000fe200078e00ff */
[----:B------:R0:W-:Y:S01]  /*af50*/  STL.64 [R1+0xc60], R22 ;  /* 0x000c601601007387 */ /* 0x0001e20000100a00 */
[----:B-----5:R-:W-:Y:S01]  /*af60*/  IMAD.MOV.U32 R24, RZ, RZ, 0x1c8dde07 ;  /* 0x1c8dde07ff187424 */ /* 0x020fe200078e00ff */
        /* <DEDUP_REMOVED lines=8> */
[----:B----4-:R-:W-:Y:S01]  /*aff0*/  MOV R18, 0x38631744 ;  /* 0x3863174400127802 */ /* 0x010fe20000000f00 */
[----:B------:R-:W-:-:S02]  /*b000*/  IMAD.MOV.U32 R19, RZ, RZ, 0x3fa6bd2f ;  /* 0x3fa6bd2fff137424 */ /* 0x000fc400078e00ff */
[----:B------:R2:W-:Y:S01]  /*b010*/  STL.64 [R1+0xc50], R30 ;  /* 0x000c501e01007387 */ /* 0x0005e20000100a00 */
[----:B---3--:R-:W3:-:S03]  /*b020*/  DFMA R10, R36, R36, R36 ;  /* 0x00000024240a722b */ /* 0x008ec60000000024 */
[----:B------:R4:W-:Y:S04]  /*b030*/  STL.64 [R1+0xc68], R24 ;  /* 0x000c681801007387 */ /* 0x0009e80000100a00 */
[----:B------:R5:W-:Y:S01]  /*b040*/  STL.64 [R1+0xc70], R26 ;  /* 0x000c701a01007387 */ /* 0x000be20000100a00 */
[----:B---3--:R3:W1:Y:S01]  /*b050*/  DFMA R10, R34, R10, R34 ;  /* 0x0000000a220a722b */ /* 0x0086620000000022 */
[----:B0-----:R-:W-:Y:S01]  /*b060*/  IMAD.MOV.U32 R28, RZ, RZ, 0x29064247 ;  /* 0x29064247ff1c7424 */ /* 0x001fe200078e00ff */
[----:B---3--:R-:W-:Y:S01]  /*b070*/  MOV R34, 0xfa0aa57b ;  /* 0xfa0aa57b00227802 */ /* 0x008fe20000000f00 */
[----:B------:R0:W-:Y:S01]  /*b080*/  STL.64 [R1+0xc78], R32 ;  /* 0x000c782001007387 */ /* 0x0001e20000100a00 */
[----:B------:R-:W-:Y:S01]  /*b090*/  IMAD.MOV.U32 R29, RZ, RZ, -0x403f5f91 ;  /* 0xbfc0a06fff1d7424 */ /* 0x000fe200078e00ff */
[----:B--2---:R-:W-:Y:S01]  /*b0a0*/  MOV R31, 0x3fb72bb4 ;  /* 0x3fb72bb4001f7802 */ /* 0x004fe20000000f00 */
[----:B------:R-:W-:Y:S01]  /*b0b0*/  IMAD.MOV.U32 R30, RZ, RZ, 0x7a744982 ;  /* 0x7a744982ff1e7424 */ /* 0x000fe200078e00ff */
[----:B------:R2:W-:Y:S01]  /*b0c0*/  STL.64 [R1+0xc88], R20 ;  /* 0x000c881401007387 */ /* 0x0005e20000100a00 */
[----:B----4-:R-:W-:Y:S01]  /*b0d0*/  IMAD.MOV.U32 R24, RZ, RZ, 0x3cf8dfb4 ;  /* 0x3cf8dfb4ff187424 */ /* 0x010fe200078e00ff */
[----:B-1----:R-:W1:Y:S01]  /*b0e0*/  DFMA R36, -R2, R10, 1 ;  /* 0x3ff000000224742b */ /* 0x002e62000000010a */
[----:B------:R-:W-:Y:S01]  /*b0f0*/  IMAD.MOV.U32 R25, RZ, RZ, -0x40483c5f ;  /* 0xbfb7c3a1ff197424 */ /* 0x000fe200078e00ff */
[----:B------:R3:W-:Y:S01]  /*b100*/  STL.64 [R1+0xc98], R22 ;  /* 0x000c981601007387 */ /* 0x0007e20000100a00 */
[----:B-----5:R-:W-:Y:S01]  /*b110*/  IMAD.MOV.U32 R26, RZ, RZ, -0x442fe938 ;  /* 0xbbd016c8ff1a7424 */ /* 0x020fe200078e00ff */
[----:B------:R-:W-:Y:S01]  /*b120*/  MOV R27, 0x3e92a46f ;  /* 0x3e92a46f001b7802 */ /* 0x000fe20000000f00 */
[----:B------:R-:W-:Y:S01]  /*b130*/  IMAD.MOV.U32 R35, RZ, RZ, 0x3f8d0bef ;  /* 0x3f8d0befff237424 */ /* 0x000fe200078e00ff */
[----:B------:R4:W-:Y:S01]  /*b140*/  STL.64 [R1+0xcb0], R18 ;  /* 0x000cb01201007387 */ /* 0x0009e20000100a00 */
[----:B0-----:R-:W-:Y:S01]  /*b150*/  IMAD.MOV.U32 R32, RZ, RZ, 0x1cad78b9 ;  /* 0x1cad78b9ff207424 */ /* 0x001fe200078e00ff */
[----:B-1----:R0:W1:Y:S01]  /*b160*/  DFMA R40, R10, R36, R10 ;  /* 0x000000240a28722b */ /* 0x002062000000000a */
[----:B------:R-:W-:Y:S01]  /*b170*/  IMAD.MOV.U32 R33, RZ, RZ, -0x406e5b61 ;  /* 0xbf91a49fff217424 */ /* 0x000fe200078e00ff */
[----:B--2---:R-:W-:Y:S01]  /*b180*/  MOV R21, 0xbf77067b ;  /* 0xbf77067b00157802 */ /* 0x004fe20000000f00 */
[----:B------:R-:W-:Y:S01]  /*b190*/  IMAD.MOV.U32 R20, RZ, RZ, 0x69432cef ;  /* 0x69432cefff147424 */ /* 0x000fe200078e00ff */
[----:B------:R2:W-:Y:S01]  /*b1a0*/  STL.64 [R1+0xca8], R24 ;  /* 0x000ca81801007387 */ /* 0x0005e20000100a00 */
[----:B0-----:R-:W-:Y:S01]  /*b1b0*/  IMAD.MOV.U32 R10, RZ, RZ, -0x3e789b85 ;  /* 0xc187647bff0a7424 */ /* 0x001fe200078e00ff */
[----:B------:R-:W-:Y:S01]  /*b1c0*/  MOV R11, 0xc0a2ce80 ;  /* 0xc0a2ce80000b7802 */ /* 0x000fe20000000f00 */
[----:B---3--:R-:W-:Y:S01]  /*b1d0*/  IMAD.MOV.U32 R22, RZ, RZ, -0x4ddbedfe ;  /* 0xb2241202ff167424 */ /* 0x008fe200078e00ff */
[----:B------:R0:W-:Y:S01]  /*b1e0*/  STL.64 [R1+0xcb8], R26 ;  /* 0x000cb81a01007387 */ /* 0x0001e20000100a00 */
[----:B------:R-:W-:Y:S01]  /*b1f0*/  IMAD.MOV.U32 R23, RZ, RZ, -0x41db6b2d ;  /* 0xbe2494d3ff177424 */ /* 0x000fe200078e00ff */
[----:B----4-:R-:W-:Y:S01]  /*b200*/  MOV R18, 0x6a382e07 ;  /* 0x6a382e0700127802 */ /* 0x010fe20000000f00 */
[----:B------:R-:W-:Y:S01]  /*b210*/  IMAD.MOV.U32 R19, RZ, RZ, 0x3db43183 ;  /* 0x3db43183ff137424 */ /* 0x000fe200078e00ff */
[----:B------:R3:W-:Y:S01]  /*b220*/  STL.64 [R1+0xcd0], R20 ;  /* 0x000cd01401007387 */ /* 0x0007e20000100a00 */
[----:B------:R-:W-:-:S02]  /*b230*/  IMAD.MOV.U32 R36, RZ, RZ, -0x38d8a0ef ;  /* 0xc7275f11ff247424 */ /* 0x000fc400078e00ff */
[----:B------:R-:W-:Y:S01]  /*b240*/  IMAD.MOV.U32 R37, RZ, RZ, -0x3fef52dd ;  /* 0xc010ad23ff257424 */ /* 0x000fe200078e00ff */
[----:B--2---:R-:W-:Y:S01]  /*b250*/  MOV R25, 0xbf53043d ;  /* 0xbf53043d00197802 */ /* 0x004fe20000000f00 */
[----:B------:R-:W-:Y:S01]  /*b260*/  IMAD.MOV.U32 R24, RZ, RZ, 0x3c40f6a ;  /* 0x03c40f6aff187424 */ /* 0x000fe200078e00ff */
[----:B------:R2:W-:Y:S01]  /*b270*/  STL.64 [R1+0xcd8], R22 ;  /* 0x000cd81601007387 */ /* 0x0005e20000100a00 */
[----:B0-----:R-:W-:Y:S01]  /*b280*/  IMAD.MOV.U32 R26, RZ, RZ, -0x35cf944b ;  /* 0xca306bb5ff1a7424 */ /* 0x001fe200078e00ff */
[----:B------:R-:W-:Y:S02]  /*b290*/  MOV R27, 0xbf191fff ;  /* 0xbf191fff001b7802 */ /* 0x000fe40000000f00 */
[----:B------:R0:W-:Y:S01]  /*b2a0*/  STL.64 [R1+0xcf8], R18 ;  /* 0x000cf81201007387 */ /* 0x0001e20000100a00 */
[----:B---3--:R-:W-:Y:S01]  /*b2b0*/  MOV R20, 0x909bc462 ;  /* 0x909bc46200147802 */ /* 0x008fe20000000f00 */
[----:B------:R-:W-:Y:S02]  /*b2c0*/  IMAD.MOV.U32 R21, RZ, RZ, -0x410a3a9c ;  /* 0xbef5c564ff157424 */ /* 0x000fe400078e00ff */
[----:B------:R3:W-:Y:S01]  /*b2d0*/  STL.64 [R1+0xce8], R24 ;  /* 0x000ce81801007387 */ /* 0x0007e20000100a00 */
[----:B--2---:R-:W-:-:S03]  /*b2e0*/  IMAD.MOV.U32 R22, RZ, RZ, 0x539275a7 ;  /* 0x539275a7ff167424 */ /* 0x004fc600078e00ff */
[----:B------:R2:W-:Y:S01]  /*b2f0*/  STL.64 [R1+0xd00], R26 ;  /* 0x000d001a01007387 */ /* 0x0005e20000100a00 */
[----:B------:R-:W-:Y:S02]  /*b300*/  IMAD.MOV.U32 R23, RZ, RZ, 0x3ed1abde ;  /* 0x3ed1abdeff177424 */ /* 0x000fe400078e00ff */
[----:B0-----:R-:W-:Y:S01]  /*b310*/  IMAD.MOV.U32 R18, RZ, RZ, -0xa078040 ;  /* 0xf5f87fc0ff127424 */ /* 0x001fe200078e00ff */
[----:B------:R0:W-:Y:S01]  /*b320*/  STL.64 [R1+0xd10], R20 ;  /* 0x000d101401007387 */ /* 0x0001e20000100a00 */
[----:B------:R-:W-:Y:S01]  /*b330*/  IMAD.MOV.U32 R19, RZ, RZ, 0x3cc5a9a2 ;  /* 0x3cc5a9a2ff137424 */ /* 0x000fe200078e00ff */
[----:B---3--:R-:W-:Y:S01]  /*b340*/  MOV R24, 0xfc6f6d3d ;  /* 0xfc6f6d3d00187802 */ /* 0x008fe20000000f00 */
[----:B------:R-:W-:Y:S01]  /*b350*/  IMAD.MOV.U32 R25, RZ, RZ, -0x4139f83b ;  /* 0xbec607c5ff197424 */ /* 0x000fe200078e00ff */
[----:B------:R3:W-:Y:S01]  /*b360*/  STL.64 [R1+0xd20], R22 ;  /* 0x000d201601007387 */ /* 0x0007e20000100a00 */
[----:B--2---:R-:W-:Y:S01]  /*b370*/  IMAD.MOV.U32 R26, RZ, RZ, -0x3bccff5e ;  /* 0xc43300a2ff1a7424 */ /* 0x004fe200078e00ff */
[----:B------:R-:W-:-:S02]  /*b380*/  MOV R27, 0xbfc997cf ;  /* 0xbfc997cf001b7802 */ /* 0x000fc40000000f00 */
[----:B------:R2:W-:Y:S01]  /*b390*/  STL.64 [R1+0xd38], R18 ;  /* 0x000d381201007387 */ /* 0x0005e20000100a00 */
[----:B0-----:R-:W-:Y:S02]  /*b3a0*/  IMAD.MOV.U32 R20, RZ, RZ, 0x48e4f389 ;  /* 0x48e4f389ff147424 */ /* 0x001fe400078e00ff */
[----:B------:R-:W-:Y:S01]  /*b3b0*/  IMAD.MOV.U32 R21, RZ, RZ, -0x40712a43 ;  /* 0xbf8ed5bdff157424 */ /* 0x000fe200078e00ff */
[----:B------:R0:W-:Y:S01]  /*b3c0*/  STL.64 [R1+0xd28], R24 ;  /* 0x000d281801007387 */ /* 0x0001e20000100a00 */
[----:B---3--:R-:W-:Y:S01]  /*b3d0*/  IMAD.MOV.U32 R22, RZ, RZ, 0x20e7ea15 ;  /* 0x20e7ea15ff167424 */ /* 0x008fe200078e00ff */
[----:B------:R-:W-:Y:S02]  /*b3e0*/  MOV R23, 0xbfddb7f1 ;  /* 0xbfddb7f100177802 */ /* 0x000fe40000000f00 */
[----:B------:R3:W-:Y:S01]  /*b3f0*/  STL.64 [R1+0xd48], R26 ;  /* 0x000d481a01007387 */ /* 0x0007e20000100a00 */
[----:B--2---:R-:W-:Y:S01]  /*b400*/  IMAD.MOV.U32 R18, RZ, RZ, 0x23c48dc0 ;  /* 0x23c48dc0ff127424 */ /* 0x004fe200078e00ff */
[----:B------:R-:W-:-:S02]  /*b410*/  MOV R19, 0xbfc1a4da ;  /* 0xbfc1a4da00137802 */ /* 0x000fc40000000f00 */
[----:B------:R2:W-:Y:S01]  /*b420*/  STL.64 [R1+0xd50], R20 ;  /* 0x000d501401007387 */ /* 0x0005e20000100a00 */
[----:B0-----:R-:W-:Y:S01]  /*b430*/  MOV R24, 0xea4a1955 ;  /* 0xea4a195500187802 */ /* 0x001fe20000000f00 */
[----:B------:R-:W-:Y:S02]  /*b440*/  IMAD.MOV.U32 R25, RZ, RZ, 0x3f01d889 ;  /* 0x3f01d889ff197424 */ /* 0x000fe400078e00ff */
[----:B------:R0:W-:Y:S01]  /*b450*/  STL.64 [R1+0xd60], R22 ;  /* 0x000d601601007387 */ /* 0x0001e20000100a00 */
[----:B---3--:R-:W-:Y:S01]  /*b460*/  MOV R26, 0x182c4e01 ;  /* 0x182c4e01001a7802 */ /* 0x008fe20000000f00 */
[----:B------:R-:W-:Y:S02]  /*b470*/  IMAD.MOV.U32 R27, RZ, RZ, -0x405337f1 ;  /* 0xbfacc80fff1b7424 */ /* 0x000fe400078e00ff */
[----:B------:R3:W-:Y:S01]  /*b480*/  STL.64 [R1+0xd78], R18 ;  /* 0x000d781201007387 */ /* 0x0007e20000100a00 */
[----:B--2---:R-:W-:-:S03]  /*b490*/  IMAD.MOV.U32 R20, RZ, RZ, -0x35537826 ;  /* 0xcaac87daff147424 */ /* 0x004fc600078e00ff */
[----:B------:R2:W-:Y:S01]  /*b4a0*/  STL.64 [R1+0xd70], R24 ;  /* 0x000d701801007387 */ /* 0x0005e20000100a00 */
[----:B------:R-:W-:Y:S01]  /*b4b0*/  IMAD.MOV.U32 R21, RZ, RZ, 0x3f93b27e ;  /* 0x3f93b27eff157424 */ /* 0x000fe200078e00ff */
[----:B0-----:R-:W-:Y:S01]  /*b4c0*/  MOV R22, 0x4f7ffc6f ;  /* 0x4f7ffc6f00167802 */ /* 0x001fe20000000f00 */
[----:B------:R-:W-:Y:S01]  /*b4d0*/  IMAD.MOV.U32 R23, RZ, RZ, -0x4071191d ;  /* 0xbf8ee6e3ff177424 */ /* 0x000fe200078e00ff */
[----:B------:R0:W-:Y:S01]  /*b4e0*/  STL.64 [R1+0xd88], R26 ;  /* 0x000d881a01007387 */ /* 0x0001e20000100a00 */
[----:B---3--:R-:W-:Y:S01]  /*b4f0*/  IMAD.MOV.U32 R18, RZ, RZ, -0x4ab40e33 ;  /* 0xb54bf1cdff127424 */ /* 0x008fe200078e00ff */
[----:B------:R-:W-:Y:S02]  /*b500*/  MOV R19, 0x3f51b9f3 ;  /* 0x3f51b9f300137802 */ /* 0x000fe40000000f00 */
[----:B------:R3:W-:Y:S01]  /*b510*/  STL.64 [R1+0xd98], R20 ;  /* 0x000d981401007387 */ /* 0x0007e20000100a00 */
[----:B--2---:R-:W-:Y:S02]  /*b520*/  IMAD.MOV.U32 R24, RZ, RZ, -0x793f6ca ;  /* 0xf86c0936ff187424 */ /* 0x004fe400078e00ff */
[----:B------:R-:W-:Y:S01]  /*b530*/  IMAD.MOV.U32 R25, RZ, RZ, 0x3e123fc5 ;  /* 0x3e123fc5ff197424 */ /* 0x000fe200078e00ff */
[----:B------:R2:W-:Y:S01]  /*b540*/  STL.64 [R1+0xda0], R22 ;  /* 0x000da01601007387 */ /* 0x0005e20000100a00 */
[----:B0-----:R-:W-:-:S03]  /*b550*/  IMAD.MOV.U32 R26, RZ, RZ, 0x172c9899 ;  /* 0x172c9899ff1a7424 */ /* 0x001fc600078e00ff */
[----:B------:R0:W-:Y:S01]  /*b560*/  STL.64 [R1+0xdc0], R18 ;  /* 0x000dc01201007387 */ /* 0x0001e20000100a00 */
[----:B------:R-:W-:Y:S02]  /*b570*/  IMAD.MOV.U32 R27, RZ, RZ, -0x40c781ef ;  /* 0xbf387e11ff1b7424 */ /* 0x000fe400078e00ff */
[----:B---3--:R-:W-:Y:S01]  /*b580*/  IMAD.MOV.U32 R20, RZ, RZ, -0x13909c81 ;  /* 0xec6f637fff147424 */ /* 0x008fe200078e00ff */
[----:B------:R-:W-:Y:S01]  /*b590*/  MOV R21, 0x3f1616d5 ;  /* 0x3f1616d500157802 */ /* 0x000fe20000000f00 */
[----:B------:R3:W-:Y:S01]  /*b5a0*/  STL.64 [R1+0xc90], R28 ;  /* 0x000c901c01007387 */ /* 0x0007e20000100a00 */
[----:B--2---:R-:W-:Y:S01]  /*b5b0*/  MOV R22, 0x3f1f53aa ;  /* 0x3f1f53aa00167802 */ /* 0x004fe20000000f00 */
[----:B------:R-:W-:Y:S02]  /*b5c0*/  IMAD.MOV.U32 R23, RZ, RZ, 0x3ef2a1f9 ;  /* 0x3ef2a1f9ff177424 */ /* 0x000fe400078e00ff */
[----:B------:R2:W-:Y:S01]  /*b5d0*/  STL.64 [R1+0xca0], R30 ;  /* 0x000ca01e01007387 */ /* 0x0005e20000100a00 */
[----:B0-----:R-:W-:Y:S01]  /*b5e0*/  MOV R18, 0xd57a6a06 ;  /* 0xd57a6a0600127802 */ /* 0x001fe20000000f00 */
[----:B------:R-:W-:-:S02]  /*b5f0*/  IMAD.MOV.U32 R19, RZ, RZ, 0x3ec257a6 ;  /* 0x3ec257a6ff137424 */ /* 0x000fc400078e00ff */
[----:B------:R0:W-:Y:S01]  /*b600*/  STL.64 [R1+0xcc0], R32 ;  /* 0x000cc02001007387 */ /* 0x0001e20000100a00 */
[----:B---3--:R-:W-:-:S03]  /*b610*/  MOV R28, 0xe25cd11c ;  /* 0xe25cd11c001c7802 */ /* 0x008fc60000000f00 */
[----:B------:R3:W-:Y:S01]  /*b620*/  STL.64 [R1+0xcc8], R34 ;  /* 0x000cc82201007387 */ /* 0x0007e20000100a00 */
[----:B------:R-:W-:-:S03]  /*b630*/  IMAD.MOV.U32 R29, RZ, RZ, 0x3f5a4350 ;  /* 0x3f5a4350ff1d7424 */ /* 0x000fc600078e00ff */
[----:B------:R4:W-:Y:S01]  /*b640*/  STL.64 [R1+0xdb0], R24 ;  /* 0x000db01801007387 */ /* 0x0009e20000100a00 */
[----:B--2---:R-:W-:Y:S02]  /*b650*/  IMAD.MOV.U32 R30, RZ, RZ, 0xc4df7f1 ;  /* 0x0c4df7f1ff1e7424 */ /* 0x004fe400078e00ff */
[----:B------:R-:W-:Y:S01]  /*b660*/  IMAD.MOV.U32 R31, RZ, RZ, 0x3f3adee2 ;  /* 0x3f3adee2ff1f7424 */ /* 0x000fe200078e00ff */
[----:B------:R2:W-:Y:S01]  /*b670*/  STL.64 [R1+0xdc8], R26 ;  /* 0x000dc81a01007387 */ /* 0x0005e20000100a00 */
[----:B0-----:R-:W-:Y:S02]  /*b680*/  IMAD.MOV.U32 R32, RZ, RZ, 0x7c4544c3 ;  /* 0x7c4544c3ff207424 */ /* 0x001fe400078e00ff */
[----:B------:R-:W-:Y:S01]  /*b690*/  IMAD.MOV.U32 R33, RZ, RZ, 0x3f10af03 ;  /* 0x3f10af03ff217424 */ /* 0x000fe200078e00ff */
[----:B------:R0:W-:Y:S01]  /*b6a0*/  STL.64 [R1+0xdd8], R20 ;  /* 0x000dd81401007387 */ /* 0x0001e20000100a00 */
[----:B---3--:R-:W-:Y:S01]  /*b6b0*/  IMAD.MOV.U32 R34, RZ, RZ, 0x3b45ff81 ;  /* 0x3b45ff81ff227424 */ /* 0x008fe200078e00ff */
[----:B------:R-:W-:Y:S01]  /*b6c0*/  MOV R35, 0xbd409d91 ;  /* 0xbd409d9100237802 */ /* 0x000fe20000000f00 */
[----:B----4-:R-:W-:Y:S01]  /*b6d0*/  IMAD.MOV.U32 R24, RZ, RZ, -0x79aa5638 ;  /* 0x8655a9c8ff187424 */ /* 0x010fe200078e00ff */
[----:B------:R-:W-:Y:S01]  /*b6e0*/  MOV R25, 0x3d25dbb1 ;  /* 0x3d25dbb100197802 */ /* 0x000fe20000000f00 */
[----:B------:R3:W-:Y:S01]  /*b6f0*/  STL.64 [R1+0xde8], R22 ;  /* 0x000de81601007387 */ /* 0x0007e20000100a00 */
[----:B--2---:R-:W-:-:S02]  /*b700*/  IMAD.MOV.U32 R26, RZ, RZ, -0x45e261fc ;  /* 0xba1d9e04ff1a7424 */ /* 0x004fc400078e00ff */
[----:B------:R-:W-:Y:S01]  /*b710*/  IMAD.MOV.U32 R27, RZ, RZ, 0x3fe72e2b ;  /* 0x3fe72e2bff1b7424 */ /* 0x000fe200078e00ff */
[----:B------:R2:W-:Y:S01]  /*b720*/  STL.64 [R1+0xe00], R18 ;  /* 0x000e001201007387 */ /* 0x0005e20000100a00 */
[----:B0-----:R-:W-:Y:S01]  /*b730*/  MOV R20, 0x3921c967 ;  /* 0x3921c96700147802 */ /* 0x001fe20000000f00 */
[----:B------:R-:W-:Y:S02]  /*b740*/  IMAD.MOV.U32 R21, RZ, RZ, -0x4009bb2f ;  /* 0xbff644d1ff157424 */ /* 0x000fe400078e00ff */
[----:B------:R0:W-:Y:S01]  /*b750*/  STL.64 [R1+0xce0], R28 ;  /* 0x000ce01c01007387 */ /* 0x0001e20000100a00 */
[----:B---3--:R-:W-:-:S03]  /*b760*/  IMAD.MOV.U32 R22, RZ, RZ, 0x14ed9543 ;  /* 0x14ed9543ff167424 */ /* 0x008fc600078e00ff */
[----:B------:R3:W-:Y:S01]  /*b770*/  STL.64 [R1+0xcf0], R30 ;  /* 0x000cf01e01007387 */ /* 0x0007e20000100a00 */
[----:B------:R-:W-:Y:S02]  /*b780*/  IMAD.MOV.U32 R23, RZ, RZ, 0x3f289765 ;  /* 0x3f289765ff177424 */ /* 0x000fe400078e00ff */
[----:B--2---:R-:W-:Y:S01]  /*b790*/  IMAD.MOV.U32 R18, RZ, RZ, -0x616e0a62 ;  /* 0x9e91f59eff127424 */ /* 0x004fe200078e00ff */
[----:B------:R2:W-:Y:S01]  /*b7a0*/  STL.64 [R1+0xd08], R32 ;  /* 0x000d082001007387 */ /* 0x0005e20000100a00 */
[----:B------:R-:W-:Y:S02]  /*b7b0*/  IMAD.MOV.U32 R19, RZ, RZ, -0x402337f4 ;  /* 0xbfdcc80cff137424 */ /* 0x000fe400078e00ff */
[----:B0-----:R-:W-:Y:S01]  /*b7c0*/  IMAD.MOV.U32 R28, RZ, RZ, -0x458bb1e4 ;  /* 0xba744e1cff1c7424 */ /* 0x001fe200078e00ff */
[----:B------:R0:W-:Y:S01]  /*b7d0*/  STL.64 [R1+0xd18], R34 ;  /* 0x000d182201007387 */ /* 0x0001e20000100a00 */
[----:B------:R-:W-:Y:S02]  /*b7e0*/  MOV R29, 0x3eab1a24 ;  /* 0x3eab1a24001d7802 */ /* 0x000fe40000000f00 */
[----:B---3--:R-:W-:Y:S01]  /*b7f0*/  MOV R30, 0x66be9669 ;  /* 0x66be9669001e7802 */ /* 0x008fe20000000f00 */
[----:B------:R3:W-:Y:S01]  /*b800*/  STL.64 [R1+0xdf0], R24 ;  /* 0x000df01801007387 */ /* 0x0007e20000100a00 */
[----:B------:R-:W-:-:S03]  /*b810*/  IMAD.MOV.U32 R31, RZ, RZ, -0x417c3ae7 ;  /* 0xbe83c519ff1f7424 */ /* 0x000fc600078e00ff */
[----:B------:R4:W-:Y:S01]  /*b820*/  STL.64 [R1+0xe10], R26 ;  /* 0x000e101a01007387 */ /* 0x0009e20000100a00 */
[----:B--2---:R-:W-:Y:S01]  /*b830*/  MOV R32, 0xb67ecf48 ;  /* 0xb67ecf4800207802 */ /* 0x004fe20000000f00 */
[----:B------:R-:W-:Y:S02]  /*b840*/  IMAD.MOV.U32 R33, RZ, RZ, 0x3fd75748 ;  /* 0x3fd75748ff217424 */ /* 0x000fe400078e00ff */
[----:B------:R2:W-:Y:S01]  /*b850*/  STL.64 [R1+0xe18], R20 ;  /* 0x000e181401007387 */ /* 0x0005e20000100a00 */
[----:B0-----:R-:W-:Y:S02]  /*b860*/  IMAD.MOV.U32 R34, RZ, RZ, -0x359d8d2a ;  /* 0xca6272d6ff227424 */ /* 0x001fe400078e00ff */
[----:B------:R-:W-:Y:S01]  /*b870*/  IMAD.MOV.U32 R35, RZ, RZ, 0x3fd10cd9 ;  /* 0x3fd10cd9ff237424 */ /* 0x000fe200078e00ff */
[----:B---3--:R-:W-:Y:S01]  /*b880*/  MOV R25, 0x3fec97c0 ;  /* 0x3fec97c000197802 */ /* 0x008fe20000000f00 */
[----:B------:R-:W-:Y:S01]  /*b890*/  IMAD.MOV.U32 R24, RZ, RZ, 0x57cf058f ;  /* 0x57cf058fff187424 */ /* 0x000fe200078e00ff */
[----:B------:R0:W-:Y:S01]  /*b8a0*/  STL.64 [R1+0xe28], R22 ;  /* 0x000e281601007387 */ /* 0x0001e20000100a00 */
[----:B----4-:R-:W-:Y:S01]  /*b8b0*/  IMAD.MOV.U32 R26, RZ, RZ, 0x41653f05 ;  /* 0x41653f05ff1a7424 */ /* 0x010fe200078e00ff */
[----:B------:R-:W-:-:S02]  /*b8c0*/  MOV R27, 0x3fc89f1e ;  /* 0x3fc89f1e001b7802 */ /* 0x000fc40000000f00 */
[----:B------:R3:W-:Y:S01]  /*b8d0*/  STL.64 [R1+0xe40], R18 ;  /* 0x000e401201007387 */ /* 0x0007e20000100a00 */
[----:B--2---:R-:W-:Y:S01]  /*b8e0*/  MOV R20, 0xedb1b5e9 ;  /* 0xedb1b5e900147802 */ /* 0x004fe20000000f00 */
[----:B------:R-:W-:Y:S02]  /*b8f0*/  IMAD.MOV.U32 R21, RZ, RZ, 0x3fb1a243 ;  /* 0x3fb1a243ff157424 */ /* 0x000fe400078e00ff */
[----:B------:R2:W-:Y:S01]  /*b900*/  STL.64 [R1+0xd30], R28 ;  /* 0x000d301c01007387 */ /* 0x0005e20000100a00 */
[----:B0-----:R-:W-:Y:S01]  /*b910*/  IMAD.MOV.U32 R22, RZ, RZ, 0x5f42d73e ;  /* 0x5f42d73eff167424 */ /* 0x001fe200078e00ff */
[----:B------:R-:W-:Y:S02]  /*b920*/  MOV R23, 0x3e4ddf27 ;  /* 0x3e4ddf2700177802 */ /* 0x000fe40000000f00 */
[----:B------:R0:W-:Y:S01]  /*b930*/  STL.64 [R1+0xd40], R30 ;  /* 0x000d401e01007387 */ /* 0x0001e20000100a00 */
[----:B---3--:R-:W-:Y:S02]  /*b940*/  IMAD.MOV.U32 R18, RZ, RZ, -0x5516e6ca ;  /* 0xaae91936ff127424 */ /* 0x008fe400078e00ff */
[----:B------:R-:W-:Y:S01]  /*b950*/  IMAD.MOV.U32 R19, RZ, RZ, -0x4220f927 ;  /* 0xbddf06d9ff137424 */ /* 0x000fe200078e00ff */
[----:B------:R3:W-:Y:S01]  /*b960*/  STL.64 [R1+0xd58], R32 ;  /* 0x000d582001007387 */ /* 0x0007e20000100a00 */
[----:B--2---:R-:W-:-:S02]  /*b970*/  IMAD.MOV.U32 R28, RZ, RZ, 0x4744ccfb ;  /* 0x4744ccfbff1c7424 */ /* 0x004fc400078e00ff */
[----:B------:R-:W-:Y:S01]  /*b980*/  IMAD.MOV.U32 R29, RZ, RZ, 0x3fc056ba ;  /* 0x3fc056baff1d7424 */ /* 0x000fe200078e00ff */
[----:B------:R2:W-:Y:S01]  /*b990*/  STL.64 [R1+0xd68], R34 ;  /* 0x000d682201007387 */ /* 0x0005e20000100a00 */
[----:B0-----:R-:W-:-:S03]  /*b9a0*/  IMAD.MOV.U32 R30, RZ, RZ, -0x2c454e17 ;  /* 0xd3bab1e9ff1e7424 */ /* 0x001fc600078e00ff */
[----:B------:R0:W-:Y:S01]  /*b9b0*/  STL.64 [R1+0xe38], R24 ;  /* 0x000e381801007387 */ /* 0x0001e20000100a00 */
[----:B------:R-:W-:-:S03]  /*b9c0*/  MOV R31, 0xbe8787c7 ;  /* 0xbe8787c7001f7802 */ /* 0x000fc60000000f00 */
[----:B------:R4:W-:Y:S01]  /*b9d0*/  STL.64 [R1+0xe50], R26 ;  /* 0x000e501a01007387 */ /* 0x0009e20000100a00 */
[----:B---3--:R-:W-:Y:S01]  /*b9e0*/  IMAD.MOV.U32 R32, RZ, RZ, 0x4c284396 ;  /* 0x4c284396ff207424 */ /* 0x008fe200078e00ff */
[----:B------:R-:W-:Y:S02]  /*b9f0*/  MOV R33, 0x3f778305 ;  /* 0x3f77830500217802 */ /* 0x000fe40000000f00 */
[----:B------:R3:W-:Y:S01]  /*ba00*/  STL.64 [R1+0xe60], R20 ;  /* 0x000e601401007387 */ /* 0x0007e20000100a00 */
[----:B--2---:R-:W-:Y:S01]  /*ba10*/  MOV R34, 0xf755a2c9 ;  /* 0xf755a2c900227802 */ /* 0x004fe20000000f00 */
[----:B------:R-:W-:Y:S01]  /*ba20*/  IMAD.MOV.U32 R35, RZ, RZ, -0x40a6e001 ;  /* 0xbf591fffff237424 */ /* 0x000fe200078e00ff */
[----:B0-----:R-:W-:Y:S01]  /*ba30*/  MOV R24, 0x78d507d5 ;  /* 0x78d507d500187802 */ /* 0x001fe20000000f00 */
[----:B------:R-:W-:Y:S01]  /*ba40*/  IMAD.MOV.U32 R25, RZ, RZ, 0x3f909e54 ;  /* 0x3f909e54ff197424 */ /* 0x000fe200078e00ff */
[----:B------:R0:W-:Y:S01]  /*ba50*/  STL.64 [R1+0xe68], R22 ;  /* 0x000e681601007387 */ /* 0x0001e20000100a00 */
[----:B----4-:R-:W-:Y:S01]  /*ba60*/  MOV R26, 0xa9bf8951 ;  /* 0xa9bf8951001a7802 */ /* 0x010fe20000000f00 */
[----:B------:R-:W-:-:S02]  /*ba70*/  IMAD.MOV.U32 R27, RZ, RZ, 0x3f58d9b0 ;  /* 0x3f58d9b0ff1b7424 */ /* 0x000fc400078e00ff */
[----:B------:R2:W-:Y:S01]  /*ba80*/  STL.64 [R1+0xe88], R18 ;  /* 0x000e881201007387 */ /* 0x0005e20000100a00 */
[----:B---3--:R-:W-:Y:S02]  /*ba90*/  IMAD.MOV.U32 R20, RZ, RZ, -0x712e25fa ;  /* 0x8ed1da06ff147424 */ /* 0x008fe400078e00ff */
[----:B------:R-:W-:Y:S01]  /*baa0*/  IMAD.MOV.U32 R21, RZ, RZ, 0x3f374a77 ;  /* 0x3f374a77ff157424 */ /* 0x000fe200078e00ff */
[----:B------:R3:W-:Y:S01]  /*bab0*/  STL.64 [R1+0xd80], R28 ;  /* 0x000d801c01007387 */ /* 0x0007e20000100a00 */
[----:B0-----:R-:W-:Y:S01]  /*bac0*/  IMAD.MOV.U32 R22, RZ, RZ, 0x326dba30 ;  /* 0x326dba30ff167424 */ /* 0x001fe200078e00ff */
[----:B------:R-:W-:Y:S02]  /*bad0*/  MOV R23, 0xbf146342 ;  /* 0xbf14634200177802 */ /* 0x000fe40000000f00 */
[----:B------:R0:W-:Y:S01]  /*bae0*/  STL.64 [R1+0xd90], R30 ;  /* 0x000d901e01007387 */ /* 0x0001e20000100a00 */
[----:B--2---:R-:W-:Y:S01]  /*baf0*/  IMAD.MOV.U32 R18, RZ, RZ, -0x18f0abe5 ;  /* 0xe70f541bff127424 */ /* 0x004fe200078e00ff */
[----:B------:R-:W-:-:S02]  /*bb00*/  MOV R19, 0x3d0c1417 ;  /* 0x3d0c141700137802 */ /* 0x000fc40000000f00 */
[----:B------:R2:W-:Y:S01]  /*bb10*/  STL.64 [R1+0xda8], R32 ;  /* 0x000da82001007387 */ /* 0x0005e20000100a00 */
[----:B---3--:R-:W-:-:S03]  /*bb20*/  MOV R28, 0x9ec22641 ;  /* 0x9ec22641001c7802 */ /* 0x008fc60000000f00 */
        /* <DEDUP_REMOVED lines=9> */
[----:B---3--:R-:W-:Y:S01]  /*bbc0*/  IMAD.MOV.U32 R34, RZ, RZ, 0x18d848b8 ;  /* 0x18d848b8ff227424 */ /* 0x008fe200078e00ff */
[----:B------:R-:W-:Y:S01]  /*bbd0*/  MOV R35, 0xbea66b2e ;  /* 0xbea66b2e00237802 */ /* 0x000fe20000000f00 */
[----:B----4-:R-:W-:Y:S01]  /*bbe0*/  IMAD.MOV.U32 R24, RZ, RZ, -0x2d24c015 ;  /* 0xd2db3febff187424 */ /* 0x010fe200078e00ff */
[----:B------:R3:W-:Y:S01]  /*bbf0*/  STL.64 [R1+0xeb0], R22 ;  /* 0x000eb01601007387 */ /* 0x0007e20000100a00 */
[----:B------:R-:W-:Y:S01]  /*bc00*/  IMAD.MOV.U32 R25, RZ, RZ, 0x3f0a5dff ;  /* 0x3f0a5dffff197424 */ /* 0x000fe200078e00ff */
[----:B0-----:R-:W-:Y:S01]  /*bc10*/  MOV R26, 0x101bb71a ;  /* 0x101bb71a001a7802 */ /* 0x001fe20000000f00 */
[----:B------:R-:W-:Y:S01]  /*bc20*/  IMAD.MOV.U32 R27, RZ, RZ, 0x3ffaab9a ;  /* 0x3ffaab9aff1b7424 */ /* 0x000fe200078e00ff */
[----:B------:R0:W-:Y:S01]  /*bc30*/  STL.64 [R1+0xec8], R18 ;  /* 0x000ec81201007387 */ /* 0x0001e20000100a00 */
[----:B--2---:R-:W-:Y:S01]  /*bc40*/  IMAD.MOV.U32 R20, RZ, RZ, 0xe771b94 ;  /* 0x0e771b94ff147424 */ /* 0x004fe200078e00ff */
[----:B------:R-:W-:-:S02]  /*bc50*/  MOV R21, 0x3fbdd5fa ;  /* 0x3fbdd5fa00157802 */ /* 0x000fc40000000f00 */
[----:B------:R2:W-:Y:S01]  /*bc60*/  STL.64 [R1+0xdd0], R28 ;  /* 0x000dd01c01007387 */ /* 0x0005e20000100a00 */
[----:B---3--:R-:W-:Y:S01]  /*bc70*/  MOV R22, 0x7f446f75 ;  /* 0x7f446f7500167802 */ /* 0x008fe20000000f00 */
[----:B------:R-:W-:Y:S02]  /*bc80*/  IMAD.MOV.U32 R23, RZ, RZ, 0x4011e07e ;  /* 0x4011e07eff177424 */ /* 0x000fe400078e00ff */
[----:B------:R3:W-:Y:S01]  /*bc90*/  STL.64 [R1+0xde0], R30 ;  /* 0x000de01e01007387 */ /* 0x0007e20000100a00 */
[----:B0-----:R-:W-:Y:S01]  /*bca0*/  MOV R18, 0x741b2958 ;  /* 0x741b295800127802 */ /* 0x001fe20000000f00 */
[----:B------:R-:W-:Y:S02]  /*bcb0*/  IMAD.MOV.U32 R19, RZ, RZ, 0x3ff89f57 ;  /* 0x3ff89f57ff137424 */ /* 0x000fe400078e00ff */
        /* <DEDUP_REMOVED lines=8> */
[----:B0-----:R-:W-:Y:S01]  /*bd40*/  MOV R32, 0x881c041d ;  /* 0x881c041d00207802 */ /* 0x001fe20000000f00 */
[----:B------:R-:W-:Y:S02]  /*bd50*/  IMAD.MOV.U32 R33, RZ, RZ, -0x4144f9ed ;  /* 0xbebb0613ff217424 */ /* 0x000fe400078e00ff */
[----:B------:R0:W-:Y:S01]  /*bd60*/  STL.64 [R1+0xee0], R20 ;  /* 0x000ee01401007387 */ /* 0x0001e20000100a00 */
[----:B--2---:R-:W-:Y:S02]  /*bd70*/  IMAD.MOV.U32 R34, RZ, RZ, 0x2bd4a5fe ;  /* 0x2bd4a5feff227424 */ /* 0x004fe400078e00ff */
[----:B------:R-:W-:Y:S01]  /*bd80*/  IMAD.MOV.U32 R35, RZ, RZ, -0x403ac144 ;  /* 0xbfc53ebcff237424 */ /* 0x000fe200078e00ff */
[----:B------:R2:W-:Y:S01]  /*bd90*/  STL.64 [R1+0xef0], R22 ;  /* 0x000ef01601007387 */ /* 0x0005e20000100a00 */
[----:B---3--:R-:W-:Y:S02]  /*bda0*/  IMAD.MOV.U32 R24, RZ, RZ, 0x57317fb1 ;  /* 0x57317fb1ff187424 */ /* 0x008fe400078e00ff */
[----:B------:R-:W-:Y:S01]  /*bdb0*/  IMAD.MOV.U32 R25, RZ, RZ, -0x40cef4ce ;  /* 0xbf310b32ff197424 */ /* 0x000fe200078e00ff */
[----:B------:R3:W-:Y:S01]  /*bdc0*/  STL.64 [R1+0xf08], R18 ;  /* 0x000f081201007387 */ /* 0x0007e20000100a00 */
[----:B----4-:R-:W-:-:S02]  /*bdd0*/  IMAD.MOV.U32 R26, RZ, RZ, 0x7fbade6a ;  /* 0x7fbade6aff1a7424 */ /* 0x010fc400078e00ff */
[----:B------:R-:W-:Y:S01]  /*bde0*/  IMAD.MOV.U32 R27, RZ, RZ, 0x3fe60acf ;  /* 0x3fe60acfff1b7424 */ /* 0x000fe200078e00ff */
[----:B0-----:R-:W-:Y:S01]  /*bdf0*/  MOV R21, 0xbfd07d01 ;  /* 0xbfd07d0100157802 */ /* 0x001fe20000000f00 */
[----:B------:R-:W-:Y:S01]  /*be00*/  IMAD.MOV.U32 R20, RZ, RZ, 0x542640 ;  /* 0x00542640ff147424 */ /* 0x000fe200078e00ff */
[----:B------:R0:W-:Y:S01]  /*be10*/  STL.64 [R1+0xe20], R28 ;  /* 0x000e201c01007387 */ /* 0x0001e20000100a00 */
[----:B--2---:R-:W-:Y:S02]  /*be20*/  IMAD.MOV.U32 R22, RZ, RZ, 0x5866b19f ;  /* 0x5866b19fff167424 */ /* 0x004fe400078e00ff */
[----:B------:R-:W-:Y:S01]  /*be30*/  IMAD.MOV.U32 R23, RZ, RZ, 0x3fcb0149 ;  /* 0x3fcb0149ff177424 */ /* 0x000fe200078e00ff */
[----:B------:R2:W-:Y:S01]  /*be40*/  STL.64 [R1+0xe30], R30 ;  /* 0x000e301e01007387 */ /* 0x0005e20000100a00 */
[----:B---3--:R-:W-:Y:S01]  /*be50*/  MOV R18, 0xb77934eb ;  /* 0xb77934eb00127802 */ /* 0x008fe20000000f00 */
        /* <DEDUP_REMOVED lines=9> */
[----:B---3--:R-:W-:Y:S01]  /*bef0*/  IMAD.MOV.U32 R32, RZ, RZ, -0x35c68f95 ;  /* 0xca39706bff207424 */ /* 0x008fe200078e00ff */
[----:B------:R-:W-:Y:S02]  /*bf00*/  MOV R33, 0xbf512b0e ;  /* 0xbf512b0e00217802 */ /* 0x000fe40000000f00 */
[----:B------:R3:W-:Y:S01]  /*bf10*/  STL.64 [R1+0xf28], R20 ;  /* 0x000f281401007387 */ /* 0x0007e20000100a00 */
[----:B0-----:R-:W-:Y:S01]  /*bf20*/  MOV R34, 0x664ed58b ;  /* 0x664ed58b00227802 */ /* 0x001fe20000000f00 */
[----:B------:R-:W-:-:S02]  /*bf30*/  IMAD.MOV.U32 R35, RZ, RZ, 0x3d6cbf45 ;  /* 0x3d6cbf45ff237424 */ /* 0x000fc400078e00ff */
[----:B----4-:R-:W-:Y:S01]  /*bf40*/  IMAD.MOV.U32 R24, RZ, RZ, -0x746b991f ;  /* 0x8b9466e1ff187424 */ /* 0x010fe200078e00ff */
[----:B------:R-:W-:Y:S01]  /*bf50*/  MOV R25, 0xbe40bbb8 ;  /* 0xbe40bbb800197802 */ /* 0x000fe20000000f00 */
[----:B------:R0:W-:Y:S01]  /*bf60*/  STL.64 [R1+0xf30], R22 ;  /* 0x000f301601007387 */ /* 0x0001e20000100a00 */
[----:B--2---:R-:W-:Y:S01]  /*bf70*/  IMAD.MOV.U32 R26, RZ, RZ, 0x7b186dc8 ;  /* 0x7b186dc8ff1a7424 */ /* 0x004fe200078e00ff */
[----:B------:R-:W-:Y:S02]  /*bf80*/  MOV R27, 0x3f7a33c6 ;  /* 0x3f7a33c6001b7802 */ /* 0x000fe40000000f00 */
[----:B------:R2:W-:Y:S01]  /*bf90*/  STL.64 [R1+0xf50], R18 ;  /* 0x000f501201007387 */ /* 0x0005e20000100a00 */
[----:B---3--:R-:W-:Y:S01]  /*bfa0*/  MOV R20, 0xc0f590c5 ;  /* 0xc0f590c500147802 */ /* 0x008fe20000000f00 */
[----:B------:R-:W-:Y:S02]  /*bfb0*/  IMAD.MOV.U32 R21, RZ, RZ, -0x40a683ee ;  /* 0xbf597c12ff157424 */ /* 0x000fe400078e00ff */
[----:B------:R3:W-:Y:S01]  /*bfc0*/  STL.64 [R1+0xe70], R28 ;  /* 0x000e701c01007387 */ /* 0x0007e20000100a00 */
[----:B0-----:R-:W-:-:S03]  /*bfd0*/  IMAD.MOV.U32 R22, RZ, RZ, -0x76e7b570 ;  /* 0x89184a90ff167424 */ /* 0x001fc600078e00ff */
[----:B------:R0:W-:Y:S01]  /*bfe0*/  STL.64 [R1+0xe80], R30 ;  /* 0x000e801e01007387 */ /* 0x0001e20000100a00 */
[----:B------:R-:W-:Y:S02]  /*bff0*/  IMAD.MOV.U32 R23, RZ, RZ, -0x40c8e179 ;  /* 0xbf371e87ff177424 */ /* 0x000fe400078e00ff */
[----:B--2---:R-:W-:Y:S01]  /*c000*/  IMAD.MOV.U32 R18, RZ, RZ, 0x115cc480 ;  /* 0x115cc480ff127424 */ /* 0x004fe200078e00ff */
[----:B------:R2:W-:Y:S01]  /*c010*/  STL.64 [R1+0xe98], R32 ;  /* 0x000e982001007387 */ /* 0x0005e20000100a00 */
[----:B------:R-:W-:Y:S01]  /*c020*/  IMAD.MOV.U32 R19, RZ, RZ, -0x40f6bc84 ;  /* 0xbf09437cff137424 */ /* 0x000fe200078e00ff */
[----:B---3--:R-:W-:Y:S02]  /*c030*/  MOV R28, 0x92a04737 ;  /* 0x92a04737001c7802 */ /* 0x008fe40000000f00 */
[----:B------:R3:W-:Y:S01]  /*c040*/  STL.64 [R1+0xea8], R34 ;  /* 0x000ea82201007387 */ /* 0x0007e20000100a00 */
[----:B------:R-:W-:-:S03]  /*c050*/  IMAD.MOV.U32 R29, RZ, RZ, -0x410f2f9e ;  /* 0xbef0d062ff1d7424 */ /* 0x000fc600078e00ff */
[----:B------:R4:W-:Y:S01]  /*c060*/  STL.64 [R1+0xf40], R24 ;  /* 0x000f401801007387 */ /* 0x0009e20000100a00 */
[----:B0-----:R-:W-:Y:S02]  /*c070*/  IMAD.MOV.U32 R30, RZ, RZ, -0x2584fef8 ;  /* 0xda7b0108ff1e7424 */ /* 0x001fe400078e00ff */
        /* <DEDUP_REMOVED lines=16> */
[----:B---3--:R-:W-:Y:S01]  /*c180*/  IMAD.MOV.U32 R22, RZ, RZ, -0x674527d3 ;  /* 0x98bad82dff167424 */ /* 0x008fe200078e00ff */
[----:B------:R-:W-:-:S02]  /*c190*/  MOV R23, 0xbf5783c5 ;  /* 0xbf5783c500177802 */ /* 0x000fc40000000f00 */
[----:B------:R3:W-:Y:S01]  /*c1a0*/  STL.64 [R1+0xed0], R30 ;  /* 0x000ed01e01007387 */ /* 0x0007e20000100a00 */
[----:B0-----:R-:W-:Y:S01]  /*c1b0*/  IMAD.MOV.U32 R18, RZ, RZ, 0x4d316e22 ;  /* 0x4d316e22ff127424 */ /* 0x001fe200078e00ff */
[----:B------:R-:W-:Y:S02]  /*c1c0*/  MOV R19, 0x40160ace ;  /* 0x40160ace00137802 */ /* 0x000fe40000000f00 */
[----:B------:R0:W-:Y:S01]  /*c1d0*/  STL.64 [R1+0xee8], R32 ;  /* 0x000ee82001007387 */ /* 0x0001e20000100a00 */
[----:B--2---:R-:W-:-:S03]  /*c1e0*/  IMAD.MOV.U32 R28, RZ, RZ, -0x1e30139f ;  /* 0xe1cfec61ff1c7424 */ /* 0x004fc600078e00ff */
        /* <DEDUP_REMOVED lines=14> */
[----:B---3--:R-:W-:Y:S01]  /*c2d0*/  MOV R26, 0x2368986f ;  /* 0x2368986f001a7802 */ /* 0x008fe20000000f00 */
[----:B------:R-:W-:-:S02]  /*c2e0*/  IMAD.MOV.U32 R27, RZ, RZ, -0x3ffb63bf ;  /* 0xc0049c41ff1b7424 */ /* 0x000fc400078e00ff */
[----:B------:R3:W-:Y:S01]  /*c2f0*/  STL.64 [R1+0xfd0], R18 ;  /* 0x000fd01201007387 */ /* 0x0007e20000100a00 */
[----:B0-----:R-:W-:Y:S02]  /*c300*/  IMAD.MOV.U32 R20, RZ, RZ, 0x30da5a0 ;  /* 0x030da5a0ff147424 */ /* 0x001fe400078e00ff */
[----:B------:R-:W-:Y:S01]  /*c310*/  IMAD.MOV.U32 R21, RZ, RZ, -0x400fed45 ;  /* 0xbff012bbff157424 */ /* 0x000fe200078e00ff */
[----:B------:R0:W-:Y:S01]  /*c320*/  STL.64 [R1+0xf10], R28 ;  /* 0x000f101c01007387 */ /* 0x0001e20000100a00 */
[----:B--2---:R-:W-:Y:S01]  /*c330*/  MOV R22, 0x603144a ;  /* 0x0603144a00167802 */ /* 0x004fe20000000f00 */
[----:B------:R-:W-:Y:S02]  /*c340*/  IMAD.MOV.U32 R23, RZ, RZ, -0x4184993b ;  /* 0xbe7b66c5ff177424 */ /* 0x000fe400078e00ff */
[----:B------:R2:W-:Y:S01]  /*c350*/  STL.64 [R1+0xf20], R30 ;  /* 0x000f201e01007387 */ /* 0x0005e20000100a00 */
[----:B---3--:R-:W-:Y:S01]  /*c360*/  IMAD.MOV.U32 R18, RZ, RZ, -0x493b40ef ;  /* 0xb6c4bf11ff127424 */ /* 0x008fe200078e00ff */
[----:B------:R-:W-:-:S02]  /*c370*/  MOV R19, 0x3e0cf9b8 ;  /* 0x3e0cf9b800137802 */ /* 0x000fc40000000f00 */
[----:B------:R3:W-:Y:S01]  /*c380*/  STL.64 [R1+0xf38], R32 ;  /* 0x000f382001007387 */ /* 0x0007e20000100a00 */
[----:B0-----:R-:W-:-:S03]  /*c390*/  IMAD.MOV.U32 R28, RZ, RZ, -0x7c1f5c1b ;  /* 0x83e0a3e5ff1c7424 */ /* 0x001fc600078e00ff */
        /* <DEDUP_REMOVED lines=9> */
[----:B0-----:R-:W-:Y:S01]  /*c430*/  MOV R34, 0x428cf51e ;  /* 0x428cf51e00227802 */ /* 0x001fe20000000f00 */
[----:B------:R-:W-:-:S02]  /*c440*/  IMAD.MOV.U32 R35, RZ, RZ, 0x3eefef14 ;  /* 0x3eefef14ff237424 */ /* 0x000fc400078e00ff */
[----:B----4-:R-:W-:Y:S01]  /*c450*/  IMAD.MOV.U32 R24, RZ, RZ, -0x448ac069 ;  /* 0xbb753f97ff187424 */ /* 0x010fe200078e00ff */
[----:B------:R0:W-:Y:S01]  /*c460*/  STL.64 [R1+0xff8], R22 ;  /* 0x000ff81601007387 */ /* 0x0001e20000100a00 */
[----:B------:R-:W-:Y:S02]  /*c470*/  IMAD.MOV.U32 R25, RZ, RZ, -0x402ee61d ;  /* 0xbfd119e3ff197424 */ /* 0x000fe400078e00ff */
[----:B--2---:R-:W-:Y:S01]  /*c480*/  IMAD.MOV.U32 R26, RZ, RZ, 0x18f65fc2 ;  /* 0x18f65fc2ff1a7424 */ /* 0x004fe200078e00ff */
[----:B------:R2:W-:Y:S01]  /*c490*/  STL.64 [R1+0x1018], R18 ;  /* 0x0010181201007387 */ /* 0x0005e20000100a00 */
[----:B------:R-:W-:Y:S02]  /*c4a0*/  IMAD.MOV.U32 R27, RZ, RZ, -0x4063546b ;  /* 0xbf9cab95ff1b7424 */ /* 0x000fe400078e00ff */
[----:B---3--:R-:W-:Y:S01]  /*c4b0*/  IMAD.MOV.U32 R20, RZ, RZ, 0x6b540e4a ;  /* 0x6b540e4aff147424 */ /* 0x008fe200078e00ff */
[----:B------:R-:W-:Y:S01]  /*c4c0*/  MOV R21, 0xbf7ce629 ;  /* 0xbf7ce62900157802 */ /* 0x000fe20000000f00 */
[----:B------:R3:W-:Y:S01]  /*c4d0*/  STL.64 [R1+0xf60], R28 ;  /* 0x000f601c01007387 */ /* 0x0007e20000100a00 */
[----:B0-----:R-:W-:Y:S01]  /*c4e0*/  MOV R22, 0x918990d6 ;  /* 0x918990d600167802 */ /* 0x001fe20000000f00 */
[----:B------:R-:W-:-:S02]  /*c4f0*/  IMAD.MOV.U32 R23, RZ, RZ, 0x3f5b22fa ;  /* 0x3f5b22faff177424 */ /* 0x000fc400078e00ff */
[----:B------:R0:W-:Y:S01]  /*c500*/  STL.64 [R1+0xf70], R30 ;  /* 0x000f701e01007387 */ /* 0x0001e20000100a00 */
[----:B--2---:R-:W-:Y:S01]  /*c510*/  MOV R18, 0x272abdba ;  /* 0x272abdba00127802 */ /* 0x004fe20000000f00 */
[----:B------:R-:W-:Y:S02]  /*c520*/  IMAD.MOV.U32 R19, RZ, RZ, -0x4233cd92 ;  /* 0xbdcc326eff137424 */ /* 0x000fe400078e00ff */
[----:B------:R2:W-:Y:S01]  /*c530*/  STL.64 [R1+0xf88], R32 ;  /* 0x000f882001007387 */ /* 0x0005e20000100a00 */
[----:B---3--:R-:W-:-:S03]  /*c540*/  MOV R28, 0xc342f48f ;  /* 0xc342f48f001c7802 */ /* 0x008fc60000000f00 */
[----:B------:R3:W-:Y:S01]  /*c550*/  STL.64 [R1+0xf98], R34 ;  /* 0x000f982201007387 */ /* 0x0007e20000100a00 */
[----:B------:R-:W-:-:S03]  /*c560*/  IMAD.MOV.U32 R29, RZ, RZ, -0x3fda6bdb ;  /* 0xc0259425ff1d7424 */ /* 0x000fc600078e00ff */
[----:B------:R4:W-:Y:S01]  /*c570*/  STL.64 [R1+0x1008], R24 ;  /* 0x0010081801007387 */ /* 0x0009e20000100a00 */
[----:B0-----:R-:W-:Y:S02]  /*c580*/  IMAD.MOV.U32 R30, RZ, RZ, 0x33a9e5be ;  /* 0x33a9e5beff1e7424 */ /* 0x001fe400078e00ff */
[----:B------:R-:W-:Y:S01]  /*c590*/  IMAD.MOV.U32 R31, RZ, RZ, 0x4022777c ;  /* 0x4022777cff1f7424 */ /* 0x000fe200078e00ff */
[----:B------:R0:W-:Y:S01]  /*c5a0*/  STL.64 [R1+0x1020], R26 ;  /* 0x0010201a01007387 */ /* 0x0001e20000100a00 */
[----:B--2---:R-:W-:Y:S02]  /*c5b0*/  IMAD.MOV.U32 R32, RZ, RZ, 0x683ce6df ;  /* 0x683ce6dfff207424 */ /* 0x004fe400078e00ff */
[----:B------:R-:W-:Y:S01]  /*c5c0*/  IMAD.MOV.U32 R33, RZ, RZ, 0x3ee93792 ;  /* 0x3ee93792ff217424 */ /* 0x000fe200078e00ff */
        /* <DEDUP_REMOVED lines=9> */
[----:B--2---:R-:W-:Y:S01]  /*c660*/  MOV R20, 0xa9756022 ;  /* 0xa975602200147802 */ /* 0x004fe20000000f00 */
[----:B------:R-:W-:Y:S02]  /*c670*/  IMAD.MOV.U32 R21, RZ, RZ, -0x400e1130 ;  /* 0xbff1eed0ff157424 */ /* 0x000fe400078e00ff */
[----:B------:R2:W-:Y:S01]  /*c680*/  STL.64 [R1+0xfb0], R28 ;  /* 0x000fb01c01007387 */ /* 0x0005e20000100a00 */
[----:B---3--:R-:W-:-:S03]  /*c690*/  IMAD.MOV.U32 R22, RZ, RZ, -0x414a6413 ;  /* 0xbeb59bedff167424 */ /* 0x008fc600078e00ff */
[----:B------:R3:W-:Y:S01]  /*c6a0*/  STL.64 [R1+0xfc0], R30 ;  /* 0x000fc01e01007387 */ /* 0x0007e20000100a00 */
[----:B------:R-:W-:Y:S02]  /*c6b0*/  IMAD.MOV.U32 R23, RZ, RZ, -0x3fb5d9d3 ;  /* 0xc04a262dff177424 */ /* 0x000fe400078e00ff */
[----:B0-----:R-:W-:Y:S01]  /*c6c0*/  IMAD.MOV.U32 R18, RZ, RZ, -0x72d62748 ;  /* 0x8d29d8b8ff127424 */ /* 0x001fe200078e00ff */
[----:B------:R0:W-:Y:S01]  /*c6d0*/  STL.64 [R1+0xfd8], R32 ;  /* 0x000fd82001007387 */ /* 0x0001e20000100a00 */
[----:B------:R-:W-:Y:S02]  /*c6e0*/  IMAD.MOV.U32 R19, RZ, RZ, -0x3fcb639d ;  /* 0xc0349c63ff137424 */ /* 0x000fe400078e00ff */
[----:B--2---:R-:W-:Y:S01]  /*c6f0*/  IMAD.MOV.U32 R28, RZ, RZ, -0x599d9835 ;  /* 0xa66267cbff1c7424 */ /* 0x004fe200078e00ff */
[----:B------:R2:W-:Y:S01]  /*c700*/  STL.64 [R1+0xfe8], R34 ;  /* 0x000fe82201007387 */ /* 0x0005e20000100a00 */
[----:B------:R-:W-:Y:S02]  /*c710*/  MOV R29, 0x3fd5be7a ;  /* 0x3fd5be7a001d7802 */ /* 0x000fe40000000f00 */
[----:B---3--:R-:W-:Y:S01]  /*c720*/  MOV R30, 0x7aa334e1 ;  /* 0x7aa334e1001e7802 */ /* 0x008fe20000000f00 */
[----:B------:R3:W-:Y:S01]  /*c730*/  STL.64 [R1+0x1048], R24 ;  /* 0x0010481801007387 */ /* 0x0007e20000100a00 */
[----:B------:R-:W-:-:S03]  /*c740*/  IMAD.MOV.U32 R31, RZ, RZ, 0x3fba33c6 ;  /* 0x3fba33c6ff1f7424 */ /* 0x000fc600078e00ff */
[----:B------:R4:W-:Y:S01]  /*c750*/  STL.64 [R1+0x1068], R26 ;  /* 0x0010681a01007387 */ /* 0x0009e20000100a00 */
[----:B0-----:R-:W-:Y:S01]  /*c760*/  MOV R32, 0xdcd22bf3 ;  /* 0xdcd22bf300207802 */ /* 0x001fe20000000f00 */
[----:B------:R-:W-:Y:S02]  /*c770*/  IMAD.MOV.U32 R33, RZ, RZ, 0x3f948c40 ;  /* 0x3f948c40ff217424 */ /* 0x000fe400078e00ff */
[----:B------:R0:W-:Y:S01]  /*c780*/  STL.64 [R1+0x1070], R20 ;  /* 0x0010701401007387 */ /* 0x0001e20000100a00 */
[----:B--2---:R-:W-:Y:S02]  /*c790*/  IMAD.MOV.U32 R34, RZ, RZ, -0x1e36eb88 ;  /* 0xe1c91478ff227424 */ /* 0x004fe400078e00ff */
[----:B------:R-:W-:Y:S01]  /*c7a0*/  IMAD.MOV.U32 R35, RZ, RZ, 0x3d8110fe ;  /* 0x3d8110feff237424 */ /* 0x000fe200078e00ff */
[----:B---3--:R-:W-:Y:S01]  /*c7b0*/  MOV R25, 0x3f644f1c ;  /* 0x3f644f1c00197802 */ /* 0x008fe20000000f00 */
[----:B------:R-:W-:Y:S01]  /*c7c0*/  IMAD.MOV.U32 R24, RZ, RZ, -0x455996d3 ;  /* 0xbaa6692dff187424 */ /* 0x000fe200078e00ff */
[----:B------:R2:W-:Y:S01]  /*c7d0*/  STL.64 [R1+0x1080], R22 ;  /* 0x0010801601007387 */ /* 0x0005e20000100a00 */
[----:B----4-:R-:W-:Y:S01]  /*c7e0*/  IMAD.MOV.U32 R26, RZ, RZ, -0x7db2eaba ;  /* 0x824d1546ff1a7424 */ /* 0x010fe200078e00ff */
[----:B------:R-:W-:-:S02]  /*c7f0*/  MOV R27, 0xc0241766 ;  /* 0xc0241766001b7802 */ /* 0x000fc40000000f00 */
[----:B------:R3:W-:Y:S01]  /*c800*/  STL.64 [R1+0x1098], R18 ;  /* 0x0010981201007387 */ /* 0x0007e20000100a00 */
[----:B0-----:R-:W-:Y:S01]  /*c810*/  MOV R20, 0x9ba085fd ;  /* 0x9ba085fd00147802 */ /* 0x001fe20000000f00 */
[----:B------:R-:W-:Y:S02]  /*c820*/  IMAD.MOV.U32 R21, RZ, RZ, 0x40104edc ;  /* 0x40104edcff157424 */ /* 0x000fe400078e00ff */
[----:B------:R0:W-:Y:S01]  /*c830*/  STL.64 [R1+0x1000], R28 ;  /* 0x0010001c01007387 */ /* 0x0001e20000100a00 */
[----:B--2---:R-:W-:Y:S01]  /*c840*/  IMAD.MOV.U32 R22, RZ, RZ, 0x1cae7f61 ;  /* 0x1cae7f61ff167424 */ /* 0x004fe200078e00ff */
[----:B------:R-:W-:Y:S02]  /*c850*/  MOV R23, 0xc00bca12 ;  /* 0xc00bca1200177802 */ /* 0x000fe40000000f00 */
[----:B------:R2:W-:Y:S01]  /*c860*/  STL.64 [R1+0x1010], R30 ;  /* 0x0010101e01007387 */ /* 0x0005e20000100a00 */
[----:B---3--:R-:W-:Y:S02]  /*c870*/  IMAD.MOV.U32 R18, RZ, RZ, -0x1502ba8a ;  /* 0xeafd4576ff127424 */ /* 0x008fe400078e00ff */
[----:B------:R-:W-:Y:S01]  /*c880*/  IMAD.MOV.U32 R19, RZ, RZ, 0x3fd5d504 ;  /* 0x3fd5d504ff137424 */ /* 0x000fe200078e00ff */
[----:B------:R3:W-:Y:S01]  /*c890*/  STL.64 [R1+0x1028], R32 ;  /* 0x0010282001007387 */ /* 0x0007e20000100a00 */
[----:B0-----:R-:W-:-:S02]  /*c8a0*/  IMAD.MOV.U32 R28, RZ, RZ, 0x31e8c834 ;  /* 0x31e8c834ff1c7424 */ /* 0x001fc400078e00ff */
[----:B------:R-:W-:Y:S01]  /*c8b0*/  IMAD.MOV.U32 R29, RZ, RZ, 0x3f37f34f ;  /* 0x3f37f34fff1d7424 */ /* 0x000fe200078e00ff */
        /* <DEDUP_REMOVED lines=8> */
[----:B0-----:R-:W-:Y:S01]  /*c940*/  MOV R34, 0xddff7151 ;  /* 0xddff715100227802 */ /* 0x001fe20000000f00 */
[----:B------:R-:W-:Y:S01]  /*c950*/  IMAD.MOV.U32 R35, RZ, RZ, 0x4040877f ;  /* 0x4040877fff237424 */ /* 0x000fe200078e00ff */
[----:B--2---:R-:W-:Y:S01]  /*c960*/  MOV R24, 0xe3f45c35 ;  /* 0xe3f45c3500187802 */ /* 0x004fe20000000f00 */
[----:B------:R-:W-:Y:S01]  /*c970*/  IMAD.MOV.U32 R25, RZ, RZ, 0x3e7327d0 ;  /* 0x3e7327d0ff197424 */ /* 0x000fe200078e00ff */
[----:B------:R0:W-:Y:S01]  /*c980*/  STL.64 [R1+0x10c0], R22 ;  /* 0x0010c01601007387 */ /* 0x0001e20000100a00 */
[----:B----4-:R-:W-:Y:S01]  /*c990*/  MOV R26, 0x4ab1cf11 ;  /* 0x4ab1cf11001a7802 */ /* 0x010fe20000000f00 */
[----:B------:R-:W-:-:S02]  /*c9a0*/  IMAD.MOV.U32 R27, RZ, RZ, -0x403fbe89 ;  /* 0xbfc04177ff1b7424 */ /* 0x000fc400078e00ff */
        /* <DEDUP_REMOVED lines=12> */
[----:B------:R-:W-:-:S03]  /*ca70*/  IMAD.MOV.U32 R29, RZ, RZ, 0x4034e300 ;  /* 0x4034e300ff1d7424 */ /* 0x000fc600078e00ff */
[----:B------:R4:W-:Y:S01]  /*ca80*/  STL.64 [R1+0x10d0], R24 ;  /* 0x0010d01801007387 */ /* 0x0009e20000100a00 */
[----:B0-----:R-:W-:Y:S02]  /*ca90*/  IMAD.MOV.U32 R30, RZ, RZ, -0x6936a9cb ;  /* 0x96c95635ff1e7424 */ /* 0x001fe400078e00ff */
[----:B------:R-:W-:Y:S01]  /*caa0*/  IMAD.MOV.U32 R31, RZ, RZ, -0x4116555b ;  /* 0xbee9aaa5ff1f7424 */ /* 0x000fe200078e00ff */
[----:B------:R0:W-:Y:S01]  /*cab0*/  STL.64 [R1+0x10e8], R26 ;  /* 0x0010e81a01007387 */ /* 0x0001e20000100a00 */
[----:B--2---:R-:W-:Y:S02]  /*cac0*/  IMAD.MOV.U32 R32, RZ, RZ, -0x799944c9 ;  /* 0x8666bb37ff207424 */ /* 0x004fe400078e00ff */
[----:B------:R-:W-:Y:S01]  /*cad0*/  IMAD.MOV.U32 R33, RZ, RZ, 0x3ff6ed4d ;  /* 0x3ff6ed4dff217424 */ /* 0x000fe200078e00ff */
[----:B------:R2:W-:Y:S01]  /*cae0*/  STL.64 [R1+0x10f8], R20 ;  /* 0x0010f81401007387 */ /* 0x0005e20000100a00 */
[----:B---3--:R-:W-:Y:S01]  /*caf0*/  IMAD.MOV.U32 R34, RZ, RZ, 0x261f4c56 ;  /* 0x261f4c56ff227424 */ /* 0x008fe200078e00ff */
[----:B------:R-:W-:Y:S01]  /*cb00*/  MOV R35, 0xbfdcab95 ;  /* 0xbfdcab9500237802 */ /* 0x000fe20000000f00 */
[----:B----4-:R-:W-:Y:S01]  /*cb10*/  IMAD.MOV.U32 R24, RZ, RZ, -0x377db633 ;  /* 0xc88249cdff187424 */ /* 0x010fe200078e00ff */
[----:B------:R3:W-:Y:S01]  /*cb20*/  STL.64 [R1+0x1108], R22 ;  /* 0x0011081601007387 */ /* 0x0007e20000100a00 */
[----:B------:R-:W-:Y:S01]  /*cb30*/  IMAD.MOV.U32 R25, RZ, RZ, -0x41ebc3f6 ;  /* 0xbe143c0aff197424 */ /* 0x000fe200078e00ff */
        /* <DEDUP_REMOVED lines=10> */
[----:B------:R-:W-:Y:S02]  /*cbe0*/  IMAD.MOV.U32 R19, RZ, RZ, -0x3fabe89b ;  /* 0xc0541765ff137424 */ /* 0x000fe400078e00ff */
        /* <DEDUP_REMOVED lines=11> */
[----:B--2---:R-:W-:Y:S02]  /*cca0*/  IMAD.MOV.U32 R34, RZ, RZ, -0x6f5a202a ;  /* 0x90a5dfd6ff227424 */ /* 0x004fe400078e00ff */
[----:B------:R-:W-:Y:S01]  /*ccb0*/  IMAD.MOV.U32 R35, RZ, RZ, -0x40c6205e ;  /* 0xbf39dfa2ff237424 */ /* 0x000fe200078e00ff */
[----:B------:R2:W-:Y:S01]  /*ccc0*/  STL.64 [R1+0x1148], R22 ;  /* 0x0011481601007387 */ /* 0x0005e20000100a00 */
[----:B---3--:R-:W-:Y:S02]  /*ccd0*/  IMAD.MOV.U32 R24, RZ, RZ, -0x200583a8 ;  /* 0xdffa7c58ff187424 */ /* 0x008fe400078e00ff */
[----:B------:R-:W-:Y:S01]  /*cce0*/  IMAD.MOV.U32 R25, RZ, RZ, 0x4062469e ;  /* 0x4062469eff197424 */ /* 0x000fe200078e00ff */
[----:B------:R3:W-:Y:S01]  /*ccf0*/  STL.64 [R1+0x1160], R18 ;  /* 0x0011601201007387 */ /* 0x0007e20000100a00 */
[----:B----4-:R-:W-:-:S02]  /*cd00*/  IMAD.MOV.U32 R26, RZ, RZ, -0x4ee5e7bf ;  /* 0xb11a1841ff1a7424 */ /* 0x010fc400078e00ff */
        /* <DEDUP_REMOVED lines=17> */
[----:B---3--:R-:W-:Y:S01]  /*ce20*/  IMAD.MOV.U32 R32, RZ, RZ, -0x4d642099 ;  /* 0xb29bdf67ff207424 */ /* 0x008fe200078e00ff */
[----:B------:R-:W-:Y:S02]  /*ce30*/  MOV R33, 0xbf1d845b ;  /* 0xbf1d845b00217802 */ /* 0x000fe40000000f00 */
[----:B------:R3:W-:Y:S01]  /*ce40*/  STL.64 [R1+0x1180], R20 ;  /* 0x0011801401007387 */ /* 0x0007e20000100a00 */
[----:B0-----:R-:W-:Y:S01]  /*ce50*/  MOV R34, 0x6beb0621 ;  /* 0x6beb062100227802 */ /* 0x001fe20000000f00 */
[----:B------:R-:W-:-:S02]  /*ce60*/  IMAD.MOV.U32 R35, RZ, RZ, -0x3fbce514 ;  /* 0xc0431aecff237424 */ /* 0x000fc400078e00ff */
[----:B----4-:R-:W-:Y:S01]  /*ce70*/  IMAD.MOV.U32 R24, RZ, RZ, -0x6406ef78 ;  /* 0x9bf91088ff187424 */ /* 0x010fe200078e00ff */
[----:B------:R-:W-:Y:S01]  /*ce80*/  MOV R25, 0x401477b4 ;  /* 0x401477b400197802 */ /* 0x000fe20000000f00 */
[----:B------:R0:W-:Y:S01]  /*ce90*/  STL.64 [R1+0x1188], R22 ;  /* 0x0011881601007387 */ /* 0x0001e20000100a00 */
[----:B--2---:R-:W-:Y:S01]  /*cea0*/  IMAD.MOV.U32 R26, RZ, RZ, 0x2ef2633d ;  /* 0x2ef2633dff1a7424 */ /* 0x004fe200078e00ff */
[----:B------:R-:W-:Y:S02]  /*ceb0*/  MOV R27, 0x3fe31498 ;  /* 0x3fe31498001b7802 */ /* 0x000fe40000000f00 */
[----:B------:R2:W-:Y:S01]  /*cec0*/  STL.64 [R1+0x11a8], R18 ;  /* 0x0011a81201007387 */ /* 0x0005e20000100a00 */
[----:B---3--:R-:W-:Y:S01]  /*ced0*/  MOV R20, 0xeaf4767 ;  /* 0x0eaf476700147802 */ /* 0x008fe20000000f00 */
[----:B------:R-:W-:Y:S02]  /*cee0*/  IMAD.MOV.U32 R21, RZ, RZ, 0x3fc49518 ;  /* 0x3fc49518ff157424 */ /* 0x000fe400078e00ff */
[----:B------:R3:W-:Y:S01]  /*cef0*/  STL.64 [R1+0x1140], R28 ;  /* 0x0011401c01007387 */ /* 0x0007e20000100a00 */
[----:B0-----:R-:W-:-:S03]  /*cf00*/  IMAD.MOV.U32 R22, RZ, RZ, -0x393fe757 ;  /* 0xc6c018a9ff167424 */ /* 0x001fc600078e00ff */
[----:B------:R0:W-:Y:S01]  /*cf10*/  STL.64 [R1+0x1150], R30 ;  /* 0x0011501e01007387 */ /* 0x0001e20000100a00 */
[----:B------:R-:W-:Y:S02]  /*cf20*/  IMAD.MOV.U32 R23, RZ, RZ, -0x405b5ccf ;  /* 0xbfa4a331ff177424 */ /* 0x000fe400078e00ff */
[----:B--2---:R-:W-:Y:S01]  /*cf30*/  IMAD.MOV.U32 R18, RZ, RZ, -0x368a72c3 ;  /* 0xc9758d3dff127424 */ /* 0x004fe200078e00ff */
[----:B------:R2:W-:Y:S01]  /*cf40*/  STL.64 [R1+0x1168], R32 ;  /* 0x0011682001007387 */ /* 0x0005e20000100a00 */
[----:B------:R-:W-:Y:S01]  /*cf50*/  IMAD.MOV.U32 R19, RZ, RZ, 0x3edaed56 ;  /* 0x3edaed56ff137424 */ /* 0x000fe200078e00ff */
[----:B---3--:R-:W-:Y:S02]  /*cf60*/  MOV R28, 0x8095cabe ;  /* 0x8095cabe001c7802 */ /* 0x008fe40000000f00 */
[----:B------:R3:W-:Y:S01]  /*cf70*/  STL.64 [R1+0x1178], R34 ;  /* 0x0011782201007387 */ /* 0x0007e20000100a00 */
[----:B------:R-:W-:-:S03]  /*cf80*/  IMAD.MOV.U32 R29, RZ, RZ, -0x3fe6e9de ;  /* 0xc0191622ff1d7424 */ /* 0x000fc600078e00ff */
[----:B------:R4:W-:Y:S01]  /*cf90*/  STL.64 [R1+0x1198], R24 ;  /* 0x0011981801007387 */ /* 0x0009e20000100a00 */
[----:B0-----:R-:W-:Y:S02]  /*cfa0*/  IMAD.MOV.U32 R30, RZ, RZ, 0x4a8e94a0 ;  /* 0x4a8e94a0ff1e7424 */ /* 0x001fe400078e00ff */
[----:B------:R-:W-:Y:S01]  /*cfb0*/  IMAD.MOV.U32 R31, RZ, RZ, -0x3fffbe89 ;  /* 0xc0004177ff1f7424 */ /* 0x000fe200078e00ff */
[----:B------:R0:W-:Y:S01]  /*cfc0*/  STL.64 [R1+0x11b0], R26 ;  /* 0x0011b01a01007387 */ /* 0x0001e20000100a00 */
[----:B--2---:R-:W-:Y:S02]  /*cfd0*/  IMAD.MOV.U32 R32, RZ, RZ, 0x54519e31 ;  /* 0x54519e31ff207424 */ /* 0x004fe400078e00ff */
[----:B------:R-:W-:Y:S01]  /*cfe0*/  IMAD.MOV.U32 R33, RZ, RZ, -0x4023b2df ;  /* 0xbfdc4d21ff217424 */ /* 0x000fe200078e00ff */
[----:B------:R2:W-:Y:S01]  /*cff0*/  STL.64 [R1+0x11c0], R20 ;  /* 0x0011c01401007387 */ /* 0x0005e20000100a00 */
[----:B---3--:R-:W-:Y:S01]  /*d000*/  IMAD.MOV.U32 R34, RZ, RZ, 0x79502d77 ;  /* 0x79502d77ff227424 */ /* 0x008fe200078e00ff */
[----:B------:R-:W-:-:S02]  /*d010*/  MOV R35, 0xbe5a8ec5 ;  /* 0xbe5a8ec500237802 */ /* 0x000fc40000000f00 */
[----:B----4-:R-:W-:Y:S01]  /*d020*/  MOV R24, 0x28bbd500 ;  /* 0x28bbd50000187802 */ /* 0x010fe20000000f00 */
[----:B------:R-:W-:Y:S01]  /*d030*/  IMAD.MOV.U32 R25, RZ, RZ, 0x3f9c8476 ;  /* 0x3f9c8476ff197424 */ /* 0x000fe200078e00ff */
[----:B------:R3:W-:Y:S01]  /*d040*/  STL.64 [R1+0x11d0], R22 ;  /* 0x0011d01601007387 */ /* 0x0007e20000100a00 */
[----:B0-----:R-:W-:Y:S01]  /*d050*/  IMAD.MOV.U32 R26, RZ, RZ, 0x4b8ba3fd ;  /* 0x4b8ba3fdff1a7424 */ /* 0x001fe200078e00ff */
[----:B------:R-:W-:Y:S02]  /*d060*/  MOV R27, 0x406a8563 ;  /* 0x406a8563001b7802 */ /* 0x000fe40000000f00 */
[----:B------:R0:W-:Y:S01]  /*d070*/  STL.64 [R1+0x11e8], R18 ;  /* 0x0011e81201007387 */ /* 0x0001e20000100a00 */
[----:B--2---:R-:W-:Y:S02]  /*d080*/  IMAD.MOV.U32 R20, RZ, RZ, -0x2d8aadfe ;  /* 0xd2755202ff147424 */ /* 0x004fe400078e00ff */
[----:B------:R-:W-:Y:S01]  /*d090*/  IMAD.MOV.U32 R21, RZ, RZ, 0x402a3739 ;  /* 0x402a3739ff157424 */ /* 0x000fe200078e00ff */
[----:B------:R2:W-:Y:S01]  /*d0a0*/  STL.64 [R1+0x1190], R28 ;  /* 0x0011901c01007387 */ /* 0x0005e20000100a00 */
[----:B---3--:R-:W-:Y:S01]  /*d0b0*/  IMAD.MOV.U32 R22, RZ, RZ, 0x4564ae7d ;  /* 0x4564ae7dff167424 */ /* 0x008fe200078e00ff */
[----:B------:R-:W-:-:S02]  /*d0c0*/  MOV R23, 0x4086d9ba ;  /* 0x4086d9ba00177802 */ /* 0x000fc40000000f00 */
[----:B------:R3:W-:Y:S01]  /*d0d0*/  STL.64 [R1+0x11a0], R30 ;  /* 0x0011a01e01007387 */ /* 0x0007e20000100a00 */
[----:B0-----:R-:W-:Y:S01]  /*d0e0*/  IMAD.MOV.U32 R18, RZ, RZ, -0x22ea8a14 ;  /* 0xdd1575ecff127424 */ /* 0x001fe200078e00ff */
        /* <DEDUP_REMOVED lines=12> */
[----:B--2---:R-:W-:Y:S02]  /*d1b0*/  IMAD.MOV.U32 R34, RZ, RZ, 0x233f801a ;  /* 0x233f801aff227424 */ /* 0x004fe400078e00ff */
[----:B------:R-:W-:Y:S01]  /*d1c0*/  IMAD.MOV.U32 R35, RZ, RZ, -0x3f81ddca ;  /* 0xc07e2236ff237424 */ /* 0x000fe200078e00ff */
[----:B----4-:R-:W-:Y:S01]  /*d1d0*/  MOV R24, 0xd2c96715 ;  /* 0xd2c9671500187802 */ /* 0x010fe20000000f00 */
[----:B------:R-:W-:Y:S01]  /*d1e0*/  IMAD.MOV.U32 R25, RZ, RZ, -0x40627dbc ;  /* 0xbf9d8244ff197424 */ /* 0x000fe200078e00ff */
[----:B------:R2:W-:Y:S01]  /*d1f0*/  STL.64 [R1+0x1210], R22 ;  /* 0x0012101601007387 */ /* 0x0005e20000100a00 */
[----:B---3--:R-:W-:Y:S01]  /*d200*/  MOV R26, 0x482a6b51 ;  /* 0x482a6b51001a7802 */ /* 0x008fe20000000f00 */
[----:B------:R-:W-:-:S02]  /*d210*/  IMAD.MOV.U32 R27, RZ, RZ, 0x40657e76 ;  /* 0x40657e76ff1b7424 */ /* 0x000fc400078e00ff */
[----:B------:R3:W-:Y:S01]  /*d220*/  STL.64 [R1+0x1228], R18 ;  /* 0x0012281201007387 */ /* 0x0007e20000100a00 */
[----:B0-----:R-:W-:Y:S02]  /*d230*/  IMAD.MOV.U32 R20, RZ, RZ, 0x549f7d79 ;  /* 0x549f7d79ff147424 */ /* 0x001fe400078e00ff */
[----:B------:R-:W-:Y:S01]  /*d240*/  IMAD.MOV.U32 R21, RZ, RZ, -0x3fad2f66 ;  /* 0xc052d09aff157424 */ /* 0x000fe200078e00ff */
[----:B------:R0:W-:Y:S01]  /*d250*/  STL.64 [R1+0x11e0], R28 ;  /* 0x0011e01c01007387 */ /* 0x0001e20000100a00 */
[----:B--2---:R-:W-:Y:S01]  /*d260*/  MOV R22, 0xc323ba44 ;  /* 0xc323ba4400167802 */ /* 0x004fe20000000f00 */
        /* <DEDUP_REMOVED lines=22> */
[----:B------:R-:W-:Y:S02]  /*d3d0*/  IMAD.MOV.U32 R27, RZ, RZ, 0x400727bb ;  /* 0x400727bbff1b7424 */ /* 0x000fe400078e00ff */
[----:B---3--:R-:W-:Y:S01]  /*d3e0*/  IMAD.MOV.U32 R20, RZ, RZ, 0x38dc7845 ;  /* 0x38dc7845ff147424 */ /* 0x008fe200078e00ff */
[----:B------:R-:W-:Y:S01]  /*d3f0*/  MOV R21, 0xbfe9cbfe ;  /* 0xbfe9cbfe00157802 */ /* 0x000fe20000000f00 */
[----:B------:R3:W-:Y:S01]  /*d400*/  STL.64 [R1+0x1230], R28 ;  /* 0x0012301c01007387 */ /* 0x0007e20000100a00 */
[----:B0-----:R-:W-:Y:S01]  /*d410*/  MOV R22, 0xa50d9b0e ;  /* 0xa50d9b0e00167802 */ /* 0x001fe20000000f00 */
[----:B------:R-:W-:-:S02]  /*d420*/  IMAD.MOV.U32 R23, RZ, RZ, -0x40355161 ;  /* 0xbfcaae9fff177424 */ /* 0x000fc400078e00ff */
        /* <DEDUP_REMOVED lines=8> */
[----:B0-----:R-:W-:Y:S02]  /*d4b0*/  IMAD.MOV.U32 R30, RZ, RZ, -0x75425d1d ;  /* 0x8abda2e3ff1e7424 */ /* 0x001fe400078e00ff */
[----:B------:R-:W-:Y:S01]  /*d4c0*/  IMAD.MOV.U32 R31, RZ, RZ, 0x3fe2b6ed ;  /* 0x3fe2b6edff1f7424 */ /* 0x000fe200078e00ff */
[----:B------:R0:W-:Y:S01]  /*d4d0*/  STL.64 [R1+0x1278], R26 ;  /* 0x0012781a01007387 */ /* 0x0001e20000100a00 */
[----:B--2---:R-:W-:Y:S02]  /*d4e0*/  IMAD.MOV.U32 R32, RZ, RZ, -0x68f25d89 ;  /* 0x970da277ff207424 */ /* 0x004fe400078e00ff */
[----:B------:R-:W-:Y:S01]  /*d4f0*/  IMAD.MOV.U32 R33, RZ, RZ, 0x3faa1cba ;  /* 0x3faa1cbaff217424 */ /* 0x000fe200078e00ff */
[----:B------:R2:W-:Y:S01]  /*d500*/  STL.64 [R1+0x1288], R20 ;  /* 0x0012881401007387 */ /* 0x0005e20000100a00 */
[----:B---3--:R-:W-:Y:S01]  /*d510*/  IMAD.MOV.U32 R24, RZ, RZ, 0x30c9aff6 ;  /* 0x30c9aff6ff187424 */ /* 0x008fe200078e00ff */
[----:B------:R-:W-:-:S02]  /*d520*/  MOV R25, 0x3f235a96 ;  /* 0x3f235a9600197802 */ /* 0x000fc40000000f00 */
[----:B------:R3:W-:Y:S01]  /*d530*/  STL.64 [R1+0x1298], R22 ;  /* 0x0012981601007387 */ /* 0x0007e20000100a00 */
[----:B----4-:R-:W-:Y:S01]  /*d540*/  IMAD.MOV.U32 R34, RZ, RZ, 0x3f907c55 ;  /* 0x3f907c55ff227424 */ /* 0x010fe200078e00ff */
[----:B------:R-:W-:Y:S01]  /*d550*/  MOV R35, 0x3f8ef19b ;  /* 0x3f8ef19b00237802 */ /* 0x000fe20000000f00 */
[----:B0-----:R-:W-:Y:S01]  /*d560*/  IMAD.MOV.U32 R26, RZ, RZ, 0x7d9b7a22 ;  /* 0x7d9b7a22ff1a7424 */ /* 0x001fe200078e00ff */
[----:B------:R0:W-:Y:S01]  /*d570*/  STL.64 [R1+0x12b0], R18 ;  /* 0x0012b01201007387 */ /* 0x0001e20000100a00 */
[----:B------:R-:W-:Y:S01]  /*d580*/  IMAD.MOV.U32 R27, RZ, RZ, -0x3f71133b ;  /* 0xc08eecc5ff1b7424 */ /* 0x000fe200078e00ff */
[----:B--2---:R-:W-:Y:S01]  /*d590*/  MOV R20, 0x6f39f917 ;  /* 0x6f39f91700147802 */ /* 0x004fe20000000f00 */
[----:B------:R-:W-:Y:S01]  /*d5a0*/  IMAD.MOV.U32 R21, RZ, RZ, 0x40a1211c ;  /* 0x40a1211cff157424 */ /* 0x000fe200078e00ff */
        /* <DEDUP_REMOVED lines=11> */
[----:B---3--:R-:W-:Y:S01]  /*d660*/  MOV R30, 0x8f94aa2a ;  /* 0x8f94aa2a001e7802 */ /* 0x008fe20000000f00 */
        /* <DEDUP_REMOVED lines=8> */
[----:B--2---:R-:W-:Y:S01]  /*d6f0*/  IMAD.MOV.U32 R34, RZ, RZ, 0xf314c0d ;  /* 0x0f314c0dff227424 */ /* 0x004fe200078e00ff */
[----:B------:R-:W-:Y:S02]  /*d700*/  MOV R35, 0x404727bb ;  /* 0x404727bb00237802 */ /* 0x000fe40000000f00 */
[----:B------:R1:W-:Y:S01]  /*d710*/  STL.64 [R1+0x12f0], R18 ;  /* 0x0012f01201007387 */ /* 0x0003e20000100a00 */
[----:B---3--:R-:W-:Y:S01]  /*d720*/  IMAD.MOV.U32 R26, RZ, RZ, -0x22f680c9 ;  /* 0xdd097f37ff1a7424 */ /* 0x008fe200078e00ff */
[----:B------:R-:W-:-:S02]  /*d730*/  MOV R27, 0xc08784c0 ;  /* 0xc08784c0001b7802 */ /* 0x000fc40000000f00 */
[----:B------:R2:W-:Y:S01]  /*d740*/  STL.64 [R1+0x12e8], R10 ;  /* 0x0012e80a01007387 */ /* 0x0005e20000100a00 */
[----:B0-----:R-:W-:Y:S01]  /*d750*/  MOV R20, 0x7b2e5ff5 ;  /* 0x7b2e5ff500147802 */ /* 0x001fe20000000f00 */
[----:B------:R-:W-:Y:S02]  /*d760*/  IMAD.MOV.U32 R21, RZ, RZ, -0x3f8aaa14 ;  /* 0xc07555ecff157424 */ /* 0x000fe400078e00ff */
[----:B------:R0:W-:Y:S01]  /*d770*/  STL.64 [R1+0x12d8], R28 ;  /* 0x0012d81c01007387 */ /* 0x0001e20000100a00 */
[----:B----4-:R-:W-:Y:S01]  /*d780*/  IMAD.MOV.U32 R22, RZ, RZ, -0x7a866d55 ;  /* 0x857992abff167424 */ /* 0x010fe200078e00ff */
[----:B------:R-:W-:Y:S01]  /*d790*/  MOV R23, 0xbee4f10d ;  /* 0xbee4f10d00177802 */ /* 0x000fe20000000f00 */
[----:B-1----:R-:W2:Y:S01]  /*d7a0*/  DMUL R18, R16, R40 ;  /* 0x0000002810127228 */ /* 0x002ea20000000000 */
[----:B------:R1:W-:Y:S04]  /*d7b0*/  STL.64 [R1+0x12e0], R30 ;  /* 0x0012e01e01007387 */ /* 0x0003e80000100a00 */
[----:B------:R3:W-:Y:S01]  /*d7c0*/  STL.64 [R1+0x12f8], R24 ;  /* 0x0012f81801007387 */ /* 0x0007e20000100a00 */
[----:B--2---:R-:W2:Y:S01]  /*d7d0*/  DFMA R10, -R2, R18, R16 ;  /* 0x00000012020a722b */ /* 0x004ea20000000110 */
[----:B0-----:R-:W-:-:S02]  /*d7e0*/  IMAD.MOV.U32 R28, RZ, RZ, 0x2d01f9ee ;  /* 0x2d01f9eeff1c7424 */ /* 0x001fc400078e00ff */
[----:B------:R0:W-:Y:S01]  /*d7f0*/  STL.64 [R1+0x1300], R26 ;  /* 0x0013001a01007387 */ /* 0x0001e20000100a00 */
[----:B------:R-:W-:Y:S02]  /*d800*/  IMAD.MOV.U32 R29, RZ, RZ, 0x4060b205 ;  /* 0x4060b205ff1d7424 */ /* 0x000fe400078e00ff */
[----:B--2---:R2:W4:Y:S01]  /*d810*/  DFMA R18, R40, R10, R18 ;  /* 0x0000000a2812722b */ /* 0x0045220000000012 */
[----:B-1----:R-:W-:Y:S01]  /*d820*/  MOV R30, 0x33000f3b ;  /* 0x33000f3b001e7802 */ /* 0x002fe20000000f00 */
[----:B------:R-:W-:Y:S01]  /*d830*/  IMAD.MOV.U32 R31, RZ, RZ, -0x3fa3cf2c ;  /* 0xc05c30d4ff1f7424 */ /* 0x000fe200078e00ff */
[----:B------:R1:W-:Y:S01]  /*d840*/  STL.64 [R1+0x1308], R32 ;  /* 0x0013082001007387 */ /* 0x0003e20000100a00 */
[----:B--2---:R-:W-:Y:S01]  /*d850*/  IMAD.MOV.U32 R10, RZ, RZ, 0x47d911f2 ;  /* 0x47d911f2ff0a7424 */ /* 0x004fe200078e00ff */
[----:B------:R-:W-:Y:S01]  /*d860*/  MOV R11, 0x3ff1f3c0 ;  /* 0x3ff1f3c0000b7802 */ /* 0x000fe20000000f00 */
[----:B---3--:R-:W-:Y:S01]  /*d870*/  IMAD.MOV.U32 R24, RZ, RZ, 0x5b39c078 ;  /* 0x5b39c078ff187424 */ /* 0x008fe200078e00ff */
[----:B------:R2:W-:Y:S01]  /*d880*/  STL.64 [R1+0x1310], R20 ;  /* 0x0013101401007387 */ /* 0x0005e20000100a00 */
[----:B------:R-:W-:Y:S01]  /*d890*/  IMAD.MOV.U32 R25, RZ, RZ, -0x411f61fa ;  /* 0xbee09e06ff197424 */ /* 0x000fe200078e00ff */
[----:B0-----:R-:W-:Y:S01]  /*d8a0*/  MOV R26, 0xfff1769d ;  /* 0xfff1769d001a7802 */ /* 0x001fe20000000f00 */
[----:B------:R-:W-:Y:S01]  /*d8b0*/  IMAD.MOV.U32 R27, RZ, RZ, -0x3fd2fa83 ;  /* 0xc02d057dff1b7424 */ /* 0x000fe200078e00ff */
[----:B------:R0:W-:Y:S01]  /*d8c0*/  STL.64 [R1+0x1318], R22 ;  /* 0x0013181601007387 */ /* 0x0001e20000100a00 */
[----:B----4-:R-:W-:-:S03]  /*d8d0*/  FFMA R0, RZ, R3, R19 ;  /* 0x00000003ff007223 */ /* 0x010fc60000000013 */
[----:B------:R3:W-:Y:S01]  /*d8e0*/  STL.64 [R1+0x1320], R28 ;  /* 0x0013201c01007387 */ /* 0x0007e20000100a00 */
[----:B-1----:R-:W-:Y:S01]  /*d8f0*/  IMAD.MOV.U32 R32, RZ, RZ, 0x14be7336 ;  /* 0x14be7336ff207424 */ /* 0x002fe200078e00ff */
[----:B------:R-:W-:Y:S02]  /*d900*/  MOV R33, 0x4026393a ;  /* 0x4026393a00217802 */ /* 0x000fe40000000f00 */
[----:B------:R1:W-:Y:S01]  /*d910*/  STL.64 [R1+0x1328], R30 ;  /* 0x0013281e01007387 */ /* 0x0003e20000100a00 */
[----:B--2---:R-:W-:Y:S01]  /*d920*/  IMAD.MOV.U32 R20, RZ, RZ, 0x1b50cc3 ;  /* 0x01b50cc3ff147424 */ /* 0x004fe200078e00ff */
[----:B------:R-:W-:Y:S01]  /*d930*/  FSETP.GT.AND P0, PT, |R0|, 1.469367938527859385e-39, PT ;  /* 0x001000000000780b */ /* 0x000fe20003f04200 */
[----:B------:R-:W-:Y:S01]  /*d940*/  IMAD.MOV.U32 R21, RZ, RZ, -0x4017a9ca ;  /* 0xbfe85636ff157424 */ /* 0x000fe200078e00ff */
[----:B0-----:R-:W-:Y:S01]  /*d950*/  MOV R22, 0x6fac42ee ;  /* 0x6fac42ee00167802 */ /* 0x001fe20000000f00 */
[----:B------:R-:W-:Y:S01]  /*d960*/  IMAD.MOV.U32 R23, RZ, RZ, 0x3fd73534 ;  /* 0x3fd73534ff177424 */ /* 0x000fe200078e00ff */
[----:B------:R0:W-:Y:S01]  /*d970*/  STL.64 [R1+0x1330], R34 ;  /* 0x0013302201007387 */ /* 0x0001e20000100a00 */
[----:B---3--:R-:W-:Y:S01]  /*d980*/  IMAD.MOV.U32 R28, RZ, RZ, 0x728f44d1 ;  /* 0x728f44d1ff1c7424 */ /* 0x008fe200078e00ff */
[----:B------:R-:W-:-:S02]  /*d990*/  MOV R29, 0x3fcc603b ;  /* 0x3fcc603b001d7802 */ /* 0x000fc40000000f00 */
[----:B------:R0:W-:Y:S01]  /*d9a0*/  STL.64 [R1+0x1338], R24 ;  /* 0x0013381801007387 */ /* 0x0001e20000100a00 */
[----:B-1----:R-:W-:Y:S02]  /*d9b0*/  IMAD.MOV.U32 R30, RZ, RZ, -0x5fb49ca2 ;  /* 0xa04b635eff1e7424 */ /* 0x002fe400078e00ff */
        /* <DEDUP_REMOVED lines=11> */
[----:B------:R-:W-:Y:S01]  /*da70*/  MOV R76, R16 ;  /* 0x00000010004c7202 */ /* 0x000fe20000000f00 */
[----:B------:R-:W-:Y:S01]  /*da80*/  IMAD.MOV.U32 R77, RZ, RZ, R17 ;  /* 0x000000ffff4d7224 */ /* 0x000fe200078e0011 */
[----:B------:R-:W-:Y:S01]  /*da90*/  MOV R75, R3 ;  /* 0x00000003004b7202 */ /* 0x000fe20000000f00 */
[----:B------:R-:W-:Y:S01]  /*daa0*/  IMAD.MOV.U32 R74, RZ, RZ, R2 ;  /* 0x000000ffff4a7224 */ /* 0x000fe200078e0002 */
[----:B------:R-:W-:-:S02]  /*dab0*/  MOV R0, 0xdad0 ;  /* 0x0000dad000007802 */ /* 0x000fc40000000f00 */
[----:B0-----:R-:W-:Y:S05]  /*dac0*/  CALL.REL.NOINC `($__internal_19_$__cuda_sm20_div_rn_f64_full) ;  /* 0x00037a4000007944 */ /* 0x001fea0003c00000 */
[----:B------:R-:W-:Y:S02]  /*dad0*/  IMAD.MOV.U32 R18, RZ, RZ, R10 ;  /* 0x000000ffff127224 */ /* 0x000fe400078e000a */
[----:B------:R-:W-:-:S02]  /*dae0*/  IMAD.MOV.U32 R19, RZ, RZ, R9 ;  /* 0x000000ffff137224 */ /* 0x000fc400078e0009 */
.L_x_4390:
[----:B------:R-:W-:Y:S05]  /*daf0*/  BSYNC B4 ;  /* 0x0000000000047941 */ /* 0x000fea0003800000 */
.L_x_4389:
        /* <DEDUP_REMOVED lines=20> */
[----:B-1----:R-:W-:Y:S05]  /*dc40*/  CALL.REL.NOINC `($__internal_19_$__cuda_sm20_div_rn_f64_full) ;  /* 0x000378c000007944 */ /* 0x002fea0003c00000 */
[----:B------:R-:W-:Y:S02]  /*dc50*/  IMAD.MOV.U32 R11, RZ, RZ, R9 ;  /* 0x000000ffff0b7224 */ /* 0x000fe400078e0009 */
.L_x_4392:
[----:B------:R-:W-:Y:S05]  /*dc60*/  BSYNC B4 ;  /* 0x0000000000047941 */ /* 0x000fea0003800000 */
.L_x_4391:
        /* <DEDUP_REMOVED lines=10> */
[----:B------:R-:W0:-:S10]  /*dd10*/  DADD R10, R18, 1 ;  /* 0x3ff00000120a7429 */ /* 0x000e140000000000 */
[----:B0-----:R-:W-:Y:S01]  /*dd20*/  ISETP.GT.AND P0, PT, R11, 0xfffff, PT ;  /* 0x000fffff0b00780c */ /* 0x001fe20003f04270 */
[--C-:B------:R-:W-:Y:S01]  /*dd30*/  IMAD.MOV.U32 R15, RZ, RZ, R11.reuse ;  /* 0x000000ffff0f7224 */ /* 0x100fe200078e000b */
[----:B------:R-:W-:Y:S01]  /*dd40*/  MOV R14, R10 ;  /* 0x0000000a000e7202 */ /* 0x000fe20000000f00 */
[----:B------:R-:W-:-:S10]  /*dd50*/  IMAD.MOV.U32 R0, RZ, RZ, R11 ;  /* 0x000000ffff007224 */ /* 0x000fd400078e000b */
[----:B------:R-:W0:-:S10]  /*dd60*/  @!P0 DMUL R14, R14, 1.80143985094819840000e+16 ;  /* 0x435000000e0e8828 */ /* 0x000e140000000000 */
[----:B0-----:R-:W-:Y:S01]  /*dd70*/  @!P0 MOV R0, R15 ;  /* 0x0000000f00008202 */ /* 0x001fe20000000f00 */
[----:B------:R-:W-:-:S03]  /*dd80*/  @!P0 IMAD.MOV.U32 R10, RZ, RZ, R14 ;  /* 0x000000ffff0a8224 */ /* 0x000fc600078e000e */
[----:B------:R-:W-:-:S04]  /*dd90*/  IADD3 R5, R0, -0x1, RZ ;  /* 0xffffffff00057810 */ /* 0x000fc80007ffe0ff */
[----:B------:R-:W-:Y:S02]  /*dda0*/  ISETP.GE.U32.AND P1, PT, R5, 0x7fefffff, PT ;  /* 0x7fefffff0500780c */ /* 0x000fe40003f26070 */
[----:B------:R-:W-:Y:S01]  /*ddb0*/  MOV R5, 0xfffffc01 ;  /* 0xfffffc0100057802 */ /* 0x000fe20000000f00 */
[----:B------:R-:W-:-:S10]  /*ddc0*/  @!P0 IMAD.MOV.U32 R5, RZ, RZ, -0x435 ;  /* 0xfffffbcbff058424 */ /* 0x000fd400078e00ff */
        /* <DEDUP_REMOVED lines=13> */
[----:B------:R-:W-:Y:S02]  /*dea0*/  LEA.HI R0, R0, R5, RZ, 0xc ;  /* 0x0000000500007211 */ /* 0x000fe400078f60ff */
        /* <DEDUP_REMOVED lines=35> */
.L_x_4397:
        /* <DEDUP_REMOVED lines=19> */
[----:B-1----:R-:W-:Y:S05]  /*e210*/  CALL.REL.NOINC `($__internal_19_$__cuda_sm20_div_rn_f64_full) ;  /* 0x000372f000007944 */ /* 0x002fea0003c00000 */
[----:B------:R-:W-:Y:S02]  /*e220*/  IMAD.MOV.U32 R11, RZ, RZ, R9 ;  /* 0x000000ffff0b7224 */ /* 0x000fe400078e0009 */
.L_x_4400:
[----:B------:R-:W-:Y:S05]  /*e230*/  BSYNC B6 ;  /* 0x0000000000067941 */ /* 0x000fea0003800000 */
.L_x_4399:
        /* <DEDUP_REMOVED lines=15> */
.L_x_4398:
[----:B------:R-:W-:Y:S05]  /*e330*/  BSYNC B5 ;  /* 0x0000000000057941 */ /* 0x000fea0003800000 */
.L_x_4396:
[----:B--2---:R-:W2:Y:S01]  /*e340*/  DADD R20, R20, -R18 ;  /* 0x0000000014147229 */ /* 0x004ea20000000812 */
[----:B------:R-:W-:Y:S01]  /*e350*/  IMAD.MOV.U32 R16, RZ, RZ, 0x0 ;  /* 0x00000000ff107424 */ /* 0x000fe200078e00ff */
[----:B------:R-:W-:Y:S01]  /*e360*/  MOV R17, 0x3fd80000 ;  /* 0x3fd8000000117802 */ /* 0x000fe20000000f00 */
[----:B------:R-:W-:Y:S03]  /*e370*/  BSSY B5, `(.L_x_4401) ;  /* 0x0000018000057945 */ /* 0x000fe60003800000 */
[----:B--2---:R-:W2:-:S06]  /*e380*/  DMUL R34, R20, -2 ;  /* 0xc000000014227828 */ /* 0x004e8c0000000000 */
[----:B--2---:R-:W2:Y:S04]  /*e390*/  MUFU.RSQ64H R15, R35 ;  /* 0x00000023000f7308 */ /* 0x004ea80000001c00 */
[----:B------:R-:W-:-:S04]  /*e3a0*/  IADD3 R14, R35, -0x3500000, RZ ;  /* 0xfcb00000230e7810 */ /* 0x000fc80007ffe0ff */
[----:B------:R-:W-:Y:S02]  /*e3b0*/  ISETP.GE.U32.AND P0, PT, R14, 0x7ca00000, PT ;  /* 0x7ca000000e00780c */ /* 0x000fe40003f06070 */
[----:B0-2---:R-:W0:-:S06]  /*e3c0*/  DMUL R10, R14, R14 ;  /* 0x0000000e0e0a7228 */ /* 0x005e0c0000000000 */
        /* <DEDUP_REMOVED lines=16> */
[----:B------:R-:W-:Y:S01]  /*e4d0*/  MOV R68, R6 ;  /* 0x0000000600447202 */ /* 0x000fe20000000f00 */
[----:B------:R-:W-:Y:S02]  /*e4e0*/  IMAD.MOV.U32 R69, RZ, RZ, R75 ;  /* 0x000000ffff457224 */ /* 0x000fe400078e004b */
.L_x_4402:
[----:B------:R-:W-:Y:S05]  /*e4f0*/  BSYNC B5 ;  /* 0x0000000000057941 */ /* 0x000fea0003800000 */
.L_x_4401:
[----:B--2---:R-:W2:Y:S01]  /*e500*/  DADD R68, -RZ, -R68 ;  /* 0x00000000ff447229 */ /* 0x004ea20000000944 */
[----:B------:R-:W-:Y:S05]  /*e510*/  BRA `(.L_x_4395) ;  /* 0x0000084000007947 */ /* 0x000fea0003800000 */
.L_x_4394:
        /* <DEDUP_REMOVED lines=66> */
.L_x_4404:
        /* <DEDUP_REMOVED lines=21> */
.L_x_4407:
[----:B------:R-:W-:Y:S05]  /*ea90*/  BSYNC B6 ;  /* 0x0000000000067941 */ /* 0x000fea0003800000 */
.L_x_4406:
        /* <DEDUP_REMOVED lines=15> */
.L_x_4405:
[----:B------:R-:W-:Y:S05]  /*eb90*/  BSYNC B5 ;  /* 0x0000000000057941 */ /* 0x000fea0003800000 */
.L_x_4403:
        /* <DEDUP_REMOVED lines=27> */
.L_x_4408:
[----:B------:R-:W-:Y:S05]  /*ed50*/  BSYNC B5 ;  /* 0x0000000000057941 */ /* 0x000fea0003800000 */
.L_x_4395:
[----:B------:R-:W-:Y:S05]  /*ed60*/  BSYNC B4 ;  /* 0x0000000000047941 */ /* 0x000fea0003800000 */
.L_x_4393:
        /* <DEDUP_REMOVED lines=16> */
[----:B0-----:R0:W3:Y:S01]  /*ee70*/  DFMA R10, R18, R30, R32 ;  /* 0x0000001e120a722b */ /* 0x0010e20000000020 */
[----:B------:R-:W-:Y:S05]  /*ee80*/  @!P0 BRA `(.L_x_4410) ;  /* 0x0000008000008947 */ /* 0x000fea0003800000 */
[----:B0-----:R-:W-:Y:S01]  /*ee90*/  IMAD.MOV.U32 R30, RZ, RZ, R16 ;  /* 0x000000ffff1e7224 */ /* 0x001fe200078e0010 */
[----:B---3--:R-:W-:Y:S01]  /*eea0*/  MOV R10, R18 ;  /* 0x00000012000a7202 */ /* 0x008fe20000000f00 */
[----:B------:R-:W-:Y:S01]  /*eeb0*/  IMAD.MOV.U32 R11, RZ, RZ, R19 ;  /* 0x000000ffff0b7224 */ /* 0x000fe200078e0013 */
[----:B------:R-:W-:Y:S01]  /*eec0*/  MOV R0, 0xeef0 ;  /* 0x0000eef000007802 */ /* 0x000fe20000000f00 */
[----:B------:R-:W-:Y:S02]  /*eed0*/  IMAD.MOV.U32 R6, RZ, RZ, R14 ;  /* 0x000000ffff067224 */ /* 0x000fe400078e000e */
[----:B-12---:R-:W-:Y:S05]  /*eee0*/  CALL.REL.NOINC `($__internal_20_$__cuda_sm20_dsqrt_rn_f64_mediumpath_v1) ;  /* 0x00036c0000007944 */ /* 0x006fea0003c00000 */
[----:B------:R-:W-:Y:S01]  /*eef0*/  MOV R10, R6 ;  /* 0x00000006000a7202 */ /* 0x000fe20000000f00 */
[----:B------:R-:W-:Y:S02]  /*ef00*/  IMAD.MOV.U32 R11, RZ, RZ, R75 ;  /* 0x000000ffff0b7224 */ /* 0x000fe400078e004b */
.L_x_4410:
[----:B------:R-:W-:Y:S05]  /*ef10*/  BSYNC B4 ;  /* 0x0000000000047941 */ /* 0x000fea0003800000 */
.L_x_4409:
[----:B--23--:R-:W2:Y:S01]  /*ef20*/  DMUL R16, R10, R68 ;  /* 0x000000440a107228 */ /* 0x00cea20000000000 */
[----:B------:R-:W-:Y:S05]  /*ef30*/  BSSY B3, `(.L_x_4411) ;  /* 0x0000064000037945 */ /* 0x000fea0003800000 */
[----:B--2---:R-:W2:-:S10]  /*ef40*/  DADD R14, -RZ, -R16 ;  /* 0x00000000ff0e7229 */ /* 0x004e940000000910 */
[----:B--2---:R-:W-:-:S04]  /*ef50*/  LOP3.LUT R11, R15, 0x7fffffff, RZ, 0xc0, !PT ;  /* 0x7fffffff0f0b7812 */ /* 0x004fc800078ec0ff */
[----:B------:R-:W-:-:S13]  /*ef60*/  ISETP.GE.U32.AND P0, PT, R11, 0x7ff00000, PT ;  /* 0x7ff000000b00780c */ /* 0x000fda0003f06070 */
[----:B------:R-:W-:Y:S05]  /*ef70*/  @!P0 BRA `(.L_x_4412) ;  /* 0x0000008000008947 */ /* 0x000fea0003800000 */
[----:B------:R-:W2:Y:S01]  /*ef80*/  DADD R16, -R16, -R16 ;  /* 0x0000000010107229 */ /* 0x000ea20000000910 */
[----:B------:R-:W-:Y:S02]  /*ef90*/  ISETP.NE.AND P0, PT, R14, RZ, PT ;  /* 0x000000ff0e00720c */ /* 0x000fe40003f05270 */
[----:B------:R-:W-:Y:S02]  /*efa0*/  ISETP.GE.AND P1, PT, R15, RZ, PT ;  /* 0x000000ff0f00720c */ /* 0x000fe40003f26270 */
[----:B------:R-:W-:Y:S02]  /*efb0*/  ISETP.EQ.AND P0, PT, R11, 0x7ff00000, !P0 ;  /* 0x7ff000000b00780c */ /* 0x000fe40004702270 */
[----:B------:R-:W-:-:S03]  /*efc0*/  FSEL R67, RZ, 2, P1 ;  /* 0x40000000ff437808 */ /* 0x000fc60000800000 */
[----:B--2---:R-:W-:Y:S02]  /*efd0*/  FSEL R66, R16, RZ, !P0 ;  /* 0x000000ff10427208 */ /* 0x004fe40004000000 */
[----:B------:R-:W-:Y:S01]  /*efe0*/  FSEL R67, R67, R17, P0 ;  /* 0x0000001143437208 */ /* 0x000fe20000000000 */
[----:B------:R-:W-:Y:S05]  /*eff0*/  BRA `(.L_x_4413) ;  /* 0x0000057000007947 */ /* 0x000fea0003800000 */
.L_x_4412:
[----:B------:R-:W-:Y:S01]  /*f000*/  IMAD.MOV.U32 R10, RZ, RZ, R14 ;  /* 0x000000ffff0a7224 */ /* 0x000fe200078e000e */
[----:B------:R-:W-:Y:S01]  /*f010*/  MOV R20, RZ ;  /* 0x000000ff00147202 */ /* 0x000fe20000000f00 */
[----:B------:R-:W-:Y:S01]  /*f020*/  IMAD.MOV.U32 R24, RZ, RZ, -0x2b1f4029 ;  /* 0xd4e0bfd7ff187424 */ /* 0x000fe200078e00ff */
[----:B------:R-:W-:Y:S01]  /*f030*/  MOV R29, 0x3ff71547 ;  /* 0x3ff71547001d7802 */ /* 0x000fe20000000f00 */
[----:B------:R-:W-:Y:S01]  /*f040*/  IMAD.MOV.U32 R25, RZ, RZ, 0x3df8774a ;  /* 0x3df8774aff197424 */ /* 0x000fe200078e00ff */
[----:B------:R-:W-:Y:S01]  /*f050*/  ISETP.GT.U32.AND P0, PT, R11, 0x403b4000, PT ;  /* 0x403b40000b00780c */ /* 0x000fe20003f04070 */
[----:B0-----:R-:W0:Y:S01]  /*f060*/  DADD R18, R10, 4 ;  /* 0x401000000a127429 */ /* 0x001e220000000000 */
[----:B------:R-:W-:-:S02]  /*f070*/  IMAD.MOV.U32 R28, RZ, RZ, 0x652b82fe ;  /* 0x652b82feff1c7424 */ /* 0x000fc400078e00ff */
[----:B------:R-:W-:-:S03]  /*f080*/  IMAD.MOV.U32 R26, RZ, RZ, RZ ;  /* 0x000000ffff1a7224 */ /* 0x000fc600078e00ff */
        /* <DEDUP_REMOVED lines=9> */
[----:B0-----:R-:W0:-:S06]  /*f120*/  DFMA R16, R22, R20, R16 ;  /* 0x000000141610722b */ /* 0x001e0c0000000010 */
[----:B0-----:R0:W2:Y:S02]  /*f130*/  DFMA R18, R16, -R24, c[0x2][0x128] ;  /* 0x00804a001012762b */ /* 0x0010a40000000818 */
[----:B0-----:R-:W-:Y:S01]  /*f140*/  MOV R24, 0x0 ;  /* 0x0000000000187802 */ /* 0x001fe20000000f00 */
[----:B------:R-:W-:-:S03]  /*f150*/  IMAD.MOV.U32 R25, RZ, RZ, 0x3ff00000 ;  /* 0x3ff00000ff197424 */ /* 0x000fc600078e00ff */
[----:B--2---:R-:W0:-:S04]  /*f160*/  DFMA R18, R16, R18, c[0x2][0x130] ;  /* 0x00804c001012762b */ /* 0x004e080000000012 */
[----:B------:R-:W2:-:S04]  /*f170*/  DFMA R24, R10, 2, R24 ;  /* 0x400000000a18782b */ /* 0x000e880000000018 */
[C---:B0-----:R-:W0:Y:S02]  /*f180*/  DFMA R18, R16.reuse, R18, c[0x2][0x138] ;  /* 0x00804e001012762b */ /* 0x041e240000000012 */
[----:B--2---:R-:W2:Y:S04]  /*f190*/  MUFU.RCP64H R27, R25 ;  /* 0x00000019001b7308 */ /* 0x004ea80000001800 */
[----:B0-----:R-:W0:-:S06]  /*f1a0*/  DFMA R18, R16, R18, c[0x2][0x140] ;  /* 0x008050001012762b */ /* 0x001e0c0000000012 */
[----:B0-----:R-:W0:-:S06]  /*f1b0*/  DFMA R18, R16, R18, c[0x2][0x148] ;  /* 0x008052001012762b */ /* 0x001e0c0000000012 */
[----:B0-----:R-:W0:-:S06]  /*f1c0*/  DFMA R18, R16, R18, c[0x2][0x150] ;  /* 0x008054001012762b */ /* 0x001e0c0000000012 */
[----:B0-----:R-:W0:-:S04]  /*f1d0*/  DFMA R20, R16, R18, c[0x2][0x158] ;  /* 0x008056001014762b */ /* 0x001e080000000012 */
[----:B------:R-:W3:-:S04]  /*f1e0*/  DMUL R18, R10, R10 ;  /* 0x0000000a0a127228 */ /* 0x000ec80000000000 */
[----:B0-----:R-:W0:-:S04]  /*f1f0*/  DFMA R22, R16, R20, c[0x2][0x160] ;  /* 0x008058001016762b */ /* 0x001e080000000014 */
[----:B---3--:R-:W3:-:S04]  /*f200*/  DFMA R20, -R18, R28, 6.75539944105574400000e+15 ;  /* 0x433800001214742b */ /* 0x008ec8000000011c */
[----:B0-----:R-:W0:-:S04]  /*f210*/  DFMA R22, R16, R22, c[0x2][0x168] ;  /* 0x00805a001016762b */ /* 0x001e080000000016 */
[----:B--2---:R-:W-:Y:S02]  /*f220*/  DFMA R28, -R24, R26, 1 ;  /* 0x3ff00000181c742b */ /* 0x004fe4000000011a */
[----:B---3--:R-:W-:Y:S02]  /*f230*/  LEA.HI R0, R20, R20, RZ, 0x1 ;  /* 0x0000001414007211 */ /* 0x008fe400078f08ff */
[----:B0-----:R-:W0:Y:S02]  /*f240*/  DFMA R22, R16, R22, c[0x2][0x170] ;  /* 0x00805c001016762b */ /* 0x001e240000000016 */
[----:B------:R-:W-:Y:S02]  /*f250*/  SHF.R.S32.HI R5, RZ, 0x1, R0 ;  /* 0x00000001ff057819 */ /* 0x000fe40000011400 */
[----:B------:R2:W3:-:S03]  /*f260*/  DADD R30, R20, -6.75539944105574400000e+15 ;  /* 0xc3380000141e7429 */ /* 0x0004c60000000000 */
[----:B--2---:R-:W-:Y:S01]  /*f270*/  IMAD.IADD R20, R20, 0x1, -R5 ;  /* 0x0000000114147824 */ /* 0x004fe200078e0a05 */
[----:B0-----:R-:W0:-:S04]  /*f280*/  DFMA R22, R16, R22, c[0x2][0x178] ;  /* 0x00805e001016762b */ /* 0x001e080000000016 */
[----:B------:R-:W2:Y:S01]  /*f290*/  DFMA R28, R28, R28, R28 ;  /* 0x0000001c1c1c722b */ /* 0x000ea2000000001c */
[----:B------:R-:W-:Y:S02]  /*f2a0*/  LEA R21, R20, 0x3ff00000, 0x14 ;  /* 0x3ff0000014157811 */ /* 0x000fe400078ea0ff */
[----:B------:R-:W-:Y:S01]  /*f2b0*/  MOV R20, RZ ;  /* 0x000000ff00147202 */ /* 0x000fe20000000f00 */
[----:B---3--:R-:W3:-:S04]  /*f2c0*/  DFMA R32, R30, c[0x2][0xb8], -R18 ;  /* 0x00802e001e207a2b */ /* 0x008ec80000000812 */
[----:B0-----:R-:W0:-:S04]  /*f2d0*/  DFMA R24, R16, R22, c[0x2][0x180] ;  /* 0x008060001018762b */ /* 0x001e080000000016 */
[----:B--2---:R2:W-:Y:S02]  /*f2e0*/  DFMA R22, R26, R28, R26 ;  /* 0x0000001c1a16722b */ /* 0x0045e4000000001a */
[----:B--2---:R-:W-:Y:S01]  /*f2f0*/  IMAD.MOV.U32 R26, RZ, RZ, 0x69ce2bdf ;  /* 0x69ce2bdfff1a7424 */ /* 0x004fe200078e00ff */
[----:B------:R-:W-:Y:S01]  /*f300*/  MOV R27, 0x3e5ade15 ;  /* 0x3e5ade15001b7802 */ /* 0x000fe20000000f00 */
[----:B---3--:R-:W2:-:S04]  /*f310*/  DFMA R32, R30, c[0x2][0xc0], R32 ;  /* 0x008030001e207a2b */ /* 0x008e880000000020 */
[----:B0-----:R-:W0:-:S04]  /*f320*/  DFMA R24, R16, R24, c[0x2][0x188] ;  /* 0x008062001018762b */ /* 0x001e080000000018 */
[----:B--2---:R-:W2:-:S04]  /*f330*/  DFMA R26, R32, R26, c[0x2][0xc8] ;  /* 0x00803200201a762b */ /* 0x004e88000000001a */
        /* <DEDUP_REMOVED lines=17> */
[----:B--2---:R-:W2:-:S04]  /*f450*/  DFMA R26, R32, R26, 1 ;  /* 0x3ff00000201a742b */ /* 0x004e88000000001a */
[----:B0-----:R-:W0:-:S04]  /*f460*/  DMUL R16, R24, R22 ;  /* 0x0000001618107228 */ /* 0x001e080000000000 */
[----:B--2---:R-:W2:-:S04]  /*f470*/  DFMA R32, R32, R26, 1 ;  /* 0x3ff000002020742b */ /* 0x004e88000000001a */
[----:B0-----:R-:W0:-:S04]  /*f480*/  DMUL R26, R16, -2 ;  /* 0xc0000000101a7828 */ /* 0x001e080000000000 */
[C---:B------:R-:W-:Y:S02]  /*f490*/  DFMA R18, -R10.reuse, R10, R18 ;  /* 0x0000000a0a12722b */ /* 0x040fe40000000112 */
[----:B--2---:R-:W-:Y:S02]  /*f4a0*/  IMAD R33, R5, 0x100000, R33 ;  /* 0x0010000005217824 */ /* 0x004fe400078e0221 */
[----:B0-----:R-:W0:-:S04]  /*f4b0*/  DFMA R26, R10, R26, R24 ;  /* 0x0000001a0a1a722b */ /* 0x001e080000000018 */
[----:B------:R-:W2:-:S04]  /*f4c0*/  DMUL R20, R32, R20 ;  /* 0x0000001420147228 */ /* 0x000e880000000000 */
[----:B0-----:R-:W0:-:S04]  /*f4d0*/  DADD R26, -R16, R26 ;  /* 0x00000000101a7229 */ /* 0x001e08000000011a */
[----:B--2---:R-:W-:-:S04]  /*f4e0*/  DFMA R18, R20, R18, R20 ;  /* 0x000000121412722b */ /* 0x004fc80000000014 */
[----:B0-----:R-:W0:-:S06]  /*f4f0*/  DFMA R26, R22, R26, R16 ;  /* 0x0000001a161a722b */ /* 0x001e0c0000000010 */
[----:B0-----:R-:W0:-:S10]  /*f500*/  DMUL R18, R26, R18 ;  /* 0x000000121a127228 */ /* 0x001e140000000000 */
[----:B0-----:R-:W-:Y:S02]  /*f510*/  FSEL R16, R18, RZ, !P0 ;  /* 0x000000ff12107208 */ /* 0x001fe40004000000 */
[----:B------:R-:W-:Y:S02]  /*f520*/  FSEL R17, R19, RZ, !P0 ;  /* 0x000000ff13117208 */ /* 0x000fe40004000000 */
[----:B------:R-:W-:-:S04]  /*f530*/  ISETP.GE.AND P0, PT, R15, RZ, PT ;  /* 0x000000ff0f00720c */ /* 0x000fc80003f06270 */
[----:B------:R-:W0:-:S10]  /*f540*/  DADD R10, -R16, 2 ;  /* 0x40000000100a7429 */ /* 0x000e140000000100 */
[----:B0-----:R-:W-:Y:S02]  /*f550*/  FSEL R66, R10, R16, !P0 ;  /* 0x000000100a427208 */ /* 0x001fe40004000000 */
[----:B------:R-:W-:Y:S02]  /*f560*/  FSEL R67, R11, R17, !P0 ;  /* 0x000000110b437208 */ /* 0x000fe40004000000 */
.L_x_4413:
[----:B------:R-:W-:Y:S05]  /*f570*/  BSYNC B3 ;  /* 0x0000000000037941 */ /* 0x000fea0003800000 */
.L_x_4411:
        /* <DEDUP_REMOVED lines=22> */
[----:B0-----:R-:W-:Y:S01]  /*f6e0*/  CS2R R34, SRZ ;  /* 0x0000000000227805 */ /* 0x001fe2000001ff00 */
        /* <DEDUP_REMOVED lines=9> */
.L_x_4420:
        /* <DEDUP_REMOVED lines=14> */
[----:B01----:R-:W-:Y:S05]  /*f860*/  @!P1 BRA `(.L_x_4416) ;  /* 0x0000127000009947 */ /* 0x003fea0003800000 */
        /* <DEDUP_REMOVED lines=294> */
[----:B--2---:R0:W2:-:S06]  /*10ad0*/  DFMA R14, R18, R72, R14 ;  /* 0x00000048120e722b */ /* 0x00408c000000000e */
.L_x_4416:
[----:B------:R-:W-:Y:S05]  /*10ae0*/  BSYNC B3 ;  /* 0x0000000000037941 */ /* 0x000fea0003800000 */
.L_x_4415:
[----:B--2---:R-:W2:-:S06]  /*10af0*/  DMUL R14, R14, R76 ;  /* 0x0000004c0e0e7228 */ /* 0x004e8c0000000000 */
[----:B--2---:R-:W2:-:S14]  /*10b00*/  DSETP.GT.AND P0, PT, |R14|, R10, PT ;  /* 0x0000000a0e00722a */ /* 0x004e9c0003f04200 */
[----:B--2---:R-:W-:Y:S05]  /*10b10*/  @P0 BRA `(.L_x_4417) ;  /* 0x0000021000000947 */ /* 0x004fea0003800000 */
[----:B------:R-:W2:-:S06]  /*10b20*/  DADD R16, R16, R14 ;  /* 0x0000000010107229 */ /* 0x000e8c000000000e */
[----:B--2---:R-:W2:-:S06]  /*10b30*/  DMUL R10, |R16|, 1.1102230246251565404e-16 ;  /* 0x3ca00000100a7828 */ /* 0x004e8c0000000200 */
[----:B--2---:R-:W2:-:S14]  /*10b40*/  DSETP.GEU.AND P0, PT, |R14|, R10, PT ;  /* 0x0000000a0e00722a */ /* 0x004e9c0003f0e200 */
[----:B--2---:R-:W-:Y:S05]  /*10b50*/  @!P0 BRA `(.L_x_4417) ;  /* 0x000001d000008947 */ /* 0x004fea0003800000 */
[----:B------:R-:W2:Y:S01]  /*10b60*/  MUFU.RCP64H R11, R3 ;  /* 0x00000003000b7308 */ /* 0x000ea20000001800 */
[----:B------:R-:W-:Y:S01]  /*10b70*/  IMAD.MOV.U32 R10, RZ, RZ, 0x1 ;  /* 0x00000001ff0a7424 */ /* 0x000fe200078e00ff */
[----:B------:R-:W-:Y:S01]  /*10b80*/  FSETP.GEU.AND P1, PT, |R77|, 6.5827683646048100446e-37, PT ;  /* 0x036000004d00780b */ /* 0x000fe20003f2e200 */
[----:B------:R-:W-:Y:S04]  /*10b90*/  BSSY B5, `(.L_x_4418) ;  /* 0x0000012000057945 */ /* 0x000fe80003800000 */
[----:B--2---:R-:W2:-:S06]  /*10ba0*/  DFMA R70, -R2, R10, 1 ;  /* 0x3ff000000246742b */ /* 0x004e8c000000010a */
[----:B--2---:R-:W2:-:S06]  /*10bb0*/  DFMA R70, R70, R70, R70 ;  /* 0x000000464646722b */ /* 0x004e8c0000000046 */
[----:B--2---:R-:W2:-:S06]  /*10bc0*/  DFMA R70, R10, R70, R10 ;  /* 0x000000460a46722b */ /* 0x004e8c000000000a */
[----:B--2---:R-:W2:-:S06]  /*10bd0*/  DFMA R10, -R2, R70, 1 ;  /* 0x3ff00000020a742b */ /* 0x004e8c0000000146 */
[----:B0-2---:R-:W0:-:S06]  /*10be0*/  DFMA R72, R70, R10, R70 ;  /* 0x0000000a4648722b */ /* 0x005e0c0000000046 */
        /* <DEDUP_REMOVED lines=12> */
.L_x_4419:
[----:B------:R-:W-:Y:S05]  /*10cb0*/  BSYNC B5 ;  /* 0x0000000000057941 */ /* 0x000fea0003800000 */
.L_x_4418:
[----:B------:R-:W-:Y:S01]  /*10cc0*/  IADD3 R5, R5, 0x1, RZ ;  /* 0x0000000105057810 */ /* 0x000fe20007ffe0ff */
[----:B------:R0:W2:Y:S01]  /*10cd0*/  DADD R10, -RZ, |R14| ;  /* 0x00000000ff0a7229 */ /* 0x0000a2000000050e */
[----:B------:R-:W-:Y:S01]  /*10ce0*/  MOV R76, R70 ;  /* 0x00000046004c7202 */ /* 0x000fe20000000f00 */
[----:B------:R-:W-:Y:S01]  /*10cf0*/  IMAD.MOV.U32 R77, RZ, RZ, R71 ;  /* 0x000000ffff4d7224 */ /* 0x000fe200078e0047 */
[----:B------:R-:W-:-:S13]  /*10d00*/  ISETP.GE.U32.AND P0, PT, R5, 0x19, PT ;  /* 0x000000190500780c */ /* 0x000fda0003f06070 */
[----:B0-2---:R-:W-:Y:S01]  /*10d10*/  @P0 CALL.REL.NOINC `(.L_x_4417) ;  /* 0x0000001000000944 */ /* 0x005fe20003c00000 */
[----:B------:R-:W-:Y:S05]  /*10d20*/  BRA `(.L_x_4420) ;  /* 0xffffea5000007947 */ /* 0x000fea000383ffff */
.L_x_4417:
[----:B------:R-:W-:Y:S05]  /*10d30*/  BSYNC B4 ;  /* 0x0000000000047941 */ /* 0x000fea0003800000 */
.L_x_4414:
[C---:B------:R-:W2:Y:S01]  /*10d40*/  DMUL R10, R2.reuse, -0.5 ;  /* 0xbfe00000020a7828 */ /* 0x040ea20000000000 */
[----:B------:R-:W-:Y:S01]  /*10d50*/  IMAD.MOV.U32 R22, RZ, RZ, 0x652b82fe ;  /* 0x652b82feff167424 */ /* 0x000fe200078e00ff */
[----:B------:R-:W-:Y:S01]  /*10d60*/  MOV R23, 0x3ff71547 ;  /* 0x3ff7154700177802 */ /* 0x000fe20000000f00 */
[----:B0-----:R-:W-:Y:S01]  /*10d70*/  IMAD.MOV.U32 R18, RZ, RZ, 0x69ce2bdf ;  /* 0x69ce2bdfff127424 */ /* 0x001fe200078e00ff */
[----:B------:R-:W0:Y:S01]  /*10d80*/  DMUL R34, R2, c[0x2][0x1d8] ;  /* 0x0080760002227a28 */ /* 0x000e220000000000 */
[----:B------:R-:W-:Y:S01]  /*10d90*/  IMAD.MOV.U32 R19, RZ, RZ, 0x3e5ade15 ;  /* 0x3e5ade15ff137424 */ /* 0x000fe200078e00ff */
[----:B------:R-:W-:Y:S01]  /*10da0*/  MOV R20, 0x0 ;  /* 0x0000000000147802 */ /* 0x000fe20000000f00 */
[----:B------:R-:W-:Y:S01]  /*10db0*/  IMAD.MOV.U32 R21, RZ, RZ, 0x3fd80000 ;  /* 0x3fd80000ff157424 */ /* 0x000fe200078e00ff */
[-C--:B--2---:R-:W2:Y:S01]  /*10dc0*/  DMUL R10, R10, R68.reuse ;  /* 0x000000440a0a7228 */ /* 0x084ea20000000000 */
[----:B------:R-:W-:Y:S01]  /*10dd0*/  BSSY B3, `(.L_x_4421) ;  /* 0x000002e000037945 */ /* 0x000fe20003800000 */
[----:B0-----:R-:W0:Y:S04]  /*10de0*/  MUFU.RSQ64H R3, R35 ;  /* 0x0000002300037308 */ /* 0x001e280000001c00 */
[----:B--2---:R-:W2:Y:S01]  /*10df0*/  DMUL R68, R10, R68 ;  /* 0x000000440a447228 */ /* 0x004ea20000000000 */
[----:B------:R-:W-:-:S04]  /*10e00*/  IADD3 R2, R35, -0x3500000, RZ ;  /* 0xfcb0000023027810 */ /* 0x000fc80007ffe0ff */
[----:B------:R-:W-:Y:S01]  /*10e10*/  ISETP.GE.U32.AND P2, PT, R2, 0x7ca00000, PT ;  /* 0x7ca000000200780c */ /* 0x000fe20003f46070 */
[----:B--2---:R-:W2:-:S04]  /*10e20*/  DFMA R22, R68, R22, 6.75539944105574400000e+15 ;  /* 0x433800004416742b */ /* 0x004e880000000016 */
[----:B------:R-:W-:Y:S02]  /*10e30*/  FSETP.GEU.FTZ.AND P0, PT, |R69|, 4.1917929649353027344, PT ;  /* 0x4086232b4500780b */ /* 0x000fe40003f1e200 */
[----:B--2---:R-:W2:-:S06]  /*10e40*/  DADD R10, R22, -6.75539944105574400000e+15 ;  /* 0xc3380000160a7429 */ /* 0x004e8c0000000000 */
[----:B--2---:R-:W2:-:S06]  /*10e50*/  DFMA R14, R10, c[0x2][0xb8], R68 ;  /* 0x00802e000a0e7a2b */ /* 0x004e8c0000000044 */
[----:B--2---:R-:W2:-:S06]  /*10e60*/  DFMA R14, R10, c[0x2][0xc0], R14 ;  /* 0x008030000a0e7a2b */ /* 0x004e8c000000000e */
[----:B--2---:R-:W2:-:S04]  /*10e70*/  DFMA R10, R14, R18, c[0x2][0xc8] ;  /* 0x008032000e0a762b */ /* 0x004e880000000012 */
[----:B0-----:R-:W0:-:S04]  /*10e80*/  DMUL R18, R2, R2 ;  /* 0x0000000202127228 */ /* 0x001e080000000000 */
[----:B--2---:R-:W2:-:S04]  /*10e90*/  DFMA R10, R14, R10, c[0x2][0xd0] ;  /* 0x008034000e0a762b */ /* 0x004e88000000000a */
[----:B0-----:R-:W0:-:S04]  /*10ea0*/  DFMA R18, R34, -R18, 1 ;  /* 0x3ff000002212742b */ /* 0x001e080000000812 */
[----:B--2---:R-:W2:-:S04]  /*10eb0*/  DFMA R10, R14, R10, c[0x2][0xd8] ;  /* 0x008036000e0a762b */ /* 0x004e88000000000a */
[----:B0-----:R-:W-:-:S04]  /*10ec0*/  DFMA R20, R18, R20, 0.5 ;  /* 0x3fe000001214742b */ /* 0x001fc80000000014 */
[----:B--2---:R-:W0:-:S04]  /*10ed0*/  DFMA R10, R14, R10, c[0x2][0xe0] ;  /* 0x008038000e0a762b */ /* 0x004e08000000000a */
[----:B------:R-:W2:-:S04]  /*10ee0*/  DMUL R18, R2, R18 ;  /* 0x0000001202127228 */ /* 0x000e880000000000 */
[----:B0-----:R-:W0:-:S04]  /*10ef0*/  DFMA R10, R14, R10, c[0x2][0xe8] ;  /* 0x00803a000e0a762b */ /* 0x001e08000000000a */
[----:B--2---:R-:W2:-:S04]  /*10f00*/  DFMA R18, R20, R18, R2 ;  /* 0x000000121412722b */ /* 0x004e880000000002 */
[----:B0-----:R-:W0:-:S04]  /*10f10*/  DFMA R10, R14, R10, c[0x2][0xf0] ;  /* 0x00803c000e0a762b */ /* 0x001e08000000000a */
[----:B--2---:R-:W2:Y:S02]  /*10f20*/  DMUL R32, R34, R18 ;  /* 0x0000001222207228 */ /* 0x004ea40000000000 */
[----:B------:R-:W-:Y:S01]  /*10f30*/  IADD3 R31, R19, -0x100000, RZ ;  /* 0xfff00000131f7810 */ /* 0x000fe20007ffe0ff */
[----:B------:R-:W-:Y:S01]  /*10f40*/  IMAD.MOV.U32 R30, RZ, RZ, R18 ;  /* 0x000000ffff1e7224 */ /* 0x000fe200078e0012 */
[----:B0-----:R-:W0:-:S04]  /*10f50*/  DFMA R10, R14, R10, c[0x2][0xf8] ;  /* 0x00803e000e0a762b */ /* 0x001e08000000000a */
[----:B--2---:R-:W2:-:S04]  /*10f60*/  DFMA R20, R32, -R32, R34 ;  /* 0x800000202014722b */ /* 0x004e880000000022 */
[----:B0-----:R-:W0:-:S04]  /*10f70*/  DFMA R10, R14, R10, c[0x2][0x100] ;  /* 0x008040000e0a762b */ /* 0x001e08000000000a */
[----:B--2---:R-:W-:-:S04]  /*10f80*/  DFMA R74, R20, R30, R32 ;  /* 0x0000001e144a722b */ /* 0x004fc80000000020 */
        /* <DEDUP_REMOVED lines=18> */
.L_x_4422:
[----:B------:R-:W-:Y:S05]  /*110b0*/  BSYNC B3 ;  /* 0x0000000000037941 */ /* 0x000fea0003800000 */
.L_x_4421:
[----:B------:R-:W-:Y:S01]  /*110c0*/  BSSY B4, `(.L_x_4423) ;  /* 0x000000a000047945 */ /* 0x000fe20003800000 */
[----:B--2---:R2:W3:Y:S01]  /*110d0*/  DMUL R76, R76, R16 ;  /* 0x000000104c4c7228 */ /* 0x0044e20000000000 */
[----:B------:R-:W-:Y:S05]  /*110e0*/  @!P2 BRA `(.L_x_4424) ;  /* 0x000000700000a947 */ /* 0x000fea0003800000 */
[----:B------:R-:W-:Y:S01]  /*110f0*/  IMAD.MOV.U32 R30, RZ, RZ, R18 ;  /* 0x000000ffff1e7224 */ /* 0x000fe200078e0012 */
[----:B0-----:R-:W-:Y:S01]  /*11100*/  MOV R10, R20 ;  /* 0x00000014000a7202 */ /* 0x001fe20000000f00 */
[----:B------:R-:W-:Y:S01]  /*11110*/  IMAD.MOV.U32 R11, RZ, RZ, R21 ;  /* 0x000000ffff0b7224 */ /* 0x000fe200078e0015 */
[----:B------:R-:W-:Y:S01]  /*11120*/  MOV R0, 0x11150 ;  /* 0x0001115000007802 */ /* 0x000fe20000000f00 */
[----:B------:R-:W-:Y:S02]  /*11130*/  IMAD.MOV.U32 R6, RZ, RZ, R2 ;  /* 0x000000ffff067224 */ /* 0x000fe400078e0002 */
[----:B-123--:R-:W-:Y:S05]  /*11140*/  CALL.REL.NOINC `($__internal_20_$__cuda_sm20_dsqrt_rn_f64_mediumpath_v1) ;  /* 0x000349a000007944 */ /* 0x00efea0003c00000 */
[----:B------:R-:W-:Y:S02]  /*11150*/  MOV R74, R6 ;  /* 0x00000006004a7202 */ /* 0x000fe40000000f00 */
.L_x_4424:
[----:B------:R-:W-:Y:S05]  /*11160*/  BSYNC B4 ;  /* 0x0000000000047941 */ /* 0x000fea0003800000 */
.L_x_4423:
[----:B------:R-:W4:Y:S01]  /*11170*/  MUFU.RCP64H R3, R75 ;  /* 0x0000004b00037308 */ /* 0x000f220000001800 */
[----:B------:R-:W-:Y:S01]  /*11180*/  IMAD.MOV.U32 R2, RZ, RZ, 0x1 ;  /* 0x00000001ff027424 */ /* 0x000fe200078e00ff */
[----:B---3--:R-:W-:Y:S01]  /*11190*/  FSETP.GEU.AND P1, PT, |R77|, 6.5827683646048100446e-37, PT ;  /* 0x036000004d00780b */ /* 0x008fe20003f2e200 */
[----:B------:R-:W-:Y:S04]  /*111a0*/  BSSY B4, `(.L_x_4425) ;  /* 0x000000f000047945 */ /* 0x000fe80003800000 */
[----:B0---4-:R-:W0:-:S06]  /*111b0*/  DFMA R10, R2, -R74, 1 ;  /* 0x3ff00000020a742b */ /* 0x011e0c000000084a */
        /* <DEDUP_REMOVED lines=11> */
[----:B-12---:R-:W-:Y:S05]  /*11270*/  CALL.REL.NOINC `($__internal_19_$__cuda_sm20_div_rn_f64_full) ;  /* 0x0003429000007944 */ /* 0x006fea0003c00000 */
[----:B------:R-:W-:Y:S02]  /*11280*/  IMAD.MOV.U32 R11, RZ, RZ, R9 ;  /* 0x000000ffff0b7224 */ /* 0x000fe400078e0009 */
.L_x_4426:
[----:B------:R-:W-:Y:S05]  /*11290*/  BSYNC B4 ;  /* 0x0000000000047941 */ /* 0x000fea0003800000 */
.L_x_4425:
[----:B------:R0:W3:Y:S01]  /*112a0*/  DFMA R66, R66, 0.5, -R10 ;  /* 0x3fe000004242782b */ /* 0x0000e2000000080a */
[----:B------:R-:W-:Y:S05]  /*112b0*/  BRA `(.L_x_4320) ;  /* 0x0000aeb000007947 */ /* 0x000fea0003800000 */
.L_x_4324:
        /* <DEDUP_REMOVED lines=60> */
[----:B-1----:R-:W-:Y:S01]  /*11680*/  IMAD.MOV.U32 R22, RZ, RZ, 0x8f5eec2 ;  /* 0x08f5eec2ff167424 */ /* 0x002fe200078e00ff */
[----:B------:R-:W-:Y:S02]  /*11690*/  MOV R23, 0x3d3ef980 ;  /* 0x3d3ef98000177802 */ /* 0x000fe40000000f00 */
[----:B------:R1:W-:Y:S01]  /*116a0*/  STL.64 [R1+0x78], R30 ;  /* 0x0000781e01007387 */ /* 0x0003e20000100a00 */
[----:B0-----:R-:W-:Y:S02]  /*116b0*/  IMAD.MOV.U32 R24, RZ, RZ, 0x59769d7d ;  /* 0x59769d7dff187424 */ /* 0x001fe400078e00ff */
[----:B------:R-:W-:Y:S01]  /*116c0*/  IMAD.MOV.U32 R25, RZ, RZ, 0x3d57ba07 ;  /* 0x3d57ba07ff197424 */ /* 0x000fe200078e00ff */
[----:B------:R0:W-:Y:S01]  /*116d0*/  STL.64 [R1+0x80], R10 ;  /* 0x0000800a01007387 */ /* 0x0001e20000100a00 */
[----:B----4-:R-:W-:Y:S01]  /*116e0*/  MOV R26, 0xebb193c0 ;  /* 0xebb193c0001a7802 */ /* 0x010fe20000000f00 */
[----:B------:R-:W-:-:S02]  /*116f0*/  IMAD.MOV.U32 R27, RZ, RZ, -0x42bc6765 ;  /* 0xbd43989bff1b7424 */ /* 0x000fc400078e00ff */
[----:B---3--:R-:W-:Y:S01]  /*11700*/  IMAD.MOV.U32 R28, RZ, RZ, -0x3bc965c4 ;  /* 0xc4369a3cff1c7424 */ /* 0x008fe200078e00ff */
[----:B------:R-:W-:Y:S01]  /*11710*/  MOV R29, 0x3d20104f ;  /* 0x3d20104f001d7802 */ /* 0x000fe20000000f00 */
[----:B------:R3:W-:Y:S01]  /*11720*/  STL.64 [R1+0x88], R18 ;  /* 0x0000881201007387 */ /* 0x0007e20000100a00 */
[----:B-1----:R-:W-:Y:S02]  /*11730*/  IMAD.MOV.U32 R30, RZ, RZ, 0x7950ad7b ;  /* 0x7950ad7bff1e7424 */ /* 0x002fe400078e00ff */
[----:B------:R-:W-:Y:S01]  /*11740*/  IMAD.MOV.U32 R31, RZ, RZ, -0x433d7c02 ;  /* 0xbcc283feff1f7424 */ /* 0x000fe200078e00ff */
[----:B------:R1:W-:Y:S01]  /*11750*/  STL.64 [R1+0x90], R20 ;  /* 0x0000901401007387 */ /* 0x0003e20000100a00 */
[----:B0-----:R-:W-:Y:S01]  /*11760*/  MOV R10, 0x4d71a27c ;  /* 0x4d71a27c000a7802 */ /* 0x001fe20000000f00 */
[----:B------:R-:W-:Y:S02]  /*11770*/  IMAD.MOV.U32 R11, RZ, RZ, -0x431e356f ;  /* 0xbce1ca91ff0b7424 */ /* 0x000fe400078e00ff */
[----:B------:R0:W-:Y:S01]  /*11780*/  STL.64 [R1+0x98], R22 ;  /* 0x0000981601007387 */ /* 0x0001e20000100a00 */
[----:B---3--:R-:W-:Y:S01]  /*11790*/  IMAD.MOV.U32 R18, RZ, RZ, -0x36fe1a8c ;  /* 0xc901e574ff127424 */ /* 0x008fe200078e00ff */
[----:B------:R-:W-:-:S02]  /*117a0*/  MOV R19, 0xbf5e573a ;  /* 0xbf5e573a00137802 */ /* 0x000fc40000000f00 */
[----:B------:R3:W-:Y:S01]  /*117b0*/  STL.64 [R1+0xa0], R24 ;  /* 0x0000a01801007387 */ /* 0x0007e20000100a00 */
[----:B-1----:R-:W-:-:S03]  /*117c0*/  IMAD.MOV.U32 R20, RZ, RZ, 0x1c71c71c ;  /* 0x1c71c71cff147424 */ /* 0x002fc600078e00ff */
[----:B------:R1:W-:Y:S01]  /*117d0*/  STL.64 [R1+0xa8], R26 ;  /* 0x0000a81a01007387 */ /* 0x0003e20000100a00 */
[----:B------:R-:W-:Y:S01]  /*117e0*/  IMAD.MOV.U32 R21, RZ, RZ, -0x40938e39 ;  /* 0xbf6c71c7ff157424 */ /* 0x000fe200078e00ff */
[----:B0-----:R-:W-:Y:S02]  /*117f0*/  MOV R22, 0x6b015ac0 ;  /* 0x6b015ac000167802 */ /* 0x001fe40000000f00 */
[----:B------:R0:W-:Y:S01]  /*11800*/  STL.64 [R1+0xb0], R28 ;  /* 0x0000b01c01007387 */ /* 0x0001e20000100a00 */
[----:B------:R-:W-:-:S03]  /*11810*/  IMAD.MOV.U32 R23, RZ, RZ, 0x3f65ac05 ;  /* 0x3f65ac05ff177424 */ /* 0x000fc600078e00ff */
[----:B------:R4:W-:Y:S01]  /*11820*/  STL.64 [R1+0xb8], R30 ;  /* 0x0000b81e01007387 */ /* 0x0009e20000100a00 */
[----:B---3--:R-:W-:Y:S01]  /*11830*/  IMAD.MOV.U32 R24, RZ, RZ, 0x6f09e723 ;  /* 0x6f09e723ff187424 */ /* 0x008fe200078e00ff */
[----:B------:R-:W-:Y:S02]  /*11840*/  MOV R25, 0xbf50394f ;  /* 0xbf50394f00197802 */ /* 0x000fe40000000f00 */
[----:B------:R3:W-:Y:S01]  /*11850*/  STL.64 [R1+0xc0], R10 ;  /* 0x0000c00a01007387 */ /* 0x0007e20000100a00 */
[----:B-1----:R-:W-:Y:S02]  /*11860*/  IMAD.MOV.U32 R26, RZ, RZ, 0x40e53dbc ;  /* 0x40e53dbcff1a7424 */ /* 0x002fe400078e00ff */
[----:B------:R-:W-:Y:S01]  /*11870*/  IMAD.MOV.U32 R27, RZ, RZ, 0x3f2af834 ;  /* 0x3f2af834ff1b7424 */ /* 0x000fe200078e00ff */
[----:B0-----:R-:W-:Y:S01]  /*11880*/  MOV R28, 0x40e53dbc ;  /* 0x40e53dbc001c7802 */ /* 0x001fe20000000f00 */
[----:B------:R-:W-:Y:S01]  /*11890*/  IMAD.MOV.U32 R29, RZ, RZ, -0x416507cc ;  /* 0xbe9af834ff1d7424 */ /* 0x000fe200078e00ff */
[----:B------:R0:W-:Y:S01]  /*118a0*/  STL.64 [R1+0xc8], R18 ;  /* 0x0000c81201007387 */ /* 0x0001e20000100a00 */
[----:B----4-:R-:W-:Y:S01]  /*118b0*/  IMAD.MOV.U32 R30, RZ, RZ, -0x1761a510 ;  /* 0xe89e5af0ff1e7424 */ /* 0x010fe200078e00ff */
[----:B------:R-:W-:-:S02]  /*118c0*/  MOV R31, 0xbef2fa4a ;  /* 0xbef2fa4a001f7802 */ /* 0x000fc40000000f00 */
[----:B------:R1:W-:Y:S01]  /*118d0*/  STL.64 [R1+0xd0], R20 ;  /* 0x0000d01401007387 */ /* 0x0003e20000100a00 */
[----:B---3--:R-:W-:Y:S02]  /*118e0*/  IMAD.MOV.U32 R10, RZ, RZ, -0x542947c2 ;  /* 0xabd6b83eff0a7424 */ /* 0x008fe400078e00ff */
[----:B------:R-:W-:Y:S01]  /*118f0*/  IMAD.MOV.U32 R11, RZ, RZ, 0x3ee00a9c ;  /* 0x3ee00a9cff0b7424 */ /* 0x000fe200078e00ff */
[----:B------:R3:W-:Y:S01]  /*11900*/  STL.64 [R1+0xd8], R22 ;  /* 0x0000d81601007387 */ /* 0x0007e20000100a00 */
[----:B0-----:R-:W-:Y:S01]  /*11910*/  MOV R18, 0xcc629cba ;  /* 0xcc629cba00127802 */ /* 0x001fe20000000f00 */
[----:B------:R-:W-:Y:S02]  /*11920*/  IMAD.MOV.U32 R19, RZ, RZ, -0x4144f421 ;  /* 0xbebb0bdfff137424 */ /* 0x000fe400078e00ff */
[----:B------:R0:W-:Y:S01]  /*11930*/  STL.64 [R1+0xe0], R24 ;  /* 0x0000e01801007387 */ /* 0x0001e20000100a00 */
[----:B-1----:R-:W-:Y:S01]  /*11940*/  IMAD.MOV.U32 R20, RZ, RZ, 0x30a8357c ;  /* 0x30a8357cff147424 */ /* 0x002fe200078e00ff */
[----:B------:R-:W-:-:S02]  /*11950*/  MOV R21, 0x3e33f592 ;  /* 0x3e33f59200157802 */ /* 0x000fc40000000f00 */
[----:B------:R1:W-:Y:S01]  /*11960*/  STL.64 [R1+0xe8], R26 ;  /* 0x0000e81a01007387 */ /* 0x0003e20000100a00 */
[----:B---3--:R-:W-:-:S03]  /*11970*/  IMAD.MOV.U32 R22, RZ, RZ, -0x321c07b9 ;  /* 0xcde3f847ff167424 */ /* 0x008fc600078e00ff */
[----:B------:R3:W-:Y:S01]  /*11980*/  STL.64 [R1+0xf0], R28 ;  /* 0x0000f01c01007387 */ /* 0x0007e20000100a00 */
[----:B------:R-:W-:-:S03]  /*11990*/  IMAD.MOV.U32 R23, RZ, RZ, 0x3e8280f2 ;  /* 0x3e8280f2ff177424 */ /* 0x000fc600078e00ff */
[----:B------:R4:W-:Y:S01]  /*119a0*/  STL.64 [R1+0xf8], R30 ;  /* 0x0000f81e01007387 */ /* 0x0009e20000100a00 */
[----:B0-----:R-:W-:Y:S01]  /*119b0*/  MOV R24, 0xcba8aee ;  /* 0x0cba8aee00187802 */ /* 0x001fe20000000f00 */
[----:B------:R-:W-:Y:S02]  /*119c0*/  IMAD.MOV.U32 R25, RZ, RZ, -0x41911dc3 ;  /* 0xbe6ee23dff197424 */ /* 0x000fe400078e00ff */
[----:B------:R0:W-:Y:S01]  /*119d0*/  STL.64 [R1+0x100], R10 ;  /* 0x0001000a01007387 */ /* 0x0001e20000100a00 */
[----:B-1----:R-:W-:Y:S01]  /*119e0*/  IMAD.MOV.U32 R26, RZ, RZ, 0x30de114c ;  /* 0x30de114cff1a7424 */ /* 0x002fe200078e00ff */
[----:B------:R-:W-:Y:S01]  /*119f0*/  MOV R27, 0x3e49aa7a ;  /* 0x3e49aa7a001b7802 */ /* 0x000fe20000000f00 */
[----:B---3--:R-:W-:Y:S01]  /*11a00*/  IMAD.MOV.U32 R28, RZ, RZ, -0x35c5c885 ;  /* 0xca3a377bff1c7424 */ /* 0x008fe200078e00ff */
        /* <DEDUP_REMOVED lines=10> */
[----:B------:R-:W-:-:S03]  /*11ab0*/  IMAD.MOV.U32 R19, RZ, RZ, -0x422875b0 ;  /* 0xbdd78a50ff137424 */ /* 0x000fc600078e00ff */
[----:B------:R4:W-:Y:S01]  /*11ac0*/  STL.64 [R1+0x128], R26 ;  /* 0x0001281a01007387 */ /* 0x0009e20000100a00 */
[----:B---3--:R-:W-:Y:S01]  /*11ad0*/  MOV R20, 0xa466db9e ;  /* 0xa466db9e00147802 */ /* 0x008fe20000000f00 */
[----:B------:R-:W-:Y:S02]  /*11ae0*/  IMAD.MOV.U32 R21, RZ, RZ, 0x3d3113e3 ;  /* 0x3d3113e3ff157424 */ /* 0x000fe400078e00ff */
[----:B------:R3:W-:Y:S01]  /*11af0*/  STL.64 [R1+0x130], R28 ;  /* 0x0001301c01007387 */ /* 0x0007e20000100a00 */
[----:B0-----:R-:W-:Y:S01]  /*11b00*/  IMAD.MOV.U32 R22, RZ, RZ, -0x3aabf15e ;  /* 0xc5540ea2ff167424 */ /* 0x001fe200078e00ff */
[----:B------:R-:W-:Y:S02]  /*11b10*/  MOV R23, 0x3d9f8041 ;  /* 0x3d9f804100177802 */ /* 0x000fe40000000f00 */
[----:B------:R0:W-:Y:S01]  /*11b20*/  STL.64 [R1+0x138], R30 ;  /* 0x0001381e01007387 */ /* 0x0001e20000100a00 */
[----:B-1----:R-:W-:Y:S02]  /*11b30*/  IMAD.MOV.U32 R24, RZ, RZ, -0x54b9f75 ;  /* 0xfab4608bff187424 */ /* 0x002fe400078e00ff */
[----:B------:R-:W-:Y:S01]  /*11b40*/  IMAD.MOV.U32 R25, RZ, RZ, -0x4276330e ;  /* 0xbd89ccf2ff197424 */ /* 0x000fe200078e00ff */
[----:B------:R1:W-:Y:S01]  /*11b50*/  STL.64 [R1+0x140], R10 ;  /* 0x0001400a01007387 */ /* 0x0003e20000100a00 */
[----:B----4-:R-:W-:Y:S01]  /*11b60*/  MOV R26, 0xa10cd82 ;  /* 0x0a10cd82001a7802 */ /* 0x010fe20000000f00 */
[----:B------:R-:W-:-:S02]  /*11b70*/  IMAD.MOV.U32 R27, RZ, RZ, 0x3d651958 ;  /* 0x3d651958ff1b7424 */ /* 0x000fc400078e00ff */
[----:B---3--:R-:W-:Y:S01]  /*11b80*/  IMAD.MOV.U32 R28, RZ, RZ, 0x5dcd1851 ;  /* 0x5dcd1851ff1c7424 */ /* 0x008fe200078e00ff */
[----:B------:R-:W-:Y:S01]  /*11b90*/  MOV R29, 0xbcaf3b7a ;  /* 0xbcaf3b7a001d7802 */ /* 0x000fe20000000f00 */
        /* <DEDUP_REMOVED lines=17> */
[----:B---3--:R-:W-:Y:S01]  /*11cb0*/  IMAD.MOV.U32 R24, RZ, RZ, -0x3291620 ;  /* 0xfcd6e9e0ff187424 */ /* 0x008fe200078e00ff */
[----:B------:R-:W-:Y:S02]  /*11cc0*/  MOV R25, 0x3f4948b0 ;  /* 0x3f4948b000197802 */ /* 0x000fe40000000f00 */
[----:B------:R3:W-:Y:S01]  /*11cd0*/  STL.64 [R1+0x180], R10 ;  /* 0x0001800a01007387 */ /* 0x0007e20000100a00 */
[----:B0-----:R-:W-:Y:S02]  /*11ce0*/  IMAD.MOV.U32 R26, RZ, RZ, -0x5770b96a ;  /* 0xa88f4696ff1a7424 */ /* 0x001fe400078e00ff */
[----:B------:R-:W-:Y:S01]  /*11cf0*/  IMAD.MOV.U32 R27, RZ, RZ, 0x3ec0db20 ;  /* 0x3ec0db20ff1b7424 */ /* 0x000fe200078e00ff */
[----:B-1----:R-:W-:Y:S01]  /*11d00*/  MOV R28, 0xfaa1a933 ;  /* 0xfaa1a933001c7802 */ /* 0x002fe20000000f00 */
[----:B------:R-:W-:Y:S01]  /*11d10*/  IMAD.MOV.U32 R29, RZ, RZ, -0x40e3dac2 ;  /* 0xbf1c253eff1d7424 */ /* 0x000fe200078e00ff */
        /* <DEDUP_REMOVED lines=13> */
[----:B---3--:R-:W-:-:S03]  /*11df0*/  IMAD.MOV.U32 R22, RZ, RZ, 0x5171911 ;  /* 0x05171911ff167424 */ /* 0x008fc600078e00ff */
[----:B------:R3:W-:Y:S01]  /*11e00*/  STL.64 [R1+0x1b0], R28 ;  /* 0x0001b01c01007387 */ /* 0x0007e20000100a00 */
[----:B------:R-:W-:-:S03]  /*11e10*/  IMAD.MOV.U32 R23, RZ, RZ, -0x415add35 ;  /* 0xbea522cbff177424 */ /* 0x000fc600078e00ff */
[----:B------:R4:W-:Y:S01]  /*11e20*/  STL.64 [R1+0x1b8], R30 ;  /* 0x0001b81e01007387 */ /* 0x0009e20000100a00 */
[----:B0-----:R-:W-:Y:S01]  /*11e30*/  MOV R24, 0x1c15d3d7 ;  /* 0x1c15d3d700187802 */ /* 0x001fe20000000f00 */
[----:B------:R-:W-:Y:S02]  /*11e40*/  IMAD.MOV.U32 R25, RZ, RZ, 0x3e832ac8 ;  /* 0x3e832ac8ff197424 */ /* 0x000fe400078e00ff */
[----:B------:R0:W-:Y:S01]  /*11e50*/  STL.64 [R1+0x1c0], R10 ;  /* 0x0001c00a01007387 */ /* 0x0001e20000100a00 */
[----:B-1----:R-:W-:Y:S01]  /*11e60*/  IMAD.MOV.U32 R26, RZ, RZ, 0xe740a6c ;  /* 0x0e740a6cff1a7424 */ /* 0x002fe200078e00ff */
[----:B------:R-:W-:Y:S01]  /*11e70*/  MOV R27, 0xbdec24bd ;  /* 0xbdec24bd001b7802 */ /* 0x000fe20000000f00 */
[----:B---3--:R-:W-:Y:S01]  /*11e80*/  IMAD.MOV.U32 R28, RZ, RZ, 0x43a46f5d ;  /* 0x43a46f5dff1c7424 */ /* 0x008fe200078e00ff */
        /* <DEDUP_REMOVED lines=12> */
[----:B---3--:R-:W-:Y:S01]  /*11f50*/  MOV R20, 0x6c188672 ;  /* 0x6c18867200147802 */ /* 0x008fe20000000f00 */
[----:B------:R-:W-:Y:S02]  /*11f60*/  IMAD.MOV.U32 R21, RZ, RZ, 0x3de1b105 ;  /* 0x3de1b105ff157424 */ /* 0x000fe400078e00ff */
[----:B------:R3:W-:Y:S01]  /*11f70*/  STL.64 [R1+0x1f0], R28 ;  /* 0x0001f01c01007387 */ /* 0x0007e20000100a00 */
[----:B0-----:R-:W-:Y:S01]  /*11f80*/  IMAD.MOV.U32 R22, RZ, RZ, -0x2439ec8f ;  /* 0xdbc61371ff167424 */ /* 0x001fe200078e00ff */
[----:B------:R-:W-:Y:S02]  /*11f90*/  MOV R23, 0xbdce9778 ;  /* 0xbdce977800177802 */ /* 0x000fe40000000f00 */
[----:B------:R0:W-:Y:S01]  /*11fa0*/  STL.64 [R1+0x1f8], R30 ;  /* 0x0001f81e01007387 */ /* 0x0001e20000100a00 */
[----:B-1----:R-:W-:Y:S02]  /*11fb0*/  IMAD.MOV.U32 R24, RZ, RZ, 0x34225759 ;  /* 0x34225759ff187424 */ /* 0x002fe400078e00ff */
[----:B------:R-:W-:Y:S01]  /*11fc0*/  IMAD.MOV.U32 R25, RZ, RZ, 0x3daa55da ;  /* 0x3daa55daff197424 */ /* 0x000fe200078e00ff */
[----:B------:R1:W-:Y:S01]  /*11fd0*/  STL.64 [R1+0x200], R10 ;  /* 0x0002000a01007387 */ /* 0x0003e20000100a00 */
[----:B----4-:R-:W-:Y:S01]  /*11fe0*/  MOV R26, 0x309d6007 ;  /* 0x309d6007001a7802 */ /* 0x010fe20000000f00 */
[----:B------:R-:W-:-:S02]  /*11ff0*/  IMAD.MOV.U32 R27, RZ, RZ, -0x430d397f ;  /* 0xbcf2c681ff1b7424 */ /* 0x000fc400078e00ff */
[----:B---3--:R-:W-:Y:S01]  /*12000*/  IMAD.MOV.U32 R28, RZ, RZ, -0x9a39112 ;  /* 0xf65c6eeeff1c7424 */ /* 0x008fe200078e00ff */
[----:B------:R-:W-:Y:S01]  /*12010*/  MOV R29, 0xbd733f39 ;  /* 0xbd733f39001d7802 */ /* 0x000fe20000000f00 */
[----:B------:R3:W-:Y:S01]  /*12020*/  STL.64 [R1+0x208], R18 ;  /* 0x0002081201007387 */ /* 0x0007e20000100a00 */
[----:B0-----:R-:W-:Y:S02]  /*12030*/  IMAD.MOV.U32 R30, RZ, RZ, 0x56b95f3b ;  /* 0x56b95f3bff1e7424 */ /* 0x001fe400078e00ff */
        /* <DEDUP_REMOVED lines=13> */
[----:B------:R-:W-:-:S03]  /*12110*/  IMAD.MOV.U32 R23, RZ, RZ, 0x3f4547d9 ;  /* 0x3f4547d9ff177424 */ /* 0x000fc600078e00ff */
[----:B------:R4:W-:Y:S01]  /*12120*/  STL.64 [R1+0x238], R30 ;  /* 0x0002381e01007387 */ /* 0x0009e20000100a00 */
[----:B---3--:R-:W-:Y:S01]  /*12130*/  IMAD.MOV.U32 R24, RZ, RZ, 0x465fa859 ;  /* 0x465fa859ff187424 */ /* 0x008fe200078e00ff */
[----:B------:R-:W-:Y:S02]  /*12140*/  MOV R25, 0x3f2e13ce ;  /* 0x3f2e13ce00197802 */ /* 0x000fe40000000f00 */
[----:B------:R3:W-:Y:S01]  /*12150*/  STL.64 [R1+0x240], R10 ;  /* 0x0002400a01007387 */ /* 0x0007e20000100a00 */
[----:B0-----:R-:W-:Y:S02]  /*12160*/  IMAD.MOV.U32 R26, RZ, RZ, -0x77483600 ;  /* 0x88b7ca00ff1a7424 */ /* 0x001fe400078e00ff */
[----:B------:R-:W-:Y:S01]  /*12170*/  IMAD.MOV.U32 R27, RZ, RZ, -0x40c1404f ;  /* 0xbf3ebfb1ff1b7424 */ /* 0x000fe200078e00ff */
[----:B-1----:R-:W-:Y:S01]  /*12180*/  MOV R28, 0x5bf2d984 ;  /* 0x5bf2d984001c7802 */ /* 0x002fe20000000f00 */
        /* <DEDUP_REMOVED lines=16> */
[----:B------:R-:W-:-:S03]  /*12290*/  IMAD.MOV.U32 R23, RZ, RZ, 0x3eb7e020 ;  /* 0x3eb7e020ff177424 */ /* 0x000fc600078e00ff */
[----:B------:R4:W-:Y:S01]  /*122a0*/  STL.64 [R1+0x278], R30 ;  /* 0x0002781e01007387 */ /* 0x0009e20000100a00 */
[----:B0-----:R-:W-:Y:S01]  /*122b0*/  MOV R24, 0x69c140a7 ;  /* 0x69c140a700187802 */ /* 0x001fe20000000f00 */
[----:B------:R-:W-:Y:S02]  /*122c0*/  IMAD.MOV.U32 R25, RZ, RZ, -0x42415dce ;  /* 0xbdbea232ff197424 */ /* 0x000fe400078e00ff */
[----:B------:R0:W-:Y:S01]  /*122d0*/  STL.64 [R1+0x280], R10 ;  /* 0x0002800a01007387 */ /* 0x0001e20000100a00 */
[----:B-1----:R-:W-:Y:S01]  /*122e0*/  IMAD.MOV.U32 R26, RZ, RZ, -0x410111 ;  /* 0xffbefeefff1a7424 */ /* 0x002fe200078e00ff */
[----:B------:R-:W-:Y:S01]  /*122f0*/  MOV R27, 0xbe86c2dc ;  /* 0xbe86c2dc001b7802 */ /* 0x000fe20000000f00 */
[----:B---3--:R-:W-:Y:S01]  /*12300*/  IMAD.MOV.U32 R28, RZ, RZ, -0x10b3b239 ;  /* 0xef4c4dc7ff1c7424 */ /* 0x008fe200078e00ff */
        /* <DEDUP_REMOVED lines=13> */
[----:B------:R-:W-:Y:S02]  /*123e0*/  IMAD.MOV.U32 R21, RZ, RZ, -0x41efbf3b ;  /* 0xbe1040c5ff157424 */ /* 0x000fe400078e00ff */
[----:B------:R3:W-:Y:S01]  /*123f0*/  STL.64 [R1+0x2b0], R28 ;  /* 0x0002b01c01007387 */ /* 0x0007e20000100a00 */
[----:B0-----:R-:W-:Y:S01]  /*12400*/  IMAD.MOV.U32 R22, RZ, RZ, 0x465daec1 ;  /* 0x465daec1ff167424 */ /* 0x001fe200078e00ff */
[----:B------:R-:W-:Y:S02]  /*12410*/  MOV R23, 0x3ded9b15 ;  /* 0x3ded9b1500177802 */ /* 0x000fe40000000f00 */
[----:B------:R0:W-:Y:S01]  /*12420*/  STL.64 [R1+0x2b8], R30 ;  /* 0x0002b81e01007387 */ /* 0x0001e20000100a00 */
[----:B-1----:R-:W-:Y:S02]  /*12430*/  IMAD.MOV.U32 R24, RZ, RZ, 0x7e1c9d1f ;  /* 0x7e1c9d1fff187424 */ /* 0x002fe400078e00ff */
[----:B------:R-:W-:Y:S01]  /*12440*/  IMAD.MOV.U32 R25, RZ, RZ, -0x42f0b9fb ;  /* 0xbd0f4605ff197424 */ /* 0x000fe200078e00ff */
[----:B------:R1:W-:Y:S01]  /*12450*/  STL.64 [R1+0x2c0], R10 ;  /* 0x0002c00a01007387 */ /* 0x0003e20000100a00 */
[----:B----4-:R-:W-:Y:S01]  /*12460*/  MOV R26, 0xd94d533b ;  /* 0xd94d533b001a7802 */ /* 0x010fe20000000f00 */
[----:B------:R-:W-:-:S02]  /*12470*/  IMAD.MOV.U32 R27, RZ, RZ, -0x4247ed2d ;  /* 0xbdb812d3ff1b7424 */ /* 0x000fc400078e00ff */
[----:B---3--:R-:W-:Y:S01]  /*12480*/  IMAD.MOV.U32 R28, RZ, RZ, -0x583e5998 ;  /* 0xa7c1a668ff1c7424 */ /* 0x008fe200078e00ff */
[----:B------:R-:W-:Y:S01]  /*12490*/  MOV R29, 0x3da587d7 ;  /* 0x3da587d7001d7802 */ /* 0x000fe20000000f00 */
[----:B------:R3:W-:Y:S01]  /*124a0*/  STL.64 [R1+0x2c8], R18 ;  /* 0x0002c81201007387 */ /* 0x0007e20000100a00 */
[----:B0-----:R-:W-:Y:S02]  /*124b0*/  IMAD.MOV.U32 R30, RZ, RZ, -0x20d1474a ;  /* 0xdf2eb8b6ff1e7424 */ /* 0x001fe400078e00ff */
        /* <DEDUP_REMOVED lines=10> */
[----:B------:R-:W-:Y:S01]  /*12560*/  IMAD.MOV.U32 R21, RZ, RZ, -0x42c5b272 ;  /* 0xbd3a4d8eff157424 */ /* 0x000fe200078e00ff */
[----:B-1----:R-:W-:Y:S02]  /*12570*/  MOV R22, 0x8dcfddd0 ;  /* 0x8dcfddd000167802 */ /* 0x002fe40000000f00 */
[----:B------:R1:W-:Y:S01]  /*12580*/  STL.64 [R1+0x2f0], R28 ;  /* 0x0002f01c01007387 */ /* 0x0003e20000100a00 */
[----:B------:R-:W-:-:S03]  /*12590*/  IMAD.MOV.U32 R23, RZ, RZ, 0x3d17075e ;  /* 0x3d17075eff177424 */ /* 0x000fc600078e00ff */
[----:B------:R4:W-:Y:S01]  /*125a0*/  STL.64 [R1+0x2f8], R30 ;  /* 0x0002f81e01007387 */ /* 0x0009e20000100a00 */
[----:B---3--:R-:W-:Y:S01]  /*125b0*/  IMAD.MOV.U32 R24, RZ, RZ, 0x2da7bf9 ;  /* 0x02da7bf9ff187424 */ /* 0x008fe200078e00ff */
[----:B------:R-:W-:Y:S02]  /*125c0*/  MOV R25, 0xbf4c3e0b ;  /* 0xbf4c3e0b00197802 */ /* 0x000fe40000000f00 */
[----:B------:R3:W-:Y:S01]  /*125d0*/  STL.64 [R1+0x300], R10 ;  /* 0x0003000a01007387 */ /* 0x0007e20000100a00 */
[----:B0-----:R-:W-:Y:S02]  /*125e0*/  IMAD.MOV.U32 R26, RZ, RZ, 0x6874f2c4 ;  /* 0x6874f2c4ff1a7424 */ /* 0x001fe400078e00ff */
[----:B------:R-:W-:Y:S01]  /*125f0*/  IMAD.MOV.U32 R27, RZ, RZ, 0x3f49b0ff ;  /* 0x3f49b0ffff1b7424 */ /* 0x000fe200078e00ff */
[----:B-1----:R-:W-:Y:S01]  /*12600*/  MOV R28, 0x85a4237a ;  /* 0x85a4237a001c7802 */ /* 0x002fe20000000f00 */
        /* <DEDUP_REMOVED lines=46> */
[----:B------:R-:W-:-:S02]  /*128f0*/  IMAD.MOV.U32 R27, RZ, RZ, 0x3de9911d ;  /* 0x3de9911dff1b7424 */ /* 0x000fc400078e00ff */
[----:B---3--:R-:W-:Y:S01]  /*12900*/  IMAD.MOV.U32 R28, RZ, RZ, -0x3a1dd552 ;  /* 0xc5e22aaeff1c7424 */ /* 0x008fe200078e00ff */
[----:B------:R-:W-:Y:S01]  /*12910*/  MOV R29, 0xbdc7f2fa ;  /* 0xbdc7f2fa001d7802 */ /* 0x000fe20000000f00 */
[----:B------:R3:W-:Y:S01]  /*12920*/  STL.64 [R1+0x388], R18 ;  /* 0x0003881201007387 */ /* 0x0007e20000100a00 */
[----:B0-----:R-:W-:Y:S02]  /*12930*/  IMAD.MOV.U32 R30, RZ, RZ, -0x6f0b6555 ;  /* 0x90f49aabff1e7424 */ /* 0x001fe400078e00ff */
        /* <DEDUP_REMOVED lines=19> */
[----:B------:R-:W-:Y:S01]  /*12a70*/  IMAD.MOV.U32 R27, RZ, RZ, -0x40c9ed76 ;  /* 0xbf36128aff1b7424 */ /* 0x000fe200078e00ff */
[----:B-1----:R-:W-:Y:S01]  /*12a80*/  MOV R28, 0x4839c039 ;  /* 0x4839c039001c7802 */ /* 0x002fe20000000f00 */
[----:B------:R-:W-:Y:S01]  /*12a90*/  IMAD.MOV.U32 R29, RZ, RZ, -0x40edb8a0 ;  /* 0xbf124760ff1d7424 */ /* 0x000fe200078e00ff */
[----:B------:R0:W-:Y:S01]  /*12aa0*/  STL.64 [R1+0x3c8], R18 ;  /* 0x0003c81201007387 */ /* 0x0001e20000100a00 */
[----:B----4-:R-:W-:Y:S01]  /*12ab0*/  IMAD.MOV.U32 R30, RZ, RZ, 0x7360ef1f ;  /* 0x7360ef1fff1e7424 */ /* 0x010fe200078e00ff */
[----:B------:R-:W-:-:S02]  /*12ac0*/  MOV R31, 0x3f322be8 ;  /* 0x3f322be8001f7802 */ /* 0x000fc40000000f00 */
[----:B------:R1:W-:Y:S01]  /*12ad0*/  STL.64 [R1+0x3d0], R20 ;  /* 0x0003d01401007387 */ /* 0x0003e20000100a00 */
[----:B---3--:R-:W-:Y:S02]  /*12ae0*/  IMAD.MOV.U32 R10, RZ, RZ, -0x3aeb71d9 ;  /* 0xc5148e27ff0a7424 */ /* 0x008fe400078e00ff */
[----:B------:R-:W-:Y:S01]  /*12af0*/  IMAD.MOV.U32 R11, RZ, RZ, -0x40d5dfbe ;  /* 0xbf2a2042ff0b7424 */ /* 0x000fe200078e00ff */
[----:B------:R3:W-:Y:S01]  /*12b00*/  STL.64 [R1+0x3d8], R22 ;  /* 0x0003d81601007387 */ /* 0x0007e20000100a00 */
[----:B0-----:R-:W-:Y:S01]  /*12b10*/  MOV R18, 0xcb24760b ;  /* 0xcb24760b00127802 */ /* 0x001fe20000000f00 */
[----:B------:R-:W-:Y:S02]  /*12b20*/  IMAD.MOV.U32 R19, RZ, RZ, 0x3f11d1e9 ;  /* 0x3f11d1e9ff137424 */ /* 0x000fe400078e00ff */
[----:B------:R0:W-:Y:S01]  /*12b30*/  STL.64 [R1+0x3e0], R24 ;  /* 0x0003e01801007387 */ /* 0x0001e20000100a00 */
[----:B-1----:R-:W-:Y:S01]  /*12b40*/  IMAD.MOV.U32 R20, RZ, RZ, -0xdf7f7f2 ;  /* 0xf208080eff147424 */ /* 0x002fe200078e00ff */
[----:B------:R-:W-:-:S02]  /*12b50*/  MOV R21, 0x3e830bdc ;  /* 0x3e830bdc00157802 */ /* 0x000fc40000000f00 */
[----:B------:R1:W-:Y:S01]  /*12b60*/  STL.64 [R1+0x3e8], R26 ;  /* 0x0003e81a01007387 */ /* 0x0003e20000100a00 */
[----:B---3--:R-:W-:-:S03]  /*12b70*/  IMAD.MOV.U32 R22, RZ, RZ, -0x3e4c33ca ;  /* 0xc1b3cc36ff167424 */ /* 0x008fc600078e00ff */
        /* <DEDUP_REMOVED lines=8> */
[----:B---3--:R-:W-:Y:S01]  /*12c00*/  IMAD.MOV.U32 R28, RZ, RZ, -0x21f44d15 ;  /* 0xde0bb2ebff1c7424 */ /* 0x008fe200078e00ff */
        /* <DEDUP_REMOVED lines=15> */
[----:B0-----:R-:W-:Y:S01]  /*12d00*/  IMAD.MOV.U32 R22, RZ, RZ, -0xccb373d ;  /* 0xf334c8c3ff167424 */ /* 0x001fe200078e00ff */
[----:B------:R-:W-:Y:S02]  /*12d10*/  MOV R23, 0xbe3b15bb ;  /* 0xbe3b15bb00177802 */ /* 0x000fe40000000f00 */
[----:B------:R0:W-:Y:S01]  /*12d20*/  STL.64 [R1+0x438], R30 ;  /* 0x0004381e01007387 */ /* 0x0001e20000100a00 */
[----:B-1----:R-:W-:Y:S02]  /*12d30*/  IMAD.MOV.U32 R24, RZ, RZ, -0x24a79dc3 ;  /* 0xdb58623dff187424 */ /* 0x002fe400078e00ff */
[----:B------:R-:W-:Y:S01]  /*12d40*/  IMAD.MOV.U32 R25, RZ, RZ, 0x3e2b2a3a ;  /* 0x3e2b2a3aff197424 */ /* 0x000fe200078e00ff */
[----:B------:R1:W-:Y:S01]  /*12d50*/  STL.64 [R1+0x440], R10 ;  /* 0x0004400a01007387 */ /* 0x0003e20000100a00 */
[----:B----4-:R-:W-:Y:S01]  /*12d60*/  MOV R26, 0x2d677057 ;  /* 0x2d677057001a7802 */ /* 0x010fe20000000f00 */
[----:B------:R-:W-:-:S02]  /*12d70*/  IMAD.MOV.U32 R27, RZ, RZ, -0x41f50f0d ;  /* 0xbe0af0f3ff1b7424 */ /* 0x000fc400078e00ff */
[----:B---3--:R-:W-:Y:S01]  /*12d80*/  IMAD.MOV.U32 R28, RZ, RZ, 0x60bd9bda ;  /* 0x60bd9bdaff1c7424 */ /* 0x008fe200078e00ff */
[----:B------:R-:W-:Y:S01]  /*12d90*/  MOV R29, 0x3cf762c0 ;  /* 0x3cf762c0001d7802 */ /* 0x000fe20000000f00 */
[----:B------:R3:W-:Y:S01]  /*12da0*/  STL.64 [R1+0x448], R18 ;  /* 0x0004481201007387 */ /* 0x0007e20000100a00 */
[----:B0-----:R-:W-:Y:S02]  /*12db0*/  IMAD.MOV.U32 R30, RZ, RZ, -0x7ce7b624 ;  /* 0x831849dcff1e7424 */ /* 0x001fe400078e00ff */
[----:B------:R-:W-:Y:S01]  /*12dc0*/  IMAD.MOV.U32 R31, RZ, RZ, 0x3dd9b9c5 ;  /* 0x3dd9b9c5ff1f7424 */ /* 0x000fe200078e00ff */
[----:B------:R0:W-:Y:S01]  /*12dd0*/  STL.64 [R1+0x450], R20 ;  /* 0x0004501401007387 */ /* 0x0001e20000100a00 */
[----:B-1----:R-:W-:Y:S01]  /*12de0*/  MOV R10, 0x2b8692ba ;  /* 0x2b8692ba000a7802 */ /* 0x002fe20000000f00 */
[----:B------:R-:W-:Y:S02]  /*12df0*/  IMAD.MOV.U32 R11, RZ, RZ, -0x42372feb ;  /* 0xbdc8d015ff0b7424 */ /* 0x000fe400078e00ff */
[----:B------:R1:W-:Y:S01]  /*12e00*/  STL.64 [R1+0x458], R22 ;  /* 0x0004581601007387 */ /* 0x0003e20000100a00 */
[----:B---3--:R-:W-:Y:S01]  /*12e10*/  IMAD.MOV.U32 R18, RZ, RZ, -0x5998b4a1 ;  /* 0xa6674b5fff127424 */ /* 0x008fe200078e00ff */
[----:B------:R-:W-:-:S02]  /*12e20*/  MOV R19, 0x3da7bf5e ;  /* 0x3da7bf5e00137802 */ /* 0x000fc40000000f00 */
[----:B------:R3:W-:Y:S01]  /*12e30*/  STL.64 [R1+0x460], R24 ;  /* 0x0004601801007387 */ /* 0x0007e20000100a00 */
[----:B0-----:R-:W-:-:S03]  /*12e40*/  IMAD.MOV.U32 R20, RZ, RZ, -0x505ccbd0 ;  /* 0xafa33430ff147424 */ /* 0x001fc600078e00ff */
[----:B------:R0:W-:Y:S01]  /*12e50*/  STL.64 [R1+0x468], R26 ;  /* 0x0004681a01007387 */ /* 0x0001e20000100a00 */
[----:B------:R-:W-:Y:S01]  /*12e60*/  IMAD.MOV.U32 R21, RZ, RZ, -0x437ae403 ;  /* 0xbc851bfdff157424 */ /* 0x000fe200078e00ff */
[----:B-1----:R-:W-:Y:S02]  /*12e70*/  MOV R22, 0x90f18db ;  /* 0x090f18db00167802 */ /* 0x002fe40000000f00 */
[----:B------:R1:W-:Y:S01]  /*12e80*/  STL.64 [R1+0x470], R28 ;  /* 0x0004701c01007387 */ /* 0x0003e20000100a00 */
[----:B------:R-:W-:-:S03]  /*12e90*/  IMAD.MOV.U32 R23, RZ, RZ, -0x428ab295 ;  /* 0xbd754d6bff177424 */ /* 0x000fc600078e00ff */
[----:B------:R4:W-:Y:S01]  /*12ea0*/  STL.64 [R1+0x478], R30 ;  /* 0x0004781e01007387 */ /* 0x0009e20000100a00 */
[----:B---3--:R-:W-:Y:S01]  /*12eb0*/  IMAD.MOV.U32 R24, RZ, RZ, 0x49cb50d9 ;  /* 0x49cb50d9ff187424 */ /* 0x008fe200078e00ff */
[----:B------:R-:W-:Y:S02]  /*12ec0*/  MOV R25, 0x3d63fcc2 ;  /* 0x3d63fcc200197802 */ /* 0x000fe40000000f00 */
[----:B------:R3:W-:Y:S01]  /*12ed0*/  STL.64 [R1+0x480], R10 ;  /* 0x0004800a01007387 */ /* 0x0007e20000100a00 */
[----:B0-----:R-:W-:Y:S02]  /*12ee0*/  IMAD.MOV.U32 R26, RZ, RZ, 0x6d7de31e ;  /* 0x6d7de31eff1a7424 */ /* 0x001fe400078e00ff */
        /* <DEDUP_REMOVED lines=8> */
[----:B------:R-:W-:Y:S01]  /*12f70*/  IMAD.MOV.U32 R11, RZ, RZ, 0x3f31c095 ;  /* 0x3f31c095ff0b7424 */ /* 0x000fe200078e00ff */
[----:B------:R3:W-:Y:S01]  /*12f80*/  STL.64 [R1+0x498], R22 ;  /* 0x0004981601007387 */ /* 0x0007e20000100a00 */
[----:B0-----:R-:W-:Y:S01]  /*12f90*/  MOV R18, 0xda6cab49 ;  /* 0xda6cab4900127802 */ /* 0x001fe20000000f00 */
[----:B------:R-:W-:Y:S02]  /*12fa0*/  IMAD.MOV.U32 R19, RZ, RZ, 0x3eaa8411 ;  /* 0x3eaa8411ff137424 */ /* 0x000fe400078e00ff */
        /* <DEDUP_REMOVED lines=13> */
[----:B---3--:R-:W-:Y:S01]  /*13080*/  IMAD.MOV.U32 R28, RZ, RZ, 0x4f5dcc68 ;  /* 0x4f5dcc68ff1c7424 */ /* 0x008fe200078e00ff */
        /* <DEDUP_REMOVED lines=37> */
[----:B------:R-:W-:Y:S01]  /*132e0*/  IMAD.MOV.U32 R21, RZ, RZ, -0x4242b58f ;  /* 0xbdbd4a71ff157424 */ /* 0x000fe200078e00ff */
[----:B-1----:R-:W-:Y:S02]  /*132f0*/  MOV R22, 0xe3e29ba5 ;  /* 0xe3e29ba500167802 */ /* 0x002fe40000000f00 */
[----:B------:R1:W-:Y:S01]  /*13300*/  STL.64 [R1+0x530], R28 ;  /* 0x0005301c01007387 */ /* 0x0003e20000100a00 */
[----:B------:R-:W-:-:S03]  /*13310*/  IMAD.MOV.U32 R23, RZ, RZ, 0x3dacbb55 ;  /* 0x3dacbb55ff177424 */ /* 0x000fc600078e00ff */
[----:B------:R4:W-:Y:S01]  /*13320*/  STL.64 [R1+0x538], R30 ;  /* 0x0005381e01007387 */ /* 0x0009e20000100a00 */
[----:B---3--:R-:W-:Y:S01]  /*13330*/  IMAD.MOV.U32 R24, RZ, RZ, -0x16357e4 ;  /* 0xfe9ca81cff187424 */ /* 0x008fe200078e00ff */
[----:B------:R-:W-:Y:S02]  /*13340*/  MOV R25, 0xbd8bf888 ;  /* 0xbd8bf88800197802 */ /* 0x000fe40000000f00 */
[----:B------:R3:W-:Y:S01]  /*13350*/  STL.64 [R1+0x540], R10 ;  /* 0x0005400a01007387 */ /* 0x0007e20000100a00 */
[----:B0-----:R-:W-:Y:S02]  /*13360*/  IMAD.MOV.U32 R26, RZ, RZ, 0x2acc211f ;  /* 0x2acc211fff1a7424 */ /* 0x001fe400078e00ff */
[----:B------:R-:W-:Y:S01]  /*13370*/  IMAD.MOV.U32 R27, RZ, RZ, 0x3c55b9bd ;  /* 0x3c55b9bdff1b7424 */ /* 0x000fe200078e00ff */
[----:B-1----:R-:W-:Y:S01]  /*13380*/  MOV R28, 0x4e8f487b ;  /* 0x4e8f487b001c7802 */ /* 0x002fe20000000f00 */
[----:B------:R-:W-:Y:S01]  /*13390*/  IMAD.MOV.U32 R29, RZ, RZ, 0x3d59f7d1 ;  /* 0x3d59f7d1ff1d7424 */ /* 0x000fe200078e00ff */
        /* <DEDUP_REMOVED lines=41> */
[----:B-1----:R-:W-:Y:S02]  /*13630*/  IMAD.MOV.U32 R24, RZ, RZ, -0x12da6acc ;  /* 0xed259534ff187424 */ /* 0x002fe400078e00ff */
        /* <DEDUP_REMOVED lines=31> */
[----:B----4-:R-:W-:Y:S01]  /*13830*/  IMAD.MOV.U32 R30, RZ, RZ, 0xba6216 ;  /* 0x00ba6216ff1e7424 */ /* 0x010fe200078e00ff */
        /* <DEDUP_REMOVED lines=18> */
[----:B-1----:R-:W-:Y:S01]  /*13960*/  IMAD.MOV.U32 R26, RZ, RZ, -0x3158224e ;  /* 0xcea7ddb2ff1a7424 */ /* 0x002fe200078e00ff */
[----:B------:R-:W-:Y:S02]  /*13970*/  MOV R27, 0xbf20c16f ;  /* 0xbf20c16f001b7802 */ /* 0x000fe40000000f00 */
[----:B------:R1:W-:Y:S01]  /*13980*/  STL.64 [R1+0x648], R18 ;  /* 0x0006481201007387 */ /* 0x0003e20000100a00 */
[----:B---3--:R-:W-:Y:S01]  /*13990*/  MOV R28, 0x92ec9b02 ;  /* 0x92ec9b02001c7802 */ /* 0x008fe20000000f00 */
[----:B------:R-:W-:-:S02]  /*139a0*/  IMAD.MOV.U32 R29, RZ, RZ, 0x3e339379 ;  /* 0x3e339379ff1d7424 */ /* 0x000fc400078e00ff */
[----:B------:R3:W-:Y:S01]  /*139b0*/  STL.64 [R1+0x650], R20 ;  /* 0x0006501401007387 */ /* 0x0007e20000100a00 */
[----:B----4-:R-:W-:Y:S01]  /*139c0*/  IMAD.MOV.U32 R30, RZ, RZ, 0x124b7492 ;  /* 0x124b7492ff1e7424 */ /* 0x010fe200078e00ff */
[----:B------:R-:W-:Y:S02]  /*139d0*/  MOV R31, 0xbdb2ed3c ;  /* 0xbdb2ed3c001f7802 */ /* 0x000fe40000000f00 */
[----:B------:R4:W-:Y:S01]  /*139e0*/  STL.64 [R1+0x658], R22 ;  /* 0x0006581601007387 */ /* 0x0009e20000100a00 */
[----:B0-----:R-:W-:Y:S01]  /*139f0*/  IMAD.MOV.U32 R10, RZ, RZ, -0x653de63 ;  /* 0xf9ac219dff0a7424 */ /* 0x001fe200078e00ff */
[----:B------:R-:W-:Y:S01]  /*13a00*/  MOV R11, 0xbee6384a ;  /* 0xbee6384a000b7802 */ /* 0x000fe20000000f00 */
[----:B-1----:R-:W-:Y:S01]  /*13a10*/  IMAD.MOV.U32 R18, RZ, RZ, 0x198ab550 ;  /* 0x198ab550ff127424 */ /* 0x002fe200078e00ff */
[----:B------:R0:W-:Y:S01]  /*13a20*/  STL.64 [R1+0x660], R24 ;  /* 0x0006601801007387 */ /* 0x0001e20000100a00 */
[----:B------:R-:W-:Y:S01]  /*13a30*/  IMAD.MOV.U32 R19, RZ, RZ, 0x3edc738f ;  /* 0x3edc738fff137424 */ /* 0x000fe200078e00ff */
[----:B---3--:R-:W-:Y:S01]  /*13a40*/  MOV R20, 0x9530a7ad ;  /* 0x9530a7ad00147802 */ /* 0x008fe20000000f00 */
[----:B------:R-:W-:Y:S01]  /*13a50*/  IMAD.MOV.U32 R21, RZ, RZ, -0x413e5214 ;  /* 0xbec1adecff157424 */ /* 0x000fe200078e00ff */
[----:B------:R1:W-:Y:S01]  /*13a60*/  STL.64 [R1+0x680], R10 ;  /* 0x0006800a01007387 */ /* 0x0003e20000100a00 */
[----:B----4-:R-:W-:-:S03]  /*13a70*/  IMAD.MOV.U32 R22, RZ, RZ, 0x70ac9b03 ;  /* 0x70ac9b03ff167424 */ /* 0x010fc600078e00ff */
[----:B------:R3:W-:Y:S01]  /*13a80*/  STL.64 [R1+0x688], R18 ;  /* 0x0006881201007387 */ /* 0x0007e20000100a00 */
[----:B------:R-:W-:Y:S01]  /*13a90*/  IMAD.MOV.U32 R23, RZ, RZ, 0x3e9952f9 ;  /* 0x3e9952f9ff177424 */ /* 0x000fe200078e00ff */
[----:B0-----:R-:W-:Y:S02]  /*13aa0*/  MOV R24, 0x3b2187a2 ;  /* 0x3b2187a200187802 */ /* 0x001fe40000000f00 */
[----:B------:R0:W-:Y:S01]  /*13ab0*/  STL.64 [R1+0x690], R20 ;  /* 0x0006901401007387 */ /* 0x0001e20000100a00 */
[----:B------:R-:W-:-:S03]  /*13ac0*/  IMAD.MOV.U32 R25, RZ, RZ, -0x4172a662 ;  /* 0xbe8d599eff197424 */ /* 0x000fc600078e00ff */
[----:B------:R4:W-:Y:S01]  /*13ad0*/  STL.64 [R1+0x6a0], R22 ;  /* 0x0006a01601007387 */ /* 0x0009e20000100a00 */
[----:B-1----:R-:W-:Y:S01]  /*13ae0*/  IMAD.MOV.U32 R10, RZ, RZ, 0x6d84752e ;  /* 0x6d84752eff0a7424 */ /* 0x002fe200078e00ff */
[----:B------:R-:W-:Y:S01]  /*13af0*/  MOV R11, 0x3e3663fd ;  /* 0x3e3663fd000b7802 */ /* 0x000fe20000000f00 */
[----:B---3--:R-:W-:Y:S01]  /*13b00*/  IMAD.MOV.U32 R18, RZ, RZ, -0xf204d96 ;  /* 0xf0dfb26aff127424 */ /* 0x008fe200078e00ff */
[----:B------:R1:W-:Y:S01]  /*13b10*/  STL.64 [R1+0x6a8], R24 ;  /* 0x0006a81801007387 */ /* 0x0003e20000100a00 */
[----:B------:R-:W-:Y:S01]  /*13b20*/  IMAD.MOV.U32 R19, RZ, RZ, -0x41e7f670 ;  /* 0xbe180990ff137424 */ /* 0x000fe200078e00ff */
[----:B0-----:R-:W-:Y:S01]  /*13b30*/  MOV R20, 0xc0552a81 ;  /* 0xc0552a8100147802 */ /* 0x001fe20000000f00 */
[----:B------:R-:W-:Y:S01]  /*13b40*/  IMAD.MOV.U32 R21, RZ, RZ, 0x3cc36412 ;  /* 0x3cc36412ff157424 */ /* 0x000fe200078e00ff */
[----:B------:R0:W-:Y:S01]  /*13b50*/  STL.64 [R1+0x6c8], R10 ;  /* 0x0006c80a01007387 */ /* 0x0001e20000100a00 */
[----:B----4-:R-:W-:Y:S01]  /*13b60*/  IMAD.MOV.U32 R22, RZ, RZ, 0x9fc7363 ;  /* 0x09fc7363ff167424 */ /* 0x010fe200078e00ff */
[----:B------:R-:W-:-:S02]  /*13b70*/  MOV R23, 0x3deac793 ;  /* 0x3deac79300177802 */ /* 0x000fc40000000f00 */
[----:B------:R3:W-:Y:S01]  /*13b80*/  STL.64 [R1+0x6d0], R18 ;  /* 0x0006d01201007387 */ /* 0x0007e20000100a00 */
[----:B-1----:R-:W-:-:S03]  /*13b90*/  MOV R24, 0xe5de78aa ;  /* 0xe5de78aa00187802 */ /* 0x002fc60000000f00 */
[----:B------:R1:W-:Y:S01]  /*13ba0*/  STL.64 [R1+0x6d8], R20 ;  /* 0x0006d81401007387 */ /* 0x0003e20000100a00 */
[----:B------:R-:W-:-:S03]  /*13bb0*/  IMAD.MOV.U32 R25, RZ, RZ, 0x3dbcac1e ;  /* 0x3dbcac1eff197424 */ /* 0x000fc600078e00ff */
[----:B------:R4:W-:Y:S01]  /*13bc0*/  STL.64 [R1+0x6e0], R22 ;  /* 0x0006e01601007387 */ /* 0x0009e20000100a00 */
[----:B0-----:R-:W-:Y:S01]  /*13bd0*/  MOV R10, 0x1cc96982 ;  /* 0x1cc96982000a7802 */ /* 0x001fe20000000f00 */
[----:B------:R-:W-:Y:S02]  /*13be0*/  IMAD.MOV.U32 R11, RZ, RZ, -0x40bc7201 ;  /* 0xbf438dffff0b7424 */ /* 0x000fe400078e00ff */
[----:B---3--:R-:W-:Y:S01]  /*13bf0*/  IMAD.MOV.U32 R18, RZ, RZ, -0x447da7d7 ;  /* 0xbb825829ff127424 */ /* 0x008fe200078e00ff */
[----:B------:R0:W-:Y:S01]  /*13c00*/  STL.64 [R1+0x6f0], R24 ;  /* 0x0006f01801007387 */ /* 0x0001e20000100a00 */
[----:B------:R-:W-:Y:S01]  /*13c10*/  IMAD.MOV.U32 R19, RZ, RZ, 0x3f463969 ;  /* 0x3f463969ff137424 */ /* 0x000fe200078e00ff */
[----:B-1----:R-:W-:Y:S01]  /*13c20*/  MOV R20, 0x582dd0a5 ;  /* 0x582dd0a500147802 */ /* 0x002fe20000000f00 */
        /* <DEDUP_REMOVED lines=22> */
[----:B------:R-:W-:Y:S01]  /*13d90*/  IMAD.MOV.U32 R11, RZ, RZ, -0x4109e704 ;  /* 0xbef618fcff0b7424 */ /* 0x000fe200078e00ff */
[----:B0-----:R-:W-:Y:S01]  /*13da0*/  MOV R18, 0x16605be3 ;  /* 0x16605be300127802 */ /* 0x001fe20000000f00 */
[----:B------:R-:W-:Y:S01]  /*13db0*/  IMAD.MOV.U32 R19, RZ, RZ, 0x3e30bcbd ;  /* 0x3e30bcbdff137424 */ /* 0x000fe200078e00ff */
[----:B------:R0:W-:Y:S01]  /*13dc0*/  STL.64 [R1+0x770], R22 ;  /* 0x0007701601007387 */ /* 0x0001e20000100a00 */
[----:B---3--:R-:W-:Y:S02]  /*13dd0*/  IMAD.MOV.U32 R24, RZ, RZ, -0x564902fc ;  /* 0xa9b6fd04ff187424 */ /* 0x008fe400078e00ff */
[----:B------:R-:W-:Y:S01]  /*13de0*/  IMAD.MOV.U32 R25, RZ, RZ, -0x417b679b ;  /* 0xbe849865ff197424 */ /* 0x000fe200078e00ff */
[----:B------:R3:W-:Y:S01]  /*13df0*/  STL.64 [R1+0x798], R18 ;  /* 0x0007981201007387 */ /* 0x0007e20000100a00 */
[----:B-1----:R-:W-:Y:S02]  /*13e00*/  IMAD.MOV.U32 R20, RZ, RZ, -0x6523334a ;  /* 0x9adcccb6ff147424 */ /* 0x002fe400078e00ff */
[----:B------:R-:W-:Y:S01]  /*13e10*/  IMAD.MOV.U32 R21, RZ, RZ, 0x3e03b654 ;  /* 0x3e03b654ff157424 */ /* 0x000fe200078e00ff */
[----:B------:R1:W-:Y:S01]  /*13e20*/  STL.64 [R1+0x670], R32 ;  /* 0x0006702001007387 */ /* 0x0003e20000100a00 */
[----:B0-----:R-:W-:Y:S01]  /*13e30*/  IMAD.MOV.U32 R22, RZ, RZ, -0x28d51ea ;  /* 0xfd72ae16ff167424 */ /* 0x001fe200078e00ff */
[----:B------:R-:W-:-:S02]  /*13e40*/  MOV R23, 0xbdd63f0c ;  /* 0xbdd63f0c00177802 */ /* 0x000fc40000000f00 */
        /* <DEDUP_REMOVED lines=9> */
[----:B------:R-:W-:Y:S02]  /*13ee0*/  IMAD.MOV.U32 R29, RZ, RZ, 0x3cc7c54e ;  /* 0x3cc7c54eff1d7424 */ /* 0x000fe400078e00ff */
[----:B---3--:R-:W-:Y:S01]  /*13ef0*/  IMAD.MOV.U32 R26, RZ, RZ, -0x59a8d1f7 ;  /* 0xa6572e09ff1a7424 */ /* 0x008fe200078e00ff */
[----:B------:R-:W-:Y:S01]  /*13f00*/  MOV R27, 0xbc5779b4 ;  /* 0xbc5779b4001b7802 */ /* 0x000fe20000000f00 */
[----:B------:R3:W-:Y:S01]  /*13f10*/  STL.64 [R1+0x7a8], R20 ;  /* 0x0007a81401007387 */ /* 0x0007e20000100a00 */
[----:B-1----:R-:W-:-:S02]  /*13f20*/  IMAD.MOV.U32 R10, RZ, RZ, 0x44652279 ;  /* 0x44652279ff0a7424 */ /* 0x002fc400078e00ff */
[----:B------:R-:W-:Y:S01]  /*13f30*/  IMAD.MOV.U32 R11, RZ, RZ, -0x42f8f92a ;  /* 0xbd0706d6ff0b7424 */ /* 0x000fe200078e00ff */
[----:B------:R1:W-:Y:S01]  /*13f40*/  STL.64 [R1+0x7b8], R22 ;  /* 0x0007b81601007387 */ /* 0x0003e20000100a00 */
[----:B0-----:R-:W-:Y:S02]  /*13f50*/  IMAD.MOV.U32 R24, RZ, RZ, -0x7738c013 ;  /* 0x88c73fedff187424 */ /* 0x001fe400078e00ff */
[----:B------:R-:W-:Y:S01]  /*13f60*/  IMAD.MOV.U32 R25, RZ, RZ, 0x3dc74cd6 ;  /* 0x3dc74cd6ff197424 */ /* 0x000fe200078e00ff */
[----:B------:R0:W-:Y:S01]  /*13f70*/  STL.64 [R1+0x7e0], R18 ;  /* 0x0007e01201007387 */ /* 0x0001e20000100a00 */
[----:B---3--:R-:W-:Y:S01]  /*13f80*/  IMAD.MOV.U32 R20, RZ, RZ, 0x61e90004 ;  /* 0x61e90004ff147424 */ /* 0x008fe200078e00ff */
[----:B------:R-:W-:Y:S02]  /*13f90*/  MOV R21, 0x3eb0a9ef ;  /* 0x3eb0a9ef00157802 */ /* 0x000fe40000000f00 */
[----:B------:R3:W-:Y:S01]  /*13fa0*/  STL.64 [R1+0x698], R30 ;  /* 0x0006981e01007387 */ /* 0x0007e20000100a00 */
[----:B-1----:R-:W-:Y:S01]  /*13fb0*/  MOV R22, 0xb52c3345 ;  /* 0xb52c334500167802 */ /* 0x002fe20000000f00 */
[----:B------:R-:W-:-:S02]  /*13fc0*/  IMAD.MOV.U32 R23, RZ, RZ, 0x3f3c01c0 ;  /* 0x3f3c01c0ff177424 */ /* 0x000fc400078e00ff */
[----:B------:R1:W-:Y:S01]  /*13fd0*/  STL.64 [R1+0x6b8], R28 ;  /* 0x0006b81c01007387 */ /* 0x0003e20000100a00 */
[----:B0-----:R-:W-:Y:S02]  /*13fe0*/  IMAD.MOV.U32 R18, RZ, RZ, -0x9f8794f ;  /* 0xf60786b1ff127424 */ /* 0x001fe400078e00ff */
[----:B------:R-:W-:Y:S01]  /*13ff0*/  IMAD.MOV.U32 R19, RZ, RZ, 0x3ee5ea3a ;  /* 0x3ee5ea3aff137424 */ /* 0x000fe200078e00ff */
[----:B------:R0:W-:Y:S01]  /*14000*/  STL.64 [R1+0x6c0], R32 ;  /* 0x0006c02001007387 */ /* 0x0001e20000100a00 */
[----:B---3--:R-:W-:-:S03]  /*14010*/  IMAD.MOV.U32 R30, RZ, RZ, -0xfb74e6c ;  /* 0xf048b194ff1e7424 */ /* 0x008fc600078e00ff */
[----:B------:R3:W-:Y:S01]  /*14020*/  STL.64 [R1+0x6f8], R26 ;  /* 0x0006f81a01007387 */ /* 0x0007e20000100a00 */
[----:B------:R-:W-:Y:S02]  /*14030*/  IMAD.MOV.U32 R31, RZ, RZ, -0x4224298f ;  /* 0xbddbd671ff1f7424 */ /* 0x000fe400078e00ff */
[----:B-1----:R-:W-:Y:S01]  /*14040*/  IMAD.MOV.U32 R28, RZ, RZ, 0x13f7775a ;  /* 0x13f7775aff1c7424 */ /* 0x002fe200078e00ff */
[----:B------:R1:W-:Y:S01]  /*14050*/  STL.64 [R1+0x790], R10 ;  /* 0x0007900a01007387 */ /* 0x0003e20000100a00 */
[----:B------:R-:W-:-:S03]  /*14060*/  IMAD.MOV.U32 R29, RZ, RZ, -0x4272569a ;  /* 0xbd8da966ff1d7424 */ /* 0x000fc600078e00ff */
[----:B------:R4:W-:Y:S01]  /*14070*/  STL.64 [R1+0x7c0], R24 ;  /* 0x0007c01801007387 */ /* 0x0009e20000100a00 */
[----:B0-----:R-:W-:Y:S01]  /*14080*/  IMAD.MOV.U32 R32, RZ, RZ, -0x6486ec16 ;  /* 0x9b7913eaff207424 */ /* 0x001fe200078e00ff */
[----:B------:R-:W-:Y:S01]  /*14090*/  MOV R33, 0xbf12e31f ;  /* 0xbf12e31f00217802 */ /* 0x000fe20000000f00 */
[----:B---3--:R-:W-:Y:S01]  /*140a0*/  IMAD.MOV.U32 R26, RZ, RZ, 0x36172b0 ;  /* 0x036172b0ff1a7424 */ /* 0x008fe200078e00ff */
[----:B------:R-:W-:Y:S01]  /*140b0*/  MOV R27, 0x3f100120 ;  /* 0x3f100120001b7802 */ /* 0x000fe20000000f00 */
[----:B------:R0:W-:Y:S01]  /*140c0*/  STL.64 [R1+0x7e8], R20 ;  /* 0x0007e81401007387 */ /* 0x0001e20000100a00 */
[----:B-1----:R-:W-:Y:S01]  /*140d0*/  IMAD.MOV.U32 R10, RZ, RZ, 0x684527bf ;  /* 0x684527bfff0a7424 */ /* 0x002fe200078e00ff */
[----:B------:R-:W-:Y:S02]  /*140e0*/  MOV R11, 0x3f55d4ae ;  /* 0x3f55d4ae000b7802 */ /* 0x000fe40000000f00 */
[----:B------:R1:W-:Y:S01]  /*140f0*/  STL.64 [R1+0x7f8], R22 ;  /* 0x0007f81601007387 */ /* 0x0003e20000100a00 */
[----:B----4-:R-:W-:-:S02]  /*14100*/  IMAD.MOV.U32 R24, RZ, RZ, 0x6f571329 ;  /* 0x6f571329ff187424 */ /* 0x010fc400078e00ff */
[----:B------:R-:W-:Y:S01]  /*14110*/  IMAD.MOV.U32 R25, RZ, RZ, -0x41be8a62 ;  /* 0xbe41759eff197424 */ /* 0x000fe200078e00ff */
[----:B------:R3:W-:Y:S01]  /*14120*/  STL.64 [R1+0x820], R18 ;  /* 0x0008201201007387 */ /* 0x0007e20000100a00 */
[----:B0-----:R-:W-:Y:S01]  /*14130*/  IMAD.MOV.U32 R20, RZ, RZ, -0x738ddf49 ;  /* 0x8c7220b7ff147424 */ /* 0x001fe200078e00ff */
[----:B------:R-:W-:Y:S02]  /*14140*/  MOV R21, 0xbec20558 ;  /* 0xbec2055800157802 */ /* 0x000fe40000000f00 */
[----:B------:R0:W-:Y:S01]  /*14150*/  STL.64 [R1+0x6e8], R30 ;  /* 0x0006e81e01007387 */ /* 0x0001e20000100a00 */
[----:B-1----:R-:W-:Y:S02]  /*14160*/  IMAD.MOV.U32 R22, RZ, RZ, 0x71a80133 ;  /* 0x71a80133ff167424 */ /* 0x002fe400078e00ff */
[----:B------:R-:W-:Y:S01]  /*14170*/  IMAD.MOV.U32 R23, RZ, RZ, 0x3eb64d99 ;  /* 0x3eb64d99ff177424 */ /* 0x000fe200078e00ff */
[----:B------:R1:W-:Y:S01]  /*14180*/  STL.64 [R1+0x700], R28 ;  /* 0x0007001c01007387 */ /* 0x0003e20000100a00 */
[----:B---3--:R-:W-:Y:S01]  /*14190*/  IMAD.MOV.U32 R18, RZ, RZ, -0x4b790f26 ;  /* 0xb486f0daff127424 */ /* 0x008fe200078e00ff */
[----:B------:R-:W-:-:S02]  /*141a0*/  MOV R19, 0x3e48a3e9 ;  /* 0x3e48a3e900137802 */ /* 0x000fc40000000f00 */
[----:B------:R3:W-:Y:S01]  /*141b0*/  STL.64 [R1+0x710], R32 ;  /* 0x0007102001007387 */ /* 0x0007e20000100a00 */
[----:B0-----:R-:W-:-:S03]  /*141c0*/  MOV R30, 0x3aebc9b7 ;  /* 0x3aebc9b7001e7802 */ /* 0x001fc60000000f00 */
[----:B------:R0:W-:Y:S01]  /*141d0*/  STL.64 [R1+0x740], R26 ;  /* 0x0007401a01007387 */ /* 0x0001e20000100a00 */
[----:B------:R-:W-:-:S03]  /*141e0*/  IMAD.MOV.U32 R31, RZ, RZ, -0x40e9c580 ;  /* 0xbf163a80ff1f7424 */ /* 0x000fc600078e00ff */
[----:B------:R4:W-:Y:S01]  /*141f0*/  STL.64 [R1+0x7d0], R10 ;  /* 0x0007d00a01007387 */ /* 0x0009e20000100a00 */
[----:B-1----:R-:W-:Y:S01]  /*14200*/  MOV R28, 0xe8be3330 ;  /* 0xe8be3330001c7802 */ /* 0x002fe20000000f00 */
[----:B------:R-:W-:Y:S02]  /*14210*/  IMAD.MOV.U32 R29, RZ, RZ, -0x41f18fe8 ;  /* 0xbe0e7018ff1d7424 */ /* 0x000fe400078e00ff */
[----:B------:R1:W-:Y:S01]  /*14220*/  STL.64 [R1+0x808], R24 ;  /* 0x0008081801007387 */ /* 0x0003e20000100a00 */
[----:B---3--:R-:W-:Y:S02]  /*14230*/  IMAD.MOV.U32 R32, RZ, RZ, -0x576e2746 ;  /* 0xa891d8baff207424 */ /* 0x008fe400078e00ff */
[----:B------:R-:W-:Y:S01]  /*14240*/  IMAD.MOV.U32 R33, RZ, RZ, -0x4138272d ;  /* 0xbec7d8d3ff217424 */ /* 0x000fe200078e00ff */
[----:B0-----:R-:W-:Y:S01]  /*14250*/  MOV R26, 0xa4d350ce ;  /* 0xa4d350ce001a7802 */ /* 0x001fe20000000f00 */
        /* <DEDUP_REMOVED lines=8> */
[----:B0-----:R-:W-:Y:S01]  /*142e0*/  MOV R20, 0xd57d29c3 ;  /* 0xd57d29c300147802 */ /* 0x001fe20000000f00 */
[----:B------:R-:W-:Y:S02]  /*142f0*/  IMAD.MOV.U32 R21, RZ, RZ, -0x41e1694f ;  /* 0xbe1e96b1ff157424 */ /* 0x000fe400078e00ff */
[----:B------:R0:W-:Y:S01]  /*14300*/  STL.64 [R1+0x738], R30 ;  /* 0x0007381e01007387 */ /* 0x0001e20000100a00 */
[----:B---3--:R-:W-:Y:S02]  /*14310*/  IMAD.MOV.U32 R22, RZ, RZ, -0x4408c63a ;  /* 0xbbf739c6ff167424 */ /* 0x008fe400078e00ff */
[----:B------:R-:W-:Y:S01]  /*14320*/  IMAD.MOV.U32 R23, RZ, RZ, -0x420ddaba ;  /* 0xbdf22546ff177424 */ /* 0x000fe200078e00ff */
[----:B------:R3:W-:Y:S01]  /*14330*/  STL.64 [R1+0x750], R28 ;  /* 0x0007501c01007387 */ /* 0x0007e20000100a00 */
[----:B-1----:R-:W-:Y:S01]  /*14340*/  IMAD.MOV.U32 R18, RZ, RZ, 0x5b5e0240 ;  /* 0x5b5e0240ff127424 */ /* 0x002fe200078e00ff */
[----:B------:R-:W-:-:S02]  /*14350*/  MOV R19, 0xbf60e724 ;  /* 0xbf60e72400137802 */ /* 0x000fc40000000f00 */
[----:B------:R1:W-:Y:S01]  /*14360*/  STL.64 [R1+0x760], R32 ;  /* 0x0007602001007387 */ /* 0x0003e20000100a00 */
[----:B0-----:R-:W-:-:S03]  /*14370*/  IMAD.MOV.U32 R30, RZ, RZ, -0x62cef27b ;  /* 0x9d310d85ff1e7424 */ /* 0x001fc600078e00ff */
[----:B------:R0:W-:Y:S01]  /*14380*/  STL.64 [R1+0x780], R26 ;  /* 0x0007801a01007387 */ /* 0x0001e20000100a00 */
[----:B------:R-:W-:-:S03]  /*14390*/  MOV R31, 0xbe5b0abf ;  /* 0xbe5b0abf001f7802 */ /* 0x000fc60000000f00 */
[----:B------:R4:W-:Y:S01]  /*143a0*/  STL.64 [R1+0x810], R10 ;  /* 0x0008100a01007387 */ /* 0x0009e20000100a00 */
[----:B---3--:R-:W-:Y:S01]  /*143b0*/  IMAD.MOV.U32 R28, RZ, RZ, -0x2d0002b1 ;  /* 0xd2fffd4fff1c7424 */ /* 0x008fe200078e00ff */
[----:B------:R-:W-:Y:S02]  /*143c0*/  MOV R29, 0xbe2244ba ;  /* 0xbe2244ba001d7802 */ /* 0x000fe40000000f00 */
[----:B------:R3:W-:Y:S01]  /*143d0*/  STL.64 [R1+0x848], R24 ;  /* 0x0008481801007387 */ /* 0x0007e20000100a00 */
[----:B-1----:R-:W-:Y:S01]  /*143e0*/  MOV R32, 0xa0bc6bce ;  /* 0xa0bc6bce00207802 */ /* 0x002fe20000000f00 */
[----:B------:R-:W-:Y:S01]  /*143f0*/  IMAD.MOV.U32 R33, RZ, RZ, -0x43f42449 ;  /* 0xbc0bdbb7ff217424 */ /* 0x000fe200078e00ff */
[----:B0-----:R-:W-:Y:S01]  /*14400*/  MOV R26, 0xa872b284 ;  /* 0xa872b284001a7802 */ /* 0x001fe20000000f00 */
[----:B------:R-:W-:Y:S01]  /*14410*/  IMAD.MOV.U32 R27, RZ, RZ, -0x4257ce4d ;  /* 0xbda831b3ff1b7424 */ /* 0x000fe200078e00ff */
[----:B------:R0:W-:Y:S01]  /*14420*/  STL.64 [R1+0x870], R20 ;  /* 0x0008701401007387 */ /* 0x0001e20000100a00 */
[----:B----4-:R-:W-:Y:S01]  /*14430*/  MOV R10, 0xcac0a663 ;  /* 0xcac0a663000a7802 */ /* 0x010fe20000000f00 */
[----:B------:R-:W-:-:S02]  /*14440*/  IMAD.MOV.U32 R11, RZ, RZ, -0x419a4e63 ;  /* 0xbe65b19dff0b7424 */ /* 0x000fc400078e00ff */
[----:B------:R1:W-:Y:S01]  /*14450*/  STL.64 [R1+0x880], R22 ;  /* 0x0008801601007387 */ /* 0x0003e20000100a00 */
[----:B---3--:R-:W-:Y:S01]  /*14460*/  MOV R24, 0x8d3701a6 ;  /* 0x8d3701a600187802 */ /* 0x008fe20000000f00 */
[----:B------:R-:W-:Y:S02]  /*14470*/  IMAD.MOV.U32 R25, RZ, RZ, 0x3c5ab961 ;  /* 0x3c5ab961ff197424 */ /* 0x000fe400078e00ff */
[----:B------:R3:W-:Y:S01]  /*14480*/  STL.64 [R1+0x8a8], R18 ;  /* 0x0008a81201007387 */ /* 0x0007e20000100a00 */
[----:B0-----:R-:W-:-:S03]  /*14490*/  IMAD.MOV.U32 R20, RZ, RZ, 0x8721041 ;  /* 0x08721041ff147424 */ /* 0x001fc600078e00ff */
[----:B------:R0:W-:Y:S01]  /*144a0*/  STL.64 [R1+0x788], R30 ;  /* 0x0007881e01007387 */ /* 0x0001e20000100a00 */
[----:B------:R-:W-:Y:S02]  /*144b0*/  IMAD.MOV.U32 R21, RZ, RZ, 0x3f6185be ;  /* 0x3f6185beff157424 */ /* 0x000fe400078e00ff */
[----:B-1----:R-:W-:Y:S01]  /*144c0*/  IMAD.MOV.U32 R22, RZ, RZ, 0x5a61360f ;  /* 0x5a61360fff167424 */ /* 0x002fe200078e00ff */
[----:B------:R-:W-:Y:S01]  /*144d0*/  MOV R23, 0xbe9ac8f3 ;  /* 0xbe9ac8f300177802 */ /* 0x000fe20000000f00 */
        /* <DEDUP_REMOVED lines=8> */
[----:B-1----:R-:W-:Y:S02]  /*14560*/  IMAD.MOV.U32 R28, RZ, RZ, -0x675acd41 ;  /* 0x98a532bfff1c7424 */ /* 0x002fe400078e00ff */
[----:B------:R-:W-:Y:S01]  /*14570*/  IMAD.MOV.U32 R29, RZ, RZ, -0x40bf5457 ;  /* 0xbf40aba9ff1d7424 */ /* 0x000fe200078e00ff */
[----:B------:R1:W-:Y:S01]  /*14580*/  STL.64 [R1+0x888], R24 ;  /* 0x0008881801007387 */ /* 0x0003e20000100a00 */
[----:B---3--:R-:W-:Y:S01]  /*14590*/  IMAD.MOV.U32 R32, RZ, RZ, -0x7d062dd6 ;  /* 0x82f9d22aff207424 */ /* 0x008fe200078e00ff */
[----:B------:R-:W-:Y:S01]  /*145a0*/  MOV R33, 0xbf2618e4 ;  /* 0xbf2618e400217802 */ /* 0x000fe20000000f00 */
[----:B0-----:R-:W-:Y:S01]  /*145b0*/  IMAD.MOV.U32 R26, RZ, RZ, 0x761692a2 ;  /* 0x761692a2ff1a7424 */ /* 0x001fe200078e00ff */
[----:B------:R-:W-:Y:S01]  /*145c0*/  MOV R27, 0xbf00650f ;  /* 0xbf00650f001b7802 */ /* 0x000fe20000000f00 */
[----:B------:R0:W-:Y:S01]  /*145d0*/  STL.64 [R1+0x8b0], R20 ;  /* 0x0008b01401007387 */ /* 0x0001e20000100a00 */
[----:B----4-:R-:W-:-:S02]  /*145e0*/  IMAD.MOV.U32 R10, RZ, RZ, -0x5713a6fc ;  /* 0xa8ec5904ff0a7424 */ /* 0x010fc400078e00ff */
[----:B------:R-:W-:Y:S01]  /*145f0*/  IMAD.MOV.U32 R11, RZ, RZ, 0x3f59e1db ;  /* 0x3f59e1dbff0b7424 */ /* 0x000fe200078e00ff */
[----:B------:R3:W-:Y:S01]  /*14600*/  STL.64 [R1+0x8c0], R22 ;  /* 0x0008c01601007387 */ /* 0x0007e20000100a00 */
[----:B-1----:R-:W-:Y:S01]  /*14610*/  MOV R24, 0x5d1a742a ;  /* 0x5d1a742a00187802 */ /* 0x002fe20000000f00 */
[----:B------:R-:W-:Y:S02]  /*14620*/  IMAD.MOV.U32 R25, RZ, RZ, -0x40cd8e3d ;  /* 0xbf3271c3ff197424 */ /* 0x000fe400078e00ff */
[----:B------:R1:W-:Y:S01]  /*14630*/  STL.64 [R1+0x8e8], R18 ;  /* 0x0008e81201007387 */ /* 0x0003e20000100a00 */
[----:B0-----:R-:W-:-:S03]  /*14640*/  IMAD.MOV.U32 R20, RZ, RZ, 0x22d07b2 ;  /* 0x022d07b2ff147424 */ /* 0x001fc600078e00ff */
[----:B------:R0:W-:Y:S01]  /*14650*/  STL.64 [R1+0x7d8], R30 ;  /* 0x0007d81e01007387 */ /* 0x0001e20000100a00 */
[----:B------:R-:W-:Y:S01]  /*14660*/  IMAD.MOV.U32 R21, RZ, RZ, -0x4128569e ;  /* 0xbed7a962ff157424 */ /* 0x000fe200078e00ff */
[----:B---3--:R-:W-:Y:S01]  /*14670*/  MOV R22, 0xf727e2fe ;  /* 0xf727e2fe00167802 */ /* 0x008fe20000000f00 */
[----:B------:R-:W-:Y:S01]  /*14680*/  IMAD.MOV.U32 R23, RZ, RZ, -0x4257c1dd ;  /* 0xbda83e23ff177424 */ /* 0x000fe200078e00ff */
[----:B------:R3:W-:Y:S01]  /*14690*/  STL.64 [R1+0x7f0], R28 ;  /* 0x0007f01c01007387 */ /* 0x0007e20000100a00 */
[----:B-1----:R-:W-:Y:S02]  /*146a0*/  IMAD.MOV.U32 R18, RZ, RZ, 0x7c2057dd ;  /* 0x7c2057ddff127424 */ /* 0x002fe400078e00ff */
[----:B------:R-:W-:Y:S01]  /*146b0*/  IMAD.MOV.U32 R19, RZ, RZ, -0x419ce1d1 ;  /* 0xbe631e2fff137424 */ /* 0x000fe200078e00ff */
[----:B------:R1:W-:Y:S01]  /*146c0*/  STL.64 [R1+0x800], R32 ;  /* 0x0008002001007387 */ /* 0x0003e20000100a00 */
[----:B0-----:R-:W-:Y:S01]  /*146d0*/  MOV R30, 0xef89a12a ;  /* 0xef89a12a001e7802 */ /* 0x001fe20000000f00 */
[----:B------:R-:W-:-:S02]  /*146e0*/  IMAD.MOV.U32 R31, RZ, RZ, 0x3dcaa0a6 ;  /* 0x3dcaa0a6ff1f7424 */ /* 0x000fc400078e00ff */
[----:B------:R0:W-:Y:S01]  /*146f0*/  STL.64 [R1+0x818], R26 ;  /* 0x0008181a01007387 */ /* 0x0001e20000100a00 */
[----:B---3--:R-:W-:-:S03]  /*14700*/  MOV R28, 0x52fc4d58 ;  /* 0x52fc4d58001c7802 */ /* 0x008fc60000000f00 */
[----:B------:R3:W-:Y:S01]  /*14710*/  STL.64 [R1+0x898], R10 ;  /* 0x0008980a01007387 */ /* 0x0007e20000100a00 */
[----:B------:R-:W-:-:S03]  /*14720*/  IMAD.MOV.U32 R29, RZ, RZ, -0x4164f541 ;  /* 0xbe9b0abfff1d7424 */ /* 0x000fc600078e00ff */
[----:B------:R4:W-:Y:S01]  /*14730*/  STL.64 [R1+0x8d0], R24 ;  /* 0x0008d01801007387 */ /* 0x0009e20000100a00 */
[----:B-1----:R-:W-:Y:S02]  /*14740*/  IMAD.MOV.U32 R32, RZ, RZ, -0x59bf0808 ;  /* 0xa640f7f8ff207424 */ /* 0x002fe400078e00ff */
[----:B------:R-:W-:Y:S01]  /*14750*/  IMAD.MOV.U32 R33, RZ, RZ, 0x3e72d454 ;  /* 0x3e72d454ff217424 */ /* 0x000fe200078e00ff */
[----:B------:R1:W-:Y:S01]  /*14760*/  STL.64 [R1+0x8f8], R20 ;  /* 0x0008f81401007387 */ /* 0x0003e20000100a00 */
[----:B0-----:R-:W-:Y:S02]  /*14770*/  IMAD.MOV.U32 R26, RZ, RZ, -0x7e8459e1 ;  /* 0x817ba61fff1a7424 */ /* 0x001fe400078e00ff */
[----:B------:R-:W-:Y:S01]  /*14780*/  IMAD.MOV.U32 R27, RZ, RZ, 0x3c524830 ;  /* 0x3c524830ff1b7424 */ /* 0x000fe200078e00ff */
[----:B---3--:R-:W-:Y:S01]  /*14790*/  MOV R11, 0x3f1b648c ;  /* 0x3f1b648c000b7802 */ /* 0x008fe20000000f00 */
[----:B------:R-:W-:Y:S01]  /*147a0*/  IMAD.MOV.U32 R10, RZ, RZ, -0x4746e29f ;  /* 0xb8b91d61ff0a7424 */ /* 0x000fe200078e00ff */
[----:B------:R0:W-:Y:S01]  /*147b0*/  STL.64 [R1+0x900], R22 ;  /* 0x0009001601007387 */ /* 0x0001e20000100a00 */
[----:B----4-:R-:W-:-:S02]  /*147c0*/  IMAD.MOV.U32 R24, RZ, RZ, -0x3d13f3ae ;  /* 0xc2ec0c52ff187424 */ /* 0x010fc400078e00ff */
[----:B------:R-:W-:Y:S01]  /*147d0*/  IMAD.MOV.U32 R25, RZ, RZ, -0x4158f349 ;  /* 0xbea70cb7ff197424 */ /* 0x000fe200078e00ff */
[----:B------:R3:W-:Y:S01]  /*147e0*/  STL.64 [R1+0x928], R18 ;  /* 0x0009281201007387 */ /* 0x0007e20000100a00 */
[----:B-1----:R-:W-:Y:S01]  /*147f0*/  IMAD.MOV.U32 R20, RZ, RZ, 0x13f0801a ;  /* 0x13f0801aff147424 */ /* 0x002fe200078e00ff */
[----:B------:R-:W-:Y:S02]  /*14800*/  MOV R21, 0xbe38f341 ;  /* 0xbe38f34100157802 */ /* 0x000fe40000000f00 */
[----:B------:R1:W-:Y:S01]  /*14810*/  STL.64 [R1+0x828], R30 ;  /* 0x0008281e01007387 */ /* 0x0003e20000100a00 */
[----:B0-----:R-:W-:Y:S01]  /*14820*/  MOV R22, 0xd0370f00 ;  /* 0xd0370f0000167802 */ /* 0x001fe20000000f00 */
[----:B------:R-:W-:Y:S02]  /*14830*/  IMAD.MOV.U32 R23, RZ, RZ, 0x3e0f0bac ;  /* 0x3e0f0bacff177424 */ /* 0x000fe400078e00ff */
[----:B------:R0:W-:Y:S01]  /*14840*/  STL.64 [R1+0x840], R28 ;  /* 0x0008401c01007387 */ /* 0x0001e20000100a00 */
[----:B---3--:R-:W-:-:S03]  /*14850*/  IMAD.MOV.U32 R18, RZ, RZ, 0x6f5e0e ;  /* 0x006f5e0eff127424 */ /* 0x008fc600078e00ff */
[----:B------:R3:W-:Y:S01]  /*14860*/  STL.64 [R1+0x850], R32 ;  /* 0x0008502001007387 */ /* 0x0007e20000100a00 */
[----:B------:R-:W-:Y:S02]  /*14870*/  IMAD.MOV.U32 R19, RZ, RZ, -0x408f72b0 ;  /* 0xbf708d50ff137424 */ /* 0x000fe400078e00ff */
[----:B-1----:R-:W-:Y:S01]  /*14880*/  IMAD.MOV.U32 R30, RZ, RZ, 0x2f6afa8a ;  /* 0x2f6afa8aff1e7424 */ /* 0x002fe200078e00ff */
[----:B------:R1:W-:Y:S01]  /*14890*/  STL.64 [R1+0x868], R26 ;  /* 0x0008681a01007387 */ /* 0x0003e20000100a00 */
[----:B------:R-:W-:-:S03]  /*148a0*/  MOV R31, 0x3e10bf3a ;  /* 0x3e10bf3a001f7802 */ /* 0x000fc60000000f00 */
[----:B------:R4:W-:Y:S01]  /*148b0*/  STL.64 [R1+0x8d8], R10 ;  /* 0x0008d80a01007387 */ /* 0x0009e20000100a00 */
[----:B0-----:R-:W-:Y:S01]  /*148c0*/  IMAD.MOV.U32 R28, RZ, RZ, 0x207b9023 ;  /* 0x207b9023ff1c7424 */ /* 0x001fe200078e00ff */
[----:B------:R-:W-:Y:S02]  /*148d0*/  MOV R29, 0x3dc4b273 ;  /* 0x3dc4b273001d7802 */ /* 0x000fe40000000f00 */
[----:B------:R0:W-:Y:S01]  /*148e0*/  STL.64 [R1+0x910], R24 ;  /* 0x0009101801007387 */ /* 0x0001e20000100a00 */
[----:B---3--:R-:W-:Y:S01]  /*148f0*/  MOV R32, 0x1144693f ;  /* 0x1144693f00207802 */ /* 0x008fe20000000f00 */
[----:B------:R-:W-:Y:S01]  /*14900*/  IMAD.MOV.U32 R33, RZ, RZ, 0x3f254d24 ;  /* 0x3f254d24ff217424 */ /* 0x000fe200078e00ff */
[----:B-1----:R-:W-:Y:S01]  /*14910*/  MOV R26, 0x4cc4d9d6 ;  /* 0x4cc4d9d6001a7802 */ /* 0x002fe20000000f00 */
[----:B------:R-:W-:Y:S01]  /*14920*/  IMAD.MOV.U32 R27, RZ, RZ, -0x40af702a ;  /* 0xbf508fd6ff1b7424 */ /* 0x000fe200078e00ff */
[----:B------:R1:W-:Y:S01]  /*14930*/  STL.64 [R1+0x938], R20 ;  /* 0x0009381401007387 */ /* 0x0003e20000100a00 */
[----:B----4-:R-:W-:Y:S01]  /*14940*/  IMAD.MOV.U32 R10, RZ, RZ, -0x1908a676 ;  /* 0xe6f7598aff0a7424 */ /* 0x010fe200078e00ff */
        /* <DEDUP_REMOVED lines=8> */
[----:B---3--:R-:W-:Y:S02]  /*149d0*/  IMAD.MOV.U32 R22, RZ, RZ, 0x58c76530 ;  /* 0x58c76530ff167424 */ /* 0x008fe400078e00ff */
        /* <DEDUP_REMOVED lines=9> */
[----:B---3--:R-:W-:Y:S02]  /*14a70*/  IMAD.MOV.U32 R28, RZ, RZ, -0x4b782bd7 ;  /* 0xb487d429ff1c7424 */ /* 0x008fe400078e00ff */
[----:B------:R-:W-:Y:S01]  /*14a80*/  IMAD.MOV.U32 R29, RZ, RZ, 0x3e223870 ;  /* 0x3e223870ff1d7424 */ /* 0x000fe200078e00ff */
[----:B------:R3:W-:Y:S01]  /*14a90*/  STL.64 [R1+0x950], R24 ;  /* 0x0009501801007387 */ /* 0x0007e20000100a00 */
[----:B0-----:R-:W-:Y:S01]  /*14aa0*/  IMAD.MOV.U32 R32, RZ, RZ, -0x71bd4ab3 ;  /* 0x8e42b54dff207424 */ /* 0x001fe200078e00ff */
[----:B------:R-:W-:Y:S01]  /*14ab0*/  MOV R33, 0x3ef21f0d ;  /* 0x3ef21f0d00217802 */ /* 0x000fe20000000f00 */
[----:B-1----:R-:W-:Y:S01]  /*14ac0*/  IMAD.MOV.U32 R26, RZ, RZ, -0x6cceab4f ;  /* 0x933154b1ff1a7424 */ /* 0x002fe200078e00ff */
[----:B------:R-:W-:Y:S01]  /*14ad0*/  MOV R27, 0x3eb2d456 ;  /* 0x3eb2d456001b7802 */ /* 0x000fe20000000f00 */
[----:B------:R0:W-:Y:S01]  /*14ae0*/  STL.64 [R1+0x978], R20 ;  /* 0x0009781401007387 */ /* 0x0001e20000100a00 */
[----:B----4-:R-:W-:Y:S01]  /*14af0*/  MOV R10, 0xa5daa127 ;  /* 0xa5daa127000a7802 */ /* 0x010fe20000000f00 */
[----:B------:R-:W-:-:S02]  /*14b00*/  IMAD.MOV.U32 R11, RZ, RZ, -0x408f51aa ;  /* 0xbf70ae56ff0b7424 */ /* 0x000fc400078e00ff */
[----:B------:R1:W-:Y:S01]  /*14b10*/  STL.64 [R1+0x988], R22 ;  /* 0x0009881601007387 */ /* 0x0003e20000100a00 */
[----:B---3--:R-:W-:Y:S01]  /*14b20*/  IMAD.MOV.U32 R24, RZ, RZ, -0x4654b292 ;  /* 0xb9ab4d6eff187424 */ /* 0x008fe200078e00ff */
        /* <DEDUP_REMOVED lines=18> */
[----:B---3--:R-:W-:Y:S02]  /*14c50*/  IMAD.MOV.U32 R32, RZ, RZ, 0x1d7f8951 ;  /* 0x1d7f8951ff207424 */ /* 0x008fe400078e00ff */
[----:B------:R-:W-:Y:S01]  /*14c60*/  IMAD.MOV.U32 R33, RZ, RZ, -0x435ccac2 ;  /* 0xbca3353eff217424 */ /* 0x000fe200078e00ff */
[----:B------:R3:W-:Y:S01]  /*14c70*/  STL.64 [R1+0x9c0], R20 ;  /* 0x0009c01401007387 */ /* 0x0007e20000100a00 */
[----:B----4-:R-:W-:Y:S02]  /*14c80*/  IMAD.MOV.U32 R26, RZ, RZ, 0x3785de06 ;  /* 0x3785de06ff1a7424 */ /* 0x010fe400078e00ff */
[----:B------:R-:W-:Y:S01]  /*14c90*/  IMAD.MOV.U32 R27, RZ, RZ, 0x3de2876b ;  /* 0x3de2876bff1b7424 */ /* 0x000fe200078e00ff */
[----:B------:R4:W-:Y:S01]  /*14ca0*/  STL.64 [R1+0x9c8], R22 ;  /* 0x0009c81601007387 */ /* 0x0009e20000100a00 */
[----:B0-----:R-:W-:-:S02]  /*14cb0*/  IMAD.MOV.U32 R10, RZ, RZ, 0x3ef55b59 ;  /* 0x3ef55b59ff0a7424 */ /* 0x001fc400078e00ff */
[----:B------:R-:W-:Y:S01]  /*14cc0*/  IMAD.MOV.U32 R11, RZ, RZ, -0x40cf1af0 ;  /* 0xbf30e510ff0b7424 */ /* 0x000fe200078e00ff */
[----:B-1----:R-:W-:Y:S01]  /*14cd0*/  MOV R24, 0xf2213dbe ;  /* 0xf2213dbe00187802 */ /* 0x002fe20000000f00 */
[----:B------:R-:W-:Y:S01]  /*14ce0*/  IMAD.MOV.U32 R25, RZ, RZ, 0x3d6c166c ;  /* 0x3d6c166cff197424 */ /* 0x000fe200078e00ff */
[----:B------:R0:W-:Y:S01]  /*14cf0*/  STL.64 [R1+0x9f0], R18 ;  /* 0x0009f01201007387 */ /* 0x0001e20000100a00 */
[----:B---3--:R-:W-:Y:S02]  /*14d00*/  IMAD.MOV.U32 R20, RZ, RZ, -0x31d6da23 ;  /* 0xce2925ddff147424 */ /* 0x008fe400078e00ff */
[----:B------:R-:W-:Y:S01]  /*14d10*/  IMAD.MOV.U32 R21, RZ, RZ, 0x3e555806 ;  /* 0x3e555806ff157424 */ /* 0x000fe200078e00ff */
[----:B------:R1:W-:Y:S01]  /*14d20*/  STL.64 [R1+0x918], R30 ;  /* 0x0009181e01007387 */ /* 0x0003e20000100a00 */
[----:B----4-:R-:W-:Y:S01]  /*14d30*/  IMAD.MOV.U32 R22, RZ, RZ, -0x2d6249d2 ;  /* 0xd29db62eff167424 */ /* 0x010fe200078e00ff */
[----:B------:R-:W-:Y:S02]  /*14d40*/  MOV R23, 0x3e2bcb20 ;  /* 0x3e2bcb2000177802 */ /* 0x000fe40000000f00 */
[----:B------:R3:W-:Y:S01]  /*14d50*/  STL.64 [R1+0x930], R28 ;  /* 0x0009301c01007387 */ /* 0x0007e20000100a00 */
[----:B0-----:R-:W-:Y:S01]  /*14d60*/  MOV R18, 0x98f1553a ;  /* 0x98f1553a00127802 */ /* 0x001fe20000000f00 */
[----:B------:R-:W-:-:S02]  /*14d70*/  IMAD.MOV.U32 R19, RZ, RZ, 0x3f820109 ;  /* 0x3f820109ff137424 */ /* 0x000fc400078e00ff */
[----:B------:R0:W-:Y:S01]  /*14d80*/  STL.64 [R1+0x940], R32 ;  /* 0x0009402001007387 */ /* 0x0001e20000100a00 */
[----:B-1----:R-:W-:-:S03]  /*14d90*/  IMAD.MOV.U32 R30, RZ, RZ, -0x60b5bfe5 ;  /* 0x9f4a401bff1e7424 */ /* 0x002fc600078e00ff */
[----:B------:R1:W-:Y:S01]  /*14da0*/  STL.64 [R1+0x958], R26 ;  /* 0x0009581a01007387 */ /* 0x0003e20000100a00 */
[----:B------:R-:W-:Y:S01]  /*14db0*/  MOV R31, 0x3f7a3a69 ;  /* 0x3f7a3a69001f7802 */ /* 0x000fe20000000f00 */
[----:B---3--:R-:W-:Y:S02]  /*14dc0*/  IMAD.MOV.U32 R28, RZ, RZ, 0x14eb1812 ;  /* 0x14eb1812ff1c7424 */ /* 0x008fe400078e00ff */
[----:B------:R3:W-:Y:S01]  /*14dd0*/  STL.64 [R1+0x9a0], R10 ;  /* 0x0009a00a01007387 */ /* 0x0007e20000100a00 */
[----:B------:R-:W-:-:S03]  /*14de0*/  MOV R29, 0x3f61cf4d ;  /* 0x3f61cf4d001d7802 */ /* 0x000fc60000000f00 */
[----:B------:R4:W-:Y:S01]  /*14df0*/  STL.64 [R1+0x9d8], R24 ;  /* 0x0009d81801007387 */ /* 0x0009e20000100a00 */
[----:B0-----:R-:W-:Y:S01]  /*14e00*/  MOV R32, 0xb161ed3 ;  /* 0x0b161ed300207802 */ /* 0x001fe20000000f00 */
[----:B------:R-:W-:Y:S01]  /*14e10*/  IMAD.MOV.U32 R33, RZ, RZ, 0x3f4b647f ;  /* 0x3f4b647fff217424 */ /* 0x000fe200078e00ff */
[----:B-1----:R-:W-:Y:S01]  /*14e20*/  MOV R26, 0x7b1a5667 ;  /* 0x7b1a5667001a7802 */ /* 0x002fe20000000f00 */
[----:B------:R-:W-:Y:S01]  /*14e30*/  IMAD.MOV.U32 R27, RZ, RZ, 0x3f28eab1 ;  /* 0x3f28eab1ff1b7424 */ /* 0x000fe200078e00ff */
[----:B------:R0:W-:Y:S01]  /*14e40*/  STL.64 [R1+0xa00], R20 ;  /* 0x000a001401007387 */ /* 0x0001e20000100a00 */
[----:B---3--:R-:W-:Y:S02]  /*14e50*/  IMAD.MOV.U32 R10, RZ, RZ, -0x500bb542 ;  /* 0xaff44abeff0a7424 */ /* 0x008fe400078e00ff */
[----:B------:R-:W-:Y:S01]  /*14e60*/  IMAD.MOV.U32 R11, RZ, RZ, 0x3e9a1a0b ;  /* 0x3e9a1a0bff0b7424 */ /* 0x000fe200078e00ff */
[----:B------:R1:W-:Y:S01]  /*14e70*/  STL.64 [R1+0xa10], R22 ;  /* 0x000a101601007387 */ /* 0x0003e20000100a00 */
[----:B----4-:R-:W-:-:S02]  /*14e80*/  IMAD.MOV.U32 R24, RZ, RZ, 0x2e8ed281 ;  /* 0x2e8ed281ff187424 */ /* 0x010fc400078e00ff */
[----:B------:R-:W-:Y:S01]  /*14e90*/  IMAD.MOV.U32 R25, RZ, RZ, 0x3be8a683 ;  /* 0x3be8a683ff197424 */ /* 0x000fe200078e00ff */
[----:B------:R3:W-:Y:S01]  /*14ea0*/  STL.64 [R1+0xa38], R18 ;  /* 0x000a381201007387 */ /* 0x0007e20000100a00 */
[----:B0-----:R-:W-:Y:S01]  /*14eb0*/  IMAD.MOV.U32 R20, RZ, RZ, -0x16b644bd ;  /* 0xe949bb43ff147424 */ /* 0x001fe200078e00ff */
[----:B------:R-:W-:Y:S02]  /*14ec0*/  MOV R21, 0xbf84303c ;  /* 0xbf84303c00157802 */ /* 0x000fe40000000f00 */
[----:B------:R0:W-:Y:S01]  /*14ed0*/  STL.64 [R1+0x968], R30 ;  /* 0x0009681e01007387 */ /* 0x0001e20000100a00 */
[----:B-1----:R-:W-:Y:S01]  /*14ee0*/  MOV R22, 0xe9a6596f ;  /* 0xe9a6596f00167802 */ /* 0x002fe20000000f00 */
[----:B------:R-:W-:Y:S02]  /*14ef0*/  IMAD.MOV.U32 R23, RZ, RZ, 0x3eb57cc9 ;  /* 0x3eb57cc9ff177424 */ /* 0x000fe400078e00ff */
[----:B------:R1:W-:Y:S01]  /*14f00*/  STL.64 [R1+0x980], R28 ;  /* 0x0009801c01007387 */ /* 0x0003e20000100a00 */
[----:B---3--:R-:W-:-:S02]  /*14f10*/  IMAD.MOV.U32 R18, RZ, RZ, 0x2cc02754 ;  /* 0x2cc02754ff127424 */ /* 0x008fc400078e00ff */
[----:B------:R-:W-:Y:S01]  /*14f20*/  IMAD.MOV.U32 R19, RZ, RZ, 0x3f28b6bb ;  /* 0x3f28b6bbff137424 */ /* 0x000fe200078e00ff */
[----:B------:R3:W-:Y:S01]  /*14f30*/  STL.64 [R1+0x990], R32 ;  /* 0x0009902001007387 */ /* 0x0007e20000100a00 */
[----:B0-----:R-:W-:-:S03]  /*14f40*/  IMAD.MOV.U32 R30, RZ, RZ, 0x49a65517 ;  /* 0x49a65517ff1e7424 */ /* 0x001fc600078e00ff */
[----:B------:R0:W-:Y:S01]  /*14f50*/  STL.64 [R1+0x9a8], R26 ;  /* 0x0009a81a01007387 */ /* 0x0001e20000100a00 */
[----:B------:R-:W-:Y:S02]  /*14f60*/  IMAD.MOV.U32 R31, RZ, RZ, -0x421c2728 ;  /* 0xbde3d8d8ff1f7424 */ /* 0x000fe400078e00ff */
[----:B-1----:R-:W-:Y:S01]  /*14f70*/  IMAD.MOV.U32 R28, RZ, RZ, -0x2530bc46 ;  /* 0xdacf43baff1c7424 */ /* 0x002fe200078e00ff */
[----:B------:R1:W-:Y:S01]  /*14f80*/  STL.64 [R1+0x9e8], R10 ;  /* 0x0009e80a01007387 */ /* 0x0003e20000100a00 */
[----:B------:R-:W-:-:S03]  /*14f90*/  IMAD.MOV.U32 R29, RZ, RZ, 0x3ecbb865 ;  /* 0x3ecbb865ff1d7424 */ /* 0x000fc600078e00ff */
[----:B------:R4:W-:Y:S01]  /*14fa0*/  STL.64 [R1+0xa18], R24 ;  /* 0x000a181801007387 */ /* 0x0009e20000100a00 */
[----:B---3--:R-:W-:Y:S01]  /*14fb0*/  IMAD.MOV.U32 R32, RZ, RZ, 0x664ec1e3 ;  /* 0x664ec1e3ff207424 */ /* 0x008fe200078e00ff */
[----:B------:R-:W-:Y:S01]  /*14fc0*/  MOV R33, 0xbea581f5 ;  /* 0xbea581f500217802 */ /* 0x000fe20000000f00 */
[----:B0-----:R-:W-:Y:S01]  /*14fd0*/  IMAD.MOV.U32 R26, RZ, RZ, 0x554e1fc0 ;  /* 0x554e1fc0ff1a7424 */ /* 0x001fe200078e00ff */
[----:B------:R-:W-:Y:S01]  /*14fe0*/  MOV R27, 0xbce95f1e ;  /* 0xbce95f1e001b7802 */ /* 0x000fe20000000f00 */
[----:B------:R0:W-:Y:S01]  /*14ff0*/  STL.64 [R1+0xa40], R20 ;  /* 0x000a401401007387 */ /* 0x0001e20000100a00 */
[----:B-1----:R-:W-:Y:S01]  /*15000*/  IMAD.MOV.U32 R10, RZ, RZ, -0x343a03ee ;  /* 0xcbc5fc12ff0a7424 */ /* 0x002fe200078e00ff */
[----:B------:R-:W-:Y:S02]  /*15010*/  MOV R11, 0xbf785c7c ;  /* 0xbf785c7c000b7802 */ /* 0x000fe40000000f00 */
[----:B------:R1:W-:Y:S01]  /*15020*/  STL.64 [R1+0xa50], R22 ;  /* 0x000a501601007387 */ /* 0x0003e20000100a00 */
[----:B----4-:R-:W-:-:S02]  /*15030*/  IMAD.MOV.U32 R24, RZ, RZ, -0x4eceb30f ;  /* 0xb1314cf1ff187424 */ /* 0x010fc400078e00ff */
[----:B------:R-:W-:Y:S01]  /*15040*/  IMAD.MOV.U32 R25, RZ, RZ, 0x3f5c0816 ;  /* 0x3f5c0816ff197424 */ /* 0x000fe200078e00ff */
        /* <DEDUP_REMOVED lines=17> */
[----:B---3--:R-:W-:Y:S02]  /*15160*/  IMAD.MOV.U32 R32, RZ, RZ, 0x19b3e6f ;  /* 0x019b3e6fff207424 */ /* 0x008fe400078e00ff */
[----:B------:R-:W-:Y:S01]  /*15170*/  IMAD.MOV.U32 R33, RZ, RZ, -0x40be4cc5 ;  /* 0xbf41b33bff217424 */ /* 0x000fe200078e00ff */
[----:B------:R3:W-:Y:S01]  /*15180*/  STL.64 [R1+0xa88], R20 ;  /* 0x000a881401007387 */ /* 0x0007e20000100a00 */
[----:B0-----:R-:W-:Y:S02]  /*15190*/  IMAD.MOV.U32 R26, RZ, RZ, -0x71d6bcb ;  /* 0xf8e29435ff1a7424 */ /* 0x001fe400078e00ff */
[----:B------:R-:W-:Y:S01]  /*151a0*/  IMAD.MOV.U32 R27, RZ, RZ, 0x3f748900 ;  /* 0x3f748900ff1b7424 */ /* 0x000fe200078e00ff */
[----:B----4-:R-:W-:Y:S01]  /*151b0*/  MOV R10, 0xc560282d ;  /* 0xc560282d000a7802 */ /* 0x010fe20000000f00 */
[----:B------:R-:W-:Y:S01]  /*151c0*/  IMAD.MOV.U32 R11, RZ, RZ, -0x40b9d14f ;  /* 0xbf462eb1ff0b7424 */ /* 0x000fe200078e00ff */
[----:B------:R0:W-:Y:S01]  /*151d0*/  STL.64 [R1+0xa90], R22 ;  /* 0x000a901601007387 */ /* 0x0001e20000100a00 */
[----:B-1----:R-:W-:Y:S01]  /*151e0*/  IMAD.MOV.U32 R24, RZ, RZ, 0x7672b130 ;  /* 0x7672b130ff187424 */ /* 0x002fe200078e00ff */
[----:B------:R-:W-:-:S02]  /*151f0*/  MOV R25, 0x3edbbbac ;  /* 0x3edbbbac00197802 */ /* 0x000fc40000000f00 */
[----:B------:R1:W-:Y:S01]  /*15200*/  STL.64 [R1+0xab8], R18 ;  /* 0x000ab81201007387 */ /* 0x0003e20000100a00 */
[----:B---3--:R-:W-:Y:S01]  /*15210*/  MOV R20, 0x87133284 ;  /* 0x8713328400147802 */ /* 0x008fe20000000f00 */
[----:B------:R-:W-:Y:S02]  /*15220*/  IMAD.MOV.U32 R21, RZ, RZ, 0x3e731ba6 ;  /* 0x3e731ba6ff157424 */ /* 0x000fe400078e00ff */
[----:B------:R3:W-:Y:S01]  /*15230*/  STL.64 [R1+0xa08], R30 ;  /* 0x000a081e01007387 */ /* 0x0007e20000100a00 */
[----:B0-----:R-:W-:-:S03]  /*15240*/  IMAD.MOV.U32 R22, RZ, RZ, 0x5cf292a0 ;  /* 0x5cf292a0ff167424 */ /* 0x001fc600078e00ff */
[----:B------:R0:W-:Y:S01]  /*15250*/  STL.64 [R1+0xa20], R28 ;  /* 0x000a201c01007387 */ /* 0x0001e20000100a00 */
[----:B------:R-:W-:Y:S02]  /*15260*/  IMAD.MOV.U32 R23, RZ, RZ, -0x41b6031b ;  /* 0xbe49fce5ff177424 */ /* 0x000fe400078e00ff */
[----:B-1----:R-:W-:Y:S01]  /*15270*/  IMAD.MOV.U32 R18, RZ, RZ, -0x10012ac2 ;  /* 0xeffed53eff127424 */ /* 0x002fe200078e00ff */
[----:B------:R-:W-:Y:S01]  /*15280*/  MOV R19, 0x3f9486e7 ;  /* 0x3f9486e700137802 */ /* 0x000fe20000000f00 */
[----:B------:R1:W-:Y:S01]  /*15290*/  STL.64 [R1+0xa30], R32 ;  /* 0x000a302001007387 */ /* 0x0003e20000100a00 */
[----:B---3--:R-:W-:Y:S01]  /*152a0*/  IMAD.MOV.U32 R30, RZ, RZ, -0x4b94eac ;  /* 0xfb46b154ff1e7424 */ /* 0x008fe200078e00ff */
[----:B------:R-:W-:Y:S02]  /*152b0*/  MOV R31, 0xbf60e596 ;  /* 0xbf60e596001f7802 */ /* 0x000fe40000000f00 */
[----:B------:R3:W-:Y:S01]  /*152c0*/  STL.64 [R1+0xa48], R26 ;  /* 0x000a481a01007387 */ /* 0x0007e20000100a00 */
[----:B0-----:R-:W-:-:S03]  /*152d0*/  IMAD.MOV.U32 R28, RZ, RZ, 0x523aaa76 ;  /* 0x523aaa76ff1c7424 */ /* 0x001fc600078e00ff */
[----:B------:R0:W-:Y:S01]  /*152e0*/  STL.64 [R1+0xa68], R10 ;  /* 0x000a680a01007387 */ /* 0x0001e20000100a00 */
[----:B------:R-:W-:-:S03]  /*152f0*/  MOV R29, 0xbe3da3e6 ;  /* 0xbe3da3e6001d7802 */ /* 0x000fc60000000f00 */
[----:B------:R4:W-:Y:S01]  /*15300*/  STL.64 [R1+0xaa0], R24 ;  /* 0x000aa01801007387 */ /* 0x0009e20000100a00 */
[----:B-1----:R-:W-:Y:S01]  /*15310*/  MOV R32, 0x43924ff5 ;  /* 0x43924ff500207802 */ /* 0x002fe20000000f00 */
[----:B------:R-:W-:Y:S01]  /*15320*/  IMAD.MOV.U32 R33, RZ, RZ, -0x40de7150 ;  /* 0xbf218eb0ff217424 */ /* 0x000fe200078e00ff */
[----:B---3--:R-:W-:Y:S01]  /*15330*/  MOV R26, 0x34675d03 ;  /* 0x34675d03001a7802 */ /* 0x008fe20000000f00 */
        /* <DEDUP_REMOVED lines=12> */
[----:B------:R-:W-:Y:S01]  /*15400*/  MOV R23, 0x3f888706 ;  /* 0x3f88870600177802 */ /* 0x000fe20000000f00 */
        /* <DEDUP_REMOVED lines=11> */
[----:B---3--:R-:W-:Y:S01]  /*154c0*/  IMAD.MOV.U32 R32, RZ, RZ, -0x1c06cc2a ;  /* 0xe3f933d6ff207424 */ /* 0x008fe200078e00ff */
[----:B------:R-:W-:Y:S01]  /*154d0*/  MOV R33, 0x3cd01431 ;  /* 0x3cd0143100217802 */ /* 0x000fe20000000f00 */
[----:B-1----:R-:W-:Y:S01]  /*154e0*/  IMAD.MOV.U32 R26, RZ, RZ, 0xcc2ec99 ;  /* 0x0cc2ec99ff1a7424 */ /* 0x002fe200078e00ff */
[----:B------:R-:W-:Y:S01]  /*154f0*/  MOV R27, 0xbe20e39a ;  /* 0xbe20e39a001b7802 */ /* 0x000fe20000000f00 */
[----:B------:R1:W-:Y:S01]  /*15500*/  STL.64 [R1+0xb08], R20 ;  /* 0x000b081401007387 */ /* 0x0003e20000100a00 */
[----:B----4-:R-:W-:-:S02]  /*15510*/  IMAD.MOV.U32 R10, RZ, RZ, 0x50ed0c93 ;  /* 0x50ed0c93ff0a7424 */ /* 0x010fc400078e00ff */
[----:B------:R-:W-:Y:S01]  /*15520*/  IMAD.MOV.U32 R11, RZ, RZ, 0x3f91d1d6 ;  /* 0x3f91d1d6ff0b7424 */ /* 0x000fe200078e00ff */
[----:B------:R3:W-:Y:S01]  /*15530*/  STL.64 [R1+0xb18], R22 ;  /* 0x000b181601007387 */ /* 0x0007e20000100a00 */
[----:B0-----:R-:W-:Y:S01]  /*15540*/  MOV R24, 0x2bea82b1 ;  /* 0x2bea82b100187802 */ /* 0x001fe20000000f00 */
[----:B------:R-:W-:Y:S02]  /*15550*/  IMAD.MOV.U32 R25, RZ, RZ, -0x418f02af ;  /* 0xbe70fd51ff197424 */ /* 0x000fe400078e00ff */
[----:B------:R0:W-:Y:S01]  /*15560*/  STL.64 [R1+0xb40], R18 ;  /* 0x000b401201007387 */ /* 0x0001e20000100a00 */
[----:B-1----:R-:W-:-:S03]  /*15570*/  IMAD.MOV.U32 R20, RZ, RZ, 0x61a9f916 ;  /* 0x61a9f916ff147424 */ /* 0x002fc600078e00ff */
[----:B------:R1:W-:Y:S01]  /*15580*/  STL.64 [R1+0xaa8], R30 ;  /* 0x000aa81e01007387 */ /* 0x0003e20000100a00 */
[----:B------:R-:W-:Y:S01]  /*15590*/  IMAD.MOV.U32 R21, RZ, RZ, -0x40dd2e49 ;  /* 0xbf22d1b7ff157424 */ /* 0x000fe200078e00ff */
[----:B---3--:R-:W-:Y:S01]  /*155a0*/  MOV R22, 0xa4a27ea0 ;  /* 0xa4a27ea000167802 */ /* 0x008fe20000000f00 */
[----:B------:R-:W-:Y:S01]  /*155b0*/  IMAD.MOV.U32 R23, RZ, RZ, 0x3f19fff1 ;  /* 0x3f19fff1ff177424 */ /* 0x000fe200078e00ff */
[----:B------:R3:W-:Y:S01]  /*155c0*/  STL.64 [R1+0xac0], R28 ;  /* 0x000ac01c01007387 */ /* 0x0007e20000100a00 */
[----:B0-----:R-:W-:Y:S02]  /*155d0*/  IMAD.MOV.U32 R18, RZ, RZ, 0x28144e09 ;  /* 0x28144e09ff127424 */ /* 0x001fe400078e00ff */
[----:B------:R-:W-:Y:S01]  /*155e0*/  IMAD.MOV.U32 R19, RZ, RZ, 0x3eb7e290 ;  /* 0x3eb7e290ff137424 */ /* 0x000fe200078e00ff */
[----:B------:R0:W-:Y:S01]  /*155f0*/  STL.64 [R1+0xad0], R32 ;  /* 0x000ad02001007387 */ /* 0x0001e20000100a00 */
[----:B-1----:R-:W-:Y:S01]  /*15600*/  MOV R30, 0x8bed86bc ;  /* 0x8bed86bc001e7802 */ /* 0x002fe20000000f00 */
[----:B------:R-:W-:-:S02]  /*15610*/  IMAD.MOV.U32 R31, RZ, RZ, -0x4061c372 ;  /* 0xbf9e3c8eff1f7424 */ /* 0x000fc400078e00ff */
[----:B------:R1:W-:Y:S01]  /*15620*/  STL.64 [R1+0xae8], R26 ;  /* 0x000ae81a01007387 */ /* 0x0003e20000100a00 */
[----:B---3--:R-:W-:-:S03]  /*15630*/  MOV R28, 0xe63486fe ;  /* 0xe63486fe001c7802 */ /* 0x008fc60000000f00 */
        /* <DEDUP_REMOVED lines=8> */
[----:B---3--:R-:W-:Y:S01]  /*156c0*/  MOV R11, 0x3f5ee468 ;  /* 0x3f5ee468000b7802 */ /* 0x008fe20000000f00 */
[----:B------:R-:W-:Y:S01]  /*156d0*/  IMAD.MOV.U32 R10, RZ, RZ, -0x1b5a0a71 ;  /* 0xe4a5f58fff0a7424 */ /* 0x000fe200078e00ff */
[----:B------:R1:W-:Y:S01]  /*156e0*/  STL.64 [R1+0xb58], R22 ;  /* 0x000b581601007387 */ /* 0x0003e20000100a00 */
[----:B----4-:R-:W-:-:S02]  /*156f0*/  IMAD.MOV.U32 R24, RZ, RZ, -0x5047a8aa ;  /* 0xafb85756ff187424 */ /* 0x010fc400078e00ff */
[----:B------:R-:W-:Y:S01]  /*15700*/  IMAD.MOV.U32 R25, RZ, RZ, -0x42708c81 ;  /* 0xbd8f737fff197424 */ /* 0x000fe200078e00ff */
[----:B------:R3:W-:Y:S01]  /*15710*/  STL.64 [R1+0xb80], R18 ;  /* 0x000b801201007387 */ /* 0x0007e20000100a00 */
[----:B0-----:R-:W-:Y:S01]  /*15720*/  IMAD.MOV.U32 R20, RZ, RZ, -0x504dba13 ;  /* 0xafb245edff147424 */ /* 0x001fe200078e00ff */
[----:B------:R-:W-:Y:S02]  /*15730*/  MOV R21, 0xbe91dddd ;  /* 0xbe91dddd00157802 */ /* 0x000fe40000000f00 */
[----:B------:R0:W-:Y:S01]  /*15740*/  STL.64 [R1+0xaf8], R30 ;  /* 0x000af81e01007387 */ /* 0x0001e20000100a00 */
[----:B-1----:R-:W-:Y:S01]  /*15750*/  MOV R22, 0x1300d859 ;  /* 0x1300d85900167802 */ /* 0x002fe20000000f00 */
[----:B------:R-:W-:Y:S02]  /*15760*/  IMAD.MOV.U32 R23, RZ, RZ, -0x4196aa99 ;  /* 0xbe695567ff177424 */ /* 0x000fe400078e00ff */
[----:B------:R1:W-:Y:S01]  /*15770*/  STL.64 [R1+0xb10], R28 ;  /* 0x000b101c01007387 */ /* 0x0003e20000100a00 */
[----:B---3--:R-:W-:-:S03]  /*15780*/  IMAD.MOV.U32 R18, RZ, RZ, 0x49d95e46 ;  /* 0x49d95e46ff127424 */ /* 0x008fc600078e00ff */
[----:B------:R3:W-:Y:S01]  /*15790*/  STL.64 [R1+0xb20], R32 ;  /* 0x000b202001007387 */ /* 0x0007e20000100a00 */
[----:B------:R-:W-:Y:S02]  /*157a0*/  IMAD.MOV.U32 R19, RZ, RZ, -0x40566e61 ;  /* 0xbfa9919fff137424 */ /* 0x000fe400078e00ff */
        /* <DEDUP_REMOVED lines=9> */
[----:B0-----:R-:W-:Y:S01]  /*15840*/  IMAD.MOV.U32 R10, RZ, RZ, 0x57fe1a62 ;  /* 0x57fe1a62ff0a7424 */ /* 0x001fe200078e00ff */
[----:B------:R-:W-:Y:S01]  /*15850*/  MOV R11, 0xbed31754 ;  /* 0xbed31754000b7802 */ /* 0x000fe20000000f00 */
        /* <DEDUP_REMOVED lines=8> */
[----:B------:R-:W-:Y:S02]  /*158e0*/  IMAD.MOV.U32 R21, RZ, RZ, 0x3faead43 ;  /* 0x3faead43ff157424 */ /* 0x000fe400078e00ff */
[----:B------:R0:W-:Y:S01]  /*158f0*/  STL.64 [R1+0xb48], R30 ;  /* 0x000b481e01007387 */ /* 0x0001e20000100a00 */
[----:B---3--:R-:W-:Y:S02]  /*15900*/  IMAD.MOV.U32 R22, RZ, RZ, 0x1b78f2fd ;  /* 0x1b78f2fdff167424 */ /* 0x008fe400078e00ff */
        /* <DEDUP_REMOVED lines=9> */
[----:B---3--:R-:W-:Y:S02]  /*159a0*/  IMAD.MOV.U32 R28, RZ, RZ, 0x11c56ff1 ;  /* 0x11c56ff1ff1c7424 */ /* 0x008fe400078e00ff */
[----:B------:R-:W-:Y:S01]  /*159b0*/  IMAD.MOV.U32 R29, RZ, RZ, 0x3e4122c8 ;  /* 0x3e4122c8ff1d7424 */ /* 0x000fe200078e00ff */
[----:B------:R3:W-:Y:S01]  /*159c0*/  STL.64 [R1+0xba8], R24 ;  /* 0x000ba81801007387 */ /* 0x0007e20000100a00 */
[----:B-1----:R-:W-:Y:S01]  /*159d0*/  IMAD.MOV.U32 R32, RZ, RZ, -0xccb32e3 ;  /* 0xf334cd1dff207424 */ /* 0x002fe200078e00ff */
[----:B------:R-:W-:Y:S02]  /*159e0*/  MOV R33, 0x3f645497 ;  /* 0x3f64549700217802 */ /* 0x000fe40000000f00 */
[----:B0-----:R-:W-:Y:S01]  /*159f0*/  MOV R10, 0x5c03d2e9 ;  /* 0x5c03d2e9000a7802 */ /* 0x001fe20000000f00 */
[----:B------:R-:W-:Y:S01]  /*15a00*/  IMAD.MOV.U32 R11, RZ, RZ, 0x3f9ef9a0 ;  /* 0x3f9ef9a0ff0b7424 */ /* 0x000fe200078e00ff */
[----:B------:R0:W-:Y:S01]  /*15a10*/  STL.64 [R1+0xbd0], R20 ;  /* 0x000bd01401007387 */ /* 0x0001e20000100a00 */
[----:B----4-:R-:W-:Y:S01]  /*15a20*/  IMAD.MOV.U32 R26, RZ, RZ, -0x6b5d1b4e ;  /* 0x94a2e4b2ff1a7424 */ /* 0x010fe200078e00ff */
[----:B------:R-:W-:-:S02]  /*15a30*/  MOV R27, 0xbfa0a1a3 ;  /* 0xbfa0a1a3001b7802 */ /* 0x000fc40000000f00 */
[----:B------:R1:W-:Y:S01]  /*15a40*/  STL.64 [R1+0xbe0], R22 ;  /* 0x000be01601007387 */ /* 0x0003e20000100a00 */
[----:B---3--:R-:W-:Y:S01]  /*15a50*/  IMAD.MOV.U32 R24, RZ, RZ, -0x38c59a22 ;  /* 0xc73a65deff187424 */ /* 0x008fe200078e00ff */
[----:B------:R-:W-:Y:S02]  /*15a60*/  MOV R25, 0xbf8b28c0 ;  /* 0xbf8b28c000197802 */ /* 0x000fe40000000f00 */
[----:B------:R3:W-:Y:S01]  /*15a70*/  STL.64 [R1+0xc08], R18 ;  /* 0x000c081201007387 */ /* 0x0007e20000100a00 */
[----:B0-----:R-:W-:Y:S01]  /*15a80*/  MOV R20, 0x5f300209 ;  /* 0x5f30020900147802 */ /* 0x001fe20000000f00 */
[----:B------:R-:W-:Y:S02]  /*15a90*/  IMAD.MOV.U32 R21, RZ, RZ, -0x40c14cb1 ;  /* 0xbf3eb34fff157424 */ /* 0x000fe400078e00ff */
[----:B------:R0:W-:Y:S01]  /*15aa0*/  STL.64 [R1+0xb98], R30 ;  /* 0x000b981e01007387 */ /* 0x0001e20000100a00 */
[----:B-1----:R-:W-:Y:S01]  /*15ab0*/  IMAD.MOV.U32 R22, RZ, RZ, -0x67b76f61 ;  /* 0x9848909fff167424 */ /* 0x002fe200078e00ff */
[----:B------:R-:W-:-:S02]  /*15ac0*/  MOV R23, 0xbde927a7 ;  /* 0xbde927a700177802 */ /* 0x000fc40000000f00 */
[----:B------:R1:W-:Y:S01]  /*15ad0*/  STL.64 [R1+0xbb0], R28 ;  /* 0x000bb01c01007387 */ /* 0x0003e20000100a00 */
[----:B---3--:R-:W-:Y:S02]  /*15ae0*/  IMAD.MOV.U32 R18, RZ, RZ, 0x5a7d9ac5 ;  /* 0x5a7d9ac5ff127424 */ /* 0x008fe400078e00ff */
[----:B------:R-:W-:Y:S01]  /*15af0*/  IMAD.MOV.U32 R19, RZ, RZ, 0x3d72f0a6 ;  /* 0x3d72f0a6ff137424 */ /* 0x000fe200078e00ff */
[----:B------:R3:W-:Y:S01]  /*15b00*/  STL.64 [R1+0xbb8], R10 ;  /* 0x000bb80a01007387 */ /* 0x0007e20000100a00 */
[----:B0-----:R-:W-:-:S03]  /*15b10*/  MOV R30, 0x3853b987 ;  /* 0x3853b987001e7802 */ /* 0x001fc60000000f00 */
[----:B------:R0:W-:Y:S01]  /*15b20*/  STL.64 [R1+0xbc0], R32 ;  /* 0x000bc02001007387 */ /* 0x0001e20000100a00 */
[----:B------:R-:W-:Y:S01]  /*15b30*/  IMAD.MOV.U32 R31, RZ, RZ, 0x3f8ee504 ;  /* 0x3f8ee504ff1f7424 */ /* 0x000fe200078e00ff */
[----:B-1----:R-:W-:Y:S02]  /*15b40*/  MOV R28, 0x10abeebc ;  /* 0x10abeebc001c7802 */ /* 0x002fe40000000f00 */
[----:B------:R1:W-:Y:S01]  /*15b50*/  STL.64 [R1+0xbd8], R26 ;  /* 0x000bd81a01007387 */ /* 0x0003e20000100a00 */
[----:B------:R-:W-:-:S03]  /*15b60*/  IMAD.MOV.U32 R29, RZ, RZ, 0x3e603f57 ;  /* 0x3e603f57ff1d7424 */ /* 0x000fc600078e00ff */
[----:B------:R4:W-:Y:S01]  /*15b70*/  STL.64 [R1+0xbf0], R24 ;  /* 0x000bf01801007387 */ /* 0x0009e20000100a00 */
[----:B---3--:R-:W-:Y:S02]  /*15b80*/  IMAD.MOV.U32 R10, RZ, RZ, 0x7be56cf6 ;  /* 0x7be56cf6ff0a7424 */ /* 0x008fe400078e00ff */
[----:B------:R-:W-:Y:S01]  /*15b90*/  IMAD.MOV.U32 R11, RZ, RZ, 0x3f76bd32 ;  /* 0x3f76bd32ff0b7424 */ /* 0x000fe200078e00ff */
[----:B------:R3:W-:Y:S01]  /*15ba0*/  STL.64 [R1+0xc18], R20 ;  /* 0x000c181401007387 */ /* 0x0007e20000100a00 */
[----:B0-----:R-:W-:Y:S02]  /*15bb0*/  IMAD.MOV.U32 R32, RZ, RZ, -0x73ca209b ;  /* 0x8c35df65ff207424 */ /* 0x001fe400078e00ff */
[----:B------:R-:W-:Y:S01]  /*15bc0*/  IMAD.MOV.U32 R33, RZ, RZ, 0x3f551ff4 ;  /* 0x3f551ff4ff217424 */ /* 0x000fe200078e00ff */
[----:B------:R0:W-:Y:S01]  /*15bd0*/  STL.64 [R1+0xc20], R22 ;  /* 0x000c201601007387 */ /* 0x0001e20000100a00 */
[----:B-1----:R-:W-:Y:S02]  /*15be0*/  IMAD.MOV.U32 R26, RZ, RZ, 0x2f459ca1 ;  /* 0x2f459ca1ff1a7424 */ /* 0x002fe400078e00ff */
[----:B------:R-:W-:Y:S01]  /*15bf0*/  IMAD.MOV.U32 R27, RZ, RZ, 0x3f1e03ca ;  /* 0x3f1e03caff1b7424 */ /* 0x000fe200078e00ff */
[----:B----4-:R-:W-:Y:S01]  /*15c00*/  MOV R24, 0xa0ce370e ;  /* 0xa0ce370e00187802 */ /* 0x010fe20000000f00 */
[----:B------:R-:W-:Y:S01]  /*15c10*/  IMAD.MOV.U32 R25, RZ, RZ, -0x40ebb737 ;  /* 0xbf1448c9ff197424 */ /* 0x000fe200078e00ff */
[----:B------:R1:W-:Y:S01]  /*15c20*/  STL.64 [R1+0xc40], R18 ;  /* 0x000c401201007387 */ /* 0x0003e20000100a00 */
[----:B---3--:R-:W-:-:S02]  /*15c30*/  IMAD.MOV.U32 R20, RZ, RZ, -0x25bcd4ef ;  /* 0xda432b11ff147424 */ /* 0x008fc400078e00ff */
[----:B------:R-:W-:Y:S01]  /*15c40*/  IMAD.MOV.U32 R21, RZ, RZ, -0x414e954a ;  /* 0xbeb16ab6ff157424 */ /* 0x000fe200078e00ff */
[----:B------:R3:W-:Y:S01]  /*15c50*/  STL.64 [R1+0xbe8], R30 ;  /* 0x000be81e01007387 */ /* 0x0007e20000100a00 */
[----:B0-----:R-:W-:Y:S01]  /*15c60*/  MOV R22, 0x36ee783 ;  /* 0x036ee78300167802 */ /* 0x001fe20000000f00 */
[----:B------:R-:W-:Y:S02]  /*15c70*/  IMAD.MOV.U32 R23, RZ, RZ, -0x4306bd5e ;  /* 0xbcf942a2ff177424 */ /* 0x000fe400078e00ff */
[----:B------:R0:W-:Y:S01]  /*15c80*/  STL.64 [R1+0xbf8], R10 ;  /* 0x000bf80a01007387 */ /* 0x0001e20000100a00 */
[----:B-1----:R-:W-:Y:S01]  /*15c90*/  MOV R18, 0x5f50d178 ;  /* 0x5f50d17800127802 */ /* 0x002fe20000000f00 */
[----:B------:R-:W-:Y:S02]  /*15ca0*/  IMAD.MOV.U32 R19, RZ, RZ, -0x4046a498 ;  /* 0xbfb95b68ff137424 */ /* 0x000fe400078e00ff */
[----:B------:R1:W-:Y:S01]  /*15cb0*/  STL.64 [R1+0xc00], R28 ;  /* 0x000c001c01007387 */ /* 0x0003e20000100a00 */
[----:B---3--:R-:W-:-:S03]  /*15cc0*/  IMAD.MOV.U32 R30, RZ, RZ, 0x3d88fea7 ;  /* 0x3d88fea7ff1e7424 */ /* 0x008fc600078e00ff */
[----:B------:R3:W-:Y:S01]  /*15cd0*/  STL.64 [R1+0xc10], R32 ;  /* 0x000c102001007387 */ /* 0x0007e20000100a00 */
[----:B------:R-:W-:Y:S01]  /*15ce0*/  MOV R31, 0x3ecc1949 ;  /* 0x3ecc1949001f7802 */ /* 0x000fe20000000f00 */
[----:B0-----:R-:W-:Y:S02]  /*15cf0*/  IMAD.MOV.U32 R10, RZ, RZ, 0xeccfadb ;  /* 0x0eccfadbff0a7424 */ /* 0x001fe400078e00ff */
[----:B------:R0:W-:Y:S01]  /*15d00*/  STL.64 [R1+0xc28], R26 ;  /* 0x000c281a01007387 */ /* 0x0001e20000100a00 */
[----:B------:R-:W-:-:S03]  /*15d10*/  MOV R11, 0x3efadee2 ;  /* 0x3efadee2000b7802 */ /* 0x000fc60000000f00 */
[----:B------:R4:W-:Y:S01]  /*15d20*/  STL.64 [R1+0xc30], R24 ;  /* 0x000c301801007387 */ /* 0x0009e20000100a00 */
[----:B-1----:R-:W-:Y:S01]  /*15d30*/  MOV R28, 0x261131ce ;  /* 0x261131ce001c7802 */ /* 0x002fe20000000f00 */
[----:B------:R-:W-:Y:S02]  /*15d40*/  IMAD.MOV.U32 R29, RZ, RZ, -0x4129aaab ;  /* 0xbed65555ff1d7424 */ /* 0x000fe400078e00ff */
[----:B------:R1:W-:Y:S01]  /*15d50*/  STL.64 [R1+0xc58], R20 ;  /* 0x000c581401007387 */ /* 0x0003e20000100a00 */
[----:B---3--:R-:W-:Y:S02]  /*15d60*/  IMAD.MOV.U32 R32, RZ, RZ, -0x2e56537d ;  /* 0xd1a9ac83ff207424 */ /* 0x008fe400078e00ff */
[----:B------:R-:W-:Y:S01]  /*15d70*/  IMAD.MOV.U32 R33, RZ, RZ, 0x3e62116d ;  /* 0x3e62116dff217424 */ /* 0x000fe200078e00ff */
        /* <DEDUP_REMOVED lines=12> */
[----:B---3--:R-:W-:Y:S01]  /*15e40*/  MOV R18, 0x38631744 ;  /* 0x3863174400127802 */ /* 0x008fe20000000f00 */
[----:B------:R-:W-:-:S02]  /*15e50*/  IMAD.MOV.U32 R19, RZ, RZ, 0x3fa6bd2f ;  /* 0x3fa6bd2fff137424 */ /* 0x000fc400078e00ff */
[----:B------:R1:W-:Y:S01]  /*15e60*/  STL.64 [R1+0xc50], R30 ;  /* 0x000c501e01007387 */ /* 0x0003e20000100a00 */
[----:B--2---:R-:W2:-:S03]  /*15e70*/  DFMA R10, R36, R36, R36 ;  /* 0x00000024240a722b */ /* 0x004e860000000024 */
[----:B------:R3:W-:Y:S04]  /*15e80*/  STL.64 [R1+0xc68], R24 ;  /* 0x000c681801007387 */ /* 0x0007e80000100a00 */
[----:B------:R4:W-:Y:S01]  /*15e90*/  STL.64 [R1+0xc70], R26 ;  /* 0x000c701a01007387 */ /* 0x0009e20000100a00 */
[----:B--2---:R2:W5:Y:S01]  /*15ea0*/  DFMA R10, R34, R10, R34 ;  /* 0x0000000a220a722b */ /* 0x0045620000000022 */
[----:B0-----:R-:W-:Y:S01]  /*15eb0*/  IMAD.MOV.U32 R28, RZ, RZ, 0x29064247 ;  /* 0x29064247ff1c7424 */ /* 0x001fe200078e00ff */
[----:B--2---:R-:W-:Y:S01]  /*15ec0*/  MOV R34, 0xfa0aa57b ;  /* 0xfa0aa57b00227802 */ /* 0x004fe20000000f00 */
[----:B------:R0:W-:Y:S01]  /*15ed0*/  STL.64 [R1+0xc78], R32 ;  /* 0x000c782001007387 */ /* 0x0001e20000100a00 */
[----:B------:R-:W-:Y:S01]  /*15ee0*/  IMAD.MOV.U32 R29, RZ, RZ, -0x403f5f91 ;  /* 0xbfc0a06fff1d7424 */ /* 0x000fe200078e00ff */
[----:B-1----:R-:W-:Y:S01]  /*15ef0*/  MOV R31, 0x3fb72bb4 ;  /* 0x3fb72bb4001f7802 */ /* 0x002fe20000000f00 */
[----:B------:R-:W-:Y:S01]  /*15f00*/  IMAD.MOV.U32 R30, RZ, RZ, 0x7a744982 ;  /* 0x7a744982ff1e7424 */ /* 0x000fe200078e00ff */
[----:B------:R1:W-:Y:S01]  /*15f10*/  STL.64 [R1+0xc88], R20 ;  /* 0x000c881401007387 */ /* 0x0003e20000100a00 */
[----:B---3--:R-:W-:Y:S01]  /*15f20*/  IMAD.MOV.U32 R24, RZ, RZ, 0x3cf8dfb4 ;  /* 0x3cf8dfb4ff187424 */ /* 0x008fe200078e00ff */
[----:B-----5:R-:W2:Y:S01]  /*15f30*/  DFMA R36, -R2, R10, 1 ;  /* 0x3ff000000224742b */ /* 0x020ea2000000010a */
[----:B------:R-:W-:Y:S01]  /*15f40*/  IMAD.MOV.U32 R25, RZ, RZ, -0x40483c5f ;  /* 0xbfb7c3a1ff197424 */ /* 0x000fe200078e00ff */
[----:B------:R3:W-:Y:S01]  /*15f50*/  STL.64 [R1+0xc98], R22 ;  /* 0x000c981601007387 */ /* 0x0007e20000100a00 */
[----:B----4-:R-:W-:Y:S01]  /*15f60*/  IMAD.MOV.U32 R26, RZ, RZ, -0x442fe938 ;  /* 0xbbd016c8ff1a7424 */ /* 0x010fe200078e00ff */
[----:B------:R-:W-:Y:S01]  /*15f70*/  MOV R27, 0x3e92a46f ;  /* 0x3e92a46f001b7802 */ /* 0x000fe20000000f00 */
[----:B------:R-:W-:Y:S01]  /*15f80*/  IMAD.MOV.U32 R35, RZ, RZ, 0x3f8d0bef ;  /* 0x3f8d0befff237424 */ /* 0x000fe200078e00ff */
[----:B------:R4:W-:Y:S01]  /*15f90*/  STL.64 [R1+0xcb0], R18 ;  /* 0x000cb01201007387 */ /* 0x0009e20000100a00 */
[----:B0-----:R-:W-:Y:S01]  /*15fa0*/  IMAD.MOV.U32 R32, RZ, RZ, 0x1cad78b9 ;  /* 0x1cad78b9ff207424 */ /* 0x001fe200078e00ff */
[----:B--2---:R0:W2:Y:S01]  /*15fb0*/  DFMA R38, R10, R36, R10 ;  /* 0x000000240a26722b */ /* 0x0040a2000000000a */
[----:B------:R-:W-:Y:S01]  /*15fc0*/  IMAD.MOV.U32 R33, RZ, RZ, -0x406e5b61 ;  /* 0xbf91a49fff217424 */ /* 0x000fe200078e00ff */
[----:B-1----:R-:W-:Y:S01]  /*15fd0*/  MOV R21, 0xbf77067b ;  /* 0xbf77067b00157802 */ /* 0x002fe20000000f00 */
        /* <DEDUP_REMOVED lines=10> */
[----:B------:R-:W-:Y:S01]  /*16080*/  MOV R36, 0x1fd5f699 ;  /* 0x1fd5f69900247802 */ /* 0x000fe20000000f00 */
[----:B------:R-:W-:-:S02]  /*16090*/  IMAD.MOV.U32 R37, RZ, RZ, 0x3f6966e5 ;  /* 0x3f6966e5ff257424 */ /* 0x000fc400078e00ff */
[----:B-1----:R-:W-:Y:S01]  /*160a0*/  IMAD.MOV.U32 R24, RZ, RZ, 0x3c40f6a ;  /* 0x03c40f6aff187424 */ /* 0x002fe200078e00ff */
[----:B------:R-:W-:Y:S01]  /*160b0*/  MOV R25, 0xbf53043d ;  /* 0xbf53043d00197802 */ /* 0x000fe20000000f00 */
[----:B------:R1:W-:Y:S01]  /*160c0*/  STL.64 [R1+0xcd8], R22 ;  /* 0x000cd81601007387 */ /* 0x0003e20000100a00 */
[----:B0-----:R-:W-:Y:S01]  /*160d0*/  IMAD.MOV.U32 R26, RZ, RZ, -0x35cf944b ;  /* 0xca306bb5ff1a7424 */ /* 0x001fe200078e00ff */
[----:B------:R-:W-:Y:S02]  /*160e0*/  MOV R27, 0xbf191fff ;  /* 0xbf191fff001b7802 */ /* 0x000fe40000000f00 */
[----:B------:R0:W-:Y:S01]  /*160f0*/  STL.64 [R1+0xcf8], R18 ;  /* 0x000cf81201007387 */ /* 0x0001e20000100a00 */
[----:B---3--:R-:W-:Y:S01]  /*16100*/  MOV R20, 0x909bc462 ;  /* 0x909bc46200147802 */ /* 0x008fe20000000f00 */
[----:B------:R-:W-:Y:S02]  /*16110*/  IMAD.MOV.U32 R21, RZ, RZ, -0x410a3a9c ;  /* 0xbef5c564ff157424 */ /* 0x000fe400078e00ff */
[----:B------:R3:W-:Y:S01]  /*16120*/  STL.64 [R1+0xce8], R24 ;  /* 0x000ce81801007387 */ /* 0x0007e20000100a00 */
[----:B-1----:R-:W-:-:S03]  /*16130*/  IMAD.MOV.U32 R22, RZ, RZ, 0x539275a7 ;  /* 0x539275a7ff167424 */ /* 0x002fc600078e00ff */
        /* <DEDUP_REMOVED lines=17> */
[----:B-1----:R-:W-:Y:S01]  /*16250*/  IMAD.MOV.U32 R18, RZ, RZ, 0x23c48dc0 ;  /* 0x23c48dc0ff127424 */ /* 0x002fe200078e00ff */
        /* <DEDUP_REMOVED lines=8> */
[----:B-1----:R-:W-:-:S03]  /*162e0*/  IMAD.MOV.U32 R20, RZ, RZ, -0x35537826 ;  /* 0xcaac87daff147424 */ /* 0x002fc600078e00ff */
        /* <DEDUP_REMOVED lines=8> */
[----:B-1----:R-:W-:Y:S02]  /*16370*/  IMAD.MOV.U32 R24, RZ, RZ, -0x793f6ca ;  /* 0xf86c0936ff187424 */ /* 0x002fe400078e00ff */
        /* <DEDUP_REMOVED lines=8> */
[----:B-1----:R-:W-:Y:S01]  /*16400*/  MOV R22, 0x3f1f53aa ;  /* 0x3f1f53aa00167802 */ /* 0x002fe20000000f00 */
        /* <DEDUP_REMOVED lines=20> */
[----:B-1----:R-:W-:-:S02]  /*16550*/  IMAD.MOV.U32 R26, RZ, RZ, -0x45e261fc ;  /* 0xba1d9e04ff1a7424 */ /* 0x002fc400078e00ff */
        /* <DEDUP_REMOVED lines=8> */
[----:B-1----:R-:W-:Y:S01]  /*165e0*/  IMAD.MOV.U32 R18, RZ, RZ, -0x616e0a62 ;  /* 0x9e91f59eff127424 */ /* 0x002fe200078e00ff */
        /* <DEDUP_REMOVED lines=9> */
[----:B-1----:R-:W-:Y:S01]  /*16680*/  MOV R32, 0xb67ecf48 ;  /* 0xb67ecf4800207802 */ /* 0x002fe20000000f00 */
        /* <DEDUP_REMOVED lines=19> */
[----:B-1----:R-:W-:-:S02]  /*167c0*/  IMAD.MOV.U32 R28, RZ, RZ, 0x4744ccfb ;  /* 0x4744ccfbff1c7424 */ /* 0x002fc400078e00ff */
        /* <DEDUP_REMOVED lines=9> */
[----:B-1----:R-:W-:Y:S01]  /*16860*/  MOV R34, 0xf755a2c9 ;  /* 0xf755a2c900227802 */ /* 0x002fe20000000f00 */
        /* <DEDUP_REMOVED lines=13> */
[----:B-1----:R-:W-:Y:S01]  /*16940*/  IMAD.MOV.U32 R18, RZ, RZ, -0x18f0abe5 ;  /* 0xe70f541bff127424 */ /* 0x002fe200078e00ff */
        /* <DEDUP_REMOVED lines=20> */
[----:B-1----:R-:W-:Y:S01]  /*16a90*/  IMAD.MOV.U32 R20, RZ, RZ, 0xe771b94 ;  /* 0x0e771b94ff147424 */ /* 0x002fe200078e00ff */
        /* <DEDUP_REMOVED lines=29> */
[----:B-1----:R-:W-:Y:S02]  /*16c70*/  IMAD.MOV.U32 R22, RZ, RZ, 0x5866b19f ;  /* 0x5866b19fff167424 */ /* 0x002fe400078e00ff */
        /* <DEDUP_REMOVED lines=20> */
[----:B-1----:R-:W-:Y:S01]  /*16dc0*/  IMAD.MOV.U32 R26, RZ, RZ, 0x7b186dc8 ;  /* 0x7b186dc8ff1a7424 */ /* 0x002fe200078e00ff */
        /* <DEDUP_REMOVED lines=8> */
[----:B-1----:R-:W-:Y:S01]  /*16e50*/  IMAD.MOV.U32 R18, RZ, RZ, 0x115cc480 ;  /* 0x115cc480ff127424 */ /* 0x002fe200078e00ff */
        /* <DEDUP_REMOVED lines=20> */
[----:B-1----:R-:W-:Y:S02]  /*16fa0*/  IMAD.MOV.U32 R20, RZ, RZ, -0x401bc200 ;  /* 0xbfe43e00ff147424 */ /* 0x002fe400078e00ff */
        /* <DEDUP_REMOVED lines=18> */
[----:B-1----:R-:W-:Y:S02]  /*170d0*/  IMAD.MOV.U32 R34, RZ, RZ, -0x4060f7e2 ;  /* 0xbf9f081eff227424 */ /* 0x002fe400078e00ff */
        /* <DEDUP_REMOVED lines=31> */
[----:B-1----:R-:W-:Y:S01]  /*172d0*/  IMAD.MOV.U32 R26, RZ, RZ, 0x18f65fc2 ;  /* 0x18f65fc2ff1a7424 */ /* 0x002fe200078e00ff */
        /* <DEDUP_REMOVED lines=8> */
[----:B-1----:R-:W-:Y:S01]  /*17360*/  MOV R18, 0x272abdba ;  /* 0x272abdba00127802 */ /* 0x002fe20000000f00 */
        /* <DEDUP_REMOVED lines=9> */
[----:B-1----:R-:W-:Y:S02]  /*17400*/  IMAD.MOV.U32 R32, RZ, RZ, 0x683ce6df ;  /* 0x683ce6dfff207424 */ /* 0x002fe400078e00ff */
        /* <DEDUP_REMOVED lines=10> */
[----:B-1----:R-:W-:Y:S01]  /*174b0*/  MOV R20, 0xa9756022 ;  /* 0xa975602200147802 */ /* 0x002fe20000000f00 */
        /* <DEDUP_REMOVED lines=8> */
[----:B-1----:R-:W-:Y:S01]  /*17540*/  IMAD.MOV.U32 R28, RZ, RZ, -0x599d9835 ;  /* 0xa66267cbff1c7424 */ /* 0x002fe200078e00ff */
        /* <DEDUP_REMOVED lines=20> */
[----:B-1----:R-:W-:Y:S01]  /*17690*/  IMAD.MOV.U32 R22, RZ, RZ, 0x1cae7f61 ;  /* 0x1cae7f61ff167424 */ /* 0x002fe200078e00ff */
        /* <DEDUP_REMOVED lines=8> */
[----:B-1----:R-:W-:-:S03]  /*17720*/  IMAD.MOV.U32 R30, RZ, RZ, -0x14756c2 ;  /* 0xfeb8a93eff1e7424 */ /* 0x002fc600078e00ff */
        /* <DEDUP_REMOVED lines=8> */
[----:B-1----:R-:W-:Y:S01]  /*177b0*/  MOV R24, 0xe3f45c35 ;  /* 0xe3f45c3500187802 */ /* 0x002fe20000000f00 */
        /* <DEDUP_REMOVED lines=21> */
[----:B-1----:R-:W-:Y:S02]  /*17910*/  IMAD.MOV.U32 R32, RZ, RZ, -0x799944c9 ;  /* 0x8666bb37ff207424 */ /* 0x002fe400078e00ff */
        /* <DEDUP_REMOVED lines=29> */
[----:B-1----:R-:W-:Y:S02]  /*17af0*/  IMAD.MOV.U32 R34, RZ, RZ, -0x6f5a202a ;  /* 0x90a5dfd6ff227424 */ /* 0x002fe400078e00ff */
        /* <DEDUP_REMOVED lines=31> */
[----:B-1----:R-:W-:Y:S01]  /*17cf0*/  IMAD.MOV.U32 R26, RZ, RZ, 0x2ef2633d ;  /* 0x2ef2633dff1a7424 */ /* 0x002fe200078e00ff */
        /* <DEDUP_REMOVED lines=8> */
[----:B-1----:R-:W-:Y:S01]  /*17d80*/  IMAD.MOV.U32 R18, RZ, RZ, -0x368a72c3 ;  /* 0xc9758d3dff127424 */ /* 0x002fe200078e00ff */
        /* <DEDUP_REMOVED lines=9> */
[----:B-1----:R-:W-:Y:S02]  /*17e20*/  IMAD.MOV.U32 R32, RZ, RZ, 0x54519e31 ;  /* 0x54519e31ff207424 */ /* 0x002fe400078e00ff */
        /* <DEDUP_REMOVED lines=10> */
[----:B-1----:R-:W-:Y:S02]  /*17ed0*/  IMAD.MOV.U32 R20, RZ, RZ, -0x2d8aadfe ;  /* 0xd2755202ff147424 */ /* 0x002fe400078e00ff */
        /* <DEDUP_REMOVED lines=18> */
[----:B-1----:R-:W-:Y:S02]  /*18000*/  IMAD.MOV.U32 R34, RZ, RZ, 0x233f801a ;  /* 0x233f801aff227424 */ /* 0x002fe400078e00ff */
        /* <DEDUP_REMOVED lines=61> */
[----:B-1----:R-:W-:Y:S01]  /*183e0*/  MOV R20, 0x6f39f917 ;  /* 0x6f39f91700147802 */ /* 0x002fe20000000f00 */
        /* <DEDUP_REMOVED lines=9> */
[----:B-1----:R-:W-:Y:S02]  /*18480*/  IMAD.MOV.U32 R28, RZ, RZ, -0x42008b47 ;  /* 0xbdff74b9ff1c7424 */ /* 0x002fe400078e00ff */
        /* <DEDUP_REMOVED lines=11> */
[----:B-1----:R-:W-:Y:S01]  /*18540*/  IMAD.MOV.U32 R34, RZ, RZ, 0xf314c0d ;  /* 0x0f314c0dff227424 */ /* 0x002fe200078e00ff */
[----:B------:R-:W-:Y:S02]  /*18550*/  MOV R35, 0x404727bb ;  /* 0x404727bb00237802 */ /* 0x000fe40000000f00 */
[----:B------:R2:W-:Y:S01]  /*18560*/  STL.64 [R1+0x12f0], R18 ;  /* 0x0012f01201007387 */ /* 0x0005e20000100a00 */
[----:B---3--:R-:W-:Y:S01]  /*18570*/  IMAD.MOV.U32 R26, RZ, RZ, -0x22f680c9 ;  /* 0xdd097f37ff1a7424 */ /* 0x008fe200078e00ff */
[----:B------:R-:W-:-:S02]  /*18580*/  MOV R27, 0xc08784c0 ;  /* 0xc08784c0001b7802 */ /* 0x000fc40000000f00 */
[----:B0-----:R-:W-:Y:S01]  /*18590*/  MOV R20, 0x7b2e5ff5 ;  /* 0x7b2e5ff500147802 */ /* 0x001fe20000000f00 */
[----:B------:R-:W-:Y:S01]  /*185a0*/  IMAD.MOV.U32 R21, RZ, RZ, -0x3f8aaa14 ;  /* 0xc07555ecff157424 */ /* 0x000fe200078e00ff */
[----:B------:R0:W-:Y:S01]  /*185b0*/  STL.64 [R1+0x12d8], R28 ;  /* 0x0012d81c01007387 */ /* 0x0001e20000100a00 */
[----:B----4-:R-:W-:Y:S01]  /*185c0*/  IMAD.MOV.U32 R22, RZ, RZ, -0x7a866d55 ;  /* 0x857992abff167424 */ /* 0x010fe200078e00ff */
[----:B------:R-:W-:Y:S02]  /*185d0*/  MOV R23, 0xbee4f10d ;  /* 0xbee4f10d00177802 */ /* 0x000fe40000000f00 */
[----:B------:R1:W-:Y:S01]  /*185e0*/  STL.64 [R1+0x1310], R20 ;  /* 0x0013101401007387 */ /* 0x0003e20000100a00 */
[----:B--2---:R-:W1:-:S03]  /*185f0*/  DMUL R18, R16, R38 ;  /* 0x0000002610127228 */ /* 0x004e460000000000 */
[----:B------:R2:W-:Y:S01]  /*18600*/  STL.64 [R1+0x12e0], R30 ;  /* 0x0012e01e01007387 */ /* 0x0005e20000100a00 */
[----:B0-----:R-:W-:-:S03]  /*18610*/  IMAD.MOV.U32 R28, RZ, RZ, 0x2d01f9ee ;  /* 0x2d01f9eeff1c7424 */ /* 0x001fc600078e00ff */
[----:B------:R0:W-:Y:S01]  /*18620*/  STL.64 [R1+0x12e8], R10 ;  /* 0x0012e80a01007387 */ /* 0x0001e20000100a00 */
[----:B------:R-:W-:Y:S01]  /*18630*/  IMAD.MOV.U32 R29, RZ, RZ, 0x4060b205 ;  /* 0x4060b205ff1d7424 */ /* 0x000fe200078e00ff */
[----:B-1----:R-:W1:Y:S02]  /*18640*/  DFMA R20, -R2, R18, R16 ;  /* 0x000000120214722b */ /* 0x002e640000000110 */
[----:B------:R3:W-:Y:S01]  /*18650*/  STL.64 [R1+0x12f8], R24 ;  /* 0x0012f81801007387 */ /* 0x0007e20000100a00 */
[----:B--2---:R-:W-:Y:S01]  /*18660*/  MOV R30, 0x33000f3b ;  /* 0x33000f3b001e7802 */ /* 0x004fe20000000f00 */
[----:B------:R-:W-:Y:S02]  /*18670*/  IMAD.MOV.U32 R31, RZ, RZ, -0x3fa3cf2c ;  /* 0xc05c30d4ff1f7424 */ /* 0x000fe400078e00ff */
[----:B-1----:R1:W2:Y:S01]  /*18680*/  DFMA R18, R38, R20, R18 ;  /* 0x000000142612722b */ /* 0x0022a20000000012 */
[----:B------:R4:W-:Y:S01]  /*18690*/  STL.64 [R1+0x1300], R26 ;  /* 0x0013001a01007387 */ /* 0x0009e20000100a00 */
[----:B-1----:R-:W-:Y:S01]  /*186a0*/  IMAD.MOV.U32 R20, RZ, RZ, 0x47d911f2 ;  /* 0x47d911f2ff147424 */ /* 0x002fe200078e00ff */
[----:B------:R-:W-:Y:S01]  /*186b0*/  MOV R21, 0x3ff1f3c0 ;  /* 0x3ff1f3c000157802 */ /* 0x000fe20000000f00 */
[----:B0-----:R-:W-:Y:S01]  /*186c0*/  IMAD.MOV.U32 R10, RZ, RZ, 0x5b39c078 ;  /* 0x5b39c078ff0a7424 */ /* 0x001fe200078e00ff */
[----:B------:R0:W-:Y:S01]  /*186d0*/  STL.64 [R1+0x1308], R32 ;  /* 0x0013082001007387 */ /* 0x0001e20000100a00 */
[----:B------:R-:W-:Y:S01]  /*186e0*/  IMAD.MOV.U32 R11, RZ, RZ, -0x411f61fa ;  /* 0xbee09e06ff0b7424 */ /* 0x000fe200078e00ff */
[----:B---3--:R-:W-:Y:S01]  /*186f0*/  MOV R24, 0xfff1769d ;  /* 0xfff1769d00187802 */ /* 0x008fe20000000f00 */
[----:B------:R-:W-:Y:S01]  /*18700*/  IMAD.MOV.U32 R25, RZ, RZ, -0x3fd2fa83 ;  /* 0xc02d057dff197424 */ /* 0x000fe200078e00ff */
[----:B------:R1:W-:Y:S01]  /*18710*/  STL.64 [R1+0x1318], R22 ;  /* 0x0013181601007387 */ /* 0x0003e20000100a00 */
[----:B--2---:R-:W-:-:S03]  /*18720*/  FFMA R0, RZ, R3, R19 ;  /* 0x00000003ff007223 */ /* 0x004fc60000000013 */
[----:B------:R2:W-:Y:S01]  /*18730*/  STL.64 [R1+0x1320], R28 ;  /* 0x0013201c01007387 */ /* 0x0005e20000100a00 */
[----:B----4-:R-:W-:Y:S01]  /*18740*/  IMAD.MOV.U32 R26, RZ, RZ, 0x14be7336 ;  /* 0x14be7336ff1a7424 */ /* 0x010fe200078e00ff */
[----:B------:R-:W-:Y:S02]  /*18750*/  MOV R27, 0x4026393a ;  /* 0x4026393a001b7802 */ /* 0x000fe40000000f00 */
[----:B------:R3:W-:Y:S01]  /*18760*/  STL.64 [R1+0x1328], R30 ;  /* 0x0013281e01007387 */ /* 0x0007e20000100a00 */
[----:B0-----:R-:W-:Y:S01]  /*18770*/  IMAD.MOV.U32 R32, RZ, RZ, -0x38d8a0ef ;  /* 0xc7275f11ff207424 */ /* 0x001fe200078e00ff */
[----:B------:R-:W-:Y:S01]  /*18780*/  FSETP.GT.AND P0, PT, |R0|, 1.469367938527859385e-39, PT ;  /* 0x001000000000780b */ /* 0x000fe20003f04200 */
[----:B------:R-:W-:Y:S01]  /*18790*/  IMAD.MOV.U32 R33, RZ, RZ, -0x3fef52dd ;  /* 0xc010ad23ff217424 */ /* 0x000fe200078e00ff */
[----:B------:R0:W-:Y:S01]  /*187a0*/  STL.64 [R1+0x1330], R34 ;  /* 0x0013302201007387 */ /* 0x0001e20000100a00 */
[----:B-1----:R-:W-:Y:S02]  /*187b0*/  IMAD.MOV.U32 R22, RZ, RZ, 0x1b50cc3 ;  /* 0x01b50cc3ff167424 */ /* 0x002fe400078e00ff */
[----:B------:R-:W-:Y:S01]  /*187c0*/  IMAD.MOV.U32 R23, RZ, RZ, -0x4017a9ca ;  /* 0xbfe85636ff177424 */ /* 0x000fe200078e00ff */
[----:B--2---:R-:W-:Y:S01]  /*187d0*/  MOV R28, 0x6fac42ee ;  /* 0x6fac42ee001c7802 */ /* 0x004fe20000000f00 */
[----:B------:R-:W-:Y:S01]  /*187e0*/  IMAD.MOV.U32 R29, RZ, RZ, 0x3fd73534 ;  /* 0x3fd73534ff1d7424 */ /* 0x000fe200078e00ff */
[----:B------:R1:W-:Y:S01]  /*187f0*/  STL.64 [R1+0x1338], R10 ;  /* 0x0013380a01007387 */ /* 0x0003e20000100a00 */
[----:B---3--:R-:W-:Y:S01]  /*18800*/  IMAD.MOV.U32 R30, RZ, RZ, 0x728f44d1 ;  /* 0x728f44d1ff1e7424 */ /* 0x008fe200078e00ff */
[----:B------:R-:W-:-:S02]  /*18810*/  MOV R31, 0x3fcc603b ;  /* 0x3fcc603b001f7802 */ /* 0x000fc40000000f00 */
        /* <DEDUP_REMOVED lines=17> */
[----:B-1----:R-:W-:Y:S05]  /*18930*/  CALL.REL.NOINC `($__internal_19_$__cuda_sm20_div_rn_f64_full) ;  /* 0x0002cbd000007944 */ /* 0x002fea0003c00000 */
[----:B------:R-:W-:Y:S02]  /*18940*/  IMAD.MOV.U32 R18, RZ, RZ, R10 ;  /* 0x000000ffff127224 */ /* 0x000fe400078e000a */
[----:B------:R-:W-:-:S02]  /*18950*/  IMAD.MOV.U32 R19, RZ, RZ, R9 ;  /* 0x000000ffff137224 */ /* 0x000fc400078e0009 */
.L_x_4428:
[----:B------:R-:W-:Y:S05]  /*18960*/  BSYNC B2 ;  /* 0x0000000000027941 */ /* 0x000fea0003800000 */
.L_x_4427:
[----:B-1----:R-:W0:Y:S01]  /*18970*/  MUFU.RCP64H R11, R3 ;  /* 0x00000003000b7308 */ /* 0x002e220000001800 */
        /* <DEDUP_REMOVED lines=19> */
[----:B------:R-:W-:Y:S05]  /*18ab0*/  CALL.REL.NOINC `($__internal_19_$__cuda_sm20_div_rn_f64_full) ;  /* 0x0002ca5000007944 */ /* 0x000fea0003c00000 */
[----:B------:R-:W-:Y:S02]  /*18ac0*/  IMAD.MOV.U32 R11, RZ, RZ, R9 ;  /* 0x000000ffff0b7224 */ /* 0x000fe400078e0009 */
.L_x_4430:
[----:B------:R-:W-:Y:S05]  /*18ad0*/  BSYNC B2 ;  /* 0x0000000000027941 */ /* 0x000fea0003800000 */
.L_x_4429:
        /* <DEDUP_REMOVED lines=71> */
.L_x_4435:
        /* <DEDUP_REMOVED lines=21> */
.L_x_4438:
[----:B------:R-:W-:Y:S05]  /*190a0*/  BSYNC B5 ;  /* 0x0000000000057941 */ /* 0x000fea0003800000 */
.L_x_4437:
        /* <DEDUP_REMOVED lines=15> */
.L_x_4436:
[----:B------:R-:W-:Y:S05]  /*191a0*/  BSYNC B4 ;  /* 0x0000000000047941 */ /* 0x000fea0003800000 */
.L_x_4434:
        /* <DEDUP_REMOVED lines=27> */
.L_x_4440:
[----:B------:R-:W-:Y:S05]  /*19360*/  BSYNC B4 ;  /* 0x0000000000047941 */ /* 0x000fea0003800000 */
.L_x_4439:
[----:B--2---:R-:W2:Y:S01]  /*19370*/  DADD R68, -RZ, -R68 ;  /* 0x00000000ff447229 */ /* 0x004ea20000000944 */
[----:B------:R-:W-:Y:S05]  /*19380*/  BRA `(.L_x_4433) ;  /* 0x0000084000007947 */ /* 0x000fea0003800000 */
.L_x_4432:
        /* <DEDUP_REMOVED lines=66> */
.L_x_4442:
        /* <DEDUP_REMOVED lines=21> */
.L_x_4445:
[----:B------:R-:W-:Y:S05]  /*19900*/  BSYNC B5 ;  /* 0x0000000000057941 */ /* 0x000fea0003800000 */
.L_x_4444:
        /* <DEDUP_REMOVED lines=15> */
.L_x_4443:
[----:B------:R-:W-:Y:S05]  /*19a00*/  BSYNC B4 ;  /* 0x0000000000047941 */ /* 0x000fea0003800000 */
.L_x_4441:
        /* <DEDUP_REMOVED lines=27> */
.L_x_4446:
[----:B------:R-:W-:Y:S05]  /*19bc0*/  BSYNC B4 ;  /* 0x0000000000047941 */ /* 0x000fea0003800000 */
.L_x_4433:
[----:B------:R-:W-:Y:S05]  /*19bd0*/  BSYNC B2 ;  /* 0x0000000000027941 */ /* 0x000fea0003800000 */
.L_x_4431:
        /* <DEDUP_REMOVED lines=26> */
.L_x_4448:
[----:B------:R-:W-:Y:S05]  /*19d80*/  BSYNC B2 ;  /* 0x0000000000027941 */ /* 0x000fea0003800000 */
.L_x_4447:
        /* <DEDUP_REMOVED lines=14> */
.L_x_4450:
        /* <DEDUP_REMOVED lines=87> */
.L_x_4451:
[----:B------:R-:W-:Y:S05]  /*1a3e0*/  BSYNC B2 ;  /* 0x0000000000027941 */ /* 0x000fea0003800000 */
.L_x_4449:
        /* <DEDUP_REMOVED lines=32> */
.L_x_4458:
        /* <DEDUP_REMOVED lines=310> */
.L_x_4454:
[----:B------:R-:W-:Y:S05]  /*1b950*/  BSYNC B3 ;  /* 0x0000000000037941 */ /* 0x000fea0003800000 */
.L_x_4453:
        /* <DEDUP_REMOVED lines=28> */
.L_x_4457:
[----:B------:R-:W-:Y:S05]  /*1bb20*/  BSYNC B4 ;  /* 0x0000000000047941 */ /* 0x000fea0003800000 */
.L_x_4456:
[----:B------:R-:W-:Y:S01]  /*1bb30*/  IADD3 R6, R6, 0x1, RZ ;  /* 0x0000000106067810 */ /* 0x000fe20007ffe0ff */
[----:B------:R0:W2:Y:S01]  /*1bb40*/  DADD R10, -RZ, |R14| ;  /* 0x00000000ff0a7229 */ /* 0x0000a2000000050e */
[----:B------:R-:W-:Y:S01]  /*1bb50*/  MOV R76, R70 ;  /* 0x00000046004c7202 */ /* 0x000fe20000000f00 */
[----:B------:R-:W-:Y:S01]  /*1bb60*/  IMAD.MOV.U32 R77, RZ, RZ, R71 ;  /* 0x000000ffff4d7224 */ /* 0x000fe200078e0047 */
[----:B------:R-:W-:-:S13]  /*1bb70*/  ISETP.GE.U32.AND P0, PT, R6, 0x19, PT ;  /* 0x000000190600780c */ /* 0x000fda0003f06070 */
[----:B0-2---:R-:W-:Y:S01]  /*1bb80*/  @P0 CALL.REL.NOINC `(.L_x_4455) ;  /* 0x0000001000000944 */ /* 0x005fe20003c00000 */
[----:B------:R-:W-:Y:S05]  /*1bb90*/  BRA `(.L_x_4458) ;  /* 0xffffea5000007947 */ /* 0x000fea000383ffff */
.L_x_4455:
[----:B------:R-:W-:Y:S05]  /*1bba0*/  BSYNC B2 ;  /* 0x0000000000027941 */ /* 0x000fea0003800000 */
.L_x_4452:
        /* <DEDUP_REMOVED lines=55> */
.L_x_4460:
[----:B------:R-:W-:Y:S05]  /*1bf20*/  BSYNC B2 ;  /* 0x0000000000027941 */ /* 0x000fea0003800000 */
.L_x_4459:
        /* <DEDUP_REMOVED lines=10> */
.L_x_4462:
[----:B------:R-:W-:Y:S05]  /*1bfd0*/  BSYNC B2 ;  /* 0x0000000000027941 */ /* 0x000fea0003800000 */
.L_x_4461:
        /* <DEDUP_REMOVED lines=18> */
.L_x_4464:
[----:B------:R-:W-:Y:S05]  /*1c100*/  BSYNC B2 ;  /* 0x0000000000027941 */ /* 0x000fea0003800000 */
.L_x_4463:
[----:B------:R0:W3:Y:S01]  /*1c110*/  DFMA R66, R66, 0.5, -R10 ;  /* 0x3fe000004242782b */ /* 0x0000e2000000080a */
[----:B------:R-:W-:Y:S05]  /*1c120*/  BRA `(.L_x_4320) ;  /* 0x0000004000007947 */ /* 0x000fea0003800000 */
.L_x_4321:
[----:B------:R-:W0:Y:S01]  /*1c130*/  DSETP.GT.AND P0, PT, R14, RZ, PT ;  /* 0x000000ff0e00722a */ /* 0x000e220003f04000 */
[----:B------:R-:W-:-:S05]  /*1c140*/  MOV R66, 0x3ff00000 ;  /* 0x3ff0000000427802 */ /* 0x000fca0000000f00 */
[----:B0-----:R-:W-:Y:S01]  /*1c150*/  FSEL R67, R66, +QNAN , P0 ;  /* 0x7ff8000042437808 */ /* 0x001fe20000000000 */
[----:B------:R-:W-:Y:S02]  /*1c160*/  IMAD.MOV.U32 R66, RZ, RZ, RZ ;  /* 0x000000ffff427224 */ /* 0x000fe400078e00ff */
.L_x_4320:
[----:B------:R-:W-:Y:S05]  /*1c170*/  BSYNC B0 ;  /* 0x0000000000007941 */ /* 0x000fea0003800000 */
.L_x_4319:
[----:B------:R-:W-:Y:S01]  /*1c180*/  IMAD.MOV.U32 R5, RZ, RZ, 0x0 ;  /* 0x00000000ff057424 */ /* 0x000fe200078e00ff */
[----:B0123--:R-:W-:Y:S01]  /*1c190*/  MOV R3, R67 ;  /* 0x0000004300037202 */ /* 0x00ffe20000000f00 */
[----:B------:R-:W-:Y:S02]  /*1c1a0*/  IMAD.MOV.U32 R2, RZ, RZ, R66 ;  /* 0x000000ffff027224 */ /* 0x000fe400078e0042 */
[----:B------:R-:W-:Y:S05]  /*1c1b0*/  RET.REL.NODEC R4 `(_ZN2at6native18elementwise_kernelILi128ELi2EZNS0_22gpu_kernel_impl_nocastIN48_GLOBAL__N__08322988_15_IGammaKernel_cu_cb51a28d10CalcIgammaIdEEEEvRNS_18TensorIteratorBaseERKT_EUliE_EEviT1_) ;  /* 0xfffe3e4004007950 */ /* 0x000fea0003c3ffff */
        .type           $_ZN2at6native18elementwise_kernelILi128ELi2EZNS0_22gpu_kernel_impl_nocastIN48_GLOBAL__N__08322988_15_IGammaKernel_cu_cb51a28d10CalcIgammaIdEEEEvRNS_18TensorIteratorBaseERKT_EUliE_EEviT1_$_ZN46_INTERNAL_08322988_15_IGammaKernel_cu_cb51a28d48_GLOBAL__N__08322988_15_IGammaKernel_cu_cb51a28d12calc_igammacIdEET_S2_S2_,@function
        .size           $_ZN2at6native18elementwise_kernelILi128ELi2EZNS0_22gpu_kernel_impl_nocastIN48_GLOBAL__N__08322988_15_IGammaKernel_cu_cb51a28d10CalcIgammaIdEEEEvRNS_18TensorIteratorBaseERKT_EUliE_EEviT1_$_ZN46_INTERNAL_08322988_15_IGammaKernel_cu_cb51a28d48_GLOBAL__N__08322988_15_IGammaKernel_cu_cb51a28d12calc_igammacIdEET_S2_S2_,($__internal_18_$__cuda_sm20_dblrcp_rn_slowpath_v3 - $_ZN2at6native18elementwise_kernelILi128ELi2EZNS0_22gpu_kernel_impl_nocastIN48_GLOBAL__N__08322988_15_IGammaKernel_cu_cb51a28d10CalcIgammaIdEEEEvRNS_18TensorIteratorBaseERKT_EUliE_EEviT1_$_ZN46_INTERNAL_08322988_15_IGammaKernel_cu_cb51a28d48_GLOBAL__N__08322988_15_IGammaKernel_cu_cb51a28d12calc_igammacIdEET_S2_S2_)
$_ZN2at6native18elementwise_kernelILi128ELi2EZNS0_22gpu_kernel_impl_nocastIN48_GLOBAL__N__08322988_15_IGammaKernel_cu_cb51a28d10CalcIgammaIdEEEEvRNS_18TensorIteratorBaseERKT_EUliE_EEviT1_$_ZN46_INTERNAL_08322988_15_IGammaKernel_cu_cb51a28d48_GLOBAL__N__08322988_15_IGammaKernel_cu_cb51a28d12calc_igammacIdEET_S2_S2_:
[----:B------:R-:W-:Y:S01]  /*1c1c0*/  IMAD.MOV.U32 R19, RZ, RZ, R5 ;  /* 0x000000ffff137224 */ /* 0x000fe200078e0005 */
[----:B------:R-:W-:Y:S01]  /*1c1d0*/  MOV R15, R3 ;  /* 0x00000003000f7202 */ /* 0x000fe20000000f00 */
[----:B------:R-:W-:Y:S01]  /*1c1e0*/  BSSY B2, `(.L_x_4465) ;  /* 0x0002903000027945 */ /* 0x000fe20003800000 */
[----:B------:R-:W-:Y:S02]  /*1c1f0*/  IMAD.MOV.U32 R24, RZ, RZ, 0x0 ;  /* 0x00000000ff187424 */ /* 0x000fe400078e00ff */
[----:B------:R-:W-:Y:S01]  /*1c200*/  IMAD.MOV.U32 R25, RZ, RZ, 0x7ff80000 ;  /* 0x7ff80000ff197424 */ /* 0x000fe200078e00ff */
[----:B------:R-:W0:-:S06]  /*1c210*/  DSETP.GEU.AND P0, PT, R18, RZ, PT ;  /* 0x000000ff1200722a */ /* 0x000e0c0003f0e000 */
[----:B0-----:R-:W0:-:S14]  /*1c220*/  DSETP.LT.OR P0, PT, R14, RZ, !P0 ;  /* 0x000000ff0e00722a */ /* 0x001e1c0004701400 */
[----:B0-----:R-:W-:Y:S05]  /*1c230*/  @P0 BRA `(.L_x_4466) ;  /* 0x00028fd000000947 */ /* 0x001fea0003800000 */
[----:B------:R-:W0:-:S14]  /*1c240*/  DSETP.NEU.AND P0, PT, R14, RZ, PT ;  /* 0x000000ff0e00722a */ /* 0x000e1c0003f0d000 */
[----:B0-----:R-:W-:Y:S05]  /*1c250*/  @!P0 BRA `(.L_x_4467) ;  /* 0x00028f8000008947 */ /* 0x001fea0003800000 */
[----:B------:R-:W0:Y:S01]  /*1c260*/  DSETP.NEU.AND P0, PT, R18, RZ, PT ;  /* 0x000000ff1200722a */ /* 0x000e220003f0d000 */
[----:B------:R-:W-:Y:S01]  /*1c270*/  MOV R24, 0x0 ;  /* 0x0000000000187802 */ /* 0x000fe20000000f00 */
[----:B------:R-:W-:-:S12]  /*1c280*/  IMAD.MOV.U32 R25, RZ, RZ, 0x3ff00000 ;  /* 0x3ff00000ff197424 */ /* 0x000fd800078e00ff */
[----:B0-----:R-:W-:Y:S05]  /*1c290*/  @!P0 BRA `(.L_x_4466) ;  /* 0x00028f7000008947 */ /* 0x001fea0003800000 */
[----:B------:R-:W0:-:S14]  /*1c2a0*/  DSETP.NEU.AND P1, PT, |R14|, +INF , PT ;  /* 0x7ff000000e00742a */ /* 0x000e1c0003f2d200 */
[----:B0-----:R-:W0:Y:S01]  /*1c2b0*/  @!P1 DSETP.NEU.AND P0, PT, |R18|, +INF , PT ;  /* 0x7ff000001200942a */ /* 0x001e220003f0d200 */
[----:B------:R-:W-:-:S05]  /*1c2c0*/  @!P1 IMAD.MOV.U32 R24, RZ, RZ, 0x3ff00000 ;  /* 0x3ff00000ff189424 */ /* 0x000fca00078e00ff */
[----:B0-----:R-:W-:Y:S02]  /*1c2d0*/  @!P1 FSEL R25, R24, +QNAN , P0 ;  /* 0x7ff8000018199808 */ /* 0x001fe40000000000 */
[----:B------:R-:W-:Y:S01]  /*1c2e0*/  @!P1 MOV R24, RZ ;  /* 0x000000ff00189202 */ /* 0x000fe20000000f00 */
        /* <DEDUP_REMOVED lines=19> */
[----:B0-----:R0:W1:Y:S02]  /*1c420*/  DFMA R22, R10, R16, R22 ;  /* 0x000000100a16722b */ /* 0x0010640000000016 */
[----:B0-----:R-:W-:-:S08]  /*1c430*/  IADD3 R16, R3, 0x1388, RZ ;  /* 0x0000138803107810 */ /* 0x001fd00007ffe0ff */
[----:B-1----:R-:W-:-:S05]  /*1c440*/  FFMA R0, RZ, R15, R23 ;  /* 0x0000000fff007223 */ /* 0x002fca0000000017 */
[----:B------:R-:W-:-:S13]  /*1c450*/  FSETP.GT.AND P0, PT, |R0|, 1.469367938527859385e-39, PT ;  /* 0x001000000000780b */ /* 0x000fda0003f04200 */
[----:B------:R-:W-:Y:S05]  /*1c460*/  @P0 BRA P1, `(.L_x_4469) ;  /* 0x0000006000000947 */ /* 0x000fea0000800000 */
[----:B------:R-:W-:Y:S01]  /*1c470*/  IMAD.MOV.U32 R74, RZ, RZ, R14 ;  /* 0x000000ffff4a7224 */ /* 0x000fe200078e000e */
[----:B------:R-:W-:Y:S02]  /*1c480*/  MOV R75, R15 ;  /* 0x0000000f004b7202 */ /* 0x000fe40000000f00 */
[----:B------:R-:W-:Y:S02]  /*1c490*/  MOV R0, 0x1c4b0 ;  /* 0x0001c4b000007802 */ /* 0x000fe40000000f00 */
[----:B------:R-:W-:Y:S05]  /*1c4a0*/  CALL.REL.NOINC `($__internal_19_$__cuda_sm20_div_rn_f64_full) ;  /* 0x0002906000007944 */ /* 0x000fea0003c00000 */
[----:B------:R-:W-:Y:S02]  /*1c4b0*/  IMAD.MOV.U32 R22, RZ, RZ, R10 ;  /* 0x000000ffff167224 */ /* 0x000fe400078e000a */
[----:B------:R-:W-:Y:S02]  /*1c4c0*/  IMAD.MOV.U32 R23, RZ, RZ, R9 ;  /* 0x000000ffff177224 */ /* 0x000fe400078e0009 */
.L_x_4469:
[----:B------:R-:W-:Y:S05]  /*1c4d0*/  BSYNC B4 ;  /* 0x0000000000047941 */ /* 0x000fea0003800000 */
.L_x_4468:
        /* <DEDUP_REMOVED lines=24> */
[----:B0-----:R-:W-:Y:S01]  /*1c660*/  MOV R30, R10 ;  /* 0x0000000a001e7202 */ /* 0x001fe20000000f00 */
[----:B------:R-:W-:Y:S01]  /*1c670*/  IMAD.MOV.U32 R10, RZ, RZ, R28 ;  /* 0x000000ffff0a7224 */ /* 0x000fe200078e001c */
[----:B------:R-:W-:Y:S01]  /*1c680*/  MOV R6, R26 ;  /* 0x0000001a00067202 */ /* 0x000fe20000000f00 */
[----:B------:R-:W-:Y:S01]  /*1c690*/  IMAD.MOV.U32 R11, RZ, RZ, R29 ;  /* 0x000000ffff0b7224 */ /* 0x000fe200078e001d */
[----:B------:R-:W-:Y:S01]  /*1c6a0*/  MOV R0, 0x1c6e0 ;  /* 0x0001c6e000007802 */ /* 0x000fe20000000f00 */
[----:B------:R-:W-:Y:S02]  /*1c6b0*/  IMAD.MOV.U32 R34, RZ, RZ, R14 ;  /* 0x000000ffff227224 */ /* 0x000fe400078e000e */
[----:B------:R-:W-:Y:S02]  /*1c6c0*/  IMAD.MOV.U32 R35, RZ, RZ, R15 ;  /* 0x000000ffff237224 */ /* 0x000fe400078e000f */
[----:B-12---:R-:W-:Y:S05]  /*1c6d0*/  CALL.REL.NOINC `($__internal_20_$__cuda_sm20_dsqrt_rn_f64_mediumpath_v1) ;  /* 0x0002941000007944 */ /* 0x006fea0003c00000 */
[----:B------:R-:W-:Y:S02]  /*1c6e0*/  MOV R74, R6 ;  /* 0x00000006004a7202 */ /* 0x000fe40000000f00 */
.L_x_4474:
[----:B------:R-:W-:Y:S05]  /*1c6f0*/  BSYNC B5 ;  /* 0x0000000000057941 */ /* 0x000fea0003800000 */
.L_x_4473:
[----:B--2---:R-:W2:Y:S01]  /*1c700*/  MUFU.RCP64H R11, R75 ;  /* 0x0000004b000b7308 */ /* 0x004ea20000001800 */
[----:B------:R-:W-:Y:S01]  /*1c710*/  IMAD.MOV.U32 R10, RZ, RZ, 0x1 ;  /* 0x00000001ff0a7424 */ /* 0x000fe200078e00ff */
[----:B------:R-:W-:Y:S05]  /*1c720*/  BSSY B5, `(.L_x_4475) ;  /* 0x0000011000057945 */ /* 0x000fea0003800000 */
[----:B--2---:R-:W2:-:S06]  /*1c730*/  DFMA R26, R10, -R74, 1 ;  /* 0x3ff000000a1a742b */ /* 0x004e8c000000084a */
[----:B--2---:R-:W2:-:S06]  /*1c740*/  DFMA R26, R26, R26, R26 ;  /* 0x0000001a1a1a722b */ /* 0x004e8c000000001a */
[----:B--2---:R-:W2:-:S06]  /*1c750*/  DFMA R26, R10, R26, R10 ;  /* 0x0000001a0a1a722b */ /* 0x004e8c000000000a */
[----:B--2---:R-:W2:-:S06]  /*1c760*/  DFMA R10, R26, -R74, 1 ;  /* 0x3ff000001a0a742b */ /* 0x004e8c000000084a */
[----:B--2---:R-:W2:-:S06]  /*1c770*/  DFMA R10, R26, R10, R26 ;  /* 0x0000000a1a0a722b */ /* 0x004e8c000000001a */
[----:B--2---:R-:W2:-:S06]  /*1c780*/  DMUL R26, R10, 4.5 ;  /* 0x401200000a1a7828 */ /* 0x004e8c0000000000 */
[----:B0-2---:R-:W0:-:S06]  /*1c790*/  DFMA R28, R26, -R74, 4.5 ;  /* 0x401200001a1c742b */ /* 0x005e0c000000084a */
[----:B0-----:R-:W0:-:S10]  /*1c7a0*/  DFMA R10, R10, R28, R26 ;  /* 0x0000001c0a0a722b */ /* 0x001e14000000001a */
[----:B0-----:R-:W-:-:S05]  /*1c7b0*/  FFMA R0, RZ, R75, R11 ;  /* 0x0000004bff007223 */ /* 0x001fca000000000b */
[----:B------:R-:W-:-:S13]  /*1c7c0*/  FSETP.GT.AND P0, PT, |R0|, 1.469367938527859385e-39, PT ;  /* 0x001000000000780b */ /* 0x000fda0003f04200 */
[----:B------:R-:W-:Y:S05]  /*1c7d0*/  @P0 BRA `(.L_x_4476) ;  /* 0x0000005000000947 */ /* 0x000fea0003800000 */
[----:B------:R-:W-:Y:S01]  /*1c7e0*/  IMAD.MOV.U32 R76, RZ, RZ, RZ ;  /* 0x000000ffff4c7224 */ /* 0x000fe200078e00ff */
[----:B------:R-:W-:Y:S02]  /*1c7f0*/  MOV R77, 0x40120000 ;  /* 0x40120000004d7802 */ /* 0x000fe40000000f00 */
[----:B------:R-:W-:Y:S02]  /*1c800*/  MOV R0, 0x1c820 ;  /* 0x0001c82000007802 */ /* 0x000fe40000000f00 */
[----:B-1----:R-:W-:Y:S05]  /*1c810*/  CALL.REL.NOINC `($__internal_19_$__cuda_sm20_div_rn_f64_full) ;  /* 0x00028cf000007944 */ /* 0x002fea0003c00000 */
[----:B------:R-:W-:Y:S02]  /*1c820*/  IMAD.MOV.U32 R11, RZ, RZ, R9 ;  /* 0x000000ffff0b7224 */ /* 0x000fe400078e0009 */
.L_x_4476:
[----:B------:R-:W-:Y:S05]  /*1c830*/  BSYNC B5 ;  /* 0x0000000000057941 */ /* 0x000fea0003800000 */
.L_x_4475:
[----:B------:R-:W0:-:S14]  /*1c840*/  DSETP.GEU.AND P0, PT, R22, R10, PT ;  /* 0x0000000a1600722a */ /* 0x000e1c0003f0e000 */
[----:B0-----:R-:W-:Y:S01]  /*1c850*/  @!P0 BREAK B4 ;  /* 0x0000000000048942 */ /* 0x001fe20003800000 */
[----:B------:R-:W-:Y:S05]  /*1c860*/  @!P0 BRA `(.L_x_4477) ;  /* 0x00012c9000008947 */ /* 0x000fea0003800000 */
.L_x_4472:
[----:B------:R-:W-:Y:S05]  /*1c870*/  BSYNC B4 ;  /* 0x0000000000047941 */ /* 0x000fea0003800000 */
.L_x_4471:
        /* <DEDUP_REMOVED lines=24> */
[----:B------:R-:W-:Y:S01]  /*1ca00*/  MOV R26, RZ ;  /* 0x000000ff001a7202 */ /* 0x000fe20000000f00 */
[----:B------:R-:W-:Y:S01]  /*1ca10*/  IMAD.MOV.U32 R32, RZ, RZ, 0x3ae80f1e ;  /* 0x3ae80f1eff207424 */ /* 0x000fe200078e00ff */
[----:B------:R-:W-:Y:S01]  /*1ca20*/  LOP3.LUT R11, R6, 0x3ff00000, RZ, 0xfc, !PT ;  /* 0x3ff00000060b7812 */ /* 0x000fe200078efcff */
[----:B------:R-:W-:Y:S01]  /*1ca30*/  IMAD.MOV.U32 R33, RZ, RZ, 0x3eb1380b ;  /* 0x3eb1380bff217424 */ /* 0x000fe200078e00ff */
[----:B------:R-:W-:Y:S01]  /*1ca40*/  MOV R0, 0xfffffc01 ;  /* 0xfffffc0100007802 */ /* 0x000fe20000000f00 */
[----:B------:R-:W-:Y:S01]  /*1ca50*/  @!P5 IMAD.MOV.U32 R0, RZ, RZ, -0x435 ;  /* 0xfffffbcbff00d424 */ /* 0x000fe200078e00ff */
[----:B------:R-:W-:Y:S01]  /*1ca60*/  ISETP.GE.AND P0, PT, R11, 0x3ff6a09f, PT ;  /* 0x3ff6a09f0b00780c */ /* 0x000fe20003f06270 */
[----:B------:R-:W-:-:S03]  /*1ca70*/  IMAD.MOV.U32 R35, RZ, RZ, 0x43300000 ;  /* 0x43300000ff237424 */ /* 0x000fc600078e00ff */
[----:B------:R-:W-:-:S09]  /*1ca80*/  LEA.HI R0, R5, R0, RZ, 0xc ;  /* 0x0000000005007211 */ /* 0x000fd200078f60ff */
        /* <DEDUP_REMOVED lines=33> */
.L_x_4481:
[----:B------:R-:W-:Y:S05]  /*1cca0*/  BSYNC B3 ;  /* 0x0000000000037941 */ /* 0x000fea0003800000 */
.L_x_4480:
[----:B0-2---:R-:W0:Y:S01]  /*1ccb0*/  MUFU.RCP64H R11, R23 ;  /* 0x00000017000b7308 */ /* 0x005e220000001800 */
[----:B------:R-:W-:Y:S01]  /*1ccc0*/  MOV R10, 0x1 ;  /* 0x00000001000a7802 */ /* 0x000fe20000000f00 */
[----:B------:R-:W-:Y:S01]  /*1ccd0*/  BSSY B4, `(.L_x_4482) ;  /* 0x0000015000047945 */ /* 0x000fe20003800000 */
[----:B------:R-:W-:Y:S02]  /*1cce0*/  IMAD.MOV.U32 R5, RZ, RZ, R19 ;  /* 0x000000ffff057224 */ /* 0x000fe400078e0013 */
[----:B------:R-:W-:Y:S02]  /*1ccf0*/  IMAD.MOV.U32 R6, RZ, RZ, R18 ;  /* 0x000000ffff067224 */ /* 0x000fe400078e0012 */
        /* <DEDUP_REMOVED lines=11> */
[----:B------:R-:W-:Y:S01]  /*1cdb0*/  MOV R76, 0x9999999a ;  /* 0x9999999a004c7802 */ /* 0x000fe20000000f00 */
[----:B------:R-:W-:Y:S01]  /*1cdc0*/  IMAD.MOV.U32 R77, RZ, RZ, -0x40266667 ;  /* 0xbfd99999ff4d7424 */ /* 0x000fe200078e00ff */
[----:B------:R-:W-:Y:S01]  /*1cdd0*/  MOV R75, R23 ;  /* 0x00000017004b7202 */ /* 0x000fe20000000f00 */
[----:B------:R-:W-:Y:S01]  /*1cde0*/  IMAD.MOV.U32 R74, RZ, RZ, R22 ;  /* 0x000000ffff4a7224 */ /* 0x000fe200078e0016 */
[----:B------:R-:W-:Y:S02]  /*1cdf0*/  MOV R0, 0x1ce10 ;  /* 0x0001ce1000007802 */ /* 0x000fe40000000f00 */
[----:B-1----:R-:W-:Y:S05]  /*1ce00*/  CALL.REL.NOINC `($__internal_19_$__cuda_sm20_div_rn_f64_full) ;  /* 0x0002870000007944 */ /* 0x002fea0003c00000 */
[----:B------:R-:W-:Y:S02]  /*1ce10*/  IMAD.MOV.U32 R11, RZ, RZ, R9 ;  /* 0x000000ffff0b7224 */ /* 0x000fe400078e0009 */
.L_x_4483:
[----:B------:R-:W-:Y:S05]  /*1ce20*/  BSYNC B4 ;  /* 0x0000000000047941 */ /* 0x000fea0003800000 */
.L_x_4482:
[----:B------:R-:W0:-:S14]  /*1ce30*/  DSETP.GEU.AND P0, PT, R10, R14, PT ;  /* 0x0000000e0a00722a */ /* 0x000e1c0003f0e000 */
[----:B0-----:R-:W-:Y:S05]  /*1ce40*/  @!P0 BRA `(.L_x_4484) ;  /* 0x00001f8000008947 */ /* 0x001fea0003800000 */
[----:B------:R0:W2:Y:S01]  /*1ce50*/  DADD R16, -RZ, -R18 ;  /* 0x00000000ff107229 */ /* 0x0000a20000000912 */
[----:B------:R-:W-:Y:S01]  /*1ce60*/  BSSY B4, `(.L_x_4485) ;  /* 0x0000039000047945 */ /* 0x000fe20003800000 */
[----:B------:R-:W-:Y:S01]  /*1ce70*/  IMAD.MOV.U32 R3, RZ, RZ, 0x1 ;  /* 0x00000001ff037424 */ /* 0x000fe200078e00ff */
[----:B------:R-:W-:Y:S01]  /*1ce80*/  MOV R26, 0x0 ;  /* 0x00000000001a7802 */ /* 0x000fe20000000f00 */
[----:B------:R-:W-:Y:S01]  /*1ce90*/  IMAD.MOV.U32 R27, RZ, RZ, 0x3ff00000 ;  /* 0x3ff00000ff1b7424 */ /* 0x000fe200078e00ff */
[----:B0-2---:R-:W-:-:S03]  /*1cea0*/  CS2R R22, SRZ ;  /* 0x0000000000167805 */ /* 0x005fc6000001ff00 */
.L_x_4490:
        /* <DEDUP_REMOVED lines=16> */
[----:B-1----:R-:W-:Y:S05]  /*1cfb0*/  @P0 BRA P1, `(.L_x_4487) ;  /* 0x0000005000000947 */ /* 0x002fea0000800000 */
[----:B------:R-:W-:Y:S01]  /*1cfc0*/  MOV R74, R24 ;  /* 0x00000018004a7202 */ /* 0x000fe20000000f00 */
[----:B------:R-:W-:Y:S01]  /*1cfd0*/  IMAD.MOV.U32 R75, RZ, RZ, R25 ;  /* 0x000000ffff4b7224 */ /* 0x000fe200078e0019 */
[----:B------:R-:W-:Y:S02]  /*1cfe0*/  MOV R0, 0x1d000 ;  /* 0x0001d00000007802 */ /* 0x000fe40000000f00 */
[----:B-1----:R-:W-:Y:S05]  /*1cff0*/  CALL.REL.NOINC `($__internal_19_$__cuda_sm20_div_rn_f64_full) ;  /* 0x0002851000007944 */ /* 0x002fea0003c00000 */
[----:B------:R-:W-:Y:S02]  /*1d000*/  IMAD.MOV.U32 R11, RZ, RZ, R9 ;  /* 0x000000ffff0b7224 */ /* 0x000fe400078e0009 */
.L_x_4487:
[----:B------:R-:W-:Y:S05]  /*1d010*/  BSYNC B5 ;  /* 0x0000000000057941 */ /* 0x000fea0003800000 */
.L_x_4486:
[----:B------:R0:W2:Y:S01]  /*1d020*/  DADD R74, R14, R24 ;  /* 0x000000000e4a7229 */ /* 0x0000a20000000018 */
[----:B------:R-:W-:Y:S01]  /*1d030*/  BSSY B5, `(.L_x_4488) ;  /* 0x0000015000057945 */ /* 0x000fe20003800000 */
[----:B0-----:R-:W-:Y:S02]  /*1d040*/  MOV R24, 0x1 ;  /* 0x0000000100187802 */ /* 0x001fe40000000f00 */
[----:B------:R-:W0:Y:S02]  /*1d050*/  DMUL R76, R10, R26 ;  /* 0x0000001a0a4c7228 */ /* 0x000e240000000000 */
[----:B--2---:R-:W2:Y:S08]  /*1d060*/  MUFU.RCP64H R25, R75 ;  /* 0x0000004b00197308 */ /* 0x004eb00000001800 */
[----:B0-----:R-:W-:Y:S01]  /*1d070*/  FSETP.GEU.AND P1, PT, |R77|, 6.5827683646048100446e-37, PT ;  /* 0x036000004d00780b */ /* 0x001fe20003f2e200 */
[----:B--2---:R-:W0:-:S06]  /*1d080*/  DFMA R28, -R74, R24, 1 ;  /* 0x3ff000004a1c742b */ /* 0x004e0c0000000118 */
        /* <DEDUP_REMOVED lines=11> */
[----:B------:R-:W-:Y:S05]  /*1d140*/  @P0 BRA P1, `(.L_x_4489) ;  /* 0x0000003000000947 */ /* 0x000fea0000800000 */
[----:B------:R-:W-:Y:S02]  /*1d150*/  MOV R0, 0x1d170 ;  /* 0x0001d17000007802 */ /* 0x000fe40000000f00 */
[----:B-1----:R-:W-:Y:S05]  /*1d160*/  CALL.REL.NOINC `($__internal_19_$__cuda_sm20_div_rn_f64_full) ;  /* 0x000283a000007944 */ /* 0x002fea0003c00000 */
[----:B------:R-:W-:Y:S02]  /*1d170*/  MOV R11, R9 ;  /* 0x00000009000b7202 */ /* 0x000fe40000000f00 */
.L_x_4489:
[----:B------:R-:W-:Y:S05]  /*1d180*/  BSYNC B5 ;  /* 0x0000000000057941 */ /* 0x000fea0003800000 */
.L_x_4488:
[----:B------:R-:W0:Y:S01]  /*1d190*/  DADD R22, R10, R22 ;  /* 0x000000000a167229 */ /* 0x000e220000000016 */
[----:B------:R-:W-:-:S04]  /*1d1a0*/  IADD3 R3, R3, 0x1, RZ ;  /* 0x0000000103037810 */ /* 0x000fc80007ffe0ff */
[----:B------:R-:W-:Y:S01]  /*1d1b0*/  ISETP.GE.U32.AND P0, PT, R3, 0x7d0, PT ;  /* 0x000007d00300780c */ /* 0x000fe20003f06070 */
[----:B0-----:R-:W0:-:S06]  /*1d1c0*/  DMUL R24, |R22|, 1.1102230246251565404e-16 ;  /* 0x3ca0000016187828 */ /* 0x001e0c0000000200 */
[----:B0-----:R-:W0:-:S14]  /*1d1d0*/  DSETP.GTU.AND P1, PT, |R10|, R24, PT ;  /* 0x000000180a00722a */ /* 0x001e1c0003f2c200 */
[----:B0-----:R-:W-:Y:S05]  /*1d1e0*/  @!P0 BRA P1, `(.L_x_4490) ;  /* 0xfffffcc000008947 */ /* 0x001fea000083ffff */
[----:B------:R-:W-:Y:S05]  /*1d1f0*/  BSYNC B4 ;  /* 0x0000000000047941 */ /* 0x000fea0003800000 */
.L_x_4485:
[----:B------:R-:W0:Y:S01]  /*1d200*/  @!P5 DMUL R18, R18, 1.80143985094819840000e+16 ;  /* 0x435000001212d828 */ /* 0x000e220000000000 */
[----:B------:R-:W-:Y:S03]  /*1d210*/  BSSY B3, `(.L_x_4491) ;  /* 0x000003a000037945 */ /* 0x000fe60003800000 */
[----:B------:R-:W2:-:S06]  /*1d220*/  DADD R24, R14, 1 ;  /* 0x3ff000000e187429 */ /* 0x000e8c0000000000 */
[----:B0-----:R-:W-:Y:S01]  /*1d230*/  @!P5 IMAD.MOV.U32 R5, RZ, RZ, R19 ;  /* 0x000000ffff05d224 */ /* 0x001fe200078e0013 */
[----:B--2---:R-:W-:Y:S01]  /*1d240*/  DSETP.GTU.AND P2, PT, |R24|, +INF , PT ;  /* 0x7ff000001800742a */ /* 0x004fe20003f4c200 */
[----:B------:R-:W-:-:S03]  /*1d250*/  @!P5 IMAD.MOV.U32 R6, RZ, RZ, R18 ;  /* 0x000000ffff06d224 */ /* 0x000fc600078e0012 */
[----:B------:R-:W-:-:S04]  /*1d260*/  IADD3 R0, R5, -0x1, RZ ;  /* 0xffffffff05007810 */ /* 0x000fc80007ffe0ff */
[----:B------:R-:W-:Y:S01]  /*1d270*/  ISETP.GE.U32.AND P0, PT, R0, 0x7fefffff, PT ;  /* 0x7fefffff0000780c */ /* 0x000fe20003f06070 */
[----:B------:R-:W-:Y:S01]  /*1d280*/  IMAD.MOV.U32 R0, RZ, RZ, -0x3ff ;  /* 0xfffffc01ff007424 */ /* 0x000fe200078e00ff */
[----:B------:R-:W-:-:S11]  /*1d290*/  @!P5 MOV R0, 0xfffffbcb ;  /* 0xfffffbcb0000d802 */ /* 0x000fd60000000f00 */
        /* <DEDUP_REMOVED lines=49> */
.L_x_4492:
[----:B------:R-:W-:Y:S05]  /*1d5b0*/  BSYNC B3 ;  /* 0x0000000000037941 */ /* 0x000fea0003800000 */
.L_x_4491:
[----:B------:R-:W-:Y:S01]  /*1d5c0*/  BSSY B6, `(.L_x_4493) ;  /* 0x0000091000067945 */ /* 0x000fe20003800000 */
[----:B--2---:R2:W3:Y:S01]  /*1d5d0*/  DMUL R18, R14, R10 ;  /* 0x0000000a0e127228 */ /* 0x0044e20000000000 */
[----:B------:R-:W-:Y:S05]  /*1d5e0*/  @P2 BRA `(.L_x_4494) ;  /* 0x000008d000002947 */ /* 0x000fea0003800000 */
[----:B------:R-:W4:Y:S01]  /*1d5f0*/  DADD R26, -RZ, |R24| ;  /* 0x00000000ff1a7229 */ /* 0x000f220000000518 */
[----:B------:R-:W-:Y:S01]  /*1d600*/  BSSY B7, `(.L_x_4495) ;  /* 0x0000005000077945 */ /* 0x000fe20003800000 */
[----:B------:R-:W-:-:S08]  /*1d610*/  MOV R6, 0x1d650 ;  /* 0x0001d65000067802 */ /* 0x000fd00000000f00 */
[----:B----4-:R-:W-:Y:S02]  /*1d620*/  IMAD.MOV.U32 R16, RZ, RZ, R26 ;  /* 0x000000ffff107224 */ /* 0x010fe400078e001a */
[----:B------:R-:W-:Y:S02]  /*1d630*/  IMAD.MOV.U32 R17, RZ, RZ, R27 ;  /* 0x000000ffff117224 */ /* 0x000fe400078e001b */
[----:B0123--:R-:W-:Y:S05]  /*1d640*/  CALL.REL.NOINC `($_ZN2at6native18elementwise_kernelILi128ELi2EZNS0_22gpu_kernel_impl_nocastIN48_GLOBAL__N__08322988_15_IGammaKernel_cu_cb51a28d10CalcIgammaIdEEEEvRNS_18TensorIteratorBaseERKT_EUliE_EEviT1_$__internal_lgamma_pos) ;  /* 0x00028f9000007944 */ /* 0x00ffea0003c00000 */
[----:B------:R-:W-:Y:S05]  /*1d650*/  BSYNC B7 ;  /* 0x0000000000077941 */ /* 0x000fea0003800000 */
.L_x_4495:
[----:B------:R-:W-:Y:S01]  /*1d660*/  ISETP.GT.AND P0, PT, R25, -0x1, PT ;  /* 0xffffffff1900780c */ /* 0x000fe20003f04270 */
[----:B-12---:R-:W-:Y:S01]  /*1d670*/  IMAD.MOV.U32 R25, RZ, RZ, R17 ;  /* 0x000000ffff197224 */ /* 0x006fe200078e0011 */
        /* <DEDUP_REMOVED lines=58> */
[----:B------:R-:W-:Y:S02]  /*1da20*/  MOV R77, 0x400921fb ;  /* 0x400921fb004d7802 */ /* 0x000fe40000000f00 */
[----:B------:R-:W-:Y:S02]  /*1da30*/  MOV R0, 0x1da50 ;  /* 0x0001da5000007802 */ /* 0x000fe40000000f00 */
[----:B------:R-:W-:Y:S05]  /*1da40*/  CALL.REL.NOINC `($__internal_19_$__cuda_sm20_div_rn_f64_full) ;  /* 0x00027ac000007944 */ /* 0x000fea0003c00000 */
[----:B------:R-:W-:Y:S02]  /*1da50*/  IMAD.MOV.U32 R11, RZ, RZ, R9 ;  /* 0x000000ffff0b7224 */ /* 0x000fe400078e0009 */
.L_x_4500:
[----:B------:R-:W-:Y:S05]  /*1da60*/  BSYNC B5 ;  /* 0x0000000000057941 */ /* 0x000fea0003800000 */
.L_x_4499:
[--C-:B------:R-:W-:Y:S01]  /*1da70*/  IMAD.MOV.U32 R0, RZ, RZ, R11.reuse ;  /* 0x000000ffff007224 */ /* 0x100fe200078e000b */
[----:B------:R-:W-:Y:S01]  /*1da80*/  MOV R26, R10 ;  /* 0x0000000a001a7202 */ /* 0x000fe20000000f00 */
[----:B------:R-:W-:Y:S02]  /*1da90*/  IMAD.MOV.U32 R27, RZ, RZ, R11 ;  /* 0x000000ffff1b7224 */ /* 0x000fe400078e000b */
.L_x_4498:
[----:B------:R-:W-:Y:S05]  /*1daa0*/  BSYNC B4 ;  /* 0x0000000000047941 */ /* 0x000fea0003800000 */
.L_x_4497:
[----:B------:R-:W-:Y:S01]  /*1dab0*/  ISETP.GT.AND P0, PT, R0, 0xfffff, PT ;  /* 0x000fffff0000780c */ /* 0x000fe20003f04270 */
[----:B------:R-:W-:Y:S01]  /*1dac0*/  IMAD.MOV.U32 R3, RZ, RZ, R26 ;  /* 0x000000ffff037224 */ /* 0x000fe200078e001a */
[----:B------:R-:W-:Y:S11]  /*1dad0*/  BSSY B3, `(.L_x_4501) ;  /* 0x0000039000037945 */ /* 0x000ff60003800000 */
        /* <DEDUP_REMOVED lines=56> */
.L_x_4502:
[----:B------:R-:W-:Y:S05]  /*1de60*/  BSYNC B3 ;  /* 0x0000000000037941 */ /* 0x000fea0003800000 */
.L_x_4501:
[----:B--2---:R-:W-:-:S04]  /*1de70*/  DADD R16, -R16, R10 ;  /* 0x0000000010107229 */ /* 0x004fc8000000010a */
[----:B------:R-:W2:-:S10]  /*1de80*/  DADD R10, -RZ, -R10 ;  /* 0x00000000ff0a7229 */ /* 0x000e94000000090a */
[----:B--2---:R-:W-:Y:S02]  /*1de90*/  FSEL R24, R10, R16, !P4 ;  /* 0x000000100a187208 */ /* 0x004fe40006000000 */
[----:B------:R-:W-:Y:S01]  /*1dea0*/  FSEL R25, R11, R17, !P4 ;  /* 0x000000110b197208 */ /* 0x000fe20006000000 */
[----:B------:R-:W-:Y:S05]  /*1deb0*/  BRA `(.L_x_4496) ;  /* 0x0000001000007947 */ /* 0x000fea0003800000 */
.L_x_4494:
[----:B------:R-:W4:-:S06]  /*1dec0*/  DADD R24, R24, R24 ;  /* 0x0000000018187229 */ /* 0x000f0c0000000018 */
.L_x_4496:
[----:B------:R-:W-:Y:S05]  /*1ded0*/  BSYNC B6 ;  /* 0x0000000000067941 */ /* 0x000fea0003800000 */
.L_x_4493:
[----:B---34-:R-:W3:Y:S01]  /*1dee0*/  DADD R28, R18, -R24 ;  /* 0x00000000121c7229 */ /* 0x018ee20000000818 */
[----:B------:R-:W-:Y:S09]  /*1def0*/  BSSY B3, `(.L_x_4503) ;  /* 0x0000032000037945 */ /* 0x000ff20003800000 */
[----:B---3--:R-:W-:-:S02]  /*1df00*/  FSETP.GEU.FTZ.AND P1, PT, R29, 4.1931471824645996094, PT ;  /* 0x40862e431d00780b */ /* 0x008fc40003f3e000 */
[----:B------:R-:W-:-:S13]  /*1df10*/  FSETP.GT.FTZ.AND P0, PT, R29, -3.1640625, PT ;  /* 0xc04a80001d00780b */ /* 0x000fda0003f14000 */
[----:B------:R-:W-:Y:S05]  /*1df20*/  @P0 BRA !P1, `(.L_x_4504) ;  /* 0x0000008000000947 */ /* 0x000fea0004800000 */
[C---:B--2---:R-:W-:Y:S01]  /*1df30*/  DADD R10, R28.reuse, R28 ;  /* 0x000000001c0a7229 */ /* 0x044fe2000000001c */
[----:B------:R-:W-:Y:S02]  /*1df40*/  ISETP.GE.AND P1, PT, R29, RZ, PT ;  /* 0x000000ff1d00720c */ /* 0x000fe40003f26270 */
[----:B------:R-:W-:Y:S01]  /*1df50*/  MOV R3, 0x3ff00000 ;  /* 0x3ff0000000037802 */ /* 0x000fe20000000f00 */
[----:B------:R-:W2:-:S03]  /*1df60*/  DSETP.GTU.AND P0, PT, |R28|, +INF , PT ;  /* 0x7ff000001c00742a */ /* 0x000e860003f0c200 */
[----:B------:R-:W-:-:S03]  /*1df70*/  FSEL R3, -R3, +QNAN , !P1 ;  /* 0x7ff0000003037808 */ /* 0x000fc60004800100 */
[----:B--2---:R-:W-:Y:S02]  /*1df80*/  FSEL R24, R10, RZ, P0 ;  /* 0x000000ff0a187208 */ /* 0x004fe40000000000 */
[----:B------:R-:W-:Y:S01]  /*1df90*/  FSEL R25, R11, R3, P0 ;  /* 0x000000030b197208 */ /* 0x000fe20000000000 */
[----:B------:R-:W-:Y:S05]  /*1dfa0*/  BRA `(.L_x_4505) ;  /* 0x0000026000007947 */ /* 0x000fea0003800000 */
.L_x_4504:
[----:B--2---:R-:W-:Y:S01]  /*1dfb0*/  IMAD.MOV.U32 R10, RZ, RZ, 0x652b82fe ;  /* 0x652b82feff0a7424 */ /* 0x004fe200078e00ff */
[----:B------:R-:W-:Y:S01]  /*1dfc0*/  SHF.L.U32 R0, R29, 0x1, RZ ;  /* 0x000000011d007819 */ /* 0x000fe200000006ff */
[----:B------:R-:W-:Y:S02]  /*1dfd0*/  IMAD.MOV.U32 R11, RZ, RZ, 0x3ff71547 ;  /* 0x3ff71547ff0b7424 */ /* 0x000fe400078e00ff */
[----:B------:R-:W-:Y:S01]  /*1dfe0*/  IMAD.MOV.U32 R26, RZ, RZ, 0x6acd15b6 ;  /* 0x6acd15b6ff1a7424 */ /* 0x000fe200078e00ff */
[C---:B------:R-:W-:Y:S01]  /*1dff0*/  ISETP.GE.U32.AND P0, PT, R0.reuse, 0x7fb3e647, PT ;  /* 0x7fb3e6470000780c */ /* 0x040fe20003f06070 */
[----:B------:R-:W-:Y:S01]  /*1e000*/  IMAD.MOV.U32 R27, RZ, RZ, 0x3e21f407 ;  /* 0x3e21f407ff1b7424 */ /* 0x000fe200078e00ff */
[----:B------:R-:W-:Y:S01]  /*1e010*/  ISETP.NE.AND P1, PT, R0, RZ, PT ;  /* 0x000000ff0000720c */ /* 0x000fe20003f25270 */
[----:B------:R-:W2:-:S06]  /*1e020*/  DFMA R10, R28, R10, 6.75539944105574400000e+15 ;  /* 0x433800001c0a742b */ /* 0x000e8c000000000a */
[----:B--2---:R2:W3:-:S04]  /*1e030*/  DADD R16, R10, -6.75539944105574400000e+15 ;  /* 0xc33800000a107429 */ /* 0x0044c80000000000 */
[----:B--2---:R-:W-:Y:S02]  /*1e040*/  SEL R10, R10, RZ, P0 ;  /* 0x000000ff0a0a7207 */ /* 0x004fe40000000000 */
[----:B---3--:R-:W2:Y:S02]  /*1e050*/  DFMA R24, R16, c[0x2][0xb8], R28 ;  /* 0x00802e0010187a2b */ /* 0x008ea4000000001c */
[----:B------:R-:W-:-:S04]  /*1e060*/  IADD3 R11, R10, -0x1, RZ ;  /* 0xffffffff0a0b7810 */ /* 0x000fc80007ffe0ff */
[----:B--2---:R-:W2:-:S10]  /*1e070*/  DFMA R24, R16, c[0x2][0xc0], R24 ;  /* 0x0080300010187a2b */ /* 0x004e940000000018 */
[----:B--2---:R-:W-:Y:S02]  /*1e080*/  FSEL R16, R28, R24, !P0 ;  /* 0x000000181c107208 */ /* 0x004fe40004000000 */
[----:B------:R-:W-:Y:S02]  /*1e090*/  FSEL R17, R29, R25, !P0 ;  /* 0x000000191d117208 */ /* 0x000fe40004000000 */
[----:B------:R-:W-:-:S04]  /*1e0a0*/  ISETP.NE.AND P0, PT, R10, 0x400, PT ;  /* 0x000004000a00780c */ /* 0x000fc80003f05270 */
[----:B------:R-:W2:-:S06]  /*1e0b0*/  DFMA R24, R16, R26, c[0x2][0x1f0] ;  /* 0x00807c001018762b */ /* 0x000e8c000000001a */
[----:B--2---:R-:W2:-:S03]  /*1e0c0*/  DFMA R24, R16, R24, c[0x2][0x1f8] ;  /* 0x00807e001018762b */ /* 0x004e860000000018 */
[----:B------:R-:W-:Y:S01]  /*1e0d0*/  @P0 IADD3 R11, R10, RZ, RZ ;  /* 0x000000ff0a0b0210 */ /* 0x000fe20007ffe0ff */
[----:B------:R-:W-:Y:S02]  /*1e0e0*/  IMAD.MOV.U32 R10, RZ, RZ, RZ ;  /* 0x000000ffff0a7224 */ /* 0x000fe400078e00ff */
[----:B--2---:R-:W2:Y:S01]  /*1e0f0*/  DFMA R24, R16, R24, c[0x2][0x200] ;  /* 0x008080001018762b */ /* 0x004ea20000000018 */
[----:B------:R-:W-:-:S05]  /*1e100*/  LEA R11, R11, 0x3ff00000, 0x14 ;  /* 0x3ff000000b0b7811 */ /* 0x000fca00078ea0ff */
[----:B--2---:R-:W2:-:S04]  /*1e110*/  DFMA R24, R16, R24, c[0x2][0x208] ;  /* 0x008082001018762b */ /* 0x004e880000000018 */
[----:B------:R-:W-:-:S04]  /*1e120*/  DADD R26, R10, -1 ;  /* 0xbff000000a1a7429 */ /* 0x000fc80000000000 */
[----:B--2---:R-:W2:-:S06]  /*1e130*/  DFMA R24, R16, R24, c[0x2][0x210] ;  /* 0x008084001018762b */ /* 0x004e8c0000000018 */
[----:B--2---:R-:W2:-:S06]  /*1e140*/  DFMA R24, R16, R24, c[0x2][0x218] ;  /* 0x008086001018762b */ /* 0x004e8c0000000018 */
[----:B--2---:R-:W2:-:S06]  /*1e150*/  DFMA R24, R16, R24, c[0x2][0x220] ;  /* 0x008088001018762b */ /* 0x004e8c0000000018 */
[----:B--2---:R-:W2:-:S06]  /*1e160*/  DFMA R24, R16, R24, c[0x2][0x228] ;  /* 0x00808a001018762b */ /* 0x004e8c0000000018 */
[----:B--2---:R-:W2:-:S06]  /*1e170*/  DFMA R24, R16, R24, c[0x2][0x230] ;  /* 0x00808c001018762b */ /* 0x004e8c0000000018 */
[----:B--2---:R-:W2:-:S06]  /*1e180*/  DFMA R24, R16, R24, 0.5 ;  /* 0x3fe000001018742b */ /* 0x004e8c0000000018 */
[----:B--2---:R-:W2:-:S06]  /*1e190*/  DMUL R24, R16, R24 ;  /* 0x0000001810187228 */ /* 0x004e8c0000000000 */
[----:B--2---:R-:W2:-:S06]  /*1e1a0*/  DFMA R24, R16, R24, R16 ;  /* 0x000000181018722b */ /* 0x004e8c0000000010 */
[----:B--2---:R-:W2:-:S06]  /*1e1b0*/  DFMA R24, R24, R10, R26 ;  /* 0x0000000a1818722b */ /* 0x004e8c000000001a */
[----:B--2---:R-:W2:-:S10]  /*1e1c0*/  DADD R10, R24, R24 ;  /* 0x00000000180a7229 */ /* 0x004e940000000018 */
[----:B--2---:R-:W-:Y:S02]  /*1e1d0*/  @P1 FSEL R16, R10, R24, !P0 ;  /* 0x000000180a101208 */ /* 0x004fe40004000000 */
[----:B------:R-:W-:-:S03]  /*1e1e0*/  @P1 FSEL R17, R11, R25, !P0 ;  /* 0x000000190b111208 */ /* 0x000fc60004000000 */
[----:B------:R-:W-:Y:S01]  /*1e1f0*/  IMAD.MOV.U32 R24, RZ, RZ, R16 ;  /* 0x000000ffff187224 */ /* 0x000fe200078e0010 */
[----:B------:R-:W-:Y:S02]  /*1e200*/  MOV R25, R17 ;  /* 0x0000001100197202 */ /* 0x000fe40000000f00 */
.L_x_4505:
[----:B------:R-:W-:Y:S05]  /*1e210*/  BSYNC B3 ;  /* 0x0000000000037941 */ /* 0x000fea0003800000 */
.L_x_4503:
[----:B------:R-:W2:Y:S01]  /*1e220*/  DSETP.GTU.AND P0, PT, R20, +INF , PT ;  /* 0x7ff000001400742a */ /* 0x000ea20003f0c000 */
[----:B------:R-:W-:-:S13]  /*1e230*/  BSSY B6, `(.L_x_4506) ;  /* 0x0000091000067945 */ /* 0x000fda0003800000 */
[----:B--2---:R-:W-:Y:S05]  /*1e240*/  @P0 BRA `(.L_x_4507) ;  /* 0x000008e000000947 */ /* 0x004fea0003800000 */
[----:B------:R-:W-:Y:S01]  /*1e250*/  BSSY B7, `(.L_x_4508) ;  /* 0x0000005000077945 */ /* 0x000fe20003800000 */
[----:B------:R-:W-:Y:S01]  /*1e260*/  IMAD.MOV.U32 R16, RZ, RZ, R20 ;  /* 0x000000ffff107224 */ /* 0x000fe200078e0014 */
[----:B------:R-:W-:Y:S01]  /*1e270*/  MOV R6, 0x1e2a0 ;  /* 0x0001e2a000067802 */ /* 0x000fe20000000f00 */
[----:B------:R-:W-:Y:S02]  /*1e280*/  IMAD.MOV.U32 R17, RZ, RZ, R21 ;  /* 0x000000ffff117224 */ /* 0x000fe400078e0015 */
[----:B01----:R-:W-:Y:S05]  /*1e290*/  CALL.REL.NOINC `($_ZN2at6native18elementwise_kernelILi128ELi2EZNS0_22gpu_kernel_impl_nocastIN48_GLOBAL__N__08322988_15_IGammaKernel_cu_cb51a28d10CalcIgammaIdEEEEvRNS_18TensorIteratorBaseERKT_EUliE_EEviT1_$__internal_lgamma_pos) ;  /* 0x0002834000007944 */ /* 0x003fea0003c00000 */
[----:B------:R-:W-:Y:S05]  /*1e2a0*/  BSYNC B7 ;  /* 0x0000000000077941 */ /* 0x000fea0003800000 */
.L_x_4508:
[----:B------:R-:W-:Y:S01]  /*1e2b0*/  ISETP.GT.AND P0, PT, R15, -0x1, PT ;  /* 0xffffffff0f00780c */ /* 0x000fe20003f04270 */
[----:B-12---:R-:W-:Y:S01]  /*1e2c0*/  IMAD.MOV.U32 R15, RZ, RZ, R17 ;  /* 0x000000ffff0f7224 */ /* 0x006fe200078e0011 */
        /* <DEDUP_REMOVED lines=64> */
.L_x_4513:
[----:B------:R-:W-:Y:S05]  /*1e6d0*/  BSYNC B5 ;  /* 0x0000000000057941 */ /* 0x000fea0003800000 */
.L_x_4512:
[----:B------:R-:W-:Y:S01]  /*1e6e0*/  IMAD.MOV.U32 R0, RZ, RZ, R11 ;  /* 0x000000ffff007224 */ /* 0x000fe200078e000b */
[----:B------:R-:W-:Y:S01]  /*1e6f0*/  MOV R21, R11 ;  /* 0x0000000b00157202 */ /* 0x000fe20000000f00 */
[----:B------:R-:W-:Y:S02]  /*1e700*/  IMAD.MOV.U32 R20, RZ, RZ, R10 ;  /* 0x000000ffff147224 */ /* 0x000fe400078e000a */
.L_x_4511:
[----:B------:R-:W-:Y:S05]  /*1e710*/  BSYNC B4 ;  /* 0x0000000000047941 */ /* 0x000fea0003800000 */
.L_x_4510:
[----:B------:R-:W-:Y:S01]  /*1e720*/  ISETP.GT.AND P0, PT, R0, 0xfffff, PT ;  /* 0x000fffff0000780c */ /* 0x000fe20003f04270 */
[----:B------:R-:W-:Y:S01]  /*1e730*/  IMAD.MOV.U32 R3, RZ, RZ, R20 ;  /* 0x000000ffff037224 */ /* 0x000fe200078e0014 */
[----:B------:R-:W-:Y:S11]  /*1e740*/  BSSY B3, `(.L_x_4514) ;  /* 0x0000039000037945 */ /* 0x000ff60003800000 */
        /* <DEDUP_REMOVED lines=56> */
.L_x_4515:
[----:B------:R-:W-:Y:S05]  /*1ead0*/  BSYNC B3 ;  /* 0x0000000000037941 */ /* 0x000fea0003800000 */
.L_x_4514:
[----:B--2---:R-:W-:-:S04]  /*1eae0*/  DADD R14, -R14, R10 ;  /* 0x000000000e0e7229 */ /* 0x004fc8000000010a */
[----:B------:R-:W2:-:S10]  /*1eaf0*/  DADD R10, -RZ, -R10 ;  /* 0x00000000ff0a7229 */ /* 0x000e94000000090a */
[----:B--2---:R-:W-:Y:S02]  /*1eb00*/  FSEL R10, R10, R14, !P4 ;  /* 0x0000000e0a0a7208 */ /* 0x004fe40006000000 */
[----:B------:R-:W-:Y:S01]  /*1eb10*/  FSEL R11, R11, R15, !P4 ;  /* 0x0000000f0b0b7208 */ /* 0x000fe20006000000 */
[----:B------:R-:W-:Y:S05]  /*1eb20*/  BRA `(.L_x_4509) ;  /* 0x0000001000007947 */ /* 0x000fea0003800000 */
.L_x_4507:
[----:B------:R2:W3:-:S06]  /*1eb30*/  DADD R10, R14, R14 ;  /* 0x000000000e0a7229 */ /* 0x0004cc000000000e */
.L_x_4509:
[----:B------:R-:W-:Y:S05]  /*1eb40*/  BSYNC B6 ;  /* 0x0000000000067941 */ /* 0x000fea0003800000 */
.L_x_4506:
[----:B---3--:R-:W3:Y:S01]  /*1eb50*/  DADD R18, R18, -R10 ;  /* 0x0000000012127229 */ /* 0x008ee2000000080a */
[----:B------:R-:W-:Y:S01]  /*1eb60*/  IMAD.MOV.U32 R20, RZ, RZ, 0x652b82fe ;  /* 0x652b82feff147424 */ /* 0x000fe200078e00ff */
[----:B------:R-:W-:Y:S01]  /*1eb70*/  MOV R21, 0x3ff71547 ;  /* 0x3ff7154700157802 */ /* 0x000fe20000000f00 */
[----:B------:R-:W-:Y:S01]  /*1eb80*/  IMAD.MOV.U32 R16, RZ, RZ, 0x69ce2bdf ;  /* 0x69ce2bdfff107424 */ /* 0x000fe200078e00ff */
[----:B------:R-:W-:Y:S01]  /*1eb90*/  BSSY B3, `(.L_x_4516) ;  /* 0x0000021000037945 */ /* 0x000fe20003800000 */
[----:B------:R-:W-:-:S03]  /*1eba0*/  IMAD.MOV.U32 R17, RZ, RZ, 0x3e5ade15 ;  /* 0x3e5ade15ff117424 */ /* 0x000fc600078e00ff */
[----:B---3--:R-:W3:Y:S02]  /*1ebb0*/  DFMA R20, R18, R20, 6.75539944105574400000e+15 ;  /* 0x433800001214742b */ /* 0x008ee40000000014 */
[----:B------:R-:W-:-:S04]  /*1ebc0*/  FSETP.GEU.FTZ.AND P0, PT, |R19|, 4.1917929649353027344, PT ;  /* 0x4086232b1300780b */ /* 0x000fc80003f1e200 */
[----:B---3--:R-:W3:-:S06]  /*1ebd0*/  DADD R10, R20, -6.75539944105574400000e+15 ;  /* 0xc3380000140a7429 */ /* 0x008ecc0000000000 */
[----:B--23--:R-:W2:-:S06]  /*1ebe0*/  DFMA R14, R10, c[0x2][0xb8], R18 ;  /* 0x00802e000a0e7a2b */ /* 0x00ce8c0000000012 */
        /* <DEDUP_REMOVED lines=27> */
.L_x_4517:
[----:B------:R-:W-:Y:S05]  /*1eda0*/  BSYNC B3 ;  /* 0x0000000000037941 */ /* 0x000fea0003800000 */
.L_x_4516:
[----:B---3--:R3:W4:Y:S01]  /*1edb0*/  DFMA R24, -R22, R10, -R24 ;  /* 0x0000000a1618722b */ /* 0x0087220000000918 */
[----:B------:R-:W-:Y:S05]  /*1edc0*/  BRA `(.L_x_4466) ;  /* 0x0002644000007947 */ /* 0x000fea0003800000 */
.L_x_4484:
        /* <DEDUP_REMOVED lines=26> */
[----:B------:R-:W-:Y:S01]  /*1ef70*/  IMAD.MOV.U32 R31, RZ, RZ, 0x3ff00000 ;  /* 0x3ff00000ff1f7424 */ /* 0x000fe200078e00ff */
[----:B--2---:R-:W-:Y:S01]  /*1ef80*/  MOV R32, 0x0 ;  /* 0x0000000000207802 */ /* 0x004fe20000000f00 */
[----:B------:R-:W-:Y:S01]  /*1ef90*/  IMAD.MOV.U32 R33, RZ, RZ, 0x40508000 ;  /* 0x40508000ff217424 */ /* 0x000fe200078e00ff */
[----:B------:R0:W-:Y:S01]  /*1efa0*/  STL.64 [R1+0x1428], R38 ;  /* 0x0014282601007387 */ /* 0x0001e20000100a00 */
[----:B------:R-:W-:Y:S01]  /*1efb0*/  IMAD.MOV.U32 R45, RZ, RZ, 0x419cbd69 ;  /* 0x419cbd69ff2d7424 */ /* 0x000fe200078e00ff */
[----:B---3--:R-:W-:Y:S01]  /*1efc0*/  MOV R35, 0x409e1400 ;  /* 0x409e140000237802 */ /* 0x008fe20000000f00 */
[----:B------:R-:W-:Y:S01]  /*1efd0*/  IMAD.MOV.U32 R34, RZ, RZ, 0x0 ;  /* 0x00000000ff227424 */ /* 0x000fe200078e00ff */
[----:B------:R2:W-:Y:S01]  /*1efe0*/  STL.64 [R1+0x1430], R40 ;  /* 0x0014302801007387 */ /* 0x0005e20000100a00 */
[----:B------:R-:W-:Y:S01]  /*1eff0*/  IMAD.MOV.U32 R46, RZ, RZ, 0x0 ;  /* 0x00000000ff2e7424 */ /* 0x000fe200078e00ff */
[----:B------:R-:W-:Y:S01]  /*1f000*/  MOV R11, 0x3f78d44d ;  /* 0x3f78d44d000b7802 */ /* 0x000fe20000000f00 */
[----:B----4-:R-:W-:Y:S01]  /*1f010*/  IMAD.MOV.U32 R36, RZ, RZ, 0x0 ;  /* 0x00000000ff247424 */ /* 0x010fe200078e00ff */
[----:B------:R3:W-:Y:S01]  /*1f020*/  STL.64 [R1+0x1438], R42 ;  /* 0x0014382a01007387 */ /* 0x0007e20000100a00 */
[----:B------:R-:W-:Y:S01]  /*1f030*/  IMAD.MOV.U32 R37, RZ, RZ, 0x40dfe780 ;  /* 0x40dfe780ff257424 */ /* 0x000fe200078e00ff */
[----:B------:R-:W-:Y:S01]  /*1f040*/  DSETP.GT.AND P0, PT, R20, 1, PT ;  /* 0x3ff000001400742a */ /* 0x000fe20003f04000 */
        /* <DEDUP_REMOVED lines=9> */
[----:B------:R-:W-:Y:S01]  /*1f0e0*/  STL.64 [R1+0x2788], R34 ;  /* 0x0027882201007387 */ /* 0x000fe20000100a00 */
[----:B---3--:R-:W-:Y:S01]  /*1f0f0*/  IMAD.MOV.U32 R42, RZ, RZ, -0x20000000 ;  /* 0xe0000000ff2a7424 */ /* 0x008fe200078e00ff */
[----:B------:R-:W-:Y:S01]  /*1f100*/  BSSY B4, `(.L_x_4520) ;  /* 0x0000040000047945 */ /* 0x000fe20003800000 */
[----:B------:R-:W-:Y:S01]  /*1f110*/  IMAD.MOV.U32 R43, RZ, RZ, 0x41697171 ;  /* 0x41697171ff2b7424 */ /* 0x000fe200078e00ff */
[----:B----4-:R-:W-:Y:S01]  /*1f120*/  MOV R31, 0x41991871 ;  /* 0x41991871001f7802 */ /* 0x010fe20000000f00 */
[----:B------:R-:W-:Y:S01]  /*1f130*/  IMAD.MOV.U32 R30, RZ, RZ, 0x70000000 ;  /* 0x70000000ff1e7424 */ /* 0x000fe200078e00ff */
[----:B------:R-:W-:Y:S01]  /*1f140*/  STL.64 [R1+0x2790], R36 ;  /* 0x0027902401007387 */ /* 0x000fe20000100a00 */
[----:B------:R-:W-:-:S02]  /*1f150*/  IMAD.MOV.U32 R10, RZ, RZ, 0x6a172145 ;  /* 0x6a172145ff0a7424 */ /* 0x000fc400078e00ff */
[----:B0-----:R-:W-:Y:S01]  /*1f160*/  IMAD.MOV.U32 R32, RZ, RZ, -0x50000000 ;  /* 0xb0000000ff207424 */ /* 0x001fe200078e00ff */
[----:B------:R-:W-:Y:S01]  /*1f170*/  STL.64 [R1+0x2798], R38 ;  /* 0x0027982601007387 */ /* 0x000fe20000100a00 */
[----:B------:R-:W-:Y:S02]  /*1f180*/  IMAD.MOV.U32 R33, RZ, RZ, 0x41a1fda6 ;  /* 0x41a1fda6ff217424 */ /* 0x000fe400078e00ff */
[----:B------:R-:W-:Y:S01]  /*1f190*/  IMAD.MOV.U32 R29, RZ, RZ, 0x40338519 ;  /* 0x40338519ff1d7424 */ /* 0x000fe200078e00ff */
[----:B------:R-:W-:Y:S01]  /*1f1a0*/  STL.64 [R1+0x27a0], R40 ;  /* 0x0027a02801007387 */ /* 0x000fe20000100a00 */
[----:B------:R-:W-:Y:S02]  /*1f1b0*/  IMAD.MOV.U32 R5, RZ, RZ, RZ ;  /* 0x000000ffff057224 */ /* 0x000fe400078e00ff */
[----:B------:R-:W-:Y:S01]  /*1f1c0*/  IMAD.MOV.U32 R0, RZ, RZ, 0x1 ;  /* 0x00000001ff007424 */ /* 0x000fe200078e00ff */
[----:B------:R-:W-:Y:S04]  /*1f1d0*/  STL.64 [R1+0x27a8], R42 ;  /* 0x0027a82a01007387 */ /* 0x000fe80000100a00 */
        /* <DEDUP_REMOVED lines=10> */
[----:B--2---:R-:W-:Y:S02]  /*1f280*/  IMAD.MOV.U32 R10, RZ, RZ, -0x12d8f232 ;  /* 0xed270dceff0a7424 */ /* 0x004fe400078e00ff */
[----:B------:R-:W-:Y:S01]  /*1f290*/  IMAD.MOV.U32 R11, RZ, RZ, 0x4194972f ;  /* 0x4194972fff0b7424 */ /* 0x000fe200078e00ff */
[----:B------:R0:W-:Y:S01]  /*1f2a0*/  STL.64 [R1+0x1448], R22 ;  /* 0x0014481601007387 */ /* 0x0001e20000100a00 */
[----:B---3--:R-:W-:Y:S01]  /*1f2b0*/  IMAD.MOV.U32 R28, RZ, RZ, -0x30b135d2 ;  /* 0xcf4eca2eff1c7424 */ /* 0x008fe200078e00ff */
[----:B------:R-:W-:Y:S02]  /*1f2c0*/  MOV R29, 0x418b2298 ;  /* 0x418b2298001d7802 */ /* 0x000fe40000000f00 */
[----:B------:R2:W-:Y:S04]  /*1f2d0*/  STL.64 [R1+0x1440], R10 ;  /* 0x0014400a01007387 */ /* 0x0005e80000100a00 */
[----:B------:R3:W-:Y:S01]  /*1f2e0*/  STL.64 [R1+0x1450], R28 ;  /* 0x0014501c01007387 */ /* 0x0007e20000100a00 */
[----:B0-----:R-:W0:Y:S01]  /*1f2f0*/  DADD R22, R14, c[0x2][0x10] ;  /* 0x008004000e167629 */ /* 0x001e220000000000 */
[----:B--2---:R-:W-:Y:S01]  /*1f300*/  MOV R10, 0x90000000 ;  /* 0x90000000000a7802 */ /* 0x004fe20000000f00 */
[----:B------:R-:W-:-:S04]  /*1f310*/  IMAD.MOV.U32 R11, RZ, RZ, 0x4185eeb6 ;  /* 0x4185eeb6ff0b7424 */ /* 0x000fc800078e00ff */
[----:B0-----:R-:W0:Y:S01]  /*1f320*/  DADD R22, R22, -0.5 ;  /* 0xbfe0000016167429 */ /* 0x001e220000000000 */
[----:B---3--:R-:W-:Y:S01]  /*1f330*/  MOV R28, 0x6a172145 ;  /* 0x6a172145001c7802 */ /* 0x008fe20000000f00 */
[----:B------:R-:W-:Y:S01]  /*1f340*/  IMAD.MOV.U32 R29, RZ, RZ, 0x3f78d44d ;  /* 0x3f78d44dff1d7424 */ /* 0x000fe200078e00ff */
[----:B------:R2:W-:Y:S02]  /*1f350*/  STL.64 [R1+0x27b0], R10 ;  /* 0x0027b00a01007387 */ /* 0x0005e40000100a00 */
[----:B--2---:R-:W-:Y:S01]  /*1f360*/  IMAD.MOV.U32 R10, RZ, RZ, R14 ;  /* 0x000000ffff0a7224 */ /* 0x004fe200078e000e */
[----:B------:R-:W-:Y:S01]  /*1f370*/  MOV R11, R15 ;  /* 0x0000000f000b7202 */ /* 0x000fe20000000f00 */
[----:B------:R-:W-:Y:S05]  /*1f380*/  @!P0 BRA `(.L_x_4521) ;  /* 0x0000017000008947 */ /* 0x000fea0003800000 */
[----:B0-----:R-:W0:Y:S01]  /*1f390*/  MUFU.RCP64H R11, R15 ;  /* 0x0000000f000b7308 */ /* 0x001e220000001800 */
[----:B------:R-:W-:Y:S01]  /*1f3a0*/  IADD3 R10, R15, 0x300402, RZ ;  /* 0x003004020f0a7810 */ /* 0x000fe20007ffe0ff */
[----:B------:R-:W-:Y:S03]  /*1f3b0*/  BSSY B5, `(.L_x_4522) ;  /* 0x0000010000057945 */ /* 0x000fe60003800000 */
[----:B------:R-:W-:-:S02]  /*1f3c0*/  FSETP.GEU.AND P0, PT, |R10|, 5.8789094863358348022e-39, PT ;  /* 0x004004020a00780b */ /* 0x000fc40003f0e200 */
        /* <DEDUP_REMOVED lines=8> */
[----:B------:R-:W-:Y:S01]  /*1f450*/  MOV R9, 0x1f490 ;  /* 0x0001f49000097802 */ /* 0x000fe20000000f00 */
[----:B------:R-:W-:Y:S01]  /*1f460*/  IMAD.MOV.U32 R33, RZ, RZ, R15 ;  /* 0x000000ffff217224 */ /* 0x000fe200078e000f */
[----:B------:R-:W-:Y:S02]  /*1f470*/  IADD3 R5, R0, -0x100000, RZ ;  /* 0xfff0000000057810 */ /* 0x000fe40007ffe0ff */
[----:B012---:R-:W-:Y:S05]  /*1f480*/  CALL.REL.NOINC `($__internal_18_$__cuda_sm20_dblrcp_rn_slowpath_v3) ;  /* 0x00025dd000007944 */ /* 0x007fea0003c00000 */
[----:B------:R-:W-:Y:S01]  /*1f490*/  MOV R10, R5 ;  /* 0x00000005000a7202 */ /* 0x000fe20000000f00 */
[----:B------:R-:W-:Y:S02]  /*1f4a0*/  IMAD.MOV.U32 R11, RZ, RZ, R6 ;  /* 0x000000ffff0b7224 */ /* 0x000fe400078e0006 */
.L_x_4523:
[----:B------:R-:W-:Y:S05]  /*1f4b0*/  BSYNC B5 ;  /* 0x0000000000057941 */ /* 0x000fea0003800000 */
.L_x_4522:
[----:B------:R-:W-:Y:S01]  /*1f4c0*/  IMAD.MOV.U32 R5, RZ, RZ, 0xc ;  /* 0x0000000cff057424 */ /* 0x000fe200078e00ff */
[----:B------:R-:W-:Y:S01]  /*1f4d0*/  MOV R0, 0xffffffff ;  /* 0xffffffff00007802 */ /* 0x000fe20000000f00 */
[----:B0-----:R-:W-:Y:S02]  /*1f4e0*/  IMAD.MOV.U32 R28, RZ, RZ, -0x30b135d2 ;  /* 0xcf4eca2eff1c7424 */ /* 0x001fe400078e00ff */
[----:B------:R-:W-:-:S02]  /*1f4f0*/  IMAD.MOV.U32 R29, RZ, RZ, 0x418b2298 ;  /* 0x418b2298ff1d7424 */ /* 0x000fc400078e00ff */
.L_x_4521:
[----:B0-----:R-:W-:Y:S05]  /*1f500*/  BSYNC B4 ;  /* 0x0000000000047941 */ /* 0x001fea0003800000 */
.L_x_4520:
[----:B------:R-:W0:Y:S01]  /*1f510*/  DSETP.GT.AND P0, PT, R20, 1, PT ;  /* 0x3ff000001400742a */ /* 0x000e220003f04000 */
[----:B------:R-:W-:-:S02]  /*1f520*/  IADD3 R31, R3, 0x13e8, RZ ;  /* 0x000013e8031f7810 */ /* 0x000fc40007ffe0ff */
[----:B------:R-:W-:-:S03]  /*1f530*/  SHF.L.U32 R6, R0, 0x3, RZ ;  /* 0x0000000300067819 */ /* 0x000fc600000006ff */
[----:B0-----:R-:W-:-:S05]  /*1f540*/  SEL R31, R31, R16, P0 ;  /* 0x000000101f1f7207 */ /* 0x001fca0000000000 */
        /* <DEDUP_REMOVED lines=12> */
[----:B0-----:R-:W-:Y:S02]  /*1f610*/  IMAD.IADD R31, R33, 0x1, R6 ;  /* 0x00000001211f7824 */ /* 0x001fe400078e0206 */
[----:B------:R-:W-:-:S03]  /*1f620*/  IMAD.IADD R0, R5, 0x1, R0 ;  /* 0x0000000105007824 */ /* 0x000fc600078e0200 */
[----:B------:R0:W5:Y:S01]  /*1f630*/  LDL.64 R64, [R31] ;  /* 0x000000001f407983 */ /* 0x0001620000100a00 */
[----:B----4-:R-:W-:Y:S01]  /*1f640*/  IADD3 R17, R31, R6, RZ ;  /* 0x000000061f117210 */ /* 0x010fe20007ffe0ff */
[----:B--2---:R-:W-:-:S04]  /*1f650*/  IMAD.U32 R37, R0, 0x8, R3 ;  /* 0x0000000800257824 */ /* 0x004fc800078e0003 */
[----:B------:R2:W4:Y:S01]  /*1f660*/  LDL.64 R62, [R17] ;  /* 0x00000000113e7983 */ /* 0x0005220000100a00 */
[--C-:B-1----:R-:W-:Y:S01]  /*1f670*/  IMAD.IADD R9, R17, 0x1, R6.reuse ;  /* 0x0000000111097824 */ /* 0x102fe200078e0206 */
[----:B------:R-:W-:Y:S02]  /*1f680*/  IADD3 R35, R6, R37, RZ ;  /* 0x0000002506237210 */ /* 0x000fe40007ffe0ff */
[----:B------:R1:W4:Y:S01]  /*1f690*/  LDL.64 R60, [R37] ;  /* 0x00000000253c7983 */ /* 0x0003220000100a00 */
[----:B------:R-:W-:-:S03]  /*1f6a0*/  IMAD.IADD R5, R9, 0x1, R6 ;  /* 0x0000000109057824 */ /* 0x000fc600078e0206 */
[----:B------:R0:W4:Y:S01]  /*1f6b0*/  LDL.64 R58, [R9] ;  /* 0x00000000093a7983 */ /* 0x0001220000100a00 */
[----:B------:R-:W-:-:S03]  /*1f6c0*/  IMAD.IADD R33, R35, 0x1, R6 ;  /* 0x0000000123217824 */ /* 0x000fc600078e0206 */
[----:B------:R1:W4:Y:S01]  /*1f6d0*/  LDL.64 R56, [R35] ;  /* 0x0000000023387983 */ /* 0x0003220000100a00 */
[----:B------:R-:W-:-:S03]  /*1f6e0*/  IADD3 R3, R5, R6, RZ ;  /* 0x0000000605037210 */ /* 0x000fc60007ffe0ff */
[----:B------:R1:W4:Y:S01]  /*1f6f0*/  LDL.64 R54, [R5] ;  /* 0x0000000005367983 */ /* 0x0003220000100a00 */
[----:B0-----:R-:W-:-:S03]  /*1f700*/  IMAD.IADD R31, R33, 0x1, R6 ;  /* 0x00000001211f7824 */ /* 0x001fc600078e0206 */
[----:B------:R0:W4:Y:S01]  /*1f710*/  LDL.64 R52, [R33] ;  /* 0x0000000021347983 */ /* 0x0001220000100a00 */
[----:B------:R-:W-:-:S03]  /*1f720*/  IMAD.IADD R44, R3, 0x1, R6 ;  /* 0x00000001032c7824 */ /* 0x000fc600078e0206 */
[----:B------:R0:W4:Y:S01]  /*1f730*/  LDL.64 R48, [R3] ;  /* 0x0000000003307983 */ /* 0x0001220000100a00 */
[----:B--2---:R-:W-:-:S03]  /*1f740*/  IADD3 R17, R31, R6, RZ ;  /* 0x000000061f117210 */ /* 0x004fc60007ffe0ff */
[----:B------:R2:W4:Y:S04]  /*1f750*/  LDL.64 R46, [R31] ;  /* 0x000000001f2e7983 */ /* 0x0005280000100a00 */
[----:B------:R-:W4:Y:S01]  /*1f760*/  LDL.64 R44, [R44] ;  /* 0x000000002c2c7983 */ /* 0x000f220000100a00 */
[----:B-1----:R-:W-:-:S03]  /*1f770*/  IMAD.IADD R35, R17, 0x1, R6 ;  /* 0x0000000111237824 */ /* 0x002fc600078e0206 */
[----:B------:R1:W4:Y:S01]  /*1f780*/  LDL.64 R42, [R17] ;  /* 0x00000000112a7983 */ /* 0x0003220000100a00 */
[----:B------:R-:W-:-:S03]  /*1f790*/  IMAD.IADD R77, R35, 0x1, R6 ;  /* 0x00000001234d7824 */ /* 0x000fc600078e0206 */
[----:B------:R0:W4:Y:S02]  /*1f7a0*/  LDL.64 R40, [R35] ;  /* 0x0000000023287983 */ /* 0x0001240000100a00 */
[-C--:B------:R-:W-:Y:S02]  /*1f7b0*/  IADD3 R79, R77, R6.reuse, RZ ;  /* 0x000000064d4f7210 */ /* 0x080fe40007ffe0ff */
[----:B------:R0:W4:Y:S03]  /*1f7c0*/  LDL.64 R38, [R77] ;  /* 0x000000004d267983 */ /* 0x0001260000100a00 */
[--C-:B------:R-:W-:Y:S01]  /*1f7d0*/  IMAD.IADD R9, R79, 0x1, R6.reuse ;  /* 0x000000014f097824 */ /* 0x100fe200078e0206 */
[----:B------:R-:W4:Y:S03]  /*1f7e0*/  LDL.64 R36, [R79] ;  /* 0x000000004f247983 */ /* 0x000f260000100a00 */
[----:B------:R-:W-:Y:S01]  /*1f7f0*/  IMAD.IADD R5, R9, 0x1, R6 ;  /* 0x0000000109057824 */ /* 0x000fe200078e0206 */
[----:B0-----:R-:W4:Y:S04]  /*1f800*/  LDL.64 R32, [R9] ;  /* 0x0000000009207983 */ /* 0x001f280000100a00 */
[----:B--2---:R-:W2:Y:S01]  /*1f810*/  LDL.64 R30, [R5] ;  /* 0x00000000051e7983 */ /* 0x004ea20000100a00 */
[----:B------:R-:W-:-:S05]  /*1f820*/  IADD3 R3, R5, R6, RZ ;  /* 0x0000000605037210 */ /* 0x000fca0007ffe0ff */
[----:B-1----:R-:W2:Y:S01]  /*1f830*/  LDL.64 R16, [R3] ;  /* 0x0000000003107983 */ /* 0x002ea20000100a00 */
[----:B------:R-:W-:-:S06]  /*1f840*/  IMAD.IADD R34, R3, 0x1, R6 ;  /* 0x0000000103227824 */ /* 0x000fcc00078e0206 */
[----:B------:R-:W2:Y:S01]  /*1f850*/  LDL.64 R34, [R34] ;  /* 0x0000000022227983 */ /* 0x000ea20000100a00 */
[----:B------:R-:W-:Y:S01]  /*1f860*/  FSEL R77, RZ, 1.875, P0 ;  /* 0x3ff00000ff4d7808 */ /* 0x000fe20000000000 */
[----:B------:R-:W-:Y:S01]  /*1f870*/  IMAD.MOV.U32 R76, RZ, RZ, RZ ;  /* 0x000000ffff4c7224 */ /* 0x000fe200078e00ff */
[----:B------:R-:W-:Y:S05]  /*1f880*/  BSSY B4, `(.L_x_4524) ;  /* 0x000002b000047945 */ /* 0x000fea0003800000 */
[----:B---3--:R-:W5:-:S06]  /*1f890*/  DFMA R74, R10, R76, R74 ;  /* 0x0000004c0a4a722b */ /* 0x008f4c000000004a */
[----:B-----5:R-:W0:-:S06]  /*1f8a0*/  DFMA R72, R74, R10, R72 ;  /* 0x0000000a4a48722b */ /* 0x020e0c0000000048 */
[----:B0-----:R-:W0:-:S06]  /*1f8b0*/  DFMA R70, R72, R10, R70 ;  /* 0x0000000a4846722b */ /* 0x001e0c0000000046 */
        /* <DEDUP_REMOVED lines=15> */
[----:B------:R-:W-:-:S03]  /*1f9b0*/  MOV R42, 0x1 ;  /* 0x00000001002a7802 */ /* 0x000fc60000000f00 */
[----:B-1----:R-:W1:-:S06]  /*1f9c0*/  DFMA R28, R28, R10, R40 ;  /* 0x0000000a1c1c722b */ /* 0x002e4c0000000028 */
[----:B-1----:R-:W1:-:S06]  /*1f9d0*/  DFMA R28, R28, R10, R38 ;  /* 0x0000000a1c1c722b */ /* 0x002e4c0000000026 */
[----:B-1----:R-:W1:-:S04]  /*1f9e0*/  DFMA R28, R28, R10, R36 ;  /* 0x0000000a1c1c722b */ /* 0x002e480000000024 */
[----:B0-----:R-:W0:-:S04]  /*1f9f0*/  DFMA R36, -R74, R42, 1 ;  /* 0x3ff000004a24742b */ /* 0x001e08000000012a */
[----:B-1----:R-:W2:-:S04]  /*1fa00*/  DFMA R28, R28, R10, R32 ;  /* 0x0000000a1c1c722b */ /* 0x002e880000000020 */
[----:B0-----:R-:W0:-:S04]  /*1fa10*/  DFMA R36, R36, R36, R36 ;  /* 0x000000242424722b */ /* 0x001e080000000024 */
[----:B--2---:R-:W1:-:S04]  /*1fa20*/  DFMA R28, R28, R10, R30 ;  /* 0x0000000a1c1c722b */ /* 0x004e48000000001e */
        /* <DEDUP_REMOVED lines=12> */
[----:B------:R-:W-:Y:S02]  /*1faf0*/  MOV R0, 0x1fb10 ;  /* 0x0001fb1000007802 */ /* 0x000fe40000000f00 */
[----:B------:R-:W-:Y:S05]  /*1fb00*/  CALL.REL.NOINC `($__internal_19_$__cuda_sm20_div_rn_f64_full) ;  /* 0x00025a0000007944 */ /* 0x000fea0003c00000 */
[----:B------:R-:W-:Y:S02]  /*1fb10*/  IMAD.MOV.U32 R28, RZ, RZ, R10 ;  /* 0x000000ffff1c7224 */ /* 0x000fe400078e000a */
[----:B------:R-:W-:Y:S02]  /*1fb20*/  IMAD.MOV.U32 R29, RZ, RZ, R9 ;  /* 0x000000ffff1d7224 */ /* 0x000fe400078e0009 */
.L_x_4525:
[----:B------:R-:W-:Y:S05]  /*1fb30*/  BSYNC B4 ;  /* 0x0000000000047941 */ /* 0x000fea0003800000 */
.L_x_4524:
        /* <DEDUP_REMOVED lines=22> */
[----:B-1----:R-:W-:Y:S05]  /*1fca0*/  CALL.REL.NOINC `($__internal_19_$__cuda_sm20_div_rn_f64_full) ;  /* 0x0002586000007944 */ /* 0x002fea0003c00000 */
[----:B------:R-:W-:Y:S02]  /*1fcb0*/  IMAD.MOV.U32 R34, RZ, RZ, R10 ;  /* 0x000000ffff227224 */ /* 0x000fe400078e000a */
[----:B------:R-:W-:Y:S02]  /*1fcc0*/  IMAD.MOV.U32 R35, RZ, RZ, R9 ;  /* 0x000000ffff237224 */ /* 0x000fe400078e0009 */
.L_x_4527:
[----:B------:R-:W-:Y:S05]  /*1fcd0*/  BSYNC B4 ;  /* 0x0000000000047941 */ /* 0x000fea0003800000 */
.L_x_4526:
[----:B------:R-:W0:Y:S01]  /*1fce0*/  MUFU.RSQ64H R17, R35 ;  /* 0x0000002300117308 */ /* 0x000e220000001c00 */
[----:B------:R-:W-:Y:S01]  /*1fcf0*/  IADD3 R16, R35, -0x3500000, RZ ;  /* 0xfcb0000023107810 */ /* 0x000fe20007ffe0ff */
[----:B------:R-:W-:Y:S01]  /*1fd00*/  IMAD.MOV.U32 R31, RZ, RZ, 0x3fd80000 ;  /* 0x3fd80000ff1f7424 */ /* 0x000fe200078e00ff */
[----:B------:R-:W-:Y:S01]  /*1fd10*/  MOV R30, 0x0 ;  /* 0x00000000001e7802 */ /* 0x000fe20000000f00 */
[----:B------:R-:W-:Y:S01]  /*1fd20*/  BSSY B4, `(.L_x_4528) ;  /* 0x0000015000047945 */ /* 0x000fe20003800000 */
[----:B------:R-:W-:-:S02]  /*1fd30*/  ISETP.GE.U32.AND P0, PT, R16, 0x7ca00000, PT ;  /* 0x7ca000001000780c */ /* 0x000fc40003f06070 */
        /* <DEDUP_REMOVED lines=15> */
[----:B------:R-:W-:Y:S02]  /*1fe30*/  MOV R0, 0x1fe50 ;  /* 0x0001fe5000007802 */ /* 0x000fe40000000f00 */
[----:B-12---:R-:W-:Y:S05]  /*1fe40*/  CALL.REL.NOINC `($__internal_20_$__cuda_sm20_dsqrt_rn_f64_mediumpath_v1) ;  /* 0x00025ca000007944 */ /* 0x006fea0003c00000 */
[----:B------:R-:W-:Y:S02]  /*1fe50*/  IMAD.MOV.U32 R76, RZ, RZ, R6 ;  /* 0x000000ffff4c7224 */ /* 0x000fe400078e0006 */
[----:B------:R-:W-:Y:S02]  /*1fe60*/  IMAD.MOV.U32 R77, RZ, RZ, R75 ;  /* 0x000000ffff4d7224 */ /* 0x000fe400078e004b */
.L_x_4529:
[----:B------:R-:W-:Y:S05]  /*1fe70*/  BSYNC B4 ;  /* 0x0000000000047941 */ /* 0x000fea0003800000 */
.L_x_4528:
[----:B------:R-:W3:Y:S01]  /*1fe80*/  MUFU.RCP64H R11, R29 ;  /* 0x0000001d000b7308 */ /* 0x000ee20000001800 */
[----:B------:R-:W-:Y:S01]  /*1fe90*/  MOV R10, 0x1 ;  /* 0x00000001000a7802 */ /* 0x000fe20000000f00 */
[----:B------:R-:W-:Y:S01]  /*1fea0*/  BSSY B4, `(.L_x_4530) ;  /* 0x0000013000047945 */ /* 0x000fe20003800000 */
[----:B--2---:R-:W-:-:S04]  /*1feb0*/  FSETP.GEU.AND P1, PT, |R77|, 6.5827683646048100446e-37, PT ;  /* 0x036000004d00780b */ /* 0x004fc80003f2e200 */
        /* <DEDUP_REMOVED lines=17> */
.L_x_4531:
[----:B------:R-:W-:Y:S05]  /*1ffd0*/  BSYNC B4 ;  /* 0x0000000000047941 */ /* 0x000fea0003800000 */
.L_x_4530:
[----:B------:R-:W0:-:S14]  /*1ffe0*/  DSETP.LT.AND P0, PT, R18, 200, PT ;  /* 0x406900001200742a */ /* 0x000e1c0003f01000 */
[----:B0-----:R-:W-:Y:S05]  /*1fff0*/  @!P4 BRA P0, `(.L_x_4532) ;  /* 0x00000be00000c947 */ /* 0x001fea0000000000 */
[----:B------:R-:W0:Y:S01]  /*20000*/  MUFU.RCP64H R11, R23 ;  /* 0x00000017000b7308 */ /* 0x000e220000001800 */
[----:B------:R-:W-:Y:S01]  /*20010*/  IMAD.MOV.U32 R10, RZ, RZ, 0x1 ;  /* 0x00000001ff0a7424 */ /* 0x000fe200078e00ff */
[----:B------:R-:W2:Y:S01]  /*20020*/  DADD R24, R24, c[0x2][0x20] ;  /* 0x0080080018187629 */ /* 0x000ea20000000000 */
[----:B------:R-:W-:Y:S05]  /*20030*/  BSSY B4, `(.L_x_4533) ;  /* 0x0000014000047945 */ /* 0x000fea0003800000 */
[----:B--2---:R-:W2:-:S04]  /*20040*/  DADD R76, R24, 0.5 ;  /* 0x3fe00000184c7429 */ /* 0x004e880000000000 */
[----:B0-----:R-:W0:-:S06]  /*20050*/  DFMA R20, -R22, R10, 1 ;  /* 0x3ff000001614742b */ /* 0x001e0c000000010a */
[----:B--2---:R-:W-:Y:S01]  /*20060*/  FSETP.GEU.AND P1, PT, |R77|, 6.5827683646048100446e-37, PT ;  /* 0x036000004d00780b */ /* 0x004fe20003f2e200 */
        /* <DEDUP_REMOVED lines=14> */
[----:B------:R-:W-:Y:S01]  /*20150*/  IMAD.MOV.U32 R20, RZ, RZ, R10 ;  /* 0x000000ffff147224 */ /* 0x000fe200078e000a */
[----:B------:R-:W-:Y:S02]  /*20160*/  MOV R21, R9 ;  /* 0x0000000900157202 */ /* 0x000fe40000000f00 */
.L_x_4534:
[----:B------:R-:W-:Y:S05]  /*20170*/  BSYNC B4 ;  /* 0x0000000000047941 */ /* 0x000fea0003800000 */
.L_x_4533:
        /* <DEDUP_REMOVED lines=10> */
[----:B0-----:R-:W-:Y:S02]  /*20220*/  @!P0 IMAD.MOV.U32 R0, RZ, RZ, R25 ;  /* 0x000000ffff008224 */ /* 0x001fe400078e0019 */
        /* <DEDUP_REMOVED lines=54> */
.L_x_4536:
        /* <DEDUP_REMOVED lines=21> */
.L_x_4539:
[----:B------:R-:W-:Y:S05]  /*206e0*/  BSYNC B5 ;  /* 0x0000000000057941 */ /* 0x000fea0003800000 */
.L_x_4538:
        /* <DEDUP_REMOVED lines=15> */
.L_x_4537:
[----:B------:R-:W-:Y:S05]  /*207e0*/  BSYNC B4 ;  /* 0x0000000000047941 */ /* 0x000fea0003800000 */
.L_x_4535:
[----:B0-----:R-:W0:Y:S01]  /*207f0*/  MUFU.RCP64H R11, R23 ;  /* 0x00000017000b7308 */ /* 0x001e220000001800 */
[----:B------:R-:W-:Y:S01]  /*20800*/  MOV R10, 0x1 ;  /* 0x00000001000a7802 */ /* 0x000fe20000000f00 */
[----:B------:R-:W3:Y:S01]  /*20810*/  DMUL R76, R18, c[0x2][0xb0] ;  /* 0x00802c00124c7a28 */ /* 0x000ee20000000000 */
[----:B------:R-:W-:Y:S03]  /*20820*/  BSSY B4, `(.L_x_4540) ;  /* 0x0000013000047945 */ /* 0x000fe60003800000 */
[----:B--2---:R-:W-:-:S06]  /*20830*/  DADD R20, R28, -R20 ;  /* 0x000000001c147229 */ /* 0x004fcc0000000814 */
[----:B---3--:R-:W-:Y:S01]  /*20840*/  FSETP.GEU.AND P1, PT, |R77|, 6.5827683646048100446e-37, PT ;  /* 0x036000004d00780b */ /* 0x008fe20003f2e200 */
        /* <DEDUP_REMOVED lines=16> */
.L_x_4541:
[----:B------:R-:W-:Y:S05]  /*20950*/  BSYNC B4 ;  /* 0x0000000000047941 */ /* 0x000fea0003800000 */
.L_x_4540:
        /* <DEDUP_REMOVED lines=37> */
.L_x_4543:
[----:B------:R-:W-:Y:S05]  /*20bb0*/  BSYNC B3 ;  /* 0x0000000000037941 */ /* 0x000fea0003800000 */
.L_x_4542:
[----:B--2---:R2:W3:Y:S01]  /*20bc0*/  DMUL R24, R24, R16 ;  /* 0x0000001018187228 */ /* 0x0044e20000000000 */
[----:B------:R-:W-:Y:S05]  /*20bd0*/  BRA `(.L_x_4544) ;  /* 0x000013a000007947 */ /* 0x000fea0003800000 */
.L_x_4532:
        /* <DEDUP_REMOVED lines=8> */
[----:B------:R-:W2:Y:S01]  /*20c60*/  DFMA R30, R26, R30, 6.75539944105574400000e+15 ;  /* 0x433800001a1e742b */ /* 0x000ea2000000001e */
[----:B------:R-:W-:-:S05]  /*20c70*/  FSETP.GEU.AND P3, PT, |R19|, 6.5827683646048100446e-37, PT ;  /* 0x036000001300780b */ /* 0x000fca0003f6e200 */
[----:B--2---:R-:W2:-:S06]  /*20c80*/  DADD R10, R30, -6.75539944105574400000e+15 ;  /* 0xc33800001e0a7429 */ /* 0x004e8c0000000000 */
[----:B--2---:R-:W2:-:S06]  /*20c90*/  DFMA R24, R10, c[0x2][0xb8], R26 ;  /* 0x00802e000a187a2b */ /* 0x004e8c000000001a */
[----:B--2---:R-:W2:-:S06]  /*20ca0*/  DFMA R24, R10, c[0x2][0xc0], R24 ;  /* 0x008030000a187a2b */ /* 0x004e8c0000000018 */
[----:B--2---:R-:W2:-:S04]  /*20cb0*/  DFMA R10, R24, R28, c[0x2][0xc8] ;  /* 0x00803200180a762b */ /* 0x004e88000000001c */
[----:B0-----:R-:W0:-:S04]  /*20cc0*/  DFMA R28, -R22, R32, 1 ;  /* 0x3ff00000161c742b */ /* 0x001e080000000120 */
[----:B--2---:R-:W2:-:S04]  /*20cd0*/  DFMA R10, R24, R10, c[0x2][0xd0] ;  /* 0x00803400180a762b */ /* 0x004e88000000000a */
[----:B0-----:R-:W0:-:S04]  /*20ce0*/  DFMA R28, R28, R28, R28 ;  /* 0x0000001c1c1c722b */ /* 0x001e08000000001c */
[----:B--2---:R-:W2:-:S04]  /*20cf0*/  DFMA R10, R24, R10, c[0x2][0xd8] ;  /* 0x00803600180a762b */ /* 0x004e88000000000a */
[----:B0-----:R-:W0:-:S04]  /*20d00*/  DFMA R28, R32, R28, R32 ;  /* 0x0000001c201c722b */ /* 0x001e080000000020 */
[----:B--2---:R-:W2:-:S04]  /*20d10*/  DFMA R10, R24, R10, c[0x2][0xe0] ;  /* 0x00803800180a762b */ /* 0x004e88000000000a */
[----:B0-----:R-:W0:-:S04]  /*20d20*/  DFMA R32, -R22, R28, 1 ;  /* 0x3ff000001620742b */ /* 0x001e08000000011c */
[----:B--2---:R-:W2:-:S04]  /*20d30*/  DFMA R10, R24, R10, c[0x2][0xe8] ;  /* 0x00803a00180a762b */ /* 0x004e88000000000a */
[----:B0-----:R-:W0:-:S04]  /*20d40*/  DFMA R32, R28, R32, R28 ;  /* 0x000000201c20722b */ /* 0x001e08000000001c */
[----:B--2---:R-:W2:-:S04]  /*20d50*/  DFMA R10, R24, R10, c[0x2][0xf0] ;  /* 0x00803c00180a762b */ /* 0x004e88000000000a */
[----:B0-----:R-:W0:-:S04]  /*20d60*/  DMUL R36, R18, R32 ;  /* 0x0000002012247228 */ /* 0x001e080000000000 */
[----:B--2---:R-:W2:-:S04]  /*20d70*/  DFMA R10, R24, R10, c[0x2][0xf8] ;  /* 0x00803e00180a762b */ /* 0x004e88000000000a */
[----:B0-----:R-:W0:-:S04]  /*20d80*/  DFMA R28, -R22, R36, R18 ;  /* 0x00000024161c722b */ /* 0x001e080000000112 */
[----:B--2---:R-:W2:-:S04]  /*20d90*/  DFMA R10, R24, R10, c[0x2][0x100] ;  /* 0x00804000180a762b */ /* 0x004e88000000000a */
[----:B0-----:R-:W-:-:S04]  /*20da0*/  DFMA R36, R28, R32, R36 ;  /* 0x000000201c24722b */ /* 0x001fc80000000024 */
[----:B--2---:R-:W0:-:S06]  /*20db0*/  DFMA R10, R24, R10, c[0x2][0x108] ;  /* 0x00804200180a762b */ /* 0x004e0c000000000a */
[----:B0-----:R-:W0:Y:S01]  /*20dc0*/  DFMA R10, R24, R10, 1 ;  /* 0x3ff00000180a742b */ /* 0x001e22000000000a */
[----:B------:R-:W-:-:S05]  /*20dd0*/  FFMA R0, RZ, R23, R37 ;  /* 0x00000017ff007223 */ /* 0x000fca0000000025 */
[----:B0-----:R-:W0:Y:S01]  /*20de0*/  DFMA R10, R24, R10, 1 ;  /* 0x3ff00000180a742b */ /* 0x001e22000000000a */
[----:B------:R-:W-:-:S09]  /*20df0*/  FSETP.GT.AND P2, PT, |R0|, 1.469367938527859385e-39, PT ;  /* 0x001000000000780b */ /* 0x000fd20003f44200 */
        /* <DEDUP_REMOVED lines=15> */
.L_x_4546:
[----:B------:R-:W-:Y:S05]  /*20ef0*/  BSYNC B3 ;  /* 0x0000000000037941 */ /* 0x000fea0003800000 */
.L_x_4545:
[----:B------:R-:W-:Y:S01]  /*20f00*/  BSSY B4, `(.L_x_4547) ;  /* 0x000000a000047945 */ /* 0x000fe20003800000 */
[----:B------:R-:W-:Y:S05]  /*20f10*/  @P2 BRA P3, `(.L_x_4548) ;  /* 0x0000008000002947 */ /* 0x000fea0001800000 */
[----:B------:R-:W-:Y:S01]  /*20f20*/  IMAD.MOV.U32 R74, RZ, RZ, R22 ;  /* 0x000000ffff4a7224 */ /* 0x000fe200078e0016 */
[----:B------:R-:W-:Y:S01]  /*20f30*/  MOV R75, R23 ;  /* 0x00000017004b7202 */ /* 0x000fe20000000f00 */
[----:B------:R-:W-:Y:S01]  /*20f40*/  IMAD.MOV.U32 R76, RZ, RZ, R18 ;  /* 0x000000ffff4c7224 */ /* 0x000fe200078e0012 */
[----:B------:R-:W-:Y:S01]  /*20f50*/  MOV R0, 0x20f80 ;  /* 0x00020f8000007802 */ /* 0x000fe20000000f00 */
[----:B------:R-:W-:Y:S02]  /*20f60*/  IMAD.MOV.U32 R77, RZ, RZ, R19 ;  /* 0x000000ffff4d7224 */ /* 0x000fe400078e0013 */
[----:B012---:R-:W-:Y:S05]  /*20f70*/  CALL.REL.NOINC `($__internal_19_$__cuda_sm20_div_rn_f64_full) ;  /* 0x0002459000007944 */ /* 0x007fea0003c00000 */
[----:B------:R-:W-:Y:S01]  /*20f80*/  MOV R36, R10 ;  /* 0x0000000a00247202 */ /* 0x000fe20000000f00 */
[----:B------:R-:W-:Y:S02]  /*20f90*/  IMAD.MOV.U32 R37, RZ, RZ, R9 ;  /* 0x000000ffff257224 */ /* 0x000fe400078e0009 */
.L_x_4548:
[----:B------:R-:W-:Y:S05]  /*20fa0*/  BSYNC B4 ;  /* 0x0000000000047941 */ /* 0x000fea0003800000 */
.L_x_4547:
[----:B0-----:R-:W0:Y:S01]  /*20fb0*/  DADD R10, -RZ, |R36| ;  /* 0x00000000ff0a7229 */ /* 0x001e220000000524 */
[----:B------:R-:W-:Y:S01]  /*20fc0*/  LOP3.LUT R0, R15, 0x7ff00000, RZ, 0xc0, !PT ;  /* 0x7ff000000f007812 */ /* 0x000fe200078ec0ff */
[----:B------:R-:W-:Y:S01]  /*20fd0*/  BSSY B3, `(.L_x_4549) ;  /* 0x0000009000037945 */ /* 0x000fe20003800000 */
[----:B------:R-:W-:Y:S01]  /*20fe0*/  MOV R6, R14 ;  /* 0x0000000e00067202 */ /* 0x000fe20000000f00 */
[----:B------:R-:W-:Y:S01]  /*20ff0*/  IMAD.MOV.U32 R5, RZ, RZ, R15 ;  /* 0x000000ffff057224 */ /* 0x000fe200078e000f */
[----:B------:R-:W-:-:S02]  /*21000*/  LEA.HI R3, R0, 0xfffffc0c, RZ, 0xc ;  /* 0xfffffc0c00037811 */ /* 0x000fc400078f60ff */
[----:B------:R-:W-:Y:S02]  /*21010*/  MOV R0, 0x21060 ;  /* 0x0002106000007802 */ /* 0x000fe40000000f00 */
[CC--:B------:R-:W-:Y:S01]  /*21020*/  SHF.L.U64.HI R44, R14.reuse, R3.reuse, R15 ;  /* 0x000000030e2c7219 */ /* 0x0c0fe2000001020f */
[----:B0-----:R-:W-:Y:S01]  /*21030*/  IMAD.MOV.U32 R28, RZ, RZ, R10 ;  /* 0x000000ffff1c7224 */ /* 0x001fe200078e000a */
[----:B------:R-:W-:Y:S02]  /*21040*/  SHF.L.U32 R3, R14, R3, RZ ;  /* 0x000000030e037219 */ /* 0x000fe400000006ff */
[----:B-12---:R-:W-:Y:S05]  /*21050*/  CALL.REL.NOINC `($_ZN2at6native18elementwise_kernelILi128ELi2EZNS0_22gpu_kernel_impl_nocastIN48_GLOBAL__N__08322988_15_IGammaKernel_cu_cb51a28d10CalcIgammaIdEEEEvRNS_18TensorIteratorBaseERKT_EUliE_EEviT1_$__internal_accurate_pow) ;  /* 0x00024d3000007944 */ /* 0x006fea0003c00000 */
[----:B------:R-:W-:Y:S05]  /*21060*/  BSYNC B3 ;  /* 0x0000000000037941 */ /* 0x000fea0003800000 */
.L_x_4549:
[----:B------:R-:W1:Y:S01]  /*21070*/  DSETP.NEU.AND P0, PT, R36, RZ, PT ;  /* 0x000000ff2400722a */ /* 0x000e620003f0d000 */
[----:B------:R-:W-:Y:S01]  /*21080*/  BSSY B3, `(.L_x_4550) ;  /* 0x000001c000037945 */ /* 0x000fe20003800000 */
[----:B------:R-:W-:Y:S01]  /*21090*/  IMAD.MOV.U32 R10, RZ, RZ, R30 ;  /* 0x000000ffff0a7224 */ /* 0x000fe200078e001e */
[----:B------:R-:W-:-:S11]  /*210a0*/  MOV R11, R31 ;  /* 0x0000001f000b7202 */ /* 0x000fd60000000f00 */
        /* <DEDUP_REMOVED lines=12> */
[----:B-1----:R-:W-:-:S02]  /*21170*/  IMAD.MOV.U32 R10, RZ, RZ, R0 ;  /* 0x000000ffff0a7224 */ /* 0x002fc400078e0000 */
[----:B------:R-:W-:-:S10]  /*21180*/  IMAD.MOV.U32 R11, RZ, RZ, R23 ;  /* 0x000000ffff0b7224 */ /* 0x000fd400078e0017 */
[----:B--2---:R-:W-:Y:S05]  /*21190*/  @!P1 BRA `(.L_x_4552) ;  /* 0x000000a000009947 */ /* 0x004fea0003800000 */
[----:B------:R-:W-:Y:S01]  /*211a0*/  MOV R10, 0x0 ;  /* 0x00000000000a7802 */ /* 0x000fe20000000f00 */
[----:B------:R-:W-:Y:S01]  /*211b0*/  IMAD.MOV.U32 R11, RZ, RZ, -0x80000 ;  /* 0xfff80000ff0b7424 */ /* 0x000fe200078e00ff */
[----:B------:R-:W-:Y:S05]  /*211c0*/  BRA `(.L_x_4552) ;  /* 0x0000007000007947 */ /* 0x000fea0003800000 */
.L_x_4551:
[----:B------:R-:W1:Y:S01]  /*211d0*/  DSETP.NEU.AND P0, PT, R20, 0.5, PT ;  /* 0x3fe000001400742a */ /* 0x000e620003f0d000 */
[----:B------:R-:W-:Y:S01]  /*211e0*/  ISETP.GE.AND P2, PT, R15, RZ, PT ;  /* 0x000000ff0f00720c */ /* 0x000fe20003f46270 */
[----:B------:R-:W-:Y:S01]  /*211f0*/  IMAD.MOV.U32 R10, RZ, RZ, RZ ;  /* 0x000000ffff0a7224 */ /* 0x000fe200078e00ff */
[----:B------:R-:W-:-:S04]  /*21200*/  ISETP.EQ.U32.AND P1, PT, R3, RZ, PT ;  /* 0x000000ff0300720c */ /* 0x000fc80003f22070 */
[----:B-1----:R-:W-:-:S04]  /*21210*/  ISETP.EQ.AND.EX P0, PT, R44, -0x80000000, P0, P1 ;  /* 0x800000002c00780c */ /* 0x002fc80000702310 */
[----:B------:R-:W-:-:S04]  /*21220*/  SEL R11, R37, RZ, P0 ;  /* 0x000000ff250b7207 */ /* 0x000fc80000000000 */
[----:B------:R-:W-:Y:S02]  /*21230*/  @!P2 LOP3.LUT R11, R11, 0x7ff00000, RZ, 0xfc, !PT ;  /* 0x7ff000000b0ba812 */ /* 0x000fe400078efcff */
.L_x_4552:
[----:B------:R-:W-:Y:S05]  /*21240*/  BSYNC B3 ;  /* 0x0000000000037941 */ /* 0x000fea0003800000 */
.L_x_4550:
        /* <DEDUP_REMOVED lines=10> */
[----:B------:R-:W-:Y:S02]  /*212f0*/  ISETP.LT.AND P0, PT, R37, RZ, P0 ;  /* 0x000000ff2500720c */ /* 0x000fe40000701270 */
[C---:B------:R-:W-:Y:S02]  /*21300*/  LOP3.LUT R0, R15.reuse, 0x7fffffff, RZ, 0xc0, !PT ;  /* 0x7fffffff0f007812 */ /* 0x040fe400078ec0ff */
[----:B------:R-:W-:Y:S02]  /*21310*/  ISETP.GT.AND P1, PT, R15, -0x1, PT ;  /* 0xffffffff0f00780c */ /* 0x000fe40003f24270 */
[----:B------:R-:W-:Y:S02]  /*21320*/  ISETP.NE.AND P0, PT, R0, 0x3fe00000, P0 ;  /* 0x3fe000000000780c */ /* 0x000fe40000705270 */
[----:B------:R-:W-:Y:S02]  /*21330*/  SEL R11, RZ, 0x7ff00000, !P1 ;  /* 0x7ff00000ff0b7807 */ /* 0x000fe40004800000 */
[----:B------:R-:W-:-:S09]  /*21340*/  MOV R10, RZ ;  /* 0x000000ff000a7202 */ /* 0x000fd20000000f00 */
[----:B------:R-:W-:Y:S01]  /*21350*/  @P0 IADD3 R11, R11, -0x80000000, RZ ;  /* 0x800000000b0b0810 */ /* 0x000fe20007ffe0ff */
[----:B------:R-:W-:Y:S05]  /*21360*/  BRA `(.L_x_4554) ;  /* 0x0000001000007947 */ /* 0x000fea0003800000 */
.L_x_4555:
[----:B------:R1:W2:-:S06]  /*21370*/  DADD R10, R14, R36 ;  /* 0x000000000e0a7229 */ /* 0x00028c0000000024 */
.L_x_4554:
[----:B------:R-:W-:Y:S05]  /*21380*/  BSYNC B3 ;  /* 0x0000000000037941 */ /* 0x000fea0003800000 */
.L_x_4553:
[----:B------:R-:W3:-:S06]  /*21390*/  DSETP.NEU.AND P0, PT, R36, 1, PT ;  /* 0x3ff000002400742a */ /* 0x000ecc0003f0d000 */
[----:B--23--:R-:W-:Y:S02]  /*213a0*/  FSEL R10, R10, RZ, P0 ;  /* 0x000000ff0a0a7208 */ /* 0x00cfe40000000000 */
[----:B------:R-:W-:-:S06]  /*213b0*/  FSEL R11, R11, 1.875, P0 ;  /* 0x3ff000000b0b7808 */ /* 0x000fcc0000000000 */
[----:B------:R-:W2:-:S06]  /*213c0*/  DMUL R24, R24, R10 ;  /* 0x0000000a18187228 */ /* 0x000e8c0000000000 */
[----:B--2---:R2:W3:Y:S01]  /*213d0*/  DMUL R24, R24, R16 ;  /* 0x0000001018187228 */ /* 0x0044e20000000000 */
[----:B------:R-:W-:Y:S05]  /*213e0*/  BRA `(.L_x_4544) ;  /* 0x00000b9000007947 */ /* 0x000fea0003800000 */
.L_x_4519:
[----:B------:R-:W0:Y:S01]  /*213f0*/  DSETP.GTU.AND P0, PT, R20, +INF , PT ;  /* 0x7ff000001400742a */ /* 0x000e220003f0c000 */
[----:B------:R-:W-:-:S13]  /*21400*/  BSSY B7, `(.L_x_4556) ;  /* 0x000008f000077945 */ /* 0x000fda0003800000 */
[----:B0-----:R-:W-:Y:S05]  /*21410*/  @P0 BRA `(.L_x_4557) ;  /* 0x000008c000000947 */ /* 0x001fea0003800000 */
[----:B------:R-:W-:Y:S01]  /*21420*/  BSSY B8, `(.L_x_4558) ;  /* 0x0000005000087945 */ /* 0x000fe20003800000 */
[----:B------:R-:W-:Y:S01]  /*21430*/  IMAD.MOV.U32 R16, RZ, RZ, R20 ;  /* 0x000000ffff107224 */ /* 0x000fe200078e0014 */
[----:B------:R-:W-:Y:S01]  /*21440*/  MOV R6, 0x21470 ;  /* 0x0002147000067802 */ /* 0x000fe20000000f00 */
[----:B------:R-:W-:Y:S02]  /*21450*/  IMAD.MOV.U32 R17, RZ, RZ, R21 ;  /* 0x000000ffff117224 */ /* 0x000fe400078e0015 */
[----:B-1----:R-:W-:Y:S05]  /*21460*/  CALL.REL.NOINC `($_ZN2at6native18elementwise_kernelILi128ELi2EZNS0_22gpu_kernel_impl_nocastIN48_GLOBAL__N__08322988_15_IGammaKernel_cu_cb51a28d10CalcIgammaIdEEEEvRNS_18TensorIteratorBaseERKT_EUliE_EEviT1_$__internal_lgamma_pos) ;  /* 0x0002517000007944 */ /* 0x002fea0003c00000 */
[----:B------:R-:W-:Y:S05]  /*21470*/  BSYNC B8 ;  /* 0x0000000000087941 */ /* 0x000fea0003800000 */
.L_x_4558:
[----:B------:R-:W-:Y:S01]  /*21480*/  ISETP.GT.AND P0, PT, R15, -0x1, PT ;  /* 0xffffffff0f00780c */ /* 0x000fe20003f04270 */
[----:B-12---:R-:W-:Y:S01]  /*21490*/  IMAD.MOV.U32 R11, RZ, RZ, R17 ;  /* 0x000000ffff0b7224 */ /* 0x006fe200078e0011 */
        /* <DEDUP_REMOVED lines=62> */
.L_x_4563:
[----:B------:R-:W-:Y:S05]  /*21880*/  BSYNC B5 ;  /* 0x0000000000057941 */ /* 0x000fea0003800000 */
.L_x_4562:
[--C-:B------:R-:W-:Y:S01]  /*21890*/  IMAD.MOV.U32 R0, RZ, RZ, R11.reuse ;  /* 0x000000ffff007224 */ /* 0x100fe200078e000b */
[----:B------:R-:W-:Y:S01]  /*218a0*/  MOV R20, R10 ;  /* 0x0000000a00147202 */ /* 0x000fe20000000f00 */
[----:B------:R-:W-:Y:S02]  /*218b0*/  IMAD.MOV.U32 R21, RZ, RZ, R11 ;  /* 0x000000ffff157224 */ /* 0x000fe400078e000b */
.L_x_4561:
[----:B------:R-:W-:Y:S05]  /*218c0*/  BSYNC B4 ;  /* 0x0000000000047941 */ /* 0x000fea0003800000 */
.L_x_4560:
        /* <DEDUP_REMOVED lines=59> */
.L_x_4565:
[----:B------:R-:W-:Y:S05]  /*21c80*/  BSYNC B3 ;  /* 0x0000000000037941 */ /* 0x000fea0003800000 */
.L_x_4564:
[----:B--2---:R-:W-:-:S04]  /*21c90*/  DADD R16, -R16, R10 ;  /* 0x0000000010107229 */ /* 0x004fc8000000010a */
[----:B------:R-:W2:-:S10]  /*21ca0*/  DADD R10, -RZ, -R10 ;  /* 0x00000000ff0a7229 */ /* 0x000e94000000090a */
[----:B--2---:R-:W-:Y:S02]  /*21cb0*/  FSEL R10, R10, R16, !P4 ;  /* 0x000000100a0a7208 */ /* 0x004fe40006000000 */
[----:B------:R-:W-:Y:S01]  /*21cc0*/  FSEL R11, R11, R17, !P4 ;  /* 0x000000110b0b7208 */ /* 0x000fe20006000000 */
[----:B------:R-:W-:Y:S05]  /*21cd0*/  BRA `(.L_x_4559) ;  /* 0x0000001000007947 */ /* 0x000fea0003800000 */
.L_x_4557:
[----:B------:R0:W2:-:S06]  /*21ce0*/  DADD R10, R14, R14 ;  /* 0x000000000e0a7229 */ /* 0x00008c000000000e */
.L_x_4559:
[----:B------:R-:W-:Y:S05]  /*21cf0*/  BSYNC B7 ;  /* 0x0000000000077941 */ /* 0x000fea0003800000 */
.L_x_4556:
[----:B------:R-:W3:Y:S01]  /*21d00*/  DFMA R22, R14, R22, -R18 ;  /* 0x000000160e16722b */ /* 0x000ee20000000812 */
[----:B------:R-:W-:-:S05]  /*21d10*/  CS2R R24, SRZ ;  /* 0x0000000000187805 */ /* 0x000fca000001ff00 */
[----:B--23--:R-:W2:-:S06]  /*21d20*/  DADD R22, R22, -R10 ;  /* 0x0000000016167229 */ /* 0x00ce8c000000080a */
[----:B--2---:R-:W2:-:S14]  /*21d30*/  DSETP.GEU.AND P0, PT, R22, c[0x2][0x120], PT ;  /* 0x008048001600762a */ /* 0x004e9c0003f0e000 */
        /* <DEDUP_REMOVED lines=36> */
.L_x_4544:
[----:B------:R-:W-:Y:S05]  /*21f80*/  BSYNC B6 ;  /* 0x0000000000067941 */ /* 0x000fea0003800000 */
.L_x_4518:
[----:B---3--:R-:W3:Y:S01]  /*21f90*/  DSETP.NEU.AND P0, PT, R24, RZ, PT ;  /* 0x000000ff1800722a */ /* 0x008ee20003f0d000 */
[----:B------:R-:W-:Y:S01]  /*21fa0*/  BSSY B4, `(.L_x_4566) ;  /* 0x0000041000047945 */ /* 0x000fe20003800000 */
[----:B0-2---:R-:W-:-:S12]  /*21fb0*/  CS2R R10, SRZ ;  /* 0x00000000000a7805 */ /* 0x005fd8000001ff00 */
[----:B---3--:R-:W-:Y:S05]  /*21fc0*/  @!P0 BRA `(.L_x_4567) ;  /* 0x000003e000008947 */ /* 0x008fea0003800000 */
        /* <DEDUP_REMOVED lines=8> */
.L_x_4571:
        /* <DEDUP_REMOVED lines=13> */
[----:B0-----:R-:W-:Y:S01]  /*22120*/  IMAD.MOV.U32 R20, RZ, RZ, R74 ;  /* 0x000000ffff147224 */ /* 0x001fe200078e004a */
[----:B------:R-:W-:-:S07]  /*22130*/  MOV R21, R75 ;  /* 0x0000004b00157202 */ /* 0x000fce0000000f00 */
[----:B--2---:R-:W-:-:S05]  /*22140*/  FFMA R0, RZ, R75, R11 ;  /* 0x0000004bff007223 */ /* 0x004fca000000000b */
[----:B------:R-:W-:-:S13]  /*22150*/  FSETP.GT.AND P0, PT, |R0|, 1.469367938527859385e-39, PT ;  /* 0x001000000000780b */ /* 0x000fda0003f04200 */
[----:B-1----:R-:W-:Y:S05]  /*22160*/  @P0 BRA P1, `(.L_x_4570) ;  /* 0x0000005000000947 */ /* 0x002fea0000800000 */
[----:B------:R-:W-:Y:S01]  /*22170*/  IMAD.MOV.U32 R76, RZ, RZ, R18 ;  /* 0x000000ffff4c7224 */ /* 0x000fe200078e0012 */
[----:B------:R-:W-:Y:S01]  /*22180*/  MOV R0, 0x221b0 ;  /* 0x000221b000007802 */ /* 0x000fe20000000f00 */
[----:B------:R-:W-:Y:S02]  /*22190*/  IMAD.MOV.U32 R77, RZ, RZ, R19 ;  /* 0x000000ffff4d7224 */ /* 0x000fe400078e0013 */
[----:B-1----:R-:W-:Y:S05]  /*221a0*/  CALL.REL.NOINC `($__internal_19_$__cuda_sm20_div_rn_f64_full) ;  /* 0x0002336000007944 */ /* 0x002fea0003c00000 */
[----:B------:R-:W-:Y:S02]  /*221b0*/  MOV R11, R9 ;  /* 0x00000009000b7202 */ /* 0x000fe40000000f00 */
.L_x_4570:
[----:B------:R-:W-:Y:S05]  /*221c0*/  BSYNC B6 ;  /* 0x0000000000067941 */ /* 0x000fea0003800000 */
.L_x_4569:
        /* <DEDUP_REMOVED lines=8> */
.L_x_4568:
[----:B------:R-:W0:Y:S01]  /*22250*/  MUFU.RCP64H R11, R15 ;  /* 0x0000000f000b7308 */ /* 0x000e220000001800 */
[----:B------:R-:W-:Y:S01]  /*22260*/  IMAD.MOV.U32 R10, RZ, RZ, 0x1 ;  /* 0x00000001ff0a7424 */ /* 0x000fe200078e00ff */
        /* <DEDUP_REMOVED lines=19> */
.L_x_4572:
[----:B------:R-:W-:Y:S05]  /*223a0*/  BSYNC B5 ;  /* 0x0000000000057941 */ /* 0x000fea0003800000 */
.L_x_4567:
[----:B------:R-:W-:Y:S05]  /*223b0*/  BSYNC B4 ;  /* 0x0000000000047941 */ /* 0x000fea0003800000 */
.L_x_4566:
[----:B------:R0:W2:Y:S01]  /*223c0*/  DADD R24, -R10, 1 ;  /* 0x3ff000000a187429 */ /* 0x0000a20000000100 */
[----:B------:R-:W-:Y:S05]  /*223d0*/  BRA `(.L_x_4466) ;  /* 0x00022e3000007947 */ /* 0x000fea0003800000 */
.L_x_4479:
[----:B------:R-:W0:-:S06]  /*223e0*/  DMUL R10, R18, c[0x2][0x1e0] ;  /* 0x00807800120a7a28 */ /* 0x000e0c0000000000 */
[----:B0-----:R-:W0:-:S14]  /*223f0*/  DSETP.GEU.AND P0, PT, R10, R14, PT ;  /* 0x0000000e0a00722a */ /* 0x001e1c0003f0e000 */
[----:B0-----:R-:W-:Y:S05]  /*22400*/  @!P0 BRA `(.L_x_4573) ;  /* 0x00001fc000008947 */ /* 0x001fea0003800000 */
[----:B------:R-:W0:Y:S01]  /*22410*/  DADD R10, -RZ, -R18 ;  /* 0x00000000ff0a7229 */ /* 0x000e220000000912 */
[----:B------:R-:W-:Y:S01]  /*22420*/  BSSY B4, `(.L_x_4574) ;  /* 0x000003a000047945 */ /* 0x000fe20003800000 */
[----:B------:R-:W-:Y:S01]  /*22430*/  IMAD.MOV.U32 R5, RZ, RZ, 0x1 ;  /* 0x00000001ff057424 */ /* 0x000fe200078e00ff */
[----:B------:R-:W-:Y:S01]  /*22440*/  MOV R24, 0x0 ;  /* 0x0000000000187802 */ /* 0x000fe20000000f00 */
[----:B------:R-:W-:Y:S01]  /*22450*/  IMAD.MOV.U32 R25, RZ, RZ, 0x3ff00000 ;  /* 0x3ff00000ff197424 */ /* 0x000fe200078e00ff */
[----:B------:R-:W-:-:S05]  /*22460*/  CS2R R22, SRZ ;  /* 0x0000000000167805 */ /* 0x000fca000001ff00 */
[----:B0-----:R-:W-:Y:S02]  /*22470*/  IMAD.MOV.U32 R3, RZ, RZ, R11 ;  /* 0x000000ffff037224 */ /* 0x001fe400078e000b */
.L_x_4579:
[----:B------:R-:W0:Y:S01]  /*22480*/  I2F.F64 R16, R5 ;  /* 0x0000000500107312 */ /* 0x000e220000201c00 */
[----:B------:R-:W-:Y:S01]  /*22490*/  MOV R10, 0x1 ;  /* 0x00000001000a7802 */ /* 0x000fe20000000f00 */
[----:B------:R-:W-:Y:S01]  /*224a0*/  BSSY B5, `(.L_x_4575) ;  /* 0x0000014000057945 */ /* 0x000fe20003800000 */
[----:B------:R-:W-:Y:S01]  /*224b0*/  FSETP.GEU.AND P1, PT, |R3|, 6.5827683646048100446e-37, PT ;  /* 0x036000000300780b */ /* 0x000fe20003f2e200 */
        /* <DEDUP_REMOVED lines=13> */
[----:B------:R-:W-:Y:S01]  /*22590*/  IMAD.MOV.U32 R74, RZ, RZ, R16 ;  /* 0x000000ffff4a7224 */ /* 0x000fe200078e0010 */
[----:B------:R-:W-:Y:S01]  /*225a0*/  MOV R0, 0x225d0 ;  /* 0x000225d000007802 */ /* 0x000fe20000000f00 */
[----:B------:R-:W-:Y:S02]  /*225b0*/  IMAD.MOV.U32 R75, RZ, RZ, R17 ;  /* 0x000000ffff4b7224 */ /* 0x000fe400078e0011 */
[----:B-1----:R-:W-:Y:S05]  /*225c0*/  CALL.REL.NOINC `($__internal_19_$__cuda_sm20_div_rn_f64_full) ;  /* 0x00022f4000007944 */ /* 0x002fea0003c00000 */
[----:B------:R-:W-:Y:S02]  /*225d0*/  MOV R11, R9 ;  /* 0x00000009000b7202 */ /* 0x000fe40000000f00 */
.L_x_4576:
[----:B------:R-:W-:Y:S05]  /*225e0*/  BSYNC B5 ;  /* 0x0000000000057941 */ /* 0x000fea0003800000 */
.L_x_4575:
[----:B------:R0:W2:Y:S01]  /*225f0*/  DADD R74, R14, R16 ;  /* 0x000000000e4a7229 */ /* 0x0000a20000000010 */
[----:B------:R-:W-:Y:S01]  /*22600*/  BSSY B5, `(.L_x_4577) ;  /* 0x0000015000057945 */ /* 0x000fe20003800000 */
[----:B0-----:R-:W-:Y:S02]  /*22610*/  IMAD.MOV.U32 R16, RZ, RZ, 0x1 ;  /* 0x00000001ff107424 */ /* 0x001fe400078e00ff */
        /* <DEDUP_REMOVED lines=15> */
[----:B------:R-:W-:Y:S05]  /*22710*/  @P0 BRA P1, `(.L_x_4578) ;  /* 0x0000003000000947 */ /* 0x000fea0000800000 */
[----:B------:R-:W-:Y:S02]  /*22720*/  MOV R0, 0x22740 ;  /* 0x0002274000007802 */ /* 0x000fe40000000f00 */
[----:B-1----:R-:W-:Y:S05]  /*22730*/  CALL.REL.NOINC `($__internal_19_$__cuda_sm20_div_rn_f64_full) ;  /* 0x00022dd000007944 */ /* 0x002fea0003c00000 */
[----:B------:R-:W-:Y:S02]  /*22740*/  IMAD.MOV.U32 R11, RZ, RZ, R9 ;  /* 0x000000ffff0b7224 */ /* 0x000fe400078e0009 */
.L_x_4578:
[----:B------:R-:W-:Y:S05]  /*22750*/  BSYNC B5 ;  /* 0x0000000000057941 */ /* 0x000fea0003800000 */
.L_x_4577:
[----:B------:R-:W0:Y:S01]  /*22760*/  DADD R22, R10, R22 ;  /* 0x000000000a167229 */ /* 0x000e220000000016 */
[----:B------:R-:W-:-:S04]  /*22770*/  IADD3 R5, R5, 0x1, RZ ;  /* 0x0000000105057810 */ /* 0x000fc80007ffe0ff */
[----:B------:R-:W-:Y:S01]  /*22780*/  ISETP.GE.U32.AND P0, PT, R5, 0x7d0, PT ;  /* 0x000007d00500780c */ /* 0x000fe20003f06070 */
[----:B0-----:R-:W0:-:S06]  /*22790*/  DMUL R16, |R22|, 1.1102230246251565404e-16 ;  /* 0x3ca0000016107828 */ /* 0x001e0c0000000200 */
[----:B0-----:R-:W0:-:S14]  /*227a0*/  DSETP.GTU.AND P1, PT, |R10|, R16, PT ;  /* 0x000000100a00722a */ /* 0x001e1c0003f2c200 */
[----:B0-----:R-:W-:Y:S05]  /*227b0*/  @!P0 BRA P1, `(.L_x_4579) ;  /* 0xfffffcc000008947 */ /* 0x001fea000083ffff */
[----:B------:R-:W-:Y:S05]  /*227c0*/  BSYNC B4 ;  /* 0x0000000000047941 */ /* 0x000fea0003800000 */
.L_x_4574:
[----:B------:R-:W-:Y:S01]  /*227d0*/  ISETP.GT.AND P3, PT, R19, 0xfffff, PT ;  /* 0x000fffff1300780c */ /* 0x000fe20003f64270 */
[----:B------:R-:W-:Y:S01]  /*227e0*/  IMAD.MOV.U32 R0, RZ, RZ, R19 ;  /* 0x000000ffff007224 */ /* 0x000fe200078e0013 */
[----:B------:R-:W-:Y:S01]  /*227f0*/  MOV R3, R18 ;  /* 0x0000001200037202 */ /* 0x000fe20000000f00 */
[----:B------:R-:W0:Y:S01]  /*22800*/  DADD R24, R14, 1 ;  /* 0x3ff000000e187429 */ /* 0x000e220000000000 */
[----:B------:R-:W-:Y:S05]  /*22810*/  BSSY B3, `(.L_x_4580) ;  /* 0x000003a000037945 */ /* 0x000fea0003800000 */
[----:B0-----:R-:W-:-:S04]  /*22820*/  DSETP.GTU.AND P2, PT, |R24|, +INF , PT ;  /* 0x7ff000001800742a */ /* 0x001fc80003f4c200 */
        /* <DEDUP_REMOVED lines=56> */
.L_x_4581:
[----:B------:R-:W-:Y:S05]  /*22bb0*/  BSYNC B3 ;  /* 0x0000000000037941 */ /* 0x000fea0003800000 */
.L_x_4580:
        /* <DEDUP_REMOVED lines=10> */
.L_x_4584:
        /* <DEDUP_REMOVED lines=64> */
.L_x_4589:
[----:B------:R-:W-:Y:S05]  /*23060*/  BSYNC B5 ;  /* 0x0000000000057941 */ /* 0x000fea0003800000 */
.L_x_4588:
[--C-:B------:R-:W-:Y:S01]  /*23070*/  IMAD.MOV.U32 R0, RZ, RZ, R11.reuse ;  /* 0x000000ffff007224 */ /* 0x100fe200078e000b */
[----:B------:R-:W-:Y:S01]  /*23080*/  MOV R26, R10 ;  /* 0x0000000a001a7202 */ /* 0x000fe20000000f00 */
[----:B------:R-:W-:Y:S02]  /*23090*/  IMAD.MOV.U32 R27, RZ, RZ, R11 ;  /* 0x000000ffff1b7224 */ /* 0x000fe400078e000b */
.L_x_4587:
[----:B------:R-:W-:Y:S05]  /*230a0*/  BSYNC B4 ;  /* 0x0000000000047941 */ /* 0x000fea0003800000 */
.L_x_4586:
        /* <DEDUP_REMOVED lines=59> */
.L_x_4591:
[----:B------:R-:W-:Y:S05]  /*23460*/  BSYNC B3 ;  /* 0x0000000000037941 */ /* 0x000fea0003800000 */
.L_x_4590:
[----:B--2---:R-:W-:-:S04]  /*23470*/  DADD R16, -R16, R10 ;  /* 0x0000000010107229 */ /* 0x004fc8000000010a */
[----:B------:R-:W2:-:S10]  /*23480*/  DADD R10, -RZ, -R10 ;  /* 0x00000000ff0a7229 */ /* 0x000e94000000090a */
[----:B--2---:R-:W-:Y:S02]  /*23490*/  FSEL R24, R10, R16, !P4 ;  /* 0x000000100a187208 */ /* 0x004fe40006000000 */
[----:B------:R-:W-:Y:S01]  /*234a0*/  FSEL R25, R11, R17, !P4 ;  /* 0x000000110b197208 */ /* 0x000fe20006000000 */
[----:B------:R-:W-:Y:S05]  /*234b0*/  BRA `(.L_x_4585) ;  /* 0x0000001000007947 */ /* 0x000fea0003800000 */
.L_x_4583:
[----:B------:R-:W4:-:S06]  /*234c0*/  DADD R24, R24, R24 ;  /* 0x0000000018187229 */ /* 0x000f0c0000000018 */
.L_x_4585:
[----:B------:R-:W-:Y:S05]  /*234d0*/  BSYNC B6 ;  /* 0x0000000000067941 */ /* 0x000fea0003800000 */
.L_x_4582:
        /* <DEDUP_REMOVED lines=13> */
.L_x_4593:
        /* <DEDUP_REMOVED lines=38> */
.L_x_4594:
[----:B------:R-:W-:Y:S05]  /*23810*/  BSYNC B3 ;  /* 0x0000000000037941 */ /* 0x000fea0003800000 */
.L_x_4592:
        /* <DEDUP_REMOVED lines=9> */
.L_x_4597:
        /* <DEDUP_REMOVED lines=66> */
.L_x_4602:
[----:B------:R-:W-:Y:S05]  /*23cd0*/  BSYNC B5 ;  /* 0x0000000000057941 */ /* 0x000fea0003800000 */
.L_x_4601:
[----:B------:R-:W-:Y:S01]  /*23ce0*/  IMAD.MOV.U32 R0, RZ, RZ, R11 ;  /* 0x000000ffff007224 */ /* 0x000fe200078e000b */
[----:B------:R-:W-:Y:S01]  /*23cf0*/  MOV R21, R11 ;  /* 0x0000000b00157202 */ /* 0x000fe20000000f00 */
[----:B------:R-:W-:Y:S02]  /*23d00*/  IMAD.MOV.U32 R20, RZ, RZ, R10 ;  /* 0x000000ffff147224 */ /* 0x000fe400078e000a */
.L_x_4600:
[----:B------:R-:W-:Y:S05]  /*23d10*/  BSYNC B4 ;  /* 0x0000000000047941 */ /* 0x000fea0003800000 */
.L_x_4599:
        /* <DEDUP_REMOVED lines=59> */
.L_x_4604:
[----:B------:R-:W-:Y:S05]  /*240d0*/  BSYNC B3 ;  /* 0x0000000000037941 */ /* 0x000fea0003800000 */
.L_x_4603:
[----:B--2---:R-:W-:-:S04]  /*240e0*/  DADD R14, -R14, R10 ;  /* 0x000000000e0e7229 */ /* 0x004fc8000000010a */
[----:B------:R-:W2:-:S10]  /*240f0*/  DADD R10, -RZ, -R10 ;  /* 0x00000000ff0a7229 */ /* 0x000e94000000090a */
[----:B--2---:R-:W-:Y:S02]  /*24100*/  FSEL R10, R10, R14, !P4 ;  /* 0x0000000e0a0a7208 */ /* 0x004fe40006000000 */
[----:B------:R-:W-:Y:S01]  /*24110*/  FSEL R11, R11, R15, !P4 ;  /* 0x0000000f0b0b7208 */ /* 0x000fe20006000000 */
[----:B------:R-:W-:Y:S05]  /*24120*/  BRA `(.L_x_4598) ;  /* 0x0000001000007947 */ /* 0x000fea0003800000 */
.L_x_4596:
[----:B------:R2:W3:-:S06]  /*24130*/  DADD R10, R14, R14 ;  /* 0x000000000e0a7229 */ /* 0x0004cc000000000e */
.L_x_4598:
[----:B------:R-:W-:Y:S05]  /*24140*/  BSYNC B6 ;  /* 0x0000000000067941 */ /* 0x000fea0003800000 */
.L_x_4595:
        /* <DEDUP_REMOVED lines=37> */
.L_x_4606:
[----:B------:R-:W-:Y:S05]  /*243a0*/  BSYNC B3 ;  /* 0x0000000000037941 */ /* 0x000fea0003800000 */
.L_x_4605:
[----:B---3--:R3:W4:Y:S01]  /*243b0*/  DFMA R24, -R22, R10, -R24 ;  /* 0x0000000a1618722b */ /* 0x0087220000000918 */
[----:B------:R-:W-:Y:S05]  /*243c0*/  BRA `(.L_x_4466) ;  /* 0x00020e4000007947 */ /* 0x000fea0003800000 */
.L_x_4573:
        /* <DEDUP_REMOVED lines=110> */
.L_x_4612:
[----:B------:R-:W-:Y:S05]  /*24ab0*/  BSYNC B5 ;  /* 0x0000000000057941 */ /* 0x000fea0003800000 */
.L_x_4611:
[----:B------:R-:W-:Y:S01]  /*24ac0*/  IMAD.MOV.U32 R5, RZ, RZ, 0xc ;  /* 0x0000000cff057424 */ /* 0x000fe200078e00ff */
[----:B------:R-:W-:Y:S01]  /*24ad0*/  MOV R0, 0xffffffff ;  /* 0xffffffff00007802 */ /* 0x000fe20000000f00 */
[----:B0-----:R-:W-:Y:S02]  /*24ae0*/  IMAD.MOV.U32 R28, RZ, RZ, -0x30b135d2 ;  /* 0xcf4eca2eff1c7424 */ /* 0x001fe400078e00ff */
[----:B------:R-:W-:-:S02]  /*24af0*/  IMAD.MOV.U32 R29, RZ, RZ, 0x418b2298 ;  /* 0x418b2298ff1d7424 */ /* 0x000fc400078e00ff */
.L_x_4610:
[----:B0-----:R-:W-:Y:S05]  /*24b00*/  BSYNC B4 ;  /* 0x0000000000047941 */ /* 0x001fea0003800000 */
.L_x_4609:
        /* <DEDUP_REMOVED lines=98> */
.L_x_4614:
[----:B------:R-:W-:Y:S05]  /*25130*/  BSYNC B4 ;  /* 0x0000000000047941 */ /* 0x000fea0003800000 */
.L_x_4613:
        /* <DEDUP_REMOVED lines=25> */
.L_x_4616:
[----:B------:R-:W-:Y:S05]  /*252d0*/  BSYNC B4 ;  /* 0x0000000000047941 */ /* 0x000fea0003800000 */
.L_x_4615:
        /* <DEDUP_REMOVED lines=25> */
.L_x_4618:
[----:B------:R-:W-:Y:S05]  /*25470*/  BSYNC B4 ;  /* 0x0000000000047941 */ /* 0x000fea0003800000 */
.L_x_4617:
        /* <DEDUP_REMOVED lines=21> */
.L_x_4620:
[----:B------:R-:W-:Y:S05]  /*255d0*/  BSYNC B4 ;  /* 0x0000000000047941 */ /* 0x000fea0003800000 */
.L_x_4619:
        /* <DEDUP_REMOVED lines=25> */
.L_x_4623:
[----:B------:R-:W-:Y:S05]  /*25770*/  BSYNC B4 ;  /* 0x0000000000047941 */ /* 0x000fea0003800000 */
.L_x_4622:
        /* <DEDUP_REMOVED lines=65> */
.L_x_4625:
        /* <DEDUP_REMOVED lines=21> */
.L_x_4628:
[----:B------:R-:W-:Y:S05]  /*25ce0*/  BSYNC B5 ;  /* 0x0000000000057941 */ /* 0x000fea0003800000 */
.L_x_4627:
        /* <DEDUP_REMOVED lines=15> */
.L_x_4626:
[----:B------:R-:W-:Y:S05]  /*25de0*/  BSYNC B4 ;  /* 0x0000000000047941 */ /* 0x000fea0003800000 */
.L_x_4624:
        /* <DEDUP_REMOVED lines=22> */
.L_x_4630:
[----:B------:R-:W-:Y:S05]  /*25f50*/  BSYNC B4 ;  /* 0x0000000000047941 */ /* 0x000fea0003800000 */
.L_x_4629:
        /* <DEDUP_REMOVED lines=37> */
.L_x_4632:
[----:B------:R-:W-:Y:S05]  /*261b0*/  BSYNC B3 ;  /* 0x0000000000037941 */ /* 0x000fea0003800000 */
.L_x_4631:
[----:B--2---:R2:W3:Y:S01]  /*261c0*/  DMUL R24, R24, R16 ;  /* 0x0000001018187228 */ /* 0x0044e20000000000 */
[----:B------:R-:W-:Y:S05]  /*261d0*/  BRA `(.L_x_4633) ;  /* 0x0000179000007947 */ /* 0x000fea0003800000 */
.L_x_4621:
        /* <DEDUP_REMOVED lines=49> */
.L_x_4635:
[----:B------:R-:W-:Y:S05]  /*264f0*/  BSYNC B3 ;  /* 0x0000000000037941 */ /* 0x000fea0003800000 */
.L_x_4634:
        /* <DEDUP_REMOVED lines=10> */
.L_x_4637:
[----:B------:R-:W-:Y:S05]  /*265a0*/  BSYNC B4 ;  /* 0x0000000000047941 */ /* 0x000fea0003800000 */
.L_x_4636:
        /* <DEDUP_REMOVED lines=12> */
.L_x_4638:
        /* <DEDUP_REMOVED lines=22> */
.L_x_4640:
[----:B------:R-:W1:Y:S01]  /*267d0*/  DSETP.NEU.AND P1, PT, R20, 0.5, PT ;  /* 0x3fe000001400742a */ /* 0x000e620003f2d000 */
[----:B------:R-:W-:Y:S01]  /*267e0*/  ISETP.GE.AND P2, PT, R15, RZ, PT ;  /* 0x000000ff0f00720c */ /* 0x000fe20003f46270 */
[----:B------:R-:W-:Y:S01]  /*267f0*/  IMAD.MOV.U32 R10, RZ, RZ, RZ ;  /* 0x000000ffff0a7224 */ /* 0x000fe200078e00ff */
[----:B------:R-:W-:-:S04]  /*26800*/  ISETP.EQ.U32.AND P0, PT, R3, RZ, PT ;  /* 0x000000ff0300720c */ /* 0x000fc80003f02070 */
[----:B-1----:R-:W-:-:S04]  /*26810*/  ISETP.EQ.AND.EX P0, PT, R44, -0x80000000, P1, P0 ;  /* 0x800000002c00780c */ /* 0x002fc80000f02300 */
[----:B------:R-:W-:-:S04]  /*26820*/  SEL R11, R37, RZ, P0 ;  /* 0x000000ff250b7207 */ /* 0x000fc80000000000 */
[----:B------:R-:W-:Y:S02]  /*26830*/  @!P2 LOP3.LUT R11, R11, 0x7ff00000, RZ, 0xfc, !PT ;  /* 0x7ff000000b0ba812 */ /* 0x000fe400078efcff */
.L_x_4641:
[----:B------:R-:W-:Y:S05]  /*26840*/  BSYNC B3 ;  /* 0x0000000000037941 */ /* 0x000fea0003800000 */
.L_x_4639:
        /* <DEDUP_REMOVED lines=18> */
.L_x_4644:
[----:B------:R1:W2:-:S06]  /*26970*/  DADD R10, R14, R36 ;  /* 0x000000000e0a7229 */ /* 0x00028c0000000024 */
.L_x_4643:
[----:B------:R-:W-:Y:S05]  /*26980*/  BSYNC B3 ;  /* 0x0000000000037941 */ /* 0x000fea0003800000 */
.L_x_4642:
[----:B------:R-:W3:-:S06]  /*26990*/  DSETP.NEU.AND P0, PT, R36, 1, PT ;  /* 0x3ff000002400742a */ /* 0x000ecc0003f0d000 */
[----:B--23--:R-:W-:Y:S02]  /*269a0*/  FSEL R10, R10, RZ, P0 ;  /* 0x000000ff0a0a7208 */ /* 0x00cfe40000000000 */
[----:B------:R-:W-:-:S06]  /*269b0*/  FSEL R11, R11, 1.875, P0 ;  /* 0x3ff000000b0b7808 */ /* 0x000fcc0000000000 */
[----:B------:R-:W2:-:S06]  /*269c0*/  DMUL R24, R24, R10 ;  /* 0x0000000a18187228 */ /* 0x000e8c0000000000 */
[----:B--2---:R2:W3:Y:S01]  /*269d0*/  DMUL R24, R24, R16 ;  /* 0x0000001018187228 */ /* 0x0044e20000000000 */
[----:B------:R-:W-:Y:S05]  /*269e0*/  BRA `(.L_x_4633) ;  /* 0x00000f8000007947 */ /* 0x000fea0003800000 */
.L_x_4608:
[----:B------:R-:W-:Y:S01]  /*269f0*/  ISETP.GT.AND P2, PT, R19, 0xfffff, PT ;  /* 0x000fffff1300780c */ /* 0x000fe20003f44270 */
[----:B------:R-:W-:Y:S01]  /*26a00*/  IMAD.MOV.U32 R10, RZ, RZ, R18 ;  /* 0x000000ffff0a7224 */ /* 0x000fe200078e0012 */
[----:B------:R-:W-:Y:S01]  /*26a10*/  MOV R0, R19 ;  /* 0x0000001300007202 */ /* 0x000fe20000000f00 */
[----:B------:R-:W-:Y:S01]  /*26a20*/  IMAD.MOV.U32 R11, RZ, RZ, R19 ;  /* 0x000000ffff0b7224 */ /* 0x000fe200078e0013 */
[----:B------:R-:W-:Y:S01]  /*26a30*/  BSSY B3, `(.L_x_4645) ;  /* 0x000003b000037945 */ /* 0x000fe20003800000 */
[----:B------:R-:W-:Y:S01]  /*26a40*/  DSETP.GTU.AND P3, PT, R20, +INF , PT ;  /* 0x7ff000001400742a */ /* 0x000fe20003f6c000 */
[----:B------:R-:W-:-:S07]  /*26a50*/  IMAD.MOV.U32 R5, RZ, RZ, -0x3ff ;  /* 0xfffffc01ff057424 */ /* 0x000fce00078e00ff */
[----:B------:R-:W0:Y:S01]  /*26a60*/  @!P2 DMUL R10, R18, 1.80143985094819840000e+16 ;  /* 0x43500000120aa828 */ /* 0x000e220000000000 */
[----:B------:R-:W-:-:S09]  /*26a70*/  @!P2 IMAD.MOV.U32 R5, RZ, RZ, -0x435 ;  /* 0xfffffbcbff05a424 */ /* 0x000fd200078e00ff */
[----:B0-----:R-:W-:-:S05]  /*26a80*/  @!P2 IMAD.MOV.U32 R0, RZ, RZ, R11 ;  /* 0x000000ffff00a224 */ /* 0x001fca00078e000b */
[----:B------:R-:W-:-:S04]  /*26a90*/  IADD3 R3, R0, -0x1, RZ ;  /* 0xffffffff00037810 */ /* 0x000fc80007ffe0ff */
[----:B------:R-:W-:Y:S01]  /*26aa0*/  ISETP.GE.U32.AND P0, PT, R3, 0x7fefffff, PT ;  /* 0x7fefffff0300780c */ /* 0x000fe20003f06070 */
[----:B------:R-:W-:Y:S01]  /*26ab0*/  IMAD.MOV.U32 R3, RZ, RZ, R18 ;  /* 0x000000ffff037224 */ /* 0x000fe200078e0012 */
[----:B------:R-:W-:-:S11]  /*26ac0*/  @!P2 MOV R3, R10 ;  /* 0x0000000a0003a202 */ /* 0x000fd60000000f00 */
        /* <DEDUP_REMOVED lines=49> */
.L_x_4646:
[----:B------:R-:W-:Y:S05]  /*26de0*/  BSYNC B3 ;  /* 0x0000000000037941 */ /* 0x000fea0003800000 */
.L_x_4645:
[----:B------:R-:W-:Y:S01]  /*26df0*/  BSSY B7, `(.L_x_4647) ;  /* 0x000008f000077945 */ /* 0x000fe20003800000 */
[----:B------:R-:W-:Y:S05]  /*26e00*/  @P3 BRA `(.L_x_4648) ;  /* 0x000008c000003947 */ /* 0x000fea0003800000 */
[----:B------:R-:W-:Y:S01]  /*26e10*/  BSSY B8, `(.L_x_4649) ;  /* 0x0000005000087945 */ /* 0x000fe20003800000 */
[----:B------:R-:W-:Y:S01]  /*26e20*/  IMAD.MOV.U32 R16, RZ, RZ, R20 ;  /* 0x000000ffff107224 */ /* 0x000fe200078e0014 */
[----:B------:R-:W-:Y:S02]  /*26e30*/  MOV R17, R21 ;  /* 0x0000001500117202 */ /* 0x000fe40000000f00 */
[----:B------:R-:W-:Y:S02]  /*26e40*/  MOV R6, 0x26e60 ;  /* 0x00026e6000067802 */ /* 0x000fe40000000f00 */
[----:B012---:R-:W-:Y:S05]  /*26e50*/  CALL.REL.NOINC `($_ZN2at6native18elementwise_kernelILi128ELi2EZNS0_22gpu_kernel_impl_nocastIN48_GLOBAL__N__08322988_15_IGammaKernel_cu_cb51a28d10CalcIgammaIdEEEEvRNS_18TensorIteratorBaseERKT_EUliE_EEviT1_$__internal_lgamma_pos) ;  /* 0x0001f78000007944 */ /* 0x007fea0003c00000 */
[----:B------:R-:W-:Y:S05]  /*26e60*/  BSYNC B8 ;  /* 0x0000000000087941 */ /* 0x000fea0003800000 */
.L_x_4649:
[----:B------:R-:W-:Y:S01]  /*26e70*/  ISETP.GT.AND P0, PT, R15, -0x1, PT ;  /* 0xffffffff0f00780c */ /* 0x000fe20003f04270 */
[----:B-12---:R-:W-:Y:S02]  /*26e80*/  IMAD.MOV.U32 R10, RZ, RZ, R16 ;  /* 0x000000ffff0a7224 */ /* 0x006fe400078e0010 */
        /* <DEDUP_REMOVED lines=58> */
[----:B------:R-:W-:Y:S01]  /*27230*/  IMAD.MOV.U32 R77, RZ, RZ, 0x400921fb ;  /* 0x400921fbff4d7424 */ /* 0x000fe200078e00ff */
[----:B------:R-:W-:Y:S02]  /*27240*/  MOV R0, 0x27260 ;  /* 0x0002726000007802 */ /* 0x000fe40000000f00 */
[----:B------:R-:W-:Y:S05]  /*27250*/  CALL.REL.NOINC `($__internal_19_$__cuda_sm20_div_rn_f64_full) ;  /* 0x0001e2b000007944 */ /* 0x000fea0003c00000 */
[----:B------:R-:W-:Y:S02]  /*27260*/  IMAD.MOV.U32 R11, RZ, RZ, R9 ;  /* 0x000000ffff0b7224 */ /* 0x000fe400078e0009 */
.L_x_4654:
[----:B------:R-:W-:Y:S05]  /*27270*/  BSYNC B5 ;  /* 0x0000000000057941 */ /* 0x000fea0003800000 */
.L_x_4653:
[----:B------:R-:W-:Y:S01]  /*27280*/  MOV R0, R11 ;  /* 0x0000000b00007202 */ /* 0x000fe20000000f00 */
[----:B------:R-:W-:Y:S02]  /*27290*/  IMAD.MOV.U32 R20, RZ, RZ, R10 ;  /* 0x000000ffff147224 */ /* 0x000fe400078e000a */
[----:B------:R-:W-:Y:S02]  /*272a0*/  IMAD.MOV.U32 R21, RZ, RZ, R11 ;  /* 0x000000ffff157224 */ /* 0x000fe400078e000b */
.L_x_4652:
[----:B------:R-:W-:Y:S05]  /*272b0*/  BSYNC B4 ;  /* 0x0000000000047941 */ /* 0x000fea0003800000 */
.L_x_4651:
[----:B------:R-:W-:Y:S01]  /*272c0*/  ISETP.GT.AND P0, PT, R0, 0xfffff, PT ;  /* 0x000fffff0000780c */ /* 0x000fe20003f04270 */
[----:B------:R-:W-:Y:S01]  /*272d0*/  BSSY B3, `(.L_x_4655) ;  /* 0x000003a000037945 */ /* 0x000fe20003800000 */
[----:B------:R-:W-:-:S11]  /*272e0*/  MOV R3, R20 ;  /* 0x0000001400037202 */ /* 0x000fd60000000f00 */
        /* <DEDUP_REMOVED lines=56> */
.L_x_4656:
[----:B------:R-:W-:Y:S05]  /*27670*/  BSYNC B3 ;  /* 0x0000000000037941 */ /* 0x000fea0003800000 */
.L_x_4655:
[----:B--2---:R-:W-:-:S04]  /*27680*/  DADD R16, -R16, R10 ;  /* 0x0000000010107229 */ /* 0x004fc8000000010a */
[----:B------:R-:W2:-:S10]  /*27690*/  DADD R10, -RZ, -R10 ;  /* 0x00000000ff0a7229 */ /* 0x000e94000000090a */
[----:B--2---:R-:W-:Y:S02]  /*276a0*/  FSEL R10, R10, R16, !P4 ;  /* 0x000000100a0a7208 */ /* 0x004fe40006000000 */
[----:B------:R-:W-:Y:S01]  /*276b0*/  FSEL R11, R11, R17, !P4 ;  /* 0x000000110b0b7208 */ /* 0x000fe20006000000 */
[----:B------:R-:W-:Y:S05]  /*276c0*/  BRA `(.L_x_4650) ;  /* 0x0000001000007947 */ /* 0x000fea0003800000 */
.L_x_4648:
[----:B0-----:R0:W3:-:S06]  /*276d0*/  DADD R10, R14, R14 ;  /* 0x000000000e0a7229 */ /* 0x0010cc000000000e */
.L_x_4650:
[----:B------:R-:W-:Y:S05]  /*276e0*/  BSYNC B7 ;  /* 0x0000000000077941 */ /* 0x000fea0003800000 */
.L_x_4647:
        /* <DEDUP_REMOVED lines=9> */
[----:B------:R-:W-:-:S04]  /*27780*/  IMAD.MOV.U32 R25, RZ, RZ, 0x3e5ade15 ;  /* 0x3e5ade15ff197424 */ /* 0x000fc800078e00ff */
        /* <DEDUP_REMOVED lines=15> */
[----:B--2---:R-:W-:Y:S01]  /*27880*/  IMAD R25, R20, 0x100000, R11 ;  /* 0x0010000014197824 */ /* 0x004fe200078e020b */
[----:B------:R-:W-:Y:S01]  /*27890*/  MOV R24, R10 ;  /* 0x0000000a00187202 */ /* 0x000fe20000000f00 */
[----:B------:R-:W-:Y:S05]  /*278a0*/  @!P0 BRA `(.L_x_4633) ;  /* 0x000000c000008947 */ /* 0x000fea0003800000 */
[----:B------:R-:W-:Y:S01]  /*278b0*/  FSETP.GEU.FTZ.AND P0, PT, |R23|, 4.2275390625, PT ;  /* 0x408748001700780b */ /* 0x000fe20003f1e200 */
[----:B------:R-:W-:-:S04]  /*278c0*/  DADD R24, R22, +INF ;  /* 0x7ff0000016187429 */ /* 0x000fc80000000000 */
[----:B------:R-:W2:-:S06]  /*278d0*/  DSETP.GEU.AND P1, PT, R22, RZ, PT ;  /* 0x000000ff1600722a */ /* 0x000e8c0003f2e000 */
[----:B--2---:R-:W-:Y:S02]  /*278e0*/  FSEL R24, R24, RZ, P1 ;  /* 0x000000ff18187208 */ /* 0x004fe40000800000 */
        /* <DEDUP_REMOVED lines=8> */
.L_x_4633:
[----:B------:R-:W-:Y:S05]  /*27970*/  BSYNC B6 ;  /* 0x0000000000067941 */ /* 0x000fea0003800000 */
.L_x_4607:
[----:B---3--:R-:W3:Y:S01]  /*27980*/  DSETP.NEU.AND P0, PT, R24, RZ, PT ;  /* 0x000000ff1800722a */ /* 0x008ee20003f0d000 */
[----:B------:R-:W-:Y:S01]  /*27990*/  BSSY B4, `(.L_x_4657) ;  /* 0x0000041000047945 */ /* 0x000fe20003800000 */
[----:B0-2---:R-:W-:-:S12]  /*279a0*/  CS2R R10, SRZ ;  /* 0x00000000000a7805 */ /* 0x005fd8000001ff00 */
[----:B---3--:R-:W-:Y:S05]  /*279b0*/  @!P0 BRA `(.L_x_4658) ;  /* 0x000003e000008947 */ /* 0x008fea0003800000 */
        /* <DEDUP_REMOVED lines=8> */
.L_x_4662:
        /* <DEDUP_REMOVED lines=13> */
[----:B0-----:R-:W-:Y:S01]  /*27b10*/  MOV R20, R74 ;  /* 0x0000004a00147202 */ /* 0x001fe20000000f00 */
[----:B------:R-:W-:-:S07]  /*27b20*/  IMAD.MOV.U32 R21, RZ, RZ, R75 ;  /* 0x000000ffff157224 */ /* 0x000fce00078e004b */
[----:B--2---:R-:W-:-:S05]  /*27b30*/  FFMA R0, RZ, R75, R11 ;  /* 0x0000004bff007223 */ /* 0x004fca000000000b */
[----:B------:R-:W-:-:S13]  /*27b40*/  FSETP.GT.AND P0, PT, |R0|, 1.469367938527859385e-39, PT ;  /* 0x001000000000780b */ /* 0x000fda0003f04200 */
[----:B-1----:R-:W-:Y:S05]  /*27b50*/  @P0 BRA P1, `(.L_x_4661) ;  /* 0x0000005000000947 */ /* 0x002fea0000800000 */
[----:B------:R-:W-:Y:S01]  /*27b60*/  IMAD.MOV.U32 R76, RZ, RZ, R18 ;  /* 0x000000ffff4c7224 */ /* 0x000fe200078e0012 */
[----:B------:R-:W-:Y:S02]  /*27b70*/  MOV R77, R19 ;  /* 0x00000013004d7202 */ /* 0x000fe40000000f00 */
[----:B------:R-:W-:Y:S02]  /*27b80*/  MOV R0, 0x27ba0 ;  /* 0x00027ba000007802 */ /* 0x000fe40000000f00 */
[----:B-1----:R-:W-:Y:S05]  /*27b90*/  CALL.REL.NOINC `($__internal_19_$__cuda_sm20_div_rn_f64_full) ;  /* 0x0001d97000007944 */ /* 0x002fea0003c00000 */
[----:B------:R-:W-:Y:S02]  /*27ba0*/  IMAD.MOV.U32 R11, RZ, RZ, R9 ;  /* 0x000000ffff0b7224 */ /* 0x000fe400078e0009 */
.L_x_4661:
[----:B------:R-:W-:Y:S05]  /*27bb0*/  BSYNC B6 ;  /* 0x0000000000067941 */ /* 0x000fea0003800000 */
.L_x_4660:
        /* <DEDUP_REMOVED lines=8> */
.L_x_4659:
        /* <DEDUP_REMOVED lines=21> */
.L_x_4663:
[----:B------:R-:W-:Y:S05]  /*27d90*/  BSYNC B5 ;  /* 0x0000000000057941 */ /* 0x000fea0003800000 */
.L_x_4658:
[----:B------:R-:W-:Y:S05]  /*27da0*/  BSYNC B4 ;  /* 0x0000000000047941 */ /* 0x000fea0003800000 */
.L_x_4657:
[----:B------:R0:W2:Y:S01]  /*27db0*/  DADD R24, -R10, 1 ;  /* 0x3ff000000a187429 */ /* 0x0000a20000000100 */
[----:B------:R-:W-:Y:S05]  /*27dc0*/  BRA `(.L_x_4466) ;  /* 0x0001d44000007947 */ /* 0x000fea0003800000 */
.L_x_4478:
[----:B------:R-:W0:-:S04]  /*27dd0*/  DSETP.GEU.AND P0, PT, R18, R14, PT ;  /* 0x0000000e1200722a */ /* 0x000e080003f0e000 */
[----:B------:R2:W3:-:S04]  /*27de0*/  DADD R26, R14, -R18 ;  /* 0x000000000e1a7229 */ /* 0x0004c80000000812 */
[----:B------:R2:W4:-:S06]  /*27df0*/  DMUL R10, R20, c[0x2][0x8] ;  /* 0x00800200140a7a28 */ /* 0x00050c0000000000 */
[----:B0-----:R-:W-:Y:S05]  /*27e00*/  @!P0 BRA `(.L_x_4664) ;  /* 0x00003d2000008947 */ /* 0x001fea0003800000 */
[----:B--234-:R-:W0:Y:S01]  /*27e10*/  DSETP.GT.AND P0, PT, |R26|, R10, PT ;  /* 0x0000000a1a00722a */ /* 0x01ce220003f04200 */
[----:B------:R-:W-:-:S13]  /*27e20*/  BSSY B6, `(.L_x_4665) ;  /* 0x0000357000067945 */ /* 0x000fda0003800000 */
        /* <DEDUP_REMOVED lines=24> */
[----:B--2---:R-:W-:Y:S01]  /*27fb0*/  IMAD.MOV.U32 R32, RZ, RZ, 0x0 ;  /* 0x00000000ff207424 */ /* 0x004fe200078e00ff */
[----:B------:R2:W-:Y:S01]  /*27fc0*/  STL.64 [R1+0x1428], R38 ;  /* 0x0014282601007387 */ /* 0x0005e20000100a00 */
[----:B------:R-:W-:Y:S01]  /*27fd0*/  IMAD.MOV.U32 R33, RZ, RZ, 0x40508000 ;  /* 0x40508000ff217424 */ /* 0x000fe200078e00ff */
[----:B---3--:R-:W-:Y:S01]  /*27fe0*/  MOV R34, 0x0 ;  /* 0x0000000000227802 */ /* 0x008fe20000000f00 */
        /* <DEDUP_REMOVED lines=9> */
[----:B------:R0:W-:Y:S01]  /*28080*/  STL.64 [R1+0x2778], R30 ;  /* 0x0027781e01007387 */ /* 0x0001e20000100a00 */
[----:B--2---:R-:W-:Y:S01]  /*28090*/  IMAD.MOV.U32 R38, RZ, RZ, 0x0 ;  /* 0x00000000ff267424 */ /* 0x004fe200078e00ff */
[----:B------:R-:W-:Y:S01]  /*280a0*/  DSETP.GT.AND P0, PT, R20, 1, PT ;  /* 0x3ff000001400742a */ /* 0x000fe20003f04000 */
[----:B------:R-:W-:Y:S01]  /*280b0*/  IMAD.MOV.U32 R39, RZ, RZ, 0x4115d0bc ;  /* 0x4115d0bcff277424 */ /* 0x000fe200078e00ff */
[----:B------:R2:W-:Y:S01]  /*280c0*/  STL.64 [R1+0x2780], R32 ;  /* 0x0027802001007387 */ /* 0x0005e20000100a00 */
[----:B---3--:R-:W-:Y:S01]  /*280d0*/  MOV R40, 0x0 ;  /* 0x0000000000287802 */ /* 0x008fe20000000f00 */
        /* <DEDUP_REMOVED lines=10> */
[----:B--2---:R-:W-:Y:S01]  /*28180*/  MOV R33, 0x41a1fda6 ;  /* 0x41a1fda600217802 */ /* 0x004fe20000000f00 */
[----:B------:R-:W-:Y:S01]  /*28190*/  IMAD.MOV.U32 R32, RZ, RZ, -0x50000000 ;  /* 0xb0000000ff207424 */ /* 0x000fe200078e00ff */
[----:B------:R-:W-:Y:S01]  /*281a0*/  STL.64 [R1+0x2798], R38 ;  /* 0x0027982601007387 */ /* 0x000fe20000100a00 */
[----:B------:R-:W-:Y:S01]  /*281b0*/  IMAD.MOV.U32 R29, RZ, RZ, 0x40338519 ;  /* 0x40338519ff1d7424 */ /* 0x000fe200078e00ff */
[----:B------:R-:W-:Y:S01]  /*281c0*/  MOV R0, 0x1 ;  /* 0x0000000100007802 */ /* 0x000fe20000000f00 */
[----:B------:R-:W-:Y:S01]  /*281d0*/  IMAD.MOV.U32 R5, RZ, RZ, RZ ;  /* 0x000000ffff057224 */ /* 0x000fe200078e00ff */
[----:B------:R-:W-:Y:S04]  /*281e0*/  STL.64 [R1+0x27a0], R40 ;  /* 0x0027a02801007387 */ /* 0x000fe80000100a00 */
        /* <DEDUP_REMOVED lines=9> */
[----:B0-----:R-:W-:-:S02]  /*28280*/  IMAD.MOV.U32 R22, RZ, RZ, -0x1388dcfa ;  /* 0xec772306ff167424 */ /* 0x001fc400078e00ff */
[----:B------:R-:W-:Y:S02]  /*28290*/  IMAD.MOV.U32 R23, RZ, RZ, 0x4198bf15 ;  /* 0x4198bf15ff177424 */ /* 0x000fe400078e00ff */
[----:B--2---:R-:W-:Y:S01]  /*282a0*/  IMAD.MOV.U32 R10, RZ, RZ, -0x12d8f232 ;  /* 0xed270dceff0a7424 */ /* 0x004fe200078e00ff */
[----:B------:R-:W-:Y:S02]  /*282b0*/  MOV R11, 0x4194972f ;  /* 0x4194972f000b7802 */ /* 0x000fe40000000f00 */
[----:B------:R0:W-:Y:S01]  /*282c0*/  STL.64 [R1+0x1448], R22 ;  /* 0x0014481601007387 */ /* 0x0001e20000100a00 */
[----:B---3--:R-:W-:Y:S01]  /*282d0*/  MOV R28, 0xcf4eca2e ;  /* 0xcf4eca2e001c7802 */ /* 0x008fe20000000f00 */
[----:B------:R-:W-:Y:S02]  /*282e0*/  IMAD.MOV.U32 R29, RZ, RZ, 0x418b2298 ;  /* 0x418b2298ff1d7424 */ /* 0x000fe400078e00ff */
[----:B------:R2:W-:Y:S04]  /*282f0*/  STL.64 [R1+0x1440], R10 ;  /* 0x0014400a01007387 */ /* 0x0005e80000100a00 */
[----:B------:R3:W-:Y:S01]  /*28300*/  STL.64 [R1+0x1450], R28 ;  /* 0x0014501c01007387 */ /* 0x0007e20000100a00 */
[----:B0-----:R-:W0:Y:S01]  /*28310*/  DADD R22, R14, c[0x2][0x10] ;  /* 0x008004000e167629 */ /* 0x001e220000000000 */
[----:B--2---:R-:W-:-:S02]  /*28320*/  IMAD.MOV.U32 R10, RZ, RZ, -0x70000000 ;  /* 0x90000000ff0a7424 */ /* 0x004fc400078e00ff */
[----:B------:R-:W-:-:S03]  /*28330*/  IMAD.MOV.U32 R11, RZ, RZ, 0x4185eeb6 ;  /* 0x4185eeb6ff0b7424 */ /* 0x000fc600078e00ff */
[----:B0-----:R-:W0:Y:S01]  /*28340*/  DADD R22, R22, -0.5 ;  /* 0xbfe0000016167429 */ /* 0x001e220000000000 */
[----:B---3--:R-:W-:Y:S02]  /*28350*/  IMAD.MOV.U32 R28, RZ, RZ, 0x6a172145 ;  /* 0x6a172145ff1c7424 */ /* 0x008fe400078e00ff */
[----:B------:R-:W-:Y:S01]  /*28360*/  IMAD.MOV.U32 R29, RZ, RZ, 0x3f78d44d ;  /* 0x3f78d44dff1d7424 */ /* 0x000fe200078e00ff */
[----:B------:R2:W-:Y:S02]  /*28370*/  STL.64 [R1+0x27b0], R10 ;  /* 0x0027b00a01007387 */ /* 0x0005e40000100a00 */
[----:B--2---:R-:W-:Y:S01]  /*28380*/  MOV R10, R14 ;  /* 0x0000000e000a7202 */ /* 0x004fe20000000f00 */
[----:B------:R-:W-:Y:S01]  /*28390*/  IMAD.MOV.U32 R11, RZ, RZ, R15 ;  /* 0x000000ffff0b7224 */ /* 0x000fe200078e000f */
        /* <DEDUP_REMOVED lines=19> */
.L_x_4670:
[----:B------:R-:W-:Y:S05]  /*284d0*/  BSYNC B5 ;  /* 0x0000000000057941 */ /* 0x000fea0003800000 */
.L_x_4669:
[----:B0-----:R-:W-:Y:S01]  /*284e0*/  HFMA2.MMA R29, -RZ, RZ, 2.771484375, 0.01287841796875 ;  /* 0x418b2298ff1d7435 */ /* 0x001fe200000001ff */
[----:B------:R-:W-:Y:S01]  /*284f0*/  MOV R5, 0xc ;  /* 0x0000000c00057802 */ /* 0x000fe20000000f00 */
[----:B------:R-:W-:-:S02]  /*28500*/  IMAD.MOV.U32 R0, RZ, RZ, -0x1 ;  /* 0xffffffffff007424 */ /* 0x000fc400078e00ff */
[----:B------:R-:W-:Y:S02]  /*28510*/  IMAD.MOV.U32 R28, RZ, RZ, -0x30b135d2 ;  /* 0xcf4eca2eff1c7424 */ /* 0x000fe400078e00ff */
.L_x_4668:
[----:B0-----:R-:W-:Y:S05]  /*28520*/  BSYNC B4 ;  /* 0x0000000000047941 */ /* 0x001fea0003800000 */
.L_x_4667:
[----:B------:R-:W0:Y:S01]  /*28530*/  DSETP.GT.AND P0, PT, R20, 1, PT ;  /* 0x3ff000001400742a */ /* 0x000e220003f04000 */
[----:B------:R-:W-:Y:S01]  /*28540*/  IADD3 R9, R3, 0x13e8, RZ ;  /* 0x000013e803097810 */ /* 0x000fe20007ffe0ff */
[----:B------:R-:W-:-:S04]  /*28550*/  IMAD.SHL.U32 R6, R0, 0x8, RZ ;  /* 0x0000000800067824 */ /* 0x000fc800078e00ff */
[----:B0-----:R-:W-:-:S05]  /*28560*/  SEL R9, R9, R16, P0 ;  /* 0x0000001009097207 */ /* 0x001fca0000000000 */
        /* <DEDUP_REMOVED lines=14> */
[----:B----4-:R-:W-:Y:S01]  /*28650*/  IMAD.IADD R17, R31, 0x1, R6 ;  /* 0x000000011f117824 */ /* 0x010fe200078e0206 */
[----:B------:R4:W5:Y:S02]  /*28660*/  LDL.64 R64, [R31] ;  /* 0x000000001f407983 */ /* 0x0009640000100a00 */
[----:B--2---:R-:W-:Y:S02]  /*28670*/  IMAD.U32 R37, R0, 0x8, R3 ;  /* 0x0000000800257824 */ /* 0x004fe400078e0003 */
[----:B------:R2:W5:Y:S01]  /*28680*/  LDL.64 R62, [R17] ;  /* 0x00000000113e7983 */ /* 0x0005620000100a00 */
[----:B-1----:R-:W-:Y:S01]  /*28690*/  IADD3 R9, R17, R6, RZ ;  /* 0x0000000611097210 */ /* 0x002fe20007ffe0ff */
[----:B------:R-:W-:-:S02]  /*286a0*/  IMAD.IADD R35, R6, 0x1, R37 ;  /* 0x0000000106237824 */ /* 0x000fc400078e0225 */
[----:B------:R1:W5:Y:S02]  /*286b0*/  LDL.64 R60, [R37] ;  /* 0x00000000253c7983 */ /* 0x0003640000100a00 */
[----:B------:R-:W-:Y:S02]  /*286c0*/  IMAD.IADD R5, R9, 0x1, R6 ;  /* 0x0000000109057824 */ /* 0x000fe400078e0206 */
[----:B------:R1:W5:Y:S01]  /*286d0*/  LDL.64 R58, [R9] ;  /* 0x00000000093a7983 */ /* 0x0003620000100a00 */
[----:B0-----:R-:W-:-:S03]  /*286e0*/  IADD3 R33, R35, R6, RZ ;  /* 0x0000000623217210 */ /* 0x001fc60007ffe0ff */
[----:B------:R0:W5:Y:S01]  /*286f0*/  LDL.64 R56, [R35] ;  /* 0x0000000023387983 */ /* 0x0001620000100a00 */
[----:B------:R-:W-:-:S03]  /*28700*/  IMAD.IADD R3, R5, 0x1, R6 ;  /* 0x0000000105037824 */ /* 0x000fc600078e0206 */
[----:B------:R0:W5:Y:S01]  /*28710*/  LDL.64 R54, [R5] ;  /* 0x0000000005367983 */ /* 0x0001620000100a00 */
[----:B----4-:R-:W-:-:S03]  /*28720*/  IMAD.IADD R31, R33, 0x1, R6 ;  /* 0x00000001211f7824 */ /* 0x010fc600078e0206 */
[----:B------:R4:W5:Y:S01]  /*28730*/  LDL.64 R52, [R33] ;  /* 0x0000000021347983 */ /* 0x0009620000100a00 */
[----:B------:R-:W-:-:S03]  /*28740*/  IADD3 R44, R3, R6, RZ ;  /* 0x00000006032c7210 */ /* 0x000fc60007ffe0ff */
[----:B------:R0:W5:Y:S01]  /*28750*/  LDL.64 R48, [R3] ;  /* 0x0000000003307983 */ /* 0x0001620000100a00 */
[----:B--2---:R-:W-:-:S03]  /*28760*/  IMAD.IADD R17, R31, 0x1, R6 ;  /* 0x000000011f117824 */ /* 0x004fc600078e0206 */
        /* <DEDUP_REMOVED lines=8> */
[----:B-1----:R-:W-:Y:S01]  /*287f0*/  IMAD.IADD R9, R79, 0x1, R6 ;  /* 0x000000014f097824 */ /* 0x002fe200078e0206 */
[----:B------:R-:W5:Y:S04]  /*28800*/  LDL.64 R36, [R79] ;  /* 0x000000004f247983 */ /* 0x000f680000100a00 */
[----:B----4-:R-:W4:Y:S01]  /*28810*/  LDL.64 R32, [R9] ;  /* 0x0000000009207983 */ /* 0x010f220000100a00 */
[----:B------:R-:W-:-:S05]  /*28820*/  IADD3 R5, R9, R6, RZ ;  /* 0x0000000609057210 */ /* 0x000fca0007ffe0ff */
[----:B--2---:R-:W2:Y:S01]  /*28830*/  LDL.64 R30, [R5] ;  /* 0x00000000051e7983 */ /* 0x004ea20000100a00 */
[----:B------:R-:W-:-:S04]  /*28840*/  IMAD.IADD R3, R5, 0x1, R6 ;  /* 0x0000000105037824 */ /* 0x000fc800078e0206 */
[----:B------:R-:W-:Y:S01]  /*28850*/  IMAD.IADD R34, R3, 0x1, R6 ;  /* 0x0000000103227824 */ /* 0x000fe200078e0206 */
[----:B0-----:R-:W2:Y:S05]  /*28860*/  LDL.64 R16, [R3] ;  /* 0x0000000003107983 */ /* 0x001eaa0000100a00 */
[----:B------:R-:W2:Y:S01]  /*28870*/  LDL.64 R34, [R34] ;  /* 0x0000000022227983 */ /* 0x000ea20000100a00 */
[----:B------:R-:W-:Y:S01]  /*28880*/  FSEL R77, RZ, 1.875, P0 ;  /* 0x3ff00000ff4d7808 */ /* 0x000fe20000000000 */
[----:B------:R-:W-:Y:S01]  /*28890*/  BSSY B4, `(.L_x_4671) ;  /* 0x000002c000047945 */ /* 0x000fe20003800000 */
[----:B------:R-:W-:-:S06]  /*288a0*/  MOV R76, RZ ;  /* 0x000000ff004c7202 */ /* 0x000fcc0000000f00 */
[----:B---3--:R-:W5:-:S06]  /*288b0*/  DFMA R74, R10, R76, R74 ;  /* 0x0000004c0a4a722b */ /* 0x008f4c000000004a */
[----:B-----5:R-:W0:-:S06]  /*288c0*/  DFMA R72, R74, R10, R72 ;  /* 0x0000000a4a48722b */ /* 0x020e0c0000000048 */
[----:B0-----:R-:W0:-:S06]  /*288d0*/  DFMA R70, R72, R10, R70 ;  /* 0x0000000a4846722b */ /* 0x001e0c0000000046 */
        /* <DEDUP_REMOVED lines=12> */
[-C--:B-1----:R1:W3:Y:S02]  /*289a0*/  DFMA R28, R28, R10.reuse, R42 ;  /* 0x0000000a1c1c722b */ /* 0x0822e4000000002a */
[----:B-1----:R-:W-:Y:S02]  /*289b0*/  IMAD.MOV.U32 R42, RZ, RZ, 0x1 ;  /* 0x00000001ff2a7424 */ /* 0x002fe400078e00ff */
[----:B0-----:R-:W0:-:S04]  /*289c0*/  DFMA R74, R48, R10, R44 ;  /* 0x0000000a304a722b */ /* 0x001e08000000002c */
[-C--:B---3--:R-:W1:Y:S02]  /*289d0*/  DFMA R28, R28, R10.reuse, R40 ;  /* 0x0000000a1c1c722b */ /* 0x088e640000000028 */
[----:B0-----:R-:W0:Y:S04]  /*289e0*/  MUFU.RCP64H R43, R75 ;  /* 0x0000004b002b7308 */ /* 0x001e280000001800 */
[----:B-1----:R-:W1:-:S06]  /*289f0*/  DFMA R28, R28, R10, R38 ;  /* 0x0000000a1c1c722b */ /* 0x002e4c0000000026 */
[----:B-1----:R-:W4:-:S04]  /*28a00*/  DFMA R28, R28, R10, R36 ;  /* 0x0000000a1c1c722b */ /* 0x002f080000000024 */
[----:B0-----:R-:W0:-:S04]  /*28a10*/  DFMA R36, -R74, R42, 1 ;  /* 0x3ff000004a24742b */ /* 0x001e08000000012a */
[----:B----4-:R-:W2:-:S04]  /*28a20*/  DFMA R28, R28, R10, R32 ;  /* 0x0000000a1c1c722b */ /* 0x010e880000000020 */
        /* <DEDUP_REMOVED lines=18> */
.L_x_4672:
[----:B------:R-:W-:Y:S05]  /*28b50*/  BSYNC B4 ;  /* 0x0000000000047941 */ /* 0x000fea0003800000 */
.L_x_4671:
        /* <DEDUP_REMOVED lines=25> */
.L_x_4674:
[----:B------:R-:W-:Y:S05]  /*28cf0*/  BSYNC B4 ;  /* 0x0000000000047941 */ /* 0x000fea0003800000 */
.L_x_4673:
        /* <DEDUP_REMOVED lines=25> */
.L_x_4676:
[----:B------:R-:W-:Y:S05]  /*28e90*/  BSYNC B4 ;  /* 0x0000000000047941 */ /* 0x000fea0003800000 */
.L_x_4675:
        /* <DEDUP_REMOVED lines=21> */
.L_x_4678:
[----:B------:R-:W-:Y:S05]  /*28ff0*/  BSYNC B4 ;  /* 0x0000000000047941 */ /* 0x000fea0003800000 */
.L_x_4677:
[----:B------:R-:W0:-:S14]  /*29000*/  DSETP.LT.AND P0, PT, R18, 200, PT ;  /* 0x406900001200742a */ /* 0x000e1c0003f01000 */
[----:B0-----:R-:W-:Y:S05]  /*29010*/  @!P4 BRA P0, `(.L_x_4679) ;  /* 0x00000be00000c947 */ /* 0x001fea0000000000 */
[----:B------:R-:W0:Y:S01]  /*29020*/  MUFU.RCP64H R11, R23 ;  /* 0x00000017000b7308 */ /* 0x000e220000001800 */
[----:B------:R-:W-:Y:S01]  /*29030*/  MOV R10, 0x1 ;  /* 0x00000001000a7802 */ /* 0x000fe20000000f00 */
        /* <DEDUP_REMOVED lines=21> */
.L_x_4681:
[----:B------:R-:W-:Y:S05]  /*29190*/  BSYNC B4 ;  /* 0x0000000000047941 */ /* 0x000fea0003800000 */
.L_x_4680:
        /* <DEDUP_REMOVED lines=65> */
.L_x_4683:
        /* <DEDUP_REMOVED lines=21> */
.L_x_4686:
[----:B------:R-:W-:Y:S05]  /*29700*/  BSYNC B5 ;  /* 0x0000000000057941 */ /* 0x000fea0003800000 */
.L_x_4685:
        /* <DEDUP_REMOVED lines=15> */
.L_x_4684:
[----:B------:R-:W-:Y:S05]  /*29800*/  BSYNC B4 ;  /* 0x0000000000047941 */ /* 0x000fea0003800000 */
.L_x_4682:
[----:B0-----:R-:W0:Y:S01]  /*29810*/  MUFU.RCP64H R11, R23 ;  /* 0x00000017000b7308 */ /* 0x001e220000001800 */
[----:B------:R-:W-:Y:S01]  /*29820*/  IMAD.MOV.U32 R10, RZ, RZ, 0x1 ;  /* 0x00000001ff0a7424 */ /* 0x000fe200078e00ff */
        /* <DEDUP_REMOVED lines=20> */
.L_x_4688:
[----:B------:R-:W-:Y:S05]  /*29970*/  BSYNC B4 ;  /* 0x0000000000047941 */ /* 0x000fea0003800000 */
.L_x_4687:
[----:B------:R-:W0:Y:S01]  /*29980*/  DFMA R22, R14, R20, R10 ;  /* 0x000000140e16722b */ /* 0x000e22000000000a */
[----:B------:R-:W-:Y:S01]  /*29990*/  IMAD.MOV.U32 R24, RZ, RZ, 0x652b82fe ;  /* 0x652b82feff187424 */ /* 0x000fe200078e00ff */
[----:B------:R-:W-:Y:S01]  /*299a0*/  MOV R25, 0x3ff71547 ;  /* 0x3ff7154700197802 */ /* 0x000fe20000000f00 */
[----:B------:R-:W-:Y:S01]  /*299b0*/  IMAD.MOV.U32 R26, RZ, RZ, 0x69ce2bdf ;  /* 0x69ce2bdfff1a7424 */ /* 0x000fe200078e00ff */
[----:B------:R-:W-:Y:S01]  /*299c0*/  BSSY B3, `(.L_x_4689) ;  /* 0x0000021000037945 */ /* 0x000fe20003800000 */
[----:B------:R-:W-:-:S03]  /*299d0*/  IMAD.MOV.U32 R27, RZ, RZ, 0x3e5ade15 ;  /* 0x3e5ade15ff1b7424 */ /* 0x000fc600078e00ff */
        /* <DEDUP_REMOVED lines=31> */
.L_x_4690:
[----:B------:R-:W-:Y:S05]  /*29bd0*/  BSYNC B3 ;  /* 0x0000000000037941 */ /* 0x000fea0003800000 */
.L_x_4689:
[----:B--2---:R2:W3:Y:S01]  /*29be0*/  DMUL R16, R10, R16 ;  /* 0x000000100a107228 */ /* 0x0044e20000000000 */
[----:B------:R-:W-:Y:S05]  /*29bf0*/  BRA `(.L_x_4691) ;  /* 0x0000179000007947 */ /* 0x000fea0003800000 */
.L_x_4679:
        /* <DEDUP_REMOVED lines=49> */
.L_x_4693:
[----:B------:R-:W-:Y:S05]  /*29f10*/  BSYNC B3 ;  /* 0x0000000000037941 */ /* 0x000fea0003800000 */
.L_x_4692:
        /* <DEDUP_REMOVED lines=10> */
.L_x_4695:
[----:B------:R-:W-:Y:S05]  /*29fc0*/  BSYNC B4 ;  /* 0x0000000000047941 */ /* 0x000fea0003800000 */
.L_x_4694:
[----:B0-----:R-:W0:Y:S01]  /*29fd0*/  DADD R10, -RZ, |R36| ;  /* 0x00000000ff0a7229 */ /* 0x001e220000000524 */
[----:B------:R-:W-:Y:S01]  /*29fe0*/  LOP3.LUT R0, R15, 0x7ff00000, RZ, 0xc0, !PT ;  /* 0x7ff000000f007812 */ /* 0x000fe200078ec0ff */
[----:B------:R-:W-:Y:S01]  /*29ff0*/  BSSY B3, `(.L_x_4696) ;  /* 0x0000009000037945 */ /* 0x000fe20003800000 */
[----:B------:R-:W-:-:S02]  /*2a000*/  IMAD.MOV.U32 R6, RZ, RZ, R14 ;  /* 0x000000ffff067224 */ /* 0x000fc400078e000e */
[----:B------:R-:W-:Y:S01]  /*2a010*/  LEA.HI R3, R0, 0xfffffc0c, RZ, 0xc ;  /* 0xfffffc0c00037811 */ /* 0x000fe200078f60ff */
[--C-:B------:R-:W-:Y:S01]  /*2a020*/  IMAD.MOV.U32 R5, RZ, RZ, R15.reuse ;  /* 0x000000ffff057224 */ /* 0x100fe200078e000f */
[----:B------:R-:W-:Y:S02]  /*2a030*/  MOV R0, 0x2a080 ;  /* 0x0002a08000007802 */ /* 0x000fe40000000f00 */
[CC--:B------:R-:W-:Y:S02]  /*2a040*/  SHF.L.U64.HI R44, R14.reuse, R3.reuse, R15 ;  /* 0x000000030e2c7219 */ /* 0x0c0fe4000001020f */
[----:B0-----:R-:W-:Y:S02]  /*2a050*/  MOV R28, R10 ;  /* 0x0000000a001c7202 */ /* 0x001fe40000000f00 */
[----:B------:R-:W-:Y:S02]  /*2a060*/  SHF.L.U32 R3, R14, R3, RZ ;  /* 0x000000030e037219 */ /* 0x000fe400000006ff */
[----:B-12---:R-:W-:Y:S05]  /*2a070*/  CALL.REL.NOINC `($_ZN2at6native18elementwise_kernelILi128ELi2EZNS0_22gpu_kernel_impl_nocastIN48_GLOBAL__N__08322988_15_IGammaKernel_cu_cb51a28d10CalcIgammaIdEEEEvRNS_18TensorIteratorBaseERKT_EUliE_EEviT1_$__internal_accurate_pow) ;  /* 0x0001bd1000007944 */ /* 0x006fea0003c00000 */
[----:B------:R-:W-:Y:S05]  /*2a080*/  BSYNC B3 ;  /* 0x0000000000037941 */ /* 0x000fea0003800000 */
.L_x_4696:
        /* <DEDUP_REMOVED lines=22> */
.L_x_4698:
[----:B------:R-:W1:Y:S01]  /*2a1f0*/  DSETP.NEU.AND P1, PT, R20, 0.5, PT ;  /* 0x3fe000001400742a */ /* 0x000e620003f2d000 */
[----:B------:R-:W-:Y:S02]  /*2a200*/  ISETP.GE.AND P2, PT, R15, RZ, PT ;  /* 0x000000ff0f00720c */ /* 0x000fe40003f46270 */
[----:B------:R-:W-:Y:S02]  /*2a210*/  ISETP.EQ.U32.AND P0, PT, R3, RZ, PT ;  /* 0x000000ff0300720c */ /* 0x000fe40003f02070 */
[----:B------:R-:W-:Y:S02]  /*2a220*/  MOV R10, RZ ;  /* 0x000000ff000a7202 */ /* 0x000fe40000000f00 */
[----:B-1----:R-:W-:-:S04]  /*2a230*/  ISETP.EQ.AND.EX P0, PT, R44, -0x80000000, P1, P0 ;  /* 0x800000002c00780c */ /* 0x002fc80000f02300 */
[----:B------:R-:W-:-:S04]  /*2a240*/  SEL R11, R37, RZ, P0 ;  /* 0x000000ff250b7207 */ /* 0x000fc80000000000 */
[----:B------:R-:W-:Y:S02]  /*2a250*/  @!P2 LOP3.LUT R11, R11, 0x7ff00000, RZ, 0xfc, !PT ;  /* 0x7ff000000b0ba812 */ /* 0x000fe400078efcff */
.L_x_4699:
[----:B------:R-:W-:Y:S05]  /*2a260*/  BSYNC B3 ;  /* 0x0000000000037941 */ /* 0x000fea0003800000 */
.L_x_4697:
        /* <DEDUP_REMOVED lines=18> */
.L_x_4702:
[----:B------:R1:W2:-:S06]  /*2a390*/  DADD R10, R14, R36 ;  /* 0x000000000e0a7229 */ /* 0x00028c0000000024 */
.L_x_4701:
[----:B------:R-:W-:Y:S05]  /*2a3a0*/  BSYNC B3 ;  /* 0x0000000000037941 */ /* 0x000fea0003800000 */
.L_x_4700:
[----:B------:R-:W3:-:S06]  /*2a3b0*/  DSETP.NEU.AND P0, PT, R36, 1, PT ;  /* 0x3ff000002400742a */ /* 0x000ecc0003f0d000 */
[----:B--23--:R-:W-:Y:S02]  /*2a3c0*/  FSEL R10, R10, RZ, P0 ;  /* 0x000000ff0a0a7208 */ /* 0x00cfe40000000000 */
[----:B------:R-:W-:-:S06]  /*2a3d0*/  FSEL R11, R11, 1.875, P0 ;  /* 0x3ff000000b0b7808 */ /* 0x000fcc0000000000 */
[----:B------:R-:W2:-:S06]  /*2a3e0*/  DMUL R24, R24, R10 ;  /* 0x0000000a18187228 */ /* 0x000e8c0000000000 */
[----:B--2---:R2:W3:Y:S01]  /*2a3f0*/  DMUL R16, R24, R16 ;  /* 0x0000001018107228 */ /* 0x0044e20000000000 */
[----:B------:R-:W-:Y:S05]  /*2a400*/  BRA `(.L_x_4691) ;  /* 0x00000f8000007947 */ /* 0x000fea0003800000 */
.L_x_4666:
        /* <DEDUP_REMOVED lines=63> */
.L_x_4704:
[----:B------:R-:W-:Y:S05]  /*2a800*/  BSYNC B3 ;  /* 0x0000000000037941 */ /* 0x000fea0003800000 */
.L_x_4703:
        /* <DEDUP_REMOVED lines=8> */
.L_x_4707:
        /* <DEDUP_REMOVED lines=64> */
.L_x_4712:
[----:B------:R-:W-:Y:S05]  /*2ac90*/  BSYNC B5 ;  /* 0x0000000000057941 */ /* 0x000fea0003800000 */
.L_x_4711:
[----:B------:R-:W-:Y:S01]  /*2aca0*/  IMAD.MOV.U32 R0, RZ, RZ, R11 ;  /* 0x000000ffff007224 */ /* 0x000fe200078e000b */
[----:B------:R-:W-:Y:S01]  /*2acb0*/  MOV R21, R11 ;  /* 0x0000000b00157202 */ /* 0x000fe20000000f00 */
[----:B------:R-:W-:Y:S02]  /*2acc0*/  IMAD.MOV.U32 R20, RZ, RZ, R10 ;  /* 0x000000ffff147224 */ /* 0x000fe400078e000a */
.L_x_4710:
[----:B------:R-:W-:Y:S05]  /*2acd0*/  BSYNC B4 ;  /* 0x0000000000047941 */ /* 0x000fea0003800000 */
.L_x_4709:
        /* <DEDUP_REMOVED lines=59> */
.L_x_4714:
[----:B------:R-:W-:Y:S05]  /*2b090*/  BSYNC B3 ;  /* 0x0000000000037941 */ /* 0x000fea0003800000 */
.L_x_4713:
[----:B--2---:R-:W-:-:S04]  /*2b0a0*/  DADD R16, -R16, R10 ;  /* 0x0000000010107229 */ /* 0x004fc8000000010a */
[----:B------:R-:W2:-:S10]  /*2b0b0*/  DADD R10, -RZ, -R10 ;  /* 0x00000000ff0a7229 */ /* 0x000e94000000090a */
[----:B--2---:R-:W-:Y:S02]  /*2b0c0*/  FSEL R10, R10, R16, !P4 ;  /* 0x000000100a0a7208 */ /* 0x004fe40006000000 */
[----:B------:R-:W-:Y:S01]  /*2b0d0*/  FSEL R11, R11, R17, !P4 ;  /* 0x000000110b0b7208 */ /* 0x000fe20006000000 */
[----:B------:R-:W-:Y:S05]  /*2b0e0*/  BRA `(.L_x_4708) ;  /* 0x0000001000007947 */ /* 0x000fea0003800000 */
.L_x_4706:
[----:B0-----:R0:W3:-:S06]  /*2b0f0*/  DADD R10, R14, R14 ;  /* 0x000000000e0a7229 */ /* 0x0010cc000000000e */
.L_x_4708:
[----:B------:R-:W-:Y:S05]  /*2b100*/  BSYNC B7 ;  /* 0x0000000000077941 */ /* 0x000fea0003800000 */
.L_x_4705:
        /* <DEDUP_REMOVED lines=40> */
.L_x_4691:
[----:B------:R-:W-:Y:S05]  /*2b390*/  BSYNC B6 ;  /* 0x0000000000067941 */ /* 0x000fea0003800000 */
.L_x_4665:
[----:B---3--:R-:W3:Y:S01]  /*2b3a0*/  DSETP.NEU.AND P0, PT, R16, RZ, PT ;  /* 0x000000ff1000722a */ /* 0x008ee20003f0d000 */
[----:B--2---:R-:W-:-:S13]  /*2b3b0*/  CS2R R24, SRZ ;  /* 0x0000000000187805 */ /* 0x004fda000001ff00 */
[----:B---3--:R-:W-:Y:S05]  /*2b3c0*/  @!P0 BRA `(.L_x_4466) ;  /* 0x00019e4000008947 */ /* 0x008fea0003800000 */
[----:B0-----:R-:W0:Y:S01]  /*2b3d0*/  DADD R32, -R14, 1 ;  /* 0x3ff000000e207429 */ /* 0x001e220000000100 */
        /* <DEDUP_REMOVED lines=9> */
[----:B0-----:R-:W0:Y:S04]  /*2b470*/  MUFU.RCP64H R11, R75 ;  /* 0x0000004b000b7308 */ /* 0x001e280000001800 */
[----:B------:R-:W-:Y:S01]  /*2b480*/  IMAD.MOV.U32 R28, RZ, RZ, R74 ;  /* 0x000000ffff1c7224 */ /* 0x000fe200078e004a */
[----:B------:R-:W-:Y:S01]  /*2b490*/  MOV R29, R75 ;  /* 0x0000004b001d7202 */ /* 0x000fe20000000f00 */
        /* <DEDUP_REMOVED lines=14> */
.L_x_4716:
[----:B------:R-:W-:Y:S05]  /*2b580*/  BSYNC B4 ;  /* 0x0000000000047941 */ /* 0x000fea0003800000 */
.L_x_4715:
[----:B------:R-:W-:Y:S01]  /*2b590*/  MOV R25, R11 ;  /* 0x0000000b00197202 */ /* 0x000fe20000000f00 */
[----:B------:R-:W-:Y:S01]  /*2b5a0*/  HFMA2.MMA R11, -RZ, RZ, 1.984375, 0 ;  /* 0x3ff00000ff0b7435 */ /* 0x000fe200000001ff */
[----:B------:R-:W-:Y:S01]  /*2b5b0*/  BSSY B4, `(.L_x_4717) ;  /* 0x0000055000047945 */ /* 0x000fe20003800000 */
[----:B------:R-:W-:Y:S01]  /*2b5c0*/  IMAD.MOV.U32 R24, RZ, RZ, R10 ;  /* 0x000000ffff187224 */ /* 0x000fe200078e000a */
[----:B------:R-:W-:Y:S01]  /*2b5d0*/  CS2R R22, SRZ ;  /* 0x0000000000167805 */ /* 0x000fe2000001ff00 */
[----:B------:R-:W-:Y:S02]  /*2b5e0*/  IMAD.MOV.U32 R3, RZ, RZ, RZ ;  /* 0x000000ffff037224 */ /* 0x000fe400078e00ff */
[----:B------:R-:W-:Y:S02]  /*2b5f0*/  IMAD.MOV.U32 R10, RZ, RZ, 0x0 ;  /* 0x00000000ff0a7424 */ /* 0x000fe400078e00ff */
.L_x_4724:
[----:B------:R-:W-:Y:S01]  /*2b600*/  DADD R32, R32, 1 ;  /* 0x3ff0000020207429 */ /* 0x000fe20000000000 */
[----:B------:R-:W-:Y:S03]  /*2b610*/  BSSY B5, `(.L_x_4718) ;  /* 0x000003d000057945 */ /* 0x000fe60003800000 */
[----:B------:R-:W0:-:S04]  /*2b620*/  DADD R22, R22, 1 ;  /* 0x3ff0000016167429 */ /* 0x000e080000000000 */
[----:B------:R-:W-:-:S04]  /*2b630*/  DADD R30, R30, 2 ;  /* 0x400000001e1e7429 */ /* 0x000fc80000000000 */
[----:B0-----:R-:W0:-:S06]  /*2b640*/  DMUL R20, R32, R22 ;  /* 0x0000001620147228 */ /* 0x001e0c0000000000 */
[----:B0-----:R-:W0:-:S04]  /*2b650*/  DMUL R14, R20, R18 ;  /* 0x00000012140e7228 */ /* 0x001e080000000000 */
[----:B------:R2:W3:Y:S02]  /*2b660*/  DMUL R20, R20, R10 ;  /* 0x0000000a14147228 */ /* 0x0004e40000000000 */
[----:B--2---:R-:W-:Y:S02]  /*2b670*/  IMAD.MOV.U32 R10, RZ, RZ, 0x0 ;  /* 0x00000000ff0a7424 */ /* 0x004fe400078e00ff */
[----:B0-----:R-:W0:Y:S01]  /*2b680*/  DFMA R14, R28, R30, -R14 ;  /* 0x0000001e1c0e722b */ /* 0x001e22000000080e */
[----:B------:R-:W-:-:S03]  /*2b690*/  IMAD.MOV.U32 R11, RZ, RZ, 0x3ff00000 ;  /* 0x3ff00000ff0b7424 */ /* 0x000fc600078e00ff */
[----:B---3--:R-:W-:-:S04]  /*2b6a0*/  DFMA R20, R26, R30, -R20 ;  /* 0x0000001e1a14722b */ /* 0x008fc80000000814 */
[----:B0-----:R-:W0:-:S14]  /*2b6b0*/  DSETP.NEU.AND P0, PT, R14, RZ, PT ;  /* 0x000000ff0e00722a */ /* 0x001e1c0003f0d000 */
[----:B01----:R-:W-:Y:S05]  /*2b6c0*/  @!P0 BRA `(.L_x_4719) ;  /* 0x0000031000008947 */ /* 0x003fea0003800000 */
        /* <DEDUP_REMOVED lines=21> */
[----:B------:R-:W-:Y:S01]  /*2b820*/  IMAD.MOV.U32 R18, RZ, RZ, R10 ;  /* 0x000000ffff127224 */ /* 0x000fe200078e000a */
[----:B------:R-:W-:Y:S02]  /*2b830*/  MOV R19, R9 ;  /* 0x0000000900137202 */ /* 0x000fe40000000f00 */
.L_x_4721:
[----:B------:R-:W-:Y:S05]  /*2b840*/  BSYNC B6 ;  /* 0x0000000000067941 */ /* 0x000fea0003800000 */
.L_x_4720:
[----:B------:R-:W0:Y:S01]  /*2b850*/  MUFU.RCP64H R11, R19 ;  /* 0x00000013000b7308 */ /* 0x000e220000001800 */
[----:B------:R-:W-:Y:S01]  /*2b860*/  IMAD.MOV.U32 R10, RZ, RZ, 0x1 ;  /* 0x00000001ff0a7424 */ /* 0x000fe200078e00ff */
[----:B------:R-:W2:Y:S01]  /*2b870*/  DADD R76, R24, -R18 ;  /* 0x00000000184c7229 */ /* 0x000ea20000000812 */
[----:B------:R-:W-:Y:S09]  /*2b880*/  BSSY B6, `(.L_x_4722) ;  /* 0x0000012000067945 */ /* 0x000ff20003800000 */
        /* <DEDUP_REMOVED lines=17> */
.L_x_4723:
[----:B------:R-:W-:Y:S05]  /*2b9a0*/  BSYNC B6 ;  /* 0x0000000000067941 */ /* 0x000fea0003800000 */
.L_x_4722:
[----:B------:R-:W0:Y:S01]  /*2b9b0*/  DADD R10, -RZ, |R10| ;  /* 0x00000000ff0a7229 */ /* 0x000e22000000050a */
[----:B------:R-:W-:Y:S01]  /*2b9c0*/  IMAD.MOV.U32 R24, RZ, RZ, R18 ;  /* 0x000000ffff187224 */ /* 0x000fe200078e0012 */
[----:B------:R-:W-:-:S04]  /*2b9d0*/  MOV R25, R19 ;  /* 0x0000001300197202 */ /* 0x000fc80000000f00 */
.L_x_4719:
[----:B0-----:R-:W-:Y:S05]  /*2b9e0*/  BSYNC B5 ;  /* 0x0000000000057941 */ /* 0x001fea0003800000 */
.L_x_4718:
[----:B------:R-:W0:Y:S01]  /*2b9f0*/  DSETP.GT.AND P0, PT, |R20|, 4.50359962737049600000e+15, PT ;  /* 0x433000001400742a */ /* 0x000e220003f04200 */
[----:B------:R-:W-:-:S03]  /*2ba00*/  IADD3 R3, R3, 0x1, RZ ;  /* 0x0000000103037810 */ /* 0x000fc60007ffe0ff */
[----:B------:R-:W-:-:S10]  /*2ba10*/  DSETP.GTU.AND P1, PT, R10, 1.1102230246251565404e-16, PT ;  /* 0x3ca000000a00742a */ /* 0x000fd40003f2c000 */
[----:B0-----:R-:W0:-:S04]  /*2ba20*/  @P0 DMUL R26, R26, 2.2204460492503130808e-16 ;  /* 0x3cb000001a1a0828 */ /* 0x001e080000000000 */
[----:B------:R-:W2:-:S04]  /*2ba30*/  @P0 DMUL R20, R20, 2.2204460492503130808e-16 ;  /* 0x3cb0000014140828 */ /* 0x000e880000000000 */
[----:B------:R-:W3:Y:S02]  /*2ba40*/  @P0 DMUL R28, R28, 2.2204460492503130808e-16 ;  /* 0x3cb000001c1c0828 */ /* 0x000ee40000000000 */
[----:B0-----:R-:W-:Y:S01]  /*2ba50*/  MOV R10, R26 ;  /* 0x0000001a000a7202 */ /* 0x001fe20000000f00 */
[----:B------:R-:W-:Y:S01]  /*2ba60*/  IMAD.MOV.U32 R11, RZ, RZ, R27 ;  /* 0x000000ffff0b7224 */ /* 0x000fe200078e001b */
[----:B------:R-:W0:Y:S01]  /*2ba70*/  @P0 DMUL R14, R14, 2.2204460492503130808e-16 ;  /* 0x3cb000000e0e0828 */ /* 0x000e220000000000 */
[----:B------:R-:W-:Y:S01]  /*2ba80*/  ISETP.GE.U32.AND P0, PT, R3, 0x7d0, PT ;  /* 0x000007d00300780c */ /* 0x000fe20003f06070 */
[----:B--2---:R-:W-:Y:S02]  /*2ba90*/  IMAD.MOV.U32 R26, RZ, RZ, R20 ;  /* 0x000000ffff1a7224 */ /* 0x004fe400078e0014 */
[----:B------:R-:W-:Y:S02]  /*2baa0*/  IMAD.MOV.U32 R27, RZ, RZ, R21 ;  /* 0x000000ffff1b7224 */ /* 0x000fe400078e0015 */
[----:B---3--:R-:W-:-:S02]  /*2bab0*/  IMAD.MOV.U32 R18, RZ, RZ, R28 ;  /* 0x000000ffff127224 */ /* 0x008fc400078e001c */
[----:B------:R-:W-:Y:S02]  /*2bac0*/  IMAD.MOV.U32 R19, RZ, RZ, R29 ;  /* 0x000000ffff137224 */ /* 0x000fe400078e001d */
[----:B0-----:R-:W-:Y:S01]  /*2bad0*/  IMAD.MOV.U32 R28, RZ, RZ, R14 ;  /* 0x000000ffff1c7224 */ /* 0x001fe200078e000e */
[----:B------:R-:W-:-:S03]  /*2bae0*/  MOV R29, R15 ;  /* 0x0000000f001d7202 */ /* 0x000fc60000000f00 */
[----:B------:R-:W-:Y:S05]  /*2baf0*/  @!P0 BRA P1, `(.L_x_4724) ;  /* 0xfffffb0000008947 */ /* 0x000fea000083ffff */
[----:B------:R-:W-:Y:S05]  /*2bb00*/  BSYNC B4 ;  /* 0x0000000000047941 */ /* 0x000fea0003800000 */
.L_x_4717:
[----:B------:R0:W2:Y:S01]  /*2bb10*/  DMUL R24, R24, R16 ;  /* 0x0000001018187228 */ /* 0x0000a20000000000 */
[----:B------:R-:W-:Y:S05]  /*2bb20*/  BRA `(.L_x_4466) ;  /* 0x000196e000007947 */ /* 0x000fea0003800000 */
.L_x_4664:
        /* <DEDUP_REMOVED lines=108> */
.L_x_4730:
[----:B------:R-:W-:Y:S05]  /*2c1f0*/  BSYNC B5 ;  /* 0x0000000000057941 */ /* 0x000fea0003800000 */
.L_x_4729:
[----:B0-----:R-:W-:Y:S01]  /*2c200*/  HFMA2.MMA R29, -RZ, RZ, 2.771484375, 0.01287841796875 ;  /* 0x418b2298ff1d7435 */ /* 0x001fe200000001ff */
[----:B------:R-:W-:Y:S01]  /*2c210*/  MOV R5, 0xc ;  /* 0x0000000c00057802 */ /* 0x000fe20000000f00 */
[----:B------:R-:W-:-:S02]  /*2c220*/  IMAD.MOV.U32 R0, RZ, RZ, -0x1 ;  /* 0xffffffffff007424 */ /* 0x000fc400078e00ff */
[----:B------:R-:W-:Y:S02]  /*2c230*/  IMAD.MOV.U32 R28, RZ, RZ, -0x30b135d2 ;  /* 0xcf4eca2eff1c7424 */ /* 0x000fe400078e00ff */
.L_x_4728:
[----:B0-----:R-:W-:Y:S05]  /*2c240*/  BSYNC B4 ;  /* 0x0000000000047941 */ /* 0x001fea0003800000 */
.L_x_4727:
        /* <DEDUP_REMOVED lines=19> */
[----:B------:R-:W-:Y:S02]  /*2c380*/  IMAD.U32 R38, R38, 0x8, R3 ;  /* 0x0000000826267824 */ /* 0x000fe400078e0003 */
[----:B------:R2:W5:Y:S01]  /*2c390*/  LDL.64 R62, [R30] ;  /* 0x000000001e3e7983 */ /* 0x0005620000100a00 */
[----:B-1----:R-:W-:Y:S01]  /*2c3a0*/  IADD3 R16, R30, R9, RZ ;  /* 0x000000091e107210 */ /* 0x002fe20007ffe0ff */
[----:B------:R-:W-:-:S02]  /*2c3b0*/  IMAD.IADD R34, R9, 0x1, R38 ;  /* 0x0000000109227824 */ /* 0x000fc400078e0226 */
[----:B------:R1:W5:Y:S02]  /*2c3c0*/  LDL.64 R60, [R38] ;  /* 0x00000000263c7983 */ /* 0x0003640000100a00 */
[----:B0-----:R-:W-:Y:S02]  /*2c3d0*/  IMAD.IADD R6, R16, 0x1, R9 ;  /* 0x0000000110067824 */ /* 0x001fe400078e0209 */
[----:B------:R0:W5:Y:S01]  /*2c3e0*/  LDL.64 R58, [R16] ;  /* 0x00000000103a7983 */ /* 0x0001620000100a00 */
[----:B--2---:R-:W-:-:S03]  /*2c3f0*/  IADD3 R36, R34, R9, RZ ;  /* 0x0000000922247210 */ /* 0x004fc60007ffe0ff */
[----:B------:R2:W5:Y:S01]  /*2c400*/  LDL.64 R56, [R34] ;  /* 0x0000000022387983 */ /* 0x0005620000100a00 */
[----:B------:R-:W-:-:S03]  /*2c410*/  IMAD.IADD R0, R6, 0x1, R9 ;  /* 0x0000000106007824 */ /* 0x000fc600078e0209 */
[----:B------:R0:W5:Y:S01]  /*2c420*/  LDL.64 R54, [R6] ;  /* 0x0000000006367983 */ /* 0x0001620000100a00 */
[----:B------:R-:W-:-:S03]  /*2c430*/  IMAD.IADD R30, R36, 0x1, R9 ;  /* 0x00000001241e7824 */ /* 0x000fc600078e0209 */
[----:B------:R1:W5:Y:S01]  /*2c440*/  LDL.64 R52, [R36] ;  /* 0x0000000024347983 */ /* 0x0003620000100a00 */
[----:B------:R-:W-:-:S03]  /*2c450*/  IADD3 R44, R0, R9, RZ ;  /* 0x00000009002c7210 */ /* 0x000fc60007ffe0ff */
[----:B------:R1:W5:Y:S01]  /*2c460*/  LDL.64 R48, [R0] ;  /* 0x0000000000307983 */ /* 0x0003620000100a00 */
[----:B0-----:R-:W-:-:S03]  /*2c470*/  IMAD.IADD R16, R30, 0x1, R9 ;  /* 0x000000011e107824 */ /* 0x001fc600078e0209 */
[----:B------:R0:W5:Y:S04]  /*2c480*/  LDL.64 R46, [R30] ;  /* 0x000000001e2e7983 */ /* 0x0001680000100a00 */
[----:B------:R-:W5:Y:S01]  /*2c490*/  LDL.64 R44, [R44] ;  /* 0x000000002c2c7983 */ /* 0x000f620000100a00 */
[----:B--2---:R-:W-:-:S03]  /*2c4a0*/  IMAD.IADD R34, R16, 0x1, R9 ;  /* 0x0000000110227824 */ /* 0x004fc600078e0209 */
[----:B------:R2:W5:Y:S02]  /*2c4b0*/  LDL.64 R42, [R16] ;  /* 0x00000000102a7983 */ /* 0x0005640000100a00 */
[-C--:B------:R-:W-:Y:S02]  /*2c4c0*/  IADD3 R76, R34, R9.reuse, RZ ;  /* 0x00000009224c7210 */ /* 0x080fe40007ffe0ff */
[----:B------:R0:W5:Y:S03]  /*2c4d0*/  LDL.64 R40, [R34] ;  /* 0x0000000022287983 */ /* 0x0001660000100a00 */
[--C-:B------:R-:W-:Y:S01]  /*2c4e0*/  IMAD.IADD R80, R76, 0x1, R9.reuse ;  /* 0x000000014c507824 */ /* 0x100fe200078e0209 */
[----:B-1----:R1:W5:Y:S03]  /*2c4f0*/  LDL.64 R38, [R76] ;  /* 0x000000004c267983 */ /* 0x0023660000100a00 */
[----:B------:R-:W-:Y:S01]  /*2c500*/  IMAD.IADD R78, R80, 0x1, R9 ;  /* 0x00000001504e7824 */ /* 0x000fe200078e0209 */
[----:B------:R-:W5:Y:S04]  /*2c510*/  LDL.64 R36, [R80] ;  /* 0x0000000050247983 */ /* 0x000f680000100a00 */
[----:B----4-:R-:W4:Y:S01]  /*2c520*/  LDL.64 R32, [R78] ;  /* 0x000000004e207983 */ /* 0x010f220000100a00 */
[----:B------:R-:W-:-:S05]  /*2c530*/  IADD3 R6, R78, R9, RZ ;  /* 0x000000094e067210 */ /* 0x000fca0007ffe0ff */
[----:B0-----:R-:W4:Y:S01]  /*2c540*/  LDL.64 R30, [R6] ;  /* 0x00000000061e7983 */ /* 0x001f220000100a00 */
        /* <DEDUP_REMOVED lines=30> */
[----:B----4-:R-:W1:-:S04]  /*2c730*/  DFMA R28, R28, R10, R32 ;  /* 0x0000000a1c1c722b */ /* 0x010e480000000020 */
[----:B0-----:R-:W0:-:S04]  /*2c740*/  DFMA R36, R36, R36, R36 ;  /* 0x000000242424722b */ /* 0x001e080000000024 */
[----:B-1----:R-:W2:-:S04]  /*2c750*/  DFMA R28, R28, R10, R30 ;  /* 0x0000000a1c1c722b */ /* 0x002e88000000001e */
[----:B0-----:R-:W0:-:S04]  /*2c760*/  DFMA R36, R42, R36, R42 ;  /* 0x000000242a24722b */ /* 0x001e08000000002a */
[----:B--2---:R-:W1:-:S04]  /*2c770*/  DFMA R16, R28, R10, R16 ;  /* 0x0000000a1c10722b */ /* 0x004e480000000010 */
        /* <DEDUP_REMOVED lines=14> */
.L_x_4732:
[----:B------:R-:W-:Y:S05]  /*2c860*/  BSYNC B4 ;  /* 0x0000000000047941 */ /* 0x000fea0003800000 */
.L_x_4731:
        /* <DEDUP_REMOVED lines=25> */
.L_x_4734:
[----:B------:R-:W-:Y:S05]  /*2ca00*/  BSYNC B4 ;  /* 0x0000000000047941 */ /* 0x000fea0003800000 */
.L_x_4733:
        /* <DEDUP_REMOVED lines=25> */
.L_x_4736:
[----:B------:R-:W-:Y:S05]  /*2cba0*/  BSYNC B4 ;  /* 0x0000000000047941 */ /* 0x000fea0003800000 */
.L_x_4735:
        /* <DEDUP_REMOVED lines=21> */
.L_x_4738:
[----:B------:R-:W-:Y:S05]  /*2cd00*/  BSYNC B4 ;  /* 0x0000000000047941 */ /* 0x000fea0003800000 */
.L_x_4737:
        /* <DEDUP_REMOVED lines=25> */
.L_x_4741:
[----:B------:R-:W-:Y:S05]  /*2cea0*/  BSYNC B4 ;  /* 0x0000000000047941 */ /* 0x000fea0003800000 */
.L_x_4740:
        /* <DEDUP_REMOVED lines=65> */
.L_x_4743:
        /* <DEDUP_REMOVED lines=21> */
.L_x_4746:
[----:B------:R-:W-:Y:S05]  /*2d410*/  BSYNC B5 ;  /* 0x0000000000057941 */ /* 0x000fea0003800000 */
.L_x_4745:
        /* <DEDUP_REMOVED lines=15> */
.L_x_4744:
[----:B------:R-:W-:Y:S05]  /*2d510*/  BSYNC B4 ;  /* 0x0000000000047941 */ /* 0x000fea0003800000 */
.L_x_4742:
        /* <DEDUP_REMOVED lines=22> */
.L_x_4748:
[----:B------:R-:W-:Y:S05]  /*2d680*/  BSYNC B4 ;  /* 0x0000000000047941 */ /* 0x000fea0003800000 */
.L_x_4747:
        /* <DEDUP_REMOVED lines=37> */
.L_x_4750:
[----:B------:R-:W-:Y:S05]  /*2d8e0*/  BSYNC B3 ;  /* 0x0000000000037941 */ /* 0x000fea0003800000 */
.L_x_4749:
[----:B--2---:R2:W3:Y:S01]  /*2d8f0*/  DMUL R24, R24, R16 ;  /* 0x0000001018187228 */ /* 0x0044e20000000000 */
[----:B------:R-:W-:Y:S05]  /*2d900*/  BRA `(.L_x_4751) ;  /* 0x0000179000007947 */ /* 0x000fea0003800000 */
.L_x_4739:
        /* <DEDUP_REMOVED lines=49> */
.L_x_4753:
[----:B------:R-:W-:Y:S05]  /*2dc20*/  BSYNC B3 ;  /* 0x0000000000037941 */ /* 0x000fea0003800000 */
.L_x_4752:
        /* <DEDUP_REMOVED lines=10> */
.L_x_4755:
[----:B------:R-:W-:Y:S05]  /*2dcd0*/  BSYNC B4 ;  /* 0x0000000000047941 */ /* 0x000fea0003800000 */
.L_x_4754:
        /* <DEDUP_REMOVED lines=12> */
.L_x_4756:
        /* <DEDUP_REMOVED lines=22> */
.L_x_4758:
[----:B------:R-:W1:Y:S01]  /*2df00*/  DSETP.NEU.AND P1, PT, R20, 0.5, PT ;  /* 0x3fe000001400742a */ /* 0x000e620003f2d000 */
[----:B------:R-:W-:Y:S02]  /*2df10*/  ISETP.GE.AND P2, PT, R15, RZ, PT ;  /* 0x000000ff0f00720c */ /* 0x000fe40003f46270 */
[----:B------:R-:W-:Y:S02]  /*2df20*/  ISETP.EQ.U32.AND P0, PT, R3, RZ, PT ;  /* 0x000000ff0300720c */ /* 0x000fe40003f02070 */
[----:B------:R-:W-:Y:S02]  /*2df30*/  MOV R10, RZ ;  /* 0x000000ff000a7202 */ /* 0x000fe40000000f00 */
[----:B-1----:R-:W-:-:S04]  /*2df40*/  ISETP.EQ.AND.EX P0, PT, R44, -0x80000000, P1, P0 ;  /* 0x800000002c00780c */ /* 0x002fc80000f02300 */
[----:B------:R-:W-:-:S04]  /*2df50*/  SEL R11, R37, RZ, P0 ;  /* 0x000000ff250b7207 */ /* 0x000fc80000000000 */
[----:B------:R-:W-:Y:S02]  /*2df60*/  @!P2 LOP3.LUT R11, R11, 0x7ff00000, RZ, 0xfc, !PT ;  /* 0x7ff000000b0ba812 */ /* 0x000fe400078efcff */
.L_x_4759:
[----:B------:R-:W-:Y:S05]  /*2df70*/  BSYNC B3 ;  /* 0x0000000000037941 */ /* 0x000fea0003800000 */
.L_x_4757:
        /* <DEDUP_REMOVED lines=18> */
.L_x_4762:
[----:B------:R1:W2:-:S06]  /*2e0a0*/  DADD R10, R14, R36 ;  /* 0x000000000e0a7229 */ /* 0x00028c0000000024 */
.L_x_4761:
[----:B------:R-:W-:Y:S05]  /*2e0b0*/  BSYNC B3 ;  /* 0x0000000000037941 */ /* 0x000fea0003800000 */
.L_x_4760:
[----:B------:R-:W3:-:S06]  /*2e0c0*/  DSETP.NEU.AND P0, PT, R36, 1, PT ;  /* 0x3ff000002400742a */ /* 0x000ecc0003f0d000 */
[----:B--23--:R-:W-:Y:S02]  /*2e0d0*/  FSEL R10, R10, RZ, P0 ;  /* 0x000000ff0a0a7208 */ /* 0x00cfe40000000000 */
[----:B------:R-:W-:-:S06]  /*2e0e0*/  FSEL R11, R11, 1.875, P0 ;  /* 0x3ff000000b0b7808 */ /* 0x000fcc0000000000 */
[----:B------:R-:W2:-:S06]  /*2e0f0*/  DMUL R24, R24, R10 ;  /* 0x0000000a18187228 */ /* 0x000e8c0000000000 */
[----:B--2---:R2:W3:Y:S01]  /*2e100*/  DMUL R24, R24, R16 ;  /* 0x0000001018187228 */ /* 0x0044e20000000000 */
[----:B------:R-:W-:Y:S05]  /*2e110*/  BRA `(.L_x_4751) ;  /* 0x00000f8000007947 */ /* 0x000fea0003800000 */
.L_x_4726:
        /* <DEDUP_REMOVED lines=63> */
.L_x_4764:
[----:B------:R-:W-:Y:S05]  /*2e510*/  BSYNC B3 ;  /* 0x0000000000037941 */ /* 0x000fea0003800000 */
.L_x_4763:
        /* <DEDUP_REMOVED lines=8> */
.L_x_4767:
        /* <DEDUP_REMOVED lines=64> */
.L_x_4772:
[----:B------:R-:W-:Y:S05]  /*2e9a0*/  BSYNC B5 ;  /* 0x0000000000057941 */ /* 0x000fea0003800000 */
.L_x_4771:
[----:B------:R-:W-:Y:S01]  /*2e9b0*/  IMAD.MOV.U32 R0, RZ, RZ, R11 ;  /* 0x000000ffff007224 */ /* 0x000fe200078e000b */
[----:B------:R-:W-:Y:S01]  /*2e9c0*/  MOV R21, R11 ;  /* 0x0000000b00157202 */ /* 0x000fe20000000f00 */
[----:B------:R-:W-:Y:S02]  /*2e9d0*/  IMAD.MOV.U32 R20, RZ, RZ, R10 ;  /* 0x000000ffff147224 */ /* 0x000fe400078e000a */
.L_x_4770:
[----:B------:R-:W-:Y:S05]  /*2e9e0*/  BSYNC B4 ;  /* 0x0000000000047941 */ /* 0x000fea0003800000 */
.L_x_4769:
        /* <DEDUP_REMOVED lines=59> */
.L_x_4774:
[----:B------:R-:W-:Y:S05]  /*2eda0*/  BSYNC B3 ;  /* 0x0000000000037941 */ /* 0x000fea0003800000 */
.L_x_4773:
[----:B--2---:R-:W-:-:S04]  /*2edb0*/  DADD R16, -R16, R10 ;  /* 0x0000000010107229 */ /* 0x004fc8000000010a */
[----:B------:R-:W2:-:S10]  /*2edc0*/  DADD R10, -RZ, -R10 ;  /* 0x00000000ff0a7229 */ /* 0x000e94000000090a */
[----:B--2---:R-:W-:Y:S02]  /*2edd0*/  FSEL R10, R10, R16, !P4 ;  /* 0x000000100a0a7208 */ /* 0x004fe40006000000 */
[----:B------:R-:W-:Y:S01]  /*2ede0*/  FSEL R11, R11, R17, !P4 ;  /* 0x000000110b0b7208 */ /* 0x000fe20006000000 */
[----:B------:R-:W-:Y:S05]  /*2edf0*/  BRA `(.L_x_4768) ;  /* 0x0000001000007947 */ /* 0x000fea0003800000 */
.L_x_4766:
[----:B0-----:R0:W3:-:S06]  /*2ee00*/  DADD R10, R14, R14 ;  /* 0x000000000e0a7229 */ /* 0x0010cc000000000e */
.L_x_4768:
[----:B------:R-:W-:Y:S05]  /*2ee10*/  BSYNC B7 ;  /* 0x0000000000077941 */ /* 0x000fea0003800000 */
.L_x_4765:
        /* <DEDUP_REMOVED lines=40> */
.L_x_4751:
[----:B------:R-:W-:Y:S05]  /*2f0a0*/  BSYNC B6 ;  /* 0x0000000000067941 */ /* 0x000fea0003800000 */
.L_x_4725:
        /* <DEDUP_REMOVED lines=8> */
[----:B------:R-:W-:Y:S01]  /*2f130*/  MOV R21, R15 ;  /* 0x0000000f00157202 */ /* 0x000fe20000000f00 */
[----:B------:R-:W-:Y:S02]  /*2f140*/  IMAD.MOV.U32 R20, RZ, RZ, R14 ;  /* 0x000000ffff147224 */ /* 0x000fe400078e000e */
[----:B------:R-:W-:Y:S02]  /*2f150*/  IMAD.MOV.U32 R16, RZ, RZ, 0x0 ;  /* 0x00000000ff107424 */ /* 0x000fe400078e00ff */
[----:B------:R-:W-:Y:S02]  /*2f160*/  IMAD.MOV.U32 R17, RZ, RZ, 0x3ff00000 ;  /* 0x3ff00000ff117424 */ /* 0x000fe400078e00ff */
.L_x_4780:
        /* <DEDUP_REMOVED lines=23> */
.L_x_4779:
[----:B------:R-:W-:Y:S05]  /*2f2e0*/  BSYNC B6 ;  /* 0x0000000000067941 */ /* 0x000fea0003800000 */
.L_x_4778:
        /* <DEDUP_REMOVED lines=8> */
.L_x_4777:
        /* <DEDUP_REMOVED lines=21> */
.L_x_4781:
[----:B------:R-:W-:Y:S05]  /*2f4c0*/  BSYNC B5 ;  /* 0x0000000000057941 */ /* 0x000fea0003800000 */
.L_x_4776:
[----:B------:R-:W-:Y:S05]  /*2f4d0*/  BSYNC B4 ;  /* 0x0000000000047941 */ /* 0x000fea0003800000 */
.L_x_4775:
[----:B------:R0:W2:Y:S01]  /*2f4e0*/  DADD R24, -R10, 1 ;  /* 0x3ff000000a187429 */ /* 0x0000a20000000100 */
[----:B------:R-:W-:Y:S05]  /*2f4f0*/  BRA `(.L_x_4466) ;  /* 0x00015d1000007947 */ /* 0x000fea0003800000 */
.L_x_4477:
        /* <DEDUP_REMOVED lines=23> */
[----:B------:R-:W4:Y:S01]  /*2f670*/  MUFU.RCP64H R37, R15 ;  /* 0x0000000f00257308 */ /* 0x000f220000001800 */
[----:B------:R-:W-:Y:S01]  /*2f680*/  IMAD.MOV.U32 R34, RZ, RZ, -0x2c0a7c33 ;  /* 0xd3f583cdff227424 */ /* 0x000fe200078e00ff */
[----:B------:R5:W-:Y:S01]  /*2f690*/  STL.64 [R1+0x1410], R26 ;  /* 0x0014101a01007387 */ /* 0x000be20000100a00 */
[----:B--2---:R-:W-:Y:S01]  /*2f6a0*/  IMAD.MOV.U32 R16, RZ, RZ, 0x1e4b4109 ;  /* 0x1e4b4109ff107424 */ /* 0x004fe200078e00ff */
[----:B------:R-:W-:Y:S01]  /*2f6b0*/  MOV R40, 0x1fd5f699 ;  /* 0x1fd5f69900287802 */ /* 0x000fe20000000f00 */
[----:B------:R-:W-:Y:S01]  /*2f6c0*/  IMAD.MOV.U32 R17, RZ, RZ, 0x3eabd6d2 ;  /* 0x3eabd6d2ff117424 */ /* 0x000fe200078e00ff */
[----:B---3--:R-:W-:Y:S01]  /*2f6d0*/  MOV R20, 0xa2d0465c ;  /* 0xa2d0465c00147802 */ /* 0x008fe20000000f00 */
[----:B------:R-:W-:Y:S01]  /*2f6e0*/  IMAD.MOV.U32 R21, RZ, RZ, -0x41784a07 ;  /* 0xbe87b5f9ff157424 */ /* 0x000fe200078e00ff */
[----:B------:R2:W-:Y:S01]  /*2f6f0*/  STL.64 [R1+0x1418], R28 ;  /* 0x0014181c01007387 */ /* 0x0005e20000100a00 */
[----:B------:R-:W-:Y:S01]  /*2f700*/  IMAD.MOV.U32 R36, RZ, RZ, 0x1 ;  /* 0x00000001ff247424 */ /* 0x000fe200078e00ff */
[----:B0-----:R-:W-:Y:S01]  /*2f710*/  MOV R23, 0x3e3ccf5c ;  /* 0x3e3ccf5c00177802 */ /* 0x001fe20000000f00 */
[----:B------:R-:W-:Y:S01]  /*2f720*/  IMAD.MOV.U32 R22, RZ, RZ, -0x1480f261 ;  /* 0xeb7f0d9fff167424 */ /* 0x000fe200078e00ff */
[----:B------:R0:W-:Y:S01]  /*2f730*/  STL.64 [R1+0x1420], R30 ;  /* 0x0014201e01007387 */ /* 0x0001e20000100a00 */
[----:B------:R-:W-:Y:S01]  /*2f740*/  IMAD.MOV.U32 R41, RZ, RZ, 0x3f6966e5 ;  /* 0x3f6966e5ff297424 */ /* 0x000fe200078e00ff */
[----:B------:R-:W-:Y:S01]  /*2f750*/  FSETP.GEU.AND P1, PT, |R25|, 6.5827683646048100446e-37, PT ;  /* 0x036000001900780b */ /* 0x000fe20003f2e200 */
[----:B-----5:R-:W-:Y:S01]  /*2f760*/  IMAD.MOV.U32 R26, RZ, RZ, 0x55c37c1c ;  /* 0x55c37c1cff1a7424 */ /* 0x020fe200078e00ff */
[----:B------:R3:W-:Y:S01]  /*2f770*/  STL.64 [R1+0x1428], R32 ;  /* 0x0014282001007387 */ /* 0x0007e20000100a00 */
[----:B------:R-:W-:Y:S01]  /*2f780*/  IMAD.MOV.U32 R27, RZ, RZ, 0x3e46097d ;  /* 0x3e46097dff1b7424 */ /* 0x000fe200078e00ff */
[----:B----4-:R-:W4:Y:S01]  /*2f790*/  DFMA R38, -R14, R36, 1 ;  /* 0x3ff000000e26742b */ /* 0x010f220000000124 */
[----:B------:R-:W-:Y:S01]  /*2f7a0*/  BSSY B5, `(.L_x_4782) ;  /* 0x0000740000057945 */ /* 0x000fe20003800000 */
[----:B------:R5:W-:Y:S01]  /*2f7b0*/  STL.64 [R1+0x1430], R10 ;  /* 0x0014300a01007387 */ /* 0x000be20000100a00 */
[----:B--2---:R-:W-:Y:S01]  /*2f7c0*/  MOV R28, 0x7c7a2faa ;  /* 0x7c7a2faa001c7802 */ /* 0x004fe20000000f00 */
[----:B------:R-:W-:-:S02]  /*2f7d0*/  IMAD.MOV.U32 R29, RZ, RZ, -0x41cd2de7 ;  /* 0xbe32d219ff1d7424 */ /* 0x000fc400078e00ff */
[----:B0-----:R-:W-:Y:S01]  /*2f7e0*/  IMAD.MOV.U32 R30, RZ, RZ, -0x2db2a376 ;  /* 0xd24d5c8aff1e7424 */ /* 0x001fe200078e00ff */
[----:B------:R-:W-:Y:S01]  /*2f7f0*/  MOV R31, 0x3e0f6e66 ;  /* 0x3e0f6e66001f7802 */ /* 0x000fe20000000f00 */
[----:B------:R0:W-:Y:S01]  /*2f800*/  STL.64 [R1+0x1438], R16 ;  /* 0x0014381001007387 */ /* 0x0001e20000100a00 */
[----:B---3--:R-:W-:Y:S02]  /*2f810*/  IMAD.MOV.U32 R32, RZ, RZ, 0x6edf2b0c ;  /* 0x6edf2b0cff207424 */ /* 0x008fe400078e00ff */
[----:B------:R-:W-:Y:S01]  /*2f820*/  IMAD.MOV.U32 R33, RZ, RZ, -0x4243f265 ;  /* 0xbdbc0d9bff217424 */ /* 0x000fe200078e00ff */
[----:B------:R2:W-:Y:S01]  /*2f830*/  STL.64 [R1+0x1440], R20 ;  /* 0x0014401401007387 */ /* 0x0005e20000100a00 */
[----:B-----5:R-:W-:Y:S01]  /*2f840*/  MOV R10, 0x87340428 ;  /* 0x87340428000a7802 */ /* 0x020fe20000000f00 */
[----:B------:R-:W-:Y:S02]  /*2f850*/  IMAD.MOV.U32 R11, RZ, RZ, -0x422ff8f6 ;  /* 0xbdd0070aff0b7424 */ /* 0x000fe400078e00ff */
[----:B------:R3:W-:Y:S01]  /*2f860*/  STL.64 [R1+0x1448], R22 ;  /* 0x0014481601007387 */ /* 0x0007e20000100a00 */
[----:B0-----:R-:W-:Y:S01]  /*2f870*/  IMAD.MOV.U32 R16, RZ, RZ, 0x5c463659 ;  /* 0x5c463659ff107424 */ /* 0x001fe200078e00ff */
[----:B------:R-:W-:-:S02]  /*2f880*/  MOV R17, 0x3dbac947 ;  /* 0x3dbac94700117802 */ /* 0x000fc40000000f00 */
        /* <DEDUP_REMOVED lines=11> */
[----:B--2---:R-:W-:Y:S02]  /*2f940*/  IMAD.MOV.U32 R28, RZ, RZ, -0x144e6c40 ;  /* 0xebb193c0ff1c7424 */ /* 0x004fe400078e00ff */
[----:B------:R-:W-:Y:S01]  /*2f950*/  IMAD.MOV.U32 R29, RZ, RZ, -0x42bc6765 ;  /* 0xbd43989bff1d7424 */ /* 0x000fe200078e00ff */
[----:B---3--:R-:W-:Y:S01]  /*2f960*/  MOV R30, 0xc4369a3c ;  /* 0xc4369a3c001e7802 */ /* 0x008fe20000000f00 */
[----:B------:R-:W-:Y:S01]  /*2f970*/  IMAD.MOV.U32 R31, RZ, RZ, 0x3d20104f ;  /* 0x3d20104fff1f7424 */ /* 0x000fe200078e00ff */
[----:B------:R2:W-:Y:S01]  /*2f980*/  STL.64 [R1+0x1478], R16 ;  /* 0x0014781001007387 */ /* 0x0005e20000100a00 */
[----:B-----5:R-:W-:Y:S01]  /*2f990*/  IMAD.MOV.U32 R32, RZ, RZ, 0x7950ad7b ;  /* 0x7950ad7bff207424 */ /* 0x020fe200078e00ff */
        /* <DEDUP_REMOVED lines=18> */
[----:B---3--:R-:W-:Y:S01]  /*2fac0*/  IMAD.MOV.U32 R28, RZ, RZ, 0x40e53dbc ;  /* 0x40e53dbcff1c7424 */ /* 0x008fe200078e00ff */
[----:B------:R-:W-:Y:S01]  /*2fad0*/  MOV R29, 0x3f2af834 ;  /* 0x3f2af834001d7802 */ /* 0x000fe20000000f00 */
[----:B0-----:R-:W-:Y:S01]  /*2fae0*/  IMAD.MOV.U32 R30, RZ, RZ, 0x40e53dbc ;  /* 0x40e53dbcff1e7424 */ /* 0x001fe200078e00ff */
[----:B------:R0:W-:Y:S01]  /*2faf0*/  STL.64 [R1+0x14b8], R16 ;  /* 0x0014b81001007387 */ /* 0x0001e20000100a00 */
[----:B------:R-:W-:Y:S01]  /*2fb00*/  IMAD.MOV.U32 R31, RZ, RZ, -0x416507cc ;  /* 0xbe9af834ff1f7424 */ /* 0x000fe200078e00ff */
[----:B-----5:R-:W-:Y:S01]  /*2fb10*/  MOV R32, 0xe89e5af0 ;  /* 0xe89e5af000207802 */ /* 0x020fe20000000f00 */
        /* <DEDUP_REMOVED lines=8> */
[----:B---3--:R-:W-:Y:S01]  /*2fba0*/  MOV R20, 0x30a8357c ;  /* 0x30a8357c00147802 */ /* 0x008fe20000000f00 */
        /* <DEDUP_REMOVED lines=11> */
[----:B--2---:R-:W-:Y:S01]  /*2fc60*/  IMAD.MOV.U32 R30, RZ, RZ, -0x35c5c885 ;  /* 0xca3a377bff1e7424 */ /* 0x004fe200078e00ff */
[----:B------:R-:W-:Y:S01]  /*2fc70*/  MOV R31, 0xbdb349fb ;  /* 0xbdb349fb001f7802 */ /* 0x000fe20000000f00 */
[----:B------:R2:W-:Y:S01]  /*2fc80*/  STL.64 [R1+0x14f8], R16 ;  /* 0x0014f81001007387 */ /* 0x0005e20000100a00 */
[----:B0-----:R-:W-:Y:S02]  /*2fc90*/  IMAD.MOV.U32 R32, RZ, RZ, -0x3008c2a8 ;  /* 0xcff73d58ff207424 */ /* 0x001fe400078e00ff */
[----:B------:R-:W-:Y:S01]  /*2fca0*/  IMAD.MOV.U32 R33, RZ, RZ, -0x41eea9b2 ;  /* 0xbe11564eff217424 */ /* 0x000fe200078e00ff */
[----:B------:R0:W-:Y:S01]  /*2fcb0*/  STL.64 [R1+0x1500], R20 ;  /* 0x0015001401007387 */ /* 0x0001e20000100a00 */
[----:B-----5:R-:W-:Y:S01]  /*2fcc0*/  MOV R10, 0x4bf3c34e ;  /* 0x4bf3c34e000a7802 */ /* 0x020fe20000000f00 */
[----:B------:R-:W-:-:S02]  /*2fcd0*/  IMAD.MOV.U32 R11, RZ, RZ, 0x3dfc9b43 ;  /* 0x3dfc9b43ff0b7424 */ /* 0x000fc400078e00ff */
[----:B------:R3:W-:Y:S01]  /*2fce0*/  STL.64 [R1+0x1508], R22 ;  /* 0x0015081601007387 */ /* 0x0007e20000100a00 */
[----:B--2---:R-:W-:Y:S01]  /*2fcf0*/  IMAD.MOV.U32 R16, RZ, RZ, 0x56f8ce45 ;  /* 0x56f8ce45ff107424 */ /* 0x004fe200078e00ff */
[----:B------:R-:W-:Y:S02]  /*2fd00*/  MOV R17, 0xbdd78a50 ;  /* 0xbdd78a5000117802 */ /* 0x000fe40000000f00 */
[----:B------:R2:W-:Y:S01]  /*2fd10*/  STL.64 [R1+0x1510], R26 ;  /* 0x0015101a01007387 */ /* 0x0005e20000100a00 */
[----:B0-----:R-:W-:-:S03]  /*2fd20*/  IMAD.MOV.U32 R20, RZ, RZ, -0x5b992462 ;  /* 0xa466db9eff147424 */ /* 0x001fc600078e00ff */
[----:B------:R0:W-:Y:S01]  /*2fd30*/  STL.64 [R1+0x1518], R28 ;  /* 0x0015181c01007387 */ /* 0x0001e20000100a00 */
[----:B------:R-:W-:Y:S01]  /*2fd40*/  IMAD.MOV.U32 R21, RZ, RZ, 0x3d3113e3 ;  /* 0x3d3113e3ff157424 */ /* 0x000fe200078e00ff */
[----:B---3--:R-:W-:Y:S02]  /*2fd50*/  MOV R22, 0xc5540ea2 ;  /* 0xc5540ea200167802 */ /* 0x008fe40000000f00 */
[----:B------:R3:W-:Y:S01]  /*2fd60*/  STL.64 [R1+0x1520], R30 ;  /* 0x0015201e01007387 */ /* 0x0007e20000100a00 */
[----:B------:R-:W-:-:S03]  /*2fd70*/  IMAD.MOV.U32 R23, RZ, RZ, 0x3d9f8041 ;  /* 0x3d9f8041ff177424 */ /* 0x000fc600078e00ff */
[----:B------:R5:W-:Y:S01]  /*2fd80*/  STL.64 [R1+0x1528], R32 ;  /* 0x0015282001007387 */ /* 0x000be20000100a00 */
[----:B--2---:R-:W-:Y:S01]  /*2fd90*/  IMAD.MOV.U32 R26, RZ, RZ, -0x54b9f75 ;  /* 0xfab4608bff1a7424 */ /* 0x004fe200078e00ff */
[----:B------:R-:W-:Y:S02]  /*2fda0*/  MOV R27, 0xbd89ccf2 ;  /* 0xbd89ccf2001b7802 */ /* 0x000fe40000000f00 */
[----:B------:R2:W-:Y:S01]  /*2fdb0*/  STL.64 [R1+0x1530], R10 ;  /* 0x0015300a01007387 */ /* 0x0005e20000100a00 */
[----:B0-----:R-:W-:Y:S02]  /*2fdc0*/  IMAD.MOV.U32 R28, RZ, RZ, 0xa10cd82 ;  /* 0x0a10cd82ff1c7424 */ /* 0x001fe400078e00ff */
[----:B------:R-:W-:Y:S01]  /*2fdd0*/  IMAD.MOV.U32 R29, RZ, RZ, 0x3d651958 ;  /* 0x3d651958ff1d7424 */ /* 0x000fe200078e00ff */
[----:B---3--:R-:W-:Y:S01]  /*2fde0*/  MOV R30, 0x5dcd1851 ;  /* 0x5dcd1851001e7802 */ /* 0x008fe20000000f00 */
[----:B------:R-:W-:Y:S01]  /*2fdf0*/  IMAD.MOV.U32 R31, RZ, RZ, -0x4350c486 ;  /* 0xbcaf3b7aff1f7424 */ /* 0x000fe200078e00ff */
[----:B------:R0:W-:Y:S01]  /*2fe00*/  STL.64 [R1+0x1538], R16 ;  /* 0x0015381001007387 */ /* 0x0001e20000100a00 */
[----:B-----5:R-:W-:Y:S01]  /*2fe10*/  IMAD.MOV.U32 R32, RZ, RZ, 0x448455ea ;  /* 0x448455eaff207424 */ /* 0x020fe200078e00ff */
        /* <DEDUP_REMOVED lines=11> */
[----:B--2---:R-:W-:Y:S01]  /*2fed0*/  IMAD.MOV.U32 R22, RZ, RZ, -0x71254b38 ;  /* 0x8edab4c8ff167424 */ /* 0x004fe200078e00ff */
[----:B------:R-:W-:Y:S02]  /*2fee0*/  MOV R23, 0xbf65f726 ;  /* 0xbf65f72600177802 */ /* 0x000fe40000000f00 */
[----:B------:R2:W-:Y:S04]  /*2fef0*/  STL.64 [R1+0x1560], R30 ;  /* 0x0015601e01007387 */ /* 0x0005e80000100a00 */
[----:B------:R5:W-:Y:S01]  /*2ff00*/  STL.64 [R1+0x1568], R32 ;  /* 0x0015682001007387 */ /* 0x000be20000100a00 */
[----:B0-----:R-:W-:Y:S01]  /*2ff10*/  IMAD.MOV.U32 R26, RZ, RZ, -0x3291620 ;  /* 0xfcd6e9e0ff1a7424 */ /* 0x001fe200078e00ff */
[----:B------:R-:W-:-:S02]  /*2ff20*/  MOV R27, 0x3f4948b0 ;  /* 0x3f4948b0001b7802 */ /* 0x000fc40000000f00 */
[----:B------:R0:W-:Y:S01]  /*2ff30*/  STL.64 [R1+0x1570], R10 ;  /* 0x0015700a01007387 */ /* 0x0001e20000100a00 */
[----:B---3--:R-:W-:Y:S01]  /*2ff40*/  IMAD.MOV.U32 R28, RZ, RZ, -0x5770b96a ;  /* 0xa88f4696ff1c7424 */ /* 0x008fe200078e00ff */
[----:B------:R-:W-:Y:S01]  /*2ff50*/  MOV R29, 0x3ec0db20 ;  /* 0x3ec0db20001d7802 */ /* 0x000fe20000000f00 */
[----:B--2---:R-:W-:Y:S01]  /*2ff60*/  IMAD.MOV.U32 R30, RZ, RZ, -0x55e56cd ;  /* 0xfaa1a933ff1e7424 */ /* 0x004fe200078e00ff */
[----:B------:R-:W-:Y:S01]  /*2ff70*/  MOV R31, 0xbf1c253e ;  /* 0xbf1c253e001f7802 */ /* 0x000fe20000000f00 */
[----:B------:R2:W-:Y:S01]  /*2ff80*/  STL.64 [R1+0x1578], R16 ;  /* 0x0015781001007387 */ /* 0x0005e20000100a00 */
[----:B-----5:R-:W-:Y:S01]  /*2ff90*/  IMAD.MOV.U32 R32, RZ, RZ, -0x250b01ad ;  /* 0xdaf4fe53ff207424 */ /* 0x020fe200078e00ff */
        /* <DEDUP_REMOVED lines=8> */
[----:B---3--:R-:W-:Y:S01]  /*30020*/  IMAD.MOV.U32 R20, RZ, RZ, 0x29663936 ;  /* 0x29663936ff147424 */ /* 0x008fe200078e00ff */
[----:B------:R-:W-:Y:S02]  /*30030*/  MOV R21, 0x3eb70589 ;  /* 0x3eb7058900157802 */ /* 0x000fe40000000f00 */
[----:B------:R3:W-:Y:S01]  /*30040*/  STL.64 [R1+0x1598], R28 ;  /* 0x0015981c01007387 */ /* 0x0007e20000100a00 */
[----:B0-----:R-:W-:Y:S01]  /*30050*/  IMAD.MOV.U32 R22, RZ, RZ, 0x5171911 ;  /* 0x05171911ff167424 */ /* 0x001fe200078e00ff */
[----:B------:R-:W-:-:S02]  /*30060*/  MOV R23, 0xbea522cb ;  /* 0xbea522cb00177802 */ /* 0x000fc40000000f00 */
[----:B------:R0:W-:Y:S04]  /*30070*/  STL.64 [R1+0x15a0], R30 ;  /* 0x0015a01e01007387 */ /* 0x0001e80000100a00 */
[----:B------:R5:W-:Y:S01]  /*30080*/  STL.64 [R1+0x15a8], R32 ;  /* 0x0015a82001007387 */ /* 0x000be20000100a00 */
[----:B--2---:R-:W-:Y:S01]  /*30090*/  IMAD.MOV.U32 R26, RZ, RZ, 0x1c15d3d7 ;  /* 0x1c15d3d7ff1a7424 */ /* 0x004fe200078e00ff */
[----:B------:R-:W-:Y:S02]  /*300a0*/  MOV R27, 0x3e832ac8 ;  /* 0x3e832ac8001b7802 */ /* 0x000fe40000000f00 */
[----:B------:R2:W-:Y:S01]  /*300b0*/  STL.64 [R1+0x15b0], R10 ;  /* 0x0015b00a01007387 */ /* 0x0005e20000100a00 */
[----:B---3--:R-:W-:Y:S01]  /*300c0*/  IMAD.MOV.U32 R28, RZ, RZ, 0xe740a6c ;  /* 0x0e740a6cff1c7424 */ /* 0x008fe200078e00ff */
[----:B------:R-:W-:Y:S01]  /*300d0*/  MOV R29, 0xbdec24bd ;  /* 0xbdec24bd001d7802 */ /* 0x000fe20000000f00 */
[----:B0-----:R-:W-:Y:S01]  /*300e0*/  IMAD.MOV.U32 R30, RZ, RZ, 0x43a46f5d ;  /* 0x43a46f5dff1e7424 */ /* 0x001fe200078e00ff */
[----:B------:R-:W-:Y:S01]  /*300f0*/  MOV R31, 0xbe4e4373 ;  /* 0xbe4e4373001f7802 */ /* 0x000fe20000000f00 */
[----:B------:R0:W-:Y:S01]  /*30100*/  STL.64 [R1+0x15b8], R16 ;  /* 0x0015b81001007387 */ /* 0x0001e20000100a00 */
[----:B-----5:R-:W-:Y:S01]  /*30110*/  IMAD.MOV.U32 R32, RZ, RZ, 0x55e25360 ;  /* 0x55e25360ff207424 */ /* 0x020fe200078e00ff */
        /* <DEDUP_REMOVED lines=15> */
[----:B0-----:R-:W-:Y:S01]  /*30210*/  IMAD.MOV.U32 R26, RZ, RZ, 0x34225759 ;  /* 0x34225759ff1a7424 */ /* 0x001fe200078e00ff */
[----:B------:R-:W-:-:S02]  /*30220*/  MOV R27, 0x3daa55da ;  /* 0x3daa55da001b7802 */ /* 0x000fc40000000f00 */
[----:B------:R0:W-:Y:S01]  /*30230*/  STL.64 [R1+0x15f0], R10 ;  /* 0x0015f00a01007387 */ /* 0x0001e20000100a00 */
[----:B---3--:R-:W-:Y:S01]  /*30240*/  IMAD.MOV.U32 R28, RZ, RZ, 0x309d6007 ;  /* 0x309d6007ff1c7424 */ /* 0x008fe200078e00ff */
[----:B------:R-:W-:Y:S01]  /*30250*/  MOV R29, 0xbcf2c681 ;  /* 0xbcf2c681001d7802 */ /* 0x000fe20000000f00 */
[----:B--2---:R-:W-:Y:S01]  /*30260*/  IMAD.MOV.U32 R30, RZ, RZ, -0x9a39112 ;  /* 0xf65c6eeeff1e7424 */ /* 0x004fe200078e00ff */
[----:B------:R-:W-:Y:S01]  /*30270*/  MOV R31, 0xbd733f39 ;  /* 0xbd733f39001f7802 */ /* 0x000fe20000000f00 */
[----:B------:R2:W-:Y:S01]  /*30280*/  STL.64 [R1+0x15f8], R16 ;  /* 0x0015f81001007387 */ /* 0x0005e20000100a00 */
[----:B-----5:R-:W-:Y:S01]  /*30290*/  IMAD.MOV.U32 R32, RZ, RZ, 0x56b95f3b ;  /* 0x56b95f3bff207424 */ /* 0x020fe200078e00ff */
[----:B------:R-:W-:Y:S02]  /*302a0*/  MOV R33, 0x3d60675f ;  /* 0x3d60675f00217802 */ /* 0x000fe40000000f00 */
[----:B------:R3:W-:Y:S01]  /*302b0*/  STL.64 [R1+0x1600], R20 ;  /* 0x0016001401007387 */ /* 0x0007e20000100a00 */
[----:B0-----:R-:W-:Y:S01]  /*302c0*/  IMAD.MOV.U32 R10, RZ, RZ, -0x7d4ffe18 ;  /* 0x82b001e8ff0a7424 */ /* 0x001fe200078e00ff */
[----:B------:R-:W-:-:S02]  /*302d0*/  MOV R11, 0xbd3be161 ;  /* 0xbd3be161000b7802 */ /* 0x000fc40000000f00 */
[----:B------:R0:W-:Y:S01]  /*302e0*/  STL.64 [R1+0x1608], R22 ;  /* 0x0016081601007387 */ /* 0x0001e20000100a00 */
[----:B--2---:R-:W-:Y:S01]  /*302f0*/  IMAD.MOV.U32 R16, RZ, RZ, 0x2a398b8f ;  /* 0x2a398b8fff107424 */ /* 0x004fe200078e00ff */
        /* <DEDUP_REMOVED lines=12> */
[----:B---3--:R-:W-:Y:S01]  /*303c0*/  IMAD.MOV.U32 R28, RZ, RZ, -0x77483600 ;  /* 0x88b7ca00ff1c7424 */ /* 0x008fe200078e00ff */
[----:B------:R-:W-:Y:S01]  /*303d0*/  MOV R29, 0xbf3ebfb1 ;  /* 0xbf3ebfb1001d7802 */ /* 0x000fe20000000f00 */
[----:B0-----:R-:W-:Y:S01]  /*303e0*/  IMAD.MOV.U32 R30, RZ, RZ, 0x5bf2d984 ;  /* 0x5bf2d984ff1e7424 */ /* 0x001fe200078e00ff */
[----:B------:R-:W-:Y:S01]  /*303f0*/  MOV R31, 0x3f318b9b ;  /* 0x3f318b9b001f7802 */ /* 0x000fe20000000f00 */
[----:B------:R0:W-:Y:S01]  /*30400*/  STL.64 [R1+0x1638], R16 ;  /* 0x0016381001007387 */ /* 0x0001e20000100a00 */
[----:B-----5:R-:W-:Y:S01]  /*30410*/  IMAD.MOV.U32 R32, RZ, RZ, -0x5d64a263 ;  /* 0xa29b5d9dff207424 */ /* 0x020fe200078e00ff */
        /* <DEDUP_REMOVED lines=11> */
[----:B--2---:R-:W-:Y:S01]  /*304d0*/  IMAD.MOV.U32 R22, RZ, RZ, 0x1539310e ;  /* 0x1539310eff167424 */ /* 0x004fe200078e00ff */
[----:B------:R-:W-:Y:S02]  /*304e0*/  MOV R23, 0x3eb7e020 ;  /* 0x3eb7e02000177802 */ /* 0x000fe40000000f00 */
[----:B------:R2:W-:Y:S04]  /*304f0*/  STL.64 [R1+0x1660], R30 ;  /* 0x0016601e01007387 */ /* 0x0005e80000100a00 */
[----:B------:R5:W-:Y:S01]  /*30500*/  STL.64 [R1+0x1668], R32 ;  /* 0x0016682001007387 */ /* 0x000be20000100a00 */
[----:B0-----:R-:W-:Y:S01]  /*30510*/  IMAD.MOV.U32 R26, RZ, RZ, 0x69c140a7 ;  /* 0x69c140a7ff1a7424 */ /* 0x001fe200078e00ff */
        /* <DEDUP_REMOVED lines=28> */
[----:B0-----:R-:W-:Y:S01]  /*306e0*/  IMAD.MOV.U32 R30, RZ, RZ, -0x583e5998 ;  /* 0xa7c1a668ff1e7424 */ /* 0x001fe200078e00ff */
[----:B------:R-:W-:Y:S01]  /*306f0*/  MOV R31, 0x3da587d7 ;  /* 0x3da587d7001f7802 */ /* 0x000fe20000000f00 */
[----:B------:R0:W-:Y:S01]  /*30700*/  STL.64 [R1+0x16b8], R16 ;  /* 0x0016b81001007387 */ /* 0x0001e20000100a00 */
[----:B-----5:R-:W-:Y:S01]  /*30710*/  IMAD.MOV.U32 R32, RZ, RZ, -0x20d1474a ;  /* 0xdf2eb8b6ff207424 */ /* 0x020fe200078e00ff */
        /* <DEDUP_REMOVED lines=23> */
[----:B-----5:R-:W-:Y:S01]  /*30890*/  IMAD.MOV.U32 R32, RZ, RZ, -0x1e210630 ;  /* 0xe1def9d0ff207424 */ /* 0x020fe200078e00ff */
        /* <DEDUP_REMOVED lines=56> */
[----:B---3--:R-:W-:Y:S01]  /*30c20*/  IMAD.MOV.U32 R20, RZ, RZ, -0x2ee01d49 ;  /* 0xd11fe2b7ff147424 */ /* 0x008fe200078e00ff */
[----:B------:R-:W-:Y:S02]  /*30c30*/  MOV R21, 0x3d614577 ;  /* 0x3d61457700157802 */ /* 0x000fe40000000f00 */
[----:B------:R3:W-:Y:S01]  /*30c40*/  STL.64 [R1+0x1798], R28 ;  /* 0x0017981c01007387 */ /* 0x0007e20000100a00 */
[----:B0-----:R-:W-:Y:S01]  /*30c50*/  IMAD.MOV.U32 R22, RZ, RZ, -0x4602deae ;  /* 0xb9fd2152ff167424 */ /* 0x001fe200078e00ff */
[----:B------:R-:W-:-:S02]  /*30c60*/  MOV R23, 0xbc5d3b49 ;  /* 0xbc5d3b4900177802 */ /* 0x000fc40000000f00 */
[----:B------:R0:W-:Y:S04]  /*30c70*/  STL.64 [R1+0x17a0], R30 ;  /* 0x0017a01e01007387 */ /* 0x0001e80000100a00 */
[----:B------:R5:W-:Y:S01]  /*30c80*/  STL.64 [R1+0x17a8], R32 ;  /* 0x0017a82001007387 */ /* 0x000be20000100a00 */
[----:B--2---:R-:W-:Y:S01]  /*30c90*/  IMAD.MOV.U32 R26, RZ, RZ, -0x2d72fff ;  /* 0xfd28d001ff1a7424 */ /* 0x004fe200078e00ff */
[----:B------:R-:W-:Y:S02]  /*30ca0*/  MOV R27, 0xbd2c6716 ;  /* 0xbd2c6716001b7802 */ /* 0x000fe40000000f00 */
[----:B------:R2:W-:Y:S01]  /*30cb0*/  STL.64 [R1+0x17b0], R10 ;  /* 0x0017b00a01007387 */ /* 0x0005e20000100a00 */
[----:B---3--:R-:W-:Y:S01]  /*30cc0*/  IMAD.MOV.U32 R28, RZ, RZ, -0x3a5b058f ;  /* 0xc5a4fa71ff1c7424 */ /* 0x008fe200078e00ff */
[----:B------:R-:W-:Y:S01]  /*30cd0*/  MOV R29, 0xbf36128a ;  /* 0xbf36128a001d7802 */ /* 0x000fe20000000f00 */
[----:B0-----:R-:W-:Y:S01]  /*30ce0*/  IMAD.MOV.U32 R30, RZ, RZ, 0x4839c039 ;  /* 0x4839c039ff1e7424 */ /* 0x001fe200078e00ff */
[----:B------:R-:W-:Y:S01]  /*30cf0*/  MOV R31, 0xbf124760 ;  /* 0xbf124760001f7802 */ /* 0x000fe20000000f00 */
[----:B------:R0:W-:Y:S01]  /*30d00*/  STL.64 [R1+0x17b8], R16 ;  /* 0x0017b81001007387 */ /* 0x0001e20000100a00 */
[----:B-----5:R-:W-:Y:S01]  /*30d10*/  IMAD.MOV.U32 R32, RZ, RZ, 0x7360ef1f ;  /* 0x7360ef1fff207424 */ /* 0x020fe200078e00ff */
        /* <DEDUP_REMOVED lines=42> */
[----:B---3--:R-:W-:Y:S01]  /*30fc0*/  IMAD.MOV.U32 R28, RZ, RZ, 0x2d677057 ;  /* 0x2d677057ff1c7424 */ /* 0x008fe200078e00ff */
        /* <DEDUP_REMOVED lines=25> */
[----:B--2---:R-:W-:Y:S01]  /*31160*/  IMAD.MOV.U32 R30, RZ, RZ, 0x1b0931c8 ;  /* 0x1b0931c8ff1e7424 */ /* 0x004fe200078e00ff */
        /* <DEDUP_REMOVED lines=50> */
[----:B-----5:R-:W-:Y:S01]  /*31490*/  IMAD.MOV.U32 R32, RZ, RZ, 0x5071f99b ;  /* 0x5071f99bff207424 */ /* 0x020fe200078e00ff */
        /* <DEDUP_REMOVED lines=56> */
[----:B---3--:R-:W-:Y:S01]  /*31820*/  IMAD.MOV.U32 R20, RZ, RZ, -0x2aebad2b ;  /* 0xd51452d5ff147424 */ /* 0x008fe200078e00ff */
[----:B------:R-:W-:Y:S02]  /*31830*/  MOV R21, 0x3ea4b12a ;  /* 0x3ea4b12a00157802 */ /* 0x000fe40000000f00 */
[----:B------:R3:W-:Y:S01]  /*31840*/  STL.64 [R1+0x1998], R28 ;  /* 0x0019981c01007387 */ /* 0x0007e20000100a00 */
[----:B0-----:R-:W-:Y:S01]  /*31850*/  IMAD.MOV.U32 R22, RZ, RZ, 0x79607d63 ;  /* 0x79607d63ff167424 */ /* 0x001fe200078e00ff */
        /* <DEDUP_REMOVED lines=55> */
[----:B------:R-:W-:-:S02]  /*31bd0*/  MOV R29, 0xbf20c16f ;  /* 0xbf20c16f001d7802 */ /* 0x000fc40000000f00 */
[----:B------:R3:W-:Y:S01]  /*31be0*/  STL.64 [R1+0x1a38], R16 ;  /* 0x001a381001007387 */ /* 0x0007e20000100a00 */
[----:B0-----:R-:W-:Y:S01]  /*31bf0*/  IMAD.MOV.U32 R30, RZ, RZ, -0x6d1364fe ;  /* 0x92ec9b02ff1e7424 */ /* 0x001fe200078e00ff */
[----:B------:R-:W-:Y:S02]  /*31c00*/  MOV R31, 0x3e339379 ;  /* 0x3e339379001f7802 */ /* 0x000fe40000000f00 */
[----:B------:R0:W-:Y:S01]  /*31c10*/  STL.64 [R1+0x1a40], R20 ;  /* 0x001a401401007387 */ /* 0x0001e20000100a00 */
[----:B-----5:R-:W-:Y:S01]  /*31c20*/  IMAD.MOV.U32 R32, RZ, RZ, 0x124b7492 ;  /* 0x124b7492ff207424 */ /* 0x020fe200078e00ff */
[----:B------:R-:W-:Y:S02]  /*31c30*/  MOV R33, 0xbdb2ed3c ;  /* 0xbdb2ed3c00217802 */ /* 0x000fe40000000f00 */
[----:B------:R5:W-:Y:S01]  /*31c40*/  STL.64 [R1+0x1a48], R22 ;  /* 0x001a481601007387 */ /* 0x000be20000100a00 */
[----:B--2---:R-:W-:Y:S01]  /*31c50*/  IMAD.MOV.U32 R10, RZ, RZ, -0x653de63 ;  /* 0xf9ac219dff0a7424 */ /* 0x004fe200078e00ff */
[----:B------:R-:W-:Y:S01]  /*31c60*/  MOV R11, 0xbee6384a ;  /* 0xbee6384a000b7802 */ /* 0x000fe20000000f00 */
[----:B---3--:R-:W-:Y:S01]  /*31c70*/  IMAD.MOV.U32 R16, RZ, RZ, 0x198ab550 ;  /* 0x198ab550ff107424 */ /* 0x008fe200078e00ff */
[----:B------:R-:W-:Y:S01]  /*31c80*/  MOV R17, 0x3edc738f ;  /* 0x3edc738f00117802 */ /* 0x000fe20000000f00 */
[----:B------:R2:W-:Y:S01]  /*31c90*/  STL.64 [R1+0x1a50], R26 ;  /* 0x001a501a01007387 */ /* 0x0005e20000100a00 */
[----:B0-----:R-:W-:Y:S01]  /*31ca0*/  IMAD.MOV.U32 R20, RZ, RZ, -0x6acf5853 ;  /* 0x9530a7adff147424 */ /* 0x001fe200078e00ff */
[----:B------:R-:W-:-:S02]  /*31cb0*/  MOV R21, 0xbec1adec ;  /* 0xbec1adec00157802 */ /* 0x000fc40000000f00 */
[----:B------:R0:W-:Y:S01]  /*31cc0*/  STL.64 [R1+0x1a78], R16 ;  /* 0x001a781001007387 */ /* 0x0001e20000100a00 */
[----:B-----5:R-:W-:Y:S01]  /*31cd0*/  IMAD.MOV.U32 R22, RZ, RZ, 0x70ac9b03 ;  /* 0x70ac9b03ff167424 */ /* 0x020fe200078e00ff */
        /* <DEDUP_REMOVED lines=12> */
[----:B--2---:R-:W-:Y:S01]  /*31da0*/  IMAD.MOV.U32 R10, RZ, RZ, 0x6d84752e ;  /* 0x6d84752eff0a7424 */ /* 0x004fe200078e00ff */
[----:B------:R-:W-:Y:S01]  /*31db0*/  MOV R11, 0x3e3663fd ;  /* 0x3e3663fd000b7802 */ /* 0x000fe20000000f00 */
[----:B0-----:R-:W-:Y:S01]  /*31dc0*/  IMAD.MOV.U32 R22, RZ, RZ, 0x9fc7363 ;  /* 0x09fc7363ff167424 */ /* 0x001fe200078e00ff */
[----:B------:R-:W-:Y:S01]  /*31dd0*/  MOV R23, 0x3deac793 ;  /* 0x3deac79300177802 */ /* 0x000fe20000000f00 */
[----:B------:R0:W-:Y:S01]  /*31de0*/  STL.64 [R1+0x1ac8], R20 ;  /* 0x001ac81401007387 */ /* 0x0001e20000100a00 */
[----:B---3--:R-:W-:Y:S01]  /*31df0*/  IMAD.MOV.U32 R26, RZ, RZ, -0x1a218756 ;  /* 0xe5de78aaff1a7424 */ /* 0x008fe200078e00ff */
[----:B------:R-:W-:-:S02]  /*31e00*/  MOV R27, 0x3dbcac1e ;  /* 0x3dbcac1e001b7802 */ /* 0x000fc40000000f00 */
[----:B------:R2:W-:Y:S01]  /*31e10*/  STL.64 [R1+0x1ab8], R10 ;  /* 0x001ab80a01007387 */ /* 0x0005e20000100a00 */
[----:B-----5:R-:W-:Y:S01]  /*31e20*/  IMAD.MOV.U32 R16, RZ, RZ, -0x447da7d7 ;  /* 0xbb825829ff107424 */ /* 0x020fe200078e00ff */
        /* <DEDUP_REMOVED lines=8> */
[----:B---3--:R-:W-:Y:S01]  /*31eb0*/  IMAD.MOV.U32 R22, RZ, RZ, 0xc28e8a0 ;  /* 0x0c28e8a0ff167424 */ /* 0x008fe200078e00ff */
[----:B------:R-:W-:Y:S02]  /*31ec0*/  MOV R23, 0x3f322fb2 ;  /* 0x3f322fb200177802 */ /* 0x000fe40000000f00 */
[----:B------:R3:W-:Y:S01]  /*31ed0*/  STL.64 [R1+0x1b10], R20 ;  /* 0x001b101401007387 */ /* 0x0007e20000100a00 */
[----:B0-----:R-:W-:Y:S01]  /*31ee0*/  IMAD.MOV.U32 R26, RZ, RZ, -0x373140ea ;  /* 0xc8cebf16ff1a7424 */ /* 0x001fe200078e00ff */
[----:B------:R-:W-:Y:S02]  /*31ef0*/  MOV R27, 0x3e886c71 ;  /* 0x3e886c71001b7802 */ /* 0x000fe40000000f00 */
[----:B------:R0:W-:Y:S01]  /*31f00*/  STL.64 [R1+0x1a58], R28 ;  /* 0x001a581c01007387 */ /* 0x0001e20000100a00 */
[----:B--2---:R-:W-:Y:S01]  /*31f10*/  IMAD.MOV.U32 R16, RZ, RZ, -0x276d1e57 ;  /* 0xd892e1a9ff107424 */ /* 0x004fe200078e00ff */
[----:B------:R-:W-:-:S02]  /*31f20*/  MOV R17, 0x3ed2fe63 ;  /* 0x3ed2fe6300117802 */ /* 0x000fc40000000f00 */
[----:B------:R2:W-:Y:S01]  /*31f30*/  STL.64 [R1+0x1af8], R10 ;  /* 0x001af80a01007387 */ /* 0x0005e20000100a00 */
[----:B---3--:R-:W-:Y:S01]  /*31f40*/  IMAD.MOV.U32 R20, RZ, RZ, -0xd84d818 ;  /* 0xf27b27e8ff147424 */ /* 0x008fe200078e00ff */
[----:B------:R-:W-:Y:S02]  /*31f50*/  MOV R21, 0x3ead3850 ;  /* 0x3ead385000157802 */ /* 0x000fe40000000f00 */
[----:B------:R3:W-:Y:S04]  /*31f60*/  STL.64 [R1+0x1b18], R22 ;  /* 0x001b181601007387 */ /* 0x0007e80000100a00 */
[----:B------:R5:W-:Y:S01]  /*31f70*/  STL.64 [R1+0x1b20], R26 ;  /* 0x001b201a01007387 */ /* 0x000be20000100a00 */
[----:B0-----:R-:W-:Y:S01]  /*31f80*/  IMAD.MOV.U32 R28, RZ, RZ, 0x393d4893 ;  /* 0x393d4893ff1c7424 */ /* 0x001fe200078e00ff */
[----:B------:R-:W-:-:S02]  /*31f90*/  MOV R29, 0x3e70b282 ;  /* 0x3e70b282001d7802 */ /* 0x000fc40000000f00 */
[----:B------:R0:W-:Y:S01]  /*31fa0*/  STL.64 [R1+0x1b48], R16 ;  /* 0x001b481001007387 */ /* 0x0001e20000100a00 */
[----:B--2---:R-:W-:Y:S01]  /*31fb0*/  IMAD.MOV.U32 R10, RZ, RZ, -0x3b72c844 ;  /* 0xc48d37bcff0a7424 */ /* 0x004fe200078e00ff */
[----:B------:R-:W-:Y:S01]  /*31fc0*/  MOV R11, 0xbef618fc ;  /* 0xbef618fc000b7802 */ /* 0x000fe20000000f00 */
[----:B---3--:R-:W-:Y:S01]  /*31fd0*/  IMAD.MOV.U32 R22, RZ, RZ, -0x7f8eef2e ;  /* 0x807110d2ff167424 */ /* 0x008fe200078e00ff */
        /* <DEDUP_REMOVED lines=48> */
[----:B--2---:R-:W-:Y:S01]  /*322e0*/  IMAD.MOV.U32 R10, RZ, RZ, 0x684527bf ;  /* 0x684527bfff0a7424 */ /* 0x004fe200078e00ff */
[----:B------:R-:W-:Y:S01]  /*322f0*/  MOV R11, 0x3f55d4ae ;  /* 0x3f55d4ae000b7802 */ /* 0x000fe20000000f00 */
[----:B-----5:R-:W-:Y:S01]  /*32300*/  IMAD.MOV.U32 R22, RZ, RZ, -0x4ad3ccbb ;  /* 0xb52c3345ff167424 */ /* 0x020fe200078e00ff */
        /* <DEDUP_REMOVED lines=18> */
[----:B--2---:R-:W-:Y:S01]  /*32430*/  IMAD.MOV.U32 R34, RZ, RZ, -0x576e2746 ;  /* 0xa891d8baff227424 */ /* 0x004fe200078e00ff */
[----:B------:R-:W-:-:S02]  /*32440*/  MOV R35, 0xbec7d8d3 ;  /* 0xbec7d8d300237802 */ /* 0x000fc40000000f00 */
[----:B------:R2:W-:Y:S01]  /*32450*/  STL.64 [R1+0x1bf8], R26 ;  /* 0x001bf81a01007387 */ /* 0x0005e20000100a00 */
[----:B0-----:R-:W-:Y:S01]  /*32460*/  IMAD.MOV.U32 R28, RZ, RZ, -0x5b2caf32 ;  /* 0xa4d350ceff1c7424 */ /* 0x001fe200078e00ff */
[----:B------:R-:W-:Y:S02]  /*32470*/  MOV R29, 0x3e77ca3d ;  /* 0x3e77ca3d001d7802 */ /* 0x000fe40000000f00 */
[----:B------:R0:W-:Y:S01]  /*32480*/  STL.64 [R1+0x1c10], R16 ;  /* 0x001c101001007387 */ /* 0x0001e20000100a00 */
[----:B---3--:R-:W-:Y:S01]  /*32490*/  IMAD.MOV.U32 R10, RZ, RZ, 0x37b4e130 ;  /* 0x37b4e130ff0a7424 */ /* 0x008fe200078e00ff */
[----:B------:R-:W-:Y:S01]  /*324a0*/  MOV R11, 0x3f07bdf8 ;  /* 0x3f07bdf8000b7802 */ /* 0x000fe20000000f00 */
[----:B-----5:R-:W-:Y:S01]  /*324b0*/  IMAD.MOV.U32 R22, RZ, RZ, 0x71a80133 ;  /* 0x71a80133ff167424 */ /* 0x020fe200078e00ff */
[----:B------:R-:W-:Y:S01]  /*324c0*/  MOV R23, 0x3eb64d99 ;  /* 0x3eb64d9900177802 */ /* 0x000fe20000000f00 */
[----:B------:R3:W-:Y:S01]  /*324d0*/  STL.64 [R1+0x1c20], R20 ;  /* 0x001c201401007387 */ /* 0x0007e20000100a00 */
[----:B--2---:R-:W-:Y:S01]  /*324e0*/  IMAD.MOV.U32 R26, RZ, RZ, -0x48aac0bd ;  /* 0xb7553f43ff1a7424 */ /* 0x004fe200078e00ff */
[----:B------:R-:W-:-:S02]  /*324f0*/  MOV R27, 0xbd48b97e ;  /* 0xbd48b97e001b7802 */ /* 0x000fc40000000f00 */
[----:B------:R2:W-:Y:S01]  /*32500*/  STL.64 [R1+0x1b28], R32 ;  /* 0x001b282001007387 */ /* 0x0005e20000100a00 */
[----:B0-----:R-:W-:Y:S01]  /*32510*/  IMAD.MOV.U32 R16, RZ, RZ, -0x4b790f26 ;  /* 0xb486f0daff107424 */ /* 0x001fe200078e00ff */
[----:B------:R-:W-:Y:S02]  /*32520*/  MOV R17, 0x3e48a3e9 ;  /* 0x3e48a3e900117802 */ /* 0x000fe40000000f00 */
[----:B------:R0:W-:Y:S01]  /*32530*/  STL.64 [R1+0x1b40], R30 ;  /* 0x001b401e01007387 */ /* 0x0001e20000100a00 */
[----:B---3--:R-:W-:Y:S01]  /*32540*/  IMAD.MOV.U32 R20, RZ, RZ, -0x2a82d63d ;  /* 0xd57d29c3ff147424 */ /* 0x008fe200078e00ff */
[----:B------:R-:W-:Y:S02]  /*32550*/  MOV R21, 0xbe1e96b1 ;  /* 0xbe1e96b100157802 */ /* 0x000fe40000000f00 */
[----:B------:R3:W-:Y:S01]  /*32560*/  STL.64 [R1+0x1b50], R34 ;  /* 0x001b502201007387 */ /* 0x0007e20000100a00 */
[----:B--2---:R-:W-:Y:S01]  /*32570*/  IMAD.MOV.U32 R32, RZ, RZ, -0x62cef27b ;  /* 0x9d310d85ff207424 */ /* 0x004fe200078e00ff */
        /* <DEDUP_REMOVED lines=9> */
[----:B--2---:R-:W-:Y:S01]  /*32610*/  IMAD.MOV.U32 R28, RZ, RZ, -0x578d4d7c ;  /* 0xa872b284ff1c7424 */ /* 0x004fe200078e00ff */
[----:B------:R-:W-:Y:S02]  /*32620*/  MOV R29, 0xbda831b3 ;  /* 0xbda831b3001d7802 */ /* 0x000fe40000000f00 */
[----:B------:R2:W-:Y:S01]  /*32630*/  STL.64 [R1+0x1c50], R16 ;  /* 0x001c501001007387 */ /* 0x0005e20000100a00 */
[----:B0-----:R-:W-:Y:S01]  /*32640*/  IMAD.MOV.U32 R10, RZ, RZ, -0x353f599d ;  /* 0xcac0a663ff0a7424 */ /* 0x001fe200078e00ff */
[----:B------:R-:W-:Y:S01]  /*32650*/  MOV R11, 0xbe65b19d ;  /* 0xbe65b19d000b7802 */ /* 0x000fe20000000f00 */
[----:B-----5:R-:W-:Y:S01]  /*32660*/  IMAD.MOV.U32 R22, RZ, RZ, -0x4408c63a ;  /* 0xbbf739c6ff167424 */ /* 0x020fe200078e00ff */
[----:B------:R-:W-:Y:S01]  /*32670*/  MOV R23, 0xbdf22546 ;  /* 0xbdf2254600177802 */ /* 0x000fe20000000f00 */
[----:B------:R0:W-:Y:S01]  /*32680*/  STL.64 [R1+0x1c60], R20 ;  /* 0x001c601401007387 */ /* 0x0001e20000100a00 */
[----:B---3--:R-:W-:Y:S01]  /*32690*/  IMAD.MOV.U32 R26, RZ, RZ, -0x72c8fe5a ;  /* 0x8d3701a6ff1a7424 */ /* 0x008fe200078e00ff */
        /* <DEDUP_REMOVED lines=21> */
[----:B--2---:R-:W-:Y:S01]  /*327f0*/  IMAD.MOV.U32 R10, RZ, RZ, -0x5713a6fc ;  /* 0xa8ec5904ff0a7424 */ /* 0x004fe200078e00ff */
[----:B------:R-:W-:Y:S01]  /*32800*/  MOV R11, 0x3f59e1db ;  /* 0x3f59e1db000b7802 */ /* 0x000fe20000000f00 */
[----:B-----5:R-:W-:Y:S01]  /*32810*/  IMAD.MOV.U32 R22, RZ, RZ, 0x5a61360f ;  /* 0x5a61360fff167424 */ /* 0x020fe200078e00ff */
        /* <DEDUP_REMOVED lines=14> */
[----:B---3--:R-:W-:Y:S01]  /*32900*/  IMAD.MOV.U32 R30, RZ, RZ, 0x52fc4d58 ;  /* 0x52fc4d58ff1e7424 */ /* 0x008fe200078e00ff */
        /* <DEDUP_REMOVED lines=10> */
[----:B------:R-:W-:Y:S01]  /*329b0*/  MOV R11, 0x3f1b648c ;  /* 0x3f1b648c000b7802 */ /* 0x000fe20000000f00 */
[----:B-----5:R-:W-:Y:S01]  /*329c0*/  IMAD.MOV.U32 R22, RZ, RZ, -0x8d81d02 ;  /* 0xf727e2feff167424 */ /* 0x020fe200078e00ff */
[----:B------:R-:W-:Y:S01]  /*329d0*/  MOV R23, 0xbda83e23 ;  /* 0xbda83e2300177802 */ /* 0x000fe20000000f00 */
[----:B------:R3:W-:Y:S01]  /*329e0*/  STL.64 [R1+0x1ce8], R20 ;  /* 0x001ce81401007387 */ /* 0x0007e20000100a00 */
[----:B--2---:R-:W-:Y:S01]  /*329f0*/  IMAD.MOV.U32 R26, RZ, RZ, -0x3d13f3ae ;  /* 0xc2ec0c52ff1a7424 */ /* 0x004fe200078e00ff */
        /* <DEDUP_REMOVED lines=8> */
[----:B--2---:R-:W-:Y:S01]  /*32a80*/  IMAD.MOV.U32 R32, RZ, RZ, 0x2f6afa8a ;  /* 0x2f6afa8aff207424 */ /* 0x004fe200078e00ff */
[----:B------:R-:W-:-:S02]  /*32a90*/  MOV R33, 0x3e10bf3a ;  /* 0x3e10bf3a00217802 */ /* 0x000fc40000000f00 */
[----:B------:R2:W-:Y:S01]  /*32aa0*/  STL.64 [R1+0x1c58], R28 ;  /* 0x001c581c01007387 */ /* 0x0005e20000100a00 */
[----:B0-----:R-:W-:Y:S01]  /*32ab0*/  IMAD.MOV.U32 R30, RZ, RZ, 0x207b9023 ;  /* 0x207b9023ff1e7424 */ /* 0x001fe200078e00ff */
[----:B------:R-:W-:Y:S02]  /*32ac0*/  MOV R31, 0x3dc4b273 ;  /* 0x3dc4b273001f7802 */ /* 0x000fe40000000f00 */
[----:B------:R0:W-:Y:S04]  /*32ad0*/  STL.64 [R1+0x1cc8], R10 ;  /* 0x001cc80a01007387 */ /* 0x0001e80000100a00 */
[----:B------:R5:W-:Y:S01]  /*32ae0*/  STL.64 [R1+0x1cf0], R22 ;  /* 0x001cf01601007387 */ /* 0x000be20000100a00 */
[----:B---3--:R-:W-:Y:S01]  /*32af0*/  IMAD.MOV.U32 R34, RZ, RZ, 0x1144693f ;  /* 0x1144693fff227424 */ /* 0x008fe200078e00ff */
[----:B------:R-:W-:-:S02]  /*32b00*/  MOV R35, 0x3f254d24 ;  /* 0x3f254d2400237802 */ /* 0x000fc40000000f00 */
[----:B------:R3:W-:Y:S01]  /*32b10*/  STL.64 [R1+0x1d00], R26 ;  /* 0x001d001a01007387 */ /* 0x0007e20000100a00 */
[----:B--2---:R-:W-:Y:S01]  /*32b20*/  IMAD.MOV.U32 R28, RZ, RZ, 0x4cc4d9d6 ;  /* 0x4cc4d9d6ff1c7424 */ /* 0x004fe200078e00ff */
[----:B------:R-:W-:Y:S02]  /*32b30*/  MOV R29, 0xbf508fd6 ;  /* 0xbf508fd6001d7802 */ /* 0x000fe40000000f00 */
[----:B------:R2:W-:Y:S01]  /*32b40*/  STL.64 [R1+0x1d18], R16 ;  /* 0x001d181001007387 */ /* 0x0005e20000100a00 */
[----:B0-----:R-:W-:Y:S01]  /*32b50*/  IMAD.MOV.U32 R10, RZ, RZ, -0x1908a676 ;  /* 0xe6f7598aff0a7424 */ /* 0x001fe200078e00ff */
[----:B------:R-:W-:Y:S01]  /*32b60*/  MOV R11, 0x3d2a4c4e ;  /* 0x3d2a4c4e000b7802 */ /* 0x000fe20000000f00 */
[----:B-----5:R-:W-:Y:S01]  /*32b70*/  IMAD.MOV.U32 R22, RZ, RZ, -0x2fc8f100 ;  /* 0xd0370f00ff167424 */ /* 0x020fe200078e00ff */
[----:B------:R-:W-:Y:S01]  /*32b80*/  MOV R23, 0x3e0f0bac ;  /* 0x3e0f0bac00177802 */ /* 0x000fe20000000f00 */
        /* <DEDUP_REMOVED lines=23> */
[----:B--2---:R-:W-:Y:S01]  /*32d00*/  IMAD.MOV.U32 R10, RZ, RZ, -0x5a255ed9 ;  /* 0xa5daa127ff0a7424 */ /* 0x004fe200078e00ff */
[----:B------:R-:W-:Y:S01]  /*32d10*/  MOV R11, 0xbf70ae56 ;  /* 0xbf70ae56000b7802 */ /* 0x000fe20000000f00 */
[----:B-----5:R-:W-:Y:S01]  /*32d20*/  IMAD.MOV.U32 R22, RZ, RZ, 0x58c76530 ;  /* 0x58c76530ff167424 */ /* 0x020fe200078e00ff */
        /* <DEDUP_REMOVED lines=18> */
[----:B--2---:R-:W-:Y:S01]  /*32e50*/  IMAD.MOV.U32 R34, RZ, RZ, 0x1d7f8951 ;  /* 0x1d7f8951ff227424 */ /* 0x004fe200078e00ff */
[----:B------:R-:W-:-:S02]  /*32e60*/  MOV R35, 0xbca3353e ;  /* 0xbca3353e00237802 */ /* 0x000fc40000000f00 */
[----:B------:R2:W-:Y:S01]  /*32e70*/  STL.64 [R1+0x1d88], R26 ;  /* 0x001d881a01007387 */ /* 0x0005e20000100a00 */
[----:B0-----:R-:W-:Y:S01]  /*32e80*/  IMAD.MOV.U32 R28, RZ, RZ, 0x3785de06 ;  /* 0x3785de06ff1c7424 */ /* 0x001fe200078e00ff */
        /* <DEDUP_REMOVED lines=56> */
[----:B--2---:R-:W-:Y:S01]  /*33210*/  IMAD.MOV.U32 R10, RZ, RZ, -0x343a03ee ;  /* 0xcbc5fc12ff0a7424 */ /* 0x004fe200078e00ff */
[----:B------:R-:W-:Y:S01]  /*33220*/  MOV R11, 0xbf785c7c ;  /* 0xbf785c7c000b7802 */ /* 0x000fe20000000f00 */
[----:B-----5:R-:W-:Y:S01]  /*33230*/  IMAD.MOV.U32 R22, RZ, RZ, -0x1659a691 ;  /* 0xe9a6596fff167424 */ /* 0x020fe200078e00ff */
        /* <DEDUP_REMOVED lines=19> */
[----:B------:R-:W-:-:S02]  /*33370*/  MOV R35, 0xbf41b33b ;  /* 0xbf41b33b00237802 */ /* 0x000fc40000000f00 */
[----:B------:R2:W-:Y:S01]  /*33380*/  STL.64 [R1+0x1e50], R26 ;  /* 0x001e501a01007387 */ /* 0x0005e20000100a00 */
[----:B0-----:R-:W-:Y:S01]  /*33390*/  IMAD.MOV.U32 R28, RZ, RZ, -0x71d6bcb ;  /* 0xf8e29435ff1c7424 */ /* 0x001fe200078e00ff */
[----:B------:R-:W-:Y:S02]  /*333a0*/  MOV R29, 0x3f748900 ;  /* 0x3f748900001d7802 */ /* 0x000fe40000000f00 */
[----:B------:R0:W-:Y:S01]  /*333b0*/  STL.64 [R1+0x1e68], R16 ;  /* 0x001e681001007387 */ /* 0x0001e20000100a00 */
[----:B---3--:R-:W-:Y:S01]  /*333c0*/  IMAD.MOV.U32 R10, RZ, RZ, -0x3a9fd7d3 ;  /* 0xc560282dff0a7424 */ /* 0x008fe200078e00ff */
[----:B------:R-:W-:Y:S01]  /*333d0*/  MOV R11, 0xbf462eb1 ;  /* 0xbf462eb1000b7802 */ /* 0x000fe20000000f00 */
[----:B-----5:R-:W-:Y:S01]  /*333e0*/  IMAD.MOV.U32 R22, RZ, RZ, 0x2b27e94c ;  /* 0x2b27e94cff167424 */ /* 0x020fe200078e00ff */
        /* <DEDUP_REMOVED lines=24> */
[----:B0-----:R-:W-:Y:S01]  /*33570*/  IMAD.MOV.U32 R10, RZ, RZ, 0x376be54f ;  /* 0x376be54fff0a7424 */ /* 0x001fe200078e00ff */
[----:B------:R-:W-:Y:S01]  /*33580*/  MOV R11, 0xbd4d7cac ;  /* 0xbd4d7cac000b7802 */ /* 0x000fe20000000f00 */
[----:B-----5:R-:W-:Y:S01]  /*33590*/  IMAD.MOV.U32 R22, RZ, RZ, 0x5cf292a0 ;  /* 0x5cf292a0ff167424 */ /* 0x020fe200078e00ff */
        /* <DEDUP_REMOVED lines=75> */
[----:B--2---:R-:W-:Y:S01]  /*33a50*/  IMAD.MOV.U32 R10, RZ, RZ, 0x57fe1a62 ;  /* 0x57fe1a62ff0a7424 */ /* 0x004fe200078e00ff */
[----:B------:R-:W-:Y:S02]  /*33a60*/  MOV R11, 0xbed31754 ;  /* 0xbed31754000b7802 */ /* 0x000fe40000000f00 */
[----:B------:R2:W-:Y:S01]  /*33a70*/  STL.64 [R1+0x1f70], R16 ;  /* 0x001f701001007387 */ /* 0x0005e20000100a00 */
[----:B0-----:R-:W-:Y:S01]  /*33a80*/  IMAD.MOV.U32 R28, RZ, RZ, -0x7c02650f ;  /* 0x83fd9af1ff1c7424 */ /* 0x001fe200078e00ff */
[----:B------:R-:W-:Y:S01]  /*33a90*/  MOV R29, 0x3d152ba3 ;  /* 0x3d152ba3001d7802 */ /* 0x000fe20000000f00 */
[----:B-----5:R-:W-:Y:S01]  /*33aa0*/  IMAD.MOV.U32 R22, RZ, RZ, 0x1300d859 ;  /* 0x1300d859ff167424 */ /* 0x020fe200078e00ff */
        /* <DEDUP_REMOVED lines=51> */
[----:B---3--:R-:W-:Y:S01]  /*33de0*/  IMAD.MOV.U32 R28, RZ, RZ, 0x2f459ca1 ;  /* 0x2f459ca1ff1c7424 */ /* 0x008fe200078e00ff */
        /* <DEDUP_REMOVED lines=29> */
[----:B-----5:R-:W-:Y:S01]  /*33fc0*/  MOV R28, 0x27a1383d ;  /* 0x27a1383d001c7802 */ /* 0x020fe20000000f00 */
[----:B------:R-:W-:-:S02]  /*33fd0*/  IMAD.MOV.U32 R29, RZ, RZ, -0x4181595c ;  /* 0xbe7ea6a4ff1d7424 */ /* 0x000fc400078e00ff */
[----:B---3--:R-:W-:Y:S01]  /*33fe0*/  IMAD.MOV.U32 R26, RZ, RZ, 0x1c8dde07 ;  /* 0x1c8dde07ff1a7424 */ /* 0x008fe200078e00ff */
[----:B------:R-:W-:Y:S01]  /*33ff0*/  MOV R27, 0x3e89b42c ;  /* 0x3e89b42c001b7802 */ /* 0x000fe20000000f00 */
[----:B------:R4:W-:Y:S01]  /*34000*/  STL.64 [R1+0x2028], R10 ;  /* 0x0020280a01007387 */ /* 0x0009e20000100a00 */
[----:B--2---:R-:W-:Y:S01]  /*34010*/  MOV R16, 0x5f50d178 ;  /* 0x5f50d17800107802 */ /* 0x004fe20000000f00 */
[----:B------:R-:W-:Y:S02]  /*34020*/  IMAD.MOV.U32 R17, RZ, RZ, -0x4046a498 ;  /* 0xbfb95b68ff117424 */ /* 0x000fe400078e00ff */
[----:B------:R2:W-:Y:S01]  /*34030*/  STL.64 [R1+0x2038], R30 ;  /* 0x0020381e01007387 */ /* 0x0005e20000100a00 */
[----:B0-----:R-:W-:Y:S01]  /*34040*/  MOV R20, 0xa98c8bc4 ;  /* 0xa98c8bc400147802 */ /* 0x001fe20000000f00 */
[----:B------:R-:W-:Y:S02]  /*34050*/  IMAD.MOV.U32 R21, RZ, RZ, 0x3fc6fb2b ;  /* 0x3fc6fb2bff157424 */ /* 0x000fe400078e00ff */
[----:B------:R0:W-:Y:S04]  /*34060*/  STL.64 [R1+0x2040], R32 ;  /* 0x0020402001007387 */ /* 0x0001e80000100a00 */
[----:B------:R3:W-:Y:S01]  /*34070*/  STL.64 [R1+0x2050], R22 ;  /* 0x0020501601007387 */ /* 0x0007e20000100a00 */
[----:B----4-:R-:W4:-:S03]  /*34080*/  DFMA R10, R38, R38, R38 ;  /* 0x00000026260a722b */ /* 0x010f060000000026 */
[----:B------:R5:W-:Y:S01]  /*34090*/  STL.64 [R1+0x2058], R26 ;  /* 0x0020581a01007387 */ /* 0x000be20000100a00 */
[----:B--2---:R-:W-:Y:S01]  /*340a0*/  MOV R30, 0x29064247 ;  /* 0x29064247001e7802 */ /* 0x004fe20000000f00 */
[----:B------:R-:W-:Y:S01]  /*340b0*/  IMAD.MOV.U32 R31, RZ, RZ, -0x403f5f91 ;  /* 0xbfc0a06fff1f7424 */ /* 0x000fe200078e00ff */
[----:B----4-:R2:W4:Y:S01]  /*340c0*/  DFMA R10, R36, R10, R36 ;  /* 0x0000000a240a722b */ /* 0x0105220000000024 */
[----:B------:R1:W-:Y:S01]  /*340d0*/  STL.64 [R1+0x2060], R28 ;  /* 0x0020601c01007387 */ /* 0x0003e20000100a00 */
[----:B0-----:R-:W-:Y:S01]  /*340e0*/  MOV R32, 0x7a744982 ;  /* 0x7a74498200207802 */ /* 0x001fe20000000f00 */
[----:B------:R-:W-:Y:S01]  /*340f0*/  IMAD.MOV.U32 R33, RZ, RZ, 0x3fb72bb4 ;  /* 0x3fb72bb4ff217424 */ /* 0x000fe200078e00ff */
[----:B--2---:R-:W-:Y:S01]  /*34100*/  MOV R36, 0xfa0aa57b ;  /* 0xfa0aa57b00247802 */ /* 0x004fe20000000f00 */
[----:B------:R0:W-:Y:S01]  /*34110*/  STL.64 [R1+0x2068], R34 ;  /* 0x0020682201007387 */ /* 0x0001e20000100a00 */
[----:B---3--:R-:W-:Y:S01]  /*34120*/  MOV R22, 0xd4f69d94 ;  /* 0xd4f69d9400167802 */ /* 0x008fe20000000f00 */
[----:B------:R-:W-:Y:S01]  /*34130*/  IMAD.MOV.U32 R23, RZ, RZ, -0x40ff7efb ;  /* 0xbf008105ff177424 */ /* 0x000fe200078e00ff */
[----:B----4-:R-:W2:Y:S01]  /*34140*/  DFMA R38, -R14, R10, 1 ;  /* 0x3ff000000e26742b */ /* 0x010ea2000000010a */
[----:B------:R3:W-:Y:S01]  /*34150*/  STL.64 [R1+0x2070], R16 ;  /* 0x0020701001007387 */ /* 0x0007e20000100a00 */
[----:B-----5:R-:W-:Y:S01]  /*34160*/  MOV R26, 0x3cf8dfb4 ;  /* 0x3cf8dfb4001a7802 */ /* 0x020fe20000000f00 */
[----:B------:R-:W-:-:S02]  /*34170*/  IMAD.MOV.U32 R27, RZ, RZ, -0x40483c5f ;  /* 0xbfb7c3a1ff1b7424 */ /* 0x000fc400078e00ff */
[----:B------:R4:W-:Y:S01]  /*34180*/  STL.64 [R1+0x2078], R20 ;  /* 0x0020781401007387 */ /* 0x0009e20000100a00 */
[----:B-1----:R-:W-:Y:S01]  /*34190*/  MOV R28, 0xbbd016c8 ;  /* 0xbbd016c8001c7802 */ /* 0x002fe20000000f00 */
[----:B------:R-:W-:Y:S01]  /*341a0*/  IMAD.MOV.U32 R29, RZ, RZ, 0x3e92a46f ;  /* 0x3e92a46fff1d7424 */ /* 0x000fe200078e00ff */
[----:B--2---:R1:W2:Y:S01]  /*341b0*/  DFMA R42, R10, R38, R10 ;  /* 0x000000260a2a722b */ /* 0x0042a2000000000a */
[----:B------:R5:W-:Y:S01]  /*341c0*/  STL.64 [R1+0x2088], R22 ;  /* 0x0020881601007387 */ /* 0x000be20000100a00 */
[----:B0-----:R-:W-:Y:S01]  /*341d0*/  MOV R34, 0x1cad78b9 ;  /* 0x1cad78b900227802 */ /* 0x001fe20000000f00 */
[----:B------:R-:W-:Y:S01]  /*341e0*/  IMAD.MOV.U32 R35, RZ, RZ, -0x406e5b61 ;  /* 0xbf91a49fff237424 */ /* 0x000fe200078e00ff */
[----:B-1----:R-:W-:Y:S01]  /*341f0*/  MOV R10, 0xc187647b ;  /* 0xc187647b000a7802 */ /* 0x002fe20000000f00 */
[----:B---3--:R-:W-:Y:S01]  /*34200*/  IMAD.MOV.U32 R17, RZ, RZ, 0x3fa6bd2f ;  /* 0x3fa6bd2fff117424 */ /* 0x008fe200078e00ff */
[----:B------:R-:W-:Y:S01]  /*34210*/  MOV R16, 0x38631744 ;  /* 0x3863174400107802 */ /* 0x000fe20000000f00 */
[----:B------:R0:W-:Y:S01]  /*34220*/  STL.64 [R1+0x2098], R26 ;  /* 0x0020981a01007387 */ /* 0x0001e20000100a00 */
[----:B------:R-:W-:Y:S01]  /*34230*/  IMAD.MOV.U32 R37, RZ, RZ, 0x3f8d0bef ;  /* 0x3f8d0befff257424 */ /* 0x000fe200078e00ff */
[----:B----4-:R-:W-:Y:S01]  /*34240*/  MOV R20, 0x69432cef ;  /* 0x69432cef00147802 */ /* 0x010fe20000000f00 */
[----:B------:R-:W-:Y:S01]  /*34250*/  IMAD.MOV.U32 R21, RZ, RZ, -0x4088f985 ;  /* 0xbf77067bff157424 */ /* 0x000fe200078e00ff */
[----:B------:R1:W-:Y:S01]  /*34260*/  STL.64 [R1+0x20a0], R16 ;  /* 0x0020a01001007387 */ /* 0x0003e20000100a00 */
[----:B------:R-:W-:Y:S01]  /*34270*/  IMAD.MOV.U32 R11, RZ, RZ, -0x3f5d3180 ;  /* 0xc0a2ce80ff0b7424 */ /* 0x000fe200078e00ff */
[----:B-----5:R-:W-:Y:S01]  /*34280*/  MOV R22, 0xb2241202 ;  /* 0xb224120200167802 */ /* 0x020fe20000000f00 */
[----:B------:R-:W-:Y:S01]  /*34290*/  IMAD.MOV.U32 R23, RZ, RZ, -0x41db6b2d ;  /* 0xbe2494d3ff177424 */ /* 0x000fe200078e00ff */
[----:B------:R3:W-:Y:S01]  /*342a0*/  STL.64 [R1+0x20c0], R20 ;  /* 0x0020c01401007387 */ /* 0x0007e20000100a00 */
[----:B------:R-:W-:Y:S01]  /*342b0*/  MOV R38, 0xf314c0d ;  /* 0x0f314c0d00267802 */ /* 0x000fe20000000f00 */
[----:B------:R-:W-:-:S02]  /*342c0*/  IMAD.MOV.U32 R39, RZ, RZ, 0x404727bb ;  /* 0x404727bbff277424 */ /* 0x000fc400078e00ff */
[----:B------:R4:W-:Y:S01]  /*342d0*/  STL.64 [R1+0x20a8], R28 ;  /* 0x0020a81c01007387 */ /* 0x0009e20000100a00 */
[----:B0-----:R-:W-:Y:S01]  /*342e0*/  MOV R26, 0x3c40f6a ;  /* 0x03c40f6a001a7802 */ /* 0x001fe20000000f00 */
[----:B------:R-:W-:Y:S02]  /*342f0*/  IMAD.MOV.U32 R27, RZ, RZ, -0x40acfbc3 ;  /* 0xbf53043dff1b7424 */ /* 0x000fe400078e00ff */
[----:B------:R0:W-:Y:S01]  /*34300*/  STL.64 [R1+0x20c8], R22 ;  /* 0x0020c81601007387 */ /* 0x0001e20000100a00 */
[----:B-1----:R-:W-:Y:S01]  /*34310*/  MOV R16, 0x6a382e07 ;  /* 0x6a382e0700107802 */ /* 0x002fe20000000f00 */
[----:B------:R-:W-:Y:S01]  /*34320*/  IMAD.MOV.U32 R17, RZ, RZ, 0x3db43183 ;  /* 0x3db43183ff117424 */ /* 0x000fe200078e00ff */
[----:B---3--:R-:W-:Y:S01]  /*34330*/  MOV R20, 0x909bc462 ;  /* 0x909bc46200147802 */ /* 0x008fe20000000f00 */
[----:B------:R-:W-:Y:S01]  /*34340*/  IMAD.MOV.U32 R21, RZ, RZ, -0x410a3a9c ;  /* 0xbef5c564ff157424 */ /* 0x000fe200078e00ff */
[----:B------:R1:W-:Y:S01]  /*34350*/  STL.64 [R1+0x20d8], R26 ;  /* 0x0020d81a01007387 */ /* 0x0003e20000100a00 */
[----:B----4-:R-:W-:Y:S01]  /*34360*/  MOV R28, 0xca306bb5 ;  /* 0xca306bb5001c7802 */ /* 0x010fe20000000f00 */
[----:B------:R-:W-:-:S02]  /*34370*/  IMAD.MOV.U32 R29, RZ, RZ, -0x40e6e001 ;  /* 0xbf191fffff1d7424 */ /* 0x000fc400078e00ff */
[----:B------:R3:W-:Y:S01]  /*34380*/  STL.64 [R1+0x2100], R20 ;  /* 0x0021001401007387 */ /* 0x0007e20000100a00 */
[----:B0-----:R-:W-:Y:S01]  /*34390*/  MOV R22, 0x539275a7 ;  /* 0x539275a700167802 */ /* 0x001fe20000000f00 */
[----:B------:R-:W-:Y:S02]  /*343a0*/  IMAD.MOV.U32 R23, RZ, RZ, 0x3ed1abde ;  /* 0x3ed1abdeff177424 */ /* 0x000fe400078e00ff */
[----:B------:R0:W-:Y:S04]  /*343b0*/  STL.64 [R1+0x20e8], R16 ;  /* 0x0020e81001007387 */ /* 0x0001e80000100a00 */
[----:B------:R4:W-:Y:S01]  /*343c0*/  STL.64 [R1+0x20f0], R28 ;  /* 0x0020f01c01007387 */ /* 0x0009e20000100a00 */
[----:B-1----:R-:W-:Y:S01]  /*343d0*/  MOV R26, 0xfc6f6d3d ;  /* 0xfc6f6d3d001a7802 */ /* 0x002fe20000000f00 */
[----:B------:R-:W-:Y:S01]  /*343e0*/  IMAD.MOV.U32 R27, RZ, RZ, -0x4139f83b ;  /* 0xbec607c5ff1b7424 */ /* 0x000fe200078e00ff */
[----:B---3--:R-:W-:Y:S01]  /*343f0*/  MOV R20, 0x48e4f389 ;  /* 0x48e4f38900147802 */ /* 0x008fe20000000f00 */
[----:B------:R-:W-:Y:S01]  /*34400*/  IMAD.MOV.U32 R21, RZ, RZ, -0x40712a43 ;  /* 0xbf8ed5bdff157424 */ /* 0x000fe200078e00ff */
[----:B------:R1:W-:Y:S01]  /*34410*/  STL.64 [R1+0x2110], R22 ;  /* 0x0021101601007387 */ /* 0x0003e20000100a00 */
[----:B0-----:R-:W-:Y:S01]  /*34420*/  MOV R16, 0xf5f87fc0 ;  /* 0xf5f87fc000107802 */ /* 0x001fe20000000f00 */
[----:B------:R-:W-:-:S02]  /*34430*/  IMAD.MOV.U32 R17, RZ, RZ, 0x3cc5a9a2 ;  /* 0x3cc5a9a2ff117424 */ /* 0x000fc400078e00ff */
[----:B------:R0:W-:Y:S01]  /*34440*/  STL.64 [R1+0x2140], R20 ;  /* 0x0021401401007387 */ /* 0x0001e20000100a00 */
[----:B----4-:R-:W-:Y:S01]  /*34450*/  MOV R28, 0xc43300a2 ;  /* 0xc43300a2001c7802 */ /* 0x010fe20000000f00 */
        /* <DEDUP_REMOVED lines=8> */
[----:B---3--:R-:W-:Y:S01]  /*344e0*/  MOV R26, 0xea4a1955 ;  /* 0xea4a1955001a7802 */ /* 0x008fe20000000f00 */
        /* <DEDUP_REMOVED lines=8> */
[----:B---3--:R-:W-:Y:S01]  /*34570*/  MOV R22, 0x4f7ffc6f ;  /* 0x4f7ffc6f00167802 */ /* 0x008fe20000000f00 */
[----:B------:R-:W-:Y:S02]  /*34580*/  IMAD.MOV.U32 R23, RZ, RZ, -0x4071191d ;  /* 0xbf8ee6e3ff177424 */ /* 0x000fe400078e00ff */
[----:B------:R3:W-:Y:S01]  /*34590*/  STL.64 [R1+0x2168], R16 ;  /* 0x0021681001007387 */ /* 0x0007e20000100a00 */
[----:B-1----:R-:W-:Y:S01]  /*345a0*/  MOV R20, 0xec6f637f ;  /* 0xec6f637f00147802 */ /* 0x002fe20000000f00 */
[----:B------:R-:W-:Y:S02]  /*345b0*/  IMAD.MOV.U32 R21, RZ, RZ, 0x3f1616d5 ;  /* 0x3f1616d5ff157424 */ /* 0x000fe400078e00ff */
        /* <DEDUP_REMOVED lines=14> */
[----:B------:R-:W-:Y:S02]  /*346a0*/  IMAD.MOV.U32 R21, RZ, RZ, -0x4009bb2f ;  /* 0xbff644d1ff157424 */ /* 0x000fe400078e00ff */
        /* <DEDUP_REMOVED lines=8> */
[----:B---3--:R-:W-:Y:S01]  /*34730*/  MOV R34, 0x7c4544c3 ;  /* 0x7c4544c300227802 */ /* 0x008fe20000000f00 */
[----:B------:R-:W-:Y:S02]  /*34740*/  IMAD.MOV.U32 R35, RZ, RZ, 0x3f10af03 ;  /* 0x3f10af03ff237424 */ /* 0x000fe400078e00ff */
[----:B------:R3:W-:Y:S01]  /*34750*/  STL.64 [R1+0x21b8], R28 ;  /* 0x0021b81c01007387 */ /* 0x0007e20000100a00 */
[----:B----4-:R-:W-:Y:S01]  /*34760*/  MOV R36, 0x3b45ff81 ;  /* 0x3b45ff8100247802 */ /* 0x010fe20000000f00 */
[----:B------:R-:W-:Y:S01]  /*34770*/  IMAD.MOV.U32 R37, RZ, RZ, -0x42bf626f ;  /* 0xbd409d91ff257424 */ /* 0x000fe200078e00ff */
[----:B-1----:R-:W-:Y:S01]  /*34780*/  MOV R26, 0x8655a9c8 ;  /* 0x8655a9c8001a7802 */ /* 0x002fe20000000f00 */
[----:B------:R-:W-:Y:S01]  /*34790*/  IMAD.MOV.U32 R27, RZ, RZ, 0x3d25dbb1 ;  /* 0x3d25dbb1ff1b7424 */ /* 0x000fe200078e00ff */
        /* <DEDUP_REMOVED lines=23> */
[----:B---3--:R-:W-:Y:S01]  /*34910*/  MOV R36, 0xca6272d6 ;  /* 0xca6272d600247802 */ /* 0x008fe20000000f00 */
        /* <DEDUP_REMOVED lines=11> */
[----:B------:R-:W-:Y:S02]  /*349d0*/  IMAD.MOV.U32 R23, RZ, RZ, 0x3e4ddf27 ;  /* 0x3e4ddf27ff177424 */ /* 0x000fe400078e00ff */
        /* <DEDUP_REMOVED lines=15> */
[----:B------:R-:W-:Y:S01]  /*34ad0*/  IMAD.MOV.U32 R37, RZ, RZ, -0x40a6e001 ;  /* 0xbf591fffff257424 */ /* 0x000fe200078e00ff */
[----:B----4-:R-:W-:Y:S01]  /*34ae0*/  MOV R26, 0x78d507d5 ;  /* 0x78d507d5001a7802 */ /* 0x010fe20000000f00 */
[----:B------:R-:W-:Y:S01]  /*34af0*/  IMAD.MOV.U32 R27, RZ, RZ, 0x3f909e54 ;  /* 0x3f909e54ff1b7424 */ /* 0x000fe200078e00ff */
        /* <DEDUP_REMOVED lines=10> */
[----:B---3--:R-:W-:Y:S01]  /*34ba0*/  MOV R20, 0xe771b94 ;  /* 0x0e771b9400147802 */ /* 0x008fe20000000f00 */
[----:B------:R-:W-:-:S02]  /*34bb0*/  IMAD.MOV.U32 R21, RZ, RZ, 0x3fbdd5fa ;  /* 0x3fbdd5faff157424 */ /* 0x000fc400078e00ff */
[----:B------:R3:W-:Y:S01]  /*34bc0*/  STL.64 [R1+0x2198], R34 ;  /* 0x0021982201007387 */ /* 0x0007e20000100a00 */
[----:B-1----:R-:W-:Y:S01]  /*34bd0*/  MOV R30, 0x9ec22641 ;  /* 0x9ec22641001e7802 */ /* 0x002fe20000000f00 */
[----:B------:R-:W-:Y:S02]  /*34be0*/  IMAD.MOV.U32 R31, RZ, RZ, -0x4262e5d2 ;  /* 0xbd9d1a2eff1f7424 */ /* 0x000fe400078e00ff */
[----:B------:R1:W-:Y:S04]  /*34bf0*/  STL.64 [R1+0x21a8], R36 ;  /* 0x0021a82401007387 */ /* 0x0003e80000100a00 */
        /* <DEDUP_REMOVED lines=34> */
[----:B---3--:R-:W-:Y:S01]  /*34e20*/  MOV R36, 0x2bd4a5fe ;  /* 0x2bd4a5fe00247802 */ /* 0x008fe20000000f00 */
        /* <DEDUP_REMOVED lines=20> */
[----:B---3--:R-:W-:Y:S01]  /*34f70*/  MOV R32, 0x163a4d10 ;  /* 0x163a4d1000207802 */ /* 0x008fe20000000f00 */
[----:B------:R-:W-:-:S02]  /*34f80*/  IMAD.MOV.U32 R33, RZ, RZ, -0x408781ef ;  /* 0xbf787e11ff217424 */ /* 0x000fc400078e00ff */
        /* <DEDUP_REMOVED lines=56> */
[----:B------:R-:W-:Y:S02]  /*35310*/  IMAD.MOV.U32 R35, RZ, RZ, -0x404a91b2 ;  /* 0xbfb56e4eff237424 */ /* 0x000fe400078e00ff */
[----:B------:R0:W-:Y:S01]  /*35320*/  STL.64 [R1+0x2390], R28 ;  /* 0x0023901c01007387 */ /* 0x0001e20000100a00 */
[----:B---3--:R-:W-:Y:S01]  /*35330*/  MOV R36, 0xbf9f081e ;  /* 0xbf9f081e00247802 */ /* 0x008fe20000000f00 */
[----:B------:R-:W-:Y:S01]  /*35340*/  IMAD.MOV.U32 R37, RZ, RZ, 0x3f98d9b0 ;  /* 0x3f98d9b0ff257424 */ /* 0x000fe200078e00ff */
        /* <DEDUP_REMOVED lines=10> */
[----:B------:R-:W-:Y:S02]  /*353f0*/  IMAD.MOV.U32 R23, RZ, RZ, -0x4184993b ;  /* 0xbe7b66c5ff177424 */ /* 0x000fe400078e00ff */
[----:B------:R3:W-:Y:S01]  /*35400*/  STL.64 [R1+0x2310], R32 ;  /* 0x0023102001007387 */ /* 0x0007e20000100a00 */
[----:B-1----:R-:W-:Y:S01]  /*35410*/  MOV R20, 0x6b540e4a ;  /* 0x6b540e4a00147802 */ /* 0x002fe20000000f00 */
[----:B------:R-:W-:-:S02]  /*35420*/  IMAD.MOV.U32 R21, RZ, RZ, -0x408319d7 ;  /* 0xbf7ce629ff157424 */ /* 0x000fc400078e00ff */
[----:B------:R1:W-:Y:S01]  /*35430*/  STL.64 [R1+0x2328], R34 ;  /* 0x0023282201007387 */ /* 0x0003e20000100a00 */
[----:B0-----:R-:W-:Y:S01]  /*35440*/  MOV R30, 0x83e0a3e5 ;  /* 0x83e0a3e5001e7802 */ /* 0x001fe20000000f00 */
[----:B------:R-:W-:Y:S02]  /*35450*/  IMAD.MOV.U32 R31, RZ, RZ, 0x3dcb2cc4 ;  /* 0x3dcb2cc4ff1f7424 */ /* 0x000fe400078e00ff */
[----:B------:R0:W-:Y:S04]  /*35460*/  STL.64 [R1+0x2338], R36 ;  /* 0x0023382401007387 */ /* 0x0001e80000100a00 */
[----:B------:R4:W-:Y:S01]  /*35470*/  STL.64 [R1+0x23b8], R26 ;  /* 0x0023b81a01007387 */ /* 0x0009e20000100a00 */
[----:B---3--:R-:W-:Y:S01]  /*35480*/  MOV R32, 0xe26aa905 ;  /* 0xe26aa90500207802 */ /* 0x008fe20000000f00 */
[----:B------:R-:W-:-:S02]  /*35490*/  IMAD.MOV.U32 R33, RZ, RZ, 0x3f514daf ;  /* 0x3f514dafff217424 */ /* 0x000fc400078e00ff */
[----:B------:R3:W-:Y:S01]  /*354a0*/  STL.64 [R1+0x23c0], R16 ;  /* 0x0023c01001007387 */ /* 0x0007e20000100a00 */
[----:B-1----:R-:W-:Y:S01]  /*354b0*/  MOV R34, 0x2408f7d0 ;  /* 0x2408f7d000227802 */ /* 0x002fe20000000f00 */
[----:B------:R-:W-:Y:S02]  /*354c0*/  IMAD.MOV.U32 R35, RZ, RZ, 0x3f13bc59 ;  /* 0x3f13bc59ff237424 */ /* 0x000fe400078e00ff */
[----:B------:R1:W-:Y:S01]  /*354d0*/  STL.64 [R1+0x23d0], R28 ;  /* 0x0023d01c01007387 */ /* 0x0003e20000100a00 */
[----:B0-----:R-:W-:Y:S01]  /*354e0*/  MOV R36, 0x428cf51e ;  /* 0x428cf51e00247802 */ /* 0x001fe20000000f00 */
[----:B------:R-:W-:Y:S01]  /*354f0*/  IMAD.MOV.U32 R37, RZ, RZ, 0x3eefef14 ;  /* 0x3eefef14ff257424 */ /* 0x000fe200078e00ff */
[----:B----4-:R-:W-:Y:S01]  /*35500*/  MOV R26, 0xbb753f97 ;  /* 0xbb753f97001a7802 */ /* 0x010fe20000000f00 */
[----:B------:R-:W-:Y:S01]  /*35510*/  IMAD.MOV.U32 R27, RZ, RZ, -0x402ee61d ;  /* 0xbfd119e3ff1b7424 */ /* 0x000fe200078e00ff */
[----:B------:R0:W-:Y:S01]  /*35520*/  STL.64 [R1+0x23e8], R22 ;  /* 0x0023e81601007387 */ /* 0x0001e20000100a00 */
[----:B---3--:R-:W-:Y:S01]  /*35530*/  MOV R16, 0xb6c4bf11 ;  /* 0xb6c4bf1100107802 */ /* 0x008fe20000000f00 */
[----:B------:R-:W-:-:S02]  /*35540*/  IMAD.MOV.U32 R17, RZ, RZ, 0x3e0cf9b8 ;  /* 0x3e0cf9b8ff117424 */ /* 0x000fc400078e00ff */
[----:B------:R3:W-:Y:S01]  /*35550*/  STL.64 [R1+0x2420], R20 ;  /* 0x0024201401007387 */ /* 0x0007e20000100a00 */
[----:B-1----:R-:W-:Y:S01]  /*35560*/  MOV R28, 0x18f65fc2 ;  /* 0x18f65fc2001c7802 */ /* 0x002fe20000000f00 */
        /* <DEDUP_REMOVED lines=19> */
[----:B------:R-:W-:Y:S01]  /*356a0*/  IMAD.MOV.U32 R37, RZ, RZ, 0x400290e2 ;  /* 0x400290e2ff257424 */ /* 0x000fe200078e00ff */
[----:B----4-:R-:W-:Y:S01]  /*356b0*/  MOV R26, 0x2c7988e6 ;  /* 0x2c7988e6001a7802 */ /* 0x010fe20000000f00 */
[----:B------:R-:W-:Y:S01]  /*356c0*/  IMAD.MOV.U32 R27, RZ, RZ, -0x40add77f ;  /* 0xbf522881ff1b7424 */ /* 0x000fe200078e00ff */
        /* <DEDUP_REMOVED lines=74> */
[----:B---3--:R-:W-:Y:S01]  /*35b70*/  MOV R34, 0x8666bb37 ;  /* 0x8666bb3700227802 */ /* 0x008fe20000000f00 */
        /* <DEDUP_REMOVED lines=167> */
[----:B----4-:R-:W-:Y:S01]  /*365f0*/  MOV R36, 0x3f907c55 ;  /* 0x3f907c5500247802 */ /* 0x010fe20000000f00 */
        /* <DEDUP_REMOVED lines=8> */
[----:B------:R-:W-:Y:S02]  /*36680*/  IMAD.MOV.U32 R23, RZ, RZ, -0x3f61de91 ;  /* 0xc09e216fff177424 */ /* 0x000fe400078e00ff */
[----:B------:R1:W-:Y:S01]  /*36690*/  STL.64 [R1+0x2680], R32 ;  /* 0x0026802001007387 */ /* 0x0003e20000100a00 */
[----:B--2---:R-:W2:-:S03]  /*366a0*/  DMUL R20, R24, R42 ;  /* 0x0000002a18147228 */ /* 0x004e860000000000 */
[----:B------:R3:W-:Y:S01]  /*366b0*/  STL.64 [R1+0x2690], R26 ;  /* 0x0026901a01007387 */ /* 0x0007e20000100a00 */
[----:B0-----:R-:W-:-:S03]  /*366c0*/  MOV R30, 0xbdff74b9 ;  /* 0xbdff74b9001e7802 */ /* 0x001fc60000000f00 */
[----:B------:R0:W-:Y:S01]  /*366d0*/  STL.64 [R1+0x2698], R34 ;  /* 0x0026982201007387 */ /* 0x0001e20000100a00 */
[----:B------:R-:W-:Y:S01]  /*366e0*/  IMAD.MOV.U32 R31, RZ, RZ, -0x403b9d75 ;  /* 0xbfc4628bff1f7424 */ /* 0x000fe200078e00ff */
[----:B-1----:R-:W-:Y:S02]  /*366f0*/  MOV R32, 0x8f94aa2a ;  /* 0x8f94aa2a00207802 */ /* 0x002fe40000000f00 */
[----:B------:R1:W-:Y:S01]  /*36700*/  STL.64 [R1+0x26a0], R16 ;  /* 0x0026a01001007387 */ /* 0x0003e20000100a00 */
[----:B------:R-:W-:-:S03]  /*36710*/  IMAD.MOV.U32 R33, RZ, RZ, 0x409e93fe ;  /* 0x409e93feff217424 */ /* 0x000fc600078e00ff */
        /* <DEDUP_REMOVED lines=10> */
[----:B----4-:R-:W-:Y:S01]  /*367c0*/  MOV R36, 0x33000f3b ;  /* 0x33000f3b00247802 */ /* 0x010fe20000000f00 */
[----:B------:R-:W-:Y:S02]  /*367d0*/  IMAD.MOV.U32 R37, RZ, RZ, -0x3fa3cf2c ;  /* 0xc05c30d4ff257424 */ /* 0x000fe400078e00ff */
[----:B------:R1:W-:Y:S01]  /*367e0*/  STL.64 [R1+0x26c8], R30 ;  /* 0x0026c81e01007387 */ /* 0x0003e20000100a00 */
[----:B---3--:R-:W-:Y:S01]  /*367f0*/  MOV R28, 0xdd097f37 ;  /* 0xdd097f37001c7802 */ /* 0x008fe20000000f00 */
[----:B------:R-:W-:Y:S02]  /*36800*/  IMAD.MOV.U32 R29, RZ, RZ, -0x3f787b40 ;  /* 0xc08784c0ff1d7424 */ /* 0x000fe400078e00ff */
[----:B------:R3:W-:Y:S01]  /*36810*/  STL.64 [R1+0x26d0], R32 ;  /* 0x0026d02001007387 */ /* 0x0007e20000100a00 */
[----:B0-----:R-:W-:Y:S01]  /*36820*/  MOV R22, 0x7b2e5ff5 ;  /* 0x7b2e5ff500167802 */ /* 0x001fe20000000f00 */
[----:B------:R-:W-:Y:S01]  /*36830*/  IMAD.MOV.U32 R23, RZ, RZ, -0x3f8aaa14 ;  /* 0xc07555ecff177424 */ /* 0x000fe200078e00ff */
[----:B--2---:R-:W0:Y:S01]  /*36840*/  DFMA R10, -R14, R20, R24 ;  /* 0x000000140e0a722b */ /* 0x004e220000000118 */
[----:B------:R2:W-:Y:S01]  /*36850*/  STL.64 [R1+0x26e0], R16 ;  /* 0x0026e01001007387 */ /* 0x0005e20000100a00 */
[----:B-1----:R-:W-:Y:S01]  /*36860*/  MOV R30, 0x857992ab ;  /* 0x857992ab001e7802 */ /* 0x002fe20000000f00 */
[----:B------:R-:W-:-:S03]  /*36870*/  IMAD.MOV.U32 R31, RZ, RZ, -0x411b0ef3 ;  /* 0xbee4f10dff1f7424 */ /* 0x000fc600078e00ff */
[----:B0-----:R0:W1:Y:S01]  /*36880*/  DFMA R20, R42, R10, R20 ;  /* 0x0000000a2a14722b */ /* 0x0010620000000014 */
[----:B------:R4:W-:Y:S01]  /*36890*/  STL.64 [R1+0x26e8], R26 ;  /* 0x0026e81a01007387 */ /* 0x0009e20000100a00 */
[----:B---3--:R-:W-:Y:S01]  /*368a0*/  MOV R32, 0x2d01f9ee ;  /* 0x2d01f9ee00207802 */ /* 0x008fe20000000f00 */
[----:B------:R-:W-:Y:S01]  /*368b0*/  IMAD.MOV.U32 R33, RZ, RZ, 0x4060b205 ;  /* 0x4060b205ff217424 */ /* 0x000fe200078e00ff */
[----:B0-----:R-:W-:Y:S01]  /*368c0*/  MOV R10, 0x47d911f2 ;  /* 0x47d911f2000a7802 */ /* 0x001fe20000000f00 */
[----:B------:R0:W-:Y:S01]  /*368d0*/  STL.64 [R1+0x26f0], R28 ;  /* 0x0026f01c01007387 */ /* 0x0001e20000100a00 */
[----:B------:R-:W-:Y:S01]  /*368e0*/  IMAD.MOV.U32 R11, RZ, RZ, 0x3ff1f3c0 ;  /* 0x3ff1f3c0ff0b7424 */ /* 0x000fe200078e00ff */
[----:B--2---:R-:W-:Y:S01]  /*368f0*/  MOV R16, 0x5b39c078 ;  /* 0x5b39c07800107802 */ /* 0x004fe20000000f00 */
[----:B------:R-:W-:Y:S01]  /*36900*/  IMAD.MOV.U32 R17, RZ, RZ, -0x411f61fa ;  /* 0xbee09e06ff117424 */ /* 0x000fe200078e00ff */
[----:B------:R2:W-:Y:S01]  /*36910*/  STL.64 [R1+0x26f8], R34 ;  /* 0x0026f82201007387 */ /* 0x0005e20000100a00 */
[----:B-1----:R-:W-:-:S03]  /*36920*/  FFMA R0, RZ, R15, R21 ;  /* 0x0000000fff007223 */ /* 0x002fc60000000015 */
[----:B------:R1:W-:Y:S01]  /*36930*/  STL.64 [R1+0x2700], R22 ;  /* 0x0027001601007387 */ /* 0x0003e20000100a00 */
[----:B----4-:R-:W-:Y:S01]  /*36940*/  MOV R26, 0xfff1769d ;  /* 0xfff1769d001a7802 */ /* 0x010fe20000000f00 */
[----:B------:R-:W-:Y:S01]  /*36950*/  IMAD.MOV.U32 R27, RZ, RZ, -0x3fd2fa83 ;  /* 0xc02d057dff1b7424 */ /* 0x000fe200078e00ff */
[----:B------:R-:W-:Y:S01]  /*36960*/  FSETP.GT.AND P0, PT, |R0|, 1.469367938527859385e-39, PT ;  /* 0x001000000000780b */ /* 0x000fe20003f04200 */
        /* <DEDUP_REMOVED lines=8> */
[----:B------:R-:W-:Y:S01]  /*369f0*/  IMAD.MOV.U32 R23, RZ, RZ, -0x4017a9ca ;  /* 0xbfe85636ff177424 */ /* 0x000fe200078e00ff */
[----:B---3--:R-:W-:Y:S01]  /*36a00*/  MOV R30, 0x6fac42ee ;  /* 0x6fac42ee001e7802 */ /* 0x008fe20000000f00 */
[----:B------:R-:W-:Y:S01]  /*36a10*/  IMAD.MOV.U32 R31, RZ, RZ, 0x3fd73534 ;  /* 0x3fd73534ff1f7424 */ /* 0x000fe200078e00ff */
[----:B------:R1:W-:Y:S01]  /*36a20*/  STL.64 [R1+0x2720], R38 ;  /* 0x0027202601007387 */ /* 0x0003e20000100a00 */
[----:B0-----:R-:W-:Y:S01]  /*36a30*/  MOV R32, 0x728f44d1 ;  /* 0x728f44d100207802 */ /* 0x001fe20000000f00 */
[----:B------:R-:W-:Y:S02]  /*36a40*/  IMAD.MOV.U32 R33, RZ, RZ, 0x3fcc603b ;  /* 0x3fcc603bff217424 */ /* 0x000fe400078e00ff */
        /* <DEDUP_REMOVED lines=19> */
[----:B------:R-:W-:Y:S01]  /*36b80*/  MOV R20, R10 ;  /* 0x0000000a00147202 */ /* 0x000fe20000000f00 */
[----:B------:R-:W-:-:S02]  /*36b90*/  IMAD.MOV.U32 R21, RZ, RZ, R9 ;  /* 0x000000ffff157224 */ /* 0x000fc400078e0009 */
.L_x_4783:
[----:B------:R-:W-:Y:S05]  /*36ba0*/  BSYNC B5 ;  /* 0x0000000000057941 */ /* 0x000fea0003800000 */
.L_x_4782:
[----:B-1----:R-:W0:Y:S01]  /*36bb0*/  MUFU.RCP64H R11, R15 ;  /* 0x0000000f000b7308 */ /* 0x002e220000001800 */
[----:B------:R-:W-:Y:S01]  /*36bc0*/  HFMA2.MMA R10, -RZ, RZ, 0, 5.9604644775390625e-08 ;  /* 0x00000001ff0a7435 */ /* 0x000fe200000001ff */
        /* <DEDUP_REMOVED lines=18> */
[----:B------:R-:W-:Y:S05]  /*36cf0*/  CALL.REL.NOINC `($__internal_19_$__cuda_sm20_div_rn_f64_full) ;  /* 0x0000e81000007944 */ /* 0x000fea0003c00000 */
[----:B------:R-:W-:Y:S02]  /*36d00*/  IMAD.MOV.U32 R11, RZ, RZ, R9 ;  /* 0x000000ffff0b7224 */ /* 0x000fe400078e0009 */
.L_x_4785:
[----:B------:R-:W-:Y:S05]  /*36d10*/  BSYNC B5 ;  /* 0x0000000000057941 */ /* 0x000fea0003800000 */
.L_x_4784:
        /* <DEDUP_REMOVED lines=12> */
[----:B------:R-:W-:Y:S01]  /*36de0*/  IMAD.MOV.U32 R17, RZ, RZ, R11 ;  /* 0x000000ffff117224 */ /* 0x000fe200078e000b */
[----:B------:R-:W-:Y:S02]  /*36df0*/  MOV R16, R10 ;  /* 0x0000000a00107202 */ /* 0x000fe40000000f00 */
[----:B------:R-:W-:-:S09]  /*36e00*/  MOV R0, R11 ;  /* 0x0000000b00007202 */ /* 0x000fd20000000f00 */
[----:B------:R-:W0:-:S10]  /*36e10*/  @!P0 DMUL R16, R16, 1.80143985094819840000e+16 ;  /* 0x4350000010108828 */ /* 0x000e140000000000 */
[----:B0-----:R-:W-:Y:S02]  /*36e20*/  @!P0 IMAD.MOV.U32 R0, RZ, RZ, R17 ;  /* 0x000000ffff008224 */ /* 0x001fe400078e0011 */
[----:B------:R-:W-:-:S03]  /*36e30*/  @!P0 IMAD.MOV.U32 R10, RZ, RZ, R16 ;  /* 0x000000ffff0a8224 */ /* 0x000fc600078e0010 */
[----:B------:R-:W-:-:S04]  /*36e40*/  IADD3 R5, R0, -0x1, RZ ;  /* 0xffffffff00057810 */ /* 0x000fc80007ffe0ff */
[----:B------:R-:W-:Y:S02]  /*36e50*/  ISETP.GE.U32.AND P1, PT, R5, 0x7fefffff, PT ;  /* 0x7fefffff0500780c */ /* 0x000fe40003f26070 */
[----:B------:R-:W-:Y:S02]  /*36e60*/  MOV R5, 0xfffffc01 ;  /* 0xfffffc0100057802 */ /* 0x000fe40000000f00 */
[----:B------:R-:W-:-:S09]  /*36e70*/  @!P0 MOV R5, 0xfffffbcb ;  /* 0xfffffbcb00058802 */ /* 0x000fd20000000f00 */
        /* <DEDUP_REMOVED lines=49> */
.L_x_4790:
        /* <DEDUP_REMOVED lines=21> */
.L_x_4793:
[----:B------:R-:W-:Y:S05]  /*372e0*/  BSYNC B7 ;  /* 0x0000000000077941 */ /* 0x000fea0003800000 */
.L_x_4792:
        /* <DEDUP_REMOVED lines=15> */
.L_x_4791:
[----:B------:R-:W-:Y:S05]  /*373e0*/  BSYNC B6 ;  /* 0x0000000000067941 */ /* 0x000fea0003800000 */
.L_x_4789:
[----:B--2---:R-:W2:Y:S01]  /*373f0*/  DADD R22, R22, -R20 ;  /* 0x0000000016167229 */ /* 0x004ea20000000814 */
[----:B------:R-:W-:Y:S01]  /*37400*/  MOV R18, 0x0 ;  /* 0x0000000000127802 */ /* 0x000fe20000000f00 */
[----:B------:R-:W-:Y:S01]  /*37410*/  IMAD.MOV.U32 R19, RZ, RZ, 0x3fd80000 ;  /* 0x3fd80000ff137424 */ /* 0x000fe200078e00ff */
        /* <DEDUP_REMOVED lines=17> */
[----:B--2---:R-:W-:Y:S01]  /*37530*/  MOV R10, R20 ;  /* 0x00000014000a7202 */ /* 0x004fe20000000f00 */
[----:B------:R-:W-:Y:S01]  /*37540*/  IMAD.MOV.U32 R11, RZ, RZ, R21 ;  /* 0x000000ffff0b7224 */ /* 0x000fe200078e0015 */
[----:B------:R-:W-:Y:S02]  /*37550*/  MOV R6, R16 ;  /* 0x0000001000067202 */ /* 0x000fe40000000f00 */
[----:B------:R-:W-:Y:S02]  /*37560*/  MOV R0, 0x37580 ;  /* 0x0003758000007802 */ /* 0x000fe40000000f00 */
[----:B-1----:R-:W-:Y:S05]  /*37570*/  CALL.REL.NOINC `($__internal_20_$__cuda_sm20_dsqrt_rn_f64_mediumpath_v1) ;  /* 0x0000e57000007944 */ /* 0x002fea0003c00000 */
[----:B------:R-:W-:Y:S01]  /*37580*/  IMAD.MOV.U32 R10, RZ, RZ, R6 ;  /* 0x000000ffff0a7224 */ /* 0x000fe200078e0006 */
[----:B------:R-:W-:Y:S02]  /*37590*/  MOV R11, R75 ;  /* 0x0000004b000b7202 */ /* 0x000fe40000000f00 */
.L_x_4795:
[----:B------:R-:W-:Y:S05]  /*375a0*/  BSYNC B6 ;  /* 0x0000000000067941 */ /* 0x000fea0003800000 */
.L_x_4794:
[----:B--2---:R2:W3:Y:S01]  /*375b0*/  DADD R16, -RZ, -R10 ;  /* 0x00000000ff107229 */ /* 0x0044e2000000090a */
[----:B------:R-:W-:Y:S05]  /*375c0*/  BRA `(.L_x_4788) ;  /* 0x0000086000007947 */ /* 0x000fea0003800000 */
.L_x_4787:
        /* <DEDUP_REMOVED lines=10> */
[----:B0-----:R-:W-:Y:S02]  /*37670*/  @!P2 MOV R0, R11 ;  /* 0x0000000b0000a202 */ /* 0x001fe40000000f00 */
[----:B------:R-:W-:Y:S02]  /*37680*/  @!P2 MOV R18, R10 ;  /* 0x0000000a0012a202 */ /* 0x000fe40000000f00 */
[----:B------:R-:W-:-:S04]  /*37690*/  IADD3 R5, R0, -0x1, RZ ;  /* 0xffffffff00057810 */ /* 0x000fc80007ffe0ff */
[----:B------:R-:W-:Y:S01]  /*376a0*/  ISETP.GE.U32.AND P0, PT, R5, 0x7fefffff, PT ;  /* 0x7fefffff0500780c */ /* 0x000fe20003f06070 */
[----:B------:R-:W-:Y:S02]  /*376b0*/  IMAD.MOV.U32 R5, RZ, RZ, -0x3ff ;  /* 0xfffffc01ff057424 */ /* 0x000fe400078e00ff */
[----:B------:R-:W-:-:S10]  /*376c0*/  @!P2 IMAD.MOV.U32 R5, RZ, RZ, -0x435 ;  /* 0xfffffbcbff05a424 */ /* 0x000fd400078e00ff */
        /* <DEDUP_REMOVED lines=9> */
[----:B------:R-:W-:Y:S01]  /*37760*/  MOV R10, R18 ;  /* 0x00000012000a7202 */ /* 0x000fe20000000f00 */
[----:B------:R-:W-:Y:S01]  /*37770*/  IMAD.MOV.U32 R29, RZ, RZ, 0x43300000 ;  /* 0x43300000ff1d7424 */ /* 0x000fe200078e00ff */
[----:B------:R-:W-:Y:S02]  /*37780*/  LOP3.LUT R11, R6, 0x3ff00000, RZ, 0xfc, !PT ;  /* 0x3ff00000060b7812 */ /* 0x000fe400078efcff */
[----:B------:R-:W-:Y:S02]  /*37790*/  MOV R18, RZ ;  /* 0x000000ff00127202 */ /* 0x000fe40000000f00 */
[----:B------:R-:W-:-:S02]  /*377a0*/  ISETP.GE.AND P0, PT, R11, 0x3ff6a09f, PT ;  /* 0x3ff6a09f0b00780c */ /* 0x000fc40003f06270 */
[----:B------:R-:W-:Y:S02]  /*377b0*/  MOV R27, 0x3eb1380b ;  /* 0x3eb1380b001b7802 */ /* 0x000fe40000000f00 */
        /* <DEDUP_REMOVED lines=35> */
.L_x_4797:
        /* <DEDUP_REMOVED lines=21> */
.L_x_4800:
[----:B------:R-:W-:Y:S05]  /*37b40*/  BSYNC B7 ;  /* 0x0000000000077941 */ /* 0x000fea0003800000 */
.L_x_4799:
        /* <DEDUP_REMOVED lines=15> */
.L_x_4798:
[----:B------:R-:W-:Y:S05]  /*37c40*/  BSYNC B6 ;  /* 0x0000000000067941 */ /* 0x000fea0003800000 */
.L_x_4796:
        /* <DEDUP_REMOVED lines=27> */
.L_x_4802:
[----:B------:R-:W-:Y:S05]  /*37e00*/  BSYNC B6 ;  /* 0x0000000000067941 */ /* 0x000fea0003800000 */
.L_x_4801:
[----:B--2---:R-:W-:Y:S01]  /*37e10*/  IMAD.MOV.U32 R16, RZ, RZ, R10 ;  /* 0x000000ffff107224 */ /* 0x004fe200078e000a */
[----:B------:R-:W-:Y:S02]  /*37e20*/  MOV R17, R11 ;  /* 0x0000000b00117202 */ /* 0x000fe40000000f00 */
.L_x_4788:
[----:B------:R-:W-:Y:S05]  /*37e30*/  BSYNC B5 ;  /* 0x0000000000057941 */ /* 0x000fea0003800000 */
.L_x_4786:
[----:B0-----:R-:W0:Y:S01]  /*37e40*/  DMUL R34, R14, 0.5 ;  /* 0x3fe000000e227828 */ /* 0x001e220000000000 */
[----:B------:R-:W-:Y:S01]  /*37e50*/  IMAD.MOV.U32 R20, RZ, RZ, 0x0 ;  /* 0x00000000ff147424 */ /* 0x000fe200078e00ff */
[----:B------:R-:W-:Y:S01]  /*37e60*/  MOV R21, 0x3fd80000 ;  /* 0x3fd8000000157802 */ /* 0x000fe20000000f00 */
[----:B------:R-:W-:Y:S03]  /*37e70*/  BSSY B5, `(.L_x_4803) ;  /* 0x0000017000057945 */ /* 0x000fe60003800000 */
[----:B0-----:R-:W0:Y:S04]  /*37e80*/  MUFU.RSQ64H R19, R35 ;  /* 0x0000002300137308 */ /* 0x001e280000001c00 */
        /* <DEDUP_REMOVED lines=14> */
[----:B--2---:R-:W-:Y:S01]  /*37f70*/  IMAD.MOV.U32 R10, RZ, RZ, R22 ;  /* 0x000000ffff0a7224 */ /* 0x004fe200078e0016 */
[----:B------:R-:W-:Y:S01]  /*37f80*/  MOV R11, R23 ;  /* 0x00000017000b7202 */ /* 0x000fe20000000f00 */
[----:B------:R-:W-:Y:S01]  /*37f90*/  IMAD.MOV.U32 R6, RZ, RZ, R18 ;  /* 0x000000ffff067224 */ /* 0x000fe200078e0012 */
[----:B------:R-:W-:Y:S02]  /*37fa0*/  MOV R0, 0x37fc0 ;  /* 0x00037fc000007802 */ /* 0x000fe40000000f00 */
[----:B-1-3--:R-:W-:Y:S05]  /*37fb0*/  CALL.REL.NOINC `($__internal_20_$__cuda_sm20_dsqrt_rn_f64_mediumpath_v1) ;  /* 0x0000db3000007944 */ /* 0x00afea0003c00000 */
[----:B------:R-:W-:Y:S01]  /*37fc0*/  MOV R10, R6 ;  /* 0x00000006000a7202 */ /* 0x000fe20000000f00 */
[----:B------:R-:W-:Y:S02]  /*37fd0*/  IMAD.MOV.U32 R11, RZ, RZ, R75 ;  /* 0x000000ffff0b7224 */ /* 0x000fe400078e004b */
.L_x_4804:
[----:B------:R-:W-:Y:S05]  /*37fe0*/  BSYNC B5 ;  /* 0x0000000000057941 */ /* 0x000fea0003800000 */
.L_x_4803:
[----:B--23--:R-:W2:Y:S01]  /*37ff0*/  DMUL R18, R10, R16 ;  /* 0x000000100a127228 */ /* 0x00cea20000000000 */
[----:B------:R-:W-:Y:S09]  /*38000*/  BSSY B3, `(.L_x_4805) ;  /* 0x0000063000037945 */ /* 0x000ff20003800000 */
[----:B--2---:R-:W-:-:S04]  /*38010*/  LOP3.LUT R11, R19, 0x7fffffff, RZ, 0xc0, !PT ;  /* 0x7fffffff130b7812 */ /* 0x004fc800078ec0ff */
[----:B------:R-:W-:-:S13]  /*38020*/  ISETP.GE.U32.AND P0, PT, R11, 0x7ff00000, PT ;  /* 0x7ff000000b00780c */ /* 0x000fda0003f06070 */
[----:B------:R-:W-:Y:S05]  /*38030*/  @!P0 BRA `(.L_x_4806) ;  /* 0x0000008000008947 */ /* 0x000fea0003800000 */
[----:B------:R2:W3:Y:S01]  /*38040*/  DADD R20, R18, R18 ;  /* 0x0000000012147229 */ /* 0x0004e20000000012 */
[----:B------:R-:W-:Y:S02]  /*38050*/  ISETP.NE.AND P0, PT, R18, RZ, PT ;  /* 0x000000ff1200720c */ /* 0x000fe40003f05270 */
[----:B------:R-:W-:Y:S02]  /*38060*/  ISETP.GE.AND P1, PT, R19, RZ, PT ;  /* 0x000000ff1300720c */ /* 0x000fe40003f26270 */
[----:B------:R-:W-:Y:S02]  /*38070*/  ISETP.EQ.AND P0, PT, R11, 0x7ff00000, !P0 ;  /* 0x7ff000000b00780c */ /* 0x000fe40004702270 */
[----:B--2---:R-:W-:-:S03]  /*38080*/  FSEL R19, RZ, 2, P1 ;  /* 0x40000000ff137808 */ /* 0x004fc60000800000 */
[----:B---3--:R-:W-:Y:S02]  /*38090*/  FSEL R18, R20, RZ, !P0 ;  /* 0x000000ff14127208 */ /* 0x008fe40004000000 */
[----:B------:R-:W-:Y:S01]  /*380a0*/  FSEL R19, R19, R21, P0 ;  /* 0x0000001513137208 */ /* 0x000fe20000000000 */
[----:B------:R-:W-:Y:S05]  /*380b0*/  BRA `(.L_x_4807) ;  /* 0x0000057000007947 */ /* 0x000fea0003800000 */
.L_x_4806:
[----:B------:R-:W-:Y:S01]  /*380c0*/  MOV R10, R18 ;  /* 0x00000012000a7202 */ /* 0x000fe20000000f00 */
[----:B------:R-:W-:Y:S01]  /*380d0*/  IMAD.MOV.U32 R24, RZ, RZ, RZ ;  /* 0x000000ffff187224 */ /* 0x000fe200078e00ff */
[----:B------:R-:W-:Y:S01]  /*380e0*/  MOV R28, 0xd4e0bfd7 ;  /* 0xd4e0bfd7001c7802 */ /* 0x000fe20000000f00 */
[----:B------:R-:W-:Y:S01]  /*380f0*/  IMAD.MOV.U32 R29, RZ, RZ, 0x3df8774a ;  /* 0x3df8774aff1d7424 */ /* 0x000fe200078e00ff */
[----:B0-----:R-:W-:Y:S01]  /*38100*/  MOV R32, 0x652b82fe ;  /* 0x652b82fe00207802 */ /* 0x001fe20000000f00 */
[----:B------:R-:W-:Y:S01]  /*38110*/  IMAD.MOV.U32 R33, RZ, RZ, 0x3ff71547 ;  /* 0x3ff71547ff217424 */ /* 0x000fe200078e00ff */
[----:B------:R-:W0:Y:S01]  /*38120*/  DADD R22, R10, 4 ;  /* 0x401000000a167429 */ /* 0x000e220000000000 */
[----:B------:R-:W-:-:S02]  /*38130*/  MOV R30, RZ ;  /* 0x000000ff001e7202 */ /* 0x000fc40000000f00 */
[----:B------:R-:W-:-:S03]  /*38140*/  ISETP.GT.U32.AND P0, PT, R11, 0x403b4000, PT ;  /* 0x403b40000b00780c */ /* 0x000fc60003f04070 */
        /* <DEDUP_REMOVED lines=33> */
[----:B------:R-:W-:Y:S01]  /*38360*/  LEA R25, R24, 0x3ff00000, 0x14 ;  /* 0x3ff0000018197811 */ /* 0x000fe200078ea0ff */
[----:B------:R-:W-:Y:S02]  /*38370*/  IMAD.MOV.U32 R24, RZ, RZ, RZ ;  /* 0x000000ffff187224 */ /* 0x000fe400078e00ff */
        /* <DEDUP_REMOVED lines=30> */
[----:B--2---:R-:W-:Y:S02]  /*38560*/  LEA R37, R5, R37, 0x14 ;  /* 0x0000002505257211 */ /* 0x004fe400078ea0ff */
        /* <DEDUP_REMOVED lines=12> */
.L_x_4807:
[----:B------:R-:W-:Y:S05]  /*38630*/  BSYNC B3 ;  /* 0x0000000000037941 */ /* 0x000fea0003800000 */
.L_x_4805:
[----:B------:R-:W-:Y:S01]  /*38640*/  HFMA2.MMA R10, -RZ, RZ, 0, 0 ;  /* 0x00000000ff0a7435 */ /* 0x000fe200000001ff */
[----:B------:R-:W-:Y:S01]  /*38650*/  BSSY B5, `(.L_x_4808) ;  /* 0x000017a000057945 */ /* 0x000fe20003800000 */
[----:B------:R-:W-:Y:S01]  /*38660*/  MOV R6, RZ ;  /* 0x000000ff00067202 */ /* 0x000fe20000000f00 */
[----:B------:R-:W-:Y:S01]  /*38670*/  IMAD.MOV.U32 R5, RZ, RZ, RZ ;  /* 0x000000ffff057224 */ /* 0x000fe200078e00ff */
[----:B------:R-:W-:Y:S01]  /*38680*/  CS2R R20, SRZ ;  /* 0x0000000000147805 */ /* 0x000fe2000001ff00 */
[----:B------:R-:W-:Y:S01]  /*38690*/  IMAD.MOV.U32 R11, RZ, RZ, 0x7ff00000 ;  /* 0x7ff00000ff0b7424 */ /* 0x000fe200078e00ff */
[----:B------:R-:W-:Y:S01]  /*386a0*/  MOV R76, 0x0 ;  /* 0x00000000004c7802 */ /* 0x000fe20000000f00 */
[----:B------:R-:W-:Y:S01]  /*386b0*/  IMAD.MOV.U32 R77, RZ, RZ, 0x3ff00000 ;  /* 0x3ff00000ff4d7424 */ /* 0x000fe200078e00ff */
        /* <DEDUP_REMOVED lines=24> */
.L_x_4814:
        /* <DEDUP_REMOVED lines=309> */
[----:B--2---:R0:W2:-:S06]  /*39b90*/  DFMA R70, R66, R74, R70 ;  /* 0x0000004a4246722b */ /* 0x00408c0000000046 */
.L_x_4810:
[----:B------:R-:W-:Y:S05]  /*39ba0*/  BSYNC B3 ;  /* 0x0000000000037941 */ /* 0x000fea0003800000 */
.L_x_4809:
        /* <DEDUP_REMOVED lines=8> */
[----:B------:R-:W-:Y:S01]  /*39c30*/  MOV R10, 0x1 ;  /* 0x00000001000a7802 */ /* 0x000fe20000000f00 */
[----:B------:R-:W-:Y:S01]  /*39c40*/  BSSY B6, `(.L_x_4812) ;  /* 0x0000013000067945 */ /* 0x000fe20003800000 */
[----:B------:R-:W-:-:S04]  /*39c50*/  FSETP.GEU.AND P1, PT, |R77|, 6.5827683646048100446e-37, PT ;  /* 0x036000004d00780b */ /* 0x000fc80003f2e200 */
        /* <DEDUP_REMOVED lines=15> */
[----:B------:R-:W-:Y:S01]  /*39d50*/  IMAD.MOV.U32 R72, RZ, RZ, R10 ;  /* 0x000000ffff487224 */ /* 0x000fe200078e000a */
[----:B------:R-:W-:Y:S02]  /*39d60*/  MOV R73, R9 ;  /* 0x0000000900497202 */ /* 0x000fe40000000f00 */
.L_x_4813:
[----:B------:R-:W-:Y:S05]  /*39d70*/  BSYNC B6 ;  /* 0x0000000000067941 */ /* 0x000fea0003800000 */
.L_x_4812:
[----:B------:R-:W-:Y:S01]  /*39d80*/  IADD3 R6, R6, 0x1, RZ ;  /* 0x0000000106067810 */ /* 0x000fe20007ffe0ff */
[----:B------:R0:W2:Y:S01]  /*39d90*/  DADD R10, -RZ, |R70| ;  /* 0x00000000ff0a7229 */ /* 0x0000a20000000546 */
[----:B------:R-:W-:Y:S01]  /*39da0*/  IMAD.MOV.U32 R76, RZ, RZ, R72 ;  /* 0x000000ffff4c7224 */ /* 0x000fe200078e0048 */
[----:B------:R-:W-:Y:S02]  /*39db0*/  MOV R77, R73 ;  /* 0x00000049004d7202 */ /* 0x000fe40000000f00 */
[----:B------:R-:W-:-:S13]  /*39dc0*/  ISETP.GE.U32.AND P0, PT, R6, 0x19, PT ;  /* 0x000000190600780c */ /* 0x000fda0003f06070 */
[----:B0-2---:R-:W-:Y:S01]  /*39dd0*/  @P0 CALL.REL.NOINC `(.L_x_4811) ;  /* 0x0000001000000944 */ /* 0x005fe20003c00000 */
[----:B------:R-:W-:Y:S05]  /*39de0*/  BRA `(.L_x_4814) ;  /* 0xffffea5000007947 */ /* 0x000fea000383ffff */
.L_x_4811:
[----:B------:R-:W-:Y:S05]  /*39df0*/  BSYNC B5 ;  /* 0x0000000000057941 */ /* 0x000fea0003800000 */
.L_x_4808:
[C---:B------:R-:W2:Y:S01]  /*39e00*/  DMUL R10, R14.reuse, -0.5 ;  /* 0xbfe000000e0a7828 */ /* 0x040ea20000000000 */
[----:B------:R-:W-:Y:S01]  /*39e10*/  IMAD.MOV.U32 R26, RZ, RZ, 0x652b82fe ;  /* 0x652b82feff1a7424 */ /* 0x000fe200078e00ff */
[----:B------:R-:W-:Y:S01]  /*39e20*/  MOV R27, 0x3ff71547 ;  /* 0x3ff71547001b7802 */ /* 0x000fe20000000f00 */
[----:B------:R-:W-:Y:S01]  /*39e30*/  IMAD.MOV.U32 R20, RZ, RZ, 0x69ce2bdf ;  /* 0x69ce2bdfff147424 */ /* 0x000fe200078e00ff */
[----:B------:R-:W-:Y:S01]  /*39e40*/  MOV R21, 0x3e5ade15 ;  /* 0x3e5ade1500157802 */ /* 0x000fe20000000f00 */
[----:B------:R-:W-:Y:S01]  /*39e50*/  DMUL R34, R14, c[0x2][0x1d8] ;  /* 0x008076000e227a28 */ /* 0x000fe20000000000 */
[----:B------:R-:W-:Y:S01]  /*39e60*/  IMAD.MOV.U32 R22, RZ, RZ, 0x0 ;  /* 0x00000000ff167424 */ /* 0x000fe200078e00ff */
[----:B------:R-:W-:Y:S01]  /*39e70*/  MOV R23, 0x3fd80000 ;  /* 0x3fd8000000177802 */ /* 0x000fe20000000f00 */
[----:B------:R-:W-:Y:S01]  /*39e80*/  BSSY B3, `(.L_x_4815) ;  /* 0x000002f000037945 */ /* 0x000fe20003800000 */
[----:B--2---:R-:W2:-:S06]  /*39e90*/  DMUL R10, R10, R16 ;  /* 0x000000100a0a7228 */ /* 0x004e8c0000000000 */
[----:B--2---:R-:W2:-:S06]  /*39ea0*/  DMUL R24, R10, R16 ;  /* 0x000000100a187228 */ /* 0x004e8c0000000000 */
[----:B--2---:R-:W2:-:S04]  /*39eb0*/  DFMA R26, R24, R26, 6.75539944105574400000e+15 ;  /* 0x43380000181a742b */ /* 0x004e88000000001a */
[----:B------:R-:W-:Y:S02]  /*39ec0*/  FSETP.GEU.FTZ.AND P0, PT, |R25|, 4.1917929649353027344, PT ;  /* 0x4086232b1900780b */ /* 0x000fe40003f1e200 */
[----:B--2---:R-:W2:-:S06]  /*39ed0*/  DADD R10, R26, -6.75539944105574400000e+15 ;  /* 0xc33800001a0a7429 */ /* 0x004e8c0000000000 */
[----:B--2---:R-:W2:-:S06]  /*39ee0*/  DFMA R16, R10, c[0x2][0xb8], R24 ;  /* 0x00802e000a107a2b */ /* 0x004e8c0000000018 */
[----:B--2---:R-:W2:-:S06]  /*39ef0*/  DFMA R10, R10, c[0x2][0xc0], R16 ;  /* 0x008030000a0a7a2b */ /* 0x004e8c0000000010 */
[----:B--2---:R-:W2:-:S06]  /*39f00*/  DFMA R16, R10, R20, c[0x2][0xc8] ;  /* 0x008032000a10762b */ /* 0x004e8c0000000014 */
[C---:B--2---:R2:W3:Y:S02]  /*39f10*/  DFMA R14, R10.reuse, R16, c[0x2][0xd0] ;  /* 0x008034000a0e762b */ /* 0x0444e40000000010 */
[----:B--2---:R-:W-:Y:S02]  /*39f20*/  IADD3 R16, R35, -0x3500000, RZ ;  /* 0xfcb0000023107810 */ /* 0x004fe40007ffe0ff */
[----:B------:R-:W2:Y:S02]  /*39f30*/  MUFU.RSQ64H R17, R35 ;  /* 0x0000002300117308 */ /* 0x000ea40000001c00 */
[----:B---3--:R-:W3:Y:S01]  /*39f40*/  DFMA R14, R10, R14, c[0x2][0xd8] ;  /* 0x008036000a0e762b */ /* 0x008ee2000000000e */
[----:B------:R-:W-:-:S05]  /*39f50*/  ISETP.GE.U32.AND P2, PT, R16, 0x7ca00000, PT ;  /* 0x7ca000001000780c */ /* 0x000fca0003f46070 */
[----:B---3--:R-:W3:-:S06]  /*39f60*/  DFMA R14, R10, R14, c[0x2][0xe0] ;  /* 0x008038000a0e762b */ /* 0x008ecc000000000e */
[----:B---3--:R-:W3:-:S04]  /*39f70*/  DFMA R14, R10, R14, c[0x2][0xe8] ;  /* 0x00803a000a0e762b */ /* 0x008ec8000000000e */
[----:B--2---:R-:W2:-:S04]  /*39f80*/  DMUL R20, R16, R16 ;  /* 0x0000001010147228 */ /* 0x004e880000000000 */
[----:B---3--:R-:W3:-:S04]  /*39f90*/  DFMA R14, R10, R14, c[0x2][0xf0] ;  /* 0x00803c000a0e762b */ /* 0x008ec8000000000e */
[----:B--2---:R-:W2:-:S04]  /*39fa0*/  DFMA R20, R34, -R20, 1 ;  /* 0x3ff000002214742b */ /* 0x004e880000000814 */
[----:B---3--:R-:W3:-:S04]  /*39fb0*/  DFMA R14, R10, R14, c[0x2][0xf8] ;  /* 0x00803e000a0e762b */ /* 0x008ec8000000000e */
[----:B--2---:R-:W-:-:S04]  /*39fc0*/  DFMA R22, R20, R22, 0.5 ;  /* 0x3fe000001416742b */ /* 0x004fc80000000016 */
[----:B---3--:R-:W2:-:S04]  /*39fd0*/  DFMA R14, R10, R14, c[0x2][0x100] ;  /* 0x008040000a0e762b */ /* 0x008e88000000000e */
[----:B------:R-:W3:-:S04]  /*39fe0*/  DMUL R20, R16, R20 ;  /* 0x0000001410147228 */ /* 0x000ec80000000000 */
[----:B--2---:R-:W2:-:S04]  /*39ff0*/  DFMA R14, R10, R14, c[0x2][0x108] ;  /* 0x008042000a0e762b */ /* 0x004e88000000000e */
[----:B---3--:R-:W3:-:S04]  /*3a000*/  DFMA R22, R22, R20, R16 ;  /* 0x000000141616722b */ /* 0x008ec80000000010 */
[----:B--2---:R-:W2:-:S04]  /*3a010*/  DFMA R14, R10, R14, 1 ;  /* 0x3ff000000a0e742b */ /* 0x004e88000000000e */
[----:B---3--:R-:W3:Y:S02]  /*3a020*/  DMUL R32, R34, R22 ;  /* 0x0000001622207228 */ /* 0x008ee40000000000 */
[----:B------:R-:W-:Y:S01]  /*3a030*/  IADD3 R31, R23, -0x100000, RZ ;  /* 0xfff00000171f7810 */ /* 0x000fe20007ffe0ff */
[----:B------:R-:W-:Y:S01]  /*3a040*/  IMAD.MOV.U32 R30, RZ, RZ, R22 ;  /* 0x000000ffff1e7224 */ /* 0x000fe200078e0016 */
[----:B--2---:R-:W-:-:S04]  /*3a050*/  DFMA R10, R10, R14, 1 ;  /* 0x3ff000000a0a742b */ /* 0x004fc8000000000e */
[----:B---3--:R-:W2:-:S06]  /*3a060*/  DFMA R28, R32, -R32, R34 ;  /* 0x80000020201c722b */ /* 0x008e8c0000000022 */
[----:B0-2---:R0:W2:Y:S01]  /*3a070*/  DFMA R74, R28, R30, R32 ;  /* 0x0000001e1c4a722b */ /* 0x0050a20000000020 */
[----:B------:R-:W-:Y:S01]  /*3a080*/  LEA R15, R26, R11, 0x14 ;  /* 0x0000000b1a0f7211 */ /* 0x000fe200078ea0ff */
[----:B------:R-:W-:Y:S01]  /*3a090*/  IMAD.MOV.U32 R14, RZ, RZ, R10 ;  /* 0x000000ffff0e7224 */ /* 0x000fe200078e000a */
[----:B------:R-:W-:Y:S05]  /*3a0a0*/  @!P0 BRA `(.L_x_4816) ;  /* 0x000000c000008947 */ /* 0x000fea0003800000 */
[----:B0-2---:R-:W-:Y:S01]  /*3a0b0*/  FSETP.GEU.FTZ.AND P0, PT, |R25|, 4.2275390625, PT ;  /* 0x408748001900780b */ /* 0x005fe20003f1e200 */
        /* <DEDUP_REMOVED lines=11> */
.L_x_4816:
[----:B0-2---:R-:W-:Y:S05]  /*3a170*/  BSYNC B3 ;  /* 0x0000000000037941 */ /* 0x005fea0003800000 */
.L_x_4815:
[----:B------:R-:W-:Y:S01]  /*3a180*/  BSSY B5, `(.L_x_4817) ;  /* 0x0000009000057945 */ /* 0x000fe20003800000 */
[----:B------:R-:W-:Y:S05]  /*3a190*/  @!P2 BRA `(.L_x_4818) ;  /* 0x000000700000a947 */ /* 0x000fea0003800000 */
[----:B------:R-:W-:Y:S01]  /*3a1a0*/  IMAD.MOV.U32 R30, RZ, RZ, R22 ;  /* 0x000000ffff1e7224 */ /* 0x000fe200078e0016 */
[----:B------:R-:W-:Y:S01]  /*3a1b0*/  MOV R10, R28 ;  /* 0x0000001c000a7202 */ /* 0x000fe20000000f00 */
[----:B------:R-:W-:Y:S01]  /*3a1c0*/  IMAD.MOV.U32 R11, RZ, RZ, R29 ;  /* 0x000000ffff0b7224 */ /* 0x000fe200078e001d */
[----:B------:R-:W-:Y:S02]  /*3a1d0*/  MOV R6, R16 ;  /* 0x0000001000067202 */ /* 0x000fe40000000f00 */
[----:B------:R-:W-:Y:S02]  /*3a1e0*/  MOV R0, 0x3a200 ;  /* 0x0003a20000007802 */ /* 0x000fe40000000f00 */
[----:B-1----:R-:W-:Y:S05]  /*3a1f0*/  CALL.REL.NOINC `($__internal_20_$__cuda_sm20_dsqrt_rn_f64_mediumpath_v1) ;  /* 0x0000b8f000007944 */ /* 0x002fea0003c00000 */
[----:B------:R-:W-:Y:S02]  /*3a200*/  IMAD.MOV.U32 R74, RZ, RZ, R6 ;  /* 0x000000ffff4a7224 */ /* 0x000fe400078e0006 */
.L_x_4818:
[----:B------:R-:W-:Y:S05]  /*3a210*/  BSYNC B5 ;  /* 0x0000000000057941 */ /* 0x000fea0003800000 */
.L_x_4817:
[----:B------:R-:W2:Y:S01]  /*3a220*/  MUFU.RCP64H R11, R75 ;  /* 0x0000004b000b7308 */ /* 0x000ea20000001800 */
[----:B------:R-:W-:Y:S01]  /*3a230*/  HFMA2.MMA R10, -RZ, RZ, 0, 5.9604644775390625e-08 ;  /* 0x00000001ff0a7435 */ /* 0x000fe200000001ff */
[----:B------:R-:W3:Y:S01]  /*3a240*/  DMUL R76, R14, R68 ;  /* 0x000000440e4c7228 */ /* 0x000ee20000000000 */
[----:B------:R-:W-:Y:S09]  /*3a250*/  BSSY B5, `(.L_x_4819) ;  /* 0x0000010000057945 */ /* 0x000ff20003800000 */
[----:B---3--:R-:W-:Y:S01]  /*3a260*/  FSETP.GEU.AND P1, PT, |R77|, 6.5827683646048100446e-37, PT ;  /* 0x036000004d00780b */ /* 0x008fe20003f2e200 */
[----:B--2---:R-:W2:-:S06]  /*3a270*/  DFMA R16, R10, -R74, 1 ;  /* 0x3ff000000a10742b */ /* 0x004e8c000000084a */
[----:B--2---:R-:W2:-:S06]  /*3a280*/  DFMA R16, R16, R16, R16 ;  /* 0x000000101010722b */ /* 0x004e8c0000000010 */
[----:B--2---:R-:W2:-:S06]  /*3a290*/  DFMA R16, R10, R16, R10 ;  /* 0x000000100a10722b */ /* 0x004e8c000000000a */
[----:B--2---:R-:W2:-:S06]  /*3a2a0*/  DFMA R10, R16, -R74, 1 ;  /* 0x3ff00000100a742b */ /* 0x004e8c000000084a */
[----:B--2---:R-:W2:-:S06]  /*3a2b0*/  DFMA R10, R16, R10, R16 ;  /* 0x0000000a100a722b */ /* 0x004e8c0000000010 */
[----:B--2---:R-:W2:-:S06]  /*3a2c0*/  DMUL R14, R76, R10 ;  /* 0x0000000a4c0e7228 */ /* 0x004e8c0000000000 */
[----:B--2---:R-:W2:-:S06]  /*3a2d0*/  DFMA R16, R14, -R74, R76 ;  /* 0x8000004a0e10722b */ /* 0x004e8c000000004c */
[----:B--2---:R-:W2:-:S10]  /*3a2e0*/  DFMA R10, R10, R16, R14 ;  /* 0x000000100a0a722b */ /* 0x004e94000000000e */
[----:B--2---:R-:W-:-:S05]  /*3a2f0*/  FFMA R0, RZ, R75, R11 ;  /* 0x0000004bff007223 */ /* 0x004fca000000000b */
[----:B------:R-:W-:-:S13]  /*3a300*/  FSETP.GT.AND P0, PT, |R0|, 1.469367938527859385e-39, PT ;  /* 0x001000000000780b */ /* 0x000fda0003f04200 */
[----:B------:R-:W-:Y:S05]  /*3a310*/  @P0 BRA P1, `(.L_x_4820) ;  /* 0x0000003000000947 */ /* 0x000fea0000800000 */
[----:B------:R-:W-:Y:S02]  /*3a320*/  MOV R0, 0x3a340 ;  /* 0x0003a34000007802 */ /* 0x000fe40000000f00 */
[----:B01----:R-:W-:Y:S05]  /*3a330*/  CALL.REL.NOINC `($__internal_19_$__cuda_sm20_div_rn_f64_full) ;  /* 0x0000b1d000007944 */ /* 0x003fea0003c00000 */
[----:B------:R-:W-:Y:S02]  /*3a340*/  IMAD.MOV.U32 R11, RZ, RZ, R9 ;  /* 0x000000ffff0b7224 */ /* 0x000fe400078e0009 */
.L_x_4820:
[----:B------:R-:W-:Y:S05]  /*3a350*/  BSYNC B5 ;  /* 0x0000000000057941 */ /* 0x000fea0003800000 */
.L_x_4819:
[----:B------:R2:W3:Y:S01]  /*3a360*/  DFMA R24, R18, 0.5, R10 ;  /* 0x3fe000001218782b */ /* 0x0004e2000000000a */
[----:B------:R-:W-:Y:S05]  /*3a370*/  BRA `(.L_x_4466) ;  /* 0x0000ae9000007947 */ /* 0x000fea0003800000 */
.L_x_4470:
[----:B------:R-:W-:Y:S01]  /*3a380*/  MOV R10, 0x55555555 ;  /* 0x55555555000a7802 */ /* 0x000fe20000000f00 */
[----:B------:R-:W-:Y:S01]  /*3a390*/  IMAD.MOV.U32 R11, RZ, RZ, -0x402aaaab ;  /* 0xbfd55555ff0b7424 */ /* 0x000fe200078e00ff */
[----:B------:R-:W-:Y:S01]  /*3a3a0*/  MOV R16, 0x55555555 ;  /* 0x5555555500107802 */ /* 0x000fe20000000f00 */
[----:B------:R-:W-:Y:S01]  /*3a3b0*/  IMAD.MOV.U32 R17, RZ, RZ, 0x3fb55555 ;  /* 0x3fb55555ff117424 */ /* 0x000fe200078e00ff */
[----:B------:R-:W-:Y:S01]  /*3a3c0*/  MOV R20, 0xc901e574 ;  /* 0xc901e57400147802 */ /* 0x000fe20000000f00 */
[----:B------:R-:W-:Y:S01]  /*3a3d0*/  IMAD.MOV.U32 R21, RZ, RZ, -0x4071a8c6 ;  /* 0xbf8e573aff157424 */ /* 0x000fe200078e00ff */
[----:B------:R0:W-:Y:S01]  /*3a3e0*/  STL.64 [R1+0x13f0], R10 ;  /* 0x0013f00a01007387 */ /* 0x0001e20000100a00 */
[----:B------:R-:W-:Y:S01]  /*3a3f0*/  MOV R22, 0xbda12f68 ;  /* 0xbda12f6800167802 */ /* 0x000fe20000000f00 */
[----:B------:R-:W-:Y:S01]  /*3a400*/  IMAD.MOV.U32 R23, RZ, RZ, 0x3f52f684 ;  /* 0x3f52f684ff177424 */ /* 0x000fe200078e00ff */
[----:B------:R-:W-:Y:S01]  /*3a410*/  MOV R26, 0xa556c734 ;  /* 0xa556c734001a7802 */ /* 0x000fe20000000f00 */
        /* <DEDUP_REMOVED lines=8> */
[----:B0-----:R-:W-:Y:S01]  /*3a4a0*/  MOV R10, 0xf594c6b5 ;  /* 0xf594c6b5000a7802 */ /* 0x001fe20000000f00 */
[----:B------:R-:W-:Y:S01]  /*3a4b0*/  IMAD.MOV.U32 R11, RZ, RZ, -0x4140e4de ;  /* 0xbebf1b22ff0b7424 */ /* 0x000fe200078e00ff */
[----:B------:R-:W-:Y:S01]  /*3a4c0*/  MOV R34, 0xd3f583cd ;  /* 0xd3f583cd00227802 */ /* 0x000fe20000000f00 */
[----:B------:R0:W-:Y:S01]  /*3a4d0*/  STL.64 [R1+0x1400], R20 ;  /* 0x0014001401007387 */ /* 0x0001e20000100a00 */
[----:B------:R-:W-:Y:S01]  /*3a4e0*/  IMAD.MOV.U32 R35, RZ, RZ, 0x3f084637 ;  /* 0x3f084637ff237424 */ /* 0x000fe200078e00ff */
[----:B------:R-:W3:Y:S01]  /*3a4f0*/  MUFU.RCP64H R37, R15 ;  /* 0x0000000f00257308 */ /* 0x000ee20000001800 */
[----:B------:R-:W-:Y:S01]  /*3a500*/  MOV R36, 0x1 ;  /* 0x0000000100247802 */ /* 0x000fe20000000f00 */
[----:B------:R4:W-:Y:S01]  /*3a510*/  STL.64 [R1+0x1408], R22 ;  /* 0x0014081601007387 */ /* 0x0009e20000100a00 */
[----:B------:R-:W-:Y:S01]  /*3a520*/  FSETP.GEU.AND P1, PT, |R25|, 6.5827683646048100446e-37, PT ;  /* 0x036000001900780b */ /* 0x000fe20003f2e200 */
[----:B------:R-:W-:Y:S01]  /*3a530*/  BSSY B4, `(.L_x_4821) ;  /* 0x000074f000047945 */ /* 0x000fe20003800000 */
[----:B--2---:R-:W-:Y:S01]  /*3a540*/  MOV R16, 0x1e4b4109 ;  /* 0x1e4b410900107802 */ /* 0x004fe20000000f00 */
[----:B------:R-:W-:Y:S01]  /*3a550*/  IMAD.MOV.U32 R17, RZ, RZ, 0x3eabd6d2 ;  /* 0x3eabd6d2ff117424 */ /* 0x000fe200078e00ff */
[----:B------:R2:W-:Y:S01]  /*3a560*/  STL.64 [R1+0x1410], R26 ;  /* 0x0014101a01007387 */ /* 0x0005e20000100a00 */
[----:B0-----:R-:W-:Y:S01]  /*3a570*/  MOV R20, 0xa2d0465c ;  /* 0xa2d0465c00147802 */ /* 0x001fe20000000f00 */
[----:B------:R-:W-:-:S02]  /*3a580*/  IMAD.MOV.U32 R21, RZ, RZ, -0x41784a07 ;  /* 0xbe87b5f9ff157424 */ /* 0x000fc400078e00ff */
[----:B------:R0:W-:Y:S01]  /*3a590*/  STL.64 [R1+0x1418], R28 ;  /* 0x0014181c01007387 */ /* 0x0001e20000100a00 */
[----:B----4-:R-:W-:Y:S01]  /*3a5a0*/  MOV R22, 0xeb7f0d9f ;  /* 0xeb7f0d9f00167802 */ /* 0x010fe20000000f00 */
[----:B------:R-:W-:Y:S02]  /*3a5b0*/  IMAD.MOV.U32 R23, RZ, RZ, 0x3e3ccf5c ;  /* 0x3e3ccf5cff177424 */ /* 0x000fe400078e00ff */
[----:B------:R4:W-:Y:S01]  /*3a5c0*/  STL.64 [R1+0x1420], R30 ;  /* 0x0014201e01007387 */ /* 0x0009e20000100a00 */
[----:B---3--:R-:W3:-:S03]  /*3a5d0*/  DFMA R38, -R14, R36, 1 ;  /* 0x3ff000000e26742b */ /* 0x008ec60000000124 */
[----:B------:R5:W-:Y:S01]  /*3a5e0*/  STL.64 [R1+0x1428], R32 ;  /* 0x0014282001007387 */ /* 0x000be20000100a00 */
[----:B--2---:R-:W-:Y:S01]  /*3a5f0*/  MOV R26, 0x55c37c1c ;  /* 0x55c37c1c001a7802 */ /* 0x004fe20000000f00 */
[----:B------:R-:W-:Y:S02]  /*3a600*/  IMAD.MOV.U32 R27, RZ, RZ, 0x3e46097d ;  /* 0x3e46097dff1b7424 */ /* 0x000fe400078e00ff */
[----:B------:R2:W-:Y:S01]  /*3a610*/  STL.64 [R1+0x1430], R10 ;  /* 0x0014300a01007387 */ /* 0x0005e20000100a00 */
[----:B0-----:R-:W-:Y:S01]  /*3a620*/  MOV R28, 0x7c7a2faa ;  /* 0x7c7a2faa001c7802 */ /* 0x001fe20000000f00 */
[----:B------:R-:W-:Y:S01]  /*3a630*/  IMAD.MOV.U32 R29, RZ, RZ, -0x41cd2de7 ;  /* 0xbe32d219ff1d7424 */ /* 0x000fe200078e00ff */
[----:B----4-:R-:W-:Y:S01]  /*3a640*/  MOV R30, 0xd24d5c8a ;  /* 0xd24d5c8a001e7802 */ /* 0x010fe20000000f00 */
[----:B------:R-:W-:Y:S01]  /*3a650*/  IMAD.MOV.U32 R31, RZ, RZ, 0x3e0f6e66 ;  /* 0x3e0f6e66ff1f7424 */ /* 0x000fe200078e00ff */
[----:B------:R0:W-:Y:S01]  /*3a660*/  STL.64 [R1+0x1438], R16 ;  /* 0x0014381001007387 */ /* 0x0001e20000100a00 */
[----:B-----5:R-:W-:Y:S01]  /*3a670*/  MOV R32, 0x6edf2b0c ;  /* 0x6edf2b0c00207802 */ /* 0x020fe20000000f00 */
        /* <DEDUP_REMOVED lines=8> */
[----:B----4-:R-:W-:Y:S01]  /*3a700*/  MOV R20, 0x1fd754a ;  /* 0x01fd754a00147802 */ /* 0x010fe20000000f00 */
[----:B------:R-:W-:-:S02]  /*3a710*/  IMAD.MOV.U32 R21, RZ, RZ, -0x4269e359 ;  /* 0xbd961ca7ff157424 */ /* 0x000fc400078e00ff */
[----:B------:R4:W-:Y:S01]  /*3a720*/  STL.64 [R1+0x1458], R28 ;  /* 0x0014581c01007387 */ /* 0x0009e20000100a00 */
[----:B--2---:R-:W-:Y:S01]  /*3a730*/  MOV R22, 0x8f5eec2 ;  /* 0x08f5eec200167802 */ /* 0x004fe20000000f00 */
[----:B------:R-:W-:Y:S02]  /*3a740*/  IMAD.MOV.U32 R23, RZ, RZ, 0x3d3ef980 ;  /* 0x3d3ef980ff177424 */ /* 0x000fe400078e00ff */
[----:B------:R2:W-:Y:S04]  /*3a750*/  STL.64 [R1+0x1460], R30 ;  /* 0x0014601e01007387 */ /* 0x0005e80000100a00 */
[----:B------:R5:W-:Y:S01]  /*3a760*/  STL.64 [R1+0x1468], R32 ;  /* 0x0014682001007387 */ /* 0x000be20000100a00 */
[----:B0-----:R-:W-:Y:S01]  /*3a770*/  MOV R26, 0x59769d7d ;  /* 0x59769d7d001a7802 */ /* 0x001fe20000000f00 */
[----:B------:R-:W-:-:S02]  /*3a780*/  IMAD.MOV.U32 R27, RZ, RZ, 0x3d57ba07 ;  /* 0x3d57ba07ff1b7424 */ /* 0x000fc400078e00ff */
[----:B------:R0:W-:Y:S01]  /*3a790*/  STL.64 [R1+0x1470], R10 ;  /* 0x0014700a01007387 */ /* 0x0001e20000100a00 */
[----:B----4-:R-:W-:Y:S01]  /*3a7a0*/  MOV R28, 0xebb193c0 ;  /* 0xebb193c0001c7802 */ /* 0x010fe20000000f00 */
[----:B------:R-:W-:Y:S01]  /*3a7b0*/  IMAD.MOV.U32 R29, RZ, RZ, -0x42bc6765 ;  /* 0xbd43989bff1d7424 */ /* 0x000fe200078e00ff */
[----:B--2---:R-:W-:Y:S01]  /*3a7c0*/  MOV R30, 0xc4369a3c ;  /* 0xc4369a3c001e7802 */ /* 0x004fe20000000f00 */
[----:B------:R-:W-:Y:S01]  /*3a7d0*/  IMAD.MOV.U32 R31, RZ, RZ, 0x3d20104f ;  /* 0x3d20104fff1f7424 */ /* 0x000fe200078e00ff */
[----:B------:R2:W-:Y:S01]  /*3a7e0*/  STL.64 [R1+0x1478], R16 ;  /* 0x0014781001007387 */ /* 0x0005e20000100a00 */
[----:B-----5:R-:W-:Y:S01]  /*3a7f0*/  MOV R32, 0x7950ad7b ;  /* 0x7950ad7b00207802 */ /* 0x020fe20000000f00 */
[----:B------:R-:W-:Y:S02]  /*3a800*/  IMAD.MOV.U32 R33, RZ, RZ, -0x433d7c02 ;  /* 0xbcc283feff217424 */ /* 0x000fe400078e00ff */
[----:B------:R4:W-:Y:S01]  /*3a810*/  STL.64 [R1+0x1480], R20 ;  /* 0x0014801401007387 */ /* 0x0009e20000100a00 */
[----:B0-----:R-:W-:Y:S01]  /*3a820*/  MOV R10, 0x4d71a27c ;  /* 0x4d71a27c000a7802 */ /* 0x001fe20000000f00 */
[----:B------:R-:W-:-:S02]  /*3a830*/  IMAD.MOV.U32 R11, RZ, RZ, -0x431e356f ;  /* 0xbce1ca91ff0b7424 */ /* 0x000fc400078e00ff */
[----:B------:R0:W-:Y:S01]  /*3a840*/  STL.64 [R1+0x1488], R22 ;  /* 0x0014881601007387 */ /* 0x0001e20000100a00 */
[----:B--2---:R-:W-:Y:S01]  /*3a850*/  MOV R16, 0xc901e574 ;  /* 0xc901e57400107802 */ /* 0x004fe20000000f00 */
[----:B------:R-:W-:Y:S02]  /*3a860*/  IMAD.MOV.U32 R17, RZ, RZ, -0x40a1a8c6 ;  /* 0xbf5e573aff117424 */ /* 0x000fe400078e00ff */
[----:B------:R2:W-:Y:S01]  /*3a870*/  STL.64 [R1+0x1490], R26 ;  /* 0x0014901a01007387 */ /* 0x0005e20000100a00 */
[----:B----4-:R-:W-:Y:S01]  /*3a880*/  MOV R20, 0x1c71c71c ;  /* 0x1c71c71c00147802 */ /* 0x010fe20000000f00 */
[----:B------:R-:W-:Y:S02]  /*3a890*/  IMAD.MOV.U32 R21, RZ, RZ, -0x40938e39 ;  /* 0xbf6c71c7ff157424 */ /* 0x000fe400078e00ff */
[----:B------:R4:W-:Y:S01]  /*3a8a0*/  STL.64 [R1+0x1498], R28 ;  /* 0x0014981c01007387 */ /* 0x0009e20000100a00 */
[----:B0-----:R-:W-:Y:S01]  /*3a8b0*/  MOV R22, 0x6b015ac0 ;  /* 0x6b015ac000167802 */ /* 0x001fe20000000f00 */
[----:B------:R-:W-:-:S02]  /*3a8c0*/  IMAD.MOV.U32 R23, RZ, RZ, 0x3f65ac05 ;  /* 0x3f65ac05ff177424 */ /* 0x000fc400078e00ff */
[----:B------:R0:W-:Y:S04]  /*3a8d0*/  STL.64 [R1+0x14a0], R30 ;  /* 0x0014a01e01007387 */ /* 0x0001e80000100a00 */
[----:B------:R5:W-:Y:S01]  /*3a8e0*/  STL.64 [R1+0x14a8], R32 ;  /* 0x0014a82001007387 */ /* 0x000be20000100a00 */
[----:B--2---:R-:W-:Y:S01]  /*3a8f0*/  MOV R26, 0x6f09e723 ;  /* 0x6f09e723001a7802 */ /* 0x004fe20000000f00 */
[----:B------:R-:W-:Y:S02]  /*3a900*/  IMAD.MOV.U32 R27, RZ, RZ, -0x40afc6b1 ;  /* 0xbf50394fff1b7424 */ /* 0x000fe400078e00ff */
[----:B------:R2:W-:Y:S01]  /*3a910*/  STL.64 [R1+0x14b0], R10 ;  /* 0x0014b00a01007387 */ /* 0x0005e20000100a00 */
[----:B----4-:R-:W-:Y:S01]  /*3a920*/  MOV R28, 0x40e53dbc ;  /* 0x40e53dbc001c7802 */ /* 0x010fe20000000f00 */
[----:B------:R-:W-:Y:S01]  /*3a930*/  IMAD.MOV.U32 R29, RZ, RZ, 0x3f2af834 ;  /* 0x3f2af834ff1d7424 */ /* 0x000fe200078e00ff */
[----:B0-----:R-:W-:Y:S01]  /*3a940*/  MOV R30, 0x40e53dbc ;  /* 0x40e53dbc001e7802 */ /* 0x001fe20000000f00 */
[----:B------:R-:W-:Y:S01]  /*3a950*/  IMAD.MOV.U32 R31, RZ, RZ, -0x416507cc ;  /* 0xbe9af834ff1f7424 */ /* 0x000fe200078e00ff */
[----:B------:R0:W-:Y:S01]  /*3a960*/  STL.64 [R1+0x14b8], R16 ;  /* 0x0014b81001007387 */ /* 0x0001e20000100a00 */
[----:B-----5:R-:W-:Y:S01]  /*3a970*/  MOV R32, 0xe89e5af0 ;  /* 0xe89e5af000207802 */ /* 0x020fe20000000f00 */
        /* <DEDUP_REMOVED lines=8> */
[----:B----4-:R-:W-:Y:S01]  /*3aa00*/  MOV R20, 0x30a8357c ;  /* 0x30a8357c00147802 */ /* 0x010fe20000000f00 */
[----:B------:R-:W-:-:S02]  /*3aa10*/  IMAD.MOV.U32 R21, RZ, RZ, 0x3e33f592 ;  /* 0x3e33f592ff157424 */ /* 0x000fc400078e00ff */
        /* <DEDUP_REMOVED lines=8> */
[----:B----4-:R-:W-:Y:S01]  /*3aaa0*/  MOV R28, 0x30de114c ;  /* 0x30de114c001c7802 */ /* 0x010fe20000000f00 */
[----:B------:R-:W-:Y:S01]  /*3aab0*/  IMAD.MOV.U32 R29, RZ, RZ, 0x3e49aa7a ;  /* 0x3e49aa7aff1d7424 */ /* 0x000fe200078e00ff */
[----:B--2---:R-:W-:Y:S01]  /*3aac0*/  MOV R30, 0xca3a377b ;  /* 0xca3a377b001e7802 */ /* 0x004fe20000000f00 */
[----:B------:R-:W-:Y:S01]  /*3aad0*/  IMAD.MOV.U32 R31, RZ, RZ, -0x424cb605 ;  /* 0xbdb349fbff1f7424 */ /* 0x000fe200078e00ff */
[----:B------:R2:W-:Y:S01]  /*3aae0*/  STL.64 [R1+0x14f8], R16 ;  /* 0x0014f81001007387 */ /* 0x0005e20000100a00 */
[----:B-----5:R-:W-:Y:S01]  /*3aaf0*/  MOV R32, 0xcff73d58 ;  /* 0xcff73d5800207802 */ /* 0x020fe20000000f00 */
[----:B------:R-:W-:Y:S02]  /*3ab00*/  IMAD.MOV.U32 R33, RZ, RZ, -0x41eea9b2 ;  /* 0xbe11564eff217424 */ /* 0x000fe400078e00ff */
[----:B------:R4:W-:Y:S01]  /*3ab10*/  STL.64 [R1+0x1500], R20 ;  /* 0x0015001401007387 */ /* 0x0009e20000100a00 */
[----:B0-----:R-:W-:Y:S01]  /*3ab20*/  MOV R10, 0x4bf3c34e ;  /* 0x4bf3c34e000a7802 */ /* 0x001fe20000000f00 */
[----:B------:R-:W-:-:S02]  /*3ab30*/  IMAD.MOV.U32 R11, RZ, RZ, 0x3dfc9b43 ;  /* 0x3dfc9b43ff0b7424 */ /* 0x000fc400078e00ff */
[----:B------:R0:W-:Y:S01]  /*3ab40*/  STL.64 [R1+0x1508], R22 ;  /* 0x0015081601007387 */ /* 0x0001e20000100a00 */
[----:B--2---:R-:W-:Y:S01]  /*3ab50*/  MOV R16, 0x56f8ce45 ;  /* 0x56f8ce4500107802 */ /* 0x004fe20000000f00 */
[----:B------:R-:W-:Y:S02]  /*3ab60*/  IMAD.MOV.U32 R17, RZ, RZ, -0x422875b0 ;  /* 0xbdd78a50ff117424 */ /* 0x000fe400078e00ff */
[----:B------:R2:W-:Y:S01]  /*3ab70*/  STL.64 [R1+0x1510], R26 ;  /* 0x0015101a01007387 */ /* 0x0005e20000100a00 */
[----:B----4-:R-:W-:Y:S01]  /*3ab80*/  MOV R20, 0xa466db9e ;  /* 0xa466db9e00147802 */ /* 0x010fe20000000f00 */
[----:B------:R-:W-:Y:S02]  /*3ab90*/  IMAD.MOV.U32 R21, RZ, RZ, 0x3d3113e3 ;  /* 0x3d3113e3ff157424 */ /* 0x000fe400078e00ff */
        /* <DEDUP_REMOVED lines=26> */
[----:B------:R-:W-:Y:S02]  /*3ad40*/  IMAD.MOV.U32 R23, RZ, RZ, -0x409a08da ;  /* 0xbf65f726ff177424 */ /* 0x000fe400078e00ff */
[----:B------:R2:W-:Y:S04]  /*3ad50*/  STL.64 [R1+0x1560], R30 ;  /* 0x0015601e01007387 */ /* 0x0005e80000100a00 */
[----:B------:R5:W-:Y:S01]  /*3ad60*/  STL.64 [R1+0x1568], R32 ;  /* 0x0015682001007387 */ /* 0x000be20000100a00 */
[----:B0-----:R-:W-:Y:S01]  /*3ad70*/  MOV R26, 0xfcd6e9e0 ;  /* 0xfcd6e9e0001a7802 */ /* 0x001fe20000000f00 */
[----:B------:R-:W-:-:S02]  /*3ad80*/  IMAD.MOV.U32 R27, RZ, RZ, 0x3f4948b0 ;  /* 0x3f4948b0ff1b7424 */ /* 0x000fc400078e00ff */
[----:B------:R0:W-:Y:S01]  /*3ad90*/  STL.64 [R1+0x1570], R10 ;  /* 0x0015700a01007387 */ /* 0x0001e20000100a00 */
[----:B----4-:R-:W-:Y:S01]  /*3ada0*/  MOV R28, 0xa88f4696 ;  /* 0xa88f4696001c7802 */ /* 0x010fe20000000f00 */
[----:B------:R-:W-:Y:S01]  /*3adb0*/  IMAD.MOV.U32 R29, RZ, RZ, 0x3ec0db20 ;  /* 0x3ec0db20ff1d7424 */ /* 0x000fe200078e00ff */
[----:B--2---:R-:W-:Y:S01]  /*3adc0*/  MOV R30, 0xfaa1a933 ;  /* 0xfaa1a933001e7802 */ /* 0x004fe20000000f00 */
[----:B------:R-:W-:Y:S01]  /*3add0*/  IMAD.MOV.U32 R31, RZ, RZ, -0x40e3dac2 ;  /* 0xbf1c253eff1f7424 */ /* 0x000fe200078e00ff */
[----:B------:R2:W-:Y:S01]  /*3ade0*/  STL.64 [R1+0x1578], R16 ;  /* 0x0015781001007387 */ /* 0x0005e20000100a00 */
[----:B-----5:R-:W-:Y:S01]  /*3adf0*/  MOV R32, 0xdaf4fe53 ;  /* 0xdaf4fe5300207802 */ /* 0x020fe20000000f00 */
[----:B------:R-:W-:Y:S02]  /*3ae00*/  IMAD.MOV.U32 R33, RZ, RZ, 0x3f0bbf43 ;  /* 0x3f0bbf43ff217424 */ /* 0x000fe400078e00ff */
[----:B------:R4:W-:Y:S01]  /*3ae10*/  STL.64 [R1+0x1580], R20 ;  /* 0x0015801401007387 */ /* 0x0009e20000100a00 */
[----:B0-----:R-:W-:Y:S01]  /*3ae20*/  MOV R10, 0x5890f2c3 ;  /* 0x5890f2c3000a7802 */ /* 0x001fe20000000f00 */
[----:B------:R-:W-:-:S02]  /*3ae30*/  IMAD.MOV.U32 R11, RZ, RZ, -0x41153d30 ;  /* 0xbeeac2d0ff0b7424 */ /* 0x000fc400078e00ff */
[----:B------:R0:W-:Y:S01]  /*3ae40*/  STL.64 [R1+0x1588], R22 ;  /* 0x0015881601007387 */ /* 0x0001e20000100a00 */
[----:B--2---:R-:W-:Y:S01]  /*3ae50*/  MOV R16, 0xae39151d ;  /* 0xae39151d00107802 */ /* 0x004fe20000000f00 */
[----:B------:R-:W-:Y:S02]  /*3ae60*/  IMAD.MOV.U32 R17, RZ, RZ, 0x3e626154 ;  /* 0x3e626154ff117424 */ /* 0x000fe400078e00ff */
[----:B------:R2:W-:Y:S01]  /*3ae70*/  STL.64 [R1+0x1590], R26 ;  /* 0x0015901a01007387 */ /* 0x0005e20000100a00 */
[----:B----4-:R-:W-:Y:S01]  /*3ae80*/  MOV R20, 0x29663936 ;  /* 0x2966393600147802 */ /* 0x010fe20000000f00 */
[----:B------:R-:W-:Y:S02]  /*3ae90*/  IMAD.MOV.U32 R21, RZ, RZ, 0x3eb70589 ;  /* 0x3eb70589ff157424 */ /* 0x000fe400078e00ff */
[----:B------:R4:W-:Y:S01]  /*3aea0*/  STL.64 [R1+0x1598], R28 ;  /* 0x0015981c01007387 */ /* 0x0009e20000100a00 */
[----:B0-----:R-:W-:Y:S01]  /*3aeb0*/  MOV R22, 0x5171911 ;  /* 0x0517191100167802 */ /* 0x001fe20000000f00 */
[----:B------:R-:W-:-:S02]  /*3aec0*/  IMAD.MOV.U32 R23, RZ, RZ, -0x415add35 ;  /* 0xbea522cbff177424 */ /* 0x000fc400078e00ff */
[----:B------:R0:W-:Y:S04]  /*3aed0*/  STL.64 [R1+0x15a0], R30 ;  /* 0x0015a01e01007387 */ /* 0x0001e80000100a00 */
[----:B------:R5:W-:Y:S01]  /*3aee0*/  STL.64 [R1+0x15a8], R32 ;  /* 0x0015a82001007387 */ /* 0x000be20000100a00 */
[----:B--2---:R-:W-:Y:S01]  /*3aef0*/  MOV R26, 0x1c15d3d7 ;  /* 0x1c15d3d7001a7802 */ /* 0x004fe20000000f00 */
[----:B------:R-:W-:Y:S02]  /*3af00*/  IMAD.MOV.U32 R27, RZ, RZ, 0x3e832ac8 ;  /* 0x3e832ac8ff1b7424 */ /* 0x000fe400078e00ff */
[----:B------:R2:W-:Y:S01]  /*3af10*/  STL.64 [R1+0x15b0], R10 ;  /* 0x0015b00a01007387 */ /* 0x0005e20000100a00 */
[----:B----4-:R-:W-:Y:S01]  /*3af20*/  MOV R28, 0xe740a6c ;  /* 0x0e740a6c001c7802 */ /* 0x010fe20000000f00 */
[----:B------:R-:W-:Y:S01]  /*3af30*/  IMAD.MOV.U32 R29, RZ, RZ, -0x4213db43 ;  /* 0xbdec24bdff1d7424 */ /* 0x000fe200078e00ff */
[----:B0-----:R-:W-:Y:S01]  /*3af40*/  MOV R30, 0x43a46f5d ;  /* 0x43a46f5d001e7802 */ /* 0x001fe20000000f00 */
[----:B------:R-:W-:Y:S01]  /*3af50*/  IMAD.MOV.U32 R31, RZ, RZ, -0x41b1bc8d ;  /* 0xbe4e4373ff1f7424 */ /* 0x000fe200078e00ff */
[----:B------:R0:W-:Y:S01]  /*3af60*/  STL.64 [R1+0x15b8], R16 ;  /* 0x0015b81001007387 */ /* 0x0001e20000100a00 */
[----:B-----5:R-:W-:Y:S01]  /*3af70*/  MOV R32, 0x55e25360 ;  /* 0x55e2536000207802 */ /* 0x020fe20000000f00 */
        /* <DEDUP_REMOVED lines=333> */
[----:B------:R-:W-:Y:S01]  /*3c450*/  IMAD.MOV.U32 R31, RZ, RZ, 0x3d59f7d1 ;  /* 0x3d59f7d1ff1f7424 */ /* 0x000fe200078e00ff */
        /* <DEDUP_REMOVED lines=93> */
[----:B------:R-:W-:-:S02]  /*3ca30*/  IMAD.MOV.U32 R29, RZ, RZ, -0x40df3e91 ;  /* 0xbf20c16fff1d7424 */ /* 0x000fc400078e00ff */
[----:B------:R4:W-:Y:S01]  /*3ca40*/  STL.64 [R1+0x1a38], R16 ;  /* 0x001a381001007387 */ /* 0x0009e20000100a00 */
[----:B0-----:R-:W-:Y:S01]  /*3ca50*/  MOV R30, 0x92ec9b02 ;  /* 0x92ec9b02001e7802 */ /* 0x001fe20000000f00 */
[----:B------:R-:W-:Y:S02]  /*3ca60*/  IMAD.MOV.U32 R31, RZ, RZ, 0x3e339379 ;  /* 0x3e339379ff1f7424 */ /* 0x000fe400078e00ff */
[----:B------:R0:W-:Y:S01]  /*3ca70*/  STL.64 [R1+0x1a40], R20 ;  /* 0x001a401401007387 */ /* 0x0001e20000100a00 */
[----:B-----5:R-:W-:Y:S01]  /*3ca80*/  MOV R32, 0x124b7492 ;  /* 0x124b749200207802 */ /* 0x020fe20000000f00 */
[----:B------:R-:W-:Y:S02]  /*3ca90*/  IMAD.MOV.U32 R33, RZ, RZ, -0x424d12c4 ;  /* 0xbdb2ed3cff217424 */ /* 0x000fe400078e00ff */
[----:B------:R5:W-:Y:S01]  /*3caa0*/  STL.64 [R1+0x1a48], R22 ;  /* 0x001a481601007387 */ /* 0x000be20000100a00 */
[----:B--2---:R-:W-:Y:S01]  /*3cab0*/  MOV R10, 0xf9ac219d ;  /* 0xf9ac219d000a7802 */ /* 0x004fe20000000f00 */
[----:B------:R-:W-:Y:S01]  /*3cac0*/  IMAD.MOV.U32 R11, RZ, RZ, -0x4119c7b6 ;  /* 0xbee6384aff0b7424 */ /* 0x000fe200078e00ff */
[----:B----4-:R-:W-:Y:S01]  /*3cad0*/  MOV R16, 0x198ab550 ;  /* 0x198ab55000107802 */ /* 0x010fe20000000f00 */
[----:B------:R-:W-:Y:S01]  /*3cae0*/  IMAD.MOV.U32 R17, RZ, RZ, 0x3edc738f ;  /* 0x3edc738fff117424 */ /* 0x000fe200078e00ff */
[----:B------:R2:W-:Y:S01]  /*3caf0*/  STL.64 [R1+0x1a50], R26 ;  /* 0x001a501a01007387 */ /* 0x0005e20000100a00 */
[----:B0-----:R-:W-:Y:S01]  /*3cb00*/  MOV R20, 0x9530a7ad ;  /* 0x9530a7ad00147802 */ /* 0x001fe20000000f00 */
[----:B------:R-:W-:-:S02]  /*3cb10*/  IMAD.MOV.U32 R21, RZ, RZ, -0x413e5214 ;  /* 0xbec1adecff157424 */ /* 0x000fc400078e00ff */
[----:B------:R0:W-:Y:S01]  /*3cb20*/  STL.64 [R1+0x1a78], R16 ;  /* 0x001a781001007387 */ /* 0x0001e20000100a00 */
[----:B-----5:R-:W-:Y:S01]  /*3cb30*/  MOV R22, 0x70ac9b03 ;  /* 0x70ac9b0300167802 */ /* 0x020fe20000000f00 */
        /* <DEDUP_REMOVED lines=8> */
[----:B----4-:R-:W-:Y:S01]  /*3cbc0*/  MOV R20, 0xc0552a81 ;  /* 0xc0552a8100147802 */ /* 0x010fe20000000f00 */
        /* <DEDUP_REMOVED lines=55> */
[----:B------:R4:W-:Y:S04]  /*3cf40*/  STL.64 [R1+0x1aa0], R28 ;  /* 0x001aa01c01007387 */ /* 0x0009e80000100a00 */
[----:B------:R5:W-:Y:S01]  /*3cf50*/  STL.64 [R1+0x1b38], R10 ;  /* 0x001b380a01007387 */ /* 0x000be20000100a00 */
[----:B--2---:R-:W-:Y:S01]  /*3cf60*/  MOV R34, 0xe872fc56 ;  /* 0xe872fc5600227802 */ /* 0x004fe20000000f00 */
[----:B------:R-:W-:-:S02]  /*3cf70*/  IMAD.MOV.U32 R35, RZ, RZ, -0x41bb67a2 ;  /* 0xbe44985eff237424 */ /* 0x000fc400078e00ff */
[----:B------:R2:W-:Y:S01]  /*3cf80*/  STL.64 [R1+0x1b68], R26 ;  /* 0x001b681a01007387 */ /* 0x0005e20000100a00 */
[----:B0-----:R-:W-:Y:S01]  /*3cf90*/  MOV R30, 0xc550bd4b ;  /* 0xc550bd4b001e7802 */ /* 0x001fe20000000f00 */
[----:B------:R-:W-:Y:S01]  /*3cfa0*/  IMAD.MOV.U32 R31, RZ, RZ, 0x3cc7c54e ;  /* 0x3cc7c54eff1f7424 */ /* 0x000fe200078e00ff */
[----:B----4-:R-:W-:Y:S01]  /*3cfb0*/  MOV R28, 0xa6572e09 ;  /* 0xa6572e09001c7802 */ /* 0x010fe20000000f00 */
[----:B------:R-:W-:Y:S01]  /*3cfc0*/  IMAD.MOV.U32 R29, RZ, RZ, -0x43a8864c ;  /* 0xbc5779b4ff1d7424 */ /* 0x000fe200078e00ff */
[----:B------:R0:W-:Y:S01]  /*3cfd0*/  STL.64 [R1+0x1b98], R20 ;  /* 0x001b981401007387 */ /* 0x0001e20000100a00 */
[----:B-----5:R-:W-:Y:S01]  /*3cfe0*/  MOV R10, 0x44652279 ;  /* 0x44652279000a7802 */ /* 0x020fe20000000f00 */
        /* <DEDUP_REMOVED lines=8> */
[----:B----4-:R-:W-:Y:S01]  /*3d070*/  MOV R22, 0xb52c3345 ;  /* 0xb52c334500167802 */ /* 0x010fe20000000f00 */
[----:B------:R-:W-:Y:S02]  /*3d080*/  IMAD.MOV.U32 R23, RZ, RZ, 0x3f3c01c0 ;  /* 0x3f3c01c0ff177424 */ /* 0x000fe400078e00ff */
[----:B------:R4:W-:Y:S01]  /*3d090*/  STL.64 [R1+0x1aa8], R30 ;  /* 0x001aa81e01007387 */ /* 0x0009e20000100a00 */
[----:B--2---:R-:W-:Y:S01]  /*3d0a0*/  MOV R16, 0xf60786b1 ;  /* 0xf60786b100107802 */ /* 0x004fe20000000f00 */
[----:B------:R-:W-:-:S02]  /*3d0b0*/  IMAD.MOV.U32 R17, RZ, RZ, 0x3ee5ea3a ;  /* 0x3ee5ea3aff117424 */ /* 0x000fc400078e00ff */
[----:B------:R2:W-:Y:S04]  /*3d0c0*/  STL.64 [R1+0x1ab0], R34 ;  /* 0x001ab02201007387 */ /* 0x0005e80000100a00 */
[----:B------:R5:W-:Y:S01]  /*3d0d0*/  STL.64 [R1+0x1ae8], R28 ;  /* 0x001ae81c01007387 */ /* 0x000be20000100a00 */
[----:B0-----:R-:W-:Y:S01]  /*3d0e0*/  MOV R32, 0xf048b194 ;  /* 0xf048b19400207802 */ /* 0x001fe20000000f00 */
[----:B------:R-:W-:Y:S02]  /*3d0f0*/  IMAD.MOV.U32 R33, RZ, RZ, -0x4224298f ;  /* 0xbddbd671ff217424 */ /* 0x000fe400078e00ff */
[----:B------:R0:W-:Y:S01]  /*3d100*/  STL.64 [R1+0x1b80], R10 ;  /* 0x001b800a01007387 */ /* 0x0001e20000100a00 */
[----:B----4-:R-:W-:Y:S01]  /*3d110*/  MOV R30, 0x13f7775a ;  /* 0x13f7775a001e7802 */ /* 0x010fe20000000f00 */
[----:B------:R-:W-:-:S02]  /*3d120*/  IMAD.MOV.U32 R31, RZ, RZ, -0x4272569a ;  /* 0xbd8da966ff1f7424 */ /* 0x000fc400078e00ff */
[----:B------:R4:W-:Y:S01]  /*3d130*/  STL.64 [R1+0x1bb0], R26 ;  /* 0x001bb01a01007387 */ /* 0x0009e20000100a00 */
[----:B--2---:R-:W-:Y:S01]  /*3d140*/  MOV R34, 0x9b7913ea ;  /* 0x9b7913ea00227802 */ /* 0x004fe20000000f00 */
[----:B------:R-:W-:Y:S01]  /*3d150*/  IMAD.MOV.U32 R35, RZ, RZ, -0x40ed1ce1 ;  /* 0xbf12e31fff237424 */ /* 0x000fe200078e00ff */
[----:B-----5:R-:W-:Y:S01]  /*3d160*/  MOV R28, 0x36172b0 ;  /* 0x036172b0001c7802 */ /* 0x020fe20000000f00 */
[----:B------:R-:W-:Y:S01]  /*3d170*/  IMAD.MOV.U32 R29, RZ, RZ, 0x3f100120 ;  /* 0x3f100120ff1d7424 */ /* 0x000fe200078e00ff */
        /* <DEDUP_REMOVED lines=15> */
[----:B------:R4:W-:Y:S04]  /*3d270*/  STL.64 [R1+0x1b00], R34 ;  /* 0x001b002201007387 */ /* 0x0009e80000100a00 */
        /* <DEDUP_REMOVED lines=8> */
[----:B------:R-:W-:Y:S01]  /*3d300*/  IMAD.MOV.U32 R35, RZ, RZ, -0x4138272d ;  /* 0xbec7d8d3ff237424 */ /* 0x000fe200078e00ff */
[----:B-----5:R-:W-:Y:S01]  /*3d310*/  MOV R28, 0xa4d350ce ;  /* 0xa4d350ce001c7802 */ /* 0x020fe20000000f00 */
[----:B------:R-:W-:Y:S01]  /*3d320*/  IMAD.MOV.U32 R29, RZ, RZ, 0x3e77ca3d ;  /* 0x3e77ca3dff1d7424 */ /* 0x000fe200078e00ff */
        /* <DEDUP_REMOVED lines=17> */
[----:B----4-:R-:W-:Y:S01]  /*3d440*/  MOV R32, 0x9d310d85 ;  /* 0x9d310d8500207802 */ /* 0x010fe20000000f00 */
[----:B------:R-:W-:Y:S02]  /*3d450*/  IMAD.MOV.U32 R33, RZ, RZ, -0x41a4f541 ;  /* 0xbe5b0abfff217424 */ /* 0x000fe400078e00ff */
[----:B------:R4:W-:Y:S01]  /*3d460*/  STL.64 [R1+0x1c00], R10 ;  /* 0x001c000a01007387 */ /* 0x0009e20000100a00 */
[----:B--2---:R-:W-:Y:S01]  /*3d470*/  MOV R30, 0xd2fffd4f ;  /* 0xd2fffd4f001e7802 */ /* 0x004fe20000000f00 */
[----:B------:R-:W-:-:S02]  /*3d480*/  IMAD.MOV.U32 R31, RZ, RZ, -0x41ddbb46 ;  /* 0xbe2244baff1f7424 */ /* 0x000fc400078e00ff */
[----:B------:R2:W-:Y:S01]  /*3d490*/  STL.64 [R1+0x1c38], R26 ;  /* 0x001c381a01007387 */ /* 0x0005e20000100a00 */
[----:B0-----:R-:W-:Y:S01]  /*3d4a0*/  MOV R34, 0xa0bc6bce ;  /* 0xa0bc6bce00227802 */ /* 0x001fe20000000f00 */
[----:B------:R-:W-:Y:S01]  /*3d4b0*/  IMAD.MOV.U32 R35, RZ, RZ, -0x43f42449 ;  /* 0xbc0bdbb7ff237424 */ /* 0x000fe200078e00ff */
[----:B-----5:R-:W-:Y:S01]  /*3d4c0*/  MOV R28, 0xa872b284 ;  /* 0xa872b284001c7802 */ /* 0x020fe20000000f00 */
[----:B------:R-:W-:Y:S01]  /*3d4d0*/  IMAD.MOV.U32 R29, RZ, RZ, -0x4257ce4d ;  /* 0xbda831b3ff1d7424 */ /* 0x000fe200078e00ff */
[----:B------:R0:W-:Y:S01]  /*3d4e0*/  STL.64 [R1+0x1c60], R20 ;  /* 0x001c601401007387 */ /* 0x0001e20000100a00 */
[----:B----4-:R-:W-:Y:S01]  /*3d4f0*/  MOV R10, 0xcac0a663 ;  /* 0xcac0a663000a7802 */ /* 0x010fe20000000f00 */
        /* <DEDUP_REMOVED lines=9> */
[----:B------:R-:W-:Y:S02]  /*3d590*/  IMAD.MOV.U32 R23, RZ, RZ, -0x4165370d ;  /* 0xbe9ac8f3ff177424 */ /* 0x000fe400078e00ff */
[----:B------:R4:W-:Y:S01]  /*3d5a0*/  STL.64 [R1+0x1b90], R30 ;  /* 0x001b901e01007387 */ /* 0x0009e20000100a00 */
[----:B--2---:R-:W-:Y:S01]  /*3d5b0*/  MOV R16, 0x1069b36a ;  /* 0x1069b36a00107802 */ /* 0x004fe20000000f00 */
[----:B------:R-:W-:-:S02]  /*3d5c0*/  IMAD.MOV.U32 R17, RZ, RZ, -0x4104f7e4 ;  /* 0xbefb081cff117424 */ /* 0x000fc400078e00ff */
        /* <DEDUP_REMOVED lines=11> */
[----:B------:R-:W-:Y:S01]  /*3d680*/  IMAD.MOV.U32 R29, RZ, RZ, -0x40ff9af1 ;  /* 0xbf00650fff1d7424 */ /* 0x000fe200078e00ff */
        /* <DEDUP_REMOVED lines=14> */
[----:B------:R-:W-:-:S02]  /*3d770*/  IMAD.MOV.U32 R17, RZ, RZ, -0x419ce1d1 ;  /* 0xbe631e2fff117424 */ /* 0x000fc400078e00ff */
        /* <DEDUP_REMOVED lines=9> */
[----:B------:R-:W-:Y:S01]  /*3d810*/  IMAD.MOV.U32 R35, RZ, RZ, 0x3e72d454 ;  /* 0x3e72d454ff237424 */ /* 0x000fe200078e00ff */
        /* <DEDUP_REMOVED lines=19> */
[----:B----4-:R-:W-:Y:S01]  /*3d950*/  MOV R32, 0x2f6afa8a ;  /* 0x2f6afa8a00207802 */ /* 0x010fe20000000f00 */
[----:B------:R-:W-:Y:S02]  /*3d960*/  IMAD.MOV.U32 R33, RZ, RZ, 0x3e10bf3a ;  /* 0x3e10bf3aff217424 */ /* 0x000fe400078e00ff */
[----:B------:R4:W-:Y:S01]  /*3d970*/  STL.64 [R1+0x1cc8], R10 ;  /* 0x001cc80a01007387 */ /* 0x0009e20000100a00 */
[----:B--2---:R-:W-:Y:S01]  /*3d980*/  MOV R30, 0x207b9023 ;  /* 0x207b9023001e7802 */ /* 0x004fe20000000f00 */
[----:B------:R-:W-:-:S02]  /*3d990*/  IMAD.MOV.U32 R31, RZ, RZ, 0x3dc4b273 ;  /* 0x3dc4b273ff1f7424 */ /* 0x000fc400078e00ff */
[----:B------:R2:W-:Y:S01]  /*3d9a0*/  STL.64 [R1+0x1d00], R26 ;  /* 0x001d001a01007387 */ /* 0x0005e20000100a00 */
[----:B0-----:R-:W-:Y:S01]  /*3d9b0*/  MOV R34, 0x1144693f ;  /* 0x1144693f00227802 */ /* 0x001fe20000000f00 */
[----:B------:R-:W-:Y:S01]  /*3d9c0*/  IMAD.MOV.U32 R35, RZ, RZ, 0x3f254d24 ;  /* 0x3f254d24ff237424 */ /* 0x000fe200078e00ff */
[----:B-----5:R-:W-:Y:S01]  /*3d9d0*/  MOV R28, 0x4cc4d9d6 ;  /* 0x4cc4d9d6001c7802 */ /* 0x020fe20000000f00 */
[----:B------:R-:W-:Y:S01]  /*3d9e0*/  IMAD.MOV.U32 R29, RZ, RZ, -0x40af702a ;  /* 0xbf508fd6ff1d7424 */ /* 0x000fe200078e00ff */
[----:B------:R0:W-:Y:S01]  /*3d9f0*/  STL.64 [R1+0x1d28], R20 ;  /* 0x001d281401007387 */ /* 0x0001e20000100a00 */
[----:B----4-:R-:W-:Y:S01]  /*3da00*/  MOV R10, 0xe6f7598a ;  /* 0xe6f7598a000a7802 */ /* 0x010fe20000000f00 */
[----:B------:R-:W-:Y:S02]  /*3da10*/  IMAD.MOV.U32 R11, RZ, RZ, 0x3d2a4c4e ;  /* 0x3d2a4c4eff0b7424 */ /* 0x000fe400078e00ff */
[----:B------:R4:W-:Y:S01]  /*3da20*/  STL.64 [R1+0x1d38], R22 ;  /* 0x001d381601007387 */ /* 0x0009e20000100a00 */
[----:B--2---:R-:W-:Y:S01]  /*3da30*/  MOV R26, 0x4ad52eba ;  /* 0x4ad52eba001a7802 */ /* 0x004fe20000000f00 */
[----:B------:R-:W-:-:S02]  /*3da40*/  IMAD.MOV.U32 R27, RZ, RZ, -0x41fef53f ;  /* 0xbe010ac1ff1b7424 */ /* 0x000fc400078e00ff */
[----:B------:R2:W-:Y:S01]  /*3da50*/  STL.64 [R1+0x1d60], R16 ;  /* 0x001d601001007387 */ /* 0x0005e20000100a00 */
[----:B0-----:R-:W-:Y:S01]  /*3da60*/  MOV R20, 0xcdea1eeb ;  /* 0xcdea1eeb00147802 */ /* 0x001fe20000000f00 */
[----:B------:R-:W-:Y:S02]  /*3da70*/  IMAD.MOV.U32 R21, RZ, RZ, -0x413dae79 ;  /* 0xbec25187ff157424 */ /* 0x000fe400078e00ff */
        /* <DEDUP_REMOVED lines=15> */
[----:B------:R-:W-:Y:S01]  /*3db70*/  IMAD.MOV.U32 R35, RZ, RZ, 0x3ef21f0d ;  /* 0x3ef21f0dff237424 */ /* 0x000fe200078e00ff */
[----:B-----5:R-:W-:Y:S01]  /*3db80*/  MOV R28, 0x933154b1 ;  /* 0x933154b1001c7802 */ /* 0x020fe20000000f00 */
[----:B------:R-:W-:Y:S01]  /*3db90*/  IMAD.MOV.U32 R29, RZ, RZ, 0x3eb2d456 ;  /* 0x3eb2d456ff1d7424 */ /* 0x000fe200078e00ff */
        /* <DEDUP_REMOVED lines=24> */
[----:B------:R-:W-:Y:S01]  /*3dd20*/  IMAD.MOV.U32 R35, RZ, RZ, -0x435ccac2 ;  /* 0xbca3353eff237424 */ /* 0x000fe200078e00ff */
[----:B-----5:R-:W-:Y:S01]  /*3dd30*/  MOV R28, 0x3785de06 ;  /* 0x3785de06001c7802 */ /* 0x020fe20000000f00 */
[----:B------:R-:W-:Y:S01]  /*3dd40*/  IMAD.MOV.U32 R29, RZ, RZ, 0x3de2876b ;  /* 0x3de2876bff1d7424 */ /* 0x000fe200078e00ff */
[----:B------:R4:W-:Y:S01]  /*3dd50*/  STL.64 [R1+0x1db0], R20 ;  /* 0x001db01401007387 */ /* 0x0009e20000100a00 */
[----:B--2---:R-:W-:Y:S01]  /*3dd60*/  MOV R10, 0x3ef55b59 ;  /* 0x3ef55b59000a7802 */ /* 0x004fe20000000f00 */
[----:B------:R-:W-:Y:S02]  /*3dd70*/  IMAD.MOV.U32 R11, RZ, RZ, -0x40cf1af0 ;  /* 0xbf30e510ff0b7424 */ /* 0x000fe400078e00ff */
        /* <DEDUP_REMOVED lines=23> */
[----:B------:R-:W-:Y:S01]  /*3def0*/  IMAD.MOV.U32 R29, RZ, RZ, 0x3f28eab1 ;  /* 0x3f28eab1ff1d7424 */ /* 0x000fe200078e00ff */
        /* <DEDUP_REMOVED lines=24> */
[----:B------:R-:W-:Y:S01]  /*3e080*/  IMAD.MOV.U32 R35, RZ, RZ, -0x415a7e0b ;  /* 0xbea581f5ff237424 */ /* 0x000fe200078e00ff */
[----:B-----5:R-:W-:Y:S01]  /*3e090*/  MOV R28, 0x554e1fc0 ;  /* 0x554e1fc0001c7802 */ /* 0x020fe20000000f00 */
        /* <DEDUP_REMOVED lines=39> */
[----:B------:R-:W-:Y:S02]  /*3e310*/  IMAD.MOV.U32 R23, RZ, RZ, -0x41b6031b ;  /* 0xbe49fce5ff177424 */ /* 0x000fe400078e00ff */
[----:B------:R2:W-:Y:S01]  /*3e320*/  STL.64 [R1+0x1e10], R30 ;  /* 0x001e101e01007387 */ /* 0x0005e20000100a00 */
[----:B0-----:R-:W-:Y:S01]  /*3e330*/  MOV R16, 0xeffed53e ;  /* 0xeffed53e00107802 */ /* 0x001fe20000000f00 */
[----:B------:R-:W-:-:S02]  /*3e340*/  IMAD.MOV.U32 R17, RZ, RZ, 0x3f9486e7 ;  /* 0x3f9486e7ff117424 */ /* 0x000fc400078e00ff */
        /* <DEDUP_REMOVED lines=36> */
[----:B------:R-:W-:Y:S01]  /*3e590*/  IMAD.MOV.U32 R35, RZ, RZ, 0x3cd01431 ;  /* 0x3cd01431ff237424 */ /* 0x000fe200078e00ff */
        /* <DEDUP_REMOVED lines=28> */
[----:B------:R-:W-:Y:S01]  /*3e760*/  IMAD.MOV.U32 R29, RZ, RZ, -0x40a7dbcf ;  /* 0xbf582431ff1d7424 */ /* 0x000fe200078e00ff */
        /* <DEDUP_REMOVED lines=94> */
[----:B0-----:R-:W-:Y:S01]  /*3ed50*/  IMAD.MOV.U32 R16, RZ, RZ, 0x5f50d178 ;  /* 0x5f50d178ff107424 */ /* 0x001fe200078e00ff */
[----:B------:R-:W-:-:S02]  /*3ed60*/  MOV R17, 0xbfb95b68 ;  /* 0xbfb95b6800117802 */ /* 0x000fc40000000f00 */
        /* <DEDUP_REMOVED lines=11> */
[----:B-----5:R-:W-:Y:S01]  /*3ee20*/  IMAD.MOV.U32 R34, RZ, RZ, -0x2e56537d ;  /* 0xd1a9ac83ff227424 */ /* 0x020fe200078e00ff */
[----:B------:R-:W-:Y:S01]  /*3ee30*/  MOV R35, 0x3e62116d ;  /* 0x3e62116d00237802 */ /* 0x000fe20000000f00 */
[----:B----4-:R-:W-:Y:S01]  /*3ee40*/  IMAD.MOV.U32 R28, RZ, RZ, 0x27a1383d ;  /* 0x27a1383dff1c7424 */ /* 0x010fe200078e00ff */
[----:B------:R-:W-:Y:S01]  /*3ee50*/  MOV R29, 0xbe7ea6a4 ;  /* 0xbe7ea6a4001d7802 */ /* 0x000fe20000000f00 */
[----:B------:R4:W-:Y:S01]  /*3ee60*/  STL.64 [R1+0x2050], R22 ;  /* 0x0020501601007387 */ /* 0x0009e20000100a00 */
[----:B--2---:R-:W-:Y:S01]  /*3ee70*/  MOV R26, 0x1c8dde07 ;  /* 0x1c8dde07001a7802 */ /* 0x004fe20000000f00 */
[----:B------:R-:W-:-:S02]  /*3ee80*/  IMAD.MOV.U32 R27, RZ, RZ, 0x3e89b42c ;  /* 0x3e89b42cff1b7424 */ /* 0x000fc400078e00ff */
[----:B------:R2:W-:Y:S01]  /*3ee90*/  STL.64 [R1+0x2070], R16 ;  /* 0x0020701001007387 */ /* 0x0005e20000100a00 */
[----:B0-----:R-:W-:Y:S01]  /*3eea0*/  IMAD.MOV.U32 R20, RZ, RZ, -0x5673743c ;  /* 0xa98c8bc4ff147424 */ /* 0x001fe200078e00ff */
[----:B------:R-:W-:Y:S02]  /*3eeb0*/  MOV R21, 0x3fc6fb2b ;  /* 0x3fc6fb2b00157802 */ /* 0x000fe40000000f00 */
[----:B------:R3:W-:Y:S01]  /*3eec0*/  STL.64 [R1+0x2028], R10 ;  /* 0x0020280a01007387 */ /* 0x0007e20000100a00 */
[----:B----4-:R-:W-:Y:S01]  /*3eed0*/  IMAD.MOV.U32 R22, RZ, RZ, -0x2b09626c ;  /* 0xd4f69d94ff167424 */ /* 0x010fe200078e00ff */
[----:B------:R-:W-:Y:S02]  /*3eee0*/  MOV R23, 0xbf008105 ;  /* 0xbf00810500177802 */ /* 0x000fe40000000f00 */
[----:B------:R0:W-:Y:S01]  /*3eef0*/  STL.64 [R1+0x2038], R30 ;  /* 0x0020381e01007387 */ /* 0x0001e20000100a00 */
[----:B--2---:R-:W-:Y:S01]  /*3ef00*/  IMAD.MOV.U32 R16, RZ, RZ, 0x38631744 ;  /* 0x38631744ff107424 */ /* 0x004fe200078e00ff */
[----:B------:R-:W-:-:S02]  /*3ef10*/  MOV R17, 0x3fa6bd2f ;  /* 0x3fa6bd2f00117802 */ /* 0x000fc40000000f00 */
[----:B------:R2:W-:Y:S01]  /*3ef20*/  STL.64 [R1+0x2040], R32 ;  /* 0x0020402001007387 */ /* 0x0005e20000100a00 */
[----:B---3--:R-:W3:-:S03]  /*3ef30*/  DFMA R10, R38, R38, R38 ;  /* 0x00000026260a722b */ /* 0x008ec60000000026 */
[----:B------:R4:W-:Y:S04]  /*3ef40*/  STL.64 [R1+0x2058], R26 ;  /* 0x0020581a01007387 */ /* 0x0009e80000100a00 */
[----:B------:R5:W-:Y:S01]  /*3ef50*/  STL.64 [R1+0x2060], R28 ;  /* 0x0020601c01007387 */ /* 0x000be20000100a00 */
[----:B---3--:R3:W1:Y:S01]  /*3ef60*/  DFMA R10, R36, R10, R36 ;  /* 0x0000000a240a722b */ /* 0x0086620000000024 */
[----:B0-----:R-:W-:Y:S01]  /*3ef70*/  IMAD.MOV.U32 R30, RZ, RZ, 0x29064247 ;  /* 0x29064247ff1e7424 */ /* 0x001fe200078e00ff */
[----:B------:R-:W-:Y:S01]  /*3ef80*/  MOV R31, 0xbfc0a06f ;  /* 0xbfc0a06f001f7802 */ /* 0x000fe20000000f00 */
[----:B------:R0:W-:Y:S01]  /*3ef90*/  STL.64 [R1+0x2068], R34 ;  /* 0x0020682201007387 */ /* 0x0001e20000100a00 */
[----:B--2---:R-:W-:Y:S01]  /*3efa0*/  IMAD.MOV.U32 R32, RZ, RZ, 0x7a744982 ;  /* 0x7a744982ff207424 */ /* 0x004fe200078e00ff */
[----:B------:R-:W-:Y:S01]  /*3efb0*/  MOV R33, 0x3fb72bb4 ;  /* 0x3fb72bb400217802 */ /* 0x000fe20000000f00 */
[----:B---3--:R-:W-:Y:S01]  /*3efc0*/  IMAD.MOV.U32 R36, RZ, RZ, -0x5f55a85 ;  /* 0xfa0aa57bff247424 */ /* 0x008fe200078e00ff */
[----:B------:R2:W-:Y:S01]  /*3efd0*/  STL.64 [R1+0x2078], R20 ;  /* 0x0020781401007387 */ /* 0x0005e20000100a00 */
[----:B----4-:R-:W-:Y:S01]  /*3efe0*/  IMAD.MOV.U32 R26, RZ, RZ, 0x3cf8dfb4 ;  /* 0x3cf8dfb4ff1a7424 */ /* 0x010fe200078e00ff */
[----:B------:R-:W-:Y:S01]  /*3eff0*/  MOV R27, 0xbfb7c3a1 ;  /* 0xbfb7c3a1001b7802 */ /* 0x000fe20000000f00 */
[----:B-1----:R-:W1:Y:S01]  /*3f000*/  DFMA R38, -R14, R10, 1 ;  /* 0x3ff000000e26742b */ /* 0x002e62000000010a */
[----:B------:R3:W-:Y:S01]  /*3f010*/  STL.64 [R1+0x2088], R22 ;  /* 0x0020881601007387 */ /* 0x0007e20000100a00 */
[----:B-----5:R-:W-:Y:S01]  /*3f020*/  IMAD.MOV.U32 R28, RZ, RZ, -0x442fe938 ;  /* 0xbbd016c8ff1c7424 */ /* 0x020fe200078e00ff */
[----:B------:R-:W-:-:S02]  /*3f030*/  MOV R29, 0x3e92a46f ;  /* 0x3e92a46f001d7802 */ /* 0x000fc40000000f00 */
[----:B------:R4:W-:Y:S01]  /*3f040*/  STL.64 [R1+0x20a0], R16 ;  /* 0x0020a01001007387 */ /* 0x0009e20000100a00 */
[----:B0-----:R-:W-:Y:S01]  /*3f050*/  IMAD.MOV.U32 R34, RZ, RZ, 0x1cad78b9 ;  /* 0x1cad78b9ff227424 */ /* 0x001fe200078e00ff */
[----:B------:R-:W-:Y:S01]  /*3f060*/  MOV R35, 0xbf91a49f ;  /* 0xbf91a49f00237802 */ /* 0x000fe20000000f00 */
[----:B-1----:R0:W1:Y:S01]  /*3f070*/  DFMA R40, R10, R38, R10 ;  /* 0x000000260a28722b */ /* 0x002062000000000a */
[----:B--2---:R-:W-:Y:S01]  /*3f080*/  IMAD.MOV.U32 R20, RZ, RZ, 0x69432cef ;  /* 0x69432cefff147424 */ /* 0x004fe200078e00ff */
[----:B------:R-:W-:Y:S01]  /*3f090*/  MOV R21, 0xbf77067b ;  /* 0xbf77067b00157802 */ /* 0x000fe20000000f00 */
[----:B------:R2:W-:Y:S01]  /*3f0a0*/  STL.64 [R1+0x2098], R26 ;  /* 0x0020981a01007387 */ /* 0x0005e20000100a00 */
[----:B------:R-:W-:Y:S01]  /*3f0b0*/  MOV R37, 0x3f8d0bef ;  /* 0x3f8d0bef00257802 */ /* 0x000fe20000000f00 */
[----:B---3--:R-:W-:Y:S01]  /*3f0c0*/  IMAD.MOV.U32 R22, RZ, RZ, -0x4ddbedfe ;  /* 0xb2241202ff167424 */ /* 0x008fe200078e00ff */
[----:B------:R-:W-:Y:S01]  /*3f0d0*/  MOV R23, 0xbe2494d3 ;  /* 0xbe2494d300177802 */ /* 0x000fe20000000f00 */
[----:B------:R3:W-:Y:S01]  /*3f0e0*/  STL.64 [R1+0x20a8], R28 ;  /* 0x0020a81c01007387 */ /* 0x0007e20000100a00 */
[----:B0-----:R-:W-:Y:S01]  /*3f0f0*/  IMAD.MOV.U32 R10, RZ, RZ, -0x3e789b85 ;  /* 0xc187647bff0a7424 */ /* 0x001fe200078e00ff */
[----:B----4-:R-:W-:Y:S01]  /*3f100*/  MOV R17, 0x3db43183 ;  /* 0x3db4318300117802 */ /* 0x010fe20000000f00 */
[----:B------:R-:W-:Y:S01]  /*3f110*/  IMAD.MOV.U32 R16, RZ, RZ, 0x6a382e07 ;  /* 0x6a382e07ff107424 */ /* 0x000fe200078e00ff */
[----:B------:R0:W-:Y:S01]  /*3f120*/  STL.64 [R1+0x20c0], R20 ;  /* 0x0020c01401007387 */ /* 0x0001e20000100a00 */
[----:B------:R-:W-:Y:S01]  /*3f130*/  MOV R11, 0xc0a2ce80 ;  /* 0xc0a2ce80000b7802 */ /* 0x000fe20000000f00 */
[----:B------:R-:W-:Y:S01]  /*3f140*/  IMAD.MOV.U32 R38, RZ, RZ, 0x1fd5f699 ;  /* 0x1fd5f699ff267424 */ /* 0x000fe200078e00ff */
[----:B------:R-:W-:Y:S01]  /*3f150*/  MOV R39, 0x3f6966e5 ;  /* 0x3f6966e500277802 */ /* 0x000fe20000000f00 */
[----:B--2---:R-:W-:Y:S01]  /*3f160*/  IMAD.MOV.U32 R26, RZ, RZ, 0x3c40f6a ;  /* 0x03c40f6aff1a7424 */ /* 0x004fe200078e00ff */
[----:B------:R-:W-:Y:S01]  /*3f170*/  MOV R27, 0xbf53043d ;  /* 0xbf53043d001b7802 */ /* 0x000fe20000000f00 */
[----:B------:R2:W-:Y:S01]  /*3f180*/  STL.64 [R1+0x20c8], R22 ;  /* 0x0020c81601007387 */ /* 0x0005e20000100a00 */
[----:B---3--:R-:W-:Y:S01]  /*3f190*/  IMAD.MOV.U32 R28, RZ, RZ, -0x35cf944b ;  /* 0xca306bb5ff1c7424 */ /* 0x008fe200078e00ff */
        /* <DEDUP_REMOVED lines=14> */
[----:B--2---:R-:W-:Y:S01]  /*3f280*/  IMAD.MOV.U32 R28, RZ, RZ, -0x3bccff5e ;  /* 0xc43300a2ff1c7424 */ /* 0x004fe200078e00ff */
[----:B------:R-:W-:Y:S02]  /*3f290*/  MOV R29, 0xbfc997cf ;  /* 0xbfc997cf001d7802 */ /* 0x000fe40000000f00 */
[----:B------:R2:W-:Y:S01]  /*3f2a0*/  STL.64 [R1+0x2128], R16 ;  /* 0x0021281001007387 */ /* 0x0005e20000100a00 */
[----:B---3--:R-:W-:Y:S01]  /*3f2b0*/  IMAD.MOV.U32 R20, RZ, RZ, 0x48e4f389 ;  /* 0x48e4f389ff147424 */ /* 0x008fe200078e00ff */
[----:B------:R-:W-:-:S02]  /*3f2c0*/  MOV R21, 0xbf8ed5bd ;  /* 0xbf8ed5bd00157802 */ /* 0x000fc40000000f00 */
[----:B------:R3:W-:Y:S01]  /*3f2d0*/  STL.64 [R1+0x2118], R26 ;  /* 0x0021181a01007387 */ /* 0x0007e20000100a00 */
[----:B0-----:R-:W-:Y:S01]  /*3f2e0*/  IMAD.MOV.U32 R22, RZ, RZ, 0x20e7ea15 ;  /* 0x20e7ea15ff167424 */ /* 0x001fe200078e00ff */
        /* <DEDUP_REMOVED lines=37> */
[----:B------:R0:W-:Y:S04]  /*3f540*/  STL.64 [R1+0x20b8], R36 ;  /* 0x0020b82401007387 */ /* 0x0001e80000100a00 */
[----:B------:R4:W-:Y:S01]  /*3f550*/  STL.64 [R1+0x21a0], R26 ;  /* 0x0021a01a01007387 */ /* 0x0009e20000100a00 */
[----:B--2---:R-:W-:Y:S01]  /*3f560*/  IMAD.MOV.U32 R32, RZ, RZ, 0xc4df7f1 ;  /* 0x0c4df7f1ff207424 */ /* 0x004fe200078e00ff */
[----:B------:R-:W-:-:S02]  /*3f570*/  MOV R33, 0x3f3adee2 ;  /* 0x3f3adee200217802 */ /* 0x000fc40000000f00 */
        /* <DEDUP_REMOVED lines=9> */
[----:B--2---:R-:W-:Y:S01]  /*3f610*/  IMAD.MOV.U32 R28, RZ, RZ, -0x45e261fc ;  /* 0xba1d9e04ff1c7424 */ /* 0x004fe200078e00ff */
[----:B------:R-:W-:-:S02]  /*3f620*/  MOV R29, 0x3fe72e2b ;  /* 0x3fe72e2b001d7802 */ /* 0x000fc40000000f00 */
[----:B------:R2:W-:Y:S01]  /*3f630*/  STL.64 [R1+0x21f0], R16 ;  /* 0x0021f01001007387 */ /* 0x0005e20000100a00 */
[----:B---3--:R-:W-:Y:S01]  /*3f640*/  IMAD.MOV.U32 R20, RZ, RZ, 0x3921c967 ;  /* 0x3921c967ff147424 */ /* 0x008fe200078e00ff */
[----:B------:R-:W-:Y:S02]  /*3f650*/  MOV R21, 0xbff644d1 ;  /* 0xbff644d100157802 */ /* 0x000fe40000000f00 */
[----:B------:R3:W-:Y:S01]  /*3f660*/  STL.64 [R1+0x20d0], R30 ;  /* 0x0020d01e01007387 */ /* 0x0007e20000100a00 */
[----:B0-----:R-:W-:Y:S01]  /*3f670*/  IMAD.MOV.U32 R22, RZ, RZ, 0x14ed9543 ;  /* 0x14ed9543ff167424 */ /* 0x001fe200078e00ff */
        /* <DEDUP_REMOVED lines=16> */
[----:B------:R-:W-:Y:S01]  /*3f780*/  MOV R37, 0x3fd10cd9 ;  /* 0x3fd10cd900257802 */ /* 0x000fe20000000f00 */
[----:B----4-:R-:W-:Y:S01]  /*3f790*/  IMAD.MOV.U32 R26, RZ, RZ, 0x57cf058f ;  /* 0x57cf058fff1a7424 */ /* 0x010fe200078e00ff */
[----:B------:R-:W-:Y:S01]  /*3f7a0*/  MOV R27, 0x3fec97c0 ;  /* 0x3fec97c0001b7802 */ /* 0x000fe20000000f00 */
        /* <DEDUP_REMOVED lines=12> */
[----:B------:R0:W-:Y:S01]  /*3f870*/  STL.64 [R1+0x2148], R34 ;  /* 0x0021482201007387 */ /* 0x0001e20000100a00 */
[----:B--2---:R-:W-:Y:S01]  /*3f880*/  IMAD.MOV.U32 R30, RZ, RZ, 0x4744ccfb ;  /* 0x4744ccfbff1e7424 */ /* 0x004fe200078e00ff */
[----:B------:R-:W-:Y:S02]  /*3f890*/  MOV R31, 0x3fc056ba ;  /* 0x3fc056ba001f7802 */ /* 0x000fe40000000f00 */
[----:B------:R2:W-:Y:S04]  /*3f8a0*/  STL.64 [R1+0x2158], R36 ;  /* 0x0021582401007387 */ /* 0x0005e80000100a00 */
        /* <DEDUP_REMOVED lines=8> */
[----:B------:R-:W-:Y:S01]  /*3f930*/  MOV R37, 0xbf591fff ;  /* 0xbf591fff00257802 */ /* 0x000fe20000000f00 */
[----:B----4-:R-:W-:Y:S01]  /*3f940*/  IMAD.MOV.U32 R26, RZ, RZ, 0x78d507d5 ;  /* 0x78d507d5ff1a7424 */ /* 0x010fe200078e00ff */
        /* <DEDUP_REMOVED lines=52> */
[----:B------:R-:W-:Y:S01]  /*3fc90*/  MOV R37, 0xbfc53ebc ;  /* 0xbfc53ebc00257802 */ /* 0x000fe20000000f00 */
[----:B----4-:R-:W-:Y:S01]  /*3fca0*/  IMAD.MOV.U32 R26, RZ, RZ, 0x57317fb1 ;  /* 0x57317fb1ff1a7424 */ /* 0x010fe200078e00ff */
[----:B------:R-:W-:Y:S01]  /*3fcb0*/  MOV R27, 0xbf310b32 ;  /* 0xbf310b32001b7802 */ /* 0x000fe20000000f00 */
        /* <DEDUP_REMOVED lines=13> */
[----:B--2---:R-:W-:Y:S01]  /*3fd90*/  IMAD.MOV.U32 R30, RZ, RZ, -0xa3c9470 ;  /* 0xf5c36b90ff1e7424 */ /* 0x004fe200078e00ff */
[----:B------:R-:W-:Y:S02]  /*3fda0*/  MOV R31, 0xbf95fbff ;  /* 0xbf95fbff001f7802 */ /* 0x000fe40000000f00 */
[----:B------:R2:W-:Y:S04]  /*3fdb0*/  STL.64 [R1+0x2248], R36 ;  /* 0x0022482401007387 */ /* 0x0005e80000100a00 */
        /* <DEDUP_REMOVED lines=8> */
[----:B------:R-:W-:Y:S01]  /*3fe40*/  MOV R37, 0x3d6cbf45 ;  /* 0x3d6cbf4500257802 */ /* 0x000fe20000000f00 */
[----:B----4-:R-:W-:Y:S01]  /*3fe50*/  IMAD.MOV.U32 R26, RZ, RZ, -0x746b991f ;  /* 0x8b9466e1ff1a7424 */ /* 0x010fe200078e00ff */
[----:B------:R-:W-:Y:S01]  /*3fe60*/  MOV R27, 0xbe40bbb8 ;  /* 0xbe40bbb8001b7802 */ /* 0x000fe20000000f00 */
        /* <DEDUP_REMOVED lines=20> */
[----:B---3--:R-:W-:Y:S01]  /*3ffb0*/  IMAD.MOV.U32 R34, RZ, RZ, -0x7d41b984 ;  /* 0x82be467cff227424 */ /* 0x008fe200078e00ff */
[----:B------:R-:W-:Y:S02]  /*3ffc0*/  MOV R35, 0xc00aa176 ;  /* 0xc00aa17600237802 */ /* 0x000fe40000000f00 */
[----:B------:R3:W-:Y:S01]  /*3ffd0*/  STL.64 [R1+0x2358], R20 ;  /* 0x0023581401007387 */ /* 0x0007e20000100a00 */
[----:B0-----:R-:W-:Y:S01]  /*3ffe0*/  IMAD.MOV.U32 R36, RZ, RZ, 0x12bad9bf ;  /* 0x12bad9bfff247424 */ /* 0x001fe200078e00ff */
[----:B------:R-:W-:Y:S01]  /*3fff0*/  MOV R37, 0xc0059508 ;  /* 0xc005950800257802 */ /* 0x000fe20000000f00 */
[----:B----4-:R-:W-:Y:S01]  /*40000*/  IMAD.MOV.U32 R26, RZ, RZ, 0x43f4cecc ;  /* 0x43f4ceccff1a7424 */ /* 0x010fe200078e00ff */
[----:B------:R-:W-:Y:S01]  /*40010*/  MOV R27, 0x3d3a2d86 ;  /* 0x3d3a2d86001b7802 */ /* 0x000fe20000000f00 */
[----:B------:R0:W-:Y:S01]  /*40020*/  STL.64 [R1+0x2368], R22 ;  /* 0x0023681601007387 */ /* 0x0001e20000100a00 */
[----:B--2---:R-:W-:Y:S01]  /*40030*/  IMAD.MOV.U32 R28, RZ, RZ, -0x755502fe ;  /* 0x8aaafd02ff1c7424 */ /* 0x004fe200078e00ff */
[----:B------:R-:W-:-:S02]  /*40040*/  MOV R29, 0xc01a79ae ;  /* 0xc01a79ae001d7802 */ /* 0x000fc40000000f00 */
[----:B------:R2:W-:Y:S01]  /*40050*/  STL.64 [R1+0x2380], R16 ;  /* 0x0023801001007387 */ /* 0x0005e20000100a00 */
[----:B---3--:R-:W-:Y:S01]  /*40060*/  IMAD.MOV.U32 R20, RZ, RZ, -0x401bc200 ;  /* 0xbfe43e00ff147424 */ /* 0x008fe200078e00ff */
[----:B------:R-:W-:Y:S02]  /*40070*/  MOV R21, 0x402acbc4 ;  /* 0x402acbc400157802 */ /* 0x000fe40000000f00 */
[----:B------:R3:W-:Y:S01]  /*40080*/  STL.64 [R1+0x22b0], R30 ;  /* 0x0022b01e01007387 */ /* 0x0007e20000100a00 */
[----:B0-----:R-:W-:Y:S01]  /*40090*/  IMAD.MOV.U32 R22, RZ, RZ, -0x674527d3 ;  /* 0x98bad82dff167424 */ /* 0x001fe200078e00ff */
        /* <DEDUP_REMOVED lines=71> */
[----:B----4-:R-:W-:Y:S01]  /*40510*/  IMAD.MOV.U32 R26, RZ, RZ, 0x2c7988e6 ;  /* 0x2c7988e6ff1a7424 */ /* 0x010fe200078e00ff */
[----:B------:R-:W-:Y:S01]  /*40520*/  MOV R27, 0xbf522881 ;  /* 0xbf522881001b7802 */ /* 0x000fe20000000f00 */
[----:B------:R0:W-:Y:S01]  /*40530*/  STL.64 [R1+0x2430], R22 ;  /* 0x0024301601007387 */ /* 0x0001e20000100a00 */
[----:B--2---:R-:W-:Y:S01]  /*40540*/  IMAD.MOV.U32 R28, RZ, RZ, 0x4df23f8f ;  /* 0x4df23f8fff1c7424 */ /* 0x004fe200078e00ff */
        /* <DEDUP_REMOVED lines=23> */
[----:B----4-:R-:W-:Y:S01]  /*406c0*/  IMAD.MOV.U32 R26, RZ, RZ, -0x455996d3 ;  /* 0xbaa6692dff1a7424 */ /* 0x010fe200078e00ff */
[----:B------:R-:W-:Y:S01]  /*406d0*/  MOV R27, 0x3f644f1c ;  /* 0x3f644f1c001b7802 */ /* 0x000fe20000000f00 */
        /* <DEDUP_REMOVED lines=71> */
[----:B0-----:R-:W-:Y:S01]  /*40b50*/  IMAD.MOV.U32 R32, RZ, RZ, -0x759a0054 ;  /* 0x8a65ffacff207424 */ /* 0x001fe200078e00ff */
[----:B------:R-:W-:-:S02]  /*40b60*/  MOV R33, 0xbf97d529 ;  /* 0xbf97d52900217802 */ /* 0x000fc40000000f00 */
[----:B------:R0:W-:Y:S01]  /*40b70*/  STL.64 [R1+0x2520], R28 ;  /* 0x0025201c01007387 */ /* 0x0001e20000100a00 */
[----:B--2---:R-:W-:Y:S01]  /*40b80*/  IMAD.MOV.U32 R34, RZ, RZ, 0x7e2fe4f3 ;  /* 0x7e2fe4f3ff227424 */ /* 0x004fe200078e00ff */
        /* <DEDUP_REMOVED lines=85> */
[----:B----4-:R-:W-:Y:S01]  /*410e0*/  IMAD.MOV.U32 R26, RZ, RZ, -0x2d3698eb ;  /* 0xd2c96715ff1a7424 */ /* 0x010fe200078e00ff */
        /* <DEDUP_REMOVED lines=11> */
[----:B0-----:R-:W-:Y:S01]  /*411a0*/  IMAD.MOV.U32 R16, RZ, RZ, 0x69db732d ;  /* 0x69db732dff107424 */ /* 0x001fe200078e00ff */
        /* <DEDUP_REMOVED lines=42> */
[----:B----4-:R-:W-:Y:S01]  /*41450*/  IMAD.MOV.U32 R36, RZ, RZ, 0x3f907c55 ;  /* 0x3f907c55ff247424 */ /* 0x010fe200078e00ff */
[----:B------:R-:W-:Y:S01]  /*41460*/  MOV R37, 0x3f8ef19b ;  /* 0x3f8ef19b00257802 */ /* 0x000fe20000000f00 */
[----:B--2---:R-:W-:Y:S01]  /*41470*/  IMAD.MOV.U32 R28, RZ, RZ, 0x7d9b7a22 ;  /* 0x7d9b7a22ff1c7424 */ /* 0x004fe200078e00ff */
        /* <DEDUP_REMOVED lines=27> */
[----:B----4-:R-:W-:Y:S01]  /*41630*/  IMAD.MOV.U32 R28, RZ, RZ, -0x22f680c9 ;  /* 0xdd097f37ff1c7424 */ /* 0x010fe200078e00ff */
[----:B------:R-:W-:Y:S01]  /*41640*/  MOV R29, 0xc08784c0 ;  /* 0xc08784c0001d7802 */ /* 0x000fe20000000f00 */
[----:B--2---:R-:W-:Y:S01]  /*41650*/  IMAD.MOV.U32 R20, RZ, RZ, 0x7b2e5ff5 ;  /* 0x7b2e5ff5ff147424 */ /* 0x004fe200078e00ff */
[----:B------:R-:W-:Y:S01]  /*41660*/  MOV R21, 0xc07555ec ;  /* 0xc07555ec00157802 */ /* 0x000fe20000000f00 */
[----:B------:R0:W-:Y:S01]  /*41670*/  STL.64 [R1+0x26c8], R30 ;  /* 0x0026c81e01007387 */ /* 0x0001e20000100a00 */
[----:B---3--:R-:W-:Y:S01]  /*41680*/  IMAD.MOV.U32 R22, RZ, RZ, -0x7a866d55 ;  /* 0x857992abff167424 */ /* 0x008fe200078e00ff */
[----:B------:R-:W-:-:S02]  /*41690*/  MOV R23, 0xbee4f10d ;  /* 0xbee4f10d00177802 */ /* 0x000fc40000000f00 */
[----:B------:R2:W-:Y:S01]  /*416a0*/  STL.64 [R1+0x2700], R20 ;  /* 0x0027001401007387 */ /* 0x0005e20000100a00 */
[----:B-1----:R-:W2:-:S03]  /*416b0*/  DMUL R16, R24, R40 ;  /* 0x0000002818107228 */ /* 0x002e860000000000 */
[----:B------:R1:W-:Y:S01]  /*416c0*/  STL.64 [R1+0x26d0], R32 ;  /* 0x0026d02001007387 */ /* 0x0003e20000100a00 */
[----:B0-----:R-:W-:Y:S01]  /*416d0*/  IMAD.MOV.U32 R30, RZ, RZ, 0x2d01f9ee ;  /* 0x2d01f9eeff1e7424 */ /* 0x001fe200078e00ff */
[----:B------:R-:W-:Y:S02]  /*416e0*/  MOV R31, 0x4060b205 ;  /* 0x4060b205001f7802 */ /* 0x000fe40000000f00 */
[----:B------:R0:W-:Y:S01]  /*416f0*/  STL.64 [R1+0x26d8], R10 ;  /* 0x0026d80a01007387 */ /* 0x0001e20000100a00 */
[----:B--2---:R-:W2:-:S03]  /*41700*/  DFMA R20, -R14, R16, R24 ;  /* 0x000000100e14722b */ /* 0x004e860000000118 */
[----:B------:R3:W-:Y:S01]  /*41710*/  STL.64 [R1+0x26e8], R26 ;  /* 0x0026e81a01007387 */ /* 0x0007e20000100a00 */
[----:B-1----:R-:W-:Y:S01]  /*41720*/  IMAD.MOV.U32 R32, RZ, RZ, 0x33000f3b ;  /* 0x33000f3bff207424 */ /* 0x002fe200078e00ff */
[----:B------:R-:W-:Y:S01]  /*41730*/  MOV R33, 0xc05c30d4 ;  /* 0xc05c30d400217802 */ /* 0x000fe20000000f00 */
[----:B--2---:R1:W2:Y:S01]  /*41740*/  DFMA R16, R40, R20, R16 ;  /* 0x000000142810722b */ /* 0x0042a20000000010 */
[----:B------:R4:W-:Y:S01]  /*41750*/  STL.64 [R1+0x26f0], R28 ;  /* 0x0026f01c01007387 */ /* 0x0009e20000100a00 */
[----:B-1----:R-:W-:Y:S01]  /*41760*/  IMAD.MOV.U32 R20, RZ, RZ, 0x47d911f2 ;  /* 0x47d911f2ff147424 */ /* 0x002fe200078e00ff */
[----:B------:R-:W-:Y:S01]  /*41770*/  MOV R21, 0x3ff1f3c0 ;  /* 0x3ff1f3c000157802 */ /* 0x000fe20000000f00 */
[----:B0-----:R-:W-:Y:S01]  /*41780*/  IMAD.MOV.U32 R10, RZ, RZ, 0x5b39c078 ;  /* 0x5b39c078ff0a7424 */ /* 0x001fe200078e00ff */
[----:B------:R0:W-:Y:S01]  /*41790*/  STL.64 [R1+0x26f8], R34 ;  /* 0x0026f82201007387 */ /* 0x0001e20000100a00 */
[----:B------:R-:W-:Y:S01]  /*417a0*/  MOV R11, 0xbee09e06 ;  /* 0xbee09e06000b7802 */ /* 0x000fe20000000f00 */
[----:B---3--:R-:W-:-:S02]  /*417b0*/  IMAD.MOV.U32 R26, RZ, RZ, -0xe8963 ;  /* 0xfff1769dff1a7424 */ /* 0x008fc400078e00ff */
[----:B------:R1:W-:Y:S01]  /*417c0*/  STL.64 [R1+0x2708], R22 ;  /* 0x0027081601007387 */ /* 0x0003e20000100a00 */
[----:B------:R-:W-:Y:S01]  /*417d0*/  MOV R27, 0xc02d057d ;  /* 0xc02d057d001b7802 */ /* 0x000fe20000000f00 */
[----:B--2---:R-:W-:Y:S02]  /*417e0*/  FFMA R0, RZ, R15, R17 ;  /* 0x0000000fff007223 */ /* 0x004fe40000000011 */
[----:B------:R2:W-:Y:S01]  /*417f0*/  STL.64 [R1+0x2710], R30 ;  /* 0x0027101e01007387 */ /* 0x0005e20000100a00 */
[----:B----4-:R-:W-:Y:S01]  /*41800*/  IMAD.MOV.U32 R28, RZ, RZ, 0x14be7336 ;  /* 0x14be7336ff1c7424 */ /* 0x010fe200078e00ff */
[----:B------:R-:W-:Y:S02]  /*41810*/  MOV R29, 0x4026393a ;  /* 0x4026393a001d7802 */ /* 0x000fe40000000f00 */
[----:B------:R3:W-:Y:S01]  /*41820*/  STL.64 [R1+0x2718], R32 ;  /* 0x0027182001007387 */ /* 0x0007e20000100a00 */
[----:B0-----:R-:W-:Y:S01]  /*41830*/  IMAD.MOV.U32 R34, RZ, RZ, -0x38d8a0ef ;  /* 0xc7275f11ff227424 */ /* 0x001fe200078e00ff */
[----:B------:R-:W-:-:S02]  /*41840*/  MOV R35, 0xc010ad23 ;  /* 0xc010ad2300237802 */ /* 0x000fc40000000f00 */
[----:B------:R0:W-:Y:S01]  /*41850*/  STL.64 [R1+0x2720], R36 ;  /* 0x0027202401007387 */ /* 0x0001e20000100a00 */
[----:B-1----:R-:W-:Y:S01]  /*41860*/  IMAD.MOV.U32 R22, RZ, RZ, 0x1b50cc3 ;  /* 0x01b50cc3ff167424 */ /* 0x002fe200078e00ff */
[----:B------:R-:W-:Y:S01]  /*41870*/  MOV R23, 0xbfe85636 ;  /* 0xbfe8563600177802 */ /* 0x000fe20000000f00 */
[----:B--2---:R-:W-:Y:S01]  /*41880*/  IMAD.MOV.U32 R30, RZ, RZ, 0x6fac42ee ;  /* 0x6fac42eeff1e7424 */ /* 0x004fe200078e00ff */
[----:B------:R-:W-:Y:S01]  /*41890*/  MOV R31, 0x3fd73534 ;  /* 0x3fd73534001f7802 */ /* 0x000fe20000000f00 */
[----:B------:R1:W-:Y:S01]  /*418a0*/  STL.64 [R1+0x2728], R10 ;  /* 0x0027280a01007387 */ /* 0x0003e20000100a00 */
[----:B------:R-:W-:Y:S01]  /*418b0*/  FSETP.GT.AND P0, PT, |R0|, 1.469367938527859385e-39, PT ;  /* 0x001000000000780b */ /* 0x000fe20003f04200 */
[----:B---3--:R-:W-:Y:S01]  /*418c0*/  IMAD.MOV.U32 R32, RZ, RZ, 0x728f44d1 ;  /* 0x728f44d1ff207424 */ /* 0x008fe200078e00ff */
[----:B------:R-:W-:Y:S01]  /*418d0*/  MOV R33, 0x3fcc603b ;  /* 0x3fcc603b00217802 */ /* 0x000fe20000000f00 */
        /* <DEDUP_REMOVED lines=12> */
[----:B------:R-:W-:Y:S01]  /*419a0*/  IMAD.MOV.U32 R76, RZ, RZ, R24 ;  /* 0x000000ffff4c7224 */ /* 0x000fe200078e0018 */
[----:B------:R-:W-:Y:S01]  /*419b0*/  MOV R77, R25 ;  /* 0x00000019004d7202 */ /* 0x000fe20000000f00 */
[----:B------:R-:W-:Y:S01]  /*419c0*/  IMAD.MOV.U32 R74, RZ, RZ, R14 ;  /* 0x000000ffff4a7224 */ /* 0x000fe200078e000e */
[----:B------:R-:W-:-:S02]  /*419d0*/  MOV R75, R15 ;  /* 0x0000000f004b7202 */ /* 0x000fc40000000f00 */
[----:B------:R-:W-:Y:S02]  /*419e0*/  MOV R0, 0x41a00 ;  /* 0x00041a0000007802 */ /* 0x000fe40000000f00 */
[----:B-1----:R-:W-:Y:S05]  /*419f0*/  CALL.REL.NOINC `($__internal_19_$__cuda_sm20_div_rn_f64_full) ;  /* 0x00003b1000007944 */ /* 0x002fea0003c00000 */
[----:B------:R-:W-:Y:S01]  /*41a00*/  IMAD.MOV.U32 R16, RZ, RZ, R10 ;  /* 0x000000ffff107224 */ /* 0x000fe200078e000a */
[----:B------:R-:W-:Y:S02]  /*41a10*/  MOV R17, R9 ;  /* 0x0000000900117202 */ /* 0x000fe40000000f00 */
.L_x_4822:
[----:B------:R-:W-:Y:S05]  /*41a20*/  BSYNC B4 ;  /* 0x0000000000047941 */ /* 0x000fea0003800000 */
.L_x_4821:
        /* <DEDUP_REMOVED lines=20> */
[----:B------:R-:W-:Y:S05]  /*41b70*/  CALL.REL.NOINC `($__internal_19_$__cuda_sm20_div_rn_f64_full) ;  /* 0x0000399000007944 */ /* 0x000fea0003c00000 */
[----:B------:R-:W-:Y:S02]  /*41b80*/  MOV R11, R9 ;  /* 0x00000009000b7202 */ /* 0x000fe40000000f00 */
.L_x_4824:
[----:B------:R-:W-:Y:S05]  /*41b90*/  BSYNC B4 ;  /* 0x0000000000047941 */ /* 0x000fea0003800000 */
.L_x_4823:
        /* <DEDUP_REMOVED lines=34> */
[----:B------:R-:W-:Y:S02]  /*41dc0*/  LEA.HI R0, R0, R5, RZ, 0xc ;  /* 0x0000000500007211 */ /* 0x000fe400078f60ff */
[----:B------:R-:W-:-:S02]  /*41dd0*/  ISETP.GE.AND P0, PT, R11, 0x3ff6a09f, PT ;  /* 0x3ff6a09f0b00780c */ /* 0x000fc40003f06270 */
[----:B------:R-:W-:-:S11]  /*41de0*/  MOV R29, 0x43300000 ;  /* 0x43300000001d7802 */ /* 0x000fd60000000f00 */
        /* <DEDUP_REMOVED lines=34> */
.L_x_4829:
        /* <DEDUP_REMOVED lines=20> */
[----:B------:R-:W-:Y:S02]  /*42150*/  MOV R11, R9 ;  /* 0x00000009000b7202 */ /* 0x000fe40000000f00 */
.L_x_4832:
[----:B------:R-:W-:Y:S05]  /*42160*/  BSYNC B6 ;  /* 0x0000000000067941 */ /* 0x000fea0003800000 */
.L_x_4831:
        /* <DEDUP_REMOVED lines=15> */
.L_x_4830:
[----:B------:R-:W-:Y:S05]  /*42260*/  BSYNC B5 ;  /* 0x0000000000057941 */ /* 0x000fea0003800000 */
.L_x_4828:
[----:B--2---:R-:W2:Y:S01]  /*42270*/  DADD R22, R22, -R16 ;  /* 0x0000000016167229 */ /* 0x004ea20000000810 */
[----:B------:R-:W-:Y:S01]  /*42280*/  IMAD.MOV.U32 R18, RZ, RZ, 0x0 ;  /* 0x00000000ff127424 */ /* 0x000fe200078e00ff */
[----:B------:R-:W-:Y:S01]  /*42290*/  MOV R19, 0x3fd80000 ;  /* 0x3fd8000000137802 */ /* 0x000fe20000000f00 */
[----:B------:R-:W-:Y:S03]  /*422a0*/  BSSY B5, `(.L_x_4833) ;  /* 0x0000018000057945 */ /* 0x000fe60003800000 */
[----:B--2---:R-:W2:-:S06]  /*422b0*/  DMUL R34, R22, -2 ;  /* 0xc000000016227828 */ /* 0x004e8c0000000000 */
[----:B0-2---:R-:W0:Y:S04]  /*422c0*/  MUFU.RSQ64H R17, R35 ;  /* 0x0000002300117308 */ /* 0x005e280000001c00 */
        /* <DEDUP_REMOVED lines=19> */
[----:B------:R-:W-:Y:S01]  /*42400*/  MOV R70, R6 ;  /* 0x0000000600467202 */ /* 0x000fe20000000f00 */
[----:B------:R-:W-:Y:S02]  /*42410*/  IMAD.MOV.U32 R71, RZ, RZ, R75 ;  /* 0x000000ffff477224 */ /* 0x000fe400078e004b */
.L_x_4834:
[----:B------:R-:W-:Y:S05]  /*42420*/  BSYNC B5 ;  /* 0x0000000000057941 */ /* 0x000fea0003800000 */
.L_x_4833:
[----:B--2---:R-:W2:Y:S01]  /*42430*/  DADD R70, -RZ, -R70 ;  /* 0x00000000ff467229 */ /* 0x004ea20000000946 */
[----:B------:R-:W-:Y:S05]  /*42440*/  BRA `(.L_x_4827) ;  /* 0x0000084000007947 */ /* 0x000fea0003800000 */
.L_x_4826:
        /* <DEDUP_REMOVED lines=66> */
.L_x_4836:
        /* <DEDUP_REMOVED lines=21> */
.L_x_4839:
[----:B------:R-:W-:Y:S05]  /*429c0*/  BSYNC B6 ;  /* 0x0000000000067941 */ /* 0x000fea0003800000 */
.L_x_4838:
        /* <DEDUP_REMOVED lines=15> */
.L_x_4837:
[----:B------:R-:W-:Y:S05]  /*42ac0*/  BSYNC B5 ;  /* 0x0000000000057941 */ /* 0x000fea0003800000 */
.L_x_4835:
        /* <DEDUP_REMOVED lines=27> */
.L_x_4840:
[----:B------:R-:W-:Y:S05]  /*42c80*/  BSYNC B5 ;  /* 0x0000000000057941 */ /* 0x000fea0003800000 */
.L_x_4827:
[----:B------:R-:W-:Y:S05]  /*42c90*/  BSYNC B4 ;  /* 0x0000000000047941 */ /* 0x000fea0003800000 */
.L_x_4825:
        /* <DEDUP_REMOVED lines=16> */
[----:B0-----:R0:W3:Y:S01]  /*42da0*/  DFMA R10, R20, R30, R32 ;  /* 0x0000001e140a722b */ /* 0x0010e20000000020 */
[----:B------:R-:W-:Y:S05]  /*42db0*/  @!P0 BRA `(.L_x_4842) ;  /* 0x0000008000008947 */ /* 0x000fea0003800000 */
[----:B0-----:R-:W-:Y:S01]  /*42dc0*/  IMAD.MOV.U32 R30, RZ, RZ, R18 ;  /* 0x000000ffff1e7224 */ /* 0x001fe200078e0012 */
[----:B---3--:R-:W-:Y:S01]  /*42dd0*/  MOV R10, R20 ;  /* 0x00000014000a7202 */ /* 0x008fe20000000f00 */
[----:B------:R-:W-:Y:S01]  /*42de0*/  IMAD.MOV.U32 R11, RZ, RZ, R21 ;  /* 0x000000ffff0b7224 */ /* 0x000fe200078e0015 */
[----:B------:R-:W-:Y:S02]  /*42df0*/  MOV R6, R16 ;  /* 0x0000001000067202 */ /* 0x000fe40000000f00 */
[----:B------:R-:W-:Y:S02]  /*42e00*/  MOV R0, 0x42e20 ;  /* 0x00042e2000007802 */ /* 0x000fe40000000f00 */
[----:B-12---:R-:W-:Y:S05]  /*42e10*/  CALL.REL.NOINC `($__internal_20_$__cuda_sm20_dsqrt_rn_f64_mediumpath_v1) ;  /* 0x00002cd000007944 */ /* 0x006fea0003c00000 */
[----:B------:R-:W-:Y:S01]  /*42e20*/  IMAD.MOV.U32 R10, RZ, RZ, R6 ;  /* 0x000000ffff0a7224 */ /* 0x000fe200078e0006 */
[----:B------:R-:W-:Y:S02]  /*42e30*/  MOV R11, R75 ;  /* 0x0000004b000b7202 */ /* 0x000fe40000000f00 */
.L_x_4842:
[----:B------:R-:W-:Y:S05]  /*42e40*/  BSYNC B4 ;  /* 0x0000000000047941 */ /* 0x000fea0003800000 */
.L_x_4841:
[----:B--23--:R-:W2:Y:S01]  /*42e50*/  DMUL R16, R10, R70 ;  /* 0x000000460a107228 */ /* 0x00cea20000000000 */
[----:B------:R-:W-:Y:S09]  /*42e60*/  BSSY B3, `(.L_x_4843) ;  /* 0x0000063000037945 */ /* 0x000ff20003800000 */
[----:B--2---:R-:W-:-:S04]  /*42e70*/  LOP3.LUT R11, R17, 0x7fffffff, RZ, 0xc0, !PT ;  /* 0x7fffffff110b7812 */ /* 0x004fc800078ec0ff */
[----:B------:R-:W-:-:S13]  /*42e80*/  ISETP.GE.U32.AND P0, PT, R11, 0x7ff00000, PT ;  /* 0x7ff000000b00780c */ /* 0x000fda0003f06070 */
[----:B------:R-:W-:Y:S05]  /*42e90*/  @!P0 BRA `(.L_x_4844) ;  /* 0x0000008000008947 */ /* 0x000fea0003800000 */
[----:B------:R-:W2:Y:S01]  /*42ea0*/  DADD R18, R16, R16 ;  /* 0x0000000010127229 */ /* 0x000ea20000000010 */
[----:B------:R-:W-:Y:S02]  /*42eb0*/  ISETP.NE.AND P0, PT, R16, RZ, PT ;  /* 0x000000ff1000720c */ /* 0x000fe40003f05270 */
[----:B------:R-:W-:Y:S02]  /*42ec0*/  ISETP.GE.AND P1, PT, R17, RZ, PT ;  /* 0x000000ff1100720c */ /* 0x000fe40003f26270 */
[----:B------:R-:W-:Y:S02]  /*42ed0*/  ISETP.EQ.AND P0, PT, R11, 0x7ff00000, !P0 ;  /* 0x7ff000000b00780c */ /* 0x000fe40004702270 */
[----:B------:R-:W-:-:S03]  /*42ee0*/  FSEL R69, RZ, 2, P1 ;  /* 0x40000000ff457808 */ /* 0x000fc60000800000 */
[----:B--2---:R-:W-:Y:S02]  /*42ef0*/  FSEL R68, R18, RZ, !P0 ;  /* 0x000000ff12447208 */ /* 0x004fe40004000000 */
[----:B------:R-:W-:Y:S01]  /*42f00*/  FSEL R69, R69, R19, P0 ;  /* 0x0000001345457208 */ /* 0x000fe20000000000 */
[----:B------:R-:W-:Y:S05]  /*42f10*/  BRA `(.L_x_4845) ;  /* 0x0000057000007947 */ /* 0x000fea0003800000 */
.L_x_4844:
[----:B------:R-:W-:Y:S01]  /*42f20*/  IMAD.MOV.U32 R10, RZ, RZ, R16 ;  /* 0x000000ffff0a7224 */ /* 0x000fe200078e0010 */
[----:B------:R-:W-:Y:S01]  /*42f30*/  MOV R22, RZ ;  /* 0x000000ff00167202 */ /* 0x000fe20000000f00 */
[----:B------:R-:W-:Y:S01]  /*42f40*/  IMAD.MOV.U32 R26, RZ, RZ, -0x2b1f4029 ;  /* 0xd4e0bfd7ff1a7424 */ /* 0x000fe200078e00ff */
[----:B------:R-:W-:Y:S01]  /*42f50*/  MOV R27, 0x3df8774a ;  /* 0x3df8774a001b7802 */ /* 0x000fe20000000f00 */
[----:B0-----:R-:W-:Y:S01]  /*42f60*/  IMAD.MOV.U32 R30, RZ, RZ, 0x652b82fe ;  /* 0x652b82feff1e7424 */ /* 0x001fe200078e00ff */
[----:B------:R-:W-:Y:S01]  /*42f70*/  MOV R31, 0x3ff71547 ;  /* 0x3ff71547001f7802 */ /* 0x000fe20000000f00 */
[----:B------:R-:W0:Y:S01]  /*42f80*/  DADD R20, R10, 4 ;  /* 0x401000000a147429 */ /* 0x000e220000000000 */
[----:B------:R-:W-:Y:S01]  /*42f90*/  IMAD.MOV.U32 R28, RZ, RZ, RZ ;  /* 0x000000ffff1c7224 */ /* 0x000fe200078e00ff */
[----:B------:R-:W-:-:S04]  /*42fa0*/  ISETP.GT.U32.AND P0, PT, R11, 0x403b4000, PT ;  /* 0x403b40000b00780c */ /* 0x000fc80003f04070 */
        /* <DEDUP_REMOVED lines=11> */
[----:B0-----:R-:W-:Y:S01]  /*43060*/  IMAD.MOV.U32 R26, RZ, RZ, 0x0 ;  /* 0x00000000ff1a7424 */ /* 0x001fe200078e00ff */
[----:B------:R-:W-:-:S03]  /*43070*/  MOV R27, 0x3ff00000 ;  /* 0x3ff00000001b7802 */ /* 0x000fc60000000f00 */
        /* <DEDUP_REMOVED lines=13> */
[C---:B---3--:R-:W-:Y:S02]  /*43150*/  LEA.HI R0, R22.reuse, R22, RZ, 0x1 ;  /* 0x0000001616007211 */ /* 0x048fe400078f08ff */
[----:B0-----:R-:W0:Y:S02]  /*43160*/  DFMA R24, R18, R24, c[0x2][0x170] ;  /* 0x00805c001218762b */ /* 0x001e240000000018 */
[----:B------:R-:W-:Y:S02]  /*43170*/  SHF.R.S32.HI R5, RZ, 0x1, R0 ;  /* 0x00000001ff057819 */ /* 0x000fe40000011400 */
[----:B------:R2:W3:Y:S02]  /*43180*/  DADD R32, R22, -6.75539944105574400000e+15 ;  /* 0xc338000016207429 */ /* 0x0004e40000000000 */
[----:B--2---:R-:W-:-:S02]  /*43190*/  IADD3 R22, R22, -R5, RZ ;  /* 0x8000000516167210 */ /* 0x004fc40007ffe0ff */
[----:B0-----:R-:W0:Y:S02]  /*431a0*/  DFMA R24, R18, R24, c[0x2][0x178] ;  /* 0x00805e001218762b */ /* 0x001e240000000018 */
[----:B------:R-:W-:Y:S02]  /*431b0*/  LEA R23, R22, 0x3ff00000, 0x14 ;  /* 0x3ff0000016177811 */ /* 0x000fe400078ea0ff */
[----:B------:R-:W2:Y:S01]  /*431c0*/  DFMA R30, R30, R30, R30 ;  /* 0x0000001e1e1e722b */ /* 0x000ea2000000001e */
[----:B------:R-:W-:-:S03]  /*431d0*/  MOV R22, RZ ;  /* 0x000000ff00167202 */ /* 0x000fc60000000f00 */
[----:B---3--:R-:W3:-:S04]  /*431e0*/  DFMA R34, R32, c[0x2][0xb8], -R20 ;  /* 0x00802e0020227a2b */ /* 0x008ec80000000814 */
[----:B0-----:R-:W0:-:S04]  /*431f0*/  DFMA R26, R18, R24, c[0x2][0x180] ;  /* 0x00806000121a762b */ /* 0x001e080000000018 */
[----:B--2---:R2:W-:Y:S02]  /*43200*/  DFMA R24, R28, R30, R28 ;  /* 0x0000001e1c18722b */ /* 0x0045e4000000001c */
[----:B--2---:R-:W-:Y:S01]  /*43210*/  MOV R28, 0x69ce2bdf ;  /* 0x69ce2bdf001c7802 */ /* 0x004fe20000000f00 */
[----:B------:R-:W-:Y:S01]  /*43220*/  IMAD.MOV.U32 R29, RZ, RZ, 0x3e5ade15 ;  /* 0x3e5ade15ff1d7424 */ /* 0x000fe200078e00ff */
        /* <DEDUP_REMOVED lines=38> */
.L_x_4845:
[----:B------:R-:W-:Y:S05]  /*43490*/  BSYNC B3 ;  /* 0x0000000000037941 */ /* 0x000fea0003800000 */
.L_x_4843:
[----:B------:R-:W-:Y:S01]  /*434a0*/  HFMA2.MMA R77, -RZ, RZ, 1.984375, 0 ;  /* 0x3ff00000ff4d7435 */ /* 0x000fe200000001ff */
[----:B------:R-:W-:Y:S01]  /*434b0*/  BSSY B4, `(.L_x_4846) ;  /* 0x000017a000047945 */ /* 0x000fe20003800000 */
[----:B------:R-:W-:Y:S01]  /*434c0*/  IMAD.MOV.U32 R6, RZ, RZ, RZ ;  /* 0x000000ffff067224 */ /* 0x000fe200078e00ff */
[----:B------:R-:W-:Y:S01]  /*434d0*/  MOV R5, RZ ;  /* 0x000000ff00057202 */ /* 0x000fe20000000f00 */
[----:B------:R-:W-:Y:S01]  /*434e0*/  IMAD.MOV.U32 R10, RZ, RZ, 0x0 ;  /* 0x00000000ff0a7424 */ /* 0x000fe200078e00ff */
[----:B------:R-:W-:Y:S01]  /*434f0*/  MOV R11, 0x7ff00000 ;  /* 0x7ff00000000b7802 */ /* 0x000fe20000000f00 */
        /* <DEDUP_REMOVED lines=26> */
.L_x_4852:
        /* <DEDUP_REMOVED lines=310> */
.L_x_4848:
[----:B------:R-:W-:Y:S05]  /*44a00*/  BSYNC B3 ;  /* 0x0000000000037941 */ /* 0x000fea0003800000 */
.L_x_4847:
        /* <DEDUP_REMOVED lines=26> */
[----:B------:R-:W-:Y:S01]  /*44bb0*/  MOV R72, R10 ;  /* 0x0000000a00487202 */ /* 0x000fe20000000f00 */
[----:B------:R-:W-:Y:S02]  /*44bc0*/  IMAD.MOV.U32 R73, RZ, RZ, R9 ;  /* 0x000000ffff497224 */ /* 0x000fe400078e0009 */
.L_x_4851:
[----:B------:R-:W-:Y:S05]  /*44bd0*/  BSYNC B5 ;  /* 0x0000000000057941 */ /* 0x000fea0003800000 */
.L_x_4850:
[----:B------:R-:W-:Y:S01]  /*44be0*/  IADD3 R6, R6, 0x1, RZ ;  /* 0x0000000106067810 */ /* 0x000fe20007ffe0ff */
[----:B------:R0:W2:Y:S01]  /*44bf0*/  DADD R10, -RZ, |R28| ;  /* 0x00000000ff0a7229 */ /* 0x0000a2000000051c */
[----:B------:R-:W-:Y:S01]  /*44c00*/  MOV R76, R72 ;  /* 0x00000048004c7202 */ /* 0x000fe20000000f00 */
[----:B------:R-:W-:Y:S01]  /*44c10*/  IMAD.MOV.U32 R77, RZ, RZ, R73 ;  /* 0x000000ffff4d7224 */ /* 0x000fe200078e0049 */
[----:B------:R-:W-:-:S13]  /*44c20*/  ISETP.GE.U32.AND P0, PT, R6, 0x19, PT ;  /* 0x000000190600780c */ /* 0x000fda0003f06070 */
[----:B0-2---:R-:W-:Y:S01]  /*44c30*/  @P0 CALL.REL.NOINC `(.L_x_4849) ;  /* 0x0000001000000944 */ /* 0x005fe20003c00000 */
[----:B------:R-:W-:Y:S05]  /*44c40*/  BRA `(.L_x_4852) ;  /* 0xffffea5000007947 */ /* 0x000fea000383ffff */
.L_x_4849:
[----:B------:R-:W-:Y:S05]  /*44c50*/  BSYNC B4 ;  /* 0x0000000000047941 */ /* 0x000fea0003800000 */
.L_x_4846:
[C---:B------:R-:W2:Y:S01]  /*44c60*/  DMUL R10, R14.reuse, -0.5 ;  /* 0xbfe000000e0a7828 */ /* 0x040ea20000000000 */
[----:B------:R-:W-:Y:S01]  /*44c70*/  MOV R22, 0x652b82fe ;  /* 0x652b82fe00167802 */ /* 0x000fe20000000f00 */
[----:B------:R-:W-:Y:S01]  /*44c80*/  IMAD.MOV.U32 R23, RZ, RZ, 0x3ff71547 ;  /* 0x3ff71547ff177424 */ /* 0x000fe200078e00ff */
[----:B------:R-:W-:Y:S01]  /*44c90*/  MOV R18, 0x69ce2bdf ;  /* 0x69ce2bdf00127802 */ /* 0x000fe20000000f00 */
[----:B------:R-:W-:Y:S01]  /*44ca0*/  IMAD.MOV.U32 R19, RZ, RZ, 0x3e5ade15 ;  /* 0x3e5ade15ff137424 */ /* 0x000fe200078e00ff */
[----:B------:R-:W-:Y:S01]  /*44cb0*/  DMUL R34, R14, c[0x2][0x1d8] ;  /* 0x008076000e227a28 */ /* 0x000fe20000000000 */
[----:B------:R-:W-:Y:S01]  /*44cc0*/  MOV R20, 0x0 ;  /* 0x0000000000147802 */ /* 0x000fe20000000f00 */
[----:B------:R-:W-:Y:S01]  /*44cd0*/  IMAD.MOV.U32 R21, RZ, RZ, 0x3fd80000 ;  /* 0x3fd80000ff157424 */ /* 0x000fe200078e00ff */
        /* <DEDUP_REMOVED lines=27> */
[----:B------:R-:W-:Y:S02]  /*44e90*/  IADD3 R31, R21, -0x100000, RZ ;  /* 0xfff00000151f7810 */ /* 0x000fe40007ffe0ff */
[----:B--2---:R-:W-:Y:S01]  /*44ea0*/  DFMA R10, R10, R14, 1 ;  /* 0x3ff000000a0a742b */ /* 0x004fe2000000000e */
[----:B------:R-:W-:-:S03]  /*44eb0*/  MOV R30, R20 ;  /* 0x00000014001e7202 */ /* 0x000fc60000000f00 */
[----:B0--3--:R-:W0:-:S06]  /*44ec0*/  DFMA R24, R32, -R32, R34 ;  /* 0x800000202018722b */ /* 0x009e0c0000000022 */
[----:B0-----:R0:W2:Y:S01]  /*44ed0*/  DFMA R74, R24, R30, R32 ;  /* 0x0000001e184a722b */ /* 0x0010a20000000020 */
[----:B------:R-:W-:Y:S01]  /*44ee0*/  IMAD R15, R22, 0x100000, R11 ;  /* 0x00100000160f7824 */ /* 0x000fe200078e020b */
[----:B------:R-:W-:Y:S01]  /*44ef0*/  MOV R14, R10 ;  /* 0x0000000a000e7202 */ /* 0x000fe20000000f00 */
        /* <DEDUP_REMOVED lines=13> */
.L_x_4854:
[----:B0-2---:R-:W-:Y:S05]  /*44fd0*/  BSYNC B3 ;  /* 0x0000000000037941 */ /* 0x005fea0003800000 */
.L_x_4853:
[----:B------:R-:W-:Y:S01]  /*44fe0*/  BSSY B4, `(.L_x_4855) ;  /* 0x0000009000047945 */ /* 0x000fe20003800000 */
[----:B------:R-:W-:Y:S05]  /*44ff0*/  @!P2 BRA `(.L_x_4856) ;  /* 0x000000700000a947 */ /* 0x000fea0003800000 */
[----:B------:R-:W-:Y:S01]  /*45000*/  MOV R30, R20 ;  /* 0x00000014001e7202 */ /* 0x000fe20000000f00 */
[----:B------:R-:W-:Y:S01]  /*45010*/  IMAD.MOV.U32 R10, RZ, RZ, R24 ;  /* 0x000000ffff0a7224 */ /* 0x000fe200078e0018 */
[----:B------:R-:W-:Y:S01]  /*45020*/  MOV R11, R25 ;  /* 0x00000019000b7202 */ /* 0x000fe20000000f00 */
[----:B------:R-:W-:Y:S01]  /*45030*/  IMAD.MOV.U32 R6, RZ, RZ, R16 ;  /* 0x000000ffff067224 */ /* 0x000fe200078e0010 */
[----:B------:R-:W-:Y:S02]  /*45040*/  MOV R0, 0x45060 ;  /* 0x0004506000007802 */ /* 0x000fe40000000f00 */
[----:B-1----:R-:W-:Y:S05]  /*45050*/  CALL.REL.NOINC `($__internal_20_$__cuda_sm20_dsqrt_rn_f64_mediumpath_v1) ;  /* 0x00000a9000007944 */ /* 0x002fea0003c00000 */
[----:B------:R-:W-:Y:S02]  /*45060*/  MOV R74, R6 ;  /* 0x00000006004a7202 */ /* 0x000fe40000000f00 */
.L_x_4856:
[----:B------:R-:W-:Y:S05]  /*45070*/  BSYNC B4 ;  /* 0x0000000000047941 */ /* 0x000fea0003800000 */
.L_x_4855:
[----:B------:R-:W2:Y:S01]  /*45080*/  MUFU.RCP64H R11, R75 ;  /* 0x0000004b000b7308 */ /* 0x000ea20000001800 */
[----:B------:R-:W-:Y:S01]  /*45090*/  IMAD.MOV.U32 R10, RZ, RZ, 0x1 ;  /* 0x00000001ff0a7424 */ /* 0x000fe200078e00ff */
        /* <DEDUP_REMOVED lines=16> */
[----:B------:R-:W-:Y:S02]  /*451a0*/  MOV R11, R9 ;  /* 0x00000009000b7202 */ /* 0x000fe40000000f00 */
.L_x_4858:
[----:B------:R-:W-:Y:S05]  /*451b0*/  BSYNC B4 ;  /* 0x0000000000047941 */ /* 0x000fea0003800000 */
.L_x_4857:
[----:B------:R2:W3:Y:S01]  /*451c0*/  DFMA R24, R68, 0.5, R10 ;  /* 0x3fe000004418782b */ /* 0x0004e2000000000a */
[----:B------:R-:W-:Y:S05]  /*451d0*/  BRA `(.L_x_4466) ;  /* 0x0000003000007947 */ /* 0x000fea0003800000 */
.L_x_4467:
[----:B------:R-:W0:Y:S01]  /*451e0*/  DSETP.GT.AND P0, PT, R18, RZ, PT ;  /* 0x000000ff1200722a */ /* 0x000e220003f04000 */
[----:B------:R-:W-:-:S05]  /*451f0*/  IMAD.MOV.U32 R24, RZ, RZ, RZ ;  /* 0x000000ffff187224 */ /* 0x000fca00078e00ff */
[----:B0-----:R-:W-:-:S03]  /*45200*/  FSEL R25, RZ, +QNAN , P0 ;  /* 0x7ff80000ff197808 */ /* 0x001fc60000000000 */
.L_x_4466:
[----:B------:R-:W-:Y:S05]  /*45210*/  BSYNC B2 ;  /* 0x0000000000027941 */ /* 0x000fea0003800000 */
.L_x_4465:
[----:B------:R-:W-:Y:S01]  /*45220*/  HFMA2.MMA R3, -RZ, RZ, 0, 0 ;  /* 0x00000000ff037435 */ /* 0x000fe200000001ff */
[----:B--234-:R-:W-:Y:S01]  /*45230*/  MOV R66, R24 ;  /* 0x0000001800427202 */ /* 0x01cfe20000000f00 */
[----:B------:R-:W-:-:S04]  /*45240*/  IMAD.MOV.U32 R67, RZ, RZ, R25 ;  /* 0x000000ffff437224 */ /* 0x000fc800078e0019 */
[----:B------:R-:W-:Y:S05]  /*45250*/  RET.REL.NODEC R2 `(_ZN2at6native18elementwise_kernelILi128ELi2EZNS0_22gpu_kernel_impl_nocastIN48_GLOBAL__N__08322988_15_IGammaKernel_cu_cb51a28d10CalcIgammaIdEEEEvRNS_18TensorIteratorBaseERKT_EUliE_EEviT1_) ;  /* 0xfffbada002007950 */ /* 0x000fea0003c3ffff */
        .weak           $__internal_18_$__cuda_sm20_dblrcp_rn_slowpath_v3
        .type           $__internal_18_$__cuda_sm20_dblrcp_rn_slowpath_v3,@function
        .size           $__internal_18_$__cuda_sm20_dblrcp_rn_slowpath_v3,($__internal_19_$__cuda_sm20_div_rn_f64_full - $__internal_18_$__cuda_sm20_dblrcp_rn_slowpath_v3)
$__internal_18_$__cuda_sm20_dblrcp_rn_slowpath_v3:
        /* <DEDUP_REMOVED lines=25> */
.L_x_4862:
        /* <DEDUP_REMOVED lines=10> */
.L_x_4860:
[----:B------:R-:W-:Y:S01]  /*45490*/  LOP3.LUT R11, R33, 0x80000, RZ, 0xfc, !PT ;  /* 0x00080000210b7812 */ /* 0x000fe200078efcff */
[----:B------:R-:W-:Y:S02]  /*454a0*/  IMAD.MOV.U32 R10, RZ, RZ, R32 ;  /* 0x000000ffff0a7224 */ /* 0x000fe400078e0020 */
.L_x_4861:
[----:B------:R-:W-:Y:S05]  /*454b0*/  BSYNC B3 ;  /* 0x0000000000037941 */ /* 0x000fea0003800000 */
.L_x_4859:
[----:B01----:R-:W-:Y:S01]  /*454c0*/  MOV R5, R10 ;  /* 0x0000000a00057202 */ /* 0x003fe20000000f00 */
[----:B------:R-:W-:Y:S01]  /*454d0*/  IMAD.MOV.U32 R6, RZ, RZ, R11 ;  /* 0x000000ffff067224 */ /* 0x000fe200078e000b */
[----:B------:R-:W-:Y:S01]  /*454e0*/  MOV R10, R9 ;  /* 0x00000009000a7202 */ /* 0x000fe20000000f00 */
[----:B------:R-:W-:-:S04]  /*454f0*/  IMAD.MOV.U32 R11, RZ, RZ, 0x0 ;  /* 0x00000000ff0b7424 */ /* 0x000fc800078e00ff */
[----:B------:R-:W-:Y:S05]  /*45500*/  RET.REL.NODEC R10 `(_ZN2at6native18elementwise_kernelILi128ELi2EZNS0_22gpu_kernel_impl_nocastIN48_GLOBAL__N__08322988_15_IGammaKernel_cu_cb51a28d10CalcIgammaIdEEEEvRNS_18TensorIteratorBaseERKT_EUliE_EEviT1_) ;  /* 0xfffbaaf00a007950 */ /* 0x000fea0003c3ffff */
        .weak           $__internal_19_$__cuda_sm20_div_rn_f64_full
        .type           $__internal_19_$__cuda_sm20_div_rn_f64_full,@function
        .size           $__internal_19_$__cuda_sm20_div_rn_f64_full,($__internal_20_$__cuda_sm20_dsqrt_rn_f64_mediumpath_v1 - $__internal_19_$__cuda_sm20_div_rn_f64_full)
$__internal_19_$__cuda_sm20_div_rn_f64_full:
        /* <DEDUP_REMOVED lines=15> */
[----:B------:R-:W-:Y:S01]  /*45600*/  @!P1 ISETP.GE.U32.AND P2, PT, R11, R78, PT ;  /* 0x0000004e0b00920c */ /* 0x000fe20003f46070 */
[----:B------:R-:W-:Y:S01]  /*45610*/  IMAD.MOV.U32 R78, RZ, RZ, R76 ;  /* 0x000000ffff4e7224 */ /* 0x000fe200078e004c */
[----:B------:R-:W-:-:S02]  /*45620*/  LOP3.LUT R79, R79, 0x800fffff, R77, 0xf8, !PT ;  /* 0x800fffff4f4f7812 */ /* 0x000fc400078ef84d */
[----:B------:R-:W-:Y:S02]  /*45630*/  @!P1 SEL R9, R84, 0x63400000, !P2 ;  /* 0x6340000054099807 */ /* 0x000fe40005000000 */
[----:B------:R-:W-:Y:S02]  /*45640*/  @!P1 MOV R86, RZ ;  /* 0x000000ff00569202 */ /* 0x000fe40000000f00 */
[----:B------:R-:W-:Y:S02]  /*45650*/  @!P1 LOP3.LUT R9, R9, 0x80000000, R77, 0xf8, !PT ;  /* 0x8000000009099812 */ /* 0x000fe400078ef84d */
[----:B------:R-:W-:Y:S02]  /*45660*/  @!P0 LOP3.LUT R10, R73, 0x7ff00000, RZ, 0xc0, !PT ;  /* 0x7ff00000490a8812 */ /* 0x000fe400078ec0ff */
[----:B------:R-:W-:Y:S01]  /*45670*/  @!P1 LOP3.LUT R87, R9, 0x100000, RZ, 0xfc, !PT ;  /* 0x0010000009579812 */ /* 0x000fe200078efcff */
[----:B0-----:R-:W0:Y:S01]  /*45680*/  DFMA R82, R80, -R72, 1 ;  /* 0x3ff000005052742b */ /* 0x001e220000000848 */
[----:B------:R-:W-:-:S04]  /*45690*/  IMAD.MOV.U32 R9, RZ, RZ, R11 ;  /* 0x000000ffff097224 */ /* 0x000fc800078e000b */
[----:B------:R1:W-:Y:S02]  /*456a0*/  @!P1 DFMA R78, R78, 2, -R86 ;  /* 0x400000004e4e982b */ /* 0x0003e40000000856 */
[----:B-1----:R-:W-:Y:S02]  /*456b0*/  IADD3 R86, R10, -0x1, RZ ;  /* 0xffffffff0a567810 */ /* 0x002fe40007ffe0ff */
        /* <DEDUP_REMOVED lines=38> */
[----:B------:R-:W-:Y:S01]  /*45920*/  FSEL R83, R9, R83, !P0 ;  /* 0x0000005309537208 */ /* 0x000fe20004000000 */
[----:B------:R-:W-:Y:S05]  /*45930*/  BRA `(.L_x_4865) ;  /* 0x0000015000007947 */ /* 0x000fea0003800000 */
.L_x_4864:
        /* <DEDUP_REMOVED lines=12> */
[----:B------:R-:W-:Y:S01]  /*45a00*/  @!P0 MOV R82, RZ ;  /* 0x000000ff00528202 */ /* 0x000fe20000000f00 */
[----:B------:R-:W-:Y:S01]  /*45a10*/  @P0 IMAD.MOV.U32 R82, RZ, RZ, RZ ;  /* 0x000000ffff520224 */ /* 0x000fe200078e00ff */
[----:B------:R-:W-:Y:S01]  /*45a20*/  @P0 MOV R83, R9 ;  /* 0x0000000900530202 */ /* 0x000fe20000000f00 */
[----:B------:R-:W-:Y:S05]  /*45a30*/  BRA `(.L_x_4865) ;  /* 0x0000005000007947 */ /* 0x000fea0003800000 */
.L_x_4867:
[----:B0-----:R-:W-:Y:S01]  /*45a40*/  LOP3.LUT R83, R75, 0x80000, RZ, 0xfc, !PT ;  /* 0x000800004b537812 */ /* 0x001fe200078efcff */
[----:B------:R-:W-:Y:S01]  /*45a50*/  IMAD.MOV.U32 R82, RZ, RZ, R74 ;  /* 0x000000ffff527224 */ /* 0x000fe200078e004a */
[----:B------:R-:W-:Y:S05]  /*45a60*/  BRA `(.L_x_4865) ;  /* 0x0000002000007947 */ /* 0x000fea0003800000 */
.L_x_4866:
[----:B0-----:R-:W-:Y:S02]  /*45a70*/  LOP3.LUT R83, R77, 0x80000, RZ, 0xfc, !PT ;  /* 0x000800004d537812 */ /* 0x001fe400078efcff */
[----:B------:R-:W-:Y:S02]  /*45a80*/  MOV R82, R76 ;  /* 0x0000004c00527202 */ /* 0x000fe40000000f00 */
.L_x_4865:
[----:B------:R-:W-:Y:S05]  /*45a90*/  BSYNC B3 ;  /* 0x0000000000037941 */ /* 0x000fea0003800000 */
.L_x_4863:
[----:B------:R-:W-:Y:S01]  /*45aa0*/  HFMA2.MMA R73, -RZ, RZ, 0, 0 ;  /* 0x00000000ff497435 */ /* 0x000fe200000001ff */
[----:B------:R-:W-:Y:S01]  /*45ab0*/  IMAD.MOV.U32 R72, RZ, RZ, R0 ;  /* 0x000000ffff487224 */ /* 0x000fe200078e0000 */
[----:B------:R-:W-:Y:S01]  /*45ac0*/  MOV R9, R83 ;  /* 0x0000005300097202 */ /* 0x000fe20000000f00 */
[----:B------:R-:W-:-:S03]  /*45ad0*/  IMAD.MOV.U32 R10, RZ, RZ, R82 ;  /* 0x000000ffff0a7224 */ /* 0x000fc600078e0052 */
[----:B------:R-:W-:Y:S05]  /*45ae0*/  RET.REL.NODEC R72 `(_ZN2at6native18elementwise_kernelILi128ELi2EZNS0_22gpu_kernel_impl_nocastIN48_GLOBAL__N__08322988_15_IGammaKernel_cu_cb51a28d10CalcIgammaIdEEEEvRNS_18TensorIteratorBaseERKT_EUliE_EEviT1_) ;  /* 0xfffba51048007950 */ /* 0x000fea0003c3ffff */
        .weak           $__internal_20_$__cuda_sm20_dsqrt_rn_f64_mediumpath_v1
        .type           $__internal_20_$__cuda_sm20_dsqrt_rn_f64_mediumpath_v1,@function
        .size           $__internal_20_$__cuda_sm20_dsqrt_rn_f64_mediumpath_v1,($_ZN2at6native18elementwise_kernelILi128ELi2EZNS0_22gpu_kernel_impl_nocastIN48_GLOBAL__N__08322988_15_IGammaKernel_cu_cb51a28d10CalcIgammaIdEEEEvRNS_18TensorIteratorBaseERKT_EUliE_EEviT1_$__internal_accurate_pow - $__internal_20_$__cuda_sm20_dsqrt_rn_f64_mediumpath_v1)
$__internal_20_$__cuda_sm20_dsqrt_rn_f64_mediumpath_v1:
        /* <DEDUP_REMOVED lines=11> */
.L_x_4869:
        /* <DEDUP_REMOVED lines=24> */
.L_x_4871:
[----:B------:R0:W1:-:S06]  /*45d20*/  DADD R10, R34, R34 ;  /* 0x00000000220a7229 */ /* 0x00004c0000000022 */
.L_x_4870:
[----:B------:R-:W-:Y:S05]  /*45d30*/  BSYNC B3 ;  /* 0x0000000000037941 */ /* 0x000fea0003800000 */
.L_x_4868:
[----:B-1----:R-:W-:Y:S01]  /*45d40*/  MOV R75, R11 ;  /* 0x0000000b004b7202 */ /* 0x002fe20000000f00 */
[----:B------:R-:W-:Y:S01]  /*45d50*/  HFMA2.MMA R11, -RZ, RZ, 0, 0 ;  /* 0x00000000ff0b7435 */ /* 0x000fe200000001ff */
[----:B------:R-:W-:Y:S02]  /*45d60*/  IMAD.MOV.U32 R6, RZ, RZ, R10 ;  /* 0x000000ffff067224 */ /* 0x000fe400078e000a */
[----:B------:R-:W-:-:S04]  /*45d70*/  IMAD.MOV.U32 R10, RZ, RZ, R0 ;  /* 0x000000ffff0a7224 */ /* 0x000fc800078e0000 */
[----:B------:R-:W-:Y:S05]  /*45d80*/  RET.REL.NODEC R10 `(_ZN2at6native18elementwise_kernelILi128ELi2EZNS0_22gpu_kernel_impl_nocastIN48_GLOBAL__N__08322988_15_IGammaKernel_cu_cb51a28d10CalcIgammaIdEEEEvRNS_18TensorIteratorBaseERKT_EUliE_EEviT1_) ;  /* 0xfffba2700a007950 */ /* 0x000fea0003c3ffff */
        .type           $_ZN2at6native18elementwise_kernelILi128ELi2EZNS0_22gpu_kernel_impl_nocastIN48_GLOBAL__N__08322988_15_IGammaKernel_cu_cb51a28d10CalcIgammaIdEEEEvRNS_18TensorIteratorBaseERKT_EUliE_EEviT1_$__internal_accurate_pow,@function
        .size           $_ZN2at6native18elementwise_kernelILi128ELi2EZNS0_22gpu_kernel_impl_nocastIN48_GLOBAL__N__08322988_15_IGammaKernel_cu_cb51a28d10CalcIgammaIdEEEEvRNS_18TensorIteratorBaseERKT_EUliE_EEviT1_$__internal_accurate_pow,($_ZN2at6native18elementwise_kernelILi128ELi2EZNS0_22gpu_kernel_impl_nocastIN48_GLOBAL__N__08322988_15_IGammaKernel_cu_cb51a28d10CalcIgammaIdEEEEvRNS_18TensorIteratorBaseERKT_EUliE_EEviT1_$__internal_lgamma_pos - $_ZN2at6native18elementwise_kernelILi128ELi2EZNS0_22gpu_kernel_impl_nocastIN48_GLOBAL__N__08322988_15_IGammaKernel_cu_cb51a28d10CalcIgammaIdEEEEvRNS_18TensorIteratorBaseERKT_EUliE_EEviT1_$__internal_accurate_pow)
$_ZN2at6native18elementwise_kernelILi128ELi2EZNS0_22gpu_kernel_impl_nocastIN48_GLOBAL__N__08322988_15_IGammaKernel_cu_cb51a28d10CalcIgammaIdEEEEvRNS_18TensorIteratorBaseERKT_EUliE_EEviT1_$__internal_accurate_pow:
[----:B------:R-:W-:Y:S01]  /*45d90*/  SHF.R.U32.HI R9, RZ, 0x14, R11 ;  /* 0x00000014ff097819 */ /* 0x000fe2000001160b */
[----:B------:R-:W-:Y:S01]  /*45da0*/  IMAD.MOV.U32 R10, RZ, RZ, R28 ;  /* 0x000000ffff0a7224 */ /* 0x000fe200078e001c */
[----:B------:R-:W-:Y:S01]  /*45db0*/  MOV R26, RZ ;  /* 0x000000ff001a7202 */ /* 0x000fe20000000f00 */
[----:B------:R-:W-:Y:S01]  /*45dc0*/  IMAD.MOV.U32 R32, RZ, RZ, 0x7d2cafe2 ;  /* 0x7d2cafe2ff207424 */ /* 0x000fe200078e00ff */
[----:B------:R-:W-:Y:S02]  /*45dd0*/  ISETP.NE.AND P0, PT, R9, RZ, PT ;  /* 0x000000ff0900720c */ /* 0x000fe40003f05270 */
[----:B------:R-:W-:-:S11]  /*45de0*/  MOV R33, 0x3eb0f5ff ;  /* 0x3eb0f5ff00217802 */ /* 0x000fd60000000f00 */
[----:B------:R0:W1:Y:S02]  /*45df0*/  @!P0 DMUL R40, R10, 1.80143985094819840000e+16 ;  /* 0x435000000a288828 */ /* 0x0000640000000000 */
[----:B0-----:R-:W-:-:S08]  /*45e00*/  MOV R10, R11 ;  /* 0x0000000b000a7202 */ /* 0x001fd00000000f00 */
[----:B-1----:R-:W-:Y:S01]  /*45e10*/  @!P0 IMAD.MOV.U32 R10, RZ, RZ, R41 ;  /* 0x000000ffff0a8224 */ /* 0x002fe200078e0029 */
[----:B------:R-:W-:Y:S02]  /*45e20*/  @!P0 MOV R28, R40 ;  /* 0x00000028001c8202 */ /* 0x000fe40000000f00 */
        /* <DEDUP_REMOVED lines=19> */
[----:B------:R-:W-:-:S04]  /*45f60*/  DMUL R34, R10, R10 ;  /* 0x0000000a0a227228 */ /* 0x000fc80000000000 */
[----:B0-----:R-:W0:-:S04]  /*45f70*/  DFMA R32, R30, R32, c[0x2][0x248] ;  /* 0x008092001e20762b */ /* 0x001e080000000020 */
[----:B------:R-:W1:-:S04]  /*45f80*/  DFMA R42, R28, -R10, R42 ;  /* 0x8000000a1c2a722b */ /* 0x000e48000000002a */
[----:B0-----:R-:W0:-:S04]  /*45f90*/  DFMA R32, R30, R32, c[0x2][0x250] ;  /* 0x008094001e20762b */ /* 0x001e080000000020 */
[----:B-1----:R-:W1:-:S04]  /*45fa0*/  DMUL R26, R26, R42 ;  /* 0x0000002a1a1a7228 */ /* 0x002e480000000000 */
[----:B0-----:R-:W0:-:S04]  /*45fb0*/  DFMA R32, R30, R32, c[0x2][0x258] ;  /* 0x008096001e20762b */ /* 0x001e080000000020 */
[----:B------:R-:W2:Y:S02]  /*45fc0*/  DFMA R28, R10, R10, -R34 ;  /* 0x0000000a0a1c722b */ /* 0x000ea40000000822 */
[----:B-1----:R-:W-:Y:S01]  /*45fd0*/  IADD3 R43, R27, 0x100000, RZ ;  /* 0x001000001b2b7810 */ /* 0x002fe20007ffe0ff */
[----:B------:R-:W-:Y:S01]  /*45fe0*/  IMAD.MOV.U32 R42, RZ, RZ, R26 ;  /* 0x000000ffff2a7224 */ /* 0x000fe200078e001a */
[----:B0-----:R-:W0:-:S05]  /*45ff0*/  DFMA R32, R30, R32, c[0x2][0x260] ;  /* 0x008098001e20762b */ /* 0x001e0a0000000020 */
[----:B--2---:R-:W-:-:S04]  /*46000*/  DFMA R42, R10, R42, R28 ;  /* 0x0000002a0a2a722b */ /* 0x004fc8000000001c */
[----:B0-----:R-:W0:-:S06]  /*46010*/  DFMA R22, R30, R32, c[0x2][0x268] ;  /* 0x00809a001e16762b */ /* 0x001e0c0000000020 */
[----:B0-----:R-:W0:-:S06]  /*46020*/  DADD R38, -R22, c[0x2][0x268] ;  /* 0x00809a0016267629 */ /* 0x001e0c0000000100 */
[----:B0-----:R-:W0:-:S04]  /*46030*/  DFMA R30, R30, R32, R38 ;  /* 0x000000201e1e722b */ /* 0x001e080000000026 */
[----:B------:R-:W1:-:S04]  /*46040*/  DMUL R32, R10, R34 ;  /* 0x000000220a207228 */ /* 0x000e480000000000 */
[----:B0-----:R-:W0:-:S04]  /*46050*/  DADD R30, RZ, R30 ;  /* 0x00000000ff1e7229 */ /* 0x001e08000000001e */
[----:B-1----:R-:W1:-:S04]  /*46060*/  DFMA R38, R10, R34, -R32 ;  /* 0x000000220a26722b */ /* 0x002e480000000820 */
[----:B0-----:R-:W0:-:S04]  /*46070*/  DADD R30, R30, c[0x2][0x270] ;  /* 0x00809c001e1e7629 */ /* 0x001e080000000000 */
[----:B-1----:R-:W1:-:S04]  /*46080*/  DFMA R38, R26, R34, R38 ;  /* 0x000000221a26722b */ /* 0x002e480000000026 */
[----:B0-----:R-:W0:-:S04]  /*46090*/  DADD R34, R22, R30 ;  /* 0x0000000016227229 */ /* 0x001e08000000001e */
[----:B-1----:R-:W-:-:S04]  /*460a0*/  DFMA R38, R10, R42, R38 ;  /* 0x0000002a0a26722b */ /* 0x002fc80000000026 */
[----:B0-----:R-:W0:-:S04]  /*460b0*/  DMUL R28, R34, R32 ;  /* 0x00000020221c7228 */ /* 0x001e080000000000 */
[----:B------:R-:W1:-:S04]  /*460c0*/  DADD R42, R22, -R34 ;  /* 0x00000000162a7229 */ /* 0x000e480000000822 */
[----:B0-----:R-:W0:-:S04]  /*460d0*/  DFMA R22, R34, R32, -R28 ;  /* 0x000000202216722b */ /* 0x001e08000000081c */
[----:B-1----:R-:W-:-:S04]  /*460e0*/  DADD R42, R30, R42 ;  /* 0x000000001e2a7229 */ /* 0x002fc8000000002a */
[----:B0-----:R0:W1:Y:S02]  /*460f0*/  DFMA R22, R34, R38, R22 ;  /* 0x000000262216722b */ /* 0x0010640000000016 */
[----:B0-----:R-:W-:Y:S01]  /*46100*/  MOV R34, 0x69ce2bdf ;  /* 0x69ce2bdf00227802 */ /* 0x001fe20000000f00 */
[----:B------:R-:W-:-:S03]  /*46110*/  IMAD.MOV.U32 R35, RZ, RZ, 0x3e5ade15 ;  /* 0x3e5ade15ff237424 */ /* 0x000fc600078e00ff */
[----:B-1----:R-:W0:-:S06]  /*46120*/  DFMA R42, R42, R32, R22 ;  /* 0x000000202a2a722b */ /* 0x002e0c0000000016 */
[----:B0-----:R-:W0:-:S06]  /*46130*/  DADD R22, R28, R42 ;  /* 0x000000001c167229 */ /* 0x001e0c000000002a */
[----:B0-----:R-:W0:-:S04]  /*46140*/  DADD R30, R10, R22 ;  /* 0x000000000a1e7229 */ /* 0x001e080000000016 */
[----:B------:R-:W1:-:S04]  /*46150*/  DADD R28, R28, -R22 ;  /* 0x000000001c1c7229 */ /* 0x000e480000000816 */
[----:B0-----:R-:W0:-:S04]  /*46160*/  DADD R10, R10, -R30 ;  /* 0x000000000a0a7229 */ /* 0x001e08000000081e */
[----:B-1----:R-:W-:-:S04]  /*46170*/  DADD R28, R42, R28 ;  /* 0x000000002a1c7229 */ /* 0x002fc8000000001c */
[----:B0-----:R0:W1:Y:S02]  /*46180*/  DADD R10, R22, R10 ;  /* 0x00000000160a7229 */ /* 0x001064000000000a */
[C---:B0-----:R-:W-:Y:S02]  /*46190*/  IADD3 R22, R9.reuse, -0x3ff, RZ ;  /* 0xfffffc0109167810 */ /* 0x041fe40007ffe0ff */
[----:B------:R-:W-:Y:S02]  /*461a0*/  @P1 IADD3 R22, R9, -0x3fe, RZ ;  /* 0xfffffc0209161810 */ /* 0x000fe40007ffe0ff */
[----:B-1----:R-:W0:Y:S01]  /*461b0*/  DADD R10, R28, R10 ;  /* 0x000000001c0a7229 */ /* 0x002e22000000000a */
[----:B------:R-:W-:Y:S02]  /*461c0*/  MOV R23, 0x43300000 ;  /* 0x4330000000177802 */ /* 0x000fe40000000f00 */
[----:B------:R-:W-:-:S03]  /*461d0*/  LOP3.LUT R22, R22, 0x80000000, RZ, 0x3c, !PT ;  /* 0x8000000016167812 */ /* 0x000fc600078e3cff */
[----:B0-----:R-:W0:-:S04]  /*461e0*/  DADD R26, R26, R10 ;  /* 0x000000001a1a7229 */ /* 0x001e08000000000a */
[----:B------:R-:W-:-:S04]  /*461f0*/  DADD R22, R22, c[0x2][0x60] ;  /* 0x0080180016167629 */ /* 0x000fc80000000000 */
        /* <DEDUP_REMOVED lines=8> */
[----:B-1----:R-:W0:Y:S01]  /*46280*/  DADD R30, R30, -R32 ;  /* 0x000000001e1e7229 */ /* 0x002e220000000820 */
[C---:B------:R-:W-:Y:S01]  /*46290*/  IMAD.SHL.U32 R6, R29.reuse, 0x2, RZ ;  /* 0x000000021d067824 */ /* 0x040fe200078e00ff */
[----:B------:R-:W-:-:S04]  /*462a0*/  LOP3.LUT R5, R29, 0xff0fffff, RZ, 0xc0, !PT ;  /* 0xff0fffff1d057812 */ /* 0x000fc800078ec0ff */
[----:B0-----:R-:W0:Y:S01]  /*462b0*/  DFMA R30, R22, c[0x2][0x70], R30 ;  /* 0x00801c00161e7a2b */ /* 0x001e22000000001e */
[----:B------:R-:W-:-:S04]  /*462c0*/  ISETP.GT.U32.AND P0, PT, R6, -0x2000001, PT ;  /* 0xfdffffff0600780c */ /* 0x000fc80003f04070 */
[----:B------:R-:W-:Y:S01]  /*462d0*/  SEL R29, R5, R29, P0 ;  /* 0x0000001d051d7207 */ /* 0x000fe20000000000 */
[----:B0-----:R-:W0:-:S06]  /*462e0*/  DADD R22, R10, R30 ;  /* 0x000000000a167229 */ /* 0x001e0c000000001e */
[----:B0-----:R-:W0:-:S04]  /*462f0*/  DADD R26, R10, -R22 ;  /* 0x000000000a1a7229 */ /* 0x001e080000000816 */
[----:B------:R-:W1:-:S04]  /*46300*/  DMUL R10, R22, R28 ;  /* 0x0000001c160a7228 */ /* 0x000e480000000000 */
[----:B0-----:R-:W-:-:S04]  /*46310*/  DADD R26, R30, R26 ;  /* 0x000000001e1a7229 */ /* 0x001fc8000000001a */
[----:B-1----:R-:W0:-:S06]  /*46320*/  DFMA R22, R22, R28, -R10 ;  /* 0x0000001c1616722b */ /* 0x002e0c000000080a */
[----:B0-----:R0:W1:Y:S02]  /*46330*/  DFMA R22, R26, R28, R22 ;  /* 0x0000001c1a16722b */ /* 0x0010640000000016 */
[----:B0-----:R-:W-:Y:S01]  /*46340*/  MOV R28, 0x652b82fe ;  /* 0x652b82fe001c7802 */ /* 0x001fe20000000f00 */
[----:B------:R-:W-:-:S03]  /*46350*/  IMAD.MOV.U32 R29, RZ, RZ, 0x3ff71547 ;  /* 0x3ff71547ff1d7424 */ /* 0x000fc600078e00ff */
        /* <DEDUP_REMOVED lines=33> */
.L_x_4872:
[----:B-1----:R-:W-:-:S04]  /*46570*/  DSETP.NEU.AND P0, PT, |R30|, +INF , PT ;  /* 0x7ff000001e00742a */ /* 0x002fc80003f0d200 */
[----:B------:R-:W1:-:S06]  /*46580*/  DADD R10, R10, -R26 ;  /* 0x000000000a0a7229 */ /* 0x000e4c000000081a */
[----:B-1----:R-:W1:-:S06]  /*46590*/  DADD R10, R22, R10 ;  /* 0x00000000160a7229 */ /* 0x002e4c000000000a */
[----:B-1----:R1:W2:Y:S02]  /*465a0*/  @P0 DFMA R30, R10, R30, R30 ;  /* 0x0000001e0a1e022b */ /* 0x0022a4000000001e */
[----:B-1----:R-:W-:Y:S01]  /*465b0*/  MOV R10, R0 ;  /* 0x00000000000a7202 */ /* 0x002fe20000000f00 */
[----:B------:R-:W-:-:S04]  /*465c0*/  IMAD.MOV.U32 R11, RZ, RZ, 0x0 ;  /* 0x00000000ff0b7424 */ /* 0x000fc800078e00ff */
[----:B--2---:R-:W-:Y:S05]  /*465d0*/  RET.REL.NODEC R10 `(_ZN2at6native18elementwise_kernelILi128ELi2EZNS0_22gpu_kernel_impl_nocastIN48_GLOBAL__N__08322988_15_IGammaKernel_cu_cb51a28d10CalcIgammaIdEEEEvRNS_18TensorIteratorBaseERKT_EUliE_EEviT1_) ;  /* 0xfffb9a200a007950 */ /* 0x004fea0003c3ffff */
        .type           $_ZN2at6native18elementwise_kernelILi128ELi2EZNS0_22gpu_kernel_impl_nocastIN48_GLOBAL__N__08322988_15_IGammaKernel_cu_cb51a28d10CalcIgammaIdEEEEvRNS_18TensorIteratorBaseERKT_EUliE_EEviT1_$__internal_lgamma_pos,@function
        .size           $_ZN2at6native18elementwise_kernelILi128ELi2EZNS0_22gpu_kernel_impl_nocastIN48_GLOBAL__N__08322988_15_IGammaKernel_cu_cb51a28d10CalcIgammaIdEEEEvRNS_18TensorIteratorBaseERKT_EUliE_EEviT1_$__internal_lgamma_pos,(.L_x_6733 - $_ZN2at6native18elementwise_kernelILi128ELi2EZNS0_22gpu_kernel_impl_nocastIN48_GLOBAL__N__08322988_15_IGammaKernel_cu_cb51a28d10CalcIgammaIdEEEEvRNS_18TensorIteratorBaseERKT_EUliE_EEviT1_$__internal_lgamma_pos)
$_ZN2at6native18elementwise_kernelILi128ELi2EZNS0_22gpu_kernel_impl_nocastIN48_GLOBAL__N__08322988_15_IGammaKernel_cu_cb51a28d10CalcIgammaIdEEEEvRNS_18TensorIteratorBaseERKT_EUliE_EEviT1_$__internal_lgamma_pos:
        /* <DEDUP_REMOVED lines=8> */
[----:B------:R-:W-:-:S06]  /*46660*/  IMAD.MOV.U32 R11, RZ, RZ, 0x3e784498 ;  /* 0x3e784498ff0b7424 */ /* 0x000fcc00078e00ff */
        /* <DEDUP_REMOVED lines=17> */
[----:B------:R-:W-:Y:S01]  /*46780*/  MOV R16, R10 ;  /* 0x0000000a00107202 */ /* 0x000fe20000000f00 */
[----:B------:R-:W-:Y:S01]  /*46790*/  IMAD.MOV.U32 R30, RZ, RZ, R10 ;  /* 0x000000ffff1e7224 */ /* 0x000fe200078e000a */
        /* <DEDUP_REMOVED lines=8> */
[----:B------:R-:W-:Y:S05]  /*46820*/  @P1 BRA `(.L_x_4877) ;  /* 0x000002b000001947 */ /* 0x000fea0003800000 */
[C---:B------:R-:W-:Y:S01]  /*46830*/  LOP3.LUT R9, R0.reuse, 0x800fffff, RZ, 0xc0, !PT ;  /* 0x800fffff00097812 */ /* 0x040fe200078ec0ff */
[----:B------:R-:W-:Y:S01]  /*46840*/  IMAD.MOV.U32 R28, RZ, RZ, RZ ;  /* 0x000000ffff1c7224 */ /* 0x000fe200078e00ff */
[----:B------:R-:W-:Y:S01]  /*46850*/  MOV R34, 0x3ae80f1e ;  /* 0x3ae80f1e00227802 */ /* 0x000fe20000000f00 */
[----:B------:R-:W-:Y:S01]  /*46860*/  IMAD.MOV.U32 R35, RZ, RZ, 0x3eb1380b ;  /* 0x3eb1380bff237424 */ /* 0x000fe200078e00ff */
[----:B------:R-:W-:Y:S02]  /*46870*/  LOP3.LUT R31, R9, 0x3ff00000, RZ, 0xfc, !PT ;  /* 0x3ff00000091f7812 */ /* 0x000fe400078efcff */
[----:B------:R-:W-:Y:S02]  /*46880*/  LEA.HI R0, R0, R5, RZ, 0xc ;  /* 0x0000000500007211 */ /* 0x000fe400078f60ff */
[----:B------:R-:W-:Y:S02]  /*46890*/  ISETP.GE.AND P0, PT, R31, 0x3ff6a09f, PT ;  /* 0x3ff6a09f1f00780c */ /* 0x000fe40003f06270 */
        /* <DEDUP_REMOVED lines=36> */
.L_x_4877:
[----:B------:R-:W-:Y:S01]  /*46ae0*/  IMAD.MOV.U32 R10, RZ, RZ, 0x0 ;  /* 0x00000000ff0a7424 */ /* 0x000fe200078e00ff */
[----:B------:R-:W-:Y:S02]  /*46af0*/  MOV R11, 0x7ff00000 ;  /* 0x7ff00000000b7802 */ /* 0x000fe40000000f00 */
[----:B------:R-:W-:-:S04]  /*46b00*/  FSETP.NEU.FTZ.AND P0, PT, R17, RZ, PT ;  /* 0x000000ff1100720b */ /* 0x000fc80003f1d000 */
[----:B------:R-:W0:-:S10]  /*46b10*/  DFMA R10, R16, R10, +INF ;  /* 0x7ff00000100a742b */ /* 0x000e14000000000a */
[----:B0-----:R-:W-:Y:S02]  /*46b20*/  FSEL R16, R10, RZ, P0 ;  /* 0x000000ff0a107208 */ /* 0x001fe40000000000 */
[----:B------:R-:W-:-:S06]  /*46b30*/  FSEL R17, R11, -QNAN , P0 ;  /* 0xfff000000b117808 */ /* 0x000fcc0000000000 */
[----:B------:R-:W0:Y:S01]  /*46b40*/  DADD R16, -RZ, -R16 ;  /* 0x00000000ff107229 */ /* 0x000e220000000910 */
[----:B------:R-:W-:Y:S05]  /*46b50*/  BRA `(.L_x_4878) ;  /* 0x00000a2000007947 */ /* 0x000fea0003800000 */
.L_x_4876:
        /* <DEDUP_REMOVED lines=26> */
.L_x_4875:
[----:B------:R-:W0:Y:S01]  /*46d00*/  DADD R16, R16, -2 ;  /* 0xc000000010107429 */ /* 0x000e220000000000 */
        /* <DEDUP_REMOVED lines=23> */
.L_x_4874:
        /* <DEDUP_REMOVED lines=12> */
[----:B0-----:R-:W-:Y:S01]  /*46f40*/  IMAD.MOV.U32 R10, RZ, RZ, -0x44e704fb ;  /* 0xbb18fb05ff0a7424 */ /* 0x001fe200078e00ff */
[----:B------:R-:W-:-:S03]  /*46f50*/  MOV R11, 0x40af7040 ;  /* 0x40af7040000b7802 */ /* 0x000fc60000000f00 */
        /* <DEDUP_REMOVED lines=22> */
.L_x_4881:
[----:B------:R-:W-:Y:S05]  /*470c0*/  BSYNC B5 ;  /* 0x0000000000057941 */ /* 0x000fea0003800000 */
.L_x_4880:
[----:B------:R0:W2:Y:S01]  /*470d0*/  DADD R16, R16, R82 ;  /* 0x0000000010107229 */ /* 0x0000a20000000052 */
[----:B------:R-:W-:Y:S05]  /*470e0*/  BRA `(.L_x_4878) ;  /* 0x0000049000007947 */ /* 0x000fea0003800000 */
.L_x_4879:
[----:B------:R-:W0:Y:S01]  /*470f0*/  MUFU.RCP64H R11, R17 ;  /* 0x00000011000b7308 */ /* 0x000e220000001800 */
[----:B------:R-:W-:Y:S01]  /*47100*/  MOV R10, RZ ;  /* 0x000000ff000a7202 */ /* 0x000fe20000000f00 */
[----:B------:R-:W-:Y:S01]  /*47110*/  IMAD.MOV.U32 R30, RZ, RZ, 0x34783f9 ;  /* 0x034783f9ff1e7424 */ /* 0x000fe200078e00ff */
[----:B------:R-:W-:Y:S02]  /*47120*/  IADD3 R0, R17, -0x1, RZ ;  /* 0xffffffff11007810 */ /* 0x000fe40007ffe0ff */
        /* <DEDUP_REMOVED lines=20> */
[----:B------:R-:W-:Y:S01]  /*47270*/  IMAD.MOV.U32 R32, RZ, RZ, R16 ;  /* 0x000000ffff207224 */ /* 0x000fe200078e0010 */
[----:B------:R-:W-:Y:S01]  /*47280*/  MOV R42, 0x3ae80f1e ;  /* 0x3ae80f1e002a7802 */ /* 0x000fe20000000f00 */
[----:B------:R-:W-:Y:S01]  /*47290*/  IMAD.MOV.U32 R34, RZ, RZ, RZ ;  /* 0x000000ffff227224 */ /* 0x000fe200078e00ff */
[----:B------:R-:W-:Y:S01]  /*472a0*/  LOP3.LUT R33, R0, 0x3ff00000, RZ, 0xfc, !PT ;  /* 0x3ff0000000217812 */ /* 0x000fe200078efcff */
[----:B------:R-:W-:-:S03]  /*472b0*/  IMAD.MOV.U32 R43, RZ, RZ, 0x3eb1380b ;  /* 0x3eb1380bff2b7424 */ /* 0x000fc600078e00ff */
[----:B------:R-:W-:-:S13]  /*472c0*/  ISETP.GE.AND P0, PT, R33, 0x3ff6a09f, PT ;  /* 0x3ff6a09f2100780c */ /* 0x000fda0003f06270 */
[----:B------:R-:W-:-:S04]  /*472d0*/  @P0 IADD3 R5, R33, -0x100000, RZ ;  /* 0xfff0000021050810 */ /* 0x000fc80007ffe0ff */
[----:B------:R-:W-:-:S06]  /*472e0*/  @P0 MOV R33, R5 ;  /* 0x0000000500210202 */ /* 0x000fcc0000000f00 */
[----:B------:R-:W1:-:S04]  /*472f0*/  DADD R40, R32, 1 ;  /* 0x3ff0000020287429 */ /* 0x000e480000000000 */
[----:B------:R-:W-:Y:S02]  /*47300*/  DADD R32, R32, -1 ;  /* 0xbff0000020207429 */ /* 0x000fe40000000000 */
[----:B-1----:R-:W1:Y:S02]  /*47310*/  MUFU.RCP64H R35, R41 ;  /* 0x0000002900237308 */ /* 0x002e640000001800 */
[----:B-1----:R1:W3:Y:S02]  /*47320*/  DFMA R36, -R40, R34, 1 ;  /* 0x3ff000002824742b */ /* 0x0022e40000000122 */
[C---:B-1----:R-:W-:Y:S02]  /*47330*/  LEA.HI R40, R17.reuse, 0xfffffc01, RZ, 0xc ;  /* 0xfffffc0111287811 */ /* 0x042fe400078f60ff */
[----:B------:R-:W-:Y:S02]  /*47340*/  @P0 LEA.HI R40, R17, 0xfffffc02, RZ, 0xc ;  /* 0xfffffc0211280811 */ /* 0x000fe400078f60ff */
[----:B---3--:R-:W1:Y:S01]  /*47350*/  DFMA R36, R36, R36, R36 ;  /* 0x000000242424722b */ /* 0x008e620000000024 */
[----:B------:R-:W-:-:S02]  /*47360*/  MOV R41, 0x43300000 ;  /* 0x4330000000297802 */ /* 0x000fc40000000f00 */
[----:B------:R-:W-:-:S03]  /*47370*/  LOP3.LUT R40, R40, 0x80000000, RZ, 0x3c, !PT ;  /* 0x8000000028287812 */ /* 0x000fc600078e3cff */
[----:B-1----:R-:W1:-:S04]  /*47380*/  DFMA R34, R34, R36, R34 ;  /* 0x000000242222722b */ /* 0x002e480000000022 */
[----:B------:R-:W-:-:S04]  /*47390*/  DADD R40, R40, c[0x2][0x60] ;  /* 0x0080180028287629 */ /* 0x000fc80000000000 */
[----:B-1----:R-:W1:-:S06]  /*473a0*/  DMUL R36, R34, R32 ;  /* 0x0000002022247228 */ /* 0x002e4c0000000000 */
[----:B-1----:R-:W1:-:S06]  /*473b0*/  DFMA R36, R34, R32, R36 ;  /* 0x000000202224722b */ /* 0x002e4c0000000024 */
[----:B-1----:R-:W1:-:S04]  /*473c0*/  DMUL R38, R36, R36 ;  /* 0x0000002424267228 */ /* 0x002e480000000000 */
[----:B------:R-:W3:-:S04]  /*473d0*/  DADD R44, R32, -R36 ;  /* 0x00000000202c7229 */ /* 0x000ec80000000824 */
[----:B-1----:R-:W1:-:S04]  /*473e0*/  DFMA R42, R38, R42, c[0x2][0x28] ;  /* 0x00800a00262a762b */ /* 0x002e48000000002a */
[----:B---3--:R-:W3:-:S04]  /*473f0*/  DADD R46, R44, R44 ;  /* 0x000000002c2e7229 */ /* 0x008ec8000000002c */
[----:B-1----:R-:W1:-:S04]  /*47400*/  DFMA R42, R38, R42, c[0x2][0x30] ;  /* 0x00800c00262a762b */ /* 0x002e48000000002a */
[----:B---3--:R-:W3:-:S04]  /*47410*/  DFMA R46, R32, -R36, R46 ;  /* 0x80000024202e722b */ /* 0x008ec8000000002e */
[----:B-1----:R-:W1:-:S04]  /*47420*/  DFMA R42, R38, R42, c[0x2][0x38] ;  /* 0x00800e00262a762b */ /* 0x002e48000000002a */
[----:B---3--:R-:W-:-:S04]  /*47430*/  DMUL R46, R34, R46 ;  /* 0x0000002e222e7228 */ /* 0x008fc80000000000 */
[----:B-1----:R-:W1:-:S06]  /*47440*/  DFMA R42, R38, R42, c[0x2][0x40] ;  /* 0x00801000262a762b */ /* 0x002e4c000000002a */
[----:B-1----:R-:W1:-:S06]  /*47450*/  DFMA R42, R38, R42, c[0x2][0x48] ;  /* 0x00801200262a762b */ /* 0x002e4c000000002a */
[----:B-1----:R-:W1:-:S04]  /*47460*/  DFMA R44, R38, R42, c[0x2][0x50] ;  /* 0x00801400262c762b */ /* 0x002e48000000002a */
[----:B------:R-:W3:-:S04]  /*47470*/  DFMA R42, R40, c[0x2][0x68], R36 ;  /* 0x00801a00282a7a2b */ /* 0x000ec80000000024 */
[----:B-1----:R-:W1:-:S04]  /*47480*/  DFMA R44, R38, R44, c[0x2][0x58] ;  /* 0x00801600262c762b */ /* 0x002e48000000002c */
[----:B---3--:R-:W3:-:S04]  /*47490*/  DFMA R32, -R40, c[0x2][0x68], R42 ;  /* 0x00801a0028207a2b */ /* 0x008ec8000000012a */
[----:B-1----:R-:W1:-:S04]  /*474a0*/  DMUL R44, R38, R44 ;  /* 0x0000002c262c7228 */ /* 0x002e480000000000 */
[----:B---3--:R-:W-:-:S04]  /*474b0*/  DADD R32, -R36, R32 ;  /* 0x0000000024207229 */ /* 0x008fc80000000120 */
[----:B-1----:R-:W1:-:S06]  /*474c0*/  DFMA R44, R36, R44, R46 ;  /* 0x0000002c242c722b */ /* 0x002e4c000000002e */
[----:B-1----:R-:W1:-:S06]  /*474d0*/  DADD R32, R44, -R32 ;  /* 0x000000002c207229 */ /* 0x002e4c0000000820 */
[----:B-1----:R-:W1:-:S06]  /*474e0*/  DFMA R32, R40, c[0x2][0x70], R32 ;  /* 0x00801c0028207a2b */ /* 0x002e4c0000000020 */
[----:B-1----:R1:W3:-:S10]  /*474f0*/  DADD R32, R42, R32 ;  /* 0x000000002a207229 */ /* 0x0022d40000000020 */
.L_x_4882:
        /* <DEDUP_REMOVED lines=8> */
.L_x_4878:
[----:B------:R-:W-:Y:S05]  /*47580*/  BSYNC B4 ;  /* 0x0000000000047941 */ /* 0x000fea0003800000 */
.L_x_4873:
[----:B0-----:R-:W-:Y:S01]  /*47590*/  IMAD.MOV.U32 R10, RZ, RZ, R6 ;  /* 0x000000ffff0a7224 */ /* 0x001fe200078e0006 */
[----:B------:R-:W-:-:S04]  /*475a0*/  MOV R11, 0x0 ;  /* 0x00000000000b7802 */ /* 0x000fc80000000f00 */
[----:B------:R-:W-:Y:S05]  /*475b0*/  RET.REL.NODEC R10 `(_ZN2at6native18elementwise_kernelILi128ELi2EZNS0_22gpu_kernel_impl_nocastIN48_GLOBAL__N__08322988_15_IGammaKernel_cu_cb51a28d10CalcIgammaIdEEEEvRNS_18TensorIteratorBaseERKT_EUliE_EEviT1_) ;  /* 0xfffb8a400a007950 */ /* 0x000fea0003c3ffff */
.L_x_4883:
        /* <DEDUP_REMOVED lines=12> */
.L_x_6733:


//--------------------- .text._ZN2at6native27unrolled_elementwise_kernelIN48_GLOBAL__N__08322988_15_IGammaKernel_cu_cb51a28d10CalcIgammaIdEESt5arrayIPcLm3EELi4E23TrivialOffsetCalculatorILi2EjES8_ILi1EjENS0_6memory15LoadWithoutCastENSB_16StoreWithoutCastEEEviT_T0_T2_T3_T4_T5_ --------------------------
	.section	.text._ZN2at6native27unrolled_elementwise_kernelIN48_GLOBAL__N__08322988_15_IGammaKernel_cu_cb51a28d10CalcIgammaIdEESt5arrayIPcLm3EELi4E23TrivialOffsetCalculatorILi2EjES8_ILi1EjENS0_6memory15LoadWithoutCastENSB_16StoreWithoutCastEEEviT_T0_T2_T3_T4_T5_,"ax",@progbits
	.sectioninfo	@"SHI_REGISTERS=96"
	.align	128
.text._ZN2at6native27unrolled_elementwise_kernelIN48_GLOBAL__N__08322988_15_IGammaKernel_cu_cb51a28d10CalcIgammaIdEESt5arrayIPcLm3EELi4E23TrivialOffsetCalculatorILi2EjES8_ILi1EjENS0_6memory15LoadWithoutCastENSB_16StoreWithoutCastEEEviT_T0_T2_T3_T4_T5_:
        .type           _ZN2at6native27unrolled_elementwise_kernelIN48_GLOBAL__N__08322988_15_IGammaKernel_cu_cb51a28d10CalcIgammaIdEESt5arrayIPcLm3EELi4E23TrivialOffsetCalculatorILi2EjES8_ILi1EjENS0_6memory15LoadWithoutCastENSB_16StoreWithoutCastEEEviT_T0_T2_T3_T4_T5_,@function
        .size           _ZN2at6native27unrolled_elementwise_kernelIN48_GLOBAL__N__08322988_15_IGammaKernel_cu_cb51a28d10CalcIgammaIdEESt5arrayIPcLm3EELi4E23TrivialOffsetCalculatorILi2EjES8_ILi1EjENS0_6memory15LoadWithoutCastENSB_16StoreWithoutCastEEEviT_T0_T2_T3_T4_T5_,(.L_x_6734 - _ZN2at6native27unrolled_elementwise_kernelIN48_GLOBAL__N__08322988_15_IGammaKernel_cu_cb51a28d10CalcIgammaIdEESt5arrayIPcLm3EELi4E23TrivialOffsetCalculatorILi2EjES8_ILi1EjENS0_6memory15LoadWithoutCastENSB_16StoreWithoutCastEEEviT_T0_T2_T3_T4_T5_)
        .other          _ZN2at6native27unrolled_elementwise_kernelIN48_GLOBAL__N__08322988_15_IGammaKernel_cu_cb51a28d10CalcIgammaIdEESt5arrayIPcLm3EELi4E23TrivialOffsetCalculatorILi2EjES8_ILi1EjENS0_6memory15LoadWithoutCastENSB_16StoreWithoutCastEEEviT_T0_T2_T3_T4_T5_,@"STO_CUDA_ENTRY STV_DEFAULT"
_ZN2at6native27unrolled_elementwise_kernelIN48_GLOBAL__N__08322988_15_IGammaKernel_cu_cb51a28d10CalcIgammaIdEESt5arrayIPcLm3EELi4E23TrivialOffsetCalculatorILi2EjES8_ILi1EjENS0_6memory15LoadWithoutCastENSB_16StoreWithoutCastEEEviT_T0_T2_T3_T4_T5_:
[----:B------:R-:W-:Y:S02]  /*0000*/  IMAD.MOV.U32 R1, RZ, RZ, c[0x0][0x28] ;  /* 0x00000a00ff017624 */ /* 0x000fe400078e00ff */
[----:B------:R-:W0:Y:S01]  /*0010*/  S2UR UR8, SR_CTAID.X ;  /* 0x00000000000879c3 */ /* 0x000e220000002500 */
[----:B------:R-:W1:Y:S01]  /*0020*/  S2R R0, SR_TID.X ;  /* 0x0000000000007919 */ /* 0x000e620000002100 */
[----:B------:R-:W-:Y:S01]  /*0030*/  UMOV UR4, 0xfffffe00 ;  /* 0xfffffe0000047882 */ /* 0x000fe20000000000 */
[----:B------:R-:W-:Y:S01]  /*0040*/  CS2R R18, SRZ ;  /* 0x0000000000127805 */ /* 0x000fe2000001ff00 */
[----:B------:R-:W-:Y:S01]  /*0050*/  ULDC UR5, c[0x0][0x160] ;  /* 0x0000580000057ab9 */ /* 0x000fe20000000800 */
[----:B------:R-:W-:Y:S01]  /*0060*/  IADD3 R1, R1, -0x27f8, RZ ;  /* 0xffffd80801017810 */ /* 0x000fe20007ffe0ff */
[----:B------:R-:W-:Y:S01]  /*0070*/  ULDC.64 UR6, c[0x0][0x118] ;  /* 0x0000460000067ab9 */ /* 0x000fe20000000a00 */
[----:B------:R-:W-:Y:S01]  /*0080*/  CS2R R4, SRZ ;  /* 0x0000000000047805 */ /* 0x000fe2000001ff00 */
[----:B0-----:R-:W-:Y:S01]  /*0090*/  UIMAD UR4, UR8, UR4, UR5 ;  /* 0x00000004080472a4 */ /* 0x001fe2000f8e0205 */
[----:B------:R-:W-:Y:S02]  /*00a0*/  IMAD.U32 R3, RZ, RZ, UR8 ;  /* 0x00000008ff037e24 */ /* 0x000fe4000f8e00ff */
[----:B------:R-:W-:-:S03]  /*00b0*/  IMAD.U32 R15, RZ, RZ, UR8 ;  /* 0x00000008ff0f7e24 */ /* 0x000fc6000f8e00ff */
[----:B-1----:R-:W-:-:S13]  /*00c0*/  ISETP.GE.AND P0, PT, R0, UR4, PT ;  /* 0x0000000400007c0c */ /* 0x002fda000bf06270 */
[----:B------:R-:W-:Y:S02]  /*00d0*/  @!P0 LEA R8, R3, R0, 0x9 ;  /* 0x0000000003088211 */ /* 0x000fe400078e48ff */
[----:B------:R-:W-:Y:S02]  /*00e0*/  @!P0 IADD3 R0, R0, 0x80, RZ ;  /* 0x0000008000008810 */ /* 0x000fe40007ffe0ff */
[----:B------:R-:W-:Y:S02]  /*00f0*/  @!P0 MOV R9, 0x8 ;  /* 0x0000000800098802 */ /* 0x000fe40000000f00 */
[----:B------:R-:W-:-:S03]  /*0100*/  ISETP.GE.AND P1, PT, R0, UR4, PT ;  /* 0x0000000400007c0c */ /* 0x000fc6000bf26270 */
[----:B------:R-:W-:-:S04]  /*0110*/  @!P0 IMAD.WIDE.U32 R6, R8, R9, c[0x0][0x170] ;  /* 0x00005c0008068625 */ /* 0x000fc800078e0009 */
[----:B------:R-:W-:Y:S01]  /*0120*/  @!P0 IMAD.WIDE.U32 R8, R8, R9, c[0x0][0x178] ;  /* 0x00005e0008088625 */ /* 0x000fe200078e0009 */
[----:B------:R-:W-:Y:S01]  /*0130*/  CS2R R88, SRZ ;  /* 0x0000000000587805 */ /* 0x000fe2000001ff00 */
[----:B------:R-:W-:Y:S01]  /*0140*/  CS2R R86, SRZ ;  /* 0x0000000000567805 */ /* 0x000fe2000001ff00 */
[----:B------:R-:W-:Y:S01]  /*0150*/  CS2R R90, SRZ ;  /* 0x00000000005a7805 */ /* 0x000fe2000001ff00 */
[----:B------:R-:W-:Y:S01]  /*0160*/  CS2R R84, SRZ ;  /* 0x0000000000547805 */ /* 0x000fe2000001ff00 */
[----:B------:R0:W5:Y:S01]  /*0170*/  @!P0 LDG.E.64 R4, [R8.64] ;  /* 0x0000000608048981 */ /* 0x000162000c1e1b00 */
[----:B------:R-:W-:Y:S01]  /*0180*/  @!P1 IMAD R12, R3, 0x200, R0 ;  /* 0x00000200030c9824 */ /* 0x000fe200078e0200 */
[----:B------:R-:W-:Y:S01]  /*0190*/  @!P1 IADD3 R0, R0, 0x80, RZ ;  /* 0x0000008000009810 */ /* 0x000fe20007ffe0ff */
[----:B------:R-:W-:-:S03]  /*01a0*/  @!P1 IMAD.MOV.U32 R13, RZ, RZ, 0x8 ;  /* 0x00000008ff0d9424 */ /* 0x000fc600078e00ff */
[----:B------:R-:W-:Y:S01]  /*01b0*/  ISETP.GE.AND P3, PT, R0, UR4, PT ;  /* 0x0000000400007c0c */ /* 0x000fe2000bf66270 */
[----:B------:R-:W-:-:S05]  /*01c0*/  @!P1 IMAD.WIDE.U32 R10, R12, R13, c[0x0][0x170] ;  /* 0x00005c000c0a9625 */ /* 0x000fca00078e000d */
[----:B------:R1:W2:Y:S07]  /*01d0*/  @!P1 LDG.E.64 R18, [R10.64] ;  /* 0x000000060a129981 */ /* 0x0002ae000c1e1b00 */
[----:B------:R-:W-:Y:S01]  /*01e0*/  @!P3 IMAD R16, R3, 0x200, R0 ;  /* 0x000002000310b824 */ /* 0x000fe200078e0200 */
[----:B------:R-:W-:Y:S01]  /*01f0*/  @!P3 IADD3 R0, R0, 0x80, RZ ;  /* 0x000000800000b810 */ /* 0x000fe20007ffe0ff */
[----:B------:R-:W-:-:S03]  /*0200*/  CS2R R2, SRZ ;  /* 0x0000000000027805 */ /* 0x000fc6000001ff00 */
[----:B------:R-:W-:Y:S01]  /*0210*/  ISETP.GE.AND P2, PT, R0, UR4, PT ;  /* 0x0000000400007c0c */ /* 0x000fe2000bf46270 */
[----:B------:R-:W-:Y:S02]  /*0220*/  @!P3 IMAD.MOV.U32 R17, RZ, RZ, 0x8 ;  /* 0x00000008ff11b424 */ /* 0x000fe400078e00ff */
[----:B------:R3:W5:Y:S02]  /*0230*/  @!P0 LDG.E.64 R2, [R6.64] ;  /* 0x0000000606028981 */ /* 0x000764000c1e1b00 */
[----:B-1----:R-:W-:-:S05]  /*0240*/  @!P3 IMAD.WIDE.U32 R10, R16, R17, c[0x0][0x178] ;  /* 0x00005e00100ab625 */ /* 0x002fca00078e0011 */
[----:B------:R1:W5:Y:S03]  /*0250*/  @!P3 LDG.E.64 R86, [R10.64] ;  /* 0x000000060a56b981 */ /* 0x000366000c1e1b00 */
[----:B------:R-:W-:Y:S01]  /*0260*/  @!P2 LEA R0, R15, R0, 0x9 ;  /* 0x000000000f00a211 */ /* 0x000fe200078e48ff */
[----:B------:R-:W-:-:S05]  /*0270*/  @!P3 IMAD.WIDE.U32 R14, R16, R17, c[0x0][0x170] ;  /* 0x00005c00100eb625 */ /* 0x000fca00078e0011 */
[----:B------:R1:W5:Y:S04]  /*0280*/  @!P3 LDG.E.64 R88, [R14.64] ;  /* 0x000000060e58b981 */ /* 0x000368000c1e1b00 */
[----:B--2---:R2:W-:Y:S02]  /*0290*/  STL.64 [R1+0x27e0], R18 ;  /* 0x0027e01201007387 */ /* 0x0045e40000100a00 */
[----:B--2---:R-:W-:-:S04]  /*02a0*/  @!P2 IMAD.MOV.U32 R19, RZ, RZ, 0x8 ;  /* 0x00000008ff13a424 */ /* 0x004fc800078e00ff */
[----:B---3--:R-:W-:-:S04]  /*02b0*/  @!P2 IMAD.WIDE.U32 R6, R0, R19, c[0x0][0x170] ;  /* 0x00005c000006a625 */ /* 0x008fc800078e0013 */
[----:B0-----:R-:W-:Y:S01]  /*02c0*/  @!P2 IMAD.WIDE.U32 R8, R0, R19, c[0x0][0x178] ;  /* 0x00005e000008a625 */ /* 0x001fe200078e0013 */
[----:B------:R1:W5:Y:S04]  /*02d0*/  @!P2 LDG.E.64 R90, [R6.64] ;  /* 0x00000006065aa981 */ /* 0x000368000c1e1b00 */
[----:B------:R1:W5:Y:S01]  /*02e0*/  @!P2 LDG.E.64 R84, [R8.64] ;  /* 0x000000060854a981 */ /* 0x000362000c1e1b00 */
[----:B------:R-:W-:Y:S01]  /*02f0*/  CS2R R92, SRZ ;  /* 0x00000000005c7805 */ /* 0x000fe2000001ff00 */
[----:B------:R-:W-:Y:S01]  /*0300*/  @!P1 IMAD.WIDE.U32 R12, R12, R13, c[0x0][0x178] ;  /* 0x00005e000c0c9625 */ /* 0x000fe200078e000d */
[----:B------:R-:W-:-:S04]  /*0310*/  ULDC.U8 UR5, c[0x0][0x164] ;  /* 0x0000590000057ab9 */ /* 0x000fc80000000000 */
[----:B------:R1:W5:Y:S01]  /*0320*/  @!P1 LDG.E.64 R92, [R12.64] ;  /* 0x000000060c5c9981 */ /* 0x000362000c1e1b00 */
[----:B------:R-:W-:Y:S01]  /*0330*/  ISETP.NE.AND P1, PT, RZ, UR5, PT ;  /* 0x00000005ff007c0c */ /* 0x000fe2000bf25270 */
[----:B------:R-:W-:-:S12]  /*0340*/  BSSY B1, `(.L_x_4884) ;  /* 0x0000069000017945 */ /* 0x000fd80003800000 */
[----:B------:R-:W-:Y:S05]  /*0350*/  @!P1 BRA `(.L_x_4885) ;  /* 0x0000032000009947 */ /* 0x000fea0003800000 */
[----:B-1----:R-:W-:Y:S01]  /*0360*/  BSSY B5, `(.L_x_4886) ;  /* 0x0000007000057945 */ /* 0x002fe20003800000 */
[----:B------:R-:W-:Y:S05]  /*0370*/  @P0 BRA `(.L_x_4887) ;  /* 0x0000005000000947 */ /* 0x000fea0003800000 */
[----:B------:R-:W-:Y:S02]  /*0380*/  MOV R83, 0x3a0 ;  /* 0x000003a000537802 */ /* 0x000fe40000000f00 */
[----:B-----5:R-:W-:Y:S05]  /*0390*/  CALL.REL.NOINC `($_ZN2at6native27unrolled_elementwise_kernelIN48_GLOBAL__N__08322988_15_IGammaKernel_cu_cb51a28d10CalcIgammaIdEESt5arrayIPcLm3EELi4E23TrivialOffsetCalculatorILi2EjES8_ILi1EjENS0_6memory15LoadWithoutCastENSB_16StoreWithoutCastEEEviT_T0_T2_T3_T4_T5_$_ZN46_INTERNAL_08322988_15_IGammaKernel_cu_cb51a28d48_GLOBAL__N__08322988_15_IGammaKernel_cu_cb51a28d12calc_igammacIdEET_S2_S2_) ;  /* 0x0001a8f000007944 */ /* 0x020fea0003c00000 */
[----:B----4-:R-:W-:Y:S01]  /*03a0*/  MOV R2, R20 ;  /* 0x0000001400027202 */ /* 0x010fe20000000f00 */
[----:B------:R-:W-:-:S05]  /*03b0*/  IMAD.MOV.U32 R3, RZ, RZ, R21 ;  /* 0x000000ffff037224 */ /* 0x000fca00078e0015 */
[----:B------:R0:W-:Y:S02]  /*03c0*/  STL.64 [R1+0x27e8], R2 ;  /* 0x0027e80201007387 */ /* 0x0001e40000100a00 */
.L_x_4887:
[----:B------:R-:W-:Y:S05]  /*03d0*/  BSYNC B5 ;  /* 0x0000000000057941 */ /* 0x000fea0003800000 */
.L_x_4886:
[----:B------:R-:W2:Y:S01]  /*03e0*/  S2R R0, SR_TID.X ;  /* 0x0000000000007919 */ /* 0x000ea20000002100 */
[----:B------:R-:W-:Y:S01]  /*03f0*/  BSSY B5, `(.L_x_4888) ;  /* 0x000000d000057945 */ /* 0x000fe20003800000 */
[----:B--2---:R-:W-:-:S04]  /*0400*/  IADD3 R0, R0, 0x80, RZ ;  /* 0x0000008000007810 */ /* 0x004fc80007ffe0ff */
[----:B------:R-:W-:-:S13]  /*0410*/  ISETP.GE.AND P0, PT, R0, UR4, PT ;  /* 0x0000000400007c0c */ /* 0x000fda000bf06270 */
[----:B------:R-:W-:Y:S05]  /*0420*/  @P0 BRA `(.L_x_4889) ;  /* 0x0000009000000947 */ /* 0x000fea0003800000 */
[----:B-----5:R-:W2:Y:S01]  /*0430*/  LDL.LU.64 R4, [R1+0x27e0] ;  /* 0x0027e00001047983 */ /* 0x020ea20000300a00 */
[----:B------:R-:W-:Y:S01]  /*0440*/  MOV R83, 0x4a0 ;  /* 0x000004a000537802 */ /* 0x000fe20000000f00 */
[----:B0-2---:R-:W-:Y:S01]  /*0450*/  IMAD.MOV.U32 R2, RZ, RZ, R4 ;  /* 0x000000ffff027224 */ /* 0x005fe200078e0004 */
[----:B------:R-:W-:Y:S01]  /*0460*/  MOV R3, R5 ;  /* 0x0000000500037202 */ /* 0x000fe20000000f00 */
[----:B------:R-:W-:Y:S02]  /*0470*/  IMAD.MOV.U32 R4, RZ, RZ, R92 ;  /* 0x000000ffff047224 */ /* 0x000fe400078e005c */
[----:B------:R-:W-:Y:S02]  /*0480*/  IMAD.MOV.U32 R5, RZ, RZ, R93 ;  /* 0x000000ffff057224 */ /* 0x000fe400078e005d */
[----:B-1----:R-:W-:Y:S05]  /*0490*/  CALL.REL.NOINC `($_ZN2at6native27unrolled_elementwise_kernelIN48_GLOBAL__N__08322988_15_IGammaKernel_cu_cb51a28d10CalcIgammaIdEESt5arrayIPcLm3EELi4E23TrivialOffsetCalculatorILi2EjES8_ILi1EjENS0_6memory15LoadWithoutCastENSB_16StoreWithoutCastEEEviT_T0_T2_T3_T4_T5_$_ZN46_INTERNAL_08322988_15_IGammaKernel_cu_cb51a28d48_GLOBAL__N__08322988_15_IGammaKernel_cu_cb51a28d12calc_igammacIdEET_S2_S2_) ;  /* 0x0001a7f000007944 */ /* 0x002fea0003c00000 */
[----:B----4-:R-:W-:Y:S01]  /*04a0*/  MOV R92, R20 ;  /* 0x00000014005c7202 */ /* 0x010fe20000000f00 */
[----:B------:R-:W-:Y:S02]  /*04b0*/  IMAD.MOV.U32 R93, RZ, RZ, R21 ;  /* 0x000000ffff5d7224 */ /* 0x000fe400078e0015 */
.L_x_4889:
[----:B------:R-:W-:Y:S05]  /*04c0*/  BSYNC B5 ;  /* 0x0000000000057941 */ /* 0x000fea0003800000 */
.L_x_4888:
[----:B------:R-:W2:Y:S01]  /*04d0*/  S2R R0, SR_TID.X ;  /* 0x0000000000007919 */ /* 0x000ea20000002100 */
[----:B------:R-:W-:Y:S01]  /*04e0*/  BSSY B5, `(.L_x_4890) ;  /* 0x000000c000057945 */ /* 0x000fe20003800000 */
[----:B--2---:R-:W-:-:S04]  /*04f0*/  IADD3 R0, R0, 0x100, RZ ;  /* 0x0000010000007810 */ /* 0x004fc80007ffe0ff */
[----:B------:R-:W-:-:S13]  /*0500*/  ISETP.GE.AND P0, PT, R0, UR4, PT ;  /* 0x0000000400007c0c */ /* 0x000fda000bf06270 */
[----:B------:R-:W-:Y:S05]  /*0510*/  @P0 BRA `(.L_x_4891) ;  /* 0x0000008000000947 */ /* 0x000fea0003800000 */
[----:B0----5:R-:W-:Y:S01]  /*0520*/  IMAD.MOV.U32 R2, RZ, RZ, R88 ;  /* 0x000000ffff027224 */ /* 0x021fe200078e0058 */
[----:B------:R-:W-:Y:S01]  /*0530*/  MOV R3, R89 ;  /* 0x0000005900037202 */ /* 0x000fe20000000f00 */
[----:B------:R-:W-:Y:S01]  /*0540*/  IMAD.MOV.U32 R4, RZ, RZ, R86 ;  /* 0x000000ffff047224 */ /* 0x000fe200078e0056 */
[----:B------:R-:W-:Y:S01]  /*0550*/  MOV R83, 0x580 ;  /* 0x0000058000537802 */ /* 0x000fe20000000f00 */
[----:B------:R-:W-:Y:S02]  /*0560*/  IMAD.MOV.U32 R5, RZ, RZ, R87 ;  /* 0x000000ffff057224 */ /* 0x000fe400078e0057 */
[----:B-1----:R-:W-:Y:S05]  /*0570*/  CALL.REL.NOINC `($_ZN2at6native27unrolled_elementwise_kernelIN48_GLOBAL__N__08322988_15_IGammaKernel_cu_cb51a28d10CalcIgammaIdEESt5arrayIPcLm3EELi4E23TrivialOffsetCalculatorILi2EjES8_ILi1EjENS0_6memory15LoadWithoutCastENSB_16StoreWithoutCastEEEviT_T0_T2_T3_T4_T5_$_ZN46_INTERNAL_08322988_15_IGammaKernel_cu_cb51a28d48_GLOBAL__N__08322988_15_IGammaKernel_cu_cb51a28d12calc_igammacIdEET_S2_S2_) ;  /* 0x0001a71000007944 */ /* 0x002fea0003c00000 */
[----:B----4-:R-:W-:Y:S01]  /*0580*/  MOV R86, R20 ;  /* 0x0000001400567202 */ /* 0x010fe20000000f00 */
[----:B------:R-:W-:Y:S02]  /*0590*/  IMAD.MOV.U32 R87, RZ, RZ, R21 ;  /* 0x000000ffff577224 */ /* 0x000fe400078e0015 */
.L_x_4891:
[----:B------:R-:W-:Y:S05]  /*05a0*/  BSYNC B5 ;  /* 0x0000000000057941 */ /* 0x000fea0003800000 */
.L_x_4890:
[----:B------:R-:W2:Y:S02]  /*05b0*/  S2R R0, SR_TID.X ;  /* 0x0000000000007919 */ /* 0x000ea40000002100 */
        /* <DEDUP_REMOVED lines=10> */
[----:B------:R-:W-:Y:S01]  /*0660*/  IMAD.MOV.U32 R3, RZ, RZ, R21 ;  /* 0x000000ffff037224 */ /* 0x000fe200078e0015 */
[----:B------:R-:W-:Y:S05]  /*0670*/  BRA `(.L_x_4892) ;  /* 0x0000035000007947 */ /* 0x000fea0003800000 */
.L_x_4885:
[----:B-1----:R-:W-:Y:S01]  /*0680*/  BSSY B6, `(.L_x_4893) ;  /* 0x0000008000067945 */ /* 0x002fe20003800000 */
[----:B------:R-:W-:Y:S05]  /*0690*/  @P0 BRA `(.L_x_4894) ;  /* 0x0000006000000947 */ /* 0x000fea0003800000 */
[----:B------:R-:W-:-:S05]  /*06a0*/  MOV R0, 0x6d0 ;  /* 0x000006d000007802 */ /* 0x000fca0000000f00 */
[----:B------:R0:W-:Y:S02]  /*06b0*/  STL [R1+0x27f0], R0 ;  /* 0x0027f00001007387 */ /* 0x0001e40000100800 */
[----:B0----5:R-:W-:Y:S05]  /*06c0*/  CALL.REL.NOINC `($_ZN2at6native27unrolled_elementwise_kernelIN48_GLOBAL__N__08322988_15_IGammaKernel_cu_cb51a28d10CalcIgammaIdEESt5arrayIPcLm3EELi4E23TrivialOffsetCalculatorILi2EjES8_ILi1EjENS0_6memory15LoadWithoutCastENSB_16StoreWithoutCastEEEviT_T0_T2_T3_T4_T5_$_ZN46_INTERNAL_08322988_15_IGammaKernel_cu_cb51a28d48_GLOBAL__N__08322988_15_IGammaKernel_cu_cb51a28d11calc_igammaIdEET_S2_S2_) ;  /* 0x0000052000007944 */ /* 0x021fea0003c00000 */
[----:B---3--:R-:W-:Y:S01]  /*06d0*/  IMAD.MOV.U32 R2, RZ, RZ, R80 ;  /* 0x000000ffff027224 */ /* 0x008fe200078e0050 */
[----:B------:R-:W-:-:S05]  /*06e0*/  MOV R3, R81 ;  /* 0x0000005100037202 */ /* 0x000fca0000000f00 */
[----:B------:R0:W-:Y:S02]  /*06f0*/  STL.64 [R1+0x27e8], R2 ;  /* 0x0027e80201007387 */ /* 0x0001e40000100a00 */
.L_x_4894:
[----:B------:R-:W-:Y:S05]  /*0700*/  BSYNC B6 ;  /* 0x0000000000067941 */ /* 0x000fea0003800000 */
.L_x_4893:
[----:B------:R-:W2:Y:S01]  /*0710*/  S2R R0, SR_TID.X ;  /* 0x0000000000007919 */ /* 0x000ea20000002100 */
[----:B------:R-:W-:Y:S01]  /*0720*/  BSSY B6, `(.L_x_4895) ;  /* 0x000000e000067945 */ /* 0x000fe20003800000 */
[----:B--2---:R-:W-:-:S04]  /*0730*/  IADD3 R0, R0, 0x80, RZ ;  /* 0x0000008000007810 */ /* 0x004fc80007ffe0ff */
[----:B------:R-:W-:-:S13]  /*0740*/  ISETP.GE.AND P0, PT, R0, UR4, PT ;  /* 0x0000000400007c0c */ /* 0x000fda000bf06270 */
[----:B------:R-:W-:Y:S05]  /*0750*/  @P0 BRA `(.L_x_4896) ;  /* 0x000000a000000947 */ /* 0x000fea0003800000 */
[----:B-----5:R-:W2:Y:S01]  /*0760*/  LDL.LU.64 R4, [R1+0x27e0] ;  /* 0x0027e00001047983 */ /* 0x020ea20000300a00 */
[----:B------:R-:W-:-:S05]  /*0770*/  MOV R0, 0x7e0 ;  /* 0x000007e000007802 */ /* 0x000fca0000000f00 */
[----:B------:R3:W-:Y:S01]  /*0780*/  STL [R1+0x27f0], R0 ;  /* 0x0027f00001007387 */ /* 0x0007e20000100800 */
[----:B0-2---:R-:W-:Y:S01]  /*0790*/  IMAD.MOV.U32 R2, RZ, RZ, R4 ;  /* 0x000000ffff027224 */ /* 0x005fe200078e0004 */
[----:B------:R-:W-:Y:S01]  /*07a0*/  MOV R4, R92 ;  /* 0x0000005c00047202 */ /* 0x000fe20000000f00 */
[----:B------:R-:W-:Y:S02]  /*07b0*/  IMAD.MOV.U32 R3, RZ, RZ, R5 ;  /* 0x000000ffff037224 */ /* 0x000fe400078e0005 */
[----:B------:R-:W-:Y:S02]  /*07c0*/  IMAD.MOV.U32 R5, RZ, RZ, R93 ;  /* 0x000000ffff057224 */ /* 0x000fe400078e005d */
[----:B-1-3--:R-:W-:Y:S05]  /*07d0*/  CALL.REL.NOINC `($_ZN2at6native27unrolled_elementwise_kernelIN48_GLOBAL__N__08322988_15_IGammaKernel_cu_cb51a28d10CalcIgammaIdEESt5arrayIPcLm3EELi4E23TrivialOffsetCalculatorILi2EjES8_ILi1EjENS0_6memory15LoadWithoutCastENSB_16StoreWithoutCastEEEviT_T0_T2_T3_T4_T5_$_ZN46_INTERNAL_08322988_15_IGammaKernel_cu_cb51a28d48_GLOBAL__N__08322988_15_IGammaKernel_cu_cb51a28d11calc_igammaIdEET_S2_S2_) ;  /* 0x0000041000007944 */ /* 0x00afea0003c00000 */
[----:B---3--:R-:W-:Y:S01]  /*07e0*/  IMAD.MOV.U32 R92, RZ, RZ, R80 ;  /* 0x000000ffff5c7224 */ /* 0x008fe200078e0050 */
[----:B------:R-:W-:Y:S02]  /*07f0*/  MOV R93, R81 ;  /* 0x00000051005d7202 */ /* 0x000fe40000000f00 */
.L_x_4896:
[----:B------:R-:W-:Y:S05]  /*0800*/  BSYNC B6 ;  /* 0x0000000000067941 */ /* 0x000fea0003800000 */
.L_x_4895:
[----:B------:R-:W2:Y:S01]  /*0810*/  S2R R0, SR_TID.X ;  /* 0x0000000000007919 */ /* 0x000ea20000002100 */
[----:B------:R-:W-:Y:S01]  /*0820*/  BSSY B6, `(.L_x_4897) ;  /* 0x000000d000067945 */ /* 0x000fe20003800000 */
[----:B--2---:R-:W-:-:S04]  /*0830*/  IADD3 R0, R0, 0x100, RZ ;  /* 0x0000010000007810 */ /* 0x004fc80007ffe0ff */
[----:B------:R-:W-:-:S13]  /*0840*/  ISETP.GE.AND P0, PT, R0, UR4, PT ;  /* 0x0000000400007c0c */ /* 0x000fda000bf06270 */
[----:B------:R-:W-:Y:S05]  /*0850*/  @P0 BRA `(.L_x_4898) ;  /* 0x0000009000000947 */ /* 0x000fea0003800000 */
[----:B------:R-:W-:Y:S01]  /*0860*/  MOV R0, 0x8d0 ;  /* 0x000008d000007802 */ /* 0x000fe20000000f00 */
[----:B0----5:R-:W-:Y:S01]  /*0870*/  IMAD.MOV.U32 R2, RZ, RZ, R88 ;  /* 0x000000ffff027224 */ /* 0x021fe200078e0058 */
[----:B------:R-:W-:Y:S01]  /*0880*/  MOV R4, R86 ;  /* 0x0000005600047202 */ /* 0x000fe20000000f00 */
[----:B------:R-:W-:Y:S02]  /*0890*/  IMAD.MOV.U32 R3, RZ, RZ, R89 ;  /* 0x000000ffff037224 */ /* 0x000fe400078e0059 */
[----:B------:R0:W-:Y:S01]  /*08a0*/  STL [R1+0x27f0], R0 ;  /* 0x0027f00001007387 */ /* 0x0001e20000100800 */
[----:B------:R-:W-:-:S03]  /*08b0*/  IMAD.MOV.U32 R5, RZ, RZ, R87 ;  /* 0x000000ffff057224 */ /* 0x000fc600078e0057 */
[----:B01----:R-:W-:Y:S05]  /*08c0*/  CALL.REL.NOINC `($_ZN2at6native27unrolled_elementwise_kernelIN48_GLOBAL__N__08322988_15_IGammaKernel_cu_cb51a28d10CalcIgammaIdEESt5arrayIPcLm3EELi4E23TrivialOffsetCalculatorILi2EjES8_ILi1EjENS0_6memory15LoadWithoutCastENSB_16StoreWithoutCastEEEviT_T0_T2_T3_T4_T5_$_ZN46_INTERNAL_08322988_15_IGammaKernel_cu_cb51a28d48_GLOBAL__N__08322988_15_IGammaKernel_cu_cb51a28d11calc_igammaIdEET_S2_S2_) ;  /* 0x0000032000007944 */ /* 0x003fea0003c00000 */
[----:B---3--:R-:W-:Y:S01]  /*08d0*/  IMAD.MOV.U32 R86, RZ, RZ, R80 ;  /* 0x000000ffff567224 */ /* 0x008fe200078e0050 */
[----:B------:R-:W-:Y:S02]  /*08e0*/  MOV R87, R81 ;  /* 0x0000005100577202 */ /* 0x000fe40000000f00 */
.L_x_4898:
[----:B------:R-:W-:Y:S05]  /*08f0*/  BSYNC B6 ;  /* 0x0000000000067941 */ /* 0x000fea0003800000 */
.L_x_4897:
[----:B------:R-:W2:Y:S02]  /*0900*/  S2R R0, SR_TID.X ;  /* 0x0000000000007919 */ /* 0x000ea40000002100 */
        /* <DEDUP_REMOVED lines=12> */
.L_x_4892:
[----:B------:R-:W-:Y:S05]  /*09d0*/  BSYNC B1 ;  /* 0x0000000000017941 */ /* 0x000fea0003800000 */
.L_x_4884:
[----:B------:R-:W2:Y:S01]  /*09e0*/  LDL.LU.64 R6, [R1+0x27e8] ;  /* 0x0027e80001067983 */ /* 0x000ea20000300a00 */
[----:B-----5:R-:W-:Y:S01]  /*09f0*/  IMAD.U32 R5, RZ, RZ, UR8 ;  /* 0x00000008ff057e24 */ /* 0x020fe2000f8e00ff */
[----:B------:R-:W-:Y:S02]  /*0a00*/  BSSY B0, `(.L_x_4899) ;  /* 0x0000016000007945 */ /* 0x000fe40003800000 */
[----:B------:R-:W3:Y:S02]  /*0a10*/  S2R R4, SR_TID.X ;  /* 0x0000000000047919 */ /* 0x000ee40000002100 */
[----:B---3--:R-:W-:Y:S01]  /*0a20*/  ISETP.GE.AND P1, PT, R4, UR4, PT ;  /* 0x0000000404007c0c */ /* 0x008fe2000bf26270 */
[----:B------:R-:W-:-:S12]  /*0a30*/  IMAD.MOV.U32 R0, RZ, RZ, R4 ;  /* 0x000000ffff007224 */ /* 0x000fd800078e0004 */
[----:B------:R-:W-:Y:S02]  /*0a40*/  @!P1 IADD3 R0, R4, 0x80, RZ ;  /* 0x0000008004009810 */ /* 0x000fe40007ffe0ff */
[----:B------:R-:W-:Y:S01]  /*0a50*/  @!P1 LEA R4, R5, R4, 0x9 ;  /* 0x0000000405049211 */ /* 0x000fe200078e48ff */
[----:B------:R-:W-:Y:S01]  /*0a60*/  @!P1 IMAD.MOV.U32 R5, RZ, RZ, 0x8 ;  /* 0x00000008ff059424 */ /* 0x000fe200078e00ff */
[----:B------:R-:W-:-:S03]  /*0a70*/  ISETP.GE.AND P0, PT, R0, UR4, PT ;  /* 0x0000000400007c0c */ /* 0x000fc6000bf06270 */
[----:B------:R-:W-:-:S05]  /*0a80*/  @!P1 IMAD.WIDE.U32 R4, R4, R5, c[0x0][0x168] ;  /* 0x00005a0004049625 */ /* 0x000fca00078e0005 */
[----:B--2---:R2:W-:Y:S05]  /*0a90*/  @!P1 STG.E.64 [R4.64], R6 ;  /* 0x0000000604009986 */ /* 0x0045ea000c101b06 */
[----:B------:R-:W-:Y:S05]  /*0aa0*/  @P0 BRA `(.L_x_4900) ;  /* 0x000000b000000947 */ /* 0x000fea0003800000 */
[----:B--2---:R-:W-:Y:S02]  /*0ab0*/  IMAD.U32 R5, RZ, RZ, UR8 ;  /* 0x00000008ff057e24 */ /* 0x004fe4000f8e00ff */
[----:B------:R-:W-:-:S03]  /*0ac0*/  IMAD.MOV.U32 R7, RZ, RZ, 0x8 ;  /* 0x00000008ff077424 */ /* 0x000fc600078e00ff */
[----:B------:R-:W-:Y:S02]  /*0ad0*/  LEA R4, R5, R0, 0x9 ;  /* 0x0000000005047211 */ /* 0x000fe400078e48ff */
[----:B------:R-:W-:-:S04]  /*0ae0*/  IADD3 R0, R0, 0x80, RZ ;  /* 0x0000008000007810 */ /* 0x000fc80007ffe0ff */
[----:B------:R-:W-:-:S13]  /*0af0*/  ISETP.GE.AND P0, PT, R0, UR4, PT ;  /* 0x0000000400007c0c */ /* 0x000fda000bf06270 */
[----:B------:R-:W-:Y:S01]  /*0b00*/  @!P0 IMAD R6, R5, 0x200, R0 ;  /* 0x0000020005068824 */ /* 0x000fe200078e0200 */
[----:B------:R-:W-:Y:S01]  /*0b10*/  @!P0 IADD3 R0, R0, 0x80, RZ ;  /* 0x0000008000008810 */ /* 0x000fe20007ffe0ff */
[----:B------:R-:W-:-:S04]  /*0b20*/  IMAD.WIDE.U32 R4, R4, R7, c[0x0][0x168] ;  /* 0x00005a0004047625 */ /* 0x000fc800078e0007 */
[----:B------:R-:W-:Y:S01]  /*0b30*/  @!P0 IMAD.WIDE.U32 R6, R6, R7, c[0x0][0x168] ;  /* 0x00005a0006068625 */ /* 0x000fe200078e0007 */
[----:B------:R2:W-:Y:S04]  /*0b40*/  STG.E.64 [R4.64], R92 ;  /* 0x0000005c04007986 */ /* 0x0005e8000c101b06 */
[----:B------:R2:W-:Y:S02]  /*0b50*/  @!P0 STG.E.64 [R6.64], R86 ;  /* 0x0000005606008986 */ /* 0x0005e4000c101b06 */
.L_x_4900:
[----:B------:R-:W-:Y:S05]  /*0b60*/  BSYNC B0 ;  /* 0x0000000000007941 */ /* 0x000fea0003800000 */
.L_x_4899:
[----:B------:R-:W-:-:S13]  /*0b70*/  ISETP.GE.AND P0, PT, R0, UR4, PT ;  /* 0x0000000400007c0c */ /* 0x000fda000bf06270 */
[----:B------:R-:W-:Y:S05]  /*0b80*/  @P0 EXIT ;  /* 0x000000000000094d */ /* 0x000fea0003800000 */
[----:B--2---:R-:W-:Y:S01]  /*0b90*/  MOV R7, UR8 ;  /* 0x0000000800077c02 */ /* 0x004fe20008000f00 */
[----:B------:R-:W-:-:S04]  /*0ba0*/  IMAD.MOV.U32 R5, RZ, RZ, 0x8 ;  /* 0x00000008ff057424 */ /* 0x000fc800078e00ff */
[----:B------:R-:W-:-:S04]  /*0bb0*/  IMAD R4, R7, 0x200, R0 ;  /* 0x0000020007047824 */ /* 0x000fc800078e0200 */
[----:B------:R-:W-:-:S05]  /*0bc0*/  IMAD.WIDE.U32 R4, R4, R5, c[0x0][0x168] ;  /* 0x00005a0004047625 */ /* 0x000fca00078e0005 */
[----:B------:R-:W-:Y:S01]  /*0bd0*/  STG.E.64 [R4.64], R2 ;  /* 0x0000000204007986 */ /* 0x000fe2000c101b06 */
[----:B------:R-:W-:Y:S05]  /*0be0*/  EXIT ;  /* 0x000000000000794d */ /* 0x000fea0003800000 */
        .type           $_ZN2at6native27unrolled_elementwise_kernelIN48_GLOBAL__N__08322988_15_IGammaKernel_cu_cb51a28d10CalcIgammaIdEESt5arrayIPcLm3EELi4E23TrivialOffsetCalculatorILi2EjES8_ILi1EjENS0_6memory15LoadWithoutCastENSB_16StoreWithoutCastEEEviT_T0_T2_T3_T4_T5_$_ZN46_INTERNAL_08322988_15_IGammaKernel_cu_cb51a28d48_GLOBAL__N__08322988_15_IGammaKernel_cu_cb51a28d11calc_igammaIdEET_S2_S2_,@function
        .size           $_ZN2at6native27unrolled_elementwise_kernelIN48_GLOBAL__N__08322988_15_IGammaKernel_cu_cb51a28d10CalcIgammaIdEESt5arrayIPcLm3EELi4E23TrivialOffsetCalculatorILi2EjES8_ILi1EjENS0_6memory15LoadWithoutCastENSB_16StoreWithoutCastEEEviT_T0_T2_T3_T4_T5_$_ZN46_INTERNAL_08322988_15_IGammaKernel_cu_cb51a28d48_GLOBAL__N__08322988_15_IGammaKernel_cu_cb51a28d11calc_igammaIdEET_S2_S2_,($_ZN2at6native27unrolled_elementwise_kernelIN48_GLOBAL__N__08322988_15_IGammaKernel_cu_cb51a28d10CalcIgammaIdEESt5arrayIPcLm3EELi4E23TrivialOffsetCalculatorILi2EjES8_ILi1EjENS0_6memory15LoadWithoutCastENSB_16StoreWithoutCastEEEviT_T0_T2_T3_T4_T5_$_ZN46_INTERNAL_08322988_15_IGammaKernel_cu_cb51a28d48_GLOBAL__N__08322988_15_IGammaKernel_cu_cb51a28d12calc_igammacIdEET_S2_S2_ - $_ZN2at6native27unrolled_elementwise_kernelIN48_GLOBAL__N__08322988_15_IGammaKernel_cu_cb51a28d10CalcIgammaIdEESt5arrayIPcLm3EELi4E23TrivialOffsetCalculatorILi2EjES8_ILi1EjENS0_6memory15LoadWithoutCastENSB_16StoreWithoutCastEEEviT_T0_T2_T3_T4_T5_$_ZN46_INTERNAL_08322988_15_IGammaKernel_cu_cb51a28d48_GLOBAL__N__08322988_15_IGammaKernel_cu_cb51a28d11calc_igammaIdEET_S2_S2_)
$_ZN2at6native27unrolled_elementwise_kernelIN48_GLOBAL__N__08322988_15_IGammaKernel_cu_cb51a28d10CalcIgammaIdEESt5arrayIPcLm3EELi4E23TrivialOffsetCalculatorILi2EjES8_ILi1EjENS0_6memory15LoadWithoutCastENSB_16StoreWithoutCastEEEviT_T0_T2_T3_T4_T5_$_ZN46_INTERNAL_08322988_15_IGammaKernel_cu_cb51a28d48_GLOBAL__N__08322988_15_IGammaKernel_cu_cb51a28d11calc_igammaIdEET_S2_S2_:
[----:B------:R-:W-:Y:S01]  /*0bf0*/  MOV R8, R4 ;  /* 0x0000000400087202 */ /* 0x000fe20000000f00 */
[----:B------:R-:W-:Y:S01]  /*0c00*/  IMAD.MOV.U32 R9, RZ, RZ, R5 ;  /* 0x000000ffff097224 */ /* 0x000fe200078e0005 */
[----:B------:R-:W-:Y:S01]  /*0c10*/  MOV R15, R3 ;  /* 0x00000003000f7202 */ /* 0x000fe20000000f00 */
[----:B------:R-:W-:Y:S01]  /*0c20*/  IMAD.MOV.U32 R14, RZ, RZ, R2 ;  /* 0x000000ffff0e7224 */ /* 0x000fe200078e0002 */
[----:B------:R-:W-:Y:S01]  /*0c30*/  BSSY B5, `(.L_x_4901) ;  /* 0x0001a01000057945 */ /* 0x000fe20003800000 */
[----:B------:R-:W-:Y:S02]  /*0c40*/  IMAD.MOV.U32 R80, RZ, RZ, 0x0 ;  /* 0x00000000ff507424 */ /* 0x000fe400078e00ff */
[----:B------:R-:W0:Y:S01]  /*0c50*/  DSETP.GEU.AND P0, PT, R8, RZ, PT ;  /* 0x000000ff0800722a */ /* 0x000e220003f0e000 */
[----:B------:R-:W-:-:S05]  /*0c60*/  IMAD.MOV.U32 R81, RZ, RZ, 0x7ff80000 ;  /* 0x7ff80000ff517424 */ /* 0x000fca00078e00ff */
        /* <DEDUP_REMOVED lines=9> */
[----:B------:R-:W-:-:S05]  /*0d00*/  @!P1 MOV R80, RZ ;  /* 0x000000ff00509202 */ /* 0x000fca0000000f00 */
[----:B0-----:R-:W-:Y:S01]  /*0d10*/  @!P1 FSEL R81, RZ, +QNAN , P0 ;  /* 0x7ff80000ff519808 */ /* 0x001fe20000000000 */
[----:B------:R-:W-:Y:S05]  /*0d20*/  @!P1 BRA `(.L_x_4902) ;  /* 0x00019f1000009947 */ /* 0x000fea0003800000 */
[----:B------:R-:W0:Y:S01]  /*0d30*/  DSETP.NEU.AND P0, PT, |R8|, +INF , PT ;  /* 0x7ff000000800742a */ /* 0x000e220003f0d200 */
[----:B------:R-:W-:Y:S02]  /*0d40*/  IMAD.MOV.U32 R80, RZ, RZ, 0x0 ;  /* 0x00000000ff507424 */ /* 0x000fe400078e00ff */
[----:B------:R-:W-:-:S11]  /*0d50*/  IMAD.MOV.U32 R81, RZ, RZ, 0x3ff00000 ;  /* 0x3ff00000ff517424 */ /* 0x000fd600078e00ff */
[----:B0-----:R-:W-:Y:S05]  /*0d60*/  @!P0 BRA `(.L_x_4902) ;  /* 0x00019ed000008947 */ /* 0x001fea0003800000 */
[----:B------:R-:W0:Y:S01]  /*0d70*/  MUFU.RCP64H R3, R15 ;  /* 0x0000000f00037308 */ /* 0x000e220000001800 */
[----:B------:R-:W-:Y:S01]  /*0d80*/  MOV R2, 0x1 ;  /* 0x0000000100027802 */ /* 0x000fe20000000f00 */
        /* <DEDUP_REMOVED lines=17> */
[----:B------:R-:W-:Y:S01]  /*0ea0*/  MOV R0, 0xed0 ;  /* 0x00000ed000007802 */ /* 0x000fe20000000f00 */
[----:B------:R-:W-:Y:S02]  /*0eb0*/  IMAD.MOV.U32 R13, RZ, RZ, R15 ;  /* 0x000000ffff0d7224 */ /* 0x000fe400078e000f */
[----:B------:R-:W-:Y:S05]  /*0ec0*/  CALL.REL.NOINC `($__internal_22_$__cuda_sm20_div_rn_f64_full) ;  /* 0x0004317000007944 */ /* 0x000fea0003c00000 */
[----:B------:R-:W-:Y:S01]  /*0ed0*/  MOV R16, R2 ;  /* 0x0000000200107202 */ /* 0x000fe20000000f00 */
[----:B------:R-:W-:Y:S02]  /*0ee0*/  IMAD.MOV.U32 R17, RZ, RZ, R3 ;  /* 0x000000ffff117224 */ /* 0x000fe400078e0003 */
.L_x_4905:
[----:B------:R-:W-:Y:S05]  /*0ef0*/  BSYNC B0 ;  /* 0x0000000000007941 */ /* 0x000fea0003800000 */
.L_x_4904:
        /* <DEDUP_REMOVED lines=25> */
[----:B--2---:R-:W-:Y:S01]  /*1090*/  MOV R12, R7 ;  /* 0x00000007000c7202 */ /* 0x004fe20000000f00 */
[----:B------:R-:W-:Y:S01]  /*10a0*/  IMAD.MOV.U32 R4, RZ, RZ, R23 ;  /* 0x000000ffff047224 */ /* 0x000fe200078e0017 */
[----:B------:R-:W-:Y:S01]  /*10b0*/  MOV R5, R22 ;  /* 0x0000001600057202 */ /* 0x000fe20000000f00 */
[----:B------:R-:W-:Y:S01]  /*10c0*/  IMAD.MOV.U32 R13, RZ, RZ, R6 ;  /* 0x000000ffff0d7224 */ /* 0x000fe200078e0006 */
[----:B------:R-:W-:Y:S01]  /*10d0*/  MOV R0, 0x1110 ;  /* 0x0000111000007802 */ /* 0x000fe20000000f00 */
[----:B------:R-:W-:Y:S02]  /*10e0*/  IMAD.MOV.U32 R3, RZ, RZ, R14 ;  /* 0x000000ffff037224 */ /* 0x000fe400078e000e */
[----:B------:R-:W-:Y:S02]  /*10f0*/  IMAD.MOV.U32 R7, RZ, RZ, R15 ;  /* 0x000000ffff077224 */ /* 0x000fe400078e000f */
[----:B-1----:R-:W-:Y:S05]  /*1100*/  CALL.REL.NOINC `($__internal_23_$__cuda_sm20_dsqrt_rn_f64_mediumpath_v1) ;  /* 0x0004358000007944 */ /* 0x002fea0003c00000 */
[----:B------:R-:W-:Y:S01]  /*1110*/  MOV R12, R2 ;  /* 0x00000002000c7202 */ /* 0x000fe20000000f00 */
[----:B------:R-:W-:-:S02]  /*1120*/  IMAD.MOV.U32 R13, RZ, RZ, R3 ;  /* 0x000000ffff0d7224 */ /* 0x000fc400078e0003 */
.L_x_4910:
[----:B------:R-:W-:Y:S05]  /*1130*/  BSYNC B3 ;  /* 0x0000000000037941 */ /* 0x000fea0003800000 */
.L_x_4909:
        /* <DEDUP_REMOVED lines=14> */
[----:B------:R-:W-:Y:S01]  /*1220*/  MOV R46, RZ ;  /* 0x000000ff002e7202 */ /* 0x000fe20000000f00 */
[----:B------:R-:W-:Y:S01]  /*1230*/  IMAD.MOV.U32 R47, RZ, RZ, 0x40120000 ;  /* 0x40120000ff2f7424 */ /* 0x000fe200078e00ff */
[----:B------:R-:W-:Y:S02]  /*1240*/  MOV R0, 0x1260 ;  /* 0x0000126000007802 */ /* 0x000fe40000000f00 */
[----:B-1----:R-:W-:Y:S05]  /*1250*/  CALL.REL.NOINC `($__internal_22_$__cuda_sm20_div_rn_f64_full) ;  /* 0x00042de000007944 */ /* 0x002fea0003c00000 */
.L_x_4912:
[----:B------:R-:W-:Y:S05]  /*1260*/  BSYNC B3 ;  /* 0x0000000000037941 */ /* 0x000fea0003800000 */
.L_x_4911:
[----:B------:R-:W0:-:S14]  /*1270*/  DSETP.GEU.AND P0, PT, R16, R2, PT ;  /* 0x000000021000722a */ /* 0x000e1c0003f0e000 */
[----:B0-----:R-:W-:Y:S01]  /*1280*/  @!P0 BREAK B0 ;  /* 0x0000000000008942 */ /* 0x001fe20003800000 */
[----:B------:R-:W-:Y:S05]  /*1290*/  @!P0 BRA `(.L_x_4913) ;  /* 0x00003ac000008947 */ /* 0x000fea0003800000 */
.L_x_4908:
[----:B------:R-:W-:Y:S05]  /*12a0*/  BSYNC B0 ;  /* 0x0000000000007941 */ /* 0x000fea0003800000 */
.L_x_4907:
        /* <DEDUP_REMOVED lines=56> */
[----:B-----5:R-:W-:Y:S01]  /*1630*/  MOV R11, 0x41991871 ;  /* 0x41991871000b7802 */ /* 0x020fe20000000f00 */
[----:B------:R-:W-:Y:S01]  /*1640*/  IMAD.MOV.U32 R10, RZ, RZ, 0x70000000 ;  /* 0x70000000ff0a7424 */ /* 0x000fe200078e00ff */
[----:B------:R-:W-:Y:S01]  /*1650*/  STL.64 [R1+0x13a0], R22 ;  /* 0x0013a01601007387 */ /* 0x000fe20000100a00 */
[----:B------:R-:W-:Y:S01]  /*1660*/  IMAD.MOV.U32 R5, RZ, RZ, 0x3fe0509f ;  /* 0x3fe0509fff057424 */ /* 0x000fe200078e00ff */
[----:B------:R-:W-:Y:S01]  /*1670*/  IADD3 R0, R1, 0x1388, RZ ;  /* 0x0000138801007810 */ /* 0x000fe20007ffe0ff */
[----:B0-----:R-:W-:Y:S01]  /*1680*/  IMAD.MOV.U32 R12, RZ, RZ, -0x50000000 ;  /* 0xb0000000ff0c7424 */ /* 0x001fe200078e00ff */
[----:B------:R-:W-:Y:S01]  /*1690*/  STL.64 [R1+0x13a8], R26 ;  /* 0x0013a81a01007387 */ /* 0x000fe20000100a00 */
[----:B------:R-:W-:-:S02]  /*16a0*/  IMAD.MOV.U32 R13, RZ, RZ, 0x41a1fda6 ;  /* 0x41a1fda6ff0d7424 */ /* 0x000fc400078e00ff */
[----:B------:R-:W-:Y:S01]  /*16b0*/  IMAD.MOV.U32 R7, RZ, RZ, 0x40338519 ;  /* 0x40338519ff077424 */ /* 0x000fe200078e00ff */
        /* <DEDUP_REMOVED lines=10> */
[----:B0-----:R-:W-:-:S02]  /*1760*/  IMAD.MOV.U32 R2, RZ, RZ, -0x12d8f232 ;  /* 0xed270dceff027424 */ /* 0x001fc400078e00ff */
[----:B------:R-:W-:Y:S01]  /*1770*/  IMAD.MOV.U32 R3, RZ, RZ, 0x4194972f ;  /* 0x4194972fff037424 */ /* 0x000fe200078e00ff */
[----:B--2---:R-:W-:Y:S01]  /*1780*/  MOV R4, 0xec772306 ;  /* 0xec77230600047802 */ /* 0x004fe20000000f00 */
[----:B------:R-:W-:-:S03]  /*1790*/  IMAD.MOV.U32 R5, RZ, RZ, 0x4198bf15 ;  /* 0x4198bf15ff057424 */ /* 0x000fc600078e00ff */
[----:B------:R0:W-:Y:S01]  /*17a0*/  STL.64 [R1+0x50], R2 ;  /* 0x0000500201007387 */ /* 0x0001e20000100a00 */
[----:B---3--:R-:W-:Y:S01]  /*17b0*/  IMAD.MOV.U32 R6, RZ, RZ, -0x30b135d2 ;  /* 0xcf4eca2eff067424 */ /* 0x008fe200078e00ff */
[----:B------:R-:W-:Y:S02]  /*17c0*/  MOV R7, 0x418b2298 ;  /* 0x418b229800077802 */ /* 0x000fe40000000f00 */
[----:B------:R2:W-:Y:S04]  /*17d0*/  STL.64 [R1+0x58], R4 ;  /* 0x0000580401007387 */ /* 0x0005e80000100a00 */
[----:B------:R3:W-:Y:S01]  /*17e0*/  STL.64 [R1+0x60], R6 ;  /* 0x0000600601007387 */ /* 0x0007e20000100a00 */
[----:B0-----:R-:W-:Y:S01]  /*17f0*/  MOV R2, 0x90000000 ;  /* 0x9000000000027802 */ /* 0x001fe20000000f00 */
[----:B------:R-:W-:Y:S01]  /*1800*/  IMAD.MOV.U32 R3, RZ, RZ, 0x4185eeb6 ;  /* 0x4185eeb6ff037424 */ /* 0x000fe200078e00ff */
[----:B--2---:R-:W-:Y:S01]  /*1810*/  MOV R4, 0x6a172145 ;  /* 0x6a17214500047802 */ /* 0x004fe20000000f00 */
[----:B------:R-:W-:-:S03]  /*1820*/  IMAD.MOV.U32 R5, RZ, RZ, 0x3f78d44d ;  /* 0x3f78d44dff057424 */ /* 0x000fc600078e00ff */
[----:B------:R0:W-:Y:S01]  /*1830*/  STL.64 [R1+0x13c0], R2 ;  /* 0x0013c00201007387 */ /* 0x0001e20000100a00 */
[----:B---3--:R-:W-:Y:S02]  /*1840*/  IMAD.MOV.U32 R7, RZ, RZ, RZ ;  /* 0x000000ffff077224 */ /* 0x008fe400078e00ff */
[----:B------:R-:W-:Y:S02]  /*1850*/  IMAD.MOV.U32 R6, RZ, RZ, 0x1 ;  /* 0x00000001ff067424 */ /* 0x000fe400078e00ff */
[----:B0-----:R-:W-:Y:S01]  /*1860*/  IMAD.MOV.U32 R2, RZ, RZ, R14 ;  /* 0x000000ffff027224 */ /* 0x001fe200078e000e */
[----:B------:R-:W-:Y:S01]  /*1870*/  MOV R3, R15 ;  /* 0x0000000f00037202 */ /* 0x000fe20000000f00 */
[----:B----4-:R-:W-:Y:S05]  /*1880*/  @!P0 BRA `(.L_x_4918) ;  /* 0x0000017000008947 */ /* 0x010fea0003800000 */
        /* <DEDUP_REMOVED lines=10> */
[----:B--2---:R-:W-:Y:S01]  /*1930*/  LOP3.LUT R2, R15, 0x7fffffff, RZ, 0xc0, !PT ;  /* 0x7fffffff0f027812 */ /* 0x004fe200078ec0ff */
[----:B------:R-:W-:Y:S02]  /*1940*/  IMAD.MOV.U32 R26, RZ, RZ, R14 ;  /* 0x000000ffff1a7224 */ /* 0x000fe400078e000e */
[----:B------:R-:W-:Y:S01]  /*1950*/  IMAD.MOV.U32 R27, RZ, RZ, R15 ;  /* 0x000000ffff1b7224 */ /* 0x000fe200078e000f */
[----:B------:R-:W-:Y:S02]  /*1960*/  IADD3 R3, R2, -0x100000, RZ ;  /* 0xfff0000002037810 */ /* 0x000fe40007ffe0ff */
[----:B------:R-:W-:Y:S02]  /*1970*/  MOV R2, 0x1990 ;  /* 0x0000199000027802 */ /* 0x000fe40000000f00 */
[----:B01----:R-:W-:Y:S05]  /*1980*/  CALL.REL.NOINC `($__internal_21_$__cuda_sm20_dblrcp_rn_slowpath_v3) ;  /* 0x0004243000007944 */ /* 0x003fea0003c00000 */
[----:B01----:R-:W-:Y:S01]  /*1990*/  MOV R2, R4 ;  /* 0x0000000400027202 */ /* 0x003fe20000000f00 */
[----:B------:R-:W-:Y:S02]  /*19a0*/  IMAD.MOV.U32 R3, RZ, RZ, R5 ;  /* 0x000000ffff037224 */ /* 0x000fe400078e0005 */
.L_x_4920:
[----:B------:R-:W-:Y:S05]  /*19b0*/  BSYNC B4 ;  /* 0x0000000000047941 */ /* 0x000fea0003800000 */
.L_x_4919:
[----:B0-----:R-:W-:Y:S01]  /*19c0*/  IMAD.MOV.U32 R7, RZ, RZ, 0xc ;  /* 0x0000000cff077424 */ /* 0x001fe200078e00ff */
[----:B------:R-:W-:Y:S01]  /*19d0*/  MOV R6, 0xffffffff ;  /* 0xffffffff00067802 */ /* 0x000fe20000000f00 */
[----:B------:R-:W-:-:S02]  /*19e0*/  IMAD.MOV.U32 R4, RZ, RZ, -0x30b135d2 ;  /* 0xcf4eca2eff047424 */ /* 0x000fc400078e00ff */
[----:B------:R-:W-:Y:S02]  /*19f0*/  IMAD.MOV.U32 R5, RZ, RZ, 0x418b2298 ;  /* 0x418b2298ff057424 */ /* 0x000fe400078e00ff */
.L_x_4918:
[----:B------:R-:W-:Y:S05]  /*1a00*/  BSYNC B3 ;  /* 0x0000000000037941 */ /* 0x000fea0003800000 */
.L_x_4917:
[----:B------:R-:W0:Y:S01]  /*1a10*/  DSETP.GT.AND P0, PT, R20, 1, PT ;  /* 0x3ff000001400742a */ /* 0x000e220003f04000 */
[----:B------:R-:W-:-:S13]  /*1a20*/  SHF.L.U32 R31, R6, 0x3, RZ ;  /* 0x00000003061f7819 */ /* 0x000fda00000006ff */
[----:B0-----:R-:W-:-:S05]  /*1a30*/  @P0 IADD3 R0, R1, 0x13e8, RZ ;  /* 0x000013e801000810 */ /* 0x001fca0007ffe0ff */
        /* <DEDUP_REMOVED lines=12> */
[----:B------:R-:W-:Y:S02]  /*1b00*/  IMAD.IADD R16, R10, 0x1, R31 ;  /* 0x000000010a107824 */ /* 0x000fe400078e021f */
[----:B0-----:R-:W-:-:S03]  /*1b10*/  IMAD.IADD R0, R7, 0x1, R6 ;  /* 0x0000000107007824 */ /* 0x001fc600078e0206 */
[----:B------:R0:W5:Y:S01]  /*1b20*/  LDL.64 R56, [R16] ;  /* 0x0000000010387983 */ /* 0x0001620000100a00 */
[----:B----4-:R-:W-:Y:S01]  /*1b30*/  IADD3 R12, R16, R31, RZ ;  /* 0x0000001f100c7210 */ /* 0x010fe20007ffe0ff */
[----:B--2---:R-:W-:-:S04]  /*1b40*/  IMAD.U32 R28, R0, 0x8, R1 ;  /* 0x00000008001c7824 */ /* 0x004fc800078e0001 */
[----:B------:R2:W4:Y:S01]  /*1b50*/  LDL.64 R60, [R12] ;  /* 0x000000000c3c7983 */ /* 0x0005220000100a00 */
[--C-:B------:R-:W-:Y:S01]  /*1b60*/  IMAD.IADD R6, R12, 0x1, R31.reuse ;  /* 0x000000010c067824 */ /* 0x100fe200078e021f */
[----:B-1----:R-:W-:Y:S02]  /*1b70*/  IADD3 R26, R31, R28, RZ ;  /* 0x0000001c1f1a7210 */ /* 0x002fe40007ffe0ff */
[----:B------:R1:W4:Y:S01]  /*1b80*/  LDL.64 R58, [R28] ;  /* 0x000000001c3a7983 */ /* 0x0003220000100a00 */
[----:B------:R-:W-:-:S03]  /*1b90*/  IMAD.IADD R10, R6, 0x1, R31 ;  /* 0x00000001060a7824 */ /* 0x000fc600078e021f */
[----:B------:R0:W4:Y:S01]  /*1ba0*/  LDL.64 R54, [R6] ;  /* 0x0000000006367983 */ /* 0x0001220000100a00 */
[----:B------:R-:W-:-:S03]  /*1bb0*/  IMAD.IADD R22, R26, 0x1, R31 ;  /* 0x000000011a167824 */ /* 0x000fc600078e021f */
[----:B------:R0:W4:Y:S01]  /*1bc0*/  LDL.64 R52, [R26] ;  /* 0x000000001a347983 */ /* 0x0001220000100a00 */
[----:B------:R-:W-:-:S03]  /*1bd0*/  IADD3 R0, R10, R31, RZ ;  /* 0x0000001f0a007210 */ /* 0x000fc60007ffe0ff */
[----:B------:R0:W4:Y:S01]  /*1be0*/  LDL.64 R50, [R10] ;  /* 0x000000000a327983 */ /* 0x0001220000100a00 */
[----:B--2---:R-:W-:-:S03]  /*1bf0*/  IMAD.IADD R12, R22, 0x1, R31 ;  /* 0x00000001160c7824 */ /* 0x004fc600078e021f */
[----:B------:R2:W4:Y:S01]  /*1c00*/  LDL.64 R48, [R22] ;  /* 0x0000000016307983 */ /* 0x0005220000100a00 */
[----:B------:R-:W-:-:S03]  /*1c10*/  IMAD.IADD R32, R0, 0x1, R31 ;  /* 0x0000000100207824 */ /* 0x000fc600078e021f */
[----:B------:R0:W4:Y:S01]  /*1c20*/  LDL.64 R36, [R0] ;  /* 0x0000000000247983 */ /* 0x0001220000100a00 */
[----:B------:R-:W-:-:S03]  /*1c30*/  IADD3 R72, R12, R31, RZ ;  /* 0x0000001f0c487210 */ /* 0x000fc60007ffe0ff */
[----:B------:R0:W4:Y:S04]  /*1c40*/  LDL.64 R34, [R12] ;  /* 0x000000000c227983 */ /* 0x0001280000100a00 */
[----:B------:R-:W4:Y:S01]  /*1c50*/  LDL.64 R32, [R32] ;  /* 0x0000000020207983 */ /* 0x000f220000100a00 */
[----:B------:R-:W-:-:S03]  /*1c60*/  IMAD.IADD R30, R72, 0x1, R31 ;  /* 0x00000001481e7824 */ /* 0x000fc600078e021f */
[----:B0-----:R-:W4:Y:S01]  /*1c70*/  LDL.64 R6, [R72] ;  /* 0x0000000048067983 */ /* 0x001f220000100a00 */
[----:B------:R-:W-:-:S03]  /*1c80*/  IMAD.IADD R64, R30, 0x1, R31 ;  /* 0x000000011e407824 */ /* 0x000fc600078e021f */
[----:B------:R0:W4:Y:S02]  /*1c90*/  LDL.64 R16, [R30] ;  /* 0x000000001e107983 */ /* 0x0001240000100a00 */
[-C--:B------:R-:W-:Y:S02]  /*1ca0*/  IADD3 R70, R64, R31.reuse, RZ ;  /* 0x0000001f40467210 */ /* 0x080fe40007ffe0ff */
[----:B-1----:R1:W4:Y:S03]  /*1cb0*/  LDL.64 R28, [R64] ;  /* 0x00000000401c7983 */ /* 0x0023260000100a00 */
[--C-:B------:R-:W-:Y:S01]  /*1cc0*/  IMAD.IADD R68, R70, 0x1, R31.reuse ;  /* 0x0000000146447824 */ /* 0x100fe200078e021f */
[----:B------:R-:W4:Y:S03]  /*1cd0*/  LDL.64 R26, [R70] ;  /* 0x00000000461a7983 */ /* 0x000f260000100a00 */
[----:B------:R-:W-:Y:S01]  /*1ce0*/  IMAD.IADD R66, R68, 0x1, R31 ;  /* 0x0000000144427824 */ /* 0x000fe200078e021f */
[----:B--2---:R-:W2:Y:S04]  /*1cf0*/  LDL.64 R22, [R68] ;  /* 0x0000000044167983 */ /* 0x004ea80000100a00 */
[----:B------:R-:W2:Y:S01]  /*1d00*/  LDL.64 R12, [R66] ;  /* 0x00000000420c7983 */ /* 0x000ea20000100a00 */
[----:B------:R-:W-:-:S05]  /*1d10*/  IADD3 R0, R66, R31, RZ ;  /* 0x0000001f42007210 */ /* 0x000fca0007ffe0ff */
[----:B------:R-:W2:Y:S01]  /*1d20*/  LDL.64 R10, [R0] ;  /* 0x00000000000a7983 */ /* 0x000ea20000100a00 */
[----:B------:R-:W-:-:S06]  /*1d30*/  IMAD.IADD R31, R0, 0x1, R31 ;  /* 0x00000001001f7824 */ /* 0x000fcc00078e021f */
[----:B0-----:R-:W2:Y:S01]  /*1d40*/  LDL.64 R30, [R31] ;  /* 0x000000001f1e7983 */ /* 0x001ea20000100a00 */
[----:B------:R-:W-:Y:S01]  /*1d50*/  FSEL R65, RZ, 1.875, P0 ;  /* 0x3ff00000ff417808 */ /* 0x000fe20000000000 */
[----:B-1----:R-:W-:Y:S01]  /*1d60*/  IMAD.MOV.U32 R64, RZ, RZ, RZ ;  /* 0x000000ffff407224 */ /* 0x002fe200078e00ff */
        /* <DEDUP_REMOVED lines=22> */
[----:B-1----:R-:W2:-:S04]  /*1ed0*/  DFMA R4, R4, R2, R26 ;  /* 0x000000020404722b */ /* 0x002e88000000001a */
[----:B0-----:R-:W0:-:S04]  /*1ee0*/  DFMA R16, -R32, R6, 1 ;  /* 0x3ff000002010742b */ /* 0x001e080000000106 */
[----:B--2---:R-:W1:-:S04]  /*1ef0*/  DFMA R4, R4, R2, R22 ;  /* 0x000000020404722b */ /* 0x004e480000000016 */
        /* <DEDUP_REMOVED lines=22> */
.L_x_4922:
[----:B------:R-:W-:Y:S05]  /*2060*/  BSYNC B3 ;  /* 0x0000000000037941 */ /* 0x000fea0003800000 */
.L_x_4921:
        /* <DEDUP_REMOVED lines=22> */
[----:B-1----:R-:W-:Y:S05]  /*21d0*/  CALL.REL.NOINC `($__internal_22_$__cuda_sm20_div_rn_f64_full) ;  /* 0x00041e6000007944 */ /* 0x002fea0003c00000 */
[----:B------:R-:W-:Y:S01]  /*21e0*/  MOV R6, R2 ;  /* 0x0000000200067202 */ /* 0x000fe20000000f00 */
[----:B------:R-:W-:Y:S02]  /*21f0*/  IMAD.MOV.U32 R7, RZ, RZ, R3 ;  /* 0x000000ffff077224 */ /* 0x000fe400078e0003 */
.L_x_4924:
[----:B------:R-:W-:Y:S05]  /*2200*/  BSYNC B3 ;  /* 0x0000000000037941 */ /* 0x000fea0003800000 */
.L_x_4923:
        /* <DEDUP_REMOVED lines=21> */
[----:B------:R-:W-:Y:S01]  /*2360*/  IMAD.MOV.U32 R4, RZ, RZ, R13 ;  /* 0x000000ffff047224 */ /* 0x000fe200078e000d */
[----:B------:R-:W-:Y:S01]  /*2370*/  MOV R13, R26 ;  /* 0x0000001a000d7202 */ /* 0x000fe20000000f00 */
[----:B------:R-:W-:Y:S02]  /*2380*/  IMAD.MOV.U32 R12, RZ, RZ, R27 ;  /* 0x000000ffff0c7224 */ /* 0x000fe400078e001b */
[----:B-12---:R-:W-:Y:S05]  /*2390*/  CALL.REL.NOINC `($__internal_23_$__cuda_sm20_dsqrt_rn_f64_mediumpath_v1) ;  /* 0x000422f000007944 */ /* 0x006fea0003c00000 */
[----:B------:R-:W-:Y:S01]  /*23a0*/  IMAD.MOV.U32 R46, RZ, RZ, R2 ;  /* 0x000000ffff2e7224 */ /* 0x000fe200078e0002 */
[----:B------:R-:W-:Y:S02]  /*23b0*/  MOV R47, R3 ;  /* 0x00000003002f7202 */ /* 0x000fe40000000f00 */
.L_x_4926:
[----:B------:R-:W-:Y:S05]  /*23c0*/  BSYNC B3 ;  /* 0x0000000000037941 */ /* 0x000fea0003800000 */
.L_x_4925:
        /* <DEDUP_REMOVED lines=9> */
[----:B0-2---:R-:W0:-:S06]  /*2460*/  DMUL R26, R2, R46 ;  /* 0x0000002e021a7228 */ /* 0x005e0c0000000000 */
        /* <DEDUP_REMOVED lines=8> */
[----:B-1----:R-:W-:Y:S05]  /*24f0*/  CALL.REL.NOINC `($__internal_22_$__cuda_sm20_div_rn_f64_full) ;  /* 0x00041b4000007944 */ /* 0x002fea0003c00000 */
[----:B------:R-:W-:Y:S02]  /*2500*/  IMAD.MOV.U32 R26, RZ, RZ, R2 ;  /* 0x000000ffff1a7224 */ /* 0x000fe400078e0002 */
[----:B------:R-:W-:Y:S02]  /*2510*/  IMAD.MOV.U32 R27, RZ, RZ, R3 ;  /* 0x000000ffff1b7224 */ /* 0x000fe400078e0003 */
.L_x_4928:
[----:B------:R-:W-:Y:S05]  /*2520*/  BSYNC B3 ;  /* 0x0000000000037941 */ /* 0x000fea0003800000 */
.L_x_4927:
        /* <DEDUP_REMOVED lines=22> */
[----:B-1----:R-:W-:Y:S05]  /*2690*/  CALL.REL.NOINC `($__internal_22_$__cuda_sm20_div_rn_f64_full) ;  /* 0x000419a000007944 */ /* 0x002fea0003c00000 */
[----:B------:R-:W-:Y:S01]  /*26a0*/  MOV R18, R2 ;  /* 0x0000000200127202 */ /* 0x000fe20000000f00 */
[----:B------:R-:W-:Y:S02]  /*26b0*/  IMAD.MOV.U32 R19, RZ, RZ, R3 ;  /* 0x000000ffff137224 */ /* 0x000fe400078e0003 */
.L_x_4931:
[----:B------:R-:W-:Y:S05]  /*26c0*/  BSYNC B3 ;  /* 0x0000000000037941 */ /* 0x000fea0003800000 */
.L_x_4930:
        /* <DEDUP_REMOVED lines=65> */
.L_x_4933:
        /* <DEDUP_REMOVED lines=20> */
.L_x_4936:
[----:B------:R-:W-:Y:S05]  /*2c20*/  BSYNC B4 ;  /* 0x0000000000047941 */ /* 0x000fea0003800000 */
.L_x_4935:
        /* <DEDUP_REMOVED lines=15> */
.L_x_4934:
[----:B------:R-:W-:Y:S05]  /*2d20*/  BSYNC B3 ;  /* 0x0000000000037941 */ /* 0x000fea0003800000 */
.L_x_4932:
[----:B0-----:R-:W0:Y:S01]  /*2d30*/  MUFU.RCP64H R3, R17 ;  /* 0x0000001100037308 */ /* 0x001e220000001800 */
[----:B------:R-:W-:Y:S01]  /*2d40*/  MOV R2, 0x1 ;  /* 0x0000000100027802 */ /* 0x000fe20000000f00 */
        /* <DEDUP_REMOVED lines=19> */
.L_x_4938:
[----:B------:R-:W-:Y:S05]  /*2e80*/  BSYNC B3 ;  /* 0x0000000000037941 */ /* 0x000fea0003800000 */
.L_x_4937:
[----:B------:R0:W2:Y:S01]  /*2e90*/  DFMA R18, R14, R18, R2 ;  /* 0x000000120e12722b */ /* 0x0000a20000000002 */
[----:B------:R-:W-:Y:S01]  /*2ea0*/  IMAD.MOV.U32 R6, RZ, RZ, 0x69ce2bdf ;  /* 0x69ce2bdfff067424 */ /* 0x000fe200078e00ff */
[----:B0-----:R-:W-:Y:S01]  /*2eb0*/  MOV R2, 0x652b82fe ;  /* 0x652b82fe00027802 */ /* 0x001fe20000000f00 */
[----:B------:R-:W-:Y:S01]  /*2ec0*/  IMAD.MOV.U32 R3, RZ, RZ, 0x3ff71547 ;  /* 0x3ff71547ff037424 */ /* 0x000fe200078e00ff */
[----:B------:R-:W-:Y:S01]  /*2ed0*/  MOV R7, 0x3e5ade15 ;  /* 0x3e5ade1500077802 */ /* 0x000fe20000000f00 */
[----:B------:R-:W-:Y:S04]  /*2ee0*/  BSSY B2, `(.L_x_4939) ;  /* 0x0000020000027945 */ /* 0x000fe80003800000 */
        /* <DEDUP_REMOVED lines=31> */
.L_x_4940:
[----:B------:R-:W-:Y:S05]  /*30e0*/  BSYNC B2 ;  /* 0x0000000000027941 */ /* 0x000fea0003800000 */
.L_x_4939:
[----:B--2---:R2:W3:Y:S01]  /*30f0*/  DMUL R22, R22, R26 ;  /* 0x0000001a16167228 */ /* 0x0044e20000000000 */
[----:B------:R-:W-:Y:S05]  /*3100*/  BRA `(.L_x_4941) ;  /* 0x0000178000007947 */ /* 0x000fea0003800000 */
.L_x_4929:
[----:B------:R-:W-:Y:S01]  /*3110*/  MOV R2, 0x652b82fe ;  /* 0x652b82fe00027802 */ /* 0x000fe20000000f00 */
[----:B------:R-:W-:Y:S01]  /*3120*/  IMAD.MOV.U32 R3, RZ, RZ, 0x3ff71547 ;  /* 0x3ff71547ff037424 */ /* 0x000fe200078e00ff */
[----:B------:R-:W-:Y:S01]  /*3130*/  MOV R11, 0x3e5ade15 ;  /* 0x3e5ade15000b7802 */ /* 0x000fe20000000f00 */
[----:B------:R-:W-:Y:S01]  /*3140*/  IMAD.MOV.U32 R10, RZ, RZ, 0x69ce2bdf ;  /* 0x69ce2bdfff0a7424 */ /* 0x000fe200078e00ff */
[----:B------:R-:W0:Y:S01]  /*3150*/  MUFU.RCP64H R13, R17 ;  /* 0x00000011000d7308 */ /* 0x000e220000001800 */
[----:B------:R-:W-:Y:S01]  /*3160*/  IMAD.MOV.U32 R12, RZ, RZ, 0x1 ;  /* 0x00000001ff0c7424 */ /* 0x000fe200078e00ff */
[----:B------:R-:W-:Y:S01]  /*3170*/  FSETP.GEU.FTZ.AND P0, PT, |R25|, 4.1917929649353027344, PT ;  /* 0x4086232b1900780b */ /* 0x000fe20003f1e200 */
[----:B------:R-:W2:Y:S01]  /*3180*/  DFMA R2, R24, R2, 6.75539944105574400000e+15 ;  /* 0x433800001802742b */ /* 0x000ea20000000002 */
[----:B------:R-:W-:Y:S01]  /*3190*/  BSSY B2, `(.L_x_4942) ;  /* 0x000002a000027945 */ /* 0x000fe20003800000 */
[----:B------:R-:W-:-:S04]  /*31a0*/  FSETP.GEU.AND P3, PT, |R9|, 6.5827683646048100446e-37, PT ;  /* 0x036000000900780b */ /* 0x000fc80003f6e200 */
        /* <DEDUP_REMOVED lines=39> */
[----:B------:R0:W2:-:S06]  /*3420*/  @!P0 DMUL R18, R2, R4 ;  /* 0x0000000402128228 */ /* 0x00008c0000000000 */
.L_x_4943:
[----:B------:R-:W-:Y:S05]  /*3430*/  BSYNC B2 ;  /* 0x0000000000027941 */ /* 0x000fea0003800000 */
.L_x_4942:
[----:B------:R-:W-:Y:S01]  /*3440*/  BSSY B3, `(.L_x_4944) ;  /* 0x000000a000037945 */ /* 0x000fe20003800000 */
[----:B------:R-:W-:Y:S05]  /*3450*/  @P2 BRA P3, `(.L_x_4945) ;  /* 0x0000008000002947 */ /* 0x000fea0001800000 */
[----:B------:R-:W-:Y:S01]  /*3460*/  IMAD.MOV.U32 R12, RZ, RZ, R16 ;  /* 0x000000ffff0c7224 */ /* 0x000fe200078e0010 */
[----:B------:R-:W-:Y:S01]  /*3470*/  MOV R13, R17 ;  /* 0x00000011000d7202 */ /* 0x000fe20000000f00 */
[----:B------:R-:W-:Y:S01]  /*3480*/  IMAD.MOV.U32 R46, RZ, RZ, R8 ;  /* 0x000000ffff2e7224 */ /* 0x000fe200078e0008 */
[----:B------:R-:W-:Y:S01]  /*3490*/  MOV R0, 0x34c0 ;  /* 0x000034c000007802 */ /* 0x000fe20000000f00 */
[----:B------:R-:W-:Y:S02]  /*34a0*/  IMAD.MOV.U32 R47, RZ, RZ, R9 ;  /* 0x000000ffff2f7224 */ /* 0x000fe400078e0009 */
[----:B012---:R-:W-:Y:S05]  /*34b0*/  CALL.REL.NOINC `($__internal_22_$__cuda_sm20_div_rn_f64_full) ;  /* 0x00040b8000007944 */ /* 0x007fea0003c00000 */
[----:B------:R-:W-:Y:S01]  /*34c0*/  MOV R10, R2 ;  /* 0x00000002000a7202 */ /* 0x000fe20000000f00 */
[----:B------:R-:W-:Y:S02]  /*34d0*/  IMAD.MOV.U32 R11, RZ, RZ, R3 ;  /* 0x000000ffff0b7224 */ /* 0x000fe400078e0003 */
.L_x_4945:
[----:B------:R-:W-:Y:S05]  /*34e0*/  BSYNC B3 ;  /* 0x0000000000037941 */ /* 0x000fea0003800000 */
.L_x_4944:
[----:B------:R3:W4:Y:S01]  /*34f0*/  DADD R6, -RZ, |R10| ;  /* 0x00000000ff067229 */ /* 0x000722000000050a */
[----:B------:R-:W-:Y:S01]  /*3500*/  BSSY B2, `(.L_x_4946) ;  /* 0x0000005000027945 */ /* 0x000fe20003800000 */
[----:B0-----:R-:W-:Y:S01]  /*3510*/  IMAD.MOV.U32 R4, RZ, RZ, R14 ;  /* 0x000000ffff047224 */ /* 0x001fe200078e000e */
[----:B------:R-:W-:Y:S02]  /*3520*/  MOV R2, R15 ;  /* 0x0000000f00027202 */ /* 0x000fe40000000f00 */
[----:B------:R-:W-:-:S02]  /*3530*/  MOV R0, 0x3550 ;  /* 0x0000355000007802 */ /* 0x000fc40000000f00 */
[----:B-1234-:R-:W-:Y:S05]  /*3540*/  CALL.REL.NOINC `($_ZN2at6native27unrolled_elementwise_kernelIN48_GLOBAL__N__08322988_15_IGammaKernel_cu_cb51a28d10CalcIgammaIdEESt5arrayIPcLm3EELi4E23TrivialOffsetCalculatorILi2EjES8_ILi1EjENS0_6memory15LoadWithoutCastENSB_16StoreWithoutCastEEEviT_T0_T2_T3_T4_T5_$__internal_accurate_pow) ;  /* 0x0004147000007944 */ /* 0x01efea0003c00000 */
[----:B------:R-:W-:Y:S05]  /*3550*/  BSYNC B2 ;  /* 0x0000000000027941 */ /* 0x000fea0003800000 */
.L_x_4946:
[----:B------:R-:W1:Y:S01]  /*3560*/  DSETP.NEU.AND P0, PT, R10, RZ, PT ;  /* 0x000000ff0a00722a */ /* 0x000e620003f0d000 */
[----:B------:R-:W-:Y:S01]  /*3570*/  LOP3.LUT R0, R15, 0x7ff00000, RZ, 0xc0, !PT ;  /* 0x7ff000000f007812 */ /* 0x000fe200078ec0ff */
[----:B------:R-:W-:Y:S01]  /*3580*/  BSSY B2, `(.L_x_4947) ;  /* 0x000001f000027945 */ /* 0x000fe20003800000 */
[----:B------:R-:W-:-:S02]  /*3590*/  IMAD.MOV.U32 R2, RZ, RZ, R24 ;  /* 0x000000ffff027224 */ /* 0x000fc400078e0018 */
        /* <DEDUP_REMOVED lines=22> */
.L_x_4948:
[----:B------:R-:W1:Y:S01]  /*3700*/  DSETP.NEU.AND P0, PT, R20, 0.5, PT ;  /* 0x3fe000001400742a */ /* 0x000e620003f0d000 */
[----:B------:R-:W-:Y:S01]  /*3710*/  ISETP.GE.AND P2, PT, R15, RZ, PT ;  /* 0x000000ff0f00720c */ /* 0x000fe20003f46270 */
[----:B------:R-:W-:Y:S01]  /*3720*/  IMAD.MOV.U32 R2, RZ, RZ, RZ ;  /* 0x000000ffff027224 */ /* 0x000fe200078e00ff */
[----:B------:R-:W-:-:S04]  /*3730*/  ISETP.EQ.U32.AND P1, PT, R0, RZ, PT ;  /* 0x000000ff0000720c */ /* 0x000fc80003f22070 */
[----:B-1----:R-:W-:-:S04]  /*3740*/  ISETP.EQ.AND.EX P0, PT, R4, -0x80000000, P0, P1 ;  /* 0x800000000400780c */ /* 0x002fc80000702310 */
[----:B------:R-:W-:-:S04]  /*3750*/  SEL R3, R11, RZ, P0 ;  /* 0x000000ff0b037207 */ /* 0x000fc80000000000 */
[----:B------:R-:W-:Y:S02]  /*3760*/  @!P2 LOP3.LUT R3, R3, 0x7ff00000, RZ, 0xfc, !PT ;  /* 0x7ff000000303a812 */ /* 0x000fe400078efcff */
.L_x_4949:
[----:B------:R-:W-:Y:S05]  /*3770*/  BSYNC B2 ;  /* 0x0000000000027941 */ /* 0x000fea0003800000 */
.L_x_4947:
        /* <DEDUP_REMOVED lines=18> */
.L_x_4952:
[----:B------:R1:W2:-:S06]  /*38a0*/  DADD R2, R14, R10 ;  /* 0x000000000e027229 */ /* 0x00028c000000000a */
.L_x_4951:
[----:B------:R-:W-:Y:S05]  /*38b0*/  BSYNC B2 ;  /* 0x0000000000027941 */ /* 0x000fea0003800000 */
.L_x_4950:
[----:B------:R-:W3:-:S06]  /*38c0*/  DSETP.NEU.AND P0, PT, R10, 1, PT ;  /* 0x3ff000000a00742a */ /* 0x000ecc0003f0d000 */
[----:B--23--:R-:W-:Y:S02]  /*38d0*/  FSEL R2, R2, RZ, P0 ;  /* 0x000000ff02027208 */ /* 0x00cfe40000000000 */
[----:B------:R-:W-:-:S06]  /*38e0*/  FSEL R3, R3, 1.875, P0 ;  /* 0x3ff0000003037808 */ /* 0x000fcc0000000000 */
[----:B------:R-:W2:-:S06]  /*38f0*/  DMUL R18, R18, R2 ;  /* 0x0000000212127228 */ /* 0x000e8c0000000000 */
[----:B0-2---:R0:W2:Y:S01]  /*3900*/  DMUL R22, R18, R26 ;  /* 0x0000001a12167228 */ /* 0x0050a20000000000 */
[----:B------:R-:W-:Y:S05]  /*3910*/  BRA `(.L_x_4941) ;  /* 0x00000f7000007947 */ /* 0x000fea0003800000 */
.L_x_4916:
        /* <DEDUP_REMOVED lines=63> */
.L_x_4954:
[----:B------:R-:W-:Y:S05]  /*3d10*/  BSYNC B2 ;  /* 0x0000000000027941 */ /* 0x000fea0003800000 */
.L_x_4953:
[----:B------:R-:W-:Y:S01]  /*3d20*/  BSSY B7, `(.L_x_4955) ;  /* 0x000008e000077945 */ /* 0x000fe20003800000 */
[----:B------:R-:W-:Y:S05]  /*3d30*/  @P3 BRA `(.L_x_4956) ;  /* 0x000008b000003947 */ /* 0x000fea0003800000 */
[----:B------:R-:W-:Y:S01]  /*3d40*/  BSSY B8, `(.L_x_4957) ;  /* 0x0000005000087945 */ /* 0x000fe20003800000 */
[----:B------:R-:W-:Y:S01]  /*3d50*/  IMAD.MOV.U32 R18, RZ, RZ, R20 ;  /* 0x000000ffff127224 */ /* 0x000fe200078e0014 */
[----:B------:R-:W-:Y:S01]  /*3d60*/  MOV R6, 0x3d90 ;  /* 0x00003d9000067802 */ /* 0x000fe20000000f00 */
[----:B------:R-:W-:Y:S02]  /*3d70*/  IMAD.MOV.U32 R19, RZ, RZ, R21 ;  /* 0x000000ffff137224 */ /* 0x000fe400078e0015 */
[----:B012---:R-:W-:Y:S05]  /*3d80*/  CALL.REL.NOINC `($_ZN2at6native27unrolled_elementwise_kernelIN48_GLOBAL__N__08322988_15_IGammaKernel_cu_cb51a28d10CalcIgammaIdEESt5arrayIPcLm3EELi4E23TrivialOffsetCalculatorILi2EjES8_ILi1EjENS0_6memory15LoadWithoutCastENSB_16StoreWithoutCastEEEviT_T0_T2_T3_T4_T5_$__internal_lgamma_pos) ;  /* 0x0004147000007944 */ /* 0x007fea0003c00000 */
[----:B------:R-:W-:Y:S05]  /*3d90*/  BSYNC B8 ;  /* 0x0000000000087941 */ /* 0x000fea0003800000 */
.L_x_4957:
[----:B------:R-:W-:Y:S01]  /*3da0*/  ISETP.GT.AND P0, PT, R15, -0x1, PT ;  /* 0xffffffff0f00780c */ /* 0x000fe20003f04270 */
[----:B012---:R-:W-:Y:S01]  /*3db0*/  IMAD.MOV.U32 R3, RZ, RZ, R19 ;  /* 0x000000ffff037224 */ /* 0x007fe200078e0013 */
        /* <DEDUP_REMOVED lines=60> */
[----:B------:R-:W-:Y:S05]  /*4180*/  CALL.REL.NOINC `($__internal_22_$__cuda_sm20_div_rn_f64_full) ;  /* 0x0003feb000007944 */ /* 0x000fea0003c00000 */
.L_x_4962:
[----:B------:R-:W-:Y:S05]  /*4190*/  BSYNC B4 ;  /* 0x0000000000047941 */ /* 0x000fea0003800000 */
.L_x_4961:
[----:B------:R-:W-:Y:S01]  /*41a0*/  IMAD.MOV.U32 R0, RZ, RZ, R3 ;  /* 0x000000ffff007224 */ /* 0x000fe200078e0003 */
[----:B------:R-:W-:Y:S01]  /*41b0*/  MOV R21, R3 ;  /* 0x0000000300157202 */ /* 0x000fe20000000f00 */
[----:B------:R-:W-:Y:S02]  /*41c0*/  IMAD.MOV.U32 R20, RZ, RZ, R2 ;  /* 0x000000ffff147224 */ /* 0x000fe400078e0002 */
.L_x_4960:
[----:B------:R-:W-:Y:S05]  /*41d0*/  BSYNC B3 ;  /* 0x0000000000037941 */ /* 0x000fea0003800000 */
.L_x_4959:
        /* <DEDUP_REMOVED lines=59> */
.L_x_4964:
[----:B------:R-:W-:Y:S05]  /*4590*/  BSYNC B2 ;  /* 0x0000000000027941 */ /* 0x000fea0003800000 */
.L_x_4963:
[----:B--2---:R-:W-:-:S04]  /*45a0*/  DADD R18, -R18, R2 ;  /* 0x0000000012127229 */ /* 0x004fc80000000102 */
[----:B------:R-:W2:-:S10]  /*45b0*/  DADD R2, -RZ, -R2 ;  /* 0x00000000ff027229 */ /* 0x000e940000000902 */
[----:B--2---:R-:W-:Y:S02]  /*45c0*/  FSEL R2, R2, R18, !P4 ;  /* 0x0000001202027208 */ /* 0x004fe40006000000 */
[----:B------:R-:W-:Y:S01]  /*45d0*/  FSEL R3, R3, R19, !P4 ;  /* 0x0000001303037208 */ /* 0x000fe20006000000 */
[----:B------:R-:W-:Y:S05]  /*45e0*/  BRA `(.L_x_4958) ;  /* 0x0000001000007947 */ /* 0x000fea0003800000 */
.L_x_4956:
[----:B0-----:R0:W3:-:S06]  /*45f0*/  DADD R2, R14, R14 ;  /* 0x000000000e027229 */ /* 0x0010cc000000000e */
.L_x_4958:
[----:B------:R-:W-:Y:S05]  /*4600*/  BSYNC B7 ;  /* 0x0000000000077941 */ /* 0x000fea0003800000 */
.L_x_4955:
        /* <DEDUP_REMOVED lines=40> */
.L_x_4941:
[----:B------:R-:W-:Y:S05]  /*4890*/  BSYNC B0 ;  /* 0x0000000000007941 */ /* 0x000fea0003800000 */
.L_x_4915:
[----:B--23--:R-:W2:Y:S01]  /*48a0*/  DSETP.NEU.AND P0, PT, R22, RZ, PT ;  /* 0x000000ff1600722a */ /* 0x00cea20003f0d000 */
[----:B------:R-:W-:-:S13]  /*48b0*/  CS2R R80, SRZ ;  /* 0x0000000000507805 */ /* 0x000fda000001ff00 */
[----:B--2---:R-:W-:Y:S05]  /*48c0*/  @!P0 BRA `(.L_x_4902) ;  /* 0x0001637000008947 */ /* 0x004fea0003800000 */
[----:B------:R-:W-:Y:S01]  /*48d0*/  BSSY B0, `(.L_x_4965) ;  /* 0x0000026000007945 */ /* 0x000fe20003800000 */
[----:B------:R-:W-:Y:S01]  /*48e0*/  IMAD.MOV.U32 R6, RZ, RZ, RZ ;  /* 0x000000ffff067224 */ /* 0x000fe200078e00ff */
[----:B------:R-:W-:Y:S01]  /*48f0*/  MOV R20, 0x0 ;  /* 0x0000000000147802 */ /* 0x000fe20000000f00 */
[----:B------:R-:W-:Y:S01]  /*4900*/  IMAD.MOV.U32 R21, RZ, RZ, 0x3ff00000 ;  /* 0x3ff00000ff157424 */ /* 0x000fe200078e00ff */
[----:B0-----:R-:W-:Y:S01]  /*4910*/  MOV R19, R15 ;  /* 0x0000000f00137202 */ /* 0x001fe20000000f00 */
[----:B------:R-:W-:Y:S02]  /*4920*/  IMAD.MOV.U32 R18, RZ, RZ, R14 ;  /* 0x000000ffff127224 */ /* 0x000fe400078e000e */
[----:B------:R-:W-:Y:S02]  /*4930*/  IMAD.MOV.U32 R16, RZ, RZ, 0x0 ;  /* 0x00000000ff107424 */ /* 0x000fe400078e00ff */
[----:B------:R-:W-:Y:S02]  /*4940*/  IMAD.MOV.U32 R17, RZ, RZ, 0x3ff00000 ;  /* 0x3ff00000ff117424 */ /* 0x000fe400078e00ff */
.L_x_4968:
[----:B------:R-:W0:Y:S01]  /*4950*/  DADD R12, R18, 1 ;  /* 0x3ff00000120c7429 */ /* 0x000e220000000000 */
[----:B------:R-:W-:Y:S01]  /*4960*/  MOV R2, 0x1 ;  /* 0x0000000100027802 */ /* 0x000fe20000000f00 */
[----:B------:R-:W-:Y:S01]  /*4970*/  BSSY B3, `(.L_x_4966) ;  /* 0x0000014000037945 */ /* 0x000fe20003800000 */
[----:B------:R-:W-:-:S03]  /*4980*/  FSETP.GEU.AND P1, PT, |R9|, 6.5827683646048100446e-37, PT ;  /* 0x036000000900780b */ /* 0x000fc60003f2e200 */
[----:B0-----:R-:W0:Y:S04]  /*4990*/  MUFU.RCP64H R3, R13 ;  /* 0x0000000d00037308 */ /* 0x001e280000001800 */
[----:B------:R-:W-:Y:S02]  /*49a0*/  IMAD.MOV.U32 R18, RZ, RZ, R12 ;  /* 0x000000ffff127224 */ /* 0x000fe400078e000c */
[----:B------:R-:W-:Y:S01]  /*49b0*/  IMAD.MOV.U32 R19, RZ, RZ, R13 ;  /* 0x000000ffff137224 */ /* 0x000fe200078e000d */
[----:B0-----:R-:W0:-:S06]  /*49c0*/  DFMA R4, -R12, R2, 1 ;  /* 0x3ff000000c04742b */ /* 0x001e0c0000000102 */
[----:B0-----:R-:W0:-:S06]  /*49d0*/  DFMA R4, R4, R4, R4 ;  /* 0x000000040404722b */ /* 0x001e0c0000000004 */
[----:B0-----:R-:W0:-:S06]  /*49e0*/  DFMA R4, R2, R4, R2 ;  /* 0x000000040204722b */ /* 0x001e0c0000000002 */
[----:B0-----:R-:W0:-:S06]  /*49f0*/  DFMA R2, -R12, R4, 1 ;  /* 0x3ff000000c02742b */ /* 0x001e0c0000000104 */
[----:B0-----:R-:W0:-:S06]  /*4a00*/  DFMA R2, R4, R2, R4 ;  /* 0x000000020402722b */ /* 0x001e0c0000000004 */
[----:B0-----:R-:W0:-:S06]  /*4a10*/  DMUL R4, R8, R2 ;  /* 0x0000000208047228 */ /* 0x001e0c0000000000 */
[----:B01----:R-:W0:-:S06]  /*4a20*/  DFMA R10, -R12, R4, R8 ;  /* 0x000000040c0a722b */ /* 0x003e0c0000000108 */
[----:B0-----:R-:W0:-:S10]  /*4a30*/  DFMA R2, R2, R10, R4 ;  /* 0x0000000a0202722b */ /* 0x001e140000000004 */
[----:B0-----:R-:W-:-:S05]  /*4a40*/  FFMA R0, RZ, R13, R3 ;  /* 0x0000000dff007223 */ /* 0x001fca0000000003 */
[----:B------:R-:W-:-:S13]  /*4a50*/  FSETP.GT.AND P0, PT, |R0|, 1.469367938527859385e-39, PT ;  /* 0x001000000000780b */ /* 0x000fda0003f04200 */
[----:B------:R-:W-:Y:S05]  /*4a60*/  @P0 BRA P1, `(.L_x_4967) ;  /* 0x0000004000000947 */ /* 0x000fea0000800000 */
[----:B------:R-:W-:Y:S01]  /*4a70*/  MOV R46, R8 ;  /* 0x00000008002e7202 */ /* 0x000fe20000000f00 */
[----:B------:R-:W-:Y:S01]  /*4a80*/  IMAD.MOV.U32 R47, RZ, RZ, R9 ;  /* 0x000000ffff2f7224 */ /* 0x000fe200078e0009 */
[----:B------:R-:W-:Y:S02]  /*4a90*/  MOV R0, 0x4ab0 ;  /* 0x00004ab000007802 */ /* 0x000fe40000000f00 */
[----:B------:R-:W-:Y:S05]  /*4aa0*/  CALL.REL.NOINC `($__internal_22_$__cuda_sm20_div_rn_f64_full) ;  /* 0x0003f59000007944 */ /* 0x000fea0003c00000 */
.L_x_4967:
[----:B------:R-:W-:Y:S05]  /*4ab0*/  BSYNC B3 ;  /* 0x0000000000037941 */ /* 0x000fea0003800000 */
.L_x_4966:
        /* <DEDUP_REMOVED lines=8> */
.L_x_4965:
        /* <DEDUP_REMOVED lines=19> */
[----:B-1----:R-:W-:Y:S05]  /*4c70*/  CALL.REL.NOINC `($__internal_22_$__cuda_sm20_div_rn_f64_full) ;  /* 0x0003f3c000007944 */ /* 0x002fea0003c00000 */
.L_x_4970:
[----:B------:R-:W-:Y:S05]  /*4c80*/  BSYNC B0 ;  /* 0x0000000000007941 */ /* 0x000fea0003800000 */
.L_x_4969:
[----:B------:R-:W-:Y:S01]  /*4c90*/  IMAD.MOV.U32 R80, RZ, RZ, R2 ;  /* 0x000000ffff507224 */ /* 0x000fe200078e0002 */
[----:B------:R-:W-:Y:S01]  /*4ca0*/  MOV R81, R3 ;  /* 0x0000000300517202 */ /* 0x000fe20000000f00 */
[----:B------:R-:W-:Y:S05]  /*4cb0*/  BRA `(.L_x_4902) ;  /* 0x00015f8000007947 */ /* 0x000fea0003800000 */
.L_x_4914:
[----:B------:R-:W-:Y:S01]  /*4cc0*/  IMAD.MOV.U32 R4, RZ, RZ, R8 ;  /* 0x000000ffff047224 */ /* 0x000fe200078e0008 */
[----:B------:R-:W-:Y:S01]  /*4cd0*/  MOV R3, R15 ;  /* 0x0000000f00037202 */ /* 0x000fe20000000f00 */
[----:B------:R-:W-:Y:S01]  /*4ce0*/  IMAD.MOV.U32 R5, RZ, RZ, R9 ;  /* 0x000000ffff057224 */ /* 0x000fe200078e0009 */
[----:B------:R-:W-:Y:S01]  /*4cf0*/  MOV R83, 0x4d20 ;  /* 0x00004d2000537802 */ /* 0x000fe20000000f00 */
[----:B------:R-:W-:Y:S02]  /*4d00*/  IMAD.MOV.U32 R2, RZ, RZ, R14 ;  /* 0x000000ffff027224 */ /* 0x000fe400078e000e */
[----:B-1----:R-:W-:Y:S05]  /*4d10*/  CALL.REL.NOINC `($_ZN2at6native27unrolled_elementwise_kernelIN48_GLOBAL__N__08322988_15_IGammaKernel_cu_cb51a28d10CalcIgammaIdEESt5arrayIPcLm3EELi4E23TrivialOffsetCalculatorILi2EjES8_ILi1EjENS0_6memory15LoadWithoutCastENSB_16StoreWithoutCastEEEviT_T0_T2_T3_T4_T5_$_ZN46_INTERNAL_08322988_15_IGammaKernel_cu_cb51a28d48_GLOBAL__N__08322988_15_IGammaKernel_cu_cb51a28d12calc_igammacIdEET_S2_S2_) ;  /* 0x00015f7000007944 */ /* 0x002fea0003c00000 */
[----:B----4-:R-:W-:Y:S01]  /*4d20*/  IMAD.MOV.U32 R80, RZ, RZ, R20 ;  /* 0x000000ffff507224 */ /* 0x010fe200078e0014 */
[----:B------:R-:W-:-:S06]  /*4d30*/  MOV R81, R21 ;  /* 0x0000001500517202 */ /* 0x000fcc0000000f00 */
[----:B------:R-:W0:Y:S01]  /*4d40*/  DADD R80, -R80, 1 ;  /* 0x3ff0000050507429 */ /* 0x000e220000000100 */
[----:B------:R-:W-:Y:S05]  /*4d50*/  BRA `(.L_x_4902) ;  /* 0x00015ee000007947 */ /* 0x000fea0003800000 */
.L_x_4913:
        /* <DEDUP_REMOVED lines=27> */
[----:B------:R-:W-:Y:S01]  /*4f10*/  FSETP.GEU.AND P1, PT, |R19|, 6.5827683646048100446e-37, PT ;  /* 0x036000001300780b */ /* 0x000fe20003f2e200 */
        /* <DEDUP_REMOVED lines=10> */
[----:B-----5:R-:W-:Y:S01]  /*4fc0*/  IMAD.MOV.U32 R12, RZ, RZ, 0x55c37c1c ;  /* 0x55c37c1cff0c7424 */ /* 0x020fe200078e00ff */
[----:B------:R3:W-:Y:S01]  /*4fd0*/  STL.64 [R1+0x38], R22 ;  /* 0x0000381601007387 */ /* 0x0007e20000100a00 */
[----:B------:R-:W-:Y:S01]  /*4fe0*/  IMAD.MOV.U32 R13, RZ, RZ, 0x3e46097d ;  /* 0x3e46097dff0d7424 */ /* 0x000fe200078e00ff */
[----:B----4-:R-:W4:Y:S01]  /*4ff0*/  DFMA R28, -R14, R26, 1 ;  /* 0x3ff000000e1c742b */ /* 0x010f22000000011a */
[----:B------:R-:W-:Y:S01]  /*5000*/  IMAD.MOV.U32 R31, RZ, RZ, 0x3f6966e5 ;  /* 0x3f6966e5ff1f7424 */ /* 0x000fe200078e00ff */
        /* <DEDUP_REMOVED lines=24> */
[----:B--2---:R-:W-:Y:S02]  /*5190*/  IMAD.MOV.U32 R16, RZ, RZ, -0x144e6c40 ;  /* 0xebb193c0ff107424 */ /* 0x004fe400078e00ff */
[----:B------:R2:W-:Y:S01]  /*51a0*/  STL.64 [R1+0x80], R2 ;  /* 0x0000800201007387 */ /* 0x0005e20000100a00 */
[----:B------:R-:W-:Y:S01]  /*51b0*/  IMAD.MOV.U32 R17, RZ, RZ, -0x42bc6765 ;  /* 0xbd43989bff117424 */ /* 0x000fe200078e00ff */
[----:B---3--:R-:W-:Y:S01]  /*51c0*/  MOV R20, 0xc4369a3c ;  /* 0xc4369a3c00147802 */ /* 0x008fe20000000f00 */
[----:B------:R-:W-:Y:S01]  /*51d0*/  IMAD.MOV.U32 R21, RZ, RZ, 0x3d20104f ;  /* 0x3d20104fff157424 */ /* 0x000fe200078e00ff */
[----:B------:R3:W-:Y:S01]  /*51e0*/  STL.64 [R1+0x88], R4 ;  /* 0x0000880401007387 */ /* 0x0007e20000100a00 */
[----:B0-----:R-:W-:Y:S01]  /*51f0*/  IMAD.MOV.U32 R22, RZ, RZ, 0x7950ad7b ;  /* 0x7950ad7bff167424 */ /* 0x001fe200078e00ff */
[----:B------:R-:W-:-:S02]  /*5200*/  MOV R23, 0xbcc283fe ;  /* 0xbcc283fe00177802 */ /* 0x000fc40000000f00 */
[----:B------:R0:W-:Y:S01]  /*5210*/  STL.64 [R1+0x90], R6 ;  /* 0x0000900601007387 */ /* 0x0001e20000100a00 */
[----:B--2---:R-:W-:Y:S02]  /*5220*/  IMAD.MOV.U32 R2, RZ, RZ, 0x4d71a27c ;  /* 0x4d71a27cff027424 */ /* 0x004fe400078e00ff */
[----:B------:R-:W-:Y:S01]  /*5230*/  IMAD.MOV.U32 R3, RZ, RZ, -0x431e356f ;  /* 0xbce1ca91ff037424 */ /* 0x000fe200078e00ff */
[----:B------:R2:W-:Y:S01]  /*5240*/  STL.64 [R1+0x98], R10 ;  /* 0x0000980a01007387 */ /* 0x0005e20000100a00 */
[----:B---3--:R-:W-:Y:S01]  /*5250*/  MOV R4, 0xc901e574 ;  /* 0xc901e57400047802 */ /* 0x008fe20000000f00 */
[----:B------:R-:W-:Y:S02]  /*5260*/  IMAD.MOV.U32 R5, RZ, RZ, -0x40a1a8c6 ;  /* 0xbf5e573aff057424 */ /* 0x000fe400078e00ff */
        /* <DEDUP_REMOVED lines=13> */
[----:B--2---:R-:W-:Y:S01]  /*5340*/  IMAD.MOV.U32 R20, RZ, RZ, 0x40e53dbc ;  /* 0x40e53dbcff147424 */ /* 0x004fe200078e00ff */
[----:B------:R0:W-:Y:S01]  /*5350*/  STL.64 [R1+0xc8], R4 ;  /* 0x0000c80401007387 */ /* 0x0001e20000100a00 */
[----:B------:R-:W-:Y:S01]  /*5360*/  IMAD.MOV.U32 R21, RZ, RZ, -0x416507cc ;  /* 0xbe9af834ff157424 */ /* 0x000fe200078e00ff */
[----:B-----5:R-:W-:Y:S01]  /*5370*/  MOV R22, 0xe89e5af0 ;  /* 0xe89e5af000167802 */ /* 0x020fe20000000f00 */
[----:B------:R-:W-:Y:S01]  /*5380*/  IMAD.MOV.U32 R23, RZ, RZ, -0x410d05b6 ;  /* 0xbef2fa4aff177424 */ /* 0x000fe200078e00ff */
[----:B------:R2:W-:Y:S01]  /*5390*/  STL.64 [R1+0xd0], R6 ;  /* 0x0000d00601007387 */ /* 0x0005e20000100a00 */
[----:B---3--:R-:W-:Y:S01]  /*53a0*/  IMAD.MOV.U32 R2, RZ, RZ, -0x542947c2 ;  /* 0xabd6b83eff027424 */ /* 0x008fe200078e00ff */
        /* <DEDUP_REMOVED lines=17> */
[----:B---3--:R-:W-:Y:S01]  /*54c0*/  IMAD.MOV.U32 R20, RZ, RZ, -0x35c5c885 ;  /* 0xca3a377bff147424 */ /* 0x008fe200078e00ff */
        /* <DEDUP_REMOVED lines=14> */
[----:B---3--:R-:W-:Y:S01]  /*55b0*/  MOV R10, 0xc5540ea2 ;  /* 0xc5540ea2000a7802 */ /* 0x008fe20000000f00 */
[----:B------:R-:W-:Y:S01]  /*55c0*/  IMAD.MOV.U32 R11, RZ, RZ, 0x3d9f8041 ;  /* 0x3d9f8041ff0b7424 */ /* 0x000fe200078e00ff */
[----:B------:R3:W-:Y:S01]  /*55d0*/  STL.64 [R1+0x130], R20 ;  /* 0x0001301401007387 */ /* 0x0007e20000100a00 */
[----:B--2---:R-:W-:-:S03]  /*55e0*/  IMAD.MOV.U32 R12, RZ, RZ, -0x54b9f75 ;  /* 0xfab4608bff0c7424 */ /* 0x004fc600078e00ff */
        /* <DEDUP_REMOVED lines=8> */
[----:B--2---:R-:W-:Y:S01]  /*5670*/  IMAD.MOV.U32 R22, RZ, RZ, 0x448455ea ;  /* 0x448455eaff167424 */ /* 0x004fe200078e00ff */
        /* <DEDUP_REMOVED lines=18> */
[----:B--2---:R-:W-:Y:S01]  /*57a0*/  IMAD.MOV.U32 R16, RZ, RZ, -0x5770b96a ;  /* 0xa88f4696ff107424 */ /* 0x004fe200078e00ff */
[----:B------:R-:W-:Y:S01]  /*57b0*/  MOV R17, 0x3ec0db20 ;  /* 0x3ec0db2000117802 */ /* 0x000fe20000000f00 */
[----:B0-----:R-:W-:Y:S01]  /*57c0*/  IMAD.MOV.U32 R20, RZ, RZ, -0x55e56cd ;  /* 0xfaa1a933ff147424 */ /* 0x001fe200078e00ff */
[----:B------:R0:W-:Y:S01]  /*57d0*/  STL.64 [R1+0x188], R4 ;  /* 0x0001880401007387 */ /* 0x0001e20000100a00 */
[----:B------:R-:W-:Y:S01]  /*57e0*/  IMAD.MOV.U32 R21, RZ, RZ, -0x40e3dac2 ;  /* 0xbf1c253eff157424 */ /* 0x000fe200078e00ff */
[----:B-----5:R-:W-:Y:S01]  /*57f0*/  MOV R22, 0xdaf4fe53 ;  /* 0xdaf4fe5300167802 */ /* 0x020fe20000000f00 */
[----:B------:R-:W-:Y:S01]  /*5800*/  IMAD.MOV.U32 R23, RZ, RZ, 0x3f0bbf43 ;  /* 0x3f0bbf43ff177424 */ /* 0x000fe200078e00ff */
[----:B------:R2:W-:Y:S01]  /*5810*/  STL.64 [R1+0x190], R6 ;  /* 0x0001900601007387 */ /* 0x0005e20000100a00 */
[----:B---3--:R-:W-:Y:S01]  /*5820*/  IMAD.MOV.U32 R2, RZ, RZ, 0x5890f2c3 ;  /* 0x5890f2c3ff027424 */ /* 0x008fe200078e00ff */
        /* <DEDUP_REMOVED lines=8> */
[----:B---3--:R-:W-:Y:S01]  /*58b0*/  IMAD.MOV.U32 R10, RZ, RZ, 0x5171911 ;  /* 0x05171911ff0a7424 */ /* 0x008fe200078e00ff */
        /* <DEDUP_REMOVED lines=8> */
[----:B---3--:R-:W-:Y:S01]  /*5940*/  IMAD.MOV.U32 R20, RZ, RZ, 0x43a46f5d ;  /* 0x43a46f5dff147424 */ /* 0x008fe200078e00ff */
[----:B------:R-:W-:Y:S01]  /*5950*/  MOV R21, 0xbe4e4373 ;  /* 0xbe4e437300157802 */ /* 0x000fe20000000f00 */
[----:B------:R2:W-:Y:S01]  /*5960*/  STL.64 [R1+0x1c8], R4 ;  /* 0x0001c80401007387 */ /* 0x0005e20000100a00 */
[----:B0-----:R-:W-:Y:S02]  /*5970*/  IMAD.MOV.U32 R22, RZ, RZ, 0x55e25360 ;  /* 0x55e25360ff167424 */ /* 0x001fe400078e00ff */
[----:B------:R-:W-:Y:S01]  /*5980*/  IMAD.MOV.U32 R23, RZ, RZ, 0x3e3ac0d4 ;  /* 0x3e3ac0d4ff177424 */ /* 0x000fe200078e00ff */
[----:B------:R0:W-:Y:S01]  /*5990*/  STL.64 [R1+0x1d0], R6 ;  /* 0x0001d00601007387 */ /* 0x0001e20000100a00 */
[----:B-----5:R-:W-:Y:S01]  /*59a0*/  MOV R2, 0x29460138 ;  /* 0x2946013800027802 */ /* 0x020fe20000000f00 */
[----:B------:R-:W-:-:S02]  /*59b0*/  IMAD.MOV.U32 R3, RZ, RZ, -0x41e883a8 ;  /* 0xbe177c58ff037424 */ /* 0x000fc400078e00ff */
[----:B------:R3:W-:Y:S01]  /*59c0*/  STL.64 [R1+0x1d8], R10 ;  /* 0x0001d80a01007387 */ /* 0x0007e20000100a00 */
[----:B--2---:R-:W-:Y:S01]  /*59d0*/  IMAD.MOV.U32 R4, RZ, RZ, 0x74f638bb ;  /* 0x74f638bbff047424 */ /* 0x004fe200078e00ff */
        /* <DEDUP_REMOVED lines=8> */
[----:B--2---:R-:W-:-:S03]  /*5a60*/  IMAD.MOV.U32 R12, RZ, RZ, 0x34225759 ;  /* 0x34225759ff0c7424 */ /* 0x004fc600078e00ff */
[----:B------:R2:W-:Y:S01]  /*5a70*/  STL.64 [R1+0x1f8], R22 ;  /* 0x0001f81601007387 */ /* 0x0005e20000100a00 */
[----:B------:R-:W-:Y:S01]  /*5a80*/  MOV R13, 0x3daa55da ;  /* 0x3daa55da000d7802 */ /* 0x000fe20000000f00 */
[----:B0-----:R-:W-:Y:S02]  /*5a90*/  IMAD.MOV.U32 R16, RZ, RZ, 0x309d6007 ;  /* 0x309d6007ff107424 */ /* 0x001fe400078e00ff */
[----:B------:R0:W-:Y:S01]  /*5aa0*/  STL.64 [R1+0x200], R2 ;  /* 0x0002000201007387 */ /* 0x0001e20000100a00 */
[----:B------:R-:W-:Y:S01]  /*5ab0*/  IMAD.MOV.U32 R17, RZ, RZ, -0x430d397f ;  /* 0xbcf2c681ff117424 */ /* 0x000fe200078e00ff */
[----:B---3--:R-:W-:Y:S01]  /*5ac0*/  MOV R20, 0xf65c6eee ;  /* 0xf65c6eee00147802 */ /* 0x008fe20000000f00 */
[----:B------:R-:W-:Y:S01]  /*5ad0*/  IMAD.MOV.U32 R21, RZ, RZ, -0x428cc0c7 ;  /* 0xbd733f39ff157424 */ /* 0x000fe200078e00ff */
[----:B------:R3:W-:Y:S01]  /*5ae0*/  STL.64 [R1+0x208], R4 ;  /* 0x0002080401007387 */ /* 0x0007e20000100a00 */
[----:B--2---:R-:W-:Y:S01]  /*5af0*/  IMAD.MOV.U32 R22, RZ, RZ, 0x56b95f3b ;  /* 0x56b95f3bff167424 */ /* 0x004fe200078e00ff */
        /* <DEDUP_REMOVED lines=15> */
[----:B---3--:R-:W-:Y:S01]  /*5bf0*/  MOV R12, 0x465fa859 ;  /* 0x465fa859000c7802 */ /* 0x008fe20000000f00 */
[----:B------:R-:W-:Y:S02]  /*5c00*/  IMAD.MOV.U32 R13, RZ, RZ, 0x3f2e13ce ;  /* 0x3f2e13ceff0d7424 */ /* 0x000fe400078e00ff */
[----:B------:R3:W-:Y:S01]  /*5c10*/  STL.64 [R1+0x240], R2 ;  /* 0x0002400201007387 */ /* 0x0007e20000100a00 */
[----:B--2---:R-:W-:Y:S01]  /*5c20*/  IMAD.MOV.U32 R16, RZ, RZ, -0x77483600 ;  /* 0x88b7ca00ff107424 */ /* 0x004fe200078e00ff */
[----:B------:R-:W-:Y:S01]  /*5c30*/  MOV R17, 0xbf3ebfb1 ;  /* 0xbf3ebfb100117802 */ /* 0x000fe20000000f00 */
[----:B0-----:R-:W-:Y:S01]  /*5c40*/  IMAD.MOV.U32 R20, RZ, RZ, 0x5bf2d984 ;  /* 0x5bf2d984ff147424 */ /* 0x001fe200078e00ff */
[----:B------:R0:W-:Y:S01]  /*5c50*/  STL.64 [R1+0x248], R4 ;  /* 0x0002480401007387 */ /* 0x0001e20000100a00 */
[----:B------:R-:W-:Y:S01]  /*5c60*/  IMAD.MOV.U32 R21, RZ, RZ, 0x3f318b9b ;  /* 0x3f318b9bff157424 */ /* 0x000fe200078e00ff */
[----:B-----5:R-:W-:Y:S01]  /*5c70*/  MOV R22, 0xa29b5d9d ;  /* 0xa29b5d9d00167802 */ /* 0x020fe20000000f00 */
        /* <DEDUP_REMOVED lines=38> */
[----:B--2---:R-:W-:-:S03]  /*5ee0*/  IMAD.MOV.U32 R12, RZ, RZ, 0x7e1c9d1f ;  /* 0x7e1c9d1fff0c7424 */ /* 0x004fc600078e00ff */
        /* <DEDUP_REMOVED lines=8> */
[----:B--2---:R-:W-:Y:S01]  /*5f70*/  IMAD.MOV.U32 R22, RZ, RZ, -0x20d1474a ;  /* 0xdf2eb8b6ff167424 */ /* 0x004fe200078e00ff */
[----:B------:R-:W-:-:S02]  /*5f80*/  MOV R23, 0xbd8328e9 ;  /* 0xbd8328e900177802 */ /* 0x000fc40000000f00 */
[----:B------:R2:W-:Y:S01]  /*5f90*/  STL.64 [R1+0x2d0], R6 ;  /* 0x0002d00601007387 */ /* 0x0005e20000100a00 */
[----:B0-----:R-:W-:Y:S02]  /*5fa0*/  IMAD.MOV.U32 R2, RZ, RZ, -0x2455cbbd ;  /* 0xdbaa3443ff027424 */ /* 0x001fe400078e00ff */
[----:B------:R-:W-:Y:S01]  /*5fb0*/  IMAD.MOV.U32 R3, RZ, RZ, 0x3c91e54c ;  /* 0x3c91e54cff037424 */ /* 0x000fe200078e00ff */
[----:B------:R0:W-:Y:S01]  /*5fc0*/  STL.64 [R1+0x2d8], R10 ;  /* 0x0002d80a01007387 */ /* 0x0001e20000100a00 */
[----:B---3--:R-:W-:Y:S01]  /*5fd0*/  MOV R4, 0x46a086e5 ;  /* 0x46a086e500047802 */ /* 0x008fe20000000f00 */
[----:B------:R-:W-:Y:S02]  /*5fe0*/  IMAD.MOV.U32 R5, RZ, RZ, 0x3d4def3f ;  /* 0x3d4def3fff057424 */ /* 0x000fe400078e00ff */
        /* <DEDUP_REMOVED lines=11> */
[----:B--2---:R-:W-:Y:S01]  /*60a0*/  IMAD.MOV.U32 R16, RZ, RZ, 0x6874f2c4 ;  /* 0x6874f2c4ff107424 */ /* 0x004fe200078e00ff */
[----:B------:R-:W-:Y:S01]  /*60b0*/  MOV R17, 0x3f49b0ff ;  /* 0x3f49b0ff00117802 */ /* 0x000fe20000000f00 */
[----:B0-----:R-:W-:Y:S01]  /*60c0*/  IMAD.MOV.U32 R20, RZ, RZ, -0x7a5bdc86 ;  /* 0x85a4237aff147424 */ /* 0x001fe200078e00ff */
        /* <DEDUP_REMOVED lines=26> */
[----:B0-----:R-:W-:Y:S02]  /*6270*/  IMAD.MOV.U32 R22, RZ, RZ, 0x5bab6ada ;  /* 0x5bab6adaff167424 */ /* 0x001fe400078e00ff */
[----:B------:R-:W-:Y:S01]  /*6280*/  IMAD.MOV.U32 R23, RZ, RZ, 0x3dc04151 ;  /* 0x3dc04151ff177424 */ /* 0x000fe200078e00ff */
        /* <DEDUP_REMOVED lines=26> */
[----:B------:R-:W-:Y:S01]  /*6430*/  IMAD.MOV.U32 R3, RZ, RZ, 0x3d949465 ;  /* 0x3d949465ff037424 */ /* 0x000fe200078e00ff */
[----:B------:R0:W-:Y:S01]  /*6440*/  STL.64 [R1+0x398], R10 ;  /* 0x0003980a01007387 */ /* 0x0001e20000100a00 */
[----:B---3--:R-:W-:Y:S01]  /*6450*/  MOV R4, 0x3cc20208 ;  /* 0x3cc2020800047802 */ /* 0x008fe20000000f00 */
        /* <DEDUP_REMOVED lines=9> */
[----:B---3--:R-:W-:Y:S01]  /*64f0*/  MOV R12, 0xfd28d001 ;  /* 0xfd28d001000c7802 */ /* 0x008fe20000000f00 */
[----:B------:R-:W-:Y:S02]  /*6500*/  IMAD.MOV.U32 R13, RZ, RZ, -0x42d398ea ;  /* 0xbd2c6716ff0d7424 */ /* 0x000fe400078e00ff */
[----:B------:R3:W-:Y:S01]  /*6510*/  STL.64 [R1+0x3c0], R2 ;  /* 0x0003c00201007387 */ /* 0x0007e20000100a00 */
[----:B--2---:R-:W-:Y:S01]  /*6520*/  IMAD.MOV.U32 R16, RZ, RZ, -0x3a5b058f ;  /* 0xc5a4fa71ff107424 */ /* 0x004fe200078e00ff */
[----:B------:R-:W-:Y:S01]  /*6530*/  MOV R17, 0xbf36128a ;  /* 0xbf36128a00117802 */ /* 0x000fe20000000f00 */
[----:B0-----:R-:W-:Y:S01]  /*6540*/  IMAD.MOV.U32 R20, RZ, RZ, 0x4839c039 ;  /* 0x4839c039ff147424 */ /* 0x001fe200078e00ff */
[----:B------:R0:W-:Y:S01]  /*6550*/  STL.64 [R1+0x3c8], R4 ;  /* 0x0003c80401007387 */ /* 0x0001e20000100a00 */
[----:B------:R-:W-:Y:S01]  /*6560*/  IMAD.MOV.U32 R21, RZ, RZ, -0x40edb8a0 ;  /* 0xbf124760ff157424 */ /* 0x000fe200078e00ff */
[----:B-----5:R-:W-:Y:S01]  /*6570*/  MOV R22, 0x7360ef1f ;  /* 0x7360ef1f00167802 */ /* 0x020fe20000000f00 */
[----:B------:R-:W-:Y:S01]  /*6580*/  IMAD.MOV.U32 R23, RZ, RZ, 0x3f322be8 ;  /* 0x3f322be8ff177424 */ /* 0x000fe200078e00ff */
[----:B------:R2:W-:Y:S01]  /*6590*/  STL.64 [R1+0x3d0], R6 ;  /* 0x0003d00601007387 */ /* 0x0005e20000100a00 */
[----:B---3--:R-:W-:Y:S01]  /*65a0*/  IMAD.MOV.U32 R2, RZ, RZ, -0x3aeb71d9 ;  /* 0xc5148e27ff027424 */ /* 0x008fe200078e00ff */
        /* <DEDUP_REMOVED lines=17> */
[----:B---3--:R-:W-:Y:S01]  /*66c0*/  IMAD.MOV.U32 R20, RZ, RZ, -0x21f44d15 ;  /* 0xde0bb2ebff147424 */ /* 0x008fe200078e00ff */
        /* <DEDUP_REMOVED lines=15> */
[----:B------:R-:W-:Y:S01]  /*67c0*/  IMAD.MOV.U32 R11, RZ, RZ, -0x41c4ea45 ;  /* 0xbe3b15bbff0b7424 */ /* 0x000fe200078e00ff */
[----:B------:R3:W-:Y:S01]  /*67d0*/  STL.64 [R1+0x430], R20 ;  /* 0x0004301401007387 */ /* 0x0007e20000100a00 */
[----:B--2---:R-:W-:-:S03]  /*67e0*/  IMAD.MOV.U32 R12, RZ, RZ, -0x24a79dc3 ;  /* 0xdb58623dff0c7424 */ /* 0x004fc600078e00ff */
        /* <DEDUP_REMOVED lines=27> */
[----:B--2---:R-:W-:Y:S01]  /*69a0*/  IMAD.MOV.U32 R16, RZ, RZ, 0x6d7de31e ;  /* 0x6d7de31eff107424 */ /* 0x004fe200078e00ff */
        /* <DEDUP_REMOVED lines=25> */
[----:B---3--:R-:W-:Y:S01]  /*6b40*/  IMAD.MOV.U32 R20, RZ, RZ, 0x4f5dcc68 ;  /* 0x4f5dcc68ff147424 */ /* 0x008fe200078e00ff */
        /* <DEDUP_REMOVED lines=24> */
[----:B------:R-:W-:Y:S01]  /*6cd0*/  IMAD.MOV.U32 R21, RZ, RZ, 0x3e1cf0f9 ;  /* 0x3e1cf0f9ff157424 */ /* 0x000fe200078e00ff */
[----:B------:R3:W-:Y:S01]  /*6ce0*/  STL.64 [R1+0x508], R4 ;  /* 0x0005080401007387 */ /* 0x0007e20000100a00 */
[----:B--2---:R-:W-:Y:S01]  /*6cf0*/  IMAD.MOV.U32 R22, RZ, RZ, 0x5071f99b ;  /* 0x5071f99bff167424 */ /* 0x004fe200078e00ff */
        /* <DEDUP_REMOVED lines=20> */
[----:B0-----:R-:W-:Y:S01]  /*6e40*/  IMAD.MOV.U32 R20, RZ, RZ, 0x4e8f487b ;  /* 0x4e8f487bff147424 */ /* 0x001fe200078e00ff */
[----:B------:R0:W-:Y:S01]  /*6e50*/  STL.64 [R1+0x548], R4 ;  /* 0x0005480401007387 */ /* 0x0001e20000100a00 */
[----:B------:R-:W-:Y:S01]  /*6e60*/  IMAD.MOV.U32 R21, RZ, RZ, 0x3d59f7d1 ;  /* 0x3d59f7d1ff157424 */ /* 0x000fe200078e00ff */
[----:B-----5:R-:W-:Y:S01]  /*6e70*/  MOV R22, 0x9c01efb4 ;  /* 0x9c01efb400167802 */ /* 0x020fe20000000f00 */
[----:B------:R-:W-:Y:S01]  /*6e80*/  IMAD.MOV.U32 R23, RZ, RZ, 0x3f369187 ;  /* 0x3f369187ff177424 */ /* 0x000fe200078e00ff */
[----:B------:R2:W-:Y:S01]  /*6e90*/  STL.64 [R1+0x550], R6 ;  /* 0x0005500601007387 */ /* 0x0005e20000100a00 */
[----:B---3--:R-:W-:Y:S01]  /*6ea0*/  IMAD.MOV.U32 R2, RZ, RZ, -0x2ccb98ef ;  /* 0xd3346711ff027424 */ /* 0x008fe200078e00ff */
        /* <DEDUP_REMOVED lines=17> */
[----:B---3--:R-:W-:Y:S01]  /*6fc0*/  IMAD.MOV.U32 R20, RZ, RZ, 0x64e3e304 ;  /* 0x64e3e304ff147424 */ /* 0x008fe200078e00ff */
        /* <DEDUP_REMOVED lines=17> */
[----:B--2---:R-:W-:-:S03]  /*70e0*/  IMAD.MOV.U32 R12, RZ, RZ, -0x12da6acc ;  /* 0xed259534ff0c7424 */ /* 0x004fc600078e00ff */
        /* <DEDUP_REMOVED lines=11> */
[----:B0-----:R-:W-:Y:S02]  /*71a0*/  IMAD.MOV.U32 R2, RZ, RZ, 0x322ddf56 ;  /* 0x322ddf56ff027424 */ /* 0x001fe400078e00ff */
[----:B------:R-:W-:Y:S01]  /*71b0*/  IMAD.MOV.U32 R3, RZ, RZ, -0x4379a0a7 ;  /* 0xbc865f59ff037424 */ /* 0x000fe200078e00ff */
        /* <DEDUP_REMOVED lines=41> */
[----:B---3--:R-:W-:Y:S02]  /*7450*/  IMAD.MOV.U32 R20, RZ, RZ, -0x6d1364fe ;  /* 0x92ec9b02ff147424 */ /* 0x008fe400078e00ff */
[----:B------:R-:W-:Y:S01]  /*7460*/  IMAD.MOV.U32 R21, RZ, RZ, 0x3e339379 ;  /* 0x3e339379ff157424 */ /* 0x000fe200078e00ff */
[----:B------:R3:W-:Y:S01]  /*7470*/  STL.64 [R1+0x650], R6 ;  /* 0x0006500601007387 */ /* 0x0007e20000100a00 */
[----:B0-----:R-:W-:Y:S01]  /*7480*/  MOV R22, 0x124b7492 ;  /* 0x124b749200167802 */ /* 0x001fe20000000f00 */
[----:B------:R-:W-:-:S02]  /*7490*/  IMAD.MOV.U32 R23, RZ, RZ, -0x424d12c4 ;  /* 0xbdb2ed3cff177424 */ /* 0x000fc400078e00ff */
[----:B------:R0:W-:Y:S01]  /*74a0*/  STL.64 [R1+0x658], R10 ;  /* 0x0006580a01007387 */ /* 0x0001e20000100a00 */
[----:B-----5:R-:W-:Y:S01]  /*74b0*/  MOV R2, 0xf9ac219d ;  /* 0xf9ac219d00027802 */ /* 0x020fe20000000f00 */
[----:B------:R-:W-:Y:S02]  /*74c0*/  IMAD.MOV.U32 R3, RZ, RZ, -0x4119c7b6 ;  /* 0xbee6384aff037424 */ /* 0x000fe400078e00ff */
[----:B--2---:R-:W-:Y:S01]  /*74d0*/  IMAD.MOV.U32 R4, RZ, RZ, 0x198ab550 ;  /* 0x198ab550ff047424 */ /* 0x004fe200078e00ff */
[----:B------:R-:W-:Y:S01]  /*74e0*/  MOV R5, 0x3edc738f ;  /* 0x3edc738f00057802 */ /* 0x000fe20000000f00 */
[----:B------:R2:W-:Y:S01]  /*74f0*/  STL.64 [R1+0x660], R12 ;  /* 0x0006600c01007387 */ /* 0x0005e20000100a00 */
[----:B---3--:R-:W-:Y:S02]  /*7500*/  IMAD.MOV.U32 R6, RZ, RZ, -0x6acf5853 ;  /* 0x9530a7adff067424 */ /* 0x008fe400078e00ff */
[----:B------:R-:W-:Y:S01]  /*7510*/  IMAD.MOV.U32 R7, RZ, RZ, -0x413e5214 ;  /* 0xbec1adecff077424 */ /* 0x000fe200078e00ff */
[----:B------:R3:W-:Y:S01]  /*7520*/  STL.64 [R1+0x688], R4 ;  /* 0x0006880401007387 */ /* 0x0007e20000100a00 */
[----:B0-----:R-:W-:Y:S01]  /*7530*/  IMAD.MOV.U32 R10, RZ, RZ, 0x70ac9b03 ;  /* 0x70ac9b03ff0a7424 */ /* 0x001fe200078e00ff */
[----:B------:R-:W-:-:S02]  /*7540*/  MOV R11, 0x3e9952f9 ;  /* 0x3e9952f9000b7802 */ /* 0x000fc40000000f00 */
[----:B------:R0:W-:Y:S01]  /*7550*/  STL.64 [R1+0x690], R6 ;  /* 0x0006900601007387 */ /* 0x0001e20000100a00 */
[----:B--2---:R-:W-:-:S03]  /*7560*/  IMAD.MOV.U32 R12, RZ, RZ, 0x3b2187a2 ;  /* 0x3b2187a2ff0c7424 */ /* 0x004fc600078e00ff */
[----:B------:R2:W-:Y:S01]  /*7570*/  STL.64 [R1+0x6a0], R10 ;  /* 0x0006a00a01007387 */ /* 0x0005e20000100a00 */
[----:B------:R-:W-:Y:S02]  /*7580*/  IMAD.MOV.U32 R13, RZ, RZ, -0x4172a662 ;  /* 0xbe8d599eff0d7424 */ /* 0x000fe400078e00ff */
[----:B---3--:R-:W-:Y:S01]  /*7590*/  IMAD.MOV.U32 R4, RZ, RZ, -0xf204d96 ;  /* 0xf0dfb26aff047424 */ /* 0x008fe200078e00ff */
[----:B------:R-:W-:Y:S01]  /*75a0*/  MOV R5, 0xbe180990 ;  /* 0xbe18099000057802 */ /* 0x000fe20000000f00 */
[----:B------:R3:W-:Y:S01]  /*75b0*/  STL.64 [R1+0x680], R2 ;  /* 0x0006800201007387 */ /* 0x0007e20000100a00 */
[----:B0-----:R-:W-:Y:S02]  /*75c0*/  IMAD.MOV.U32 R6, RZ, RZ, -0x3faad57f ;  /* 0xc0552a81ff067424 */ /* 0x001fe400078e00ff */
[----:B------:R-:W-:Y:S01]  /*75d0*/  IMAD.MOV.U32 R7, RZ, RZ, 0x3cc36412 ;  /* 0x3cc36412ff077424 */ /* 0x000fe200078e00ff */
[----:B------:R0:W-:Y:S01]  /*75e0*/  STL.64 [R1+0x6a8], R12 ;  /* 0x0006a80c01007387 */ /* 0x0001e20000100a00 */
[----:B--2---:R-:W-:Y:S01]  /*75f0*/  MOV R10, 0x9fc7363 ;  /* 0x09fc7363000a7802 */ /* 0x004fe20000000f00 */
[----:B------:R-:W-:-:S02]  /*7600*/  IMAD.MOV.U32 R11, RZ, RZ, 0x3deac793 ;  /* 0x3deac793ff0b7424 */ /* 0x000fc400078e00ff */
[----:B------:R2:W-:Y:S01]  /*7610*/  STL.64 [R1+0x6d0], R4 ;  /* 0x0006d00401007387 */ /* 0x0005e20000100a00 */
[----:B---3--:R-:W-:Y:S01]  /*7620*/  MOV R2, 0x6d84752e ;  /* 0x6d84752e00027802 */ /* 0x008fe20000000f00 */
[----:B------:R-:W-:Y:S02]  /*7630*/  IMAD.MOV.U32 R3, RZ, RZ, 0x3e3663fd ;  /* 0x3e3663fdff037424 */ /* 0x000fe400078e00ff */
[----:B------:R3:W-:Y:S01]  /*7640*/  STL.64 [R1+0x6d8], R6 ;  /* 0x0006d80601007387 */ /* 0x0007e20000100a00 */
[----:B0-----:R-:W-:-:S03]  /*7650*/  IMAD.MOV.U32 R12, RZ, RZ, -0x1a218756 ;  /* 0xe5de78aaff0c7424 */ /* 0x001fc600078e00ff */
[----:B------:R0:W-:Y:S01]  /*7660*/  STL.64 [R1+0x6e0], R10 ;  /* 0x0006e00a01007387 */ /* 0x0001e20000100a00 */
[----:B------:R-:W-:Y:S02]  /*7670*/  IMAD.MOV.U32 R13, RZ, RZ, 0x3dbcac1e ;  /* 0x3dbcac1eff0d7424 */ /* 0x000fe400078e00ff */
[----:B--2---:R-:W-:Y:S01]  /*7680*/  IMAD.MOV.U32 R4, RZ, RZ, -0x447da7d7 ;  /* 0xbb825829ff047424 */ /* 0x004fe200078e00ff */
[----:B------:R-:W-:Y:S01]  /*7690*/  MOV R5, 0x3f463969 ;  /* 0x3f46396900057802 */ /* 0x000fe20000000f00 */
[----:B------:R2:W-:Y:S01]  /*76a0*/  STL.64 [R1+0x6c8], R2 ;  /* 0x0006c80201007387 */ /* 0x0005e20000100a00 */
[----:B---3--:R-:W-:-:S03]  /*76b0*/  IMAD.MOV.U32 R6, RZ, RZ, 0x582dd0a5 ;  /* 0x582dd0a5ff067424 */ /* 0x008fc600078e00ff */
[----:B------:R3:W-:Y:S01]  /*76c0*/  STL.64 [R1+0x6f0], R12 ;  /* 0x0006f00c01007387 */ /* 0x0007e20000100a00 */
[----:B------:R-:W-:Y:S01]  /*76d0*/  IMAD.MOV.U32 R7, RZ, RZ, -0x40bb060e ;  /* 0xbf44f9f2ff077424 */ /* 0x000fe200078e00ff */
[----:B0-----:R-:W-:Y:S01]  /*76e0*/  MOV R10, 0xc28e8a0 ;  /* 0x0c28e8a0000a7802 */ /* 0x001fe20000000f00 */
[----:B------:R-:W-:Y:S01]  /*76f0*/  IMAD.MOV.U32 R11, RZ, RZ, 0x3f322fb2 ;  /* 0x3f322fb2ff0b7424 */ /* 0x000fe200078e00ff */
[----:B------:R0:W-:Y:S01]  /*7700*/  STL.64 [R1+0x718], R4 ;  /* 0x0007180401007387 */ /* 0x0001e20000100a00 */
[----:B--2---:R-:W-:-:S03]  /*7710*/  IMAD.MOV.U32 R2, RZ, RZ, 0x1cc96982 ;  /* 0x1cc96982ff027424 */ /* 0x004fc600078e00ff */
[----:B------:R2:W-:Y:S01]  /*7720*/  STL.64 [R1+0x720], R6 ;  /* 0x0007200601007387 */ /* 0x0005e20000100a00 */
[----:B------:R-:W-:Y:S02]  /*7730*/  IMAD.MOV.U32 R3, RZ, RZ, -0x40bc7201 ;  /* 0xbf438dffff037424 */ /* 0x000fe400078e00ff */
[----:B---3--:R-:W-:Y:S01]  /*7740*/  IMAD.MOV.U32 R12, RZ, RZ, -0x373140ea ;  /* 0xc8cebf16ff0c7424 */ /* 0x008fe200078e00ff */
[----:B------:R-:W-:Y:S01]  /*7750*/  MOV R13, 0x3e886c71 ;  /* 0x3e886c71000d7802 */ /* 0x000fe20000000f00 */
[----:B------:R3:W-:Y:S01]  /*7760*/  STL.64 [R1+0x728], R10 ;  /* 0x0007280a01007387 */ /* 0x0007e20000100a00 */
[----:B0-----:R-:W-:Y:S01]  /*7770*/  MOV R4, 0xd892e1a9 ;  /* 0xd892e1a900047802 */ /* 0x001fe20000000f00 */
[----:B------:R-:W-:Y:S02]  /*7780*/  IMAD.MOV.U32 R5, RZ, RZ, 0x3ed2fe63 ;  /* 0x3ed2fe63ff057424 */ /* 0x000fe400078e00ff */
[----:B------:R0:W-:Y:S01]  /*7790*/  STL.64 [R1+0x668], R16 ;  /* 0x0006681001007387 */ /* 0x0001e20000100a00 */
[----:B--2---:R-:W-:-:S02]  /*77a0*/  IMAD.MOV.U32 R6, RZ, RZ, -0xd84d818 ;  /* 0xf27b27e8ff067424 */ /* 0x004fc400078e00ff */
[----:B------:R-:W-:Y:S01]  /*77b0*/  IMAD.MOV.U32 R7, RZ, RZ, 0x3ead3850 ;  /* 0x3ead3850ff077424 */ /* 0x000fe200078e00ff */
        /* <DEDUP_REMOVED lines=10> */
[----:B---3--:R-:W-:Y:S01]  /*7860*/  IMAD.MOV.U32 R12, RZ, RZ, -0x564902fc ;  /* 0xa9b6fd04ff0c7424 */ /* 0x008fe200078e00ff */
[----:B------:R-:W-:Y:S02]  /*7870*/  MOV R13, 0xbe849865 ;  /* 0xbe849865000d7802 */ /* 0x000fe40000000f00 */
[----:B------:R3:W-:Y:S01]  /*7880*/  STL.64 [R1+0x770], R10 ;  /* 0x0007700a01007387 */ /* 0x0007e20000100a00 */
[----:B0-----:R-:W-:-:S03]  /*7890*/  IMAD.MOV.U32 R4, RZ, RZ, 0x16605be3 ;  /* 0x16605be3ff047424 */ /* 0x001fc600078e00ff */
[----:B------:R0:W-:Y:S01]  /*78a0*/  STL.64 [R1+0x6b0], R16 ;  /* 0x0006b01001007387 */ /* 0x0001e20000100a00 */
[----:B------:R-:W-:Y:S02]  /*78b0*/  IMAD.MOV.U32 R5, RZ, RZ, 0x3e30bcbd ;  /* 0x3e30bcbdff057424 */ /* 0x000fe400078e00ff */
[----:B--2---:R-:W-:Y:S01]  /*78c0*/  IMAD.MOV.U32 R6, RZ, RZ, -0x6523334a ;  /* 0x9adcccb6ff067424 */ /* 0x004fe200078e00ff */
[----:B------:R-:W-:Y:S01]  /*78d0*/  MOV R7, 0x3e03b654 ;  /* 0x3e03b65400077802 */ /* 0x000fe20000000f00 */
        /* <DEDUP_REMOVED lines=8> */
[----:B--2---:R-:W-:Y:S02]  /*7960*/  IMAD.MOV.U32 R24, RZ, RZ, -0x178d03aa ;  /* 0xe872fc56ff187424 */ /* 0x004fe400078e00ff */
[----:B------:R-:W-:Y:S01]  /*7970*/  IMAD.MOV.U32 R25, RZ, RZ, -0x41bb67a2 ;  /* 0xbe44985eff197424 */ /* 0x000fe200078e00ff */
        /* <DEDUP_REMOVED lines=15> */
[----:B---3--:R-:W-:Y:S02]  /*7a70*/  IMAD.MOV.U32 R10, RZ, RZ, -0x4ad3ccbb ;  /* 0xb52c3345ff0a7424 */ /* 0x008fe400078e00ff */
[----:B------:R-:W-:Y:S01]  /*7a80*/  IMAD.MOV.U32 R11, RZ, RZ, 0x3f3c01c0 ;  /* 0x3f3c01c0ff0b7424 */ /* 0x000fe200078e00ff */
[----:B------:R3:W-:Y:S01]  /*7a90*/  STL.64 [R1+0x6b8], R20 ;  /* 0x0006b81401007387 */ /* 0x0007e20000100a00 */
[----:B--2---:R-:W-:Y:S01]  /*7aa0*/  MOV R16, 0x36172b0 ;  /* 0x036172b000107802 */ /* 0x004fe20000000f00 */
[----:B------:R-:W-:-:S02]  /*7ab0*/  IMAD.MOV.U32 R17, RZ, RZ, 0x3f100120 ;  /* 0x3f100120ff117424 */ /* 0x000fc400078e00ff */
        /* <DEDUP_REMOVED lines=13> */
[----:B-----5:R-:W-:Y:S01]  /*7b90*/  IMAD.MOV.U32 R12, RZ, RZ, 0x6f571329 ;  /* 0x6f571329ff0c7424 */ /* 0x020fe200078e00ff */
        /* <DEDUP_REMOVED lines=8> */
[----:B--2---:R-:W-:Y:S01]  /*7c20*/  IMAD.MOV.U32 R10, RZ, RZ, 0x71a80133 ;  /* 0x71a80133ff0a7424 */ /* 0x004fe200078e00ff */
[----:B------:R-:W-:-:S02]  /*7c30*/  MOV R11, 0x3eb64d99 ;  /* 0x3eb64d99000b7802 */ /* 0x000fc40000000f00 */
[----:B------:R2:W-:Y:S01]  /*7c40*/  STL.64 [R1+0x700], R20 ;  /* 0x0007001401007387 */ /* 0x0005e20000100a00 */
[----:B---3--:R-:W-:Y:S02]  /*7c50*/  IMAD.MOV.U32 R16, RZ, RZ, -0x5b2caf32 ;  /* 0xa4d350ceff107424 */ /* 0x008fe400078e00ff */
[----:B------:R-:W-:Y:S01]  /*7c60*/  IMAD.MOV.U32 R17, RZ, RZ, 0x3e77ca3d ;  /* 0x3e77ca3dff117424 */ /* 0x000fe200078e00ff */
[----:B------:R3:W-:Y:S01]  /*7c70*/  STL.64 [R1+0x710], R24 ;  /* 0x0007101801007387 */ /* 0x0007e20000100a00 */
[----:B0-----:R-:W-:-:S03]  /*7c80*/  IMAD.MOV.U32 R22, RZ, RZ, 0x3aebc9b7 ;  /* 0x3aebc9b7ff167424 */ /* 0x001fc600078e00ff */
[----:B------:R0:W-:Y:S01]  /*7c90*/  STL.64 [R1+0x7d0], R2 ;  /* 0x0007d00201007387 */ /* 0x0001e20000100a00 */
[----:B------:R-:W-:Y:S02]  /*7ca0*/  IMAD.MOV.U32 R23, RZ, RZ, -0x40e9c580 ;  /* 0xbf163a80ff177424 */ /* 0x000fe400078e00ff */
[----:B--2---:R-:W-:Y:S01]  /*7cb0*/  IMAD.MOV.U32 R20, RZ, RZ, -0x1741ccd0 ;  /* 0xe8be3330ff147424 */ /* 0x004fe200078e00ff */
[----:B------:R2:W-:Y:S01]  /*7cc0*/  STL.64 [R1+0x808], R12 ;  /* 0x0008080c01007387 */ /* 0x0005e20000100a00 */
[----:B------:R-:W-:-:S03]  /*7cd0*/  IMAD.MOV.U32 R21, RZ, RZ, -0x41f18fe8 ;  /* 0xbe0e7018ff157424 */ /* 0x000fc600078e00ff */
[----:B------:R5:W-:Y:S01]  /*7ce0*/  STL.64 [R1+0x820], R4 ;  /* 0x0008200401007387 */ /* 0x000be20000100a00 */
[----:B---3--:R-:W-:Y:S01]  /*7cf0*/  IMAD.MOV.U32 R24, RZ, RZ, -0x576e2746 ;  /* 0xa891d8baff187424 */ /* 0x008fe200078e00ff */
[----:B------:R-:W-:Y:S01]  /*7d00*/  MOV R25, 0xbec7d8d3 ;  /* 0xbec7d8d300197802 */ /* 0x000fe20000000f00 */
[----:B0-----:R-:W-:Y:S01]  /*7d10*/  IMAD.MOV.U32 R2, RZ, RZ, 0x37b4e130 ;  /* 0x37b4e130ff027424 */ /* 0x001fe200078e00ff */
[----:B------:R0:W-:Y:S01]  /*7d20*/  STL.64 [R1+0x830], R6 ;  /* 0x0008300601007387 */ /* 0x0001e20000100a00 */
[----:B------:R-:W-:Y:S01]  /*7d30*/  IMAD.MOV.U32 R3, RZ, RZ, 0x3f07bdf8 ;  /* 0x3f07bdf8ff037424 */ /* 0x000fe200078e00ff */
[----:B--2---:R-:W-:Y:S01]  /*7d40*/  MOV R12, 0xb7553f43 ;  /* 0xb7553f43000c7802 */ /* 0x004fe20000000f00 */
[----:B------:R-:W-:Y:S01]  /*7d50*/  IMAD.MOV.U32 R13, RZ, RZ, -0x42b74682 ;  /* 0xbd48b97eff0d7424 */ /* 0x000fe200078e00ff */
[----:B------:R2:W-:Y:S01]  /*7d60*/  STL.64 [R1+0x838], R10 ;  /* 0x0008380a01007387 */ /* 0x0005e20000100a00 */
[----:B-----5:R-:W-:Y:S01]  /*7d70*/  MOV R4, 0xb486f0da ;  /* 0xb486f0da00047802 */ /* 0x020fe20000000f00 */
[----:B------:R-:W-:-:S02]  /*7d80*/  IMAD.MOV.U32 R5, RZ, RZ, 0x3e48a3e9 ;  /* 0x3e48a3e9ff057424 */ /* 0x000fc400078e00ff */
[----:B------:R3:W-:Y:S01]  /*7d90*/  STL.64 [R1+0x780], R16 ;  /* 0x0007801001007387 */ /* 0x0007e20000100a00 */
[----:B0-----:R-:W-:-:S03]  /*7da0*/  IMAD.MOV.U32 R6, RZ, RZ, -0x2a82d63d ;  /* 0xd57d29c3ff067424 */ /* 0x001fc600078e00ff */
[----:B------:R0:W-:Y:S01]  /*7db0*/  STL.64 [R1+0x738], R22 ;  /* 0x0007381601007387 */ /* 0x0001e20000100a00 */
[----:B------:R-:W-:Y:S02]  /*7dc0*/  IMAD.MOV.U32 R7, RZ, RZ, -0x41e1694f ;  /* 0xbe1e96b1ff077424 */ /* 0x000fe400078e00ff */
[----:B--2---:R-:W-:Y:S01]  /*7dd0*/  IMAD.MOV.U32 R10, RZ, RZ, -0x4408c63a ;  /* 0xbbf739c6ff0a7424 */ /* 0x004fe200078e00ff */
[----:B------:R-:W-:Y:S01]  /*7de0*/  MOV R11, 0xbdf22546 ;  /* 0xbdf22546000b7802 */ /* 0x000fe20000000f00 */
[----:B------:R2:W-:Y:S01]  /*7df0*/  STL.64 [R1+0x750], R20 ;  /* 0x0007501401007387 */ /* 0x0005e20000100a00 */
[----:B---3--:R-:W-:Y:S02]  /*7e00*/  IMAD.MOV.U32 R16, RZ, RZ, -0x578d4d7c ;  /* 0xa872b284ff107424 */ /* 0x008fe400078e00ff */
[----:B------:R-:W-:Y:S01]  /*7e10*/  IMAD.MOV.U32 R17, RZ, RZ, -0x4257ce4d ;  /* 0xbda831b3ff117424 */ /* 0x000fe200078e00ff */
[----:B------:R3:W-:Y:S01]  /*7e20*/  STL.64 [R1+0x760], R24 ;  /* 0x0007601801007387 */ /* 0x0007e20000100a00 */
[----:B0-----:R-:W-:Y:S01]  /*7e30*/  MOV R22, 0x9d310d85 ;  /* 0x9d310d8500167802 */ /* 0x001fe20000000f00 */
[----:B------:R-:W-:-:S02]  /*7e40*/  IMAD.MOV.U32 R23, RZ, RZ, -0x41a4f541 ;  /* 0xbe5b0abfff177424 */ /* 0x000fc400078e00ff */
[----:B------:R0:W-:Y:S01]  /*7e50*/  STL.64 [R1+0x810], R2 ;  /* 0x0008100201007387 */ /* 0x0001e20000100a00 */
[----:B--2---:R-:W-:-:S03]  /*7e60*/  MOV R20, 0xd2fffd4f ;  /* 0xd2fffd4f00147802 */ /* 0x004fc60000000f00 */
[----:B------:R2:W-:Y:S01]  /*7e70*/  STL.64 [R1+0x848], R12 ;  /* 0x0008480c01007387 */ /* 0x0005e20000100a00 */
[----:B------:R-:W-:-:S03]  /*7e80*/  IMAD.MOV.U32 R21, RZ, RZ, -0x41ddbb46 ;  /* 0xbe2244baff157424 */ /* 0x000fc600078e00ff */
[----:B------:R5:W-:Y:S01]  /*7e90*/  STL.64 [R1+0x860], R4 ;  /* 0x0008600401007387 */ /* 0x000be20000100a00 */
[----:B---3--:R-:W-:Y:S02]  /*7ea0*/  IMAD.MOV.U32 R24, RZ, RZ, -0x5f439432 ;  /* 0xa0bc6bceff187424 */ /* 0x008fe400078e00ff */
[----:B------:R-:W-:Y:S01]  /*7eb0*/  IMAD.MOV.U32 R25, RZ, RZ, -0x43f42449 ;  /* 0xbc0bdbb7ff197424 */ /* 0x000fe200078e00ff */
[----:B------:R3:W-:Y:S01]  /*7ec0*/  STL.64 [R1+0x870], R6 ;  /* 0x0008700601007387 */ /* 0x0007e20000100a00 */
[----:B0-----:R-:W-:Y:S02]  /*7ed0*/  IMAD.MOV.U32 R2, RZ, RZ, -0x353f599d ;  /* 0xcac0a663ff027424 */ /* 0x001fe400078e00ff */
[----:B------:R-:W-:Y:S01]  /*7ee0*/  IMAD.MOV.U32 R3, RZ, RZ, -0x419a4e63 ;  /* 0xbe65b19dff037424 */ /* 0x000fe200078e00ff */
[----:B------:R0:W-:Y:S01]  /*7ef0*/  STL.64 [R1+0x880], R10 ;  /* 0x0008800a01007387 */ /* 0x0001e20000100a00 */
[----:B--2---:R-:W-:Y:S02]  /*7f00*/  IMAD.MOV.U32 R12, RZ, RZ, -0x72c8fe5a ;  /* 0x8d3701a6ff0c7424 */ /* 0x004fe400078e00ff */
[----:B------:R-:W-:Y:S01]  /*7f10*/  IMAD.MOV.U32 R13, RZ, RZ, 0x3c5ab961 ;  /* 0x3c5ab961ff0d7424 */ /* 0x000fe200078e00ff */
[----:B-----5:R-:W-:Y:S01]  /*7f20*/  MOV R4, 0x5b5e0240 ;  /* 0x5b5e024000047802 */ /* 0x020fe20000000f00 */
[----:B------:R-:W-:Y:S01]  /*7f30*/  IMAD.MOV.U32 R5, RZ, RZ, -0x409f18dc ;  /* 0xbf60e724ff057424 */ /* 0x000fe200078e00ff */
[----:B------:R2:W-:Y:S01]  /*7f40*/  STL.64 [R1+0x7c8], R16 ;  /* 0x0007c81001007387 */ /* 0x0005e20000100a00 */
[----:B---3--:R-:W-:Y:S01]  /*7f50*/  IMAD.MOV.U32 R6, RZ, RZ, 0x8721041 ;  /* 0x08721041ff067424 */ /* 0x008fe200078e00ff */
[----:B------:R-:W-:-:S02]  /*7f60*/  MOV R7, 0x3f6185be ;  /* 0x3f6185be00077802 */ /* 0x000fc40000000f00 */
[----:B------:R3:W-:Y:S01]  /*7f70*/  STL.64 [R1+0x788], R22 ;  /* 0x0007881601007387 */ /* 0x0007e20000100a00 */
[----:B0-----:R-:W-:Y:S01]  /*7f80*/  MOV R10, 0x5a61360f ;  /* 0x5a61360f000a7802 */ /* 0x001fe20000000f00 */
[----:B------:R-:W-:Y:S02]  /*7f90*/  IMAD.MOV.U32 R11, RZ, RZ, -0x4165370d ;  /* 0xbe9ac8f3ff0b7424 */ /* 0x000fe400078e00ff */
[----:B------:R0:W-:Y:S01]  /*7fa0*/  STL.64 [R1+0x7a0], R20 ;  /* 0x0007a01401007387 */ /* 0x0001e20000100a00 */
[----:B--2---:R-:W-:Y:S01]  /*7fb0*/  MOV R16, 0x761692a2 ;  /* 0x761692a200107802 */ /* 0x004fe20000000f00 */
[----:B------:R-:W-:Y:S02]  /*7fc0*/  IMAD.MOV.U32 R17, RZ, RZ, -0x40ff9af1 ;  /* 0xbf00650fff117424 */ /* 0x000fe400078e00ff */
        /* <DEDUP_REMOVED lines=8> */
[----:B--2---:R-:W-:Y:S01]  /*8050*/  MOV R24, 0x82f9d22a ;  /* 0x82f9d22a00187802 */ /* 0x004fe20000000f00 */
[----:B------:R-:W-:-:S02]  /*8060*/  IMAD.MOV.U32 R25, RZ, RZ, -0x40d9e71c ;  /* 0xbf2618e4ff197424 */ /* 0x000fc400078e00ff */
[----:B---3--:R-:W-:Y:S01]  /*8070*/  IMAD.MOV.U32 R2, RZ, RZ, -0x5713a6fc ;  /* 0xa8ec5904ff027424 */ /* 0x008fe200078e00ff */
[----:B------:R-:W-:Y:S01]  /*8080*/  MOV R3, 0x3f59e1db ;  /* 0x3f59e1db00037802 */ /* 0x000fe20000000f00 */
[----:B------:R2:W-:Y:S01]  /*8090*/  STL.64 [R1+0x8b0], R6 ;  /* 0x0008b00601007387 */ /* 0x0005e20000100a00 */
[----:B0-----:R-:W-:Y:S02]  /*80a0*/  IMAD.MOV.U32 R12, RZ, RZ, 0x5d1a742a ;  /* 0x5d1a742aff0c7424 */ /* 0x001fe400078e00ff */
[----:B------:R-:W-:Y:S01]  /*80b0*/  IMAD.MOV.U32 R13, RZ, RZ, -0x40cd8e3d ;  /* 0xbf3271c3ff0d7424 */ /* 0x000fe200078e00ff */
[----:B------:R0:W-:Y:S01]  /*80c0*/  STL.64 [R1+0x8c0], R10 ;  /* 0x0008c00a01007387 */ /* 0x0001e20000100a00 */
[----:B-----5:R-:W-:Y:S02]  /*80d0*/  IMAD.MOV.U32 R4, RZ, RZ, 0x1069b36a ;  /* 0x1069b36aff047424 */ /* 0x020fe400078e00ff */
[----:B------:R-:W-:Y:S01]  /*80e0*/  IMAD.MOV.U32 R5, RZ, RZ, -0x4104f7e4 ;  /* 0xbefb081cff057424 */ /* 0x000fe200078e00ff */
[----:B------:R3:W-:Y:S01]  /*80f0*/  STL.64 [R1+0x818], R16 ;  /* 0x0008181001007387 */ /* 0x0007e20000100a00 */
[----:B--2---:R-:W-:Y:S01]  /*8100*/  IMAD.MOV.U32 R6, RZ, RZ, 0x22d07b2 ;  /* 0x022d07b2ff067424 */ /* 0x004fe200078e00ff */
[----:B------:R-:W-:-:S02]  /*8110*/  MOV R7, 0xbed7a962 ;  /* 0xbed7a96200077802 */ /* 0x000fc40000000f00 */
[----:B------:R2:W-:Y:S01]  /*8120*/  STL.64 [R1+0x7d8], R22 ;  /* 0x0007d81601007387 */ /* 0x0005e20000100a00 */
[----:B0-----:R-:W-:-:S03]  /*8130*/  IMAD.MOV.U32 R10, RZ, RZ, -0x8d81d02 ;  /* 0xf727e2feff0a7424 */ /* 0x001fc600078e00ff */
[----:B------:R0:W-:Y:S01]  /*8140*/  STL.64 [R1+0x7f0], R20 ;  /* 0x0007f01401007387 */ /* 0x0001e20000100a00 */
[----:B------:R-:W-:Y:S02]  /*8150*/  IMAD.MOV.U32 R11, RZ, RZ, -0x4257c1dd ;  /* 0xbda83e23ff0b7424 */ /* 0x000fe400078e00ff */
[----:B---3--:R-:W-:Y:S01]  /*8160*/  IMAD.MOV.U32 R16, RZ, RZ, -0x7e8459e1 ;  /* 0x817ba61fff107424 */ /* 0x008fe200078e00ff */
[----:B------:R-:W-:Y:S01]  /*8170*/  MOV R17, 0x3c524830 ;  /* 0x3c52483000117802 */ /* 0x000fe20000000f00 */
[----:B------:R3:W-:Y:S01]  /*8180*/  STL.64 [R1+0x800], R24 ;  /* 0x0008001801007387 */ /* 0x0007e20000100a00 */
[----:B--2---:R-:W-:-:S03]  /*8190*/  IMAD.MOV.U32 R22, RZ, RZ, -0x10765ed6 ;  /* 0xef89a12aff167424 */ /* 0x004fc600078e00ff */
[----:B------:R2:W-:Y:S01]  /*81a0*/  STL.64 [R1+0x898], R2 ;  /* 0x0008980201007387 */ /* 0x0005e20000100a00 */
[----:B------:R-:W-:Y:S02]  /*81b0*/  IMAD.MOV.U32 R23, RZ, RZ, 0x3dcaa0a6 ;  /* 0x3dcaa0a6ff177424 */ /* 0x000fe400078e00ff */
[----:B0-----:R-:W-:Y:S01]  /*81c0*/  IMAD.MOV.U32 R20, RZ, RZ, 0x52fc4d58 ;  /* 0x52fc4d58ff147424 */ /* 0x001fe200078e00ff */
[----:B------:R0:W-:Y:S01]  /*81d0*/  STL.64 [R1+0x8d0], R12 ;  /* 0x0008d00c01007387 */ /* 0x0001e20000100a00 */
[----:B------:R-:W-:-:S03]  /*81e0*/  IMAD.MOV.U32 R21, RZ, RZ, -0x4164f541 ;  /* 0xbe9b0abfff157424 */ /* 0x000fc600078e00ff */
[----:B------:R5:W-:Y:S01]  /*81f0*/  STL.64 [R1+0x8e8], R4 ;  /* 0x0008e80401007387 */ /* 0x000be20000100a00 */
[----:B---3--:R-:W-:Y:S01]  /*8200*/  IMAD.MOV.U32 R24, RZ, RZ, -0x59bf0808 ;  /* 0xa640f7f8ff187424 */ /* 0x008fe200078e00ff */
[----:B------:R-:W-:Y:S02]  /*8210*/  MOV R25, 0x3e72d454 ;  /* 0x3e72d45400197802 */ /* 0x000fe40000000f00 */
[----:B--2---:R-:W-:Y:S01]  /*8220*/  MOV R2, 0xb8b91d61 ;  /* 0xb8b91d6100027802 */ /* 0x004fe20000000f00 */
[----:B------:R-:W-:Y:S01]  /*8230*/  IMAD.MOV.U32 R3, RZ, RZ, 0x3f1b648c ;  /* 0x3f1b648cff037424 */ /* 0x000fe200078e00ff */
[----:B------:R2:W-:Y:S01]  /*8240*/  STL.64 [R1+0x8f8], R6 ;  /* 0x0008f80601007387 */ /* 0x0005e20000100a00 */
[----:B0-----:R-:W-:Y:S01]  /*8250*/  IMAD.MOV.U32 R12, RZ, RZ, -0x3d13f3ae ;  /* 0xc2ec0c52ff0c7424 */ /* 0x001fe200078e00ff */
[----:B------:R-:W-:Y:S02]  /*8260*/  MOV R13, 0xbea70cb7 ;  /* 0xbea70cb7000d7802 */ /* 0x000fe40000000f00 */
[----:B------:R0:W-:Y:S01]  /*8270*/  STL.64 [R1+0x900], R10 ;  /* 0x0009000a01007387 */ /* 0x0001e20000100a00 */
[----:B-----5:R-:W-:Y:S01]  /*8280*/  IMAD.MOV.U32 R4, RZ, RZ, 0x7c2057dd ;  /* 0x7c2057ddff047424 */ /* 0x020fe200078e00ff */
[----:B------:R-:W-:-:S02]  /*8290*/  MOV R5, 0xbe631e2f ;  /* 0xbe631e2f00057802 */ /* 0x000fc40000000f00 */
[----:B------:R3:W-:Y:S01]  /*82a0*/  STL.64 [R1+0x868], R16 ;  /* 0x0008681001007387 */ /* 0x0007e20000100a00 */
[----:B--2---:R-:W-:Y:S01]  /*82b0*/  MOV R6, 0x13f0801a ;  /* 0x13f0801a00067802 */ /* 0x004fe20000000f00 */
[----:B------:R-:W-:Y:S02]  /*82c0*/  IMAD.MOV.U32 R7, RZ, RZ, -0x41c70cbf ;  /* 0xbe38f341ff077424 */ /* 0x000fe400078e00ff */
[----:B------:R2:W-:Y:S01]  /*82d0*/  STL.64 [R1+0x828], R22 ;  /* 0x0008281601007387 */ /* 0x0005e20000100a00 */
[----:B0-----:R-:W-:Y:S02]  /*82e0*/  IMAD.MOV.U32 R10, RZ, RZ, -0x2fc8f100 ;  /* 0xd0370f00ff0a7424 */ /* 0x001fe400078e00ff */
[----:B------:R-:W-:Y:S01]  /*82f0*/  IMAD.MOV.U32 R11, RZ, RZ, 0x3e0f0bac ;  /* 0x3e0f0bacff0b7424 */ /* 0x000fe200078e00ff */
[----:B------:R0:W-:Y:S01]  /*8300*/  STL.64 [R1+0x840], R20 ;  /* 0x0008401401007387 */ /* 0x0001e20000100a00 */
[----:B---3--:R-:W-:Y:S02]  /*8310*/  IMAD.MOV.U32 R16, RZ, RZ, 0x4cc4d9d6 ;  /* 0x4cc4d9d6ff107424 */ /* 0x008fe400078e00ff */
[----:B------:R-:W-:Y:S01]  /*8320*/  IMAD.MOV.U32 R17, RZ, RZ, -0x40af702a ;  /* 0xbf508fd6ff117424 */ /* 0x000fe200078e00ff */
[----:B------:R3:W-:Y:S01]  /*8330*/  STL.64 [R1+0x850], R24 ;  /* 0x0008501801007387 */ /* 0x0007e20000100a00 */
[----:B--2---:R-:W-:-:S03]  /*8340*/  MOV R22, 0x2f6afa8a ;  /* 0x2f6afa8a00167802 */ /* 0x004fc60000000f00 */
[----:B------:R2:W-:Y:S01]  /*8350*/  STL.64 [R1+0x8d8], R2 ;  /* 0x0008d80201007387 */ /* 0x0005e20000100a00 */
[----:B------:R-:W-:-:S03]  /*8360*/  IMAD.MOV.U32 R23, RZ, RZ, 0x3e10bf3a ;  /* 0x3e10bf3aff177424 */ /* 0x000fc600078e00ff */
[----:B------:R5:W-:Y:S01]  /*8370*/  STL.64 [R1+0x910], R12 ;  /* 0x0009100c01007387 */ /* 0x000be20000100a00 */
[----:B0-----:R-:W-:Y:S01]  /*8380*/  MOV R20, 0x207b9023 ;  /* 0x207b902300147802 */ /* 0x001fe20000000f00 */
[----:B------:R-:W-:Y:S02]  /*8390*/  IMAD.MOV.U32 R21, RZ, RZ, 0x3dc4b273 ;  /* 0x3dc4b273ff157424 */ /* 0x000fe400078e00ff */
[----:B------:R0:W-:Y:S01]  /*83a0*/  STL.64 [R1+0x928], R4 ;  /* 0x0009280401007387 */ /* 0x0001e20000100a00 */
[----:B---3--:R-:W-:Y:S02]  /*83b0*/  IMAD.MOV.U32 R24, RZ, RZ, 0x1144693f ;  /* 0x1144693fff187424 */ /* 0x008fe400078e00ff */
[----:B------:R-:W-:Y:S01]  /*83c0*/  IMAD.MOV.U32 R25, RZ, RZ, 0x3f254d24 ;  /* 0x3f254d24ff197424 */ /* 0x000fe200078e00ff */
[----:B--2---:R-:W-:Y:S01]  /*83d0*/  MOV R2, 0xe6f7598a ;  /* 0xe6f7598a00027802 */ /* 0x004fe20000000f00 */
[----:B------:R-:W-:Y:S01]  /*83e0*/  IMAD.MOV.U32 R3, RZ, RZ, 0x3d2a4c4e ;  /* 0x3d2a4c4eff037424 */ /* 0x000fe200078e00ff */
[----:B------:R2:W-:Y:S01]  /*83f0*/  STL.64 [R1+0x938], R6 ;  /* 0x0009380601007387 */ /* 0x0005e20000100a00 */
[----:B-----5:R-:W-:Y:S01]  /*8400*/  MOV R12, 0x4ad52eba ;  /* 0x4ad52eba000c7802 */ /* 0x020fe20000000f00 */
[----:B------:R-:W-:-:S02]  /*8410*/  IMAD.MOV.U32 R13, RZ, RZ, -0x41fef53f ;  /* 0xbe010ac1ff0d7424 */ /* 0x000fc400078e00ff */
[----:B------:R3:W-:Y:S01]  /*8420*/  STL.64 [R1+0x948], R10 ;  /* 0x0009480a01007387 */ /* 0x0007e20000100a00 */
[----:B0-----:R-:W-:Y:S01]  /*8430*/  IMAD.MOV.U32 R4, RZ, RZ, 0x6f5e0e ;  /* 0x006f5e0eff047424 */ /* 0x001fe200078e00ff */
[----:B------:R-:W-:Y:S02]  /*8440*/  MOV R5, 0xbf708d50 ;  /* 0xbf708d5000057802 */ /* 0x000fe40000000f00 */
[----:B------:R0:W-:Y:S01]  /*8450*/  STL.64 [R1+0x8b8], R16 ;  /* 0x0008b81001007387 */ /* 0x0001e20000100a00 */
[----:B--2---:R-:W-:-:S03]  /*8460*/  IMAD.MOV.U32 R6, RZ, RZ, -0x3215e115 ;  /* 0xcdea1eebff067424 */ /* 0x004fc600078e00ff */
[----:B------:R2:W-:Y:S01]  /*8470*/  STL.64 [R1+0x878], R22 ;  /* 0x0008781601007387 */ /* 0x0005e20000100a00 */
[----:B------:R-:W-:Y:S02]  /*8480*/  IMAD.MOV.U32 R7, RZ, RZ, -0x413dae79 ;  /* 0xbec25187ff077424 */ /* 0x000fe400078e00ff */
[----:B---3--:R-:W-:Y:S01]  /*8490*/  IMAD.MOV.U32 R10, RZ, RZ, 0x58c76530 ;  /* 0x58c76530ff0a7424 */ /* 0x008fe200078e00ff */
[----:B------:R-:W-:Y:S01]  /*84a0*/  MOV R11, 0xbf60237b ;  /* 0xbf60237b000b7802 */ /* 0x000fe20000000f00 */
[----:B------:R3:W-:Y:S01]  /*84b0*/  STL.64 [R1+0x890], R20 ;  /* 0x0008901401007387 */ /* 0x0007e20000100a00 */
[----:B0-----:R-:W-:Y:S01]  /*84c0*/  MOV R16, 0x933154b1 ;  /* 0x933154b100107802 */ /* 0x001fe20000000f00 */
[----:B------:R-:W-:Y:S02]  /*84d0*/  IMAD.MOV.U32 R17, RZ, RZ, 0x3eb2d456 ;  /* 0x3eb2d456ff117424 */ /* 0x000fe400078e00ff */
[----:B------:R0:W-:Y:S01]  /*84e0*/  STL.64 [R1+0x8a0], R24 ;  /* 0x0008a01801007387 */ /* 0x0001e20000100a00 */
[----:B--2---:R-:W-:-:S03]  /*84f0*/  IMAD.MOV.U32 R22, RZ, RZ, 0x7a227118 ;  /* 0x7a227118ff167424 */ /* 0x004fc600078e00ff */
[----:B------:R2:W-:Y:S01]  /*8500*/  STL.64 [R1+0x920], R2 ;  /* 0x0009200201007387 */ /* 0x0005e20000100a00 */
[----:B------:R-:W-:-:S03]  /*8510*/  MOV R23, 0x3f37bf3a ;  /* 0x3f37bf3a00177802 */ /* 0x000fc60000000f00 */
[----:B------:R5:W-:Y:S01]  /*8520*/  STL.64 [R1+0x950], R12 ;  /* 0x0009500c01007387 */ /* 0x000be20000100a00 */
[----:B---3--:R-:W-:Y:S01]  /*8530*/  IMAD.MOV.U32 R20, RZ, RZ, -0x4b782bd7 ;  /* 0xb487d429ff147424 */ /* 0x008fe200078e00ff */
[----:B------:R-:W-:Y:S02]  /*8540*/  MOV R21, 0x3e223870 ;  /* 0x3e22387000157802 */ /* 0x000fe40000000f00 */
[----:B------:R3:W-:Y:S01]  /*8550*/  STL.64 [R1+0x970], R4 ;  /* 0x0009700401007387 */ /* 0x0007e20000100a00 */
[----:B0-----:R-:W-:Y:S01]  /*8560*/  MOV R24, 0x8e42b54d ;  /* 0x8e42b54d00187802 */ /* 0x001fe20000000f00 */
[----:B------:R-:W-:Y:S02]  /*8570*/  IMAD.MOV.U32 R25, RZ, RZ, 0x3ef21f0d ;  /* 0x3ef21f0dff197424 */ /* 0x000fe400078e00ff */
[----:B--2---:R-:W-:Y:S01]  /*8580*/  IMAD.MOV.U32 R2, RZ, RZ, -0x5a255ed9 ;  /* 0xa5daa127ff027424 */ /* 0x004fe200078e00ff */
[----:B------:R0:W-:Y:S01]  /*8590*/  STL.64 [R1+0x978], R6 ;  /* 0x0009780601007387 */ /* 0x0001e20000100a00 */
[----:B------:R-:W-:Y:S01]  /*85a0*/  IMAD.MOV.U32 R3, RZ, RZ, -0x408f51aa ;  /* 0xbf70ae56ff037424 */ /* 0x000fe200078e00ff */
[----:B-----5:R-:W-:Y:S01]  /*85b0*/  MOV R12, 0xb9ab4d6e ;  /* 0xb9ab4d6e000c7802 */ /* 0x020fe20000000f00 */
[----:B------:R-:W-:Y:S01]  /*85c0*/  IMAD.MOV.U32 R13, RZ, RZ, 0x3e54e11f ;  /* 0x3e54e11fff0d7424 */ /* 0x000fe200078e00ff */
[----:B------:R2:W-:Y:S01]  /*85d0*/  STL.64 [R1+0x988], R10 ;  /* 0x0009880a01007387 */ /* 0x0005e20000100a00 */
[----:B---3--:R-:W-:Y:S01]  /*85e0*/  MOV R4, 0x35d225d ;  /* 0x035d225d00047802 */ /* 0x008fe20000000f00 */
[----:B------:R-:W-:-:S02]  /*85f0*/  IMAD.MOV.U32 R5, RZ, RZ, -0x40ee40f7 ;  /* 0xbf11bf09ff057424 */ /* 0x000fc400078e00ff */
        /* <DEDUP_REMOVED lines=17> */
[----:B---3--:R-:W-:Y:S01]  /*8710*/  IMAD.MOV.U32 R24, RZ, RZ, 0x1d7f8951 ;  /* 0x1d7f8951ff187424 */ /* 0x008fe200078e00ff */
[----:B------:R-:W-:Y:S01]  /*8720*/  MOV R25, 0xbca3353e ;  /* 0xbca3353e00197802 */ /* 0x000fe20000000f00 */
[----:B0-----:R-:W-:Y:S01]  /*8730*/  IMAD.MOV.U32 R2, RZ, RZ, 0x3ef55b59 ;  /* 0x3ef55b59ff027424 */ /* 0x001fe200078e00ff */
[----:B------:R-:W-:Y:S01]  /*8740*/  MOV R3, 0xbf30e510 ;  /* 0xbf30e51000037802 */ /* 0x000fe20000000f00 */
[----:B------:R0:W-:Y:S01]  /*8750*/  STL.64 [R1+0x9c0], R6 ;  /* 0x0009c00601007387 */ /* 0x0001e20000100a00 */
[----:B-----5:R-:W-:-:S02]  /*8760*/  IMAD.MOV.U32 R12, RZ, RZ, -0xddec242 ;  /* 0xf2213dbeff0c7424 */ /* 0x020fc400078e00ff */
        /* <DEDUP_REMOVED lines=8> */
[----:B---3--:R-:W-:Y:S01]  /*87f0*/  MOV R10, 0xd29db62e ;  /* 0xd29db62e000a7802 */ /* 0x008fe20000000f00 */
[----:B------:R-:W-:-:S02]  /*8800*/  IMAD.MOV.U32 R11, RZ, RZ, 0x3e2bcb20 ;  /* 0x3e2bcb20ff0b7424 */ /* 0x000fc400078e00ff */
[----:B------:R3:W-:Y:S01]  /*8810*/  STL.64 [R1+0x930], R20 ;  /* 0x0009301401007387 */ /* 0x0007e20000100a00 */
[----:B--2---:R-:W-:Y:S02]  /*8820*/  IMAD.MOV.U32 R16, RZ, RZ, 0x7b1a5667 ;  /* 0x7b1a5667ff107424 */ /* 0x004fe400078e00ff */
[----:B------:R-:W-:Y:S01]  /*8830*/  IMAD.MOV.U32 R17, RZ, RZ, 0x3f28eab1 ;  /* 0x3f28eab1ff117424 */ /* 0x000fe200078e00ff */
[----:B------:R2:W-:Y:S01]  /*8840*/  STL.64 [R1+0x940], R24 ;  /* 0x0009401801007387 */ /* 0x0005e20000100a00 */
[----:B0-----:R-:W-:Y:S01]  /*8850*/  MOV R22, 0x9f4a401b ;  /* 0x9f4a401b00167802 */ /* 0x001fe20000000f00 */
[----:B------:R-:W-:Y:S02]  /*8860*/  IMAD.MOV.U32 R23, RZ, RZ, 0x3f7a3a69 ;  /* 0x3f7a3a69ff177424 */ /* 0x000fe400078e00ff */
[----:B------:R0:W-:Y:S01]  /*8870*/  STL.64 [R1+0x9a0], R2 ;  /* 0x0009a00201007387 */ /* 0x0001e20000100a00 */
[----:B---3--:R-:W-:-:S03]  /*8880*/  MOV R20, 0x14eb1812 ;  /* 0x14eb181200147802 */ /* 0x008fc60000000f00 */
[----:B------:R3:W-:Y:S01]  /*8890*/  STL.64 [R1+0x9d8], R12 ;  /* 0x0009d80c01007387 */ /* 0x0007e20000100a00 */
[----:B------:R-:W-:-:S03]  /*88a0*/  IMAD.MOV.U32 R21, RZ, RZ, 0x3f61cf4d ;  /* 0x3f61cf4dff157424 */ /* 0x000fc600078e00ff */
[----:B------:R5:W-:Y:S01]  /*88b0*/  STL.64 [R1+0x9f0], R4 ;  /* 0x0009f00401007387 */ /* 0x000be20000100a00 */
[----:B--2---:R-:W-:Y:S02]  /*88c0*/  IMAD.MOV.U32 R24, RZ, RZ, 0xb161ed3 ;  /* 0x0b161ed3ff187424 */ /* 0x004fe400078e00ff */
[----:B------:R-:W-:Y:S01]  /*88d0*/  IMAD.MOV.U32 R25, RZ, RZ, 0x3f4b647f ;  /* 0x3f4b647fff197424 */ /* 0x000fe200078e00ff */
[----:B0-----:R-:W-:Y:S01]  /*88e0*/  MOV R3, 0x3e9a1a0b ;  /* 0x3e9a1a0b00037802 */ /* 0x001fe20000000f00 */
[----:B------:R-:W-:Y:S01]  /*88f0*/  IMAD.MOV.U32 R2, RZ, RZ, -0x500bb542 ;  /* 0xaff44abeff027424 */ /* 0x000fe200078e00ff */
[----:B------:R0:W-:Y:S01]  /*8900*/  STL.64 [R1+0xa00], R6 ;  /* 0x000a000601007387 */ /* 0x0001e20000100a00 */
[----:B---3--:R-:W-:Y:S01]  /*8910*/  IMAD.MOV.U32 R12, RZ, RZ, 0x2e8ed281 ;  /* 0x2e8ed281ff0c7424 */ /* 0x008fe200078e00ff */
[----:B------:R-:W-:Y:S02]  /*8920*/  MOV R13, 0x3be8a683 ;  /* 0x3be8a683000d7802 */ /* 0x000fe40000000f00 */
[----:B------:R2:W-:Y:S01]  /*8930*/  STL.64 [R1+0xa10], R10 ;  /* 0x000a100a01007387 */ /* 0x0005e20000100a00 */
[----:B-----5:R-:W-:-:S02]  /*8940*/  IMAD.MOV.U32 R4, RZ, RZ, -0x670eaac6 ;  /* 0x98f1553aff047424 */ /* 0x020fc400078e00ff */
[----:B------:R-:W-:Y:S01]  /*8950*/  IMAD.MOV.U32 R5, RZ, RZ, 0x3f820109 ;  /* 0x3f820109ff057424 */ /* 0x000fe200078e00ff */
[----:B------:R3:W-:Y:S01]  /*8960*/  STL.64 [R1+0x9a8], R16 ;  /* 0x0009a81001007387 */ /* 0x0007e20000100a00 */
[----:B0-----:R-:W-:Y:S01]  /*8970*/  MOV R6, 0xe949bb43 ;  /* 0xe949bb4300067802 */ /* 0x001fe20000000f00 */
[----:B------:R-:W-:Y:S02]  /*8980*/  IMAD.MOV.U32 R7, RZ, RZ, -0x407bcfc4 ;  /* 0xbf84303cff077424 */ /* 0x000fe400078e00ff */
[----:B------:R0:W-:Y:S01]  /*8990*/  STL.64 [R1+0x968], R22 ;  /* 0x0009681601007387 */ /* 0x0001e20000100a00 */
[----:B--2---:R-:W-:Y:S02]  /*89a0*/  IMAD.MOV.U32 R10, RZ, RZ, -0x1659a691 ;  /* 0xe9a6596fff0a7424 */ /* 0x004fe400078e00ff */
[----:B------:R-:W-:Y:S01]  /*89b0*/  IMAD.MOV.U32 R11, RZ, RZ, 0x3eb57cc9 ;  /* 0x3eb57cc9ff0b7424 */ /* 0x000fe200078e00ff */
[----:B------:R2:W-:Y:S01]  /*89c0*/  STL.64 [R1+0x980], R20 ;  /* 0x0009801401007387 */ /* 0x0005e20000100a00 */
[----:B---3--:R-:W-:Y:S01]  /*89d0*/  MOV R16, 0x554e1fc0 ;  /* 0x554e1fc000107802 */ /* 0x008fe20000000f00 */
[----:B------:R-:W-:-:S02]  /*89e0*/  IMAD.MOV.U32 R17, RZ, RZ, -0x4316a0e2 ;  /* 0xbce95f1eff117424 */ /* 0x000fc400078e00ff */
[----:B------:R3:W-:Y:S01]  /*89f0*/  STL.64 [R1+0x990], R24 ;  /* 0x0009901801007387 */ /* 0x0007e20000100a00 */
[----:B0-----:R-:W-:-:S03]  /*8a00*/  IMAD.MOV.U32 R22, RZ, RZ, 0x49a65517 ;  /* 0x49a65517ff167424 */ /* 0x001fc600078e00ff */
[----:B------:R0:W-:Y:S01]  /*8a10*/  STL.64 [R1+0x9e8], R2 ;  /* 0x0009e80201007387 */ /* 0x0001e20000100a00 */
[----:B------:R-:W-:-:S03]  /*8a20*/  MOV R23, 0xbde3d8d8 ;  /* 0xbde3d8d800177802 */ /* 0x000fc60000000f00 */
[----:B------:R5:W-:Y:S01]  /*8a30*/  STL.64 [R1+0xa18], R12 ;  /* 0x000a180c01007387 */ /* 0x000be20000100a00 */
[----:B--2---:R-:W-:Y:S01]  /*8a40*/  IMAD.MOV.U32 R20, RZ, RZ, -0x2530bc46 ;  /* 0xdacf43baff147424 */ /* 0x004fe200078e00ff */
[----:B------:R-:W-:Y:S02]  /*8a50*/  MOV R21, 0x3ecbb865 ;  /* 0x3ecbb86500157802 */ /* 0x000fe40000000f00 */
[----:B------:R2:W-:Y:S01]  /*8a60*/  STL.64 [R1+0xa38], R4 ;  /* 0x000a380401007387 */ /* 0x0005e20000100a00 */
[----:B---3--:R-:W-:Y:S01]  /*8a70*/  MOV R24, 0x664ec1e3 ;  /* 0x664ec1e300187802 */ /* 0x008fe20000000f00 */
[----:B------:R-:W-:Y:S01]  /*8a80*/  IMAD.MOV.U32 R25, RZ, RZ, -0x415a7e0b ;  /* 0xbea581f5ff197424 */ /* 0x000fe200078e00ff */
[----:B0-----:R-:W-:Y:S01]  /*8a90*/  MOV R2, 0xcbc5fc12 ;  /* 0xcbc5fc1200027802 */ /* 0x001fe20000000f00 */
[----:B------:R-:W-:Y:S01]  /*8aa0*/  IMAD.MOV.U32 R3, RZ, RZ, -0x4087a384 ;  /* 0xbf785c7cff037424 */ /* 0x000fe200078e00ff */
[----:B------:R0:W-:Y:S01]  /*8ab0*/  STL.64 [R1+0xa40], R6 ;  /* 0x000a400601007387 */ /* 0x0001e20000100a00 */
[----:B-----5:R-:W-:Y:S01]  /*8ac0*/  IMAD.MOV.U32 R12, RZ, RZ, -0x4eceb30f ;  /* 0xb1314cf1ff0c7424 */ /* 0x020fe200078e00ff */
        /* <DEDUP_REMOVED lines=15> */
[----:B0-----:R-:W-:Y:S02]  /*8bc0*/  IMAD.MOV.U32 R22, RZ, RZ, -0x253e430f ;  /* 0xdac1bcf1ff167424 */ /* 0x001fe400078e00ff */
[----:B------:R-:W-:Y:S01]  /*8bd0*/  IMAD.MOV.U32 R23, RZ, RZ, -0x41b7808b ;  /* 0xbe487f75ff177424 */ /* 0x000fe200078e00ff */
[----:B------:R0:W-:Y:S01]  /*8be0*/  STL.64 [R1+0xa60], R12 ;  /* 0x000a600c01007387 */ /* 0x0001e20000100a00 */
[----:B---3--:R-:W-:-:S02]  /*8bf0*/  IMAD.MOV.U32 R20, RZ, RZ, -0x711724b7 ;  /* 0x8ee8db49ff147424 */ /* 0x008fc400078e00ff */
[----:B------:R-:W-:Y:S01]  /*8c00*/  IMAD.MOV.U32 R21, RZ, RZ, -0x41feacbd ;  /* 0xbe015343ff157424 */ /* 0x000fe200078e00ff */
[----:B------:R3:W-:Y:S01]  /*8c10*/  STL.64 [R1+0xa78], R4 ;  /* 0x000a780401007387 */ /* 0x0007e20000100a00 */
[----:B--2---:R-:W-:Y:S01]  /*8c20*/  IMAD.MOV.U32 R24, RZ, RZ, 0x19b3e6f ;  /* 0x019b3e6fff187424 */ /* 0x004fe200078e00ff */
[----:B------:R-:W-:Y:S01]  /*8c30*/  MOV R25, 0xbf41b33b ;  /* 0xbf41b33b00197802 */ /* 0x000fe20000000f00 */
[----:B-----5:R-:W-:Y:S01]  /*8c40*/  IMAD.MOV.U32 R2, RZ, RZ, -0x3a9fd7d3 ;  /* 0xc560282dff027424 */ /* 0x020fe200078e00ff */
[----:B------:R2:W-:Y:S01]  /*8c50*/  STL.64 [R1+0xa88], R6 ;  /* 0x000a880601007387 */ /* 0x0005e20000100a00 */
[----:B------:R-:W-:Y:S01]  /*8c60*/  IMAD.MOV.U32 R3, RZ, RZ, -0x40b9d14f ;  /* 0xbf462eb1ff037424 */ /* 0x000fe200078e00ff */
[----:B0-----:R-:W-:Y:S01]  /*8c70*/  MOV R12, 0x7672b130 ;  /* 0x7672b130000c7802 */ /* 0x001fe20000000f00 */
[----:B------:R-:W-:Y:S01]  /*8c80*/  IMAD.MOV.U32 R13, RZ, RZ, 0x3edbbbac ;  /* 0x3edbbbacff0d7424 */ /* 0x000fe200078e00ff */
[----:B------:R0:W-:Y:S01]  /*8c90*/  STL.64 [R1+0xa90], R10 ;  /* 0x000a900a01007387 */ /* 0x0001e20000100a00 */
[----:B---3--:R-:W-:Y:S01]  /*8ca0*/  MOV R4, 0xa5f2b88d ;  /* 0xa5f2b88d00047802 */ /* 0x008fe20000000f00 */
[----:B------:R-:W-:-:S02]  /*8cb0*/  IMAD.MOV.U32 R5, RZ, RZ, 0x3e9aae08 ;  /* 0x3e9aae08ff057424 */ /* 0x000fc400078e00ff */
[----:B------:R3:W-:Y:S01]  /*8cc0*/  STL.64 [R1+0xa48], R16 ;  /* 0x000a481001007387 */ /* 0x0007e20000100a00 */
[----:B--2---:R-:W-:-:S03]  /*8cd0*/  IMAD.MOV.U32 R6, RZ, RZ, -0x78eccd7c ;  /* 0x87133284ff067424 */ /* 0x004fc600078e00ff */
[----:B------:R2:W-:Y:S01]  /*8ce0*/  STL.64 [R1+0xa08], R22 ;  /* 0x000a081601007387 */ /* 0x0005e20000100a00 */
[----:B------:R-:W-:Y:S02]  /*8cf0*/  IMAD.MOV.U32 R7, RZ, RZ, 0x3e731ba6 ;  /* 0x3e731ba6ff077424 */ /* 0x000fe400078e00ff */
[----:B0-----:R-:W-:Y:S01]  /*8d00*/  IMAD.MOV.U32 R10, RZ, RZ, 0x5cf292a0 ;  /* 0x5cf292a0ff0a7424 */ /* 0x001fe200078e00ff */
[----:B------:R-:W-:Y:S01]  /*8d10*/  MOV R11, 0xbe49fce5 ;  /* 0xbe49fce5000b7802 */ /* 0x000fe20000000f00 */
[----:B------:R0:W-:Y:S01]  /*8d20*/  STL.64 [R1+0xa20], R20 ;  /* 0x000a201401007387 */ /* 0x0001e20000100a00 */
[----:B---3--:R-:W-:Y:S02]  /*8d30*/  IMAD.MOV.U32 R16, RZ, RZ, 0x34675d03 ;  /* 0x34675d03ff107424 */ /* 0x008fe400078e00ff */
        /* <DEDUP_REMOVED lines=9> */
[----:B---3--:R-:W-:Y:S02]  /*8dd0*/  IMAD.MOV.U32 R24, RZ, RZ, 0x43924ff5 ;  /* 0x43924ff5ff187424 */ /* 0x008fe400078e00ff */
[----:B------:R-:W-:Y:S01]  /*8de0*/  IMAD.MOV.U32 R25, RZ, RZ, -0x40de7150 ;  /* 0xbf218eb0ff197424 */ /* 0x000fe200078e00ff */
[----:B------:R3:W-:Y:S01]  /*8df0*/  STL.64 [R1+0xac8], R6 ;  /* 0x000ac80601007387 */ /* 0x0007e20000100a00 */
[----:B--2---:R-:W-:Y:S02]  /*8e00*/  IMAD.MOV.U32 R2, RZ, RZ, 0x376be54f ;  /* 0x376be54fff027424 */ /* 0x004fe400078e00ff */
[----:B------:R-:W-:Y:S01]  /*8e10*/  IMAD.MOV.U32 R3, RZ, RZ, -0x42b28354 ;  /* 0xbd4d7cacff037424 */ /* 0x000fe200078e00ff */
[----:B------:R2:W-:Y:S01]  /*8e20*/  STL.64 [R1+0xad8], R10 ;  /* 0x000ad80a01007387 */ /* 0x0005e20000100a00 */
[----:B0-----:R-:W-:Y:S02]  /*8e30*/  IMAD.MOV.U32 R12, RZ, RZ, 0x5d9a0e3b ;  /* 0x5d9a0e3bff0c7424 */ /* 0x001fe400078e00ff */
[----:B------:R-:W-:Y:S01]  /*8e40*/  IMAD.MOV.U32 R13, RZ, RZ, 0x3e3dc92e ;  /* 0x3e3dc92eff0d7424 */ /* 0x000fe200078e00ff */
[----:B-----5:R-:W-:Y:S01]  /*8e50*/  MOV R4, 0xeffed53e ;  /* 0xeffed53e00047802 */ /* 0x020fe20000000f00 */
[----:B------:R-:W-:Y:S01]  /*8e60*/  IMAD.MOV.U32 R5, RZ, RZ, 0x3f9486e7 ;  /* 0x3f9486e7ff057424 */ /* 0x000fe200078e00ff */
[----:B------:R0:W-:Y:S01]  /*8e70*/  STL.64 [R1+0xa98], R16 ;  /* 0x000a981001007387 */ /* 0x0001e20000100a00 */
[----:B---3--:R-:W-:Y:S01]  /*8e80*/  IMAD.MOV.U32 R6, RZ, RZ, -0x7f415c4b ;  /* 0x80bea3b5ff067424 */ /* 0x008fe200078e00ff */
        /* <DEDUP_REMOVED lines=15> */
[----:B0-----:R-:W-:Y:S01]  /*8f80*/  MOV R24, 0xe3f933d6 ;  /* 0xe3f933d600187802 */ /* 0x001fe20000000f00 */
[----:B------:R-:W-:-:S02]  /*8f90*/  IMAD.MOV.U32 R25, RZ, RZ, 0x3cd01431 ;  /* 0x3cd01431ff197424 */ /* 0x000fc400078e00ff */
[----:B---3--:R-:W-:Y:S01]  /*8fa0*/  IMAD.MOV.U32 R2, RZ, RZ, 0x50ed0c93 ;  /* 0x50ed0c93ff027424 */ /* 0x008fe200078e00ff */
[----:B------:R-:W-:Y:S01]  /*8fb0*/  MOV R3, 0x3f91d1d6 ;  /* 0x3f91d1d600037802 */ /* 0x000fe20000000f00 */
[----:B------:R0:W-:Y:S01]  /*8fc0*/  STL.64 [R1+0xb08], R6 ;  /* 0x000b080601007387 */ /* 0x0001e20000100a00 */
[----:B--2---:R-:W-:Y:S02]  /*8fd0*/  IMAD.MOV.U32 R12, RZ, RZ, 0x2bea82b1 ;  /* 0x2bea82b1ff0c7424 */ /* 0x004fe400078e00ff */
[----:B------:R-:W-:Y:S01]  /*8fe0*/  IMAD.MOV.U32 R13, RZ, RZ, -0x418f02af ;  /* 0xbe70fd51ff0d7424 */ /* 0x000fe200078e00ff */
[----:B------:R2:W-:Y:S01]  /*8ff0*/  STL.64 [R1+0xb18], R10 ;  /* 0x000b180a01007387 */ /* 0x0005e20000100a00 */
[----:B-----5:R-:W-:Y:S02]  /*9000*/  IMAD.MOV.U32 R4, RZ, RZ, -0xe5c5f25 ;  /* 0xf1a3a0dbff047424 */ /* 0x020fe400078e00ff */
[----:B------:R-:W-:Y:S01]  /*9010*/  IMAD.MOV.U32 R5, RZ, RZ, 0x3f423100 ;  /* 0x3f423100ff057424 */ /* 0x000fe200078e00ff */
[----:B------:R3:W-:Y:S01]  /*9020*/  STL.64 [R1+0xae8], R16 ;  /* 0x000ae81001007387 */ /* 0x0007e20000100a00 */
[----:B0-----:R-:W-:Y:S01]  /*9030*/  IMAD.MOV.U32 R6, RZ, RZ, 0x61a9f916 ;  /* 0x61a9f916ff067424 */ /* 0x001fe200078e00ff */
[----:B------:R-:W-:-:S02]  /*9040*/  MOV R7, 0xbf22d1b7 ;  /* 0xbf22d1b700077802 */ /* 0x000fc40000000f00 */
[----:B------:R0:W-:Y:S01]  /*9050*/  STL.64 [R1+0xaa8], R22 ;  /* 0x000aa81601007387 */ /* 0x0001e20000100a00 */
[----:B--2---:R-:W-:-:S03]  /*9060*/  IMAD.MOV.U32 R10, RZ, RZ, -0x5b5d8160 ;  /* 0xa4a27ea0ff0a7424 */ /* 0x004fc600078e00ff */
        /* <DEDUP_REMOVED lines=14> */
[----:B0-----:R-:W-:Y:S01]  /*9150*/  MOV R2, 0xe4a5f58f ;  /* 0xe4a5f58f00027802 */ /* 0x001fe20000000f00 */
[----:B------:R-:W-:Y:S01]  /*9160*/  IMAD.MOV.U32 R3, RZ, RZ, 0x3f5ee468 ;  /* 0x3f5ee468ff037424 */ /* 0x000fe200078e00ff */
[----:B------:R0:W-:Y:S01]  /*9170*/  STL.64 [R1+0xb50], R6 ;  /* 0x000b500601007387 */ /* 0x0001e20000100a00 */
[----:B--2---:R-:W-:Y:S01]  /*9180*/  IMAD.MOV.U32 R12, RZ, RZ, -0x5047a8aa ;  /* 0xafb85756ff0c7424 */ /* 0x004fe200078e00ff */
[----:B------:R-:W-:Y:S02]  /*9190*/  MOV R13, 0xbd8f737f ;  /* 0xbd8f737f000d7802 */ /* 0x000fe40000000f00 */
[----:B------:R2:W-:Y:S01]  /*91a0*/  STL.64 [R1+0xb58], R10 ;  /* 0x000b580a01007387 */ /* 0x0005e20000100a00 */
[----:B-----5:R-:W-:Y:S01]  /*91b0*/  IMAD.MOV.U32 R4, RZ, RZ, 0x28144e09 ;  /* 0x28144e09ff047424 */ /* 0x020fe200078e00ff */
[----:B------:R-:W-:-:S02]  /*91c0*/  MOV R5, 0x3eb7e290 ;  /* 0x3eb7e29000057802 */ /* 0x000fc40000000f00 */
[----:B------:R3:W-:Y:S01]  /*91d0*/  STL.64 [R1+0xb38], R16 ;  /* 0x000b381001007387 */ /* 0x0007e20000100a00 */
[----:B0-----:R-:W-:Y:S01]  /*91e0*/  MOV R6, 0xafb245ed ;  /* 0xafb245ed00067802 */ /* 0x001fe20000000f00 */
[----:B------:R-:W-:Y:S02]  /*91f0*/  IMAD.MOV.U32 R7, RZ, RZ, -0x416e2223 ;  /* 0xbe91ddddff077424 */ /* 0x000fe400078e00ff */
[----:B------:R0:W-:Y:S01]  /*9200*/  STL.64 [R1+0xaf8], R22 ;  /* 0x000af81601007387 */ /* 0x0001e20000100a00 */
[----:B--2---:R-:W-:Y:S02]  /*9210*/  IMAD.MOV.U32 R10, RZ, RZ, 0x1300d859 ;  /* 0x1300d859ff0a7424 */ /* 0x004fe400078e00ff */
[----:B------:R-:W-:Y:S01]  /*9220*/  IMAD.MOV.U32 R11, RZ, RZ, -0x4196aa99 ;  /* 0xbe695567ff0b7424 */ /* 0x000fe200078e00ff */
[----:B------:R2:W-:Y:S01]  /*9230*/  STL.64 [R1+0xb10], R20 ;  /* 0x000b101401007387 */ /* 0x0005e20000100a00 */
[----:B---3--:R-:W-:Y:S02]  /*9240*/  IMAD.MOV.U32 R16, RZ, RZ, -0x7c02650f ;  /* 0x83fd9af1ff107424 */ /* 0x008fe400078e00ff */
[----:B------:R-:W-:Y:S01]  /*9250*/  IMAD.MOV.U32 R17, RZ, RZ, 0x3d152ba3 ;  /* 0x3d152ba3ff117424 */ /* 0x000fe200078e00ff */
[----:B------:R3:W-:Y:S01]  /*9260*/  STL.64 [R1+0xb20], R24 ;  /* 0x000b201801007387 */ /* 0x0007e20000100a00 */
[----:B0-----:R-:W-:-:S03]  /*9270*/  MOV R22, 0xffe9ba4d ;  /* 0xffe9ba4d00167802 */ /* 0x001fc60000000f00 */
        /* <DEDUP_REMOVED lines=8> */
[----:B0-----:R-:W-:Y:S01]  /*9300*/  MOV R2, 0x57fe1a62 ;  /* 0x57fe1a6200027802 */ /* 0x001fe20000000f00 */
[----:B------:R-:W-:Y:S01]  /*9310*/  IMAD.MOV.U32 R3, RZ, RZ, -0x412ce8ac ;  /* 0xbed31754ff037424 */ /* 0x000fe200078e00ff */
        /* <DEDUP_REMOVED lines=9> */
[----:B------:R-:W-:Y:S02]  /*93b0*/  IMAD.MOV.U32 R7, RZ, RZ, 0x3faead43 ;  /* 0x3faead43ff077424 */ /* 0x000fe400078e00ff */
[----:B---3--:R-:W-:Y:S01]  /*93c0*/  IMAD.MOV.U32 R10, RZ, RZ, 0x1b78f2fd ;  /* 0x1b78f2fdff0a7424 */ /* 0x008fe200078e00ff */
[----:B------:R-:W-:Y:S01]  /*93d0*/  MOV R11, 0xbed7ff32 ;  /* 0xbed7ff32000b7802 */ /* 0x000fe20000000f00 */
[----:B------:R3:W-:Y:S01]  /*93e0*/  STL.64 [R1+0xb60], R20 ;  /* 0x000b601401007387 */ /* 0x0007e20000100a00 */
[----:B--2---:R-:W-:Y:S01]  /*93f0*/  MOV R16, 0x94a2e4b2 ;  /* 0x94a2e4b200107802 */ /* 0x004fe20000000f00 */
[----:B------:R-:W-:Y:S02]  /*9400*/  IMAD.MOV.U32 R17, RZ, RZ, -0x405f5e5d ;  /* 0xbfa0a1a3ff117424 */ /* 0x000fe400078e00ff */
[----:B------:R2:W-:Y:S01]  /*9410*/  STL.64 [R1+0xb70], R24 ;  /* 0x000b701801007387 */ /* 0x0005e20000100a00 */
[----:B0-----:R-:W-:-:S03]  /*9420*/  IMAD.MOV.U32 R22, RZ, RZ, 0x531b5ee8 ;  /* 0x531b5ee8ff167424 */ /* 0x001fc600078e00ff */
[----:B------:R0:W-:Y:S01]  /*9430*/  STL.64 [R1+0xb78], R2 ;  /* 0x000b780201007387 */ /* 0x0001e20000100a00 */
[----:B------:R-:W-:-:S03]  /*9440*/  MOV R23, 0x3e856899 ;  /* 0x3e85689900177802 */ /* 0x000fc60000000f00 */
[----:B------:R5:W-:Y:S01]  /*9450*/  STL.64 [R1+0xba8], R12 ;  /* 0x000ba80c01007387 */ /* 0x000be20000100a00 */
[----:B---3--:R-:W-:Y:S01]  /*9460*/  IMAD.MOV.U32 R20, RZ, RZ, 0x11c56ff1 ;  /* 0x11c56ff1ff147424 */ /* 0x008fe200078e00ff */
[----:B------:R-:W-:Y:S02]  /*9470*/  MOV R21, 0x3e4122c8 ;  /* 0x3e4122c800157802 */ /* 0x000fe40000000f00 */
[----:B------:R3:W-:Y:S01]  /*9480*/  STL.64 [R1+0xbc8], R4 ;  /* 0x000bc80401007387 */ /* 0x0007e20000100a00 */
[----:B--2---:R-:W-:Y:S01]  /*9490*/  MOV R24, 0xf334cd1d ;  /* 0xf334cd1d00187802 */ /* 0x004fe20000000f00 */
[----:B------:R-:W-:Y:S02]  /*94a0*/  IMAD.MOV.U32 R25, RZ, RZ, 0x3f645497 ;  /* 0x3f645497ff197424 */ /* 0x000fe400078e00ff */
[----:B0-----:R-:W-:Y:S01]  /*94b0*/  IMAD.MOV.U32 R2, RZ, RZ, 0x5c03d2e9 ;  /* 0x5c03d2e9ff027424 */ /* 0x001fe200078e00ff */
[----:B------:R0:W-:Y:S01]  /*94c0*/  STL.64 [R1+0xbd0], R6 ;  /* 0x000bd00601007387 */ /* 0x0001e20000100a00 */
[----:B------:R-:W-:Y:S01]  /*94d0*/  IMAD.MOV.U32 R3, RZ, RZ, 0x3f9ef9a0 ;  /* 0x3f9ef9a0ff037424 */ /* 0x000fe200078e00ff */
[----:B-----5:R-:W-:Y:S01]  /*94e0*/  MOV R12, 0xc73a65de ;  /* 0xc73a65de000c7802 */ /* 0x020fe20000000f00 */
[----:B------:R-:W-:Y:S01]  /*94f0*/  IMAD.MOV.U32 R13, RZ, RZ, -0x4074d740 ;  /* 0xbf8b28c0ff0d7424 */ /* 0x000fe200078e00ff */
[----:B------:R2:W-:Y:S01]  /*9500*/  STL.64 [R1+0xbe0], R10 ;  /* 0x000be00a01007387 */ /* 0x0005e20000100a00 */
[----:B---3--:R-:W-:Y:S01]  /*9510*/  MOV R4, 0xac5d2c9a ;  /* 0xac5d2c9a00047802 */ /* 0x008fe20000000f00 */
[----:B------:R-:W-:-:S02]  /*9520*/  IMAD.MOV.U32 R5, RZ, RZ, -0x40a3c568 ;  /* 0xbf5c3a98ff057424 */ /* 0x000fc400078e00ff */
[----:B------:R3:W-:Y:S01]  /*9530*/  STL.64 [R1+0xbd8], R16 ;  /* 0x000bd81001007387 */ /* 0x0007e20000100a00 */
[----:B0-----:R-:W-:-:S03]  /*9540*/  IMAD.MOV.U32 R6, RZ, RZ, 0x5f300209 ;  /* 0x5f300209ff067424 */ /* 0x001fc600078e00ff */
[----:B------:R0:W-:Y:S01]  /*9550*/  STL.64 [R1+0xb98], R22 ;  /* 0x000b981601007387 */ /* 0x0001e20000100a00 */
[----:B------:R-:W-:Y:S01]  /*9560*/  IMAD.MOV.U32 R7, RZ, RZ, -0x40c14cb1 ;  /* 0xbf3eb34fff077424 */ /* 0x000fe200078e00ff */
        /* <DEDUP_REMOVED lines=15> */
[----:B0-----:R-:W-:Y:S01]  /*9660*/  IMAD.MOV.U32 R24, RZ, RZ, -0x73ca209b ;  /* 0x8c35df65ff187424 */ /* 0x001fe200078e00ff */
[----:B------:R-:W-:Y:S01]  /*9670*/  MOV R25, 0x3f551ff4 ;  /* 0x3f551ff400197802 */ /* 0x000fe20000000f00 */
[----:B------:R0:W-:Y:S01]  /*9680*/  STL.64 [R1+0xc18], R6 ;  /* 0x000c180601007387 */ /* 0x0001e20000100a00 */
[----:B-----5:R-:W-:-:S02]  /*9690*/  IMAD.MOV.U32 R12, RZ, RZ, -0x5f31c8f2 ;  /* 0xa0ce370eff0c7424 */ /* 0x020fc400078e00ff */
[----:B------:R-:W-:Y:S01]  /*96a0*/  IMAD.MOV.U32 R13, RZ, RZ, -0x40ebb737 ;  /* 0xbf1448c9ff0d7424 */ /* 0x000fe200078e00ff */
[----:B------:R3:W-:Y:S01]  /*96b0*/  STL.64 [R1+0xc20], R10 ;  /* 0x000c200a01007387 */ /* 0x0007e20000100a00 */
[----:B--2---:R-:W-:Y:S01]  /*96c0*/  IMAD.MOV.U32 R4, RZ, RZ, 0x5a7d9ac5 ;  /* 0x5a7d9ac5ff047424 */ /* 0x004fe200078e00ff */
[----:B------:R-:W-:Y:S02]  /*96d0*/  MOV R5, 0x3d72f0a6 ;  /* 0x3d72f0a600057802 */ /* 0x000fe40000000f00 */
[----:B------:R2:W-:Y:S01]  /*96e0*/  STL.64 [R1+0xc28], R16 ;  /* 0x000c281001007387 */ /* 0x0005e20000100a00 */
[----:B0-----:R-:W-:Y:S01]  /*96f0*/  IMAD.MOV.U32 R6, RZ, RZ, -0x25bcd4ef ;  /* 0xda432b11ff067424 */ /* 0x001fe200078e00ff */
[----:B------:R-:W-:Y:S02]  /*9700*/  MOV R7, 0xbeb16ab6 ;  /* 0xbeb16ab600077802 */ /* 0x000fe40000000f00 */
[----:B------:R0:W-:Y:S01]  /*9710*/  STL.64 [R1+0xbe8], R22 ;  /* 0x000be81601007387 */ /* 0x0001e20000100a00 */
[----:B---3--:R-:W-:-:S03]  /*9720*/  IMAD.MOV.U32 R10, RZ, RZ, 0x36ee783 ;  /* 0x036ee783ff0a7424 */ /* 0x008fc600078e00ff */
[----:B------:R3:W-:Y:S01]  /*9730*/  STL.64 [R1+0xbf8], R2 ;  /* 0x000bf80201007387 */ /* 0x0007e20000100a00 */
[----:B------:R-:W-:Y:S01]  /*9740*/  IMAD.MOV.U32 R11, RZ, RZ, -0x4306bd5e ;  /* 0xbcf942a2ff0b7424 */ /* 0x000fe200078e00ff */
[----:B--2---:R-:W-:Y:S01]  /*9750*/  MOV R16, 0x27a1383d ;  /* 0x27a1383d00107802 */ /* 0x004fe20000000f00 */
[----:B------:R-:W-:Y:S01]  /*9760*/  IMAD.MOV.U32 R17, RZ, RZ, -0x4181595c ;  /* 0xbe7ea6a4ff117424 */ /* 0x000fe200078e00ff */
[----:B------:R2:W-:Y:S01]  /*9770*/  STL.64 [R1+0xc00], R20 ;  /* 0x000c001401007387 */ /* 0x0005e20000100a00 */
[----:B0-----:R-:W-:-:S03]  /*9780*/  MOV R22, 0x3d88fea7 ;  /* 0x3d88fea700167802 */ /* 0x001fc60000000f00 */
[----:B------:R0:W-:Y:S01]  /*9790*/  STL.64 [R1+0xc10], R24 ;  /* 0x000c101801007387 */ /* 0x0001e20000100a00 */
[----:B------:R-:W-:Y:S01]  /*97a0*/  IMAD.MOV.U32 R23, RZ, RZ, 0x3ecc1949 ;  /* 0x3ecc1949ff177424 */ /* 0x000fe200078e00ff */
[----:B---3--:R-:W-:Y:S02]  /*97b0*/  MOV R2, 0xeccfadb ;  /* 0x0eccfadb00027802 */ /* 0x008fe40000000f00 */
[----:B------:R3:W-:Y:S01]  /*97c0*/  STL.64 [R1+0xc30], R12 ;  /* 0x000c300c01007387 */ /* 0x0007e20000100a00 */
[----:B------:R-:W-:-:S03]  /*97d0*/  IMAD.MOV.U32 R3, RZ, RZ, 0x3efadee2 ;  /* 0x3efadee2ff037424 */ /* 0x000fc600078e00ff */
[----:B------:R5:W-:Y:S01]  /*97e0*/  STL.64 [R1+0xc40], R4 ;  /* 0x000c400401007387 */ /* 0x000be20000100a00 */
[----:B--2---:R-:W-:Y:S02]  /*97f0*/  IMAD.MOV.U32 R20, RZ, RZ, 0x261131ce ;  /* 0x261131ceff147424 */ /* 0x004fe400078e00ff */
[----:B------:R-:W-:Y:S01]  /*9800*/  IMAD.MOV.U32 R21, RZ, RZ, -0x4129aaab ;  /* 0xbed65555ff157424 */ /* 0x000fe200078e00ff */
[----:B------:R2:W-:Y:S01]  /*9810*/  STL.64 [R1+0xc58], R6 ;  /* 0x000c580601007387 */ /* 0x0005e20000100a00 */
[----:B0-----:R-:W-:Y:S01]  /*9820*/  IMAD.MOV.U32 R24, RZ, RZ, -0x2e56537d ;  /* 0xd1a9ac83ff187424 */ /* 0x001fe200078e00ff */
[----:B------:R-:W-:Y:S02]  /*9830*/  MOV R25, 0x3e62116d ;  /* 0x3e62116d00197802 */ /* 0x000fe40000000f00 */
[----:B---3--:R-:W-:Y:S01]  /*9840*/  MOV R12, 0x1c8dde07 ;  /* 0x1c8dde07000c7802 */ /* 0x008fe20000000f00 */
[----:B------:R-:W-:Y:S01]  /*9850*/  IMAD.MOV.U32 R13, RZ, RZ, 0x3e89b42c ;  /* 0x3e89b42cff0d7424 */ /* 0x000fe200078e00ff */
[----:B------:R0:W-:Y:S01]  /*9860*/  STL.64 [R1+0xc60], R10 ;  /* 0x000c600a01007387 */ /* 0x0001e20000100a00 */
[----:B-----5:R-:W-:-:S02]  /*9870*/  IMAD.MOV.U32 R4, RZ, RZ, 0x5f50d178 ;  /* 0x5f50d178ff047424 */ /* 0x020fc400078e00ff */
[----:B------:R-:W-:Y:S01]  /*9880*/  IMAD.MOV.U32 R5, RZ, RZ, -0x4046a498 ;  /* 0xbfb95b68ff057424 */ /* 0x000fe200078e00ff */
[----:B------:R3:W-:Y:S01]  /*9890*/  STL.64 [R1+0xc70], R16 ;  /* 0x000c701001007387 */ /* 0x0007e20000100a00 */
[----:B--2---:R-:W-:Y:S01]  /*98a0*/  MOV R6, 0xa98c8bc4 ;  /* 0xa98c8bc400067802 */ /* 0x004fe20000000f00 */
[----:B------:R-:W-:Y:S02]  /*98b0*/  IMAD.MOV.U32 R7, RZ, RZ, 0x3fc6fb2b ;  /* 0x3fc6fb2bff077424 */ /* 0x000fe400078e00ff */
[----:B------:R4:W-:Y:S01]  /*98c0*/  STL.64 [R1+0xc38], R2 ;  /* 0x000c380201007387 */ /* 0x0009e20000100a00 */
[----:B0-----:R-:W-:-:S03]  /*98d0*/  IMAD.MOV.U32 R10, RZ, RZ, -0x2b09626c ;  /* 0xd4f69d94ff0a7424 */ /* 0x001fc600078e00ff */
[----:B------:R0:W-:Y:S01]  /*98e0*/  STL.64 [R1+0xc48], R20 ;  /* 0x000c481401007387 */ /* 0x0001e20000100a00 */
[----:B------:R-:W-:Y:S01]  /*98f0*/  IMAD.MOV.U32 R11, RZ, RZ, -0x40ff7efb ;  /* 0xbf008105ff0b7424 */ /* 0x000fe200078e00ff */
[----:B---3--:R-:W-:Y:S01]  /*9900*/  MOV R16, 0xbbd016c8 ;  /* 0xbbd016c800107802 */ /* 0x008fe20000000f00 */
[----:B------:R-:W-:Y:S01]  /*9910*/  IMAD.MOV.U32 R17, RZ, RZ, 0x3e92a46f ;  /* 0x3e92a46fff117424 */ /* 0x000fe200078e00ff */
[----:B------:R2:W-:Y:S01]  /*9920*/  STL.64 [R1+0xc50], R22 ;  /* 0x000c501601007387 */ /* 0x0005e20000100a00 */
[----:B----4-:R-:W3:-:S03]  /*9930*/  DFMA R2, R28, R28, R28 ;  /* 0x0000001c1c02722b */ /* 0x010ec6000000001c */
[----:B------:R4:W-:Y:S01]  /*9940*/  STL.64 [R1+0xc68], R12 ;  /* 0x000c680c01007387 */ /* 0x0009e20000100a00 */
[----:B0-----:R-:W-:Y:S01]  /*9950*/  IMAD.MOV.U32 R20, RZ, RZ, 0x29064247 ;  /* 0x29064247ff147424 */ /* 0x001fe200078e00ff */
[----:B------:R-:W-:Y:S02]  /*9960*/  MOV R21, 0xbfc0a06f ;  /* 0xbfc0a06f00157802 */ /* 0x000fe40000000f00 */
[----:B------:R0:W-:Y:S01]  /*9970*/  STL.64 [R1+0xc78], R24 ;  /* 0x000c781801007387 */ /* 0x0001e20000100a00 */
[----:B---3--:R3:W5:Y:S02]  /*9980*/  DFMA R2, R26, R2, R26 ;  /* 0x000000021a02722b */ /* 0x008764000000001a */
[----:B---3--:R-:W-:Y:S01]  /*9990*/  IMAD.MOV.U32 R26, RZ, RZ, -0x5f55a85 ;  /* 0xfa0aa57bff1a7424 */ /* 0x008fe200078e00ff */
[----:B------:R3:W-:Y:S01]  /*99a0*/  STL.64 [R1+0xc80], R4 ;  /* 0x000c800401007387 */ /* 0x0007e20000100a00 */
[----:B--2---:R-:W-:Y:S01]  /*99b0*/  MOV R22, 0x7a744982 ;  /* 0x7a74498200167802 */ /* 0x004fe20000000f00 */
[----:B------:R-:W-:Y:S01]  /*99c0*/  IMAD.MOV.U32 R23, RZ, RZ, 0x3fb72bb4 ;  /* 0x3fb72bb4ff177424 */ /* 0x000fe200078e00ff */
[----:B-----5:R-:W2:Y:S01]  /*99d0*/  DFMA R28, -R14, R2, 1 ;  /* 0x3ff000000e1c742b */ /* 0x020ea20000000102 */
[----:B------:R5:W-:Y:S01]  /*99e0*/  STL.64 [R1+0xc88], R6 ;  /* 0x000c880601007387 */ /* 0x000be20000100a00 */
[----:B----4-:R-:W-:Y:S01]  /*99f0*/  IMAD.MOV.U32 R12, RZ, RZ, 0x3cf8dfb4 ;  /* 0x3cf8dfb4ff0c7424 */ /* 0x010fe200078e00ff */
[----:B------:R-:W-:Y:S01]  /*9a00*/  MOV R13, 0xbfb7c3a1 ;  /* 0xbfb7c3a1000d7802 */ /* 0x000fe20000000f00 */
[----:B------:R-:W-:Y:S01]  /*9a10*/  IMAD.MOV.U32 R27, RZ, RZ, 0x3f8d0bef ;  /* 0x3f8d0befff1b7424 */ /* 0x000fe200078e00ff */
[----:B------:R4:W-:Y:S01]  /*9a20*/  STL.64 [R1+0xc98], R10 ;  /* 0x000c980a01007387 */ /* 0x0009e20000100a00 */
[----:B0-----:R-:W-:Y:S01]  /*9a30*/  IMAD.MOV.U32 R24, RZ, RZ, 0x1cad78b9 ;  /* 0x1cad78b9ff187424 */ /* 0x001fe200078e00ff */
[----:B------:R-:W-:Y:S01]  /*9a40*/  MOV R25, 0xbf91a49f ;  /* 0xbf91a49f00197802 */ /* 0x000fe20000000f00 */
[----:B--2---:R0:W2:Y:S01]  /*9a50*/  DFMA R32, R2, R28, R2 ;  /* 0x0000001c0220722b */ /* 0x0040a20000000002 */
[----:B---3--:R-:W-:Y:S01]  /*9a60*/  IMAD.MOV.U32 R4, RZ, RZ, 0x38631744 ;  /* 0x38631744ff047424 */ /* 0x008fe200078e00ff */
[----:B------:R3:W-:Y:S01]  /*9a70*/  STL.64 [R1+0xcb8], R16 ;  /* 0x000cb81001007387 */ /* 0x0007e20000100a00 */
[----:B------:R-:W-:Y:S01]  /*9a80*/  IMAD.MOV.U32 R5, RZ, RZ, 0x3fa6bd2f ;  /* 0x3fa6bd2fff057424 */ /* 0x000fe200078e00ff */
[----:B0-----:R-:W-:Y:S01]  /*9a90*/  MOV R2, 0xc187647b ;  /* 0xc187647b00027802 */ /* 0x001fe20000000f00 */
[----:B-----5:R-:W-:Y:S01]  /*9aa0*/  IMAD.MOV.U32 R7, RZ, RZ, -0x4088f985 ;  /* 0xbf77067bff077424 */ /* 0x020fe200078e00ff */
[----:B------:R-:W-:Y:S01]  /*9ab0*/  MOV R6, 0x69432cef ;  /* 0x69432cef00067802 */ /* 0x000fe20000000f00 */
[----:B------:R0:W-:Y:S01]  /*9ac0*/  STL.64 [R1+0xca8], R12 ;  /* 0x000ca80c01007387 */ /* 0x0001e20000100a00 */
[----:B------:R-:W-:Y:S01]  /*9ad0*/  IMAD.MOV.U32 R3, RZ, RZ, -0x3f5d3180 ;  /* 0xc0a2ce80ff037424 */ /* 0x000fe200078e00ff */
[----:B----4-:R-:W-:Y:S01]  /*9ae0*/  MOV R11, 0xbe2494d3 ;  /* 0xbe2494d3000b7802 */ /* 0x010fe20000000f00 */
[----:B------:R-:W-:Y:S01]  /*9af0*/  IMAD.MOV.U32 R10, RZ, RZ, -0x4ddbedfe ;  /* 0xb2241202ff0a7424 */ /* 0x000fe200078e00ff */
[----:B------:R4:W-:Y:S01]  /*9b00*/  STL.64 [R1+0xcb0], R4 ;  /* 0x000cb00401007387 */ /* 0x0009e20000100a00 */
[----:B------:R-:W-:Y:S01]  /*9b10*/  IMAD.MOV.U32 R28, RZ, RZ, -0x38d8a0ef ;  /* 0xc7275f11ff1c7424 */ /* 0x000fe200078e00ff */
[----:B------:R-:W-:Y:S01]  /*9b20*/  MOV R29, 0xc010ad23 ;  /* 0xc010ad23001d7802 */ /* 0x000fe20000000f00 */
[----:B---3--:R-:W-:Y:S01]  /*9b30*/  IMAD.MOV.U32 R17, RZ, RZ, -0x40e6e001 ;  /* 0xbf191fffff117424 */ /* 0x008fe200078e00ff */
[----:B------:R-:W-:Y:S01]  /*9b40*/  MOV R16, 0xca306bb5 ;  /* 0xca306bb500107802 */ /* 0x000fe20000000f00 */
[----:B------:R3:W-:Y:S01]  /*9b50*/  STL.64 [R1+0xcd0], R6 ;  /* 0x000cd00601007387 */ /* 0x0007e20000100a00 */
[----:B0-----:R-:W-:Y:S01]  /*9b60*/  MOV R12, 0x3c40f6a ;  /* 0x03c40f6a000c7802 */ /* 0x001fe20000000f00 */
[----:B------:R-:W-:-:S02]  /*9b70*/  IMAD.MOV.U32 R13, RZ, RZ, -0x40acfbc3 ;  /* 0xbf53043dff0d7424 */ /* 0x000fc400078e00ff */
[----:B------:R0:W-:Y:S01]  /*9b80*/  STL.64 [R1+0xcd8], R10 ;  /* 0x000cd80a01007387 */ /* 0x0001e20000100a00 */
[----:B----4-:R-:W-:Y:S02]  /*9b90*/  IMAD.MOV.U32 R4, RZ, RZ, 0x6a382e07 ;  /* 0x6a382e07ff047424 */ /* 0x010fe400078e00ff */
[----:B------:R-:W-:Y:S01]  /*9ba0*/  IMAD.MOV.U32 R5, RZ, RZ, 0x3db43183 ;  /* 0x3db43183ff057424 */ /* 0x000fe200078e00ff */
[----:B------:R4:W-:Y:S01]  /*9bb0*/  STL.64 [R1+0xd00], R16 ;  /* 0x000d001001007387 */ /* 0x0009e20000100a00 */
[----:B---3--:R-:W-:Y:S02]  /*9bc0*/  IMAD.MOV.U32 R6, RZ, RZ, -0x6f643b9e ;  /* 0x909bc462ff067424 */ /* 0x008fe400078e00ff */
[----:B------:R-:W-:Y:S01]  /*9bd0*/  IMAD.MOV.U32 R7, RZ, RZ, -0x410a3a9c ;  /* 0xbef5c564ff077424 */ /* 0x000fe200078e00ff */
[----:B------:R3:W-:Y:S01]  /*9be0*/  STL.64 [R1+0xce8], R12 ;  /* 0x000ce80c01007387 */ /* 0x0007e20000100a00 */
[----:B0-----:R-:W-:Y:S01]  /*9bf0*/  IMAD.MOV.U32 R10, RZ, RZ, 0x539275a7 ;  /* 0x539275a7ff0a7424 */ /* 0x001fe200078e00ff */
[----:B------:R-:W-:-:S02]  /*9c00*/  MOV R11, 0x3ed1abde ;  /* 0x3ed1abde000b7802 */ /* 0x000fc40000000f00 */
[----:B------:R0:W-:Y:S01]  /*9c10*/  STL.64 [R1+0xcf8], R4 ;  /* 0x000cf80401007387 */ /* 0x0001e20000100a00 */
[----:B----4-:R-:W-:Y:S01]  /*9c20*/  MOV R16, 0xc43300a2 ;  /* 0xc43300a200107802 */ /* 0x010fe20000000f00 */
[----:B------:R-:W-:Y:S02]  /*9c30*/  IMAD.MOV.U32 R17, RZ, RZ, -0x40366831 ;  /* 0xbfc997cfff117424 */ /* 0x000fe400078e00ff */
[----:B------:R4:W-:Y:S01]  /*9c40*/  STL.64 [R1+0xd10], R6 ;  /* 0x000d100601007387 */ /* 0x0009e20000100a00 */
[----:B---3--:R-:W-:-:S03]  /*9c50*/  IMAD.MOV.U32 R12, RZ, RZ, -0x39092c3 ;  /* 0xfc6f6d3dff0c7424 */ /* 0x008fc600078e00ff */
[----:B------:R3:W-:Y:S01]  /*9c60*/  STL.64 [R1+0xd20], R10 ;  /* 0x000d200a01007387 */ /* 0x0007e20000100a00 */
[----:B------:R-:W-:Y:S02]  /*9c70*/  IMAD.MOV.U32 R13, RZ, RZ, -0x4139f83b ;  /* 0xbec607c5ff0d7424 */ /* 0x000fe400078e00ff */
[----:B0-----:R-:W-:Y:S01]  /*9c80*/  IMAD.MOV.U32 R4, RZ, RZ, -0xa078040 ;  /* 0xf5f87fc0ff047424 */ /* 0x001fe200078e00ff */
[----:B------:R-:W-:Y:S01]  /*9c90*/  MOV R5, 0x3cc5a9a2 ;  /* 0x3cc5a9a200057802 */ /* 0x000fe20000000f00 */
[----:B------:R0:W-:Y:S01]  /*9ca0*/  STL.64 [R1+0xd48], R16 ;  /* 0x000d481001007387 */ /* 0x0001e20000100a00 */
[----:B----4-:R-:W-:Y:S01]  /*9cb0*/  IMAD.MOV.U32 R6, RZ, RZ, 0x48e4f389 ;  /* 0x48e4f389ff067424 */ /* 0x010fe200078e00ff */
[----:B------:R-:W-:Y:S02]  /*9cc0*/  MOV R7, 0xbf8ed5bd ;  /* 0xbf8ed5bd00077802 */ /* 0x000fe40000000f00 */
[----:B------:R4:W-:Y:S01]  /*9cd0*/  STL.64 [R1+0xd28], R12 ;  /* 0x000d280c01007387 */ /* 0x0009e20000100a00 */
[----:B---3--:R-:W-:Y:S01]  /*9ce0*/  MOV R10, 0x20e7ea15 ;  /* 0x20e7ea15000a7802 */ /* 0x008fe20000000f00 */
[----:B------:R-:W-:-:S02]  /*9cf0*/  IMAD.MOV.U32 R11, RZ, RZ, -0x4022480f ;  /* 0xbfddb7f1ff0b7424 */ /* 0x000fc400078e00ff */
[----:B------:R3:W-:Y:S01]  /*9d00*/  STL.64 [R1+0xd38], R4 ;  /* 0x000d380401007387 */ /* 0x0007e20000100a00 */
[----:B0-----:R-:W-:-:S03]  /*9d10*/  IMAD.MOV.U32 R16, RZ, RZ, 0x182c4e01 ;  /* 0x182c4e01ff107424 */ /* 0x001fc600078e00ff */
[----:B------:R0:W-:Y:S01]  /*9d20*/  STL.64 [R1+0xd50], R6 ;  /* 0x000d500601007387 */ /* 0x0001e20000100a00 */
[----:B------:R-:W-:Y:S02]  /*9d30*/  IMAD.MOV.U32 R17, RZ, RZ, -0x405337f1 ;  /* 0xbfacc80fff117424 */ /* 0x000fe400078e00ff */
[----:B----4-:R-:W-:Y:S01]  /*9d40*/  IMAD.MOV.U32 R12, RZ, RZ, -0x15b5e6ab ;  /* 0xea4a1955ff0c7424 */ /* 0x010fe200078e00ff */
        /* <DEDUP_REMOVED lines=8> */
[----:B----4-:R-:W-:-:S03]  /*9dd0*/  IMAD.MOV.U32 R10, RZ, RZ, 0x4f7ffc6f ;  /* 0x4f7ffc6fff0a7424 */ /* 0x010fc600078e00ff */
[----:B------:R4:W-:Y:S01]  /*9de0*/  STL.64 [R1+0xd78], R4 ;  /* 0x000d780401007387 */ /* 0x0009e20000100a00 */
[----:B------:R-:W-:Y:S02]  /*9df0*/  IMAD.MOV.U32 R11, RZ, RZ, -0x4071191d ;  /* 0xbf8ee6e3ff0b7424 */ /* 0x000fe400078e00ff */
[----:B---3--:R-:W-:Y:S01]  /*9e00*/  IMAD.MOV.U32 R16, RZ, RZ, 0x172c9899 ;  /* 0x172c9899ff107424 */ /* 0x008fe200078e00ff */
[----:B------:R-:W-:Y:S01]  /*9e10*/  MOV R17, 0xbf387e11 ;  /* 0xbf387e1100117802 */ /* 0x000fe20000000f00 */
[----:B------:R3:W-:Y:S01]  /*9e20*/  STL.64 [R1+0xd98], R6 ;  /* 0x000d980601007387 */ /* 0x0007e20000100a00 */
[----:B0-----:R-:W-:Y:S01]  /*9e30*/  IMAD.MOV.U32 R12, RZ, RZ, -0x793f6ca ;  /* 0xf86c0936ff0c7424 */ /* 0x001fe200078e00ff */
[----:B------:R-:W-:Y:S02]  /*9e40*/  MOV R13, 0x3e123fc5 ;  /* 0x3e123fc5000d7802 */ /* 0x000fe40000000f00 */
[----:B------:R0:W-:Y:S01]  /*9e50*/  STL.64 [R1+0xda0], R10 ;  /* 0x000da00a01007387 */ /* 0x0001e20000100a00 */
[----:B----4-:R-:W-:Y:S01]  /*9e60*/  MOV R4, 0xb54bf1cd ;  /* 0xb54bf1cd00047802 */ /* 0x010fe20000000f00 */
[----:B------:R-:W-:-:S02]  /*9e70*/  IMAD.MOV.U32 R5, RZ, RZ, 0x3f51b9f3 ;  /* 0x3f51b9f3ff057424 */ /* 0x000fc400078e00ff */
[----:B------:R4:W-:Y:S01]  /*9e80*/  STL.64 [R1+0xdc8], R16 ;  /* 0x000dc81001007387 */ /* 0x0009e20000100a00 */
[----:B---3--:R-:W-:Y:S01]  /*9e90*/  MOV R6, 0xec6f637f ;  /* 0xec6f637f00067802 */ /* 0x008fe20000000f00 */
[----:B------:R-:W-:Y:S02]  /*9ea0*/  IMAD.MOV.U32 R7, RZ, RZ, 0x3f1616d5 ;  /* 0x3f1616d5ff077424 */ /* 0x000fe400078e00ff */
[----:B------:R3:W-:Y:S01]  /*9eb0*/  STL.64 [R1+0xc90], R20 ;  /* 0x000c901401007387 */ /* 0x0007e20000100a00 */
[----:B0-----:R-:W-:Y:S02]  /*9ec0*/  IMAD.MOV.U32 R10, RZ, RZ, 0x3f1f53aa ;  /* 0x3f1f53aaff0a7424 */ /* 0x001fe400078e00ff */
[----:B------:R-:W-:Y:S01]  /*9ed0*/  IMAD.MOV.U32 R11, RZ, RZ, 0x3ef2a1f9 ;  /* 0x3ef2a1f9ff0b7424 */ /* 0x000fe200078e00ff */
[----:B------:R0:W-:Y:S01]  /*9ee0*/  STL.64 [R1+0xca0], R22 ;  /* 0x000ca01601007387 */ /* 0x0001e20000100a00 */
[----:B----4-:R-:W-:Y:S01]  /*9ef0*/  IMAD.MOV.U32 R16, RZ, RZ, -0x45e261fc ;  /* 0xba1d9e04ff107424 */ /* 0x010fe200078e00ff */
[----:B------:R-:W-:-:S02]  /*9f00*/  MOV R17, 0x3fe72e2b ;  /* 0x3fe72e2b00117802 */ /* 0x000fc40000000f00 */
[----:B------:R4:W-:Y:S01]  /*9f10*/  STL.64 [R1+0xcc0], R24 ;  /* 0x000cc01801007387 */ /* 0x0009e20000100a00 */
[----:B---3--:R-:W-:-:S03]  /*9f20*/  IMAD.MOV.U32 R20, RZ, RZ, -0x1da32ee4 ;  /* 0xe25cd11cff147424 */ /* 0x008fc600078e00ff */
[----:B------:R3:W-:Y:S01]  /*9f30*/  STL.64 [R1+0xcc8], R26 ;  /* 0x000cc81a01007387 */ /* 0x0007e20000100a00 */
[----:B------:R-:W-:-:S03]  /*9f40*/  IMAD.MOV.U32 R21, RZ, RZ, 0x3f5a4350 ;  /* 0x3f5a4350ff157424 */ /* 0x000fc600078e00ff */
[----:B------:R5:W-:Y:S01]  /*9f50*/  STL.64 [R1+0xdb0], R12 ;  /* 0x000db00c01007387 */ /* 0x000be20000100a00 */
[----:B0-----:R-:W-:Y:S01]  /*9f60*/  IMAD.MOV.U32 R22, RZ, RZ, 0xc4df7f1 ;  /* 0x0c4df7f1ff167424 */ /* 0x001fe200078e00ff */
[----:B------:R-:W-:Y:S02]  /*9f70*/  MOV R23, 0x3f3adee2 ;  /* 0x3f3adee200177802 */ /* 0x000fe40000000f00 */
[----:B------:R0:W-:Y:S01]  /*9f80*/  STL.64 [R1+0xdc0], R4 ;  /* 0x000dc00401007387 */ /* 0x0001e20000100a00 */
[----:B----4-:R-:W-:Y:S01]  /*9f90*/  IMAD.MOV.U32 R24, RZ, RZ, 0x7c4544c3 ;  /* 0x7c4544c3ff187424 */ /* 0x010fe200078e00ff */
[----:B------:R-:W-:Y:S02]  /*9fa0*/  MOV R25, 0x3f10af03 ;  /* 0x3f10af0300197802 */ /* 0x000fe40000000f00 */
[----:B------:R4:W-:Y:S01]  /*9fb0*/  STL.64 [R1+0xdd8], R6 ;  /* 0x000dd80601007387 */ /* 0x0009e20000100a00 */
[----:B---3--:R-:W-:Y:S01]  /*9fc0*/  MOV R26, 0x3b45ff81 ;  /* 0x3b45ff81001a7802 */ /* 0x008fe20000000f00 */
[----:B------:R-:W-:Y:S01]  /*9fd0*/  IMAD.MOV.U32 R27, RZ, RZ, -0x42bf626f ;  /* 0xbd409d91ff1b7424 */ /* 0x000fe200078e00ff */
[----:B-----5:R-:W-:Y:S01]  /*9fe0*/  MOV R12, 0x8655a9c8 ;  /* 0x8655a9c8000c7802 */ /* 0x020fe20000000f00 */
[----:B------:R-:W-:Y:S01]  /*9ff0*/  IMAD.MOV.U32 R13, RZ, RZ, 0x3d25dbb1 ;  /* 0x3d25dbb1ff0d7424 */ /* 0x000fe200078e00ff */
[----:B------:R3:W-:Y:S01]  /*a000*/  STL.64 [R1+0xde8], R10 ;  /* 0x000de80a01007387 */ /* 0x0007e20000100a00 */
[----:B0-----:R-:W-:-:S02]  /*a010*/  IMAD.MOV.U32 R4, RZ, RZ, -0x2a8595fa ;  /* 0xd57a6a06ff047424 */ /* 0x001fc400078e00ff */
[----:B------:R-:W-:Y:S01]  /*a020*/  IMAD.MOV.U32 R5, RZ, RZ, 0x3ec257a6 ;  /* 0x3ec257a6ff057424 */ /* 0x000fe200078e00ff */
[----:B------:R0:W-:Y:S01]  /*a030*/  STL.64 [R1+0xe10], R16 ;  /* 0x000e101001007387 */ /* 0x0001e20000100a00 */
[----:B----4-:R-:W-:Y:S02]  /*a040*/  IMAD.MOV.U32 R6, RZ, RZ, 0x3921c967 ;  /* 0x3921c967ff067424 */ /* 0x010fe400078e00ff */
[----:B------:R-:W-:Y:S01]  /*a050*/  IMAD.MOV.U32 R7, RZ, RZ, -0x4009bb2f ;  /* 0xbff644d1ff077424 */ /* 0x000fe200078e00ff */
        /* <DEDUP_REMOVED lines=10> */
[----:B---3--:R-:W-:-:S03]  /*a100*/  IMAD.MOV.U32 R22, RZ, RZ, 0x66be9669 ;  /* 0x66be9669ff167424 */ /* 0x008fc600078e00ff */
[----:B------:R3:W-:Y:S01]  /*a110*/  STL.64 [R1+0xdf0], R12 ;  /* 0x000df00c01007387 */ /* 0x0007e20000100a00 */
[----:B------:R-:W-:-:S03]  /*a120*/  IMAD.MOV.U32 R23, RZ, RZ, -0x417c3ae7 ;  /* 0xbe83c519ff177424 */ /* 0x000fc600078e00ff */
[----:B------:R5:W-:Y:S01]  /*a130*/  STL.64 [R1+0xe00], R4 ;  /* 0x000e000401007387 */ /* 0x000be20000100a00 */
[----:B0-----:R-:W-:Y:S02]  /*a140*/  IMAD.MOV.U32 R24, RZ, RZ, -0x498130b8 ;  /* 0xb67ecf48ff187424 */ /* 0x001fe400078e00ff */
[----:B------:R-:W-:Y:S01]  /*a150*/  IMAD.MOV.U32 R25, RZ, RZ, 0x3fd75748 ;  /* 0x3fd75748ff197424 */ /* 0x000fe200078e00ff */
[----:B------:R0:W-:Y:S01]  /*a160*/  STL.64 [R1+0xe18], R6 ;  /* 0x000e180601007387 */ /* 0x0001e20000100a00 */
[----:B----4-:R-:W-:Y:S01]  /*a170*/  IMAD.MOV.U32 R26, RZ, RZ, -0x359d8d2a ;  /* 0xca6272d6ff1a7424 */ /* 0x010fe200078e00ff */
[----:B------:R-:W-:Y:S02]  /*a180*/  MOV R27, 0x3fd10cd9 ;  /* 0x3fd10cd9001b7802 */ /* 0x000fe40000000f00 */
[----:B---3--:R-:W-:Y:S01]  /*a190*/  MOV R12, 0x57cf058f ;  /* 0x57cf058f000c7802 */ /* 0x008fe20000000f00 */
[----:B------:R-:W-:Y:S01]  /*a1a0*/  IMAD.MOV.U32 R13, RZ, RZ, 0x3fec97c0 ;  /* 0x3fec97c0ff0d7424 */ /* 0x000fe200078e00ff */
[----:B------:R3:W-:Y:S01]  /*a1b0*/  STL.64 [R1+0xe28], R10 ;  /* 0x000e280a01007387 */ /* 0x0007e20000100a00 */
[----:B-----5:R-:W-:Y:S01]  /*a1c0*/  IMAD.MOV.U32 R4, RZ, RZ, -0x616e0a62 ;  /* 0x9e91f59eff047424 */ /* 0x020fe200078e00ff */
        /* <DEDUP_REMOVED lines=8> */
[----:B----4-:R-:W-:Y:S02]  /*a250*/  IMAD.MOV.U32 R16, RZ, RZ, -0x564076af ;  /* 0xa9bf8951ff107424 */ /* 0x010fe400078e00ff */
[----:B------:R-:W-:Y:S01]  /*a260*/  IMAD.MOV.U32 R17, RZ, RZ, 0x3f58d9b0 ;  /* 0x3f58d9b0ff117424 */ /* 0x000fe200078e00ff */
[----:B------:R4:W-:Y:S01]  /*a270*/  STL.64 [R1+0xd58], R24 ;  /* 0x000d581801007387 */ /* 0x0009e20000100a00 */
[----:B0-----:R-:W-:Y:S01]  /*a280*/  IMAD.MOV.U32 R20, RZ, RZ, 0x4744ccfb ;  /* 0x4744ccfbff147424 */ /* 0x001fe200078e00ff */
[----:B------:R-:W-:-:S02]  /*a290*/  MOV R21, 0x3fc056ba ;  /* 0x3fc056ba00157802 */ /* 0x000fc40000000f00 */
[----:B------:R0:W-:Y:S01]  /*a2a0*/  STL.64 [R1+0xd68], R26 ;  /* 0x000d681a01007387 */ /* 0x0001e20000100a00 */
[----:B---3--:R-:W-:-:S03]  /*a2b0*/  MOV R22, 0xd3bab1e9 ;  /* 0xd3bab1e900167802 */ /* 0x008fc60000000f00 */
[----:B------:R3:W-:Y:S01]  /*a2c0*/  STL.64 [R1+0xe38], R12 ;  /* 0x000e380c01007387 */ /* 0x0007e20000100a00 */
[----:B------:R-:W-:-:S03]  /*a2d0*/  IMAD.MOV.U32 R23, RZ, RZ, -0x41787839 ;  /* 0xbe8787c7ff177424 */ /* 0x000fc600078e00ff */
[----:B------:R5:W-:Y:S01]  /*a2e0*/  STL.64 [R1+0xe40], R4 ;  /* 0x000e400401007387 */ /* 0x000be20000100a00 */
[----:B----4-:R-:W-:Y:S01]  /*a2f0*/  MOV R24, 0x4c284396 ;  /* 0x4c28439600187802 */ /* 0x010fe20000000f00 */
[----:B------:R-:W-:Y:S02]  /*a300*/  IMAD.MOV.U32 R25, RZ, RZ, 0x3f778305 ;  /* 0x3f778305ff197424 */ /* 0x000fe400078e00ff */
[----:B------:R4:W-:Y:S01]  /*a310*/  STL.64 [R1+0xe60], R6 ;  /* 0x000e600601007387 */ /* 0x0009e20000100a00 */
[----:B0-----:R-:W-:Y:S02]  /*a320*/  IMAD.MOV.U32 R26, RZ, RZ, -0x8aa5d37 ;  /* 0xf755a2c9ff1a7424 */ /* 0x001fe400078e00ff */
[----:B------:R-:W-:Y:S01]  /*a330*/  IMAD.MOV.U32 R27, RZ, RZ, -0x40a6e001 ;  /* 0xbf591fffff1b7424 */ /* 0x000fe200078e00ff */
[----:B------:R0:W-:Y:S01]  /*a340*/  STL.64 [R1+0xe68], R10 ;  /* 0x000e680a01007387 */ /* 0x0001e20000100a00 */
[----:B---3--:R-:W-:Y:S02]  /*a350*/  IMAD.MOV.U32 R12, RZ, RZ, 0x78d507d5 ;  /* 0x78d507d5ff0c7424 */ /* 0x008fe400078e00ff */
[----:B------:R-:W-:Y:S01]  /*a360*/  IMAD.MOV.U32 R13, RZ, RZ, 0x3f909e54 ;  /* 0x3f909e54ff0d7424 */ /* 0x000fe200078e00ff */
[----:B-----5:R-:W-:Y:S01]  /*a370*/  MOV R5, 0xbddf06d9 ;  /* 0xbddf06d900057802 */ /* 0x020fe20000000f00 */
[----:B------:R-:W-:Y:S01]  /*a380*/  IMAD.MOV.U32 R4, RZ, RZ, -0x5516e6ca ;  /* 0xaae91936ff047424 */ /* 0x000fe200078e00ff */
[----:B------:R3:W-:Y:S01]  /*a390*/  STL.64 [R1+0xe90], R16 ;  /* 0x000e901001007387 */ /* 0x0007e20000100a00 */
[----:B----4-:R-:W-:Y:S01]  /*a3a0*/  IMAD.MOV.U32 R6, RZ, RZ, -0x712e25fa ;  /* 0x8ed1da06ff067424 */ /* 0x010fe200078e00ff */
[----:B------:R-:W-:-:S02]  /*a3b0*/  MOV R7, 0x3f374a77 ;  /* 0x3f374a7700077802 */ /* 0x000fc40000000f00 */
[----:B------:R4:W-:Y:S01]  /*a3c0*/  STL.64 [R1+0xd80], R20 ;  /* 0x000d801401007387 */ /* 0x0009e20000100a00 */
[----:B0-----:R-:W-:Y:S01]  /*a3d0*/  MOV R10, 0x326dba30 ;  /* 0x326dba30000a7802 */ /* 0x001fe20000000f00 */
[----:B------:R-:W-:Y:S02]  /*a3e0*/  IMAD.MOV.U32 R11, RZ, RZ, -0x40eb9cbe ;  /* 0xbf146342ff0b7424 */ /* 0x000fe400078e00ff */
[----:B------:R0:W-:Y:S01]  /*a3f0*/  STL.64 [R1+0xd90], R22 ;  /* 0x000d901601007387 */ /* 0x0001e20000100a00 */
[----:B---3--:R-:W-:-:S03]  /*a400*/  IMAD.MOV.U32 R16, RZ, RZ, 0x101bb71a ;  /* 0x101bb71aff107424 */ /* 0x008fc600078e00ff */
[----:B------:R3:W-:Y:S01]  /*a410*/  STL.64 [R1+0xda8], R24 ;  /* 0x000da81801007387 */ /* 0x0007e20000100a00 */
[----:B------:R-:W-:Y:S02]  /*a420*/  IMAD.MOV.U32 R17, RZ, RZ, 0x3ffaab9a ;  /* 0x3ffaab9aff117424 */ /* 0x000fe400078e00ff */
[----:B----4-:R-:W-:Y:S01]  /*a430*/  IMAD.MOV.U32 R20, RZ, RZ, -0x613dd9bf ;  /* 0x9ec22641ff147424 */ /* 0x010fe200078e00ff */
[----:B------:R4:W-:Y:S01]  /*a440*/  STL.64 [R1+0xdb8], R26 ;  /* 0x000db81a01007387 */ /* 0x0009e20000100a00 */
[----:B------:R-:W-:Y:S02]  /*a450*/  IMAD.MOV.U32 R21, RZ, RZ, -0x4262e5d2 ;  /* 0xbd9d1a2eff157424 */ /* 0x000fe400078e00ff */
[----:B0-----:R-:W-:Y:S01]  /*a460*/  IMAD.MOV.U32 R22, RZ, RZ, -0x24814352 ;  /* 0xdb7ebcaeff167424 */ /* 0x001fe200078e00ff */
[----:B------:R0:W-:Y:S01]  /*a470*/  STL.64 [R1+0xe78], R12 ;  /* 0x000e780c01007387 */ /* 0x0001e20000100a00 */
[----:B------:R-:W-:-:S03]  /*a480*/  MOV R23, 0xbf0cea33 ;  /* 0xbf0cea3300177802 */ /* 0x000fc60000000f00 */
[----:B------:R5:W-:Y:S01]  /*a490*/  STL.64 [R1+0xe88], R4 ;  /* 0x000e880401007387 */ /* 0x000be20000100a00 */
[----:B---3--:R-:W-:Y:S01]  /*a4a0*/  IMAD.MOV.U32 R24, RZ, RZ, 0x1ad67669 ;  /* 0x1ad67669ff187424 */ /* 0x008fe200078e00ff */
[----:B------:R-:W-:Y:S02]  /*a4b0*/  MOV R25, 0xbecda7a6 ;  /* 0xbecda7a600197802 */ /* 0x000fe40000000f00 */
[----:B------:R3:W-:Y:S01]  /*a4c0*/  STL.64 [R1+0xea0], R6 ;  /* 0x000ea00601007387 */ /* 0x0007e20000100a00 */
[----:B----4-:R-:W-:Y:S01]  /*a4d0*/  MOV R26, 0x18d848b8 ;  /* 0x18d848b8001a7802 */ /* 0x010fe20000000f00 */
[----:B------:R-:W-:Y:S02]  /*a4e0*/  IMAD.MOV.U32 R27, RZ, RZ, -0x415994d2 ;  /* 0xbea66b2eff1b7424 */ /* 0x000fe400078e00ff */
[----:B0-----:R-:W-:Y:S01]  /*a4f0*/  IMAD.MOV.U32 R12, RZ, RZ, -0x2d24c015 ;  /* 0xd2db3febff0c7424 */ /* 0x001fe200078e00ff */
[----:B------:R-:W-:Y:S01]  /*a500*/  MOV R13, 0x3f0a5dff ;  /* 0x3f0a5dff000d7802 */ /* 0x000fe20000000f00 */
[----:B------:R0:W-:Y:S01]  /*a510*/  STL.64 [R1+0xeb0], R10 ;  /* 0x000eb00a01007387 */ /* 0x0001e20000100a00 */
[----:B-----5:R-:W-:Y:S01]  /*a520*/  MOV R4, 0xe70f541b ;  /* 0xe70f541b00047802 */ /* 0x020fe20000000f00 */
[----:B------:R-:W-:-:S02]  /*a530*/  IMAD.MOV.U32 R5, RZ, RZ, 0x3d0c1417 ;  /* 0x3d0c1417ff057424 */ /* 0x000fc400078e00ff */
[----:B------:R4:W-:Y:S01]  /*a540*/  STL.64 [R1+0xed8], R16 ;  /* 0x000ed81001007387 */ /* 0x0009e20000100a00 */
[----:B---3--:R-:W-:Y:S01]  /*a550*/  MOV R6, 0xe771b94 ;  /* 0x0e771b9400067802 */ /* 0x008fe20000000f00 */
[----:B------:R-:W-:Y:S02]  /*a560*/  IMAD.MOV.U32 R7, RZ, RZ, 0x3fbdd5fa ;  /* 0x3fbdd5faff077424 */ /* 0x000fe400078e00ff */
[----:B------:R3:W-:Y:S01]  /*a570*/  STL.64 [R1+0xdd0], R20 ;  /* 0x000dd01401007387 */ /* 0x0007e20000100a00 */
[----:B0-----:R-:W-:-:S03]  /*a580*/  IMAD.MOV.U32 R10, RZ, RZ, 0x7f446f75 ;  /* 0x7f446f75ff0a7424 */ /* 0x001fc600078e00ff */
[----:B------:R0:W-:Y:S01]  /*a590*/  STL.64 [R1+0xde0], R22 ;  /* 0x000de01601007387 */ /* 0x0001e20000100a00 */
[----:B------:R-:W-:Y:S02]  /*a5a0*/  IMAD.MOV.U32 R11, RZ, RZ, 0x4011e07e ;  /* 0x4011e07eff0b7424 */ /* 0x000fe400078e00ff */
[----:B----4-:R-:W-:Y:S01]  /*a5b0*/  IMAD.MOV.U32 R16, RZ, RZ, 0x7fbade6a ;  /* 0x7fbade6aff107424 */ /* 0x010fe200078e00ff */
[----:B------:R-:W-:Y:S01]  /*a5c0*/  MOV R17, 0x3fe60acf ;  /* 0x3fe60acf00117802 */ /* 0x000fe20000000f00 */
[----:B------:R4:W-:Y:S01]  /*a5d0*/  STL.64 [R1+0xdf8], R24 ;  /* 0x000df81801007387 */ /* 0x0009e20000100a00 */
[----:B---3--:R-:W-:Y:S01]  /*a5e0*/  MOV R20, 0xe6e8d273 ;  /* 0xe6e8d27300147802 */ /* 0x008fe20000000f00 */
[----:B------:R-:W-:Y:S02]  /*a5f0*/  IMAD.MOV.U32 R21, RZ, RZ, 0x3ff10bef ;  /* 0x3ff10befff157424 */ /* 0x000fe400078e00ff */
[----:B------:R3:W-:Y:S01]  /*a600*/  STL.64 [R1+0xe08], R26 ;  /* 0x000e081a01007387 */ /* 0x0007e20000100a00 */
[----:B0-----:R-:W-:-:S03]  /*a610*/  IMAD.MOV.U32 R22, RZ, RZ, 0x127046e4 ;  /* 0x127046e4ff167424 */ /* 0x001fc600078e00ff */
[----:B------:R0:W-:Y:S01]  /*a620*/  STL.64 [R1+0xeb8], R12 ;  /* 0x000eb80c01007387 */ /* 0x0001e20000100a00 */
[----:B------:R-:W-:-:S03]  /*a630*/  IMAD.MOV.U32 R23, RZ, RZ, -0x401588c4 ;  /* 0xbfea773cff177424 */ /* 0x000fc600078e00ff */
[----:B------:R5:W-:Y:S01]  /*a640*/  STL.64 [R1+0xec8], R4 ;  /* 0x000ec80401007387 */ /* 0x000be20000100a00 */
[----:B----4-:R-:W-:Y:S02]  /*a650*/  IMAD.MOV.U32 R24, RZ, RZ, -0x77e3fbe3 ;  /* 0x881c041dff187424 */ /* 0x010fe400078e00ff */
[----:B------:R-:W-:Y:S01]  /*a660*/  IMAD.MOV.U32 R25, RZ, RZ, -0x4144f9ed ;  /* 0xbebb0613ff197424 */ /* 0x000fe200078e00ff */
[----:B------:R4:W-:Y:S01]  /*a670*/  STL.64 [R1+0xee0], R6 ;  /* 0x000ee00601007387 */ /* 0x0009e20000100a00 */
[----:B---3--:R-:W-:Y:S01]  /*a680*/  IMAD.MOV.U32 R26, RZ, RZ, 0x2bd4a5fe ;  /* 0x2bd4a5feff1a7424 */ /* 0x008fe200078e00ff */
[----:B------:R-:W-:Y:S01]  /*a690*/  MOV R27, 0xbfc53ebc ;  /* 0xbfc53ebc001b7802 */ /* 0x000fe20000000f00 */
[----:B0-----:R-:W-:Y:S01]  /*a6a0*/  IMAD.MOV.U32 R12, RZ, RZ, 0x57317fb1 ;  /* 0x57317fb1ff0c7424 */ /* 0x001fe200078e00ff */
[----:B------:R-:W-:Y:S01]  /*a6b0*/  MOV R13, 0xbf310b32 ;  /* 0xbf310b32000d7802 */ /* 0x000fe20000000f00 */
[----:B------:R0:W-:Y:S01]  /*a6c0*/  STL.64 [R1+0xef0], R10 ;  /* 0x000ef00a01007387 */ /* 0x0001e20000100a00 */
[----:B-----5:R-:W-:-:S02]  /*a6d0*/  IMAD.MOV.U32 R4, RZ, RZ, 0x741b2958 ;  /* 0x741b2958ff047424 */ /* 0x020fc400078e00ff */
[----:B------:R-:W-:Y:S01]  /*a6e0*/  IMAD.MOV.U32 R5, RZ, RZ, 0x3ff89f57 ;  /* 0x3ff89f57ff057424 */ /* 0x000fe200078e00ff */
[----:B------:R3:W-:Y:S01]  /*a6f0*/  STL.64 [R1+0xf18], R16 ;  /* 0x000f181001007387 */ /* 0x0007e20000100a00 */
[----:B----4-:R-:W-:Y:S01]  /*a700*/  MOV R6, 0x542640 ;  /* 0x0054264000067802 */ /* 0x010fe20000000f00 */
[----:B------:R-:W-:Y:S02]  /*a710*/  IMAD.MOV.U32 R7, RZ, RZ, -0x402f82ff ;  /* 0xbfd07d01ff077424 */ /* 0x000fe400078e00ff */
[----:B------:R4:W-:Y:S01]  /*a720*/  STL.64 [R1+0xe20], R20 ;  /* 0x000e201401007387 */ /* 0x0009e20000100a00 */
[----:B0-----:R-:W-:Y:S01]  /*a730*/  IMAD.MOV.U32 R10, RZ, RZ, 0x5866b19f ;  /* 0x5866b19fff0a7424 */ /* 0x001fe200078e00ff */
[----:B------:R-:W-:Y:S02]  /*a740*/  MOV R11, 0x3fcb0149 ;  /* 0x3fcb0149000b7802 */ /* 0x000fe40000000f00 */
[----:B------:R0:W-:Y:S01]  /*a750*/  STL.64 [R1+0xe30], R22 ;  /* 0x000e301601007387 */ /* 0x0001e20000100a00 */
[----:B---3--:R-:W-:Y:S01]  /*a760*/  MOV R16, 0x7b186dc8 ;  /* 0x7b186dc800107802 */ /* 0x008fe20000000f00 */
[----:B------:R-:W-:-:S02]  /*a770*/  IMAD.MOV.U32 R17, RZ, RZ, 0x3f7a33c6 ;  /* 0x3f7a33c6ff117424 */ /* 0x000fc400078e00ff */
[----:B------:R3:W-:Y:S01]  /*a780*/  STL.64 [R1+0xe48], R24 ;  /* 0x000e481801007387 */ /* 0x0007e20000100a00 */
[----:B----4-:R-:W-:Y:S01]  /*a790*/  IMAD.MOV.U32 R20, RZ, RZ, -0xa3c9470 ;  /* 0xf5c36b90ff147424 */ /* 0x010fe200078e00ff */
[----:B------:R-:W-:Y:S02]  /*a7a0*/  MOV R21, 0xbf95fbff ;  /* 0xbf95fbff00157802 */ /* 0x000fe40000000f00 */
[----:B------:R4:W-:Y:S01]  /*a7b0*/  STL.64 [R1+0xe58], R26 ;  /* 0x000e581a01007387 */ /* 0x0009e20000100a00 */
[----:B0-----:R-:W-:-:S03]  /*a7c0*/  MOV R22, 0x163a4d10 ;  /* 0x163a4d1000167802 */ /* 0x001fc60000000f00 */
[----:B------:R0:W-:Y:S01]  /*a7d0*/  STL.64 [R1+0xf00], R12 ;  /* 0x000f000c01007387 */ /* 0x0001e20000100a00 */
[----:B------:R-:W-:-:S03]  /*a7e0*/  IMAD.MOV.U32 R23, RZ, RZ, -0x408781ef ;  /* 0xbf787e11ff177424 */ /* 0x000fc600078e00ff */
[----:B------:R5:W-:Y:S01]  /*a7f0*/  STL.64 [R1+0xf08], R4 ;  /* 0x000f080401007387 */ /* 0x000be20000100a00 */
[----:B---3--:R-:W-:Y:S01]  /*a800*/  MOV R24, 0xca39706b ;  /* 0xca39706b00187802 */ /* 0x008fe20000000f00 */
[----:B------:R-:W-:Y:S02]  /*a810*/  IMAD.MOV.U32 R25, RZ, RZ, -0x40aed4f2 ;  /* 0xbf512b0eff197424 */ /* 0x000fe400078e00ff */
[----:B------:R3:W-:Y:S01]  /*a820*/  STL.64 [R1+0xf28], R6 ;  /* 0x000f280601007387 */ /* 0x0007e20000100a00 */
[----:B----4-:R-:W-:Y:S02]  /*a830*/  IMAD.MOV.U32 R26, RZ, RZ, 0x664ed58b ;  /* 0x664ed58bff1a7424 */ /* 0x010fe400078e00ff */
[----:B------:R-:W-:Y:S01]  /*a840*/  IMAD.MOV.U32 R27, RZ, RZ, 0x3d6cbf45 ;  /* 0x3d6cbf45ff1b7424 */ /* 0x000fe200078e00ff */
[----:B0-----:R-:W-:Y:S01]  /*a850*/  MOV R12, 0x8b9466e1 ;  /* 0x8b9466e1000c7802 */ /* 0x001fe20000000f00 */
[----:B------:R-:W-:Y:S01]  /*a860*/  IMAD.MOV.U32 R13, RZ, RZ, -0x41bf4448 ;  /* 0xbe40bbb8ff0d7424 */ /* 0x000fe200078e00ff */
[----:B------:R0:W-:Y:S01]  /*a870*/  STL.64 [R1+0xf30], R10 ;  /* 0x000f300a01007387 */ /* 0x0001e20000100a00 */
[----:B-----5:R-:W-:-:S02]  /*a880*/  IMAD.MOV.U32 R4, RZ, RZ, -0x4886cb15 ;  /* 0xb77934ebff047424 */ /* 0x020fc400078e00ff */
[----:B------:R-:W-:Y:S01]  /*a890*/  IMAD.MOV.U32 R5, RZ, RZ, -0x406dc241 ;  /* 0xbf923dbfff057424 */ /* 0x000fe200078e00ff */
[----:B------:R4:W-:Y:S01]  /*a8a0*/  STL.64 [R1+0xf58], R16 ;  /* 0x000f581001007387 */ /* 0x0009e20000100a00 */
[----:B---3--:R-:W-:Y:S02]  /*a8b0*/  IMAD.MOV.U32 R6, RZ, RZ, -0x3f0a6f3b ;  /* 0xc0f590c5ff067424 */ /* 0x008fe400078e00ff */
[----:B------:R-:W-:Y:S01]  /*a8c0*/  IMAD.MOV.U32 R7, RZ, RZ, -0x40a683ee ;  /* 0xbf597c12ff077424 */ /* 0x000fe200078e00ff */
[----:B------:R3:W-:Y:S01]  /*a8d0*/  STL.64 [R1+0xe70], R20 ;  /* 0x000e701401007387 */ /* 0x0007e20000100a00 */
[----:B0-----:R-:W-:Y:S01]  /*a8e0*/  IMAD.MOV.U32 R10, RZ, RZ, -0x76e7b570 ;  /* 0x89184a90ff0a7424 */ /* 0x001fe200078e00ff */
[----:B------:R-:W-:Y:S02]  /*a8f0*/  MOV R11, 0xbf371e87 ;  /* 0xbf371e87000b7802 */ /* 0x000fe40000000f00 */
[----:B------:R0:W-:Y:S01]  /*a900*/  STL.64 [R1+0xe80], R22 ;  /* 0x000e801601007387 */ /* 0x0001e20000100a00 */
[----:B----4-:R-:W-:Y:S01]  /*a910*/  MOV R16, 0x8aaafd02 ;  /* 0x8aaafd0200107802 */ /* 0x010fe20000000f00 */
[----:B------:R-:W-:-:S02]  /*a920*/  IMAD.MOV.U32 R17, RZ, RZ, -0x3fe58652 ;  /* 0xc01a79aeff117424 */ /* 0x000fc400078e00ff */
[----:B------:R4:W-:Y:S01]  /*a930*/  STL.64 [R1+0xe98], R24 ;  /* 0x000e981801007387 */ /* 0x0009e20000100a00 */
[----:B---3--:R-:W-:-:S03]  /*a940*/  IMAD.MOV.U32 R20, RZ, RZ, -0x6d5fb8c9 ;  /* 0x92a04737ff147424 */ /* 0x008fc600078e00ff */
[----:B------:R3:W-:Y:S01]  /*a950*/  STL.64 [R1+0xea8], R26 ;  /* 0x000ea81a01007387 */ /* 0x0007e20000100a00 */
[----:B------:R-:W-:Y:S02]  /*a960*/  IMAD.MOV.U32 R21, RZ, RZ, -0x410f2f9e ;  /* 0xbef0d062ff157424 */ /* 0x000fe400078e00ff */
[----:B0-----:R-:W-:Y:S01]  /*a970*/  IMAD.MOV.U32 R22, RZ, RZ, -0x2584fef8 ;  /* 0xda7b0108ff167424 */ /* 0x001fe200078e00ff */
[----:B------:R0:W-:Y:S01]  /*a980*/  STL.64 [R1+0xf40], R12 ;  /* 0x000f400c01007387 */ /* 0x0001e20000100a00 */
[----:B------:R-:W-:-:S03]  /*a990*/  MOV R23, 0x3eca5076 ;  /* 0x3eca507600177802 */ /* 0x000fc60000000f00 */
[----:B------:R5:W-:Y:S01]  /*a9a0*/  STL.64 [R1+0xf50], R4 ;  /* 0x000f500401007387 */ /* 0x000be20000100a00 */
[----:B----4-:R-:W-:Y:S01]  /*a9b0*/  IMAD.MOV.U32 R24, RZ, RZ, -0x7d41b984 ;  /* 0x82be467cff187424 */ /* 0x010fe200078e00ff */
[----:B------:R-:W-:Y:S02]  /*a9c0*/  MOV R25, 0xc00aa176 ;  /* 0xc00aa17600197802 */ /* 0x000fe40000000f00 */
[----:B------:R4:W-:Y:S01]  /*a9d0*/  STL.64 [R1+0xf68], R6 ;  /* 0x000f680601007387 */ /* 0x0009e20000100a00 */
[----:B---3--:R-:W-:Y:S01]  /*a9e0*/  MOV R26, 0x12bad9bf ;  /* 0x12bad9bf001a7802 */ /* 0x008fe20000000f00 */
[----:B------:R-:W-:Y:S02]  /*a9f0*/  IMAD.MOV.U32 R27, RZ, RZ, -0x3ffa6af8 ;  /* 0xc0059508ff1b7424 */ /* 0x000fe400078e00ff */
[----:B0-----:R-:W-:Y:S01]  /*aa00*/  IMAD.MOV.U32 R12, RZ, RZ, 0x43f4cecc ;  /* 0x43f4ceccff0c7424 */ /* 0x001fe200078e00ff */
[----:B------:R0:W-:Y:S01]  /*aa10*/  STL.64 [R1+0xf78], R10 ;  /* 0x000f780a01007387 */ /* 0x0001e20000100a00 */
[----:B------:R-:W-:-:S02]  /*aa20*/  IMAD.MOV.U32 R13, RZ, RZ, 0x3d3a2d86 ;  /* 0x3d3a2d86ff0d7424 */ /* 0x000fc400078e00ff */
[----:B-----5:R-:W-:Y:S01]  /*aa30*/  IMAD.MOV.U32 R4, RZ, RZ, 0x115cc480 ;  /* 0x115cc480ff047424 */ /* 0x020fe200078e00ff */
[----:B------:R-:W-:Y:S01]  /*aa40*/  MOV R5, 0xbf09437c ;  /* 0xbf09437c00057802 */ /* 0x000fe20000000f00 */
[----:B------:R3:W-:Y:S01]  /*aa50*/  STL.64 [R1+0xfa0], R16 ;  /* 0x000fa01001007387 */ /* 0x0007e20000100a00 */
[----:B----4-:R-:W-:Y:S01]  /*aa60*/  IMAD.MOV.U32 R6, RZ, RZ, -0x401bc200 ;  /* 0xbfe43e00ff067424 */ /* 0x010fe200078e00ff */
[----:B------:R-:W-:Y:S02]  /*aa70*/  MOV R7, 0x402acbc4 ;  /* 0x402acbc400077802 */ /* 0x000fe40000000f00 */
[----:B------:R4:W-:Y:S01]  /*aa80*/  STL.64 [R1+0xec0], R20 ;  /* 0x000ec01401007387 */ /* 0x0009e20000100a00 */
[----:B0-----:R-:W-:Y:S01]  /*aa90*/  MOV R10, 0x98bad82d ;  /* 0x98bad82d000a7802 */ /* 0x001fe20000000f00 */
[----:B------:R-:W-:Y:S02]  /*aaa0*/  IMAD.MOV.U32 R11, RZ, RZ, -0x40a87c3b ;  /* 0xbf5783c5ff0b7424 */ /* 0x000fe400078e00ff */
[----:B------:R0:W-:Y:S01]  /*aab0*/  STL.64 [R1+0xed0], R22 ;  /* 0x000ed01601007387 */ /* 0x0001e20000100a00 */
[----:B---3--:R-:W-:-:S03]  /*aac0*/  IMAD.MOV.U32 R16, RZ, RZ, 0x2368986f ;  /* 0x2368986fff107424 */ /* 0x008fc600078e00ff */
[----:B------:R3:W-:Y:S01]  /*aad0*/  STL.64 [R1+0xee8], R24 ;  /* 0x000ee81801007387 */ /* 0x0007e20000100a00 */
[----:B------:R-:W-:Y:S01]  /*aae0*/  IMAD.MOV.U32 R17, RZ, RZ, -0x3ffb63bf ;  /* 0xc0049c41ff117424 */ /* 0x000fe200078e00ff */
[----:B----4-:R-:W-:Y:S02]  /*aaf0*/  MOV R20, 0xe1cfec61 ;  /* 0xe1cfec6100147802 */ /* 0x010fe40000000f00 */
[----:B------:R4:W-:Y:S01]  /*ab00*/  STL.64 [R1+0xef8], R26 ;  /* 0x000ef81a01007387 */ /* 0x0009e20000100a00 */
[----:B------:R-:W-:-:S03]  /*ab10*/  IMAD.MOV.U32 R21, RZ, RZ, -0x4008196a ;  /* 0xbff7e696ff157424 */ /* 0x000fc600078e00ff */
        /* <DEDUP_REMOVED lines=8> */
[----:B------:R-:W-:Y:S01]  /*aba0*/  MOV R27, 0x3f98d9b0 ;  /* 0x3f98d9b0001b7802 */ /* 0x000fe20000000f00 */
[----:B-----5:R-:W-:Y:S01]  /*abb0*/  IMAD.MOV.U32 R12, RZ, RZ, 0x4a89b561 ;  /* 0x4a89b561ff0c7424 */ /* 0x020fe200078e00ff */
[----:B------:R4:W-:Y:S01]  /*abc0*/  STL.64 [R1+0xfb8], R10 ;  /* 0x000fb80a01007387 */ /* 0x0009e20000100a00 */
[----:B------:R-:W-:Y:S01]  /*abd0*/  IMAD.MOV.U32 R13, RZ, RZ, -0x3fdb163f ;  /* 0xc024e9c1ff0d7424 */ /* 0x000fe200078e00ff */
[----:B0-----:R-:W-:Y:S01]  /*abe0*/  MOV R4, 0x4d316e22 ;  /* 0x4d316e2200047802 */ /* 0x001fe20000000f00 */
[----:B------:R-:W-:Y:S01]  /*abf0*/  IMAD.MOV.U32 R5, RZ, RZ, 0x40160ace ;  /* 0x40160aceff057424 */ /* 0x000fe200078e00ff */
[----:B------:R0:W-:Y:S01]  /*ac00*/  STL.64 [R1+0xfe0], R16 ;  /* 0x000fe01001007387 */ /* 0x0001e20000100a00 */
[----:B---3--:R-:W-:Y:S01]  /*ac10*/  IMAD.MOV.U32 R6, RZ, RZ, 0x30da5a0 ;  /* 0x030da5a0ff067424 */ /* 0x008fe200078e00ff */
[----:B------:R-:W-:-:S02]  /*ac20*/  MOV R7, 0xbff012bb ;  /* 0xbff012bb00077802 */ /* 0x000fc40000000f00 */
[----:B------:R3:W-:Y:S01]  /*ac30*/  STL.64 [R1+0xf10], R20 ;  /* 0x000f101401007387 */ /* 0x0007e20000100a00 */
[----:B----4-:R-:W-:-:S03]  /*ac40*/  IMAD.MOV.U32 R10, RZ, RZ, 0x603144a ;  /* 0x0603144aff0a7424 */ /* 0x010fc600078e00ff */
[----:B------:R4:W-:Y:S01]  /*ac50*/  STL.64 [R1+0xf20], R22 ;  /* 0x000f201601007387 */ /* 0x0009e20000100a00 */
[----:B------:R-:W-:Y:S02]  /*ac60*/  IMAD.MOV.U32 R11, RZ, RZ, -0x4184993b ;  /* 0xbe7b66c5ff0b7424 */ /* 0x000fe400078e00ff */
[----:B0-----:R-:W-:Y:S01]  /*ac70*/  IMAD.MOV.U32 R16, RZ, RZ, 0x18f65fc2 ;  /* 0x18f65fc2ff107424 */ /* 0x001fe200078e00ff */
[----:B------:R-:W-:Y:S01]  /*ac80*/  MOV R17, 0xbf9cab95 ;  /* 0xbf9cab9500117802 */ /* 0x000fe20000000f00 */
[----:B------:R0:W-:Y:S01]  /*ac90*/  STL.64 [R1+0xf38], R24 ;  /* 0x000f381801007387 */ /* 0x0001e20000100a00 */
[----:B---3--:R-:W-:Y:S01]  /*aca0*/  IMAD.MOV.U32 R20, RZ, RZ, -0x7c1f5c1b ;  /* 0x83e0a3e5ff147424 */ /* 0x008fe200078e00ff */
[----:B------:R-:W-:Y:S02]  /*acb0*/  MOV R21, 0x3dcb2cc4 ;  /* 0x3dcb2cc400157802 */ /* 0x000fe40000000f00 */
[----:B------:R3:W-:Y:S01]  /*acc0*/  STL.64 [R1+0xf48], R26 ;  /* 0x000f481a01007387 */ /* 0x0007e20000100a00 */
[----:B----4-:R-:W-:Y:S01]  /*acd0*/  MOV R22, 0xe26aa905 ;  /* 0xe26aa90500167802 */ /* 0x010fe20000000f00 */
[----:B------:R-:W-:-:S02]  /*ace0*/  IMAD.MOV.U32 R23, RZ, RZ, 0x3f514daf ;  /* 0x3f514dafff177424 */ /* 0x000fc400078e00ff */
[----:B------:R4:W-:Y:S04]  /*acf0*/  STL.64 [R1+0xfc8], R12 ;  /* 0x000fc80c01007387 */ /* 0x0009e80000100a00 */
[----:B------:R5:W-:Y:S01]  /*ad00*/  STL.64 [R1+0xfd0], R4 ;  /* 0x000fd00401007387 */ /* 0x000be20000100a00 */
[----:B0-----:R-:W-:Y:S01]  /*ad10*/  MOV R24, 0x2408f7d0 ;  /* 0x2408f7d000187802 */ /* 0x001fe20000000f00 */
[----:B------:R-:W-:Y:S02]  /*ad20*/  IMAD.MOV.U32 R25, RZ, RZ, 0x3f13bc59 ;  /* 0x3f13bc59ff197424 */ /* 0x000fe400078e00ff */
[----:B------:R0:W-:Y:S01]  /*ad30*/  STL.64 [R1+0xff0], R6 ;  /* 0x000ff00601007387 */ /* 0x0001e20000100a00 */
[----:B---3--:R-:W-:Y:S02]  /*ad40*/  IMAD.MOV.U32 R26, RZ, RZ, 0x428cf51e ;  /* 0x428cf51eff1a7424 */ /* 0x008fe400078e00ff */
[----:B------:R-:W-:Y:S01]  /*ad50*/  IMAD.MOV.U32 R27, RZ, RZ, 0x3eefef14 ;  /* 0x3eefef14ff1b7424 */ /* 0x000fe200078e00ff */
[----:B----4-:R-:W-:Y:S01]  /*ad60*/  MOV R13, 0xbfd119e3 ;  /* 0xbfd119e3000d7802 */ /* 0x010fe20000000f00 */
[----:B------:R-:W-:Y:S01]  /*ad70*/  IMAD.MOV.U32 R12, RZ, RZ, -0x448ac069 ;  /* 0xbb753f97ff0c7424 */ /* 0x000fe200078e00ff */
[----:B------:R3:W-:Y:S01]  /*ad80*/  STL.64 [R1+0xff8], R10 ;  /* 0x000ff80a01007387 */ /* 0x0007e20000100a00 */
[----:B-----5:R-:W-:Y:S01]  /*ad90*/  MOV R4, 0xb6c4bf11 ;  /* 0xb6c4bf1100047802 */ /* 0x020fe20000000f00 */
[----:B------:R-:W-:-:S02]  /*ada0*/  IMAD.MOV.U32 R5, RZ, RZ, 0x3e0cf9b8 ;  /* 0x3e0cf9b8ff057424 */ /* 0x000fc400078e00ff */
[----:B------:R4:W-:Y:S01]  /*adb0*/  STL.64 [R1+0x1020], R16 ;  /* 0x0010201001007387 */ /* 0x0009e20000100a00 */
[----:B0-----:R-:W-:Y:S01]  /*adc0*/  MOV R6, 0x6b540e4a ;  /* 0x6b540e4a00067802 */ /* 0x001fe20000000f00 */
[----:B------:R-:W-:Y:S02]  /*add0*/  IMAD.MOV.U32 R7, RZ, RZ, -0x408319d7 ;  /* 0xbf7ce629ff077424 */ /* 0x000fe400078e00ff */
[----:B------:R0:W-:Y:S01]  /*ade0*/  STL.64 [R1+0xf60], R20 ;  /* 0x000f601401007387 */ /* 0x0001e20000100a00 */
[----:B---3--:R-:W-:-:S03]  /*adf0*/  IMAD.MOV.U32 R10, RZ, RZ, -0x6e766f2a ;  /* 0x918990d6ff0a7424 */ /* 0x008fc600078e00ff */
[----:B------:R3:W-:Y:S01]  /*ae00*/  STL.64 [R1+0xf70], R22 ;  /* 0x000f701601007387 */ /* 0x0007e20000100a00 */
[----:B------:R-:W-:Y:S02]  /*ae10*/  IMAD.MOV.U32 R11, RZ, RZ, 0x3f5b22fa ;  /* 0x3f5b22faff0b7424 */ /* 0x000fe400078e00ff */
[----:B----4-:R-:W-:Y:S01]  /*ae20*/  IMAD.MOV.U32 R16, RZ, RZ, 0x4df23f8f ;  /* 0x4df23f8fff107424 */ /* 0x010fe200078e00ff */
[----:B------:R-:W-:Y:S01]  /*ae30*/  MOV R17, 0xc0311cda ;  /* 0xc0311cda00117802 */ /* 0x000fe20000000f00 */
[----:B------:R4:W-:Y:S01]  /*ae40*/  STL.64 [R1+0xf88], R24 ;  /* 0x000f881801007387 */ /* 0x0009e20000100a00 */
[----:B0-----:R-:W-:-:S03]  /*ae50*/  IMAD.MOV.U32 R20, RZ, RZ, -0x3cbd0b71 ;  /* 0xc342f48fff147424 */ /* 0x001fc600078e00ff */
[----:B------:R0:W-:Y:S01]  /*ae60*/  STL.64 [R1+0xf98], R26 ;  /* 0x000f981a01007387 */ /* 0x0001e20000100a00 */
[----:B------:R-:W-:Y:S02]  /*ae70*/  IMAD.MOV.U32 R21, RZ, RZ, -0x3fda6bdb ;  /* 0xc0259425ff157424 */ /* 0x000fe400078e00ff */
[----:B---3--:R-:W-:Y:S01]  /*ae80*/  IMAD.MOV.U32 R22, RZ, RZ, 0x33a9e5be ;  /* 0x33a9e5beff167424 */ /* 0x008fe200078e00ff */
[----:B------:R3:W-:Y:S01]  /*ae90*/  STL.64 [R1+0x1008], R12 ;  /* 0x0010080c01007387 */ /* 0x0007e20000100a00 */
[----:B------:R-:W-:-:S03]  /*aea0*/  MOV R23, 0x4022777c ;  /* 0x4022777c00177802 */ /* 0x000fc60000000f00 */
[----:B------:R5:W-:Y:S01]  /*aeb0*/  STL.64 [R1+0x1018], R4 ;  /* 0x0010180401007387 */ /* 0x000be20000100a00 */
[----:B----4-:R-:W-:Y:S01]  /*aec0*/  IMAD.MOV.U32 R24, RZ, RZ, 0x683ce6df ;  /* 0x683ce6dfff187424 */ /* 0x010fe200078e00ff */
[----:B------:R-:W-:Y:S02]  /*aed0*/  MOV R25, 0x3ee93792 ;  /* 0x3ee9379200197802 */ /* 0x000fe40000000f00 */
[----:B------:R4:W-:Y:S01]  /*aee0*/  STL.64 [R1+0x1030], R6 ;  /* 0x0010300601007387 */ /* 0x0009e20000100a00 */
[----:B0-----:R-:W-:Y:S01]  /*aef0*/  MOV R26, 0x5fcc2f2f ;  /* 0x5fcc2f2f001a7802 */ /* 0x001fe20000000f00 */
[----:B------:R-:W-:Y:S01]  /*af00*/  IMAD.MOV.U32 R27, RZ, RZ, 0x400290e2 ;  /* 0x400290e2ff1b7424 */ /* 0x000fe200078e00ff */
[----:B---3--:R-:W-:Y:S01]  /*af10*/  MOV R12, 0x2c7988e6 ;  /* 0x2c7988e6000c7802 */ /* 0x008fe20000000f00 */
[----:B------:R-:W-:Y:S01]  /*af20*/  IMAD.MOV.U32 R13, RZ, RZ, -0x40add77f ;  /* 0xbf522881ff0d7424 */ /* 0x000fe200078e00ff */
[----:B------:R0:W-:Y:S01]  /*af30*/  STL.64 [R1+0x1040], R10 ;  /* 0x0010400a01007387 */ /* 0x0001e20000100a00 */
[----:B-----5:R-:W-:-:S02]  /*af40*/  IMAD.MOV.U32 R4, RZ, RZ, 0x272abdba ;  /* 0x272abdbaff047424 */ /* 0x020fc400078e00ff */
[----:B------:R-:W-:Y:S01]  /*af50*/  IMAD.MOV.U32 R5, RZ, RZ, -0x4233cd92 ;  /* 0xbdcc326eff057424 */ /* 0x000fe200078e00ff */
[----:B------:R3:W-:Y:S01]  /*af60*/  STL.64 [R1+0x1068], R16 ;  /* 0x0010681001007387 */ /* 0x0007e20000100a00 */
[----:B----4-:R-:W-:Y:S02]  /*af70*/  IMAD.MOV.U32 R6, RZ, RZ, -0x568a9fde ;  /* 0xa9756022ff067424 */ /* 0x010fe400078e00ff */
[----:B------:R-:W-:Y:S01]  /*af80*/  IMAD.MOV.U32 R7, RZ, RZ, -0x400e1130 ;  /* 0xbff1eed0ff077424 */ /* 0x000fe200078e00ff */
[----:B------:R4:W-:Y:S01]  /*af90*/  STL.64 [R1+0xfb0], R20 ;  /* 0x000fb01401007387 */ /* 0x0009e20000100a00 */
[----:B0-----:R-:W-:Y:S01]  /*afa0*/  IMAD.MOV.U32 R10, RZ, RZ, -0x414a6413 ;  /* 0xbeb59bedff0a7424 */ /* 0x001fe200078e00ff */
[----:B------:R-:W-:Y:S02]  /*afb0*/  MOV R11, 0xc04a262d ;  /* 0xc04a262d000b7802 */ /* 0x000fe40000000f00 */
[----:B------:R0:W-:Y:S01]  /*afc0*/  STL.64 [R1+0xfc0], R22 ;  /* 0x000fc01601007387 */ /* 0x0001e20000100a00 */
[----:B---3--:R-:W-:Y:S01]  /*afd0*/  MOV R16, 0x824d1546 ;  /* 0x824d154600107802 */ /* 0x008fe20000000f00 */
[----:B------:R-:W-:-:S02]  /*afe0*/  IMAD.MOV.U32 R17, RZ, RZ, -0x3fdbe89a ;  /* 0xc0241766ff117424 */ /* 0x000fc400078e00ff */
[----:B------:R3:W-:Y:S01]  /*aff0*/  STL.64 [R1+0xfd8], R24 ;  /* 0x000fd81801007387 */ /* 0x0007e20000100a00 */
[----:B----4-:R-:W-:Y:S01]  /*b000*/  MOV R20, 0xa66267cb ;  /* 0xa66267cb00147802 */ /* 0x010fe20000000f00 */
[----:B------:R-:W-:Y:S02]  /*b010*/  IMAD.MOV.U32 R21, RZ, RZ, 0x3fd5be7a ;  /* 0x3fd5be7aff157424 */ /* 0x000fe400078e00ff */
[----:B------:R4:W-:Y:S01]  /*b020*/  STL.64 [R1+0xfe8], R26 ;  /* 0x000fe81a01007387 */ /* 0x0009e20000100a00 */
[----:B0-----:R-:W-:-:S03]  /*b030*/  IMAD.MOV.U32 R22, RZ, RZ, 0x7aa334e1 ;  /* 0x7aa334e1ff167424 */ /* 0x001fc600078e00ff */
[----:B------:R0:W-:Y:S01]  /*b040*/  STL.64 [R1+0x1048], R12 ;  /* 0x0010480c01007387 */ /* 0x0001e20000100a00 */
[----:B------:R-:W-:-:S03]  /*b050*/  IMAD.MOV.U32 R23, RZ, RZ, 0x3fba33c6 ;  /* 0x3fba33c6ff177424 */ /* 0x000fc600078e00ff */
[----:B------:R5:W-:Y:S01]  /*b060*/  STL.64 [R1+0x1058], R4 ;  /* 0x0010580401007387 */ /* 0x000be20000100a00 */
[----:B---3--:R-:W-:Y:S02]  /*b070*/  IMAD.MOV.U32 R24, RZ, RZ, -0x232dd40d ;  /* 0xdcd22bf3ff187424 */ /* 0x008fe400078e00ff */
[----:B------:R-:W-:Y:S01]  /*b080*/  IMAD.MOV.U32 R25, RZ, RZ, 0x3f948c40 ;  /* 0x3f948c40ff197424 */ /* 0x000fe200078e00ff */
[----:B------:R3:W-:Y:S01]  /*b090*/  STL.64 [R1+0x1070], R6 ;  /* 0x0010700601007387 */ /* 0x0007e20000100a00 */
[----:B----4-:R-:W-:Y:S01]  /*b0a0*/  IMAD.MOV.U32 R26, RZ, RZ, -0x1e36eb88 ;  /* 0xe1c91478ff1a7424 */ /* 0x010fe200078e00ff */
[----:B------:R-:W-:Y:S02]  /*b0b0*/  MOV R27, 0x3d8110fe ;  /* 0x3d8110fe001b7802 */ /* 0x000fe40000000f00 */
[----:B0-----:R-:W-:Y:S01]  /*b0c0*/  MOV R12, 0xbaa6692d ;  /* 0xbaa6692d000c7802 */ /* 0x001fe20000000f00 */
[----:B------:R-:W-:Y:S01]  /*b0d0*/  IMAD.MOV.U32 R13, RZ, RZ, 0x3f644f1c ;  /* 0x3f644f1cff0d7424 */ /* 0x000fe200078e00ff */
[----:B------:R0:W-:Y:S01]  /*b0e0*/  STL.64 [R1+0x1080], R10 ;  /* 0x0010800a01007387 */ /* 0x0001e20000100a00 */
[----:B-----5:R-:W-:Y:S01]  /*b0f0*/  IMAD.MOV.U32 R4, RZ, RZ, -0x72d62748 ;  /* 0x8d29d8b8ff047424 */ /* 0x020fe200078e00ff */
        /* <DEDUP_REMOVED lines=8> */
[----:B----4-:R-:W-:Y:S02]  /*b180*/  IMAD.MOV.U32 R16, RZ, RZ, 0x4ab1cf11 ;  /* 0x4ab1cf11ff107424 */ /* 0x010fe400078e00ff */
[----:B------:R-:W-:Y:S01]  /*b190*/  IMAD.MOV.U32 R17, RZ, RZ, -0x403fbe89 ;  /* 0xbfc04177ff117424 */ /* 0x000fe200078e00ff */
[----:B------:R4:W-:Y:S01]  /*b1a0*/  STL.64 [R1+0x1028], R24 ;  /* 0x0010281801007387 */ /* 0x0009e20000100a00 */
[----:B---3--:R-:W-:Y:S01]  /*b1b0*/  IMAD.MOV.U32 R20, RZ, RZ, 0x31e8c834 ;  /* 0x31e8c834ff147424 */ /* 0x008fe200078e00ff */
[----:B------:R-:W-:-:S02]  /*b1c0*/  MOV R21, 0x3f37f34f ;  /* 0x3f37f34f00157802 */ /* 0x000fc40000000f00 */
[----:B------:R3:W-:Y:S01]  /*b1d0*/  STL.64 [R1+0x1038], R26 ;  /* 0x0010381a01007387 */ /* 0x0007e20000100a00 */
[----:B0-----:R-:W-:-:S03]  /*b1e0*/  MOV R22, 0xfeb8a93e ;  /* 0xfeb8a93e00167802 */ /* 0x001fc60000000f00 */
[----:B------:R0:W-:Y:S01]  /*b1f0*/  STL.64 [R1+0x1090], R12 ;  /* 0x0010900c01007387 */ /* 0x0001e20000100a00 */
[----:B------:R-:W-:-:S03]  /*b200*/  IMAD.MOV.U32 R23, RZ, RZ, -0x40ebfce8 ;  /* 0xbf140318ff177424 */ /* 0x000fc600078e00ff */
[----:B------:R5:W-:Y:S01]  /*b210*/  STL.64 [R1+0x1098], R4 ;  /* 0x0010980401007387 */ /* 0x000be20000100a00 */
[----:B----4-:R-:W-:Y:S01]  /*b220*/  MOV R24, 0x47565b8b ;  /* 0x47565b8b00187802 */ /* 0x010fe20000000f00 */
[----:B------:R-:W-:Y:S02]  /*b230*/  IMAD.MOV.U32 R25, RZ, RZ, 0x404290e4 ;  /* 0x404290e4ff197424 */ /* 0x000fe400078e00ff */
[----:B------:R4:W-:Y:S01]  /*b240*/  STL.64 [R1+0x10b8], R6 ;  /* 0x0010b80601007387 */ /* 0x0009e20000100a00 */
[----:B---3--:R-:W-:Y:S02]  /*b250*/  IMAD.MOV.U32 R26, RZ, RZ, -0x22008eaf ;  /* 0xddff7151ff1a7424 */ /* 0x008fe400078e00ff */
[----:B------:R-:W-:Y:S01]  /*b260*/  IMAD.MOV.U32 R27, RZ, RZ, 0x4040877f ;  /* 0x4040877fff1b7424 */ /* 0x000fe200078e00ff */
[----:B------:R3:W-:Y:S01]  /*b270*/  STL.64 [R1+0x10c0], R10 ;  /* 0x0010c00a01007387 */ /* 0x0007e20000100a00 */
[----:B0-----:R-:W-:Y:S02]  /*b280*/  IMAD.MOV.U32 R12, RZ, RZ, -0x1c0ba3cb ;  /* 0xe3f45c35ff0c7424 */ /* 0x001fe400078e00ff */
[----:B------:R-:W-:Y:S01]  /*b290*/  IMAD.MOV.U32 R13, RZ, RZ, 0x3e7327d0 ;  /* 0x3e7327d0ff0d7424 */ /* 0x000fe200078e00ff */
[----:B-----5:R-:W-:Y:S01]  /*b2a0*/  MOV R5, 0x3fd5d504 ;  /* 0x3fd5d50400057802 */ /* 0x020fe20000000f00 */
[----:B------:R-:W-:Y:S01]  /*b2b0*/  IMAD.MOV.U32 R4, RZ, RZ, -0x1502ba8a ;  /* 0xeafd4576ff047424 */ /* 0x000fe200078e00ff */
[----:B------:R0:W-:Y:S01]  /*b2c0*/  STL.64 [R1+0x10e8], R16 ;  /* 0x0010e81001007387 */ /* 0x0001e20000100a00 */
[----:B----4-:R-:W-:Y:S01]  /*b2d0*/  IMAD.MOV.U32 R6, RZ, RZ, -0x6475e4cf ;  /* 0x9b8a1b31ff067424 */ /* 0x010fe200078e00ff */
[----:B------:R-:W-:-:S02]  /*b2e0*/  MOV R7, 0x3fa0f5dc ;  /* 0x3fa0f5dc00077802 */ /* 0x000fc40000000f00 */
[----:B------:R4:W-:Y:S01]  /*b2f0*/  STL.64 [R1+0x1050], R20 ;  /* 0x0010501401007387 */ /* 0x0009e20000100a00 */
[----:B---3--:R-:W-:Y:S01]  /*b300*/  MOV R10, 0x72284d2c ;  /* 0x72284d2c000a7802 */ /* 0x008fe20000000f00 */
[----:B------:R-:W-:Y:S02]  /*b310*/  IMAD.MOV.U32 R11, RZ, RZ, 0x3f807746 ;  /* 0x3f807746ff0b7424 */ /* 0x000fe400078e00ff */
[----:B------:R3:W-:Y:S01]  /*b320*/  STL.64 [R1+0x1060], R22 ;  /* 0x0010601601007387 */ /* 0x0007e20000100a00 */
[----:B0-----:R-:W-:-:S03]  /*b330*/  IMAD.MOV.U32 R16, RZ, RZ, 0x311f1460 ;  /* 0x311f1460ff107424 */ /* 0x001fc600078e00ff */
[----:B------:R0:W-:Y:S01]  /*b340*/  STL.64 [R1+0x1078], R24 ;  /* 0x0010781801007387 */ /* 0x0001e20000100a00 */
[----:B------:R-:W-:Y:S02]  /*b350*/  IMAD.MOV.U32 R17, RZ, RZ, 0x405278fb ;  /* 0x405278fbff117424 */ /* 0x000fe400078e00ff */
[----:B----4-:R-:W-:Y:S01]  /*b360*/  IMAD.MOV.U32 R20, RZ, RZ, -0x68fb0aa9 ;  /* 0x9704f557ff147424 */ /* 0x010fe200078e00ff */
[----:B------:R4:W-:Y:S01]  /*b370*/  STL.64 [R1+0x1088], R26 ;  /* 0x0010881a01007387 */ /* 0x0009e20000100a00 */
[----:B------:R-:W-:Y:S02]  /*b380*/  IMAD.MOV.U32 R21, RZ, RZ, 0x4034e300 ;  /* 0x4034e300ff157424 */ /* 0x000fe400078e00ff */
[----:B---3--:R-:W-:Y:S01]  /*b390*/  IMAD.MOV.U32 R22, RZ, RZ, -0x6936a9cb ;  /* 0x96c95635ff167424 */ /* 0x008fe200078e00ff */
[----:B------:R3:W-:Y:S01]  /*b3a0*/  STL.64 [R1+0x10d0], R12 ;  /* 0x0010d00c01007387 */ /* 0x0007e20000100a00 */
[----:B------:R-:W-:-:S03]  /*b3b0*/  MOV R23, 0xbee9aaa5 ;  /* 0xbee9aaa500177802 */ /* 0x000fc60000000f00 */
[----:B------:R5:W-:Y:S01]  /*b3c0*/  STL.64 [R1+0x10e0], R4 ;  /* 0x0010e00401007387 */ /* 0x000be20000100a00 */
[----:B0-----:R-:W-:Y:S01]  /*b3d0*/  IMAD.MOV.U32 R24, RZ, RZ, -0x799944c9 ;  /* 0x8666bb37ff187424 */ /* 0x001fe200078e00ff */
[----:B------:R-:W-:Y:S02]  /*b3e0*/  MOV R25, 0x3ff6ed4d ;  /* 0x3ff6ed4d00197802 */ /* 0x000fe40000000f00 */
[----:B------:R0:W-:Y:S01]  /*b3f0*/  STL.64 [R1+0x10f8], R6 ;  /* 0x0010f80601007387 */ /* 0x0001e20000100a00 */
[----:B----4-:R-:W-:Y:S01]  /*b400*/  MOV R26, 0x261f4c56 ;  /* 0x261f4c56001a7802 */ /* 0x010fe20000000f00 */
[----:B------:R-:W-:Y:S02]  /*b410*/  IMAD.MOV.U32 R27, RZ, RZ, -0x4023546b ;  /* 0xbfdcab95ff1b7424 */ /* 0x000fe400078e00ff */
[----:B---3--:R-:W-:Y:S01]  /*b420*/  IMAD.MOV.U32 R12, RZ, RZ, -0x377db633 ;  /* 0xc88249cdff0c7424 */ /* 0x008fe200078e00ff */
[----:B------:R-:W-:Y:S01]  /*b430*/  MOV R13, 0xbe143c0a ;  /* 0xbe143c0a000d7802 */ /* 0x000fe20000000f00 */
        /* <DEDUP_REMOVED lines=10> */
[----:B----4-:R-:W-:Y:S01]  /*b4e0*/  IMAD.MOV.U32 R16, RZ, RZ, -0x4ee5e7bf ;  /* 0xb11a1841ff107424 */ /* 0x010fe200078e00ff */
[----:B------:R-:W-:Y:S01]  /*b4f0*/  MOV R17, 0x40446293 ;  /* 0x4044629300117802 */ /* 0x000fe20000000f00 */
[----:B------:R4:W-:Y:S01]  /*b500*/  STL.64 [R1+0x10c8], R24 ;  /* 0x0010c81801007387 */ /* 0x0009e20000100a00 */
[----:B0-----:R-:W-:Y:S01]  /*b510*/  MOV R20, 0xb39c15a7 ;  /* 0xb39c15a700147802 */ /* 0x001fe20000000f00 */
[----:B------:R-:W-:Y:S02]  /*b520*/  IMAD.MOV.U32 R21, RZ, RZ, -0x420c1a6b ;  /* 0xbdf3e595ff157424 */ /* 0x000fe400078e00ff */
[----:B------:R0:W-:Y:S01]  /*b530*/  STL.64 [R1+0x10d8], R26 ;  /* 0x0010d81a01007387 */ /* 0x0001e20000100a00 */
[----:B---3--:R-:W-:-:S03]  /*b540*/  IMAD.MOV.U32 R22, RZ, RZ, -0x759a0054 ;  /* 0x8a65ffacff167424 */ /* 0x008fc600078e00ff */
[----:B------:R3:W-:Y:S01]  /*b550*/  STL.64 [R1+0x1110], R12 ;  /* 0x0011100c01007387 */ /* 0x0007e20000100a00 */
[----:B------:R-:W-:-:S03]  /*b560*/  IMAD.MOV.U32 R23, RZ, RZ, -0x40682ad7 ;  /* 0xbf97d529ff177424 */ /* 0x000fc600078e00ff */
[----:B------:R5:W-:Y:S01]  /*b570*/  STL.64 [R1+0x1120], R4 ;  /* 0x0011200401007387 */ /* 0x000be20000100a00 */
[----:B----4-:R-:W-:Y:S02]  /*b580*/  IMAD.MOV.U32 R24, RZ, RZ, 0x7e2fe4f3 ;  /* 0x7e2fe4f3ff187424 */ /* 0x010fe400078e00ff */
[----:B------:R-:W-:Y:S01]  /*b590*/  IMAD.MOV.U32 R25, RZ, RZ, -0x40a1fb5b ;  /* 0xbf5e04a5ff197424 */ /* 0x000fe200078e00ff */
[----:B------:R4:W-:Y:S01]  /*b5a0*/  STL.64 [R1+0x1138], R6 ;  /* 0x0011380601007387 */ /* 0x0009e20000100a00 */
[----:B0-----:R-:W-:Y:S01]  /*b5b0*/  IMAD.MOV.U32 R26, RZ, RZ, -0x6f5a202a ;  /* 0x90a5dfd6ff1a7424 */ /* 0x001fe200078e00ff */
[----:B------:R-:W-:Y:S01]  /*b5c0*/  MOV R27, 0xbf39dfa2 ;  /* 0xbf39dfa2001b7802 */ /* 0x000fe20000000f00 */
[----:B---3--:R-:W-:Y:S01]  /*b5d0*/  IMAD.MOV.U32 R12, RZ, RZ, -0x200583a8 ;  /* 0xdffa7c58ff0c7424 */ /* 0x008fe200078e00ff */
[----:B------:R-:W-:Y:S01]  /*b5e0*/  MOV R13, 0x4062469e ;  /* 0x4062469e000d7802 */ /* 0x000fe20000000f00 */
[----:B------:R0:W-:Y:S01]  /*b5f0*/  STL.64 [R1+0x1148], R10 ;  /* 0x0011480a01007387 */ /* 0x0001e20000100a00 */
[----:B-----5:R-:W-:-:S02]  /*b600*/  IMAD.MOV.U32 R4, RZ, RZ, -0x35f17898 ;  /* 0xca0e8768ff047424 */ /* 0x020fc400078e00ff */
[----:B------:R-:W-:Y:S01]  /*b610*/  IMAD.MOV.U32 R5, RZ, RZ, -0x3fabe89b ;  /* 0xc0541765ff057424 */ /* 0x000fe200078e00ff */
[----:B------:R3:W-:Y:S01]  /*b620*/  STL.64 [R1+0x1170], R16 ;  /* 0x0011701001007387 */ /* 0x0007e20000100a00 */
[----:B----4-:R-:W-:Y:S01]  /*b630*/  MOV R6, 0x217aa43e ;  /* 0x217aa43e00067802 */ /* 0x010fe20000000f00 */
[----:B------:R-:W-:Y:S02]  /*b640*/  IMAD.MOV.U32 R7, RZ, RZ, 0x403131fa ;  /* 0x403131faff077424 */ /* 0x000fe400078e00ff */
        /* <DEDUP_REMOVED lines=18> */
[----:B------:R-:W-:Y:S01]  /*b770*/  IMAD.MOV.U32 R27, RZ, RZ, -0x3fbce514 ;  /* 0xc0431aecff1b7424 */ /* 0x000fe200078e00ff */
[----:B0-----:R-:W-:Y:S01]  /*b780*/  MOV R12, 0x9bf91088 ;  /* 0x9bf91088000c7802 */ /* 0x001fe20000000f00 */
[----:B------:R-:W-:Y:S01]  /*b790*/  IMAD.MOV.U32 R13, RZ, RZ, 0x401477b4 ;  /* 0x401477b4ff0d7424 */ /* 0x000fe200078e00ff */
[----:B------:R0:W-:Y:S01]  /*b7a0*/  STL.64 [R1+0x1188], R10 ;  /* 0x0011880a01007387 */ /* 0x0001e20000100a00 */
[----:B-----5:R-:W-:-:S02]  /*b7b0*/  IMAD.MOV.U32 R4, RZ, RZ, 0x3c3db77e ;  /* 0x3c3db77eff047424 */ /* 0x020fc400078e00ff */
[----:B------:R-:W-:Y:S01]  /*b7c0*/  IMAD.MOV.U32 R5, RZ, RZ, -0x41cabca0 ;  /* 0xbe354360ff057424 */ /* 0x000fe200078e00ff */
[----:B------:R4:W-:Y:S01]  /*b7d0*/  STL.64 [R1+0x11b0], R16 ;  /* 0x0011b01001007387 */ /* 0x0009e20000100a00 */
[----:B---3--:R-:W-:Y:S02]  /*b7e0*/  IMAD.MOV.U32 R6, RZ, RZ, 0xeaf4767 ;  /* 0x0eaf4767ff067424 */ /* 0x008fe400078e00ff */
[----:B------:R-:W-:Y:S01]  /*b7f0*/  IMAD.MOV.U32 R7, RZ, RZ, 0x3fc49518 ;  /* 0x3fc49518ff077424 */ /* 0x000fe200078e00ff */
[----:B------:R3:W-:Y:S01]  /*b800*/  STL.64 [R1+0x1140], R20 ;  /* 0x0011401401007387 */ /* 0x0007e20000100a00 */
[----:B0-----:R-:W-:Y:S01]  /*b810*/  IMAD.MOV.U32 R10, RZ, RZ, -0x393fe757 ;  /* 0xc6c018a9ff0a7424 */ /* 0x001fe200078e00ff */
[----:B------:R-:W-:Y:S02]  /*b820*/  MOV R11, 0xbfa4a331 ;  /* 0xbfa4a331000b7802 */ /* 0x000fe40000000f00 */
[----:B------:R0:W-:Y:S01]  /*b830*/  STL.64 [R1+0x1150], R22 ;  /* 0x0011501601007387 */ /* 0x0001e20000100a00 */
[----:B----4-:R-:W-:Y:S01]  /*b840*/  MOV R16, 0x4b8ba3fd ;  /* 0x4b8ba3fd00107802 */ /* 0x010fe20000000f00 */
[----:B------:R-:W-:-:S02]  /*b850*/  IMAD.MOV.U32 R17, RZ, RZ, 0x406a8563 ;  /* 0x406a8563ff117424 */ /* 0x000fc400078e00ff */
        /* <DEDUP_REMOVED lines=8> */
[----:B----4-:R-:W-:Y:S01]  /*b8e0*/  IMAD.MOV.U32 R24, RZ, RZ, 0x54519e31 ;  /* 0x54519e31ff187424 */ /* 0x010fe200078e00ff */
[----:B------:R-:W-:Y:S02]  /*b8f0*/  MOV R25, 0xbfdc4d21 ;  /* 0xbfdc4d2100197802 */ /* 0x000fe40000000f00 */
[----:B------:R4:W-:Y:S01]  /*b900*/  STL.64 [R1+0x11c0], R6 ;  /* 0x0011c00601007387 */ /* 0x0009e20000100a00 */
[----:B---3--:R-:W-:Y:S01]  /*b910*/  MOV R26, 0x79502d77 ;  /* 0x79502d77001a7802 */ /* 0x008fe20000000f00 */
[----:B------:R-:W-:Y:S02]  /*b920*/  IMAD.MOV.U32 R27, RZ, RZ, -0x41a5713b ;  /* 0xbe5a8ec5ff1b7424 */ /* 0x000fe400078e00ff */
[----:B0-----:R-:W-:Y:S01]  /*b930*/  IMAD.MOV.U32 R12, RZ, RZ, 0x28bbd500 ;  /* 0x28bbd500ff0c7424 */ /* 0x001fe200078e00ff */
[----:B------:R0:W-:Y:S01]  /*b940*/  STL.64 [R1+0x11d0], R10 ;  /* 0x0011d00a01007387 */ /* 0x0001e20000100a00 */
[----:B------:R-:W-:-:S02]  /*b950*/  IMAD.MOV.U32 R13, RZ, RZ, 0x3f9c8476 ;  /* 0x3f9c8476ff0d7424 */ /* 0x000fc400078e00ff */
[----:B-----5:R-:W-:Y:S01]  /*b960*/  IMAD.MOV.U32 R4, RZ, RZ, -0x368a72c3 ;  /* 0xc9758d3dff047424 */ /* 0x020fe200078e00ff */
[----:B------:R-:W-:Y:S01]  /*b970*/  MOV R5, 0x3edaed56 ;  /* 0x3edaed5600057802 */ /* 0x000fe20000000f00 */
[----:B------:R3:W-:Y:S01]  /*b980*/  STL.64 [R1+0x11f8], R16 ;  /* 0x0011f81001007387 */ /* 0x0007e20000100a00 */
[----:B----4-:R-:W-:Y:S01]  /*b990*/  IMAD.MOV.U32 R6, RZ, RZ, -0x2d8aadfe ;  /* 0xd2755202ff067424 */ /* 0x010fe200078e00ff */
[----:B------:R-:W-:Y:S02]  /*b9a0*/  MOV R7, 0x402a3739 ;  /* 0x402a373900077802 */ /* 0x000fe40000000f00 */
[----:B------:R4:W-:Y:S01]  /*b9b0*/  STL.64 [R1+0x1190], R20 ;  /* 0x0011901401007387 */ /* 0x0009e20000100a00 */
[----:B0-----:R-:W-:Y:S01]  /*b9c0*/  MOV R10, 0x4564ae7d ;  /* 0x4564ae7d000a7802 */ /* 0x001fe20000000f00 */
[----:B------:R-:W-:Y:S02]  /*b9d0*/  IMAD.MOV.U32 R11, RZ, RZ, 0x4086d9ba ;  /* 0x4086d9baff0b7424 */ /* 0x000fe400078e00ff */
[----:B------:R0:W-:Y:S01]  /*b9e0*/  STL.64 [R1+0x11a0], R22 ;  /* 0x0011a01601007387 */ /* 0x0001e20000100a00 */
[----:B---3--:R-:W-:-:S03]  /*b9f0*/  IMAD.MOV.U32 R16, RZ, RZ, 0x482a6b51 ;  /* 0x482a6b51ff107424 */ /* 0x008fc600078e00ff */
[----:B------:R3:W-:Y:S01]  /*ba00*/  STL.64 [R1+0x11b8], R24 ;  /* 0x0011b81801007387 */ /* 0x0007e20000100a00 */
[----:B------:R-:W-:Y:S01]  /*ba10*/  IMAD.MOV.U32 R17, RZ, RZ, 0x40657e76 ;  /* 0x40657e76ff117424 */ /* 0x000fe200078e00ff */
        /* <DEDUP_REMOVED lines=11> */
[----:B------:R-:W-:Y:S01]  /*bad0*/  MOV R27, 0xc07e2236 ;  /* 0xc07e2236001b7802 */ /* 0x000fe20000000f00 */
[----:B-----5:R-:W-:Y:S01]  /*bae0*/  IMAD.MOV.U32 R12, RZ, RZ, -0x2d3698eb ;  /* 0xd2c96715ff0c7424 */ /* 0x020fe200078e00ff */
        /* <DEDUP_REMOVED lines=8> */
[----:B----4-:R-:W-:-:S03]  /*bb70*/  IMAD.MOV.U32 R10, RZ, RZ, -0x3cdc45bc ;  /* 0xc323ba44ff0a7424 */ /* 0x010fc600078e00ff */
[----:B------:R4:W-:Y:S01]  /*bb80*/  STL.64 [R1+0x11f0], R22 ;  /* 0x0011f01601007387 */ /* 0x0009e20000100a00 */
[----:B------:R-:W-:Y:S02]  /*bb90*/  IMAD.MOV.U32 R11, RZ, RZ, 0x4050a142 ;  /* 0x4050a142ff0b7424 */ /* 0x000fe400078e00ff */
[----:B0-----:R-:W-:Y:S01]  /*bba0*/  IMAD.MOV.U32 R16, RZ, RZ, 0xf4b0bff ;  /* 0x0f4b0bffff107424 */ /* 0x001fe200078e00ff */
[----:B------:R-:W-:Y:S01]  /*bbb0*/  MOV R17, 0x400727bb ;  /* 0x400727bb00117802 */ /* 0x000fe20000000f00 */
[----:B------:R0:W-:Y:S01]  /*bbc0*/  STL.64 [R1+0x1208], R24 ;  /* 0x0012081801007387 */ /* 0x0001e20000100a00 */
[----:B---3--:R-:W-:Y:S01]  /*bbd0*/  IMAD.MOV.U32 R20, RZ, RZ, 0x60bc3e58 ;  /* 0x60bc3e58ff147424 */ /* 0x008fe200078e00ff */
[----:B------:R-:W-:Y:S02]  /*bbe0*/  MOV R21, 0xc0757e4b ;  /* 0xc0757e4b00157802 */ /* 0x000fe40000000f00 */
[----:B------:R3:W-:Y:S01]  /*bbf0*/  STL.64 [R1+0x1218], R26 ;  /* 0x0012181a01007387 */ /* 0x0007e20000100a00 */
[----:B----4-:R-:W-:Y:S01]  /*bc00*/  MOV R22, 0xaa2d3d74 ;  /* 0xaa2d3d7400167802 */ /* 0x010fe20000000f00 */
[----:B------:R-:W-:-:S02]  /*bc10*/  IMAD.MOV.U32 R23, RZ, RZ, 0x3f226665 ;  /* 0x3f226665ff177424 */ /* 0x000fc400078e00ff */
[----:B------:R4:W-:Y:S04]  /*bc20*/  STL.64 [R1+0x1220], R12 ;  /* 0x0012200c01007387 */ /* 0x0009e80000100a00 */
[----:B------:R5:W-:Y:S01]  /*bc30*/  STL.64 [R1+0x1228], R4 ;  /* 0x0012280401007387 */ /* 0x000be20000100a00 */
[----:B0-----:R-:W-:Y:S01]  /*bc40*/  MOV R24, 0xa77aa105 ;  /* 0xa77aa10500187802 */ /* 0x001fe20000000f00 */
[----:B------:R-:W-:Y:S02]  /*bc50*/  IMAD.MOV.U32 R25, RZ, RZ, -0x3fc38d70 ;  /* 0xc03c7290ff197424 */ /* 0x000fe400078e00ff */
[----:B------:R0:W-:Y:S01]  /*bc60*/  STL.64 [R1+0x1248], R6 ;  /* 0x0012480601007387 */ /* 0x0001e20000100a00 */
[----:B---3--:R-:W-:Y:S02]  /*bc70*/  IMAD.MOV.U32 R26, RZ, RZ, 0x33c28106 ;  /* 0x33c28106ff1a7424 */ /* 0x008fe400078e00ff */
[----:B------:R-:W-:Y:S01]  /*bc80*/  IMAD.MOV.U32 R27, RZ, RZ, 0x40231498 ;  /* 0x40231498ff1b7424 */ /* 0x000fe200078e00ff */
[----:B----4-:R-:W-:Y:S01]  /*bc90*/  MOV R13, 0xbea98c1e ;  /* 0xbea98c1e000d7802 */ /* 0x010fe20000000f00 */
[----:B------:R-:W-:Y:S01]  /*bca0*/  IMAD.MOV.U32 R12, RZ, RZ, -0x16b3f2be ;  /* 0xe94c0d42ff0c7424 */ /* 0x000fe200078e00ff */
[----:B------:R3:W-:Y:S01]  /*bcb0*/  STL.64 [R1+0x1250], R10 ;  /* 0x0012500a01007387 */ /* 0x0007e20000100a00 */
[----:B-----5:R-:W-:Y:S01]  /*bcc0*/  MOV R4, 0x69db732d ;  /* 0x69db732d00047802 */ /* 0x020fe20000000f00 */
[----:B------:R-:W-:-:S02]  /*bcd0*/  IMAD.MOV.U32 R5, RZ, RZ, -0x3fe1ee0d ;  /* 0xc01e11f3ff057424 */ /* 0x000fc400078e00ff */
[----:B------:R4:W-:Y:S01]  /*bce0*/  STL.64 [R1+0x1278], R16 ;  /* 0x0012781001007387 */ /* 0x0009e20000100a00 */
[----:B0-----:R-:W-:Y:S01]  /*bcf0*/  MOV R6, 0x38dc7845 ;  /* 0x38dc784500067802 */ /* 0x001fe20000000f00 */
[----:B------:R-:W-:Y:S02]  /*bd00*/  IMAD.MOV.U32 R7, RZ, RZ, -0x40163402 ;  /* 0xbfe9cbfeff077424 */ /* 0x000fe400078e00ff */
[----:B------:R0:W-:Y:S01]  /*bd10*/  STL.64 [R1+0x1230], R20 ;  /* 0x0012301401007387 */ /* 0x0001e20000100a00 */
[----:B---3--:R-:W-:-:S03]  /*bd20*/  IMAD.MOV.U32 R10, RZ, RZ, -0x5af264f2 ;  /* 0xa50d9b0eff0a7424 */ /* 0x008fc600078e00ff */
[----:B------:R3:W-:Y:S01]  /*bd30*/  STL.64 [R1+0x1240], R22 ;  /* 0x0012401601007387 */ /* 0x0007e20000100a00 */
[----:B------:R-:W-:Y:S02]  /*bd40*/  IMAD.MOV.U32 R11, RZ, RZ, -0x40355161 ;  /* 0xbfcaae9fff0b7424 */ /* 0x000fe400078e00ff */
[----:B----4-:R-:W-:Y:S01]  /*bd50*/  IMAD.MOV.U32 R16, RZ, RZ, 0x7d9b7a22 ;  /* 0x7d9b7a22ff107424 */ /* 0x010fe200078e00ff */
[----:B------:R-:W-:Y:S01]  /*bd60*/  MOV R17, 0xc08eecc5 ;  /* 0xc08eecc500117802 */ /* 0x000fe20000000f00 */
        /* <DEDUP_REMOVED lines=8> */
[----:B----4-:R-:W-:Y:S01]  /*bdf0*/  IMAD.MOV.U32 R24, RZ, RZ, -0x68f25d89 ;  /* 0x970da277ff187424 */ /* 0x010fe200078e00ff */
[----:B------:R-:W-:Y:S02]  /*be00*/  MOV R25, 0x3faa1cba ;  /* 0x3faa1cba00197802 */ /* 0x000fe40000000f00 */
[----:B------:R4:W-:Y:S01]  /*be10*/  STL.64 [R1+0x1288], R6 ;  /* 0x0012880601007387 */ /* 0x0009e20000100a00 */
[----:B0-----:R-:W-:Y:S01]  /*be20*/  MOV R12, 0x30c9aff6 ;  /* 0x30c9aff6000c7802 */ /* 0x001fe20000000f00 */
[----:B------:R-:W-:Y:S02]  /*be30*/  IMAD.MOV.U32 R13, RZ, RZ, 0x3f235a96 ;  /* 0x3f235a96ff0d7424 */ /* 0x000fe400078e00ff */
[----:B------:R0:W-:Y:S01]  /*be40*/  STL.64 [R1+0x1298], R10 ;  /* 0x0012980a01007387 */ /* 0x0001e20000100a00 */
[----:B---3--:R-:W-:Y:S01]  /*be50*/  MOV R26, 0x3f907c55 ;  /* 0x3f907c55001a7802 */ /* 0x008fe20000000f00 */
[----:B------:R-:W-:-:S02]  /*be60*/  IMAD.MOV.U32 R27, RZ, RZ, 0x3f8ef19b ;  /* 0x3f8ef19bff1b7424 */ /* 0x000fc400078e00ff */
[----:B-----5:R-:W-:Y:S01]  /*be70*/  IMAD.MOV.U32 R4, RZ, RZ, 0x4f19f2c4 ;  /* 0x4f19f2c4ff047424 */ /* 0x020fe200078e00ff */
[----:B------:R3:W-:Y:S01]  /*be80*/  STL.64 [R1+0x12c0], R16 ;  /* 0x0012c01001007387 */ /* 0x0007e20000100a00 */
[----:B------:R-:W-:Y:S02]  /*be90*/  IMAD.MOV.U32 R5, RZ, RZ, -0x405f11f1 ;  /* 0xbfa0ee0fff057424 */ /* 0x000fe400078e00ff */
[----:B----4-:R-:W-:Y:S01]  /*bea0*/  IMAD.MOV.U32 R6, RZ, RZ, 0x6f39f917 ;  /* 0x6f39f917ff067424 */ /* 0x010fe200078e00ff */
[----:B------:R4:W-:Y:S01]  /*beb0*/  STL.64 [R1+0x1280], R20 ;  /* 0x0012801401007387 */ /* 0x0009e20000100a00 */
[----:B------:R-:W-:Y:S01]  /*bec0*/  IMAD.MOV.U32 R7, RZ, RZ, 0x40a1211c ;  /* 0x40a1211cff077424 */ /* 0x000fe200078e00ff */
[----:B0-----:R-:W-:Y:S01]  /*bed0*/  MOV R10, 0x495b65de ;  /* 0x495b65de000a7802 */ /* 0x001fe20000000f00 */
[----:B------:R-:W-:Y:S01]  /*bee0*/  IMAD.MOV.U32 R11, RZ, RZ, -0x3f61de91 ;  /* 0xc09e216fff0b7424 */ /* 0x000fe200078e00ff */
[----:B------:R0:W-:Y:S01]  /*bef0*/  STL.64 [R1+0x1290], R22 ;  /* 0x0012901601007387 */ /* 0x0001e20000100a00 */
[----:B---3--:R-:W-:Y:S01]  /*bf00*/  MOV R16, 0xdd097f37 ;  /* 0xdd097f3700107802 */ /* 0x008fe20000000f00 */
[----:B------:R-:W-:-:S02]  /*bf10*/  IMAD.MOV.U32 R17, RZ, RZ, -0x3f787b40 ;  /* 0xc08784c0ff117424 */ /* 0x000fc400078e00ff */
[----:B------:R3:W-:Y:S01]  /*bf20*/  STL.64 [R1+0x12a0], R12 ;  /* 0x0012a00c01007387 */ /* 0x0007e20000100a00 */
[----:B----4-:R-:W-:Y:S01]  /*bf30*/  IMAD.MOV.U32 R20, RZ, RZ, -0x42008b47 ;  /* 0xbdff74b9ff147424 */ /* 0x010fe200078e00ff */
[----:B------:R-:W-:Y:S02]  /*bf40*/  MOV R21, 0xbfc4628b ;  /* 0xbfc4628b00157802 */ /* 0x000fe40000000f00 */
[----:B------:R4:W-:Y:S01]  /*bf50*/  STL.64 [R1+0x12a8], R24 ;  /* 0x0012a81801007387 */ /* 0x0009e20000100a00 */
[----:B0-----:R-:W-:-:S03]  /*bf60*/  IMAD.MOV.U32 R22, RZ, RZ, -0x706b55d6 ;  /* 0x8f94aa2aff167424 */ /* 0x001fc600078e00ff */
[----:B------:R0:W-:Y:S01]  /*bf70*/  STL.64 [R1+0x12b0], R4 ;  /* 0x0012b00401007387 */ /* 0x0001e20000100a00 */
[----:B------:R-:W-:-:S03]  /*bf80*/  IMAD.MOV.U32 R23, RZ, RZ, 0x409e93fe ;  /* 0x409e93feff177424 */ /* 0x000fc600078e00ff */
[----:B------:R5:W-:Y:S01]  /*bf90*/  STL.64 [R1+0x12b8], R26 ;  /* 0x0012b81a01007387 */ /* 0x000be20000100a00 */
[----:B---3--:R-:W-:Y:S02]  /*bfa0*/  IMAD.MOV.U32 R12, RZ, RZ, 0x61d37922 ;  /* 0x61d37922ff0c7424 */ /* 0x008fe400078e00ff */
[----:B------:R-:W-:Y:S01]  /*bfb0*/  IMAD.MOV.U32 R13, RZ, RZ, 0x3f552b59 ;  /* 0x3f552b59ff0d7424 */ /* 0x000fe200078e00ff */
[----:B------:R3:W-:Y:S01]  /*bfc0*/  STL.64 [R1+0x12c8], R6 ;  /* 0x0012c80601007387 */ /* 0x0007e20000100a00 */
[----:B----4-:R-:W-:Y:S01]  /*bfd0*/  IMAD.MOV.U32 R24, RZ, RZ, -0x39628573 ;  /* 0xc69d7a8dff187424 */ /* 0x010fe200078e00ff */
[----:B------:R-:W-:Y:S02]  /*bfe0*/  MOV R25, 0x4086ddbb ;  /* 0x4086ddbb00197802 */ /* 0x000fe40000000f00 */
[----:B------:R4:W-:Y:S01]  /*bff0*/  STL.64 [R1+0x12d0], R10 ;  /* 0x0012d00a01007387 */ /* 0x0009e20000100a00 */
[----:B0-----:R-:W-:Y:S01]  /*c000*/  IMAD.MOV.U32 R4, RZ, RZ, -0x3e818735 ;  /* 0xc17e78cbff047424 */ /* 0x001fe200078e00ff */
[----:B------:R-:W-:-:S02]  /*c010*/  MOV R5, 0x40957e75 ;  /* 0x40957e7500057802 */ /* 0x000fc40000000f00 */
[----:B------:R2:W-:Y:S01]  /*c020*/  STL.64 [R1+0x1300], R16 ;  /* 0x0013001001007387 */ /* 0x0005e20000100a00 */
[----:B-----5:R-:W-:Y:S01]  /*c030*/  MOV R26, 0xf314c0d ;  /* 0x0f314c0d001a7802 */ /* 0x020fe20000000f00 */
[----:B------:R-:W-:Y:S02]  /*c040*/  IMAD.MOV.U32 R27, RZ, RZ, 0x404727bb ;  /* 0x404727bbff1b7424 */ /* 0x000fe400078e00ff */
[----:B------:R0:W-:Y:S01]  /*c050*/  STL.64 [R1+0x12e8], R2 ;  /* 0x0012e80201007387 */ /* 0x0001e20000100a00 */
[----:B---3--:R-:W-:Y:S02]  /*c060*/  IMAD.MOV.U32 R6, RZ, RZ, 0x7b2e5ff5 ;  /* 0x7b2e5ff5ff067424 */ /* 0x008fe400078e00ff */
[----:B------:R-:W-:Y:S01]  /*c070*/  IMAD.MOV.U32 R7, RZ, RZ, -0x3f8aaa14 ;  /* 0xc07555ecff077424 */ /* 0x000fe200078e00ff */
[----:B------:R3:W-:Y:S01]  /*c080*/  STL.64 [R1+0x12d8], R20 ;  /* 0x0012d81401007387 */ /* 0x0007e20000100a00 */
[----:B----4-:R-:W-:Y:S01]  /*c090*/  MOV R10, 0x857992ab ;  /* 0x857992ab000a7802 */ /* 0x010fe20000000f00 */
[----:B------:R-:W-:Y:S01]  /*c0a0*/  IMAD.MOV.U32 R11, RZ, RZ, -0x411b0ef3 ;  /* 0xbee4f10dff0b7424 */ /* 0x000fe200078e00ff */
[----:B--2---:R-:W0:Y:S01]  /*c0b0*/  DMUL R16, R18, R32 ;  /* 0x0000002012107228 */ /* 0x004e220000000000 */
[----:B------:R2:W-:Y:S04]  /*c0c0*/  STL.64 [R1+0x12e0], R22 ;  /* 0x0012e01601007387 */ /* 0x0005e80000100a00 */
[----:B------:R4:W-:Y:S01]  /*c0d0*/  STL.64 [R1+0x12f0], R4 ;  /* 0x0012f00401007387 */ /* 0x0009e20000100a00 */
[----:B0-----:R-:W0:Y:S01]  /*c0e0*/  DFMA R2, -R14, R16, R18 ;  /* 0x000000100e02722b */ /* 0x001e220000000112 */
[----:B---3--:R-:W-:Y:S01]  /*c0f0*/  IMAD.MOV.U32 R20, RZ, RZ, 0x2d01f9ee ;  /* 0x2d01f9eeff147424 */ /* 0x008fe200078e00ff */
[----:B------:R-:W-:Y:S01]  /*c100*/  MOV R21, 0x4060b205 ;  /* 0x4060b20500157802 */ /* 0x000fe20000000f00 */
[----:B------:R3:W-:Y:S03]  /*c110*/  STL.64 [R1+0x12f8], R12 ;  /* 0x0012f80c01007387 */ /* 0x0007e60000100a00 */
[----:B0-----:R0:W5:Y:S01]  /*c120*/  DFMA R16, R32, R2, R16 ;  /* 0x000000022010722b */ /* 0x0011620000000010 */
[----:B--2---:R-:W-:Y:S01]  /*c130*/  IMAD.MOV.U32 R22, RZ, RZ, 0x33000f3b ;  /* 0x33000f3bff167424 */ /* 0x004fe200078e00ff */
[----:B------:R2:W-:Y:S01]  /*c140*/  STL.64 [R1+0x1308], R24 ;  /* 0x0013081801007387 */ /* 0x0005e20000100a00 */
[----:B------:R-:W-:Y:S01]  /*c150*/  IMAD.MOV.U32 R23, RZ, RZ, -0x3fa3cf2c ;  /* 0xc05c30d4ff177424 */ /* 0x000fe200078e00ff */
[----:B0-----:R-:W-:Y:S01]  /*c160*/  MOV R2, 0x47d911f2 ;  /* 0x47d911f200027802 */ /* 0x001fe20000000f00 */
[----:B----4-:R-:W-:Y:S01]  /*c170*/  IMAD.MOV.U32 R4, RZ, RZ, 0x5b39c078 ;  /* 0x5b39c078ff047424 */ /* 0x010fe200078e00ff */
[----:B------:R0:W-:Y:S01]  /*c180*/  STL.64 [R1+0x1310], R6 ;  /* 0x0013100601007387 */ /* 0x0001e20000100a00 */
[----:B------:R-:W-:Y:S01]  /*c190*/  MOV R5, 0xbee09e06 ;  /* 0xbee09e0600057802 */ /* 0x000fe20000000f00 */
[----:B------:R-:W-:-:S02]  /*c1a0*/  IMAD.MOV.U32 R3, RZ, RZ, 0x3ff1f3c0 ;  /* 0x3ff1f3c0ff037424 */ /* 0x000fc400078e00ff */
[----:B------:R4:W-:Y:S01]  /*c1b0*/  STL.64 [R1+0x1318], R10 ;  /* 0x0013180a01007387 */ /* 0x0009e20000100a00 */
[----:B---3--:R-:W-:Y:S02]  /*c1c0*/  IMAD.MOV.U32 R12, RZ, RZ, -0xe8963 ;  /* 0xfff1769dff0c7424 */ /* 0x008fe400078e00ff */
[----:B------:R-:W-:Y:S01]  /*c1d0*/  IMAD.MOV.U32 R13, RZ, RZ, -0x3fd2fa83 ;  /* 0xc02d057dff0d7424 */ /* 0x000fe200078e00ff */
[----:B------:R3:W-:Y:S01]  /*c1e0*/  STL.64 [R1+0x1320], R20 ;  /* 0x0013201401007387 */ /* 0x0007e20000100a00 */
[----:B--2---:R-:W-:Y:S01]  /*c1f0*/  MOV R24, 0x14be7336 ;  /* 0x14be733600187802 */ /* 0x004fe20000000f00 */
[----:B------:R-:W-:Y:S02]  /*c200*/  IMAD.MOV.U32 R25, RZ, RZ, 0x4026393a ;  /* 0x4026393aff197424 */ /* 0x000fe400078e00ff */
[----:B------:R2:W-:Y:S01]  /*c210*/  STL.64 [R1+0x1328], R22 ;  /* 0x0013281601007387 */ /* 0x0005e20000100a00 */
[----:B0-----:R-:W-:Y:S01]  /*c220*/  IMAD.MOV.U32 R6, RZ, RZ, 0x1b50cc3 ;  /* 0x01b50cc3ff067424 */ /* 0x001fe200078e00ff */
[----:B------:R-:W-:Y:S01]  /*c230*/  MOV R7, 0xbfe85636 ;  /* 0xbfe8563600077802 */ /* 0x000fe20000000f00 */
[----:B-----5:R-:W-:Y:S01]  /*c240*/  FFMA R0, RZ, R15, R17 ;  /* 0x0000000fff007223 */ /* 0x020fe20000000011 */
[----:B------:R0:W-:Y:S01]  /*c250*/  STL.64 [R1+0x1330], R26 ;  /* 0x0013301a01007387 */ /* 0x0001e20000100a00 */
[----:B----4-:R-:W-:-:S02]  /*c260*/  IMAD.MOV.U32 R10, RZ, RZ, 0x6fac42ee ;  /* 0x6fac42eeff0a7424 */ /* 0x010fc400078e00ff */
[----:B------:R-:W-:Y:S01]  /*c270*/  IMAD.MOV.U32 R11, RZ, RZ, 0x3fd73534 ;  /* 0x3fd73534ff0b7424 */ /* 0x000fe200078e00ff */
[----:B---3--:R-:W-:Y:S01]  /*c280*/  MOV R20, 0x728f44d1 ;  /* 0x728f44d100147802 */ /* 0x008fe20000000f00 */
[----:B------:R-:W-:Y:S01]  /*c290*/  IMAD.MOV.U32 R21, RZ, RZ, 0x3fcc603b ;  /* 0x3fcc603bff157424 */ /* 0x000fe200078e00ff */
[----:B------:R0:W-:Y:S01]  /*c2a0*/  STL.64 [R1+0x1338], R4 ;  /* 0x0013380401007387 */ /* 0x0001e20000100a00 */
[----:B------:R-:W-:Y:S01]  /*c2b0*/  FSETP.GT.AND P0, PT, |R0|, 1.469367938527859385e-39, PT ;  /* 0x001000000000780b */ /* 0x000fe20003f04200 */
[----:B--2---:R-:W-:Y:S01]  /*c2c0*/  IMAD.MOV.U32 R22, RZ, RZ, -0x5fb49ca2 ;  /* 0xa04b635eff167424 */ /* 0x004fe200078e00ff */
[----:B------:R-:W-:Y:S01]  /*c2d0*/  MOV R23, 0x3fdf284b ;  /* 0x3fdf284b00177802 */ /* 0x000fe20000000f00 */
        /* <DEDUP_REMOVED lines=11> */
[----:B0-----:R-:W-:Y:S01]  /*c390*/  MOV R12, R14 ;  /* 0x0000000e000c7202 */ /* 0x001fe20000000f00 */
[----:B------:R-:W-:Y:S01]  /*c3a0*/  IMAD.MOV.U32 R47, RZ, RZ, R19 ;  /* 0x000000ffff2f7224 */ /* 0x000fe200078e0013 */
[----:B------:R-:W-:Y:S01]  /*c3b0*/  MOV R0, 0xc3e0 ;  /* 0x0000c3e000007802 */ /* 0x000fe20000000f00 */
[----:B------:R-:W-:-:S02]  /*c3c0*/  IMAD.MOV.U32 R13, RZ, RZ, R15 ;  /* 0x000000ffff0d7224 */ /* 0x000fc400078e000f */
[----:B-1----:R-:W-:Y:S05]  /*c3d0*/  CALL.REL.NOINC `($__internal_22_$__cuda_sm20_div_rn_f64_full) ;  /* 0x00037c6000007944 */ /* 0x002fea0003c00000 */
[----:B------:R-:W-:Y:S01]  /*c3e0*/  IMAD.MOV.U32 R16, RZ, RZ, R2 ;  /* 0x000000ffff107224 */ /* 0x000fe200078e0002 */
[----:B------:R-:W-:-:S02]  /*c3f0*/  MOV R17, R3 ;  /* 0x0000000300117202 */ /* 0x000fc40000000f00 */
.L_x_4972:
[----:B------:R-:W-:Y:S05]  /*c400*/  BSYNC B3 ;  /* 0x0000000000037941 */ /* 0x000fea0003800000 */
.L_x_4971:
        /* <DEDUP_REMOVED lines=20> */
[----:B-1----:R-:W-:Y:S05]  /*c550*/  CALL.REL.NOINC `($__internal_22_$__cuda_sm20_div_rn_f64_full) ;  /* 0x00037ae000007944 */ /* 0x002fea0003c00000 */
.L_x_4974:
[----:B------:R-:W-:Y:S05]  /*c560*/  BSYNC B3 ;  /* 0x0000000000037941 */ /* 0x000fea0003800000 */
.L_x_4973:
        /* <DEDUP_REMOVED lines=71> */
.L_x_4979:
        /* <DEDUP_REMOVED lines=20> */
.L_x_4982:
[----:B------:R-:W-:Y:S05]  /*cb20*/  BSYNC B7 ;  /* 0x0000000000077941 */ /* 0x000fea0003800000 */
.L_x_4981:
        /* <DEDUP_REMOVED lines=15> */
.L_x_4980:
[----:B------:R-:W-:Y:S05]  /*cc20*/  BSYNC B4 ;  /* 0x0000000000047941 */ /* 0x000fea0003800000 */
.L_x_4978:
[----:B--2---:R-:W2:Y:S01]  /*cc30*/  DADD R8, R8, -R16 ;  /* 0x0000000008087229 */ /* 0x004ea20000000810 */
[----:B------:R-:W-:Y:S01]  /*cc40*/  IMAD.MOV.U32 R6, RZ, RZ, 0x0 ;  /* 0x00000000ff067424 */ /* 0x000fe200078e00ff */
[----:B------:R-:W-:Y:S01]  /*cc50*/  BSSY B4, `(.L_x_4983) ;  /* 0x000001c000047945 */ /* 0x000fe20003800000 */
[----:B------:R-:W-:-:S03]  /*cc60*/  IMAD.MOV.U32 R7, RZ, RZ, 0x3fd80000 ;  /* 0x3fd80000ff077424 */ /* 0x000fc600078e00ff */
        /* <DEDUP_REMOVED lines=22> */
[----:B------:R-:W-:Y:S02]  /*cdd0*/  IMAD.MOV.U32 R12, RZ, RZ, R17 ;  /* 0x000000ffff0c7224 */ /* 0x000fe400078e0011 */
[----:B-12---:R-:W-:Y:S05]  /*cde0*/  CALL.REL.NOINC `($__internal_23_$__cuda_sm20_dsqrt_rn_f64_mediumpath_v1) ;  /* 0x000378a000007944 */ /* 0x006fea0003c00000 */
[----:B------:R-:W-:Y:S01]  /*cdf0*/  IMAD.MOV.U32 R8, RZ, RZ, R2 ;  /* 0x000000ffff087224 */ /* 0x000fe200078e0002 */
[----:B------:R-:W-:-:S02]  /*ce00*/  MOV R9, R3 ;  /* 0x0000000300097202 */ /* 0x000fc40000000f00 */
.L_x_4984:
[----:B------:R-:W-:Y:S05]  /*ce10*/  BSYNC B4 ;  /* 0x0000000000047941 */ /* 0x000fea0003800000 */
.L_x_4983:
[----:B--2---:R-:W2:Y:S01]  /*ce20*/  DADD R8, -RZ, -R8 ;  /* 0x00000000ff087229 */ /* 0x004ea20000000908 */
[----:B------:R-:W-:Y:S05]  /*ce30*/  BRA `(.L_x_4977) ;  /* 0x0000086000007947 */ /* 0x000fea0003800000 */
.L_x_4976:
        /* <DEDUP_REMOVED lines=66> */
.L_x_4986:
        /* <DEDUP_REMOVED lines=20> */
.L_x_4989:
[----:B------:R-:W-:Y:S05]  /*d3a0*/  BSYNC B7 ;  /* 0x0000000000077941 */ /* 0x000fea0003800000 */
.L_x_4988:
        /* <DEDUP_REMOVED lines=15> */
.L_x_4987:
[----:B------:R-:W-:Y:S05]  /*d4a0*/  BSYNC B4 ;  /* 0x0000000000047941 */ /* 0x000fea0003800000 */
.L_x_4985:
[----:B--2---:R-:W2:Y:S01]  /*d4b0*/  DADD R8, R8, -R16 ;  /* 0x0000000008087229 */ /* 0x004ea20000000810 */
[----:B------:R-:W-:Y:S01]  /*d4c0*/  MOV R6, 0x0 ;  /* 0x0000000000067802 */ /* 0x000fe20000000f00 */
[----:B------:R-:W-:Y:S01]  /*d4d0*/  IMAD.MOV.U32 R7, RZ, RZ, 0x3fd80000 ;  /* 0x3fd80000ff077424 */ /* 0x000fe200078e00ff */
        /* <DEDUP_REMOVED lines=20> */
[----:B------:R-:W-:Y:S01]  /*d620*/  MOV R12, R17 ;  /* 0x00000011000c7202 */ /* 0x000fe20000000f00 */
[----:B------:R-:W-:Y:S01]  /*d630*/  IMAD.MOV.U32 R4, RZ, RZ, R19 ;  /* 0x000000ffff047224 */ /* 0x000fe200078e0013 */
[----:B------:R-:W-:Y:S01]  /*d640*/  MOV R0, 0xd670 ;  /* 0x0000d67000007802 */ /* 0x000fe20000000f00 */
[----:B------:R-:W-:Y:S02]  /*d650*/  IMAD.MOV.U32 R13, RZ, RZ, R16 ;  /* 0x000000ffff0d7224 */ /* 0x000fe400078e0010 */
[----:B-12---:R-:W-:Y:S05]  /*d660*/  CALL.REL.NOINC `($__internal_23_$__cuda_sm20_dsqrt_rn_f64_mediumpath_v1) ;  /* 0x0003702000007944 */ /* 0x006fea0003c00000 */
[----:B------:R-:W-:Y:S02]  /*d670*/  IMAD.MOV.U32 R8, RZ, RZ, R2 ;  /* 0x000000ffff087224 */ /* 0x000fe400078e0002 */
[----:B------:R-:W-:-:S02]  /*d680*/  IMAD.MOV.U32 R9, RZ, RZ, R3 ;  /* 0x000000ffff097224 */ /* 0x000fc400078e0003 */
.L_x_4990:
[----:B------:R-:W-:Y:S05]  /*d690*/  BSYNC B4 ;  /* 0x0000000000047941 */ /* 0x000fea0003800000 */
.L_x_4977:
[----:B------:R-:W-:Y:S05]  /*d6a0*/  BSYNC B3 ;  /* 0x0000000000037941 */ /* 0x000fea0003800000 */
.L_x_4975:
[----:B------:R-:W3:Y:S01]  /*d6b0*/  DMUL R12, R14, 0.5 ;  /* 0x3fe000000e0c7828 */ /* 0x000ee20000000000 */
[----:B------:R-:W-:Y:S01]  /*d6c0*/  MOV R6, 0x0 ;  /* 0x0000000000067802 */ /* 0x000fe20000000f00 */
[----:B------:R-:W-:Y:S01]  /*d6d0*/  IMAD.MOV.U32 R7, RZ, RZ, 0x3fd80000 ;  /* 0x3fd80000ff077424 */ /* 0x000fe200078e00ff */
[----:B------:R-:W-:Y:S03]  /*d6e0*/  BSSY B3, `(.L_x_4991) ;  /* 0x000001a000037945 */ /* 0x000fe60003800000 */
[----:B---3--:R-:W3:Y:S04]  /*d6f0*/  MUFU.RSQ64H R3, R13 ;  /* 0x0000000d00037308 */ /* 0x008ee80000001c00 */
[----:B------:R-:W-:-:S04]  /*d700*/  IADD3 R2, R13, -0x3500000, RZ ;  /* 0xfcb000000d027810 */ /* 0x000fc80007ffe0ff */
[----:B------:R-:W-:Y:S02]  /*d710*/  ISETP.GE.U32.AND P0, PT, R2, 0x7ca00000, PT ;  /* 0x7ca000000200780c */ /* 0x000fe40003f06070 */
[----:B---3--:R-:W3:-:S06]  /*d720*/  DMUL R4, R2, R2 ;  /* 0x0000000202047228 */ /* 0x008ecc0000000000 */
[----:B---3--:R-:W3:-:S06]  /*d730*/  DFMA R4, R12, -R4, 1 ;  /* 0x3ff000000c04742b */ /* 0x008ecc0000000804 */
[----:B---3--:R-:W-:-:S04]  /*d740*/  DFMA R6, R4, R6, 0.5 ;  /* 0x3fe000000406742b */ /* 0x008fc80000000006 */
[----:B------:R-:W3:-:S06]  /*d750*/  DMUL R4, R2, R4 ;  /* 0x0000000402047228 */ /* 0x000ecc0000000000 */
[----:B---3--:R-:W3:-:S06]  /*d760*/  DFMA R6, R6, R4, R2 ;  /* 0x000000040606722b */ /* 0x008ecc0000000002 */
[----:B0--3--:R-:W0:-:S04]  /*d770*/  DMUL R16, R12, R6 ;  /* 0x000000060c107228 */ /* 0x009e080000000000 */
[----:B------:R-:W-:Y:S01]  /*d780*/  IADD3 R11, R7, -0x100000, RZ ;  /* 0xfff00000070b7810 */ /* 0x000fe20007ffe0ff */
[----:B------:R-:W-:Y:S01]  /*d790*/  IMAD.MOV.U32 R10, RZ, RZ, R6 ;  /* 0x000000ffff0a7224 */ /* 0x000fe200078e0006 */
[----:B0-----:R-:W0:-:S06]  /*d7a0*/  DFMA R18, R16, -R16, R12 ;  /* 0x800000101012722b */ /* 0x001e0c000000000c */
[----:B0-----:R0:W3:Y:S01]  /*d7b0*/  DFMA R4, R18, R10, R16 ;  /* 0x0000000a1204722b */ /* 0x0010e20000000010 */
[----:B------:R-:W-:Y:S05]  /*d7c0*/  @!P0 BRA `(.L_x_4992) ;  /* 0x000000b000008947 */ /* 0x000fea0003800000 */
[----:B------:R-:W-:Y:S01]  /*d7d0*/  IMAD.MOV.U32 R3, RZ, RZ, R12 ;  /* 0x000000ffff037224 */ /* 0x000fe200078e000c */
[----:B0-----:R-:W-:Y:S01]  /*d7e0*/  MOV R10, R6 ;  /* 0x00000006000a7202 */ /* 0x001fe20000000f00 */
[----:B------:R-:W-:Y:S01]  /*d7f0*/  IMAD.MOV.U32 R7, RZ, RZ, R13 ;  /* 0x000000ffff077224 */ /* 0x000fe200078e000d */
[----:B---3--:R-:W-:Y:S01]  /*d800*/  MOV R5, R18 ;  /* 0x0000001200057202 */ /* 0x008fe20000000f00 */
[----:B------:R-:W-:Y:S01]  /*d810*/  IMAD.MOV.U32 R4, RZ, RZ, R19 ;  /* 0x000000ffff047224 */ /* 0x000fe200078e0013 */
[----:B------:R-:W-:Y:S01]  /*d820*/  MOV R12, R17 ;  /* 0x00000011000c7202 */ /* 0x000fe20000000f00 */
[----:B------:R-:W-:Y:S01]  /*d830*/  IMAD.MOV.U32 R13, RZ, RZ, R16 ;  /* 0x000000ffff0d7224 */ /* 0x000fe200078e0010 */
[----:B------:R-:W-:Y:S02]  /*d840*/  MOV R0, 0xd860 ;  /* 0x0000d86000007802 */ /* 0x000fe40000000f00 */
[----:B-12---:R-:W-:Y:S05]  /*d850*/  CALL.REL.NOINC `($__internal_23_$__cuda_sm20_dsqrt_rn_f64_mediumpath_v1) ;  /* 0x00036e3000007944 */ /* 0x006fea0003c00000 */
[----:B------:R-:W-:Y:S02]  /*d860*/  IMAD.MOV.U32 R4, RZ, RZ, R2 ;  /* 0x000000ffff047224 */ /* 0x000fe400078e0002 */
[----:B------:R-:W-:-:S02]  /*d870*/  IMAD.MOV.U32 R5, RZ, RZ, R3 ;  /* 0x000000ffff057224 */ /* 0x000fc400078e0003 */
.L_x_4992:
[----:B------:R-:W-:Y:S05]  /*d880*/  BSYNC B3 ;  /* 0x0000000000037941 */ /* 0x000fea0003800000 */
.L_x_4991:
        /* <DEDUP_REMOVED lines=14> */
.L_x_4994:
[----:B------:R-:W-:Y:S01]  /*d970*/  MOV R2, R4 ;  /* 0x0000000400027202 */ /* 0x000fe20000000f00 */
[----:B------:R-:W-:Y:S01]  /*d980*/  IMAD.MOV.U32 R12, RZ, RZ, RZ ;  /* 0x000000ffff0c7224 */ /* 0x000fe200078e00ff */
[----:B0-----:R-:W-:Y:S01]  /*d990*/  MOV R19, 0x3df8774a ;  /* 0x3df8774a00137802 */ /* 0x001fe20000000f00 */
[----:B------:R-:W-:Y:S01]  /*d9a0*/  IMAD.MOV.U32 R18, RZ, RZ, -0x2b1f4029 ;  /* 0xd4e0bfd7ff127424 */ /* 0x000fe200078e00ff */
[----:B------:R-:W-:Y:S01]  /*d9b0*/  MOV R20, 0x652b82fe ;  /* 0x652b82fe00147802 */ /* 0x000fe20000000f00 */
[----:B------:R-:W-:Y:S01]  /*d9c0*/  IMAD.MOV.U32 R21, RZ, RZ, 0x3ff71547 ;  /* 0x3ff71547ff157424 */ /* 0x000fe200078e00ff */
        /* <DEDUP_REMOVED lines=13> */
[C---:B0-----:R0:W2:Y:S02]  /*daa0*/  DFMA R10, R6.reuse, -R18, c[0x2][0x128] ;  /* 0x00804a00060a762b */ /* 0x0410a40000000812 */
[----:B0-----:R-:W-:Y:S02]  /*dab0*/  IMAD.MOV.U32 R18, RZ, RZ, 0x0 ;  /* 0x00000000ff127424 */ /* 0x001fe400078e00ff */
[----:B------:R-:W-:Y:S02]  /*dac0*/  IMAD.MOV.U32 R19, RZ, RZ, 0x3ff00000 ;  /* 0x3ff00000ff137424 */ /* 0x000fe400078e00ff */
        /* <DEDUP_REMOVED lines=14> */
[----:B0-----:R-:W0:-:S04]  /*dbb0*/  DFMA R16, R6, R16, c[0x2][0x170] ;  /* 0x00805c000610762b */ /* 0x001e080000000010 */
[----:B------:R2:W3:Y:S02]  /*dbc0*/  DADD R26, R12, -6.75539944105574400000e+15 ;  /* 0xc33800000c1a7429 */ /* 0x0004e40000000000 */
[----:B--2---:R-:W-:Y:S02]  /*dbd0*/  SHF.R.S32.HI R13, RZ, 0x1, R0 ;  /* 0x00000001ff0d7819 */ /* 0x004fe40000011400 */
[----:B0-----:R-:W0:-:S03]  /*dbe0*/  DFMA R16, R6, R16, c[0x2][0x178] ;  /* 0x00805e000610762b */ /* 0x001e060000000010 */
[----:B------:R-:W-:Y:S01]  /*dbf0*/  IMAD.IADD R12, R12, 0x1, -R13 ;  /* 0x000000010c0c7824 */ /* 0x000fe200078e0a0d */
[----:B------:R-:W2:-:S04]  /*dc00*/  DFMA R24, R20, R20, R20 ;  /* 0x000000141418722b */ /* 0x000e880000000014 */
        /* <DEDUP_REMOVED lines=31> */
[----:B------:R-:W-:Y:S01]  /*de00*/  LEA R13, R12, 0x3ff00000, 0x14 ;  /* 0x3ff000000c0d7811 */ /* 0x000fe200078ea0ff */
[----:B0-----:R-:W0:Y:S01]  /*de10*/  DFMA R18, R2, R18, R20 ;  /* 0x000000120212722b */ /* 0x001e220000000014 */
[----:B------:R-:W-:-:S05]  /*de20*/  IMAD.MOV.U32 R12, RZ, RZ, RZ ;  /* 0x000000ffff0c7224 */ /* 0x000fca00078e00ff */
[----:B0-----:R-:W0:-:S04]  /*de30*/  DADD R18, -R6, R18 ;  /* 0x0000000006127229 */ /* 0x001e080000000112 */
[----:B------:R-:W2:-:S04]  /*de40*/  DMUL R12, R22, R12 ;  /* 0x0000000c160c7228 */ /* 0x000e880000000000 */
[----:B0-----:R-:W-:-:S04]  /*de50*/  DFMA R18, R16, R18, R6 ;  /* 0x000000121012722b */ /* 0x001fc80000000006 */
[----:B--2---:R-:W0:-:S06]  /*de60*/  DFMA R10, R12, R10, R12 ;  /* 0x0000000a0c0a722b */ /* 0x004e0c000000000c */
[----:B0-----:R-:W0:-:S10]  /*de70*/  DMUL R10, R18, R10 ;  /* 0x0000000a120a7228 */ /* 0x001e140000000000 */
[----:B0-----:R-:W-:Y:S02]  /*de80*/  FSEL R6, R10, RZ, !P0 ;  /* 0x000000ff0a067208 */ /* 0x001fe40004000000 */
[----:B------:R-:W-:Y:S02]  /*de90*/  FSEL R7, R11, RZ, !P0 ;  /* 0x000000ff0b077208 */ /* 0x000fe40004000000 */
[----:B------:R-:W-:-:S04]  /*dea0*/  ISETP.GE.AND P0, PT, R5, RZ, PT ;  /* 0x000000ff0500720c */ /* 0x000fc80003f06270 */
[----:B------:R-:W0:-:S10]  /*deb0*/  DADD R2, -R6, 2 ;  /* 0x4000000006027429 */ /* 0x000e140000000100 */
[----:B0-----:R-:W-:Y:S02]  /*dec0*/  FSEL R80, R2, R6, !P0 ;  /* 0x0000000602507208 */ /* 0x001fe40004000000 */
[----:B------:R-:W-:Y:S02]  /*ded0*/  FSEL R81, R3, R7, !P0 ;  /* 0x0000000703517208 */ /* 0x000fe40004000000 */
.L_x_4995:
[----:B------:R-:W-:Y:S05]  /*dee0*/  BSYNC B2 ;  /* 0x0000000000027941 */ /* 0x000fea0003800000 */
.L_x_4993:
        /* <DEDUP_REMOVED lines=31> */
[----:B------:R-:W-:-:S02]  /*e0e0*/  CS2R R76, SRZ ;  /* 0x00000000004c7805 */ /* 0x000fc4000001ff00 */
.L_x_5002:
        /* <DEDUP_REMOVED lines=310> */
.L_x_4998:
[----:B------:R-:W-:Y:S05]  /*f450*/  BSYNC B2 ;  /* 0x0000000000027941 */ /* 0x000fea0003800000 */
.L_x_4997:
        /* <DEDUP_REMOVED lines=11> */
[----:B0-2---:R-:W0:-:S06]  /*f510*/  DFMA R10, -R14, R4, 1 ;  /* 0x3ff000000e0a742b */ /* 0x005e0c0000000104 */
        /* <DEDUP_REMOVED lines=15> */
[----:B-1----:R-:W-:Y:S05]  /*f610*/  CALL.REL.NOINC `($__internal_22_$__cuda_sm20_div_rn_f64_full) ;  /* 0x00034a2000007944 */ /* 0x002fea0003c00000 */
[----:B------:R-:W-:Y:S02]  /*f620*/  IMAD.MOV.U32 R10, RZ, RZ, R2 ;  /* 0x000000ffff0a7224 */ /* 0x000fe400078e0002 */
[----:B------:R-:W-:Y:S02]  /*f630*/  IMAD.MOV.U32 R11, RZ, RZ, R3 ;  /* 0x000000ffff0b7224 */ /* 0x000fe400078e0003 */
.L_x_5001:
[----:B------:R-:W-:Y:S05]  /*f640*/  BSYNC B4 ;  /* 0x0000000000047941 */ /* 0x000fea0003800000 */
.L_x_5000:
[----:B------:R-:W-:Y:S01]  /*f650*/  IADD3 R78, R78, 0x1, RZ ;  /* 0x000000014e4e7810 */ /* 0x000fe20007ffe0ff */
[----:B------:R0:W2:Y:S01]  /*f660*/  DADD R4, -RZ, |R72| ;  /* 0x00000000ff047229 */ /* 0x0000a20000000548 */
[----:B------:R-:W-:Y:S01]  /*f670*/  MOV R2, R10 ;  /* 0x0000000a00027202 */ /* 0x000fe20000000f00 */
[----:B------:R-:W-:Y:S01]  /*f680*/  IMAD.MOV.U32 R3, RZ, RZ, R11 ;  /* 0x000000ffff037224 */ /* 0x000fe200078e000b */
[----:B------:R-:W-:-:S13]  /*f690*/  ISETP.GE.U32.AND P0, PT, R78, 0x19, PT ;  /* 0x000000194e00780c */ /* 0x000fda0003f06070 */
[----:B0-2---:R-:W-:Y:S01]  /*f6a0*/  @P0 CALL.REL.NOINC `(.L_x_4999) ;  /* 0x0000001000000944 */ /* 0x005fe20003c00000 */
[----:B------:R-:W-:Y:S05]  /*f6b0*/  BRA `(.L_x_5002) ;  /* 0xffffea3000007947 */ /* 0x000fea000383ffff */
.L_x_4999:
[----:B------:R-:W-:Y:S05]  /*f6c0*/  BSYNC B3 ;  /* 0x0000000000037941 */ /* 0x000fea0003800000 */
.L_x_4996:
[----:B------:R-:W2:Y:S01]  /*f6d0*/  DMUL R2, R14, -0.5 ;  /* 0xbfe000000e027828 */ /* 0x000ea20000000000 */
[----:B------:R-:W-:Y:S01]  /*f6e0*/  IMAD.MOV.U32 R4, RZ, RZ, 0x652b82fe ;  /* 0x652b82feff047424 */ /* 0x000fe200078e00ff */
[----:B------:R-:W-:Y:S01]  /*f6f0*/  MOV R5, 0x3ff71547 ;  /* 0x3ff7154700057802 */ /* 0x000fe20000000f00 */
[----:B------:R-:W-:Y:S01]  /*f700*/  IMAD.MOV.U32 R12, RZ, RZ, 0x69ce2bdf ;  /* 0x69ce2bdfff0c7424 */ /* 0x000fe200078e00ff */
[----:B------:R-:W-:Y:S01]  /*f710*/  MOV R16, 0x0 ;  /* 0x0000000000107802 */ /* 0x000fe20000000f00 */
[----:B------:R-:W-:Y:S01]  /*f720*/  IMAD.MOV.U32 R13, RZ, RZ, 0x3e5ade15 ;  /* 0x3e5ade15ff0d7424 */ /* 0x000fe200078e00ff */
[-C--:B--2---:R-:W2:Y:S01]  /*f730*/  DMUL R2, R2, R8.reuse ;  /* 0x0000000802027228 */ /* 0x084ea20000000000 */
[----:B------:R-:W-:Y:S01]  /*f740*/  IMAD.MOV.U32 R17, RZ, RZ, 0x3fd80000 ;  /* 0x3fd80000ff117424 */ /* 0x000fe200078e00ff */
[----:B------:R-:W-:Y:S04]  /*f750*/  BSSY B2, `(.L_x_5003) ;  /* 0x0000030000027945 */ /* 0x000fe80003800000 */
[----:B--2---:R-:W2:-:S06]  /*f760*/  DMUL R8, R2, R8 ;  /* 0x0000000802087228 */ /* 0x004e8c0000000000 */
[----:B--2---:R-:W2:-:S04]  /*f770*/  DFMA R4, R8, R4, 6.75539944105574400000e+15 ;  /* 0x433800000804742b */ /* 0x004e880000000004 */
[----:B------:R-:W-:Y:S02]  /*f780*/  FSETP.GEU.FTZ.AND P0, PT, |R9|, 4.1917929649353027344, PT ;  /* 0x4086232b0900780b */ /* 0x000fe40003f1e200 */
[----:B--2---:R-:W2:-:S06]  /*f790*/  DADD R2, R4, -6.75539944105574400000e+15 ;  /* 0xc338000004027429 */ /* 0x004e8c0000000000 */
[----:B--2---:R-:W2:-:S06]  /*f7a0*/  DFMA R6, R2, c[0x2][0xb8], R8 ;  /* 0x00802e0002067a2b */ /* 0x004e8c0000000008 */
[----:B0-2---:R-:W0:-:S04]  /*f7b0*/  DFMA R10, R2, c[0x2][0xc0], R6 ;  /* 0x00803000020a7a2b */ /* 0x005e080000000006 */
[----:B------:R-:W-:-:S04]  /*f7c0*/  DMUL R6, R14, c[0x2][0x1d8] ;  /* 0x008076000e067a28 */ /* 0x000fc80000000000 */
[----:B0-----:R-:W0:-:S06]  /*f7d0*/  DFMA R2, R10, R12, c[0x2][0xc8] ;  /* 0x008032000a02762b */ /* 0x001e0c000000000c */
[C---:B0-----:R0:W2:Y:S02]  /*f7e0*/  DFMA R12, R10.reuse, R2, c[0x2][0xd0] ;  /* 0x008034000a0c762b */ /* 0x0410a40000000002 */
[----:B0-----:R-:W-:Y:S02]  /*f7f0*/  IADD3 R2, R7, -0x3500000, RZ ;  /* 0xfcb0000007027810 */ /* 0x001fe40007ffe0ff */
[----:B------:R-:W0:Y:S02]  /*f800*/  MUFU.RSQ64H R3, R7 ;  /* 0x0000000700037308 */ /* 0x000e240000001c00 */
[----:B--2---:R-:W2:Y:S01]  /*f810*/  DFMA R12, R10, R12, c[0x2][0xd8] ;  /* 0x008036000a0c762b */ /* 0x004ea2000000000c */
[----:B------:R-:W-:-:S05]  /*f820*/  ISETP.GE.U32.AND P2, PT, R2, 0x7ca00000, PT ;  /* 0x7ca000000200780c */ /* 0x000fca0003f46070 */
[----:B--2---:R-:W2:-:S06]  /*f830*/  DFMA R12, R10, R12, c[0x2][0xe0] ;  /* 0x008038000a0c762b */ /* 0x004e8c000000000c */
        /* <DEDUP_REMOVED lines=10> */
[----:B0-----:R-:W0:-:S04]  /*f8e0*/  DFMA R12, R10, R12, 1 ;  /* 0x3ff000000a0c742b */ /* 0x001e08000000000c */
[----:B--2---:R-:W2:Y:S02]  /*f8f0*/  DMUL R20, R6, R18 ;  /* 0x0000001206147228 */ /* 0x004ea40000000000 */
[----:B------:R-:W-:Y:S01]  /*f900*/  IADD3 R15, R19, -0x100000, RZ ;  /* 0xfff00000130f7810 */ /* 0x000fe20007ffe0ff */
[----:B------:R-:W-:Y:S01]  /*f910*/  IMAD.MOV.U32 R14, RZ, RZ, R18 ;  /* 0x000000ffff0e7224 */ /* 0x000fe200078e0012 */
[----:B0-----:R-:W-:-:S04]  /*f920*/  DFMA R16, R10, R12, 1 ;  /* 0x3ff000000a10742b */ /* 0x001fc8000000000c */
[----:B--2---:R-:W0:-:S06]  /*f930*/  DFMA R22, R20, -R20, R6 ;  /* 0x800000141416722b */ /* 0x004e0c0000000006 */
[----:B0-----:R0:W2:Y:S01]  /*f940*/  DFMA R12, R22, R14, R20 ;  /* 0x0000000e160c722b */ /* 0x0010a20000000014 */
[----:B------:R-:W-:Y:S01]  /*f950*/  LEA R11, R4, R17, 0x14 ;  /* 0x00000011040b7211 */ /* 0x000fe200078ea0ff */
[----:B------:R-:W-:Y:S01]  /*f960*/  IMAD.MOV.U32 R10, RZ, RZ, R16 ;  /* 0x000000ffff0a7224 */ /* 0x000fe200078e0010 */
[----:B------:R-:W-:Y:S05]  /*f970*/  @!P0 BRA `(.L_x_5004) ;  /* 0x000000d000008947 */ /* 0x000fea0003800000 */
[----:B0-2---:R-:W-:Y:S01]  /*f980*/  FSETP.GEU.FTZ.AND P0, PT, |R9|, 4.2275390625, PT ;  /* 0x408748000900780b */ /* 0x005fe20003f1e200 */
[----:B------:R-:W-:-:S04]  /*f990*/  DADD R10, R8, +INF ;  /* 0x7ff00000080a7429 */ /* 0x000fc80000000000 */
[----:B------:R-:W0:-:S06]  /*f9a0*/  DSETP.GEU.AND P1, PT, R8, RZ, PT ;  /* 0x000000ff0800722a */ /* 0x000e0c0003f2e000 */
[----:B0-----:R-:W-:Y:S02]  /*f9b0*/  FSEL R10, R10, RZ, P1 ;  /* 0x000000ff0a0a7208 */ /* 0x001fe40000800000 */
[----:B------:R-:W-:Y:S01]  /*f9c0*/  @!P0 LEA.HI R0, R4, R4, RZ, 0x1 ;  /* 0x0000000404008211 */ /* 0x000fe200078f08ff */
[----:B------:R-:W-:Y:S01]  /*f9d0*/  @!P0 IMAD.MOV.U32 R8, RZ, RZ, RZ ;  /* 0x000000ffff088224 */ /* 0x000fe200078e00ff */
[----:B------:R-:W-:Y:S02]  /*f9e0*/  FSEL R11, R11, RZ, P1 ;  /* 0x000000ff0b0b7208 */ /* 0x000fe40000800000 */
[----:B------:R-:W-:-:S05]  /*f9f0*/  @!P0 SHF.R.S32.HI R5, RZ, 0x1, R0 ;  /* 0x00000001ff058819 */ /* 0x000fca0000011400 */
[----:B------:R-:W-:Y:S01]  /*fa00*/  @!P0 IMAD.IADD R4, R4, 0x1, -R5 ;  /* 0x0000000104048824 */ /* 0x000fe200078e0a05 */
[----:B------:R-:W-:-:S04]  /*fa10*/  @!P0 LEA R5, R5, R17, 0x14 ;  /* 0x0000001105058211 */ /* 0x000fc800078ea0ff */
[----:B------:R-:W-:Y:S01]  /*fa20*/  @!P0 LEA R9, R4, 0x3ff00000, 0x14 ;  /* 0x3ff0000004098811 */ /* 0x000fe200078ea0ff */
[----:B------:R-:W-:-:S06]  /*fa30*/  @!P0 IMAD.MOV.U32 R4, RZ, RZ, R16 ;  /* 0x000000ffff048224 */ /* 0x000fcc00078e0010 */
[----:B------:R0:W2:-:S06]  /*fa40*/  @!P0 DMUL R10, R4, R8 ;  /* 0x00000008040a8228 */ /* 0x00008c0000000000 */
.L_x_5004:
[----:B0-2---:R-:W-:Y:S05]  /*fa50*/  BSYNC B2 ;  /* 0x0000000000027941 */ /* 0x005fea0003800000 */
.L_x_5003:
[----:B------:R-:W-:Y:S01]  /*fa60*/  BSSY B3, `(.L_x_5005) ;  /* 0x000000e000037945 */ /* 0x000fe20003800000 */
[----:B------:R0:W2:Y:S01]  /*fa70*/  DMUL R76, R10, R76 ;  /* 0x0000004c0a4c7228 */ /* 0x0000a20000000000 */
        /* <DEDUP_REMOVED lines=12> */
.L_x_5006:
[----:B------:R-:W-:Y:S05]  /*fb40*/  BSYNC B3 ;  /* 0x0000000000037941 */ /* 0x000fea0003800000 */
.L_x_5005:
        /* <DEDUP_REMOVED lines=15> */
[----:B------:R-:W-:Y:S01]  /*fc40*/  IMAD.MOV.U32 R46, RZ, RZ, R76 ;  /* 0x000000ffff2e7224 */ /* 0x000fe200078e004c */
[----:B------:R-:W-:Y:S01]  /*fc50*/  MOV R0, 0xfc80 ;  /* 0x0000fc8000007802 */ /* 0x000fe20000000f00 */
[----:B------:R-:W-:Y:S02]  /*fc60*/  IMAD.MOV.U32 R47, RZ, RZ, R77 ;  /* 0x000000ffff2f7224 */ /* 0x000fe400078e004d */
[----:B01----:R-:W-:Y:S05]  /*fc70*/  CALL.REL.NOINC `($__internal_22_$__cuda_sm20_div_rn_f64_full) ;  /* 0x000343c000007944 */ /* 0x003fea0003c00000 */
.L_x_5008:
[----:B------:R-:W-:Y:S05]  /*fc80*/  BSYNC B3 ;  /* 0x0000000000037941 */ /* 0x000fea0003800000 */
.L_x_5007:
[----:B------:R2:W3:Y:S01]  /*fc90*/  DFMA R80, R80, 0.5, -R2 ;  /* 0x3fe000005050782b */ /* 0x0004e20000000802 */
[----:B------:R-:W-:Y:S05]  /*fca0*/  BRA `(.L_x_4902) ;  /* 0x0000af9000007947 */ /* 0x000fea0003800000 */
.L_x_4906:
        /* <DEDUP_REMOVED lines=33> */
[----:B------:R-:W-:-:S02]  /*fec0*/  IMAD.MOV.U32 R26, RZ, RZ, 0x1 ;  /* 0x00000001ff1a7424 */ /* 0x000fc400078e00ff */
[----:B0-----:R-:W-:Y:S01]  /*fed0*/  IMAD.MOV.U32 R10, RZ, RZ, -0x1480f261 ;  /* 0xeb7f0d9fff0a7424 */ /* 0x001fe200078e00ff */
[----:B------:R0:W-:Y:S01]  /*fee0*/  STL.64 [R1+0x30], R20 ;  /* 0x0000301401007387 */ /* 0x0001e20000100a00 */
[----:B------:R-:W-:Y:S02]  /*fef0*/  IMAD.MOV.U32 R11, RZ, RZ, 0x3e3ccf5c ;  /* 0x3e3ccf5cff0b7424 */ /* 0x000fe400078e00ff */
[----:B---3--:R-:W3:Y:S01]  /*ff00*/  DFMA R28, -R14, R26, 1 ;  /* 0x3ff000000e1c742b */ /* 0x008ee2000000011a */
[----:B------:R5:W-:Y:S01]  /*ff10*/  STL.64 [R1+0x38], R22 ;  /* 0x0000381601007387 */ /* 0x000be20000100a00 */
[----:B--2---:R-:W-:Y:S01]  /*ff20*/  MOV R12, 0x55c37c1c ;  /* 0x55c37c1c000c7802 */ /* 0x004fe20000000f00 */
[----:B------:R-:W-:Y:S02]  /*ff30*/  IMAD.MOV.U32 R13, RZ, RZ, 0x3e46097d ;  /* 0x3e46097dff0d7424 */ /* 0x000fe400078e00ff */
[----:B------:R2:W-:Y:S01]  /*ff40*/  STL.64 [R1+0x40], R2 ;  /* 0x0000400201007387 */ /* 0x0005e20000100a00 */
[----:B----4-:R-:W-:Y:S01]  /*ff50*/  IMAD.MOV.U32 R16, RZ, RZ, 0x7c7a2faa ;  /* 0x7c7a2faaff107424 */ /* 0x010fe200078e00ff */
[----:B------:R-:W-:Y:S01]  /*ff60*/  MOV R17, 0xbe32d219 ;  /* 0xbe32d21900117802 */ /* 0x000fe20000000f00 */
[----:B0-----:R-:W-:Y:S01]  /*ff70*/  IMAD.MOV.U32 R20, RZ, RZ, -0x2db2a376 ;  /* 0xd24d5c8aff147424 */ /* 0x001fe200078e00ff */
[----:B------:R0:W-:Y:S01]  /*ff80*/  STL.64 [R1+0x48], R4 ;  /* 0x0000480401007387 */ /* 0x0001e20000100a00 */
[----:B------:R-:W-:Y:S01]  /*ff90*/  IMAD.MOV.U32 R21, RZ, RZ, 0x3e0f6e66 ;  /* 0x3e0f6e66ff157424 */ /* 0x000fe200078e00ff */
[----:B-----5:R-:W-:Y:S01]  /*ffa0*/  MOV R22, 0x6edf2b0c ;  /* 0x6edf2b0c00167802 */ /* 0x020fe20000000f00 */
        /* <DEDUP_REMOVED lines=8> */
[----:B----4-:R-:W-:Y:S01]  /*10030*/  MOV R6, 0x1fd754a ;  /* 0x01fd754a00067802 */ /* 0x010fe20000000f00 */
        /* <DEDUP_REMOVED lines=9> */
[----:B----4-:R-:W-:Y:S01]  /*100d0*/  MOV R16, 0xebb193c0 ;  /* 0xebb193c000107802 */ /* 0x010fe20000000f00 */
[----:B------:R-:W-:Y:S02]  /*100e0*/  IMAD.MOV.U32 R17, RZ, RZ, -0x42bc6765 ;  /* 0xbd43989bff117424 */ /* 0x000fe400078e00ff */
[----:B--2---:R-:W-:Y:S01]  /*100f0*/  IMAD.MOV.U32 R20, RZ, RZ, -0x3bc965c4 ;  /* 0xc4369a3cff147424 */ /* 0x004fe200078e00ff */
[----:B------:R-:W-:Y:S01]  /*10100*/  MOV R21, 0x3d20104f ;  /* 0x3d20104f00157802 */ /* 0x000fe20000000f00 */
[----:B------:R2:W-:Y:S01]  /*10110*/  STL.64 [R1+0x88], R4 ;  /* 0x0000880401007387 */ /* 0x0005e20000100a00 */
[----:B0-----:R-:W-:Y:S02]  /*10120*/  IMAD.MOV.U32 R22, RZ, RZ, 0x7950ad7b ;  /* 0x7950ad7bff167424 */ /* 0x001fe400078e00ff */
[----:B------:R-:W-:Y:S01]  /*10130*/  IMAD.MOV.U32 R23, RZ, RZ, -0x433d7c02 ;  /* 0xbcc283feff177424 */ /* 0x000fe200078e00ff */
[----:B------:R0:W-:Y:S01]  /*10140*/  STL.64 [R1+0x90], R6 ;  /* 0x0000900601007387 */ /* 0x0001e20000100a00 */
[----:B-----5:R-:W-:Y:S01]  /*10150*/  MOV R2, 0x4d71a27c ;  /* 0x4d71a27c00027802 */ /* 0x020fe20000000f00 */
[----:B------:R-:W-:-:S02]  /*10160*/  IMAD.MOV.U32 R3, RZ, RZ, -0x431e356f ;  /* 0xbce1ca91ff037424 */ /* 0x000fc400078e00ff */
[----:B------:R4:W-:Y:S01]  /*10170*/  STL.64 [R1+0x98], R10 ;  /* 0x0000980a01007387 */ /* 0x0009e20000100a00 */
[----:B--2---:R-:W-:Y:S01]  /*10180*/  IMAD.MOV.U32 R4, RZ, RZ, -0x36fe1a8c ;  /* 0xc901e574ff047424 */ /* 0x004fe200078e00ff */
[----:B------:R-:W-:Y:S02]  /*10190*/  MOV R5, 0xbf5e573a ;  /* 0xbf5e573a00057802 */ /* 0x000fe40000000f00 */
[----:B------:R2:W-:Y:S01]  /*101a0*/  STL.64 [R1+0xa0], R12 ;  /* 0x0000a00c01007387 */ /* 0x0005e20000100a00 */
[----:B0-----:R-:W-:-:S03]  /*101b0*/  IMAD.MOV.U32 R6, RZ, RZ, 0x1c71c71c ;  /* 0x1c71c71cff067424 */ /* 0x001fc600078e00ff */
[----:B------:R0:W-:Y:S01]  /*101c0*/  STL.64 [R1+0xa8], R16 ;  /* 0x0000a81001007387 */ /* 0x0001e20000100a00 */
[----:B------:R-:W-:Y:S01]  /*101d0*/  IMAD.MOV.U32 R7, RZ, RZ, -0x40938e39 ;  /* 0xbf6c71c7ff077424 */ /* 0x000fe200078e00ff */
[----:B----4-:R-:W-:Y:S01]  /*101e0*/  MOV R10, 0x6b015ac0 ;  /* 0x6b015ac0000a7802 */ /* 0x010fe20000000f00 */
[----:B------:R-:W-:Y:S01]  /*101f0*/  IMAD.MOV.U32 R11, RZ, RZ, 0x3f65ac05 ;  /* 0x3f65ac05ff0b7424 */ /* 0x000fe200078e00ff */
[----:B------:R4:W-:Y:S01]  /*10200*/  STL.64 [R1+0xb0], R20 ;  /* 0x0000b01401007387 */ /* 0x0009e20000100a00 */
[----:B--2---:R-:W-:-:S03]  /*10210*/  IMAD.MOV.U32 R12, RZ, RZ, 0x6f09e723 ;  /* 0x6f09e723ff0c7424 */ /* 0x004fc600078e00ff */
[----:B------:R2:W-:Y:S01]  /*10220*/  STL.64 [R1+0xb8], R22 ;  /* 0x0000b81601007387 */ /* 0x0005e20000100a00 */
[----:B------:R-:W-:Y:S01]  /*10230*/  MOV R13, 0xbf50394f ;  /* 0xbf50394f000d7802 */ /* 0x000fe20000000f00 */
[----:B0-----:R-:W-:Y:S02]  /*10240*/  IMAD.MOV.U32 R16, RZ, RZ, 0x40e53dbc ;  /* 0x40e53dbcff107424 */ /* 0x001fe400078e00ff */
        /* <DEDUP_REMOVED lines=8> */
[----:B0-----:R-:W-:Y:S02]  /*102d0*/  IMAD.MOV.U32 R2, RZ, RZ, -0x542947c2 ;  /* 0xabd6b83eff027424 */ /* 0x001fe400078e00ff */
[----:B------:R-:W-:Y:S01]  /*102e0*/  IMAD.MOV.U32 R3, RZ, RZ, 0x3ee00a9c ;  /* 0x3ee00a9cff037424 */ /* 0x000fe200078e00ff */
[----:B------:R0:W-:Y:S01]  /*102f0*/  STL.64 [R1+0xd8], R10 ;  /* 0x0000d80a01007387 */ /* 0x0001e20000100a00 */
[----:B----4-:R-:W-:Y:S01]  /*10300*/  MOV R4, 0xcc629cba ;  /* 0xcc629cba00047802 */ /* 0x010fe20000000f00 */
        /* <DEDUP_REMOVED lines=9> */
[----:B----4-:R-:W-:Y:S01]  /*103a0*/  MOV R12, 0xcba8aee ;  /* 0x0cba8aee000c7802 */ /* 0x010fe20000000f00 */
        /* <DEDUP_REMOVED lines=10> */
[----:B----4-:R-:W-:Y:S01]  /*10450*/  IMAD.MOV.U32 R2, RZ, RZ, 0x4bf3c34e ;  /* 0x4bf3c34eff027424 */ /* 0x010fe200078e00ff */
        /* <DEDUP_REMOVED lines=8> */
[----:B----4-:R-:W-:Y:S01]  /*104e0*/  IMAD.MOV.U32 R10, RZ, RZ, -0x3aabf15e ;  /* 0xc5540ea2ff0a7424 */ /* 0x010fe200078e00ff */
[----:B------:R-:W-:Y:S02]  /*104f0*/  MOV R11, 0x3d9f8041 ;  /* 0x3d9f8041000b7802 */ /* 0x000fe40000000f00 */
[----:B------:R4:W-:Y:S01]  /*10500*/  STL.64 [R1+0x130], R20 ;  /* 0x0001301401007387 */ /* 0x0009e20000100a00 */
[----:B0-----:R-:W-:-:S03]  /*10510*/  IMAD.MOV.U32 R12, RZ, RZ, -0x54b9f75 ;  /* 0xfab4608bff0c7424 */ /* 0x001fc600078e00ff */
[----:B------:R0:W-:Y:S01]  /*10520*/  STL.64 [R1+0x138], R22 ;  /* 0x0001381601007387 */ /* 0x0001e20000100a00 */
[----:B------:R-:W-:-:S03]  /*10530*/  IMAD.MOV.U32 R13, RZ, RZ, -0x4276330e ;  /* 0xbd89ccf2ff0d7424 */ /* 0x000fc600078e00ff */
[----:B------:R5:W-:Y:S01]  /*10540*/  STL.64 [R1+0x140], R2 ;  /* 0x0001400201007387 */ /* 0x000be20000100a00 */
[----:B--2---:R-:W-:Y:S01]  /*10550*/  MOV R16, 0xa10cd82 ;  /* 0x0a10cd8200107802 */ /* 0x004fe20000000f00 */
[----:B------:R-:W-:Y:S02]  /*10560*/  IMAD.MOV.U32 R17, RZ, RZ, 0x3d651958 ;  /* 0x3d651958ff117424 */ /* 0x000fe400078e00ff */
[----:B----4-:R-:W-:Y:S01]  /*10570*/  IMAD.MOV.U32 R20, RZ, RZ, 0x5dcd1851 ;  /* 0x5dcd1851ff147424 */ /* 0x010fe200078e00ff */
[----:B------:R-:W-:Y:S01]  /*10580*/  MOV R21, 0xbcaf3b7a ;  /* 0xbcaf3b7a00157802 */ /* 0x000fe20000000f00 */
[----:B------:R2:W-:Y:S01]  /*10590*/  STL.64 [R1+0x148], R4 ;  /* 0x0001480401007387 */ /* 0x0005e20000100a00 */
[----:B0-----:R-:W-:Y:S02]  /*105a0*/  IMAD.MOV.U32 R22, RZ, RZ, 0x448455ea ;  /* 0x448455eaff167424 */ /* 0x001fe400078e00ff */
        /* <DEDUP_REMOVED lines=11> */
[----:B----4-:R-:W-:Y:S01]  /*10660*/  MOV R10, 0x8edab4c8 ;  /* 0x8edab4c8000a7802 */ /* 0x010fe20000000f00 */
        /* <DEDUP_REMOVED lines=17> */
[----:B----4-:R-:W-:Y:S01]  /*10780*/  MOV R4, 0xae39151d ;  /* 0xae39151d00047802 */ /* 0x010fe20000000f00 */
[----:B------:R-:W-:Y:S02]  /*10790*/  IMAD.MOV.U32 R5, RZ, RZ, 0x3e626154 ;  /* 0x3e626154ff057424 */ /* 0x000fe400078e00ff */
        /* <DEDUP_REMOVED lines=19> */
[----:B----4-:R-:W-:Y:S01]  /*108d0*/  IMAD.MOV.U32 R2, RZ, RZ, 0x29460138 ;  /* 0x29460138ff027424 */ /* 0x010fe200078e00ff */
[----:B------:R-:W-:-:S02]  /*108e0*/  MOV R3, 0xbe177c58 ;  /* 0xbe177c5800037802 */ /* 0x000fc40000000f00 */
[----:B------:R4:W-:Y:S01]  /*108f0*/  STL.64 [R1+0x1d8], R10 ;  /* 0x0001d80a01007387 */ /* 0x0009e20000100a00 */
[----:B0-----:R-:W-:-:S03]  /*10900*/  IMAD.MOV.U32 R4, RZ, RZ, 0x74f638bb ;  /* 0x74f638bbff047424 */ /* 0x001fc600078e00ff */
[----:B------:R0:W-:Y:S01]  /*10910*/  STL.64 [R1+0x1e0], R12 ;  /* 0x0001e00c01007387 */ /* 0x0001e20000100a00 */
[----:B------:R-:W-:Y:S01]  /*10920*/  IMAD.MOV.U32 R5, RZ, RZ, 0x3d709627 ;  /* 0x3d709627ff057424 */ /* 0x000fe200078e00ff */
[----:B--2---:R-:W-:Y:S01]  /*10930*/  MOV R6, 0x6c188672 ;  /* 0x6c18867200067802 */ /* 0x004fe20000000f00 */
[----:B------:R-:W-:Y:S01]  /*10940*/  IMAD.MOV.U32 R7, RZ, RZ, 0x3de1b105 ;  /* 0x3de1b105ff077424 */ /* 0x000fe200078e00ff */
[----:B------:R2:W-:Y:S01]  /*10950*/  STL.64 [R1+0x1e8], R16 ;  /* 0x0001e81001007387 */ /* 0x0005e20000100a00 */
[----:B----4-:R-:W-:Y:S01]  /*10960*/  IMAD.MOV.U32 R10, RZ, RZ, -0x2439ec8f ;  /* 0xdbc61371ff0a7424 */ /* 0x010fe200078e00ff */
        /* <DEDUP_REMOVED lines=8> */
[----:B----4-:R-:W-:Y:S01]  /*109f0*/  IMAD.MOV.U32 R20, RZ, RZ, -0x9a39112 ;  /* 0xf65c6eeeff147424 */ /* 0x010fe200078e00ff */
        /* <DEDUP_REMOVED lines=42> */
[----:B----4-:R-:W-:Y:S01]  /*10ca0*/  MOV R12, 0x69c140a7 ;  /* 0x69c140a7000c7802 */ /* 0x010fe20000000f00 */
[----:B------:R-:W-:Y:S02]  /*10cb0*/  IMAD.MOV.U32 R13, RZ, RZ, -0x42415dce ;  /* 0xbdbea232ff0d7424 */ /* 0x000fe400078e00ff */
[----:B------:R4:W-:Y:S01]  /*10cc0*/  STL.64 [R1+0x280], R2 ;  /* 0x0002800201007387 */ /* 0x0009e20000100a00 */
[----:B--2---:R-:W-:Y:S01]  /*10cd0*/  IMAD.MOV.U32 R16, RZ, RZ, -0x410111 ;  /* 0xffbefeefff107424 */ /* 0x004fe200078e00ff */
[----:B------:R-:W-:Y:S01]  /*10ce0*/  MOV R17, 0xbe86c2dc ;  /* 0xbe86c2dc00117802 */ /* 0x000fe20000000f00 */
[----:B0-----:R-:W-:Y:S01]  /*10cf0*/  IMAD.MOV.U32 R20, RZ, RZ, -0x10b3b239 ;  /* 0xef4c4dc7ff147424 */ /* 0x001fe200078e00ff */
[----:B------:R0:W-:Y:S01]  /*10d00*/  STL.64 [R1+0x288], R4 ;  /* 0x0002880401007387 */ /* 0x0001e20000100a00 */
[----:B------:R-:W-:Y:S01]  /*10d10*/  IMAD.MOV.U32 R21, RZ, RZ, 0x3e75bde8 ;  /* 0x3e75bde8ff157424 */ /* 0x000fe200078e00ff */
        /* <DEDUP_REMOVED lines=12> */
[----:B----4-:R-:W-:Y:S01]  /*10de0*/  IMAD.MOV.U32 R10, RZ, RZ, 0x465daec1 ;  /* 0x465daec1ff0a7424 */ /* 0x010fe200078e00ff */
        /* <DEDUP_REMOVED lines=8> */
[----:B----4-:R-:W-:Y:S01]  /*10e70*/  IMAD.MOV.U32 R20, RZ, RZ, -0x583e5998 ;  /* 0xa7c1a668ff147424 */ /* 0x010fe200078e00ff */
        /* <DEDUP_REMOVED lines=71> */
[----:B----4-:R-:W-:Y:S01]  /*112f0*/  IMAD.MOV.U32 R20, RZ, RZ, -0x3a1dd552 ;  /* 0xc5e22aaeff147424 */ /* 0x010fe200078e00ff */
[----:B------:R-:W-:Y:S01]  /*11300*/  MOV R21, 0xbdc7f2fa ;  /* 0xbdc7f2fa00157802 */ /* 0x000fe20000000f00 */
[----:B------:R2:W-:Y:S01]  /*11310*/  STL.64 [R1+0x388], R4 ;  /* 0x0003880401007387 */ /* 0x0005e20000100a00 */
[----:B0-----:R-:W-:Y:S02]  /*11320*/  IMAD.MOV.U32 R22, RZ, RZ, -0x6f0b6555 ;  /* 0x90f49aabff167424 */ /* 0x001fe400078e00ff */
        /* <DEDUP_REMOVED lines=19> */
[----:B------:R-:W-:Y:S01]  /*11460*/  IMAD.MOV.U32 R17, RZ, RZ, -0x40c9ed76 ;  /* 0xbf36128aff117424 */ /* 0x000fe200078e00ff */
[----:B----4-:R-:W-:Y:S01]  /*11470*/  MOV R20, 0x4839c039 ;  /* 0x4839c03900147802 */ /* 0x010fe20000000f00 */
        /* <DEDUP_REMOVED lines=8> */
[----:B----4-:R-:W-:Y:S01]  /*11500*/  MOV R4, 0xcb24760b ;  /* 0xcb24760b00047802 */ /* 0x010fe20000000f00 */
[----:B------:R-:W-:Y:S02]  /*11510*/  IMAD.MOV.U32 R5, RZ, RZ, 0x3f11d1e9 ;  /* 0x3f11d1e9ff057424 */ /* 0x000fe400078e00ff */
        /* <DEDUP_REMOVED lines=13> */
[----:B0-----:R-:W-:Y:S01]  /*115f0*/  IMAD.MOV.U32 R20, RZ, RZ, -0x21f44d15 ;  /* 0xde0bb2ebff147424 */ /* 0x001fe200078e00ff */
[----:B------:R0:W-:Y:S01]  /*11600*/  STL.64 [R1+0x408], R4 ;  /* 0x0004080401007387 */ /* 0x0001e20000100a00 */
[----:B------:R-:W-:Y:S01]  /*11610*/  IMAD.MOV.U32 R21, RZ, RZ, -0x4209a631 ;  /* 0xbdf659cfff157424 */ /* 0x000fe200078e00ff */
[----:B-----5:R-:W-:Y:S01]  /*11620*/  MOV R22, 0x4e5c87c2 ;  /* 0x4e5c87c200167802 */ /* 0x020fe20000000f00 */
[----:B------:R-:W-:Y:S01]  /*11630*/  IMAD.MOV.U32 R23, RZ, RZ, 0x3e974150 ;  /* 0x3e974150ff177424 */ /* 0x000fe200078e00ff */
[----:B------:R2:W-:Y:S01]  /*11640*/  STL.64 [R1+0x410], R6 ;  /* 0x0004100601007387 */ /* 0x0005e20000100a00 */
[----:B----4-:R-:W-:Y:S01]  /*11650*/  IMAD.MOV.U32 R2, RZ, RZ, -0x4132f3f1 ;  /* 0xbecd0c0fff027424 */ /* 0x010fe200078e00ff */
        /* <DEDUP_REMOVED lines=15> */
[----:B--2---:R-:W-:Y:S01]  /*11750*/  MOV R16, 0x2d677057 ;  /* 0x2d67705700107802 */ /* 0x004fe20000000f00 */
[----:B------:R-:W-:Y:S02]  /*11760*/  IMAD.MOV.U32 R17, RZ, RZ, -0x41f50f0d ;  /* 0xbe0af0f3ff117424 */ /* 0x000fe400078e00ff */
[----:B----4-:R-:W-:Y:S01]  /*11770*/  IMAD.MOV.U32 R20, RZ, RZ, 0x60bd9bda ;  /* 0x60bd9bdaff147424 */ /* 0x010fe200078e00ff */
[----:B------:R-:W-:Y:S01]  /*11780*/  MOV R21, 0x3cf762c0 ;  /* 0x3cf762c000157802 */ /* 0x000fe20000000f00 */
[----:B------:R2:W-:Y:S01]  /*11790*/  STL.64 [R1+0x448], R4 ;  /* 0x0004480401007387 */ /* 0x0005e20000100a00 */
[----:B0-----:R-:W-:Y:S02]  /*117a0*/  IMAD.MOV.U32 R22, RZ, RZ, -0x7ce7b624 ;  /* 0x831849dcff167424 */ /* 0x001fe400078e00ff */
[----:B------:R-:W-:Y:S01]  /*117b0*/  IMAD.MOV.U32 R23, RZ, RZ, 0x3dd9b9c5 ;  /* 0x3dd9b9c5ff177424 */ /* 0x000fe200078e00ff */
[----:B------:R0:W-:Y:S01]  /*117c0*/  STL.64 [R1+0x450], R6 ;  /* 0x0004500601007387 */ /* 0x0001e20000100a00 */
[----:B-----5:R-:W-:Y:S01]  /*117d0*/  MOV R2, 0x2b8692ba ;  /* 0x2b8692ba00027802 */ /* 0x020fe20000000f00 */
[----:B------:R-:W-:-:S02]  /*117e0*/  IMAD.MOV.U32 R3, RZ, RZ, -0x42372feb ;  /* 0xbdc8d015ff037424 */ /* 0x000fc400078e00ff */
[----:B------:R4:W-:Y:S01]  /*117f0*/  STL.64 [R1+0x458], R10 ;  /* 0x0004580a01007387 */ /* 0x0009e20000100a00 */
[----:B--2---:R-:W-:Y:S01]  /*11800*/  IMAD.MOV.U32 R4, RZ, RZ, -0x5998b4a1 ;  /* 0xa6674b5fff047424 */ /* 0x004fe200078e00ff */
[----:B------:R-:W-:Y:S02]  /*11810*/  MOV R5, 0x3da7bf5e ;  /* 0x3da7bf5e00057802 */ /* 0x000fe40000000f00 */
[----:B------:R2:W-:Y:S01]  /*11820*/  STL.64 [R1+0x460], R12 ;  /* 0x0004600c01007387 */ /* 0x0005e20000100a00 */
[----:B0-----:R-:W-:-:S03]  /*11830*/  IMAD.MOV.U32 R6, RZ, RZ, -0x505ccbd0 ;  /* 0xafa33430ff067424 */ /* 0x001fc600078e00ff */
[----:B------:R0:W-:Y:S01]  /*11840*/  STL.64 [R1+0x468], R16 ;  /* 0x0004681001007387 */ /* 0x0001e20000100a00 */
[----:B------:R-:W-:Y:S01]  /*11850*/  IMAD.MOV.U32 R7, RZ, RZ, -0x437ae403 ;  /* 0xbc851bfdff077424 */ /* 0x000fe200078e00ff */
[----:B----4-:R-:W-:Y:S01]  /*11860*/  MOV R10, 0x90f18db ;  /* 0x090f18db000a7802 */ /* 0x010fe20000000f00 */
        /* <DEDUP_REMOVED lines=15> */
[----:B------:R-:W-:Y:S01]  /*11960*/  IMAD.MOV.U32 R3, RZ, RZ, 0x3f31c095 ;  /* 0x3f31c095ff037424 */ /* 0x000fe200078e00ff */
[----:B------:R0:W-:Y:S01]  /*11970*/  STL.64 [R1+0x498], R10 ;  /* 0x0004980a01007387 */ /* 0x0001e20000100a00 */
[----:B----4-:R-:W-:Y:S01]  /*11980*/  MOV R4, 0xda6cab49 ;  /* 0xda6cab4900047802 */ /* 0x010fe20000000f00 */
[----:B------:R-:W-:Y:S02]  /*11990*/  IMAD.MOV.U32 R5, RZ, RZ, 0x3eaa8411 ;  /* 0x3eaa8411ff057424 */ /* 0x000fe400078e00ff */
        /* <DEDUP_REMOVED lines=158> */
[----:B0-----:R-:W-:Y:S01]  /*12380*/  MOV R20, 0x92ec9b02 ;  /* 0x92ec9b0200147802 */ /* 0x001fe20000000f00 */
[----:B------:R-:W-:-:S02]  /*12390*/  IMAD.MOV.U32 R21, RZ, RZ, 0x3e339379 ;  /* 0x3e339379ff157424 */ /* 0x000fc400078e00ff */
[----:B------:R0:W-:Y:S01]  /*123a0*/  STL.64 [R1+0x650], R6 ;  /* 0x0006500601007387 */ /* 0x0001e20000100a00 */
[----:B-----5:R-:W-:Y:S01]  /*123b0*/  IMAD.MOV.U32 R22, RZ, RZ, 0x124b7492 ;  /* 0x124b7492ff167424 */ /* 0x020fe200078e00ff */
[----:B------:R-:W-:Y:S02]  /*123c0*/  MOV R23, 0xbdb2ed3c ;  /* 0xbdb2ed3c00177802 */ /* 0x000fe40000000f00 */
[----:B------:R5:W-:Y:S01]  /*123d0*/  STL.64 [R1+0x658], R10 ;  /* 0x0006580a01007387 */ /* 0x000be20000100a00 */
[----:B----4-:R-:W-:Y:S01]  /*123e0*/  IMAD.MOV.U32 R2, RZ, RZ, -0x653de63 ;  /* 0xf9ac219dff027424 */ /* 0x010fe200078e00ff */
[----:B------:R-:W-:Y:S01]  /*123f0*/  MOV R3, 0xbee6384a ;  /* 0xbee6384a00037802 */ /* 0x000fe20000000f00 */
[----:B--2---:R-:W-:Y:S01]  /*12400*/  IMAD.MOV.U32 R4, RZ, RZ, 0x198ab550 ;  /* 0x198ab550ff047424 */ /* 0x004fe200078e00ff */
[----:B------:R2:W-:Y:S01]  /*12410*/  STL.64 [R1+0x660], R12 ;  /* 0x0006600c01007387 */ /* 0x0005e20000100a00 */
[----:B------:R-:W-:Y:S01]  /*12420*/  IMAD.MOV.U32 R5, RZ, RZ, 0x3edc738f ;  /* 0x3edc738fff057424 */ /* 0x000fe200078e00ff */
[----:B0-----:R-:W-:Y:S01]  /*12430*/  MOV R6, 0x9530a7ad ;  /* 0x9530a7ad00067802 */ /* 0x001fe20000000f00 */
[----:B------:R-:W-:Y:S01]  /*12440*/  IMAD.MOV.U32 R7, RZ, RZ, -0x413e5214 ;  /* 0xbec1adecff077424 */ /* 0x000fe200078e00ff */
[----:B------:R0:W-:Y:S01]  /*12450*/  STL.64 [R1+0x680], R2 ;  /* 0x0006800201007387 */ /* 0x0001e20000100a00 */
[----:B-----5:R-:W-:-:S02]  /*12460*/  IMAD.MOV.U32 R10, RZ, RZ, 0x70ac9b03 ;  /* 0x70ac9b03ff0a7424 */ /* 0x020fc400078e00ff */
[----:B------:R-:W-:Y:S01]  /*12470*/  IMAD.MOV.U32 R11, RZ, RZ, 0x3e9952f9 ;  /* 0x3e9952f9ff0b7424 */ /* 0x000fe200078e00ff */
[----:B------:R4:W-:Y:S01]  /*12480*/  STL.64 [R1+0x688], R4 ;  /* 0x0006880401007387 */ /* 0x0009e20000100a00 */
[----:B--2---:R-:W-:Y:S01]  /*12490*/  MOV R12, 0x3b2187a2 ;  /* 0x3b2187a2000c7802 */ /* 0x004fe20000000f00 */
[----:B------:R-:W-:Y:S02]  /*124a0*/  IMAD.MOV.U32 R13, RZ, RZ, -0x4172a662 ;  /* 0xbe8d599eff0d7424 */ /* 0x000fe400078e00ff */
[----:B------:R2:W-:Y:S01]  /*124b0*/  STL.64 [R1+0x690], R6 ;  /* 0x0006900601007387 */ /* 0x0005e20000100a00 */
[----:B0-----:R-:W-:-:S03]  /*124c0*/  IMAD.MOV.U32 R2, RZ, RZ, 0x6d84752e ;  /* 0x6d84752eff027424 */ /* 0x001fc600078e00ff */
[----:B------:R0:W-:Y:S01]  /*124d0*/  STL.64 [R1+0x6a0], R10 ;  /* 0x0006a00a01007387 */ /* 0x0001e20000100a00 */
[----:B------:R-:W-:Y:S01]  /*124e0*/  MOV R3, 0x3e3663fd ;  /* 0x3e3663fd00037802 */ /* 0x000fe20000000f00 */
[----:B----4-:R-:W-:Y:S02]  /*124f0*/  IMAD.MOV.U32 R4, RZ, RZ, -0xf204d96 ;  /* 0xf0dfb26aff047424 */ /* 0x010fe400078e00ff */
        /* <DEDUP_REMOVED lines=8> */
[----:B----4-:R-:W-:-:S03]  /*12580*/  MOV R12, 0xe5de78aa ;  /* 0xe5de78aa000c7802 */ /* 0x010fc60000000f00 */
[----:B------:R4:W-:Y:S01]  /*12590*/  STL.64 [R1+0x6d8], R6 ;  /* 0x0006d80601007387 */ /* 0x0009e20000100a00 */
[----:B------:R-:W-:-:S03]  /*125a0*/  IMAD.MOV.U32 R13, RZ, RZ, 0x3dbcac1e ;  /* 0x3dbcac1eff0d7424 */ /* 0x000fc600078e00ff */
[----:B------:R5:W-:Y:S01]  /*125b0*/  STL.64 [R1+0x6e0], R10 ;  /* 0x0006e00a01007387 */ /* 0x000be20000100a00 */
[----:B--2---:R-:W-:Y:S01]  /*125c0*/  MOV R2, 0x1cc96982 ;  /* 0x1cc9698200027802 */ /* 0x004fe20000000f00 */
[----:B------:R-:W-:Y:S02]  /*125d0*/  IMAD.MOV.U32 R3, RZ, RZ, -0x40bc7201 ;  /* 0xbf438dffff037424 */ /* 0x000fe400078e00ff */
[----:B0-----:R-:W-:Y:S01]  /*125e0*/  IMAD.MOV.U32 R4, RZ, RZ, -0x447da7d7 ;  /* 0xbb825829ff047424 */ /* 0x001fe200078e00ff */
[----:B------:R0:W-:Y:S01]  /*125f0*/  STL.64 [R1+0x6f0], R12 ;  /* 0x0006f00c01007387 */ /* 0x0001e20000100a00 */
[----:B------:R-:W-:Y:S01]  /*12600*/  IMAD.MOV.U32 R5, RZ, RZ, 0x3f463969 ;  /* 0x3f463969ff057424 */ /* 0x000fe200078e00ff */
[----:B----4-:R-:W-:Y:S01]  /*12610*/  MOV R6, 0x582dd0a5 ;  /* 0x582dd0a500067802 */ /* 0x010fe20000000f00 */
        /* <DEDUP_REMOVED lines=22> */
[----:B------:R-:W-:Y:S02]  /*12780*/  IMAD.MOV.U32 R3, RZ, RZ, -0x4109e704 ;  /* 0xbef618fcff037424 */ /* 0x000fe400078e00ff */
[----:B0-----:R-:W-:Y:S01]  /*12790*/  IMAD.MOV.U32 R12, RZ, RZ, -0x564902fc ;  /* 0xa9b6fd04ff0c7424 */ /* 0x001fe200078e00ff */
[----:B------:R0:W-:Y:S01]  /*127a0*/  STL.64 [R1+0x770], R10 ;  /* 0x0007700a01007387 */ /* 0x0001e20000100a00 */
[----:B------:R-:W-:Y:S01]  /*127b0*/  IMAD.MOV.U32 R13, RZ, RZ, -0x417b679b ;  /* 0xbe849865ff0d7424 */ /* 0x000fe200078e00ff */
[----:B----4-:R-:W-:Y:S01]  /*127c0*/  MOV R4, 0x16605be3 ;  /* 0x16605be300047802 */ /* 0x010fe20000000f00 */
[----:B------:R-:W-:Y:S01]  /*127d0*/  IMAD.MOV.U32 R5, RZ, RZ, 0x3e30bcbd ;  /* 0x3e30bcbdff057424 */ /* 0x000fe200078e00ff */
[----:B------:R4:W-:Y:S01]  /*127e0*/  STL.64 [R1+0x6b0], R16 ;  /* 0x0006b01001007387 */ /* 0x0009e20000100a00 */
[----:B--2---:R-:W-:-:S03]  /*127f0*/  IMAD.MOV.U32 R6, RZ, RZ, -0x6523334a ;  /* 0x9adcccb6ff067424 */ /* 0x004fc600078e00ff */
[----:B------:R2:W-:Y:S01]  /*12800*/  STL.64 [R1+0x670], R24 ;  /* 0x0006701801007387 */ /* 0x0005e20000100a00 */
[----:B------:R-:W-:Y:S02]  /*12810*/  IMAD.MOV.U32 R7, RZ, RZ, 0x3e03b654 ;  /* 0x3e03b654ff077424 */ /* 0x000fe400078e00ff */
[----:B0-----:R-:W-:Y:S01]  /*12820*/  IMAD.MOV.U32 R10, RZ, RZ, -0x28d51ea ;  /* 0xfd72ae16ff0a7424 */ /* 0x001fe200078e00ff */
[----:B------:R-:W-:Y:S01]  /*12830*/  MOV R11, 0xbdd63f0c ;  /* 0xbdd63f0c000b7802 */ /* 0x000fe20000000f00 */
[----:B------:R0:W-:Y:S01]  /*12840*/  STL.64 [R1+0x678], R20 ;  /* 0x0006781401007387 */ /* 0x0001e20000100a00 */
[----:B----4-:R-:W-:Y:S01]  /*12850*/  IMAD.MOV.U32 R16, RZ, RZ, -0x59a8d1f7 ;  /* 0xa6572e09ff107424 */ /* 0x010fe200078e00ff */
[----:B------:R-:W-:Y:S02]  /*12860*/  MOV R17, 0xbc5779b4 ;  /* 0xbc5779b400117802 */ /* 0x000fe40000000f00 */
[----:B------:R4:W-:Y:S01]  /*12870*/  STL.64 [R1+0x748], R2 ;  /* 0x0007480201007387 */ /* 0x0009e20000100a00 */
[----:B--2---:R-:W-:Y:S01]  /*12880*/  MOV R24, 0xe872fc56 ;  /* 0xe872fc5600187802 */ /* 0x004fe20000000f00 */
[----:B------:R-:W-:-:S02]  /*12890*/  IMAD.MOV.U32 R25, RZ, RZ, -0x41bb67a2 ;  /* 0xbe44985eff197424 */ /* 0x000fc400078e00ff */
[----:B------:R2:W-:Y:S01]  /*128a0*/  STL.64 [R1+0x778], R12 ;  /* 0x0007780c01007387 */ /* 0x0005e20000100a00 */
[----:B0-----:R-:W-:-:S03]  /*128b0*/  IMAD.MOV.U32 R20, RZ, RZ, -0x3aaf42b5 ;  /* 0xc550bd4bff147424 */ /* 0x001fc600078e00ff */
[----:B------:R0:W-:Y:S01]  /*128c0*/  STL.64 [R1+0x798], R4 ;  /* 0x0007980401007387 */ /* 0x0001e20000100a00 */
[----:B------:R-:W-:Y:S02]  /*128d0*/  IMAD.MOV.U32 R21, RZ, RZ, 0x3cc7c54e ;  /* 0x3cc7c54eff157424 */ /* 0x000fe400078e00ff */
[----:B----4-:R-:W-:Y:S01]  /*128e0*/  IMAD.MOV.U32 R2, RZ, RZ, 0x44652279 ;  /* 0x44652279ff027424 */ /* 0x010fe200078e00ff */
[----:B------:R4:W-:Y:S01]  /*128f0*/  STL.64 [R1+0x7a8], R6 ;  /* 0x0007a80601007387 */ /* 0x0009e20000100a00 */
[----:B------:R-:W-:Y:S02]  /*12900*/  IMAD.MOV.U32 R3, RZ, RZ, -0x42f8f92a ;  /* 0xbd0706d6ff037424 */ /* 0x000fe400078e00ff */
[----:B--2---:R-:W-:Y:S01]  /*12910*/  IMAD.MOV.U32 R12, RZ, RZ, -0x7738c013 ;  /* 0x88c73fedff0c7424 */ /* 0x004fe200078e00ff */
[----:B------:R2:W-:Y:S01]  /*12920*/  STL.64 [R1+0x7b8], R10 ;  /* 0x0007b80a01007387 */ /* 0x0005e20000100a00 */
[----:B------:R-:W-:Y:S01]  /*12930*/  IMAD.MOV.U32 R13, RZ, RZ, 0x3dc74cd6 ;  /* 0x3dc74cd6ff0d7424 */ /* 0x000fe200078e00ff */
[----:B0-----:R-:W-:Y:S01]  /*12940*/  MOV R4, 0xf1b46951 ;  /* 0xf1b4695100047802 */ /* 0x001fe20000000f00 */
        /* <DEDUP_REMOVED lines=23> */
[----:B--2---:R-:W-:Y:S02]  /*12ac0*/  IMAD.MOV.U32 R12, RZ, RZ, 0x6f571329 ;  /* 0x6f571329ff0c7424 */ /* 0x004fe400078e00ff */
[----:B------:R-:W-:Y:S01]  /*12ad0*/  IMAD.MOV.U32 R13, RZ, RZ, -0x41be8a62 ;  /* 0xbe41759eff0d7424 */ /* 0x000fe200078e00ff */
[----:B------:R2:W-:Y:S01]  /*12ae0*/  STL.64 [R1+0x7f8], R10 ;  /* 0x0007f80a01007387 */ /* 0x0005e20000100a00 */
[----:B-----5:R-:W-:-:S02]  /*12af0*/  IMAD.MOV.U32 R4, RZ, RZ, -0x9f8794f ;  /* 0xf60786b1ff047424 */ /* 0x020fc400078e00ff */
[----:B------:R-:W-:Y:S01]  /*12b00*/  IMAD.MOV.U32 R5, RZ, RZ, 0x3ee5ea3a ;  /* 0x3ee5ea3aff057424 */ /* 0x000fe200078e00ff */
[----:B------:R4:W-:Y:S01]  /*12b10*/  STL.64 [R1+0x740], R16 ;  /* 0x0007401001007387 */ /* 0x0009e20000100a00 */
[----:B0-----:R-:W-:Y:S01]  /*12b20*/  IMAD.MOV.U32 R6, RZ, RZ, -0x738ddf49 ;  /* 0x8c7220b7ff067424 */ /* 0x001fe200078e00ff */
[----:B------:R-:W-:Y:S02]  /*12b30*/  MOV R7, 0xbec20558 ;  /* 0xbec2055800077802 */ /* 0x000fe40000000f00 */
[----:B------:R0:W-:Y:S01]  /*12b40*/  STL.64 [R1+0x6e8], R22 ;  /* 0x0006e81601007387 */ /* 0x0001e20000100a00 */
[----:B--2---:R-:W-:-:S03]  /*12b50*/  IMAD.MOV.U32 R10, RZ, RZ, 0x71a80133 ;  /* 0x71a80133ff0a7424 */ /* 0x004fc600078e00ff */
[----:B------:R2:W-:Y:S01]  /*12b60*/  STL.64 [R1+0x700], R20 ;  /* 0x0007001401007387 */ /* 0x0005e20000100a00 */
[----:B------:R-:W-:Y:S01]  /*12b70*/  IMAD.MOV.U32 R11, RZ, RZ, 0x3eb64d99 ;  /* 0x3eb64d99ff0b7424 */ /* 0x000fe200078e00ff */
[----:B----4-:R-:W-:Y:S01]  /*12b80*/  MOV R16, 0xa4d350ce ;  /* 0xa4d350ce00107802 */ /* 0x010fe20000000f00 */
[----:B------:R-:W-:Y:S01]  /*12b90*/  IMAD.MOV.U32 R17, RZ, RZ, 0x3e77ca3d ;  /* 0x3e77ca3dff117424 */ /* 0x000fe200078e00ff */
[----:B------:R4:W-:Y:S01]  /*12ba0*/  STL.64 [R1+0x710], R24 ;  /* 0x0007101801007387 */ /* 0x0009e20000100a00 */
[----:B0-----:R-:W-:-:S03]  /*12bb0*/  MOV R22, 0x3aebc9b7 ;  /* 0x3aebc9b700167802 */ /* 0x001fc60000000f00 */
[----:B------:R0:W-:Y:S01]  /*12bc0*/  STL.64 [R1+0x7d0], R2 ;  /* 0x0007d00201007387 */ /* 0x0001e20000100a00 */
[----:B------:R-:W-:Y:S01]  /*12bd0*/  IMAD.MOV.U32 R23, RZ, RZ, -0x40e9c580 ;  /* 0xbf163a80ff177424 */ /* 0x000fe200078e00ff */
[----:B--2---:R-:W-:Y:S02]  /*12be0*/  MOV R20, 0xe8be3330 ;  /* 0xe8be333000147802 */ /* 0x004fe40000000f00 */
[----:B------:R2:W-:Y:S01]  /*12bf0*/  STL.64 [R1+0x808], R12 ;  /* 0x0008080c01007387 */ /* 0x0005e20000100a00 */
[----:B------:R-:W-:-:S03]  /*12c00*/  IMAD.MOV.U32 R21, RZ, RZ, -0x41f18fe8 ;  /* 0xbe0e7018ff157424 */ /* 0x000fc600078e00ff */
[----:B------:R5:W-:Y:S01]  /*12c10*/  STL.64 [R1+0x820], R4 ;  /* 0x0008200401007387 */ /* 0x000be20000100a00 */
[----:B----4-:R-:W-:Y:S02]  /*12c20*/  IMAD.MOV.U32 R24, RZ, RZ, -0x576e2746 ;  /* 0xa891d8baff187424 */ /* 0x010fe400078e00ff */
[----:B------:R-:W-:Y:S01]  /*12c30*/  IMAD.MOV.U32 R25, RZ, RZ, -0x4138272d ;  /* 0xbec7d8d3ff197424 */ /* 0x000fe200078e00ff */
[----:B0-----:R-:W-:Y:S01]  /*12c40*/  MOV R2, 0x37b4e130 ;  /* 0x37b4e13000027802 */ /* 0x001fe20000000f00 */
[----:B------:R-:W-:Y:S01]  /*12c50*/  IMAD.MOV.U32 R3, RZ, RZ, 0x3f07bdf8 ;  /* 0x3f07bdf8ff037424 */ /* 0x000fe200078e00ff */
[----:B------:R0:W-:Y:S01]  /*12c60*/  STL.64 [R1+0x830], R6 ;  /* 0x0008300601007387 */ /* 0x0001e20000100a00 */
[----:B--2---:R-:W-:Y:S01]  /*12c70*/  IMAD.MOV.U32 R12, RZ, RZ, -0x48aac0bd ;  /* 0xb7553f43ff0c7424 */ /* 0x004fe200078e00ff */
[----:B------:R-:W-:Y:S02]  /*12c80*/  MOV R13, 0xbd48b97e ;  /* 0xbd48b97e000d7802 */ /* 0x000fe40000000f00 */
[----:B------:R2:W-:Y:S01]  /*12c90*/  STL.64 [R1+0x838], R10 ;  /* 0x0008380a01007387 */ /* 0x0005e20000100a00 */
[----:B-----5:R-:W-:Y:S01]  /*12ca0*/  IMAD.MOV.U32 R4, RZ, RZ, -0x4b790f26 ;  /* 0xb486f0daff047424 */ /* 0x020fe200078e00ff */
[----:B------:R-:W-:-:S02]  /*12cb0*/  MOV R5, 0x3e48a3e9 ;  /* 0x3e48a3e900057802 */ /* 0x000fc40000000f00 */
[----:B------:R4:W-:Y:S01]  /*12cc0*/  STL.64 [R1+0x780], R16 ;  /* 0x0007801001007387 */ /* 0x0009e20000100a00 */
[----:B0-----:R-:W-:Y:S01]  /*12cd0*/  MOV R6, 0xd57d29c3 ;  /* 0xd57d29c300067802 */ /* 0x001fe20000000f00 */
[----:B------:R-:W-:Y:S02]  /*12ce0*/  IMAD.MOV.U32 R7, RZ, RZ, -0x41e1694f ;  /* 0xbe1e96b1ff077424 */ /* 0x000fe400078e00ff */
[----:B------:R0:W-:Y:S01]  /*12cf0*/  STL.64 [R1+0x738], R22 ;  /* 0x0007381601007387 */ /* 0x0001e20000100a00 */
[----:B--2---:R-:W-:Y:S02]  /*12d00*/  IMAD.MOV.U32 R10, RZ, RZ, -0x4408c63a ;  /* 0xbbf739c6ff0a7424 */ /* 0x004fe400078e00ff */
[----:B------:R-:W-:Y:S01]  /*12d10*/  IMAD.MOV.U32 R11, RZ, RZ, -0x420ddaba ;  /* 0xbdf22546ff0b7424 */ /* 0x000fe200078e00ff */
[----:B------:R2:W-:Y:S01]  /*12d20*/  STL.64 [R1+0x750], R20 ;  /* 0x0007501401007387 */ /* 0x0005e20000100a00 */
[----:B----4-:R-:W-:Y:S01]  /*12d30*/  MOV R16, 0xa872b284 ;  /* 0xa872b28400107802 */ /* 0x010fe20000000f00 */
[----:B------:R-:W-:-:S02]  /*12d40*/  IMAD.MOV.U32 R17, RZ, RZ, -0x4257ce4d ;  /* 0xbda831b3ff117424 */ /* 0x000fc400078e00ff */
[----:B------:R4:W-:Y:S01]  /*12d50*/  STL.64 [R1+0x760], R24 ;  /* 0x0007601801007387 */ /* 0x0009e20000100a00 */
[----:B0-----:R-:W-:-:S03]  /*12d60*/  IMAD.MOV.U32 R22, RZ, RZ, -0x62cef27b ;  /* 0x9d310d85ff167424 */ /* 0x001fc600078e00ff */
[----:B------:R0:W-:Y:S01]  /*12d70*/  STL.64 [R1+0x810], R2 ;  /* 0x0008100201007387 */ /* 0x0001e20000100a00 */
[----:B------:R-:W-:-:S03]  /*12d80*/  MOV R23, 0xbe5b0abf ;  /* 0xbe5b0abf00177802 */ /* 0x000fc60000000f00 */
[----:B------:R5:W-:Y:S01]  /*12d90*/  STL.64 [R1+0x848], R12 ;  /* 0x0008480c01007387 */ /* 0x000be20000100a00 */
[----:B--2---:R-:W-:Y:S01]  /*12da0*/  IMAD.MOV.U32 R20, RZ, RZ, -0x2d0002b1 ;  /* 0xd2fffd4fff147424 */ /* 0x004fe200078e00ff */
[----:B------:R-:W-:Y:S02]  /*12db0*/  MOV R21, 0xbe2244ba ;  /* 0xbe2244ba00157802 */ /* 0x000fe40000000f00 */
        /* <DEDUP_REMOVED lines=14> */
[----:B------:R-:W-:Y:S02]  /*12ea0*/  IMAD.MOV.U32 R7, RZ, RZ, 0x3f6185be ;  /* 0x3f6185beff077424 */ /* 0x000fe400078e00ff */
[----:B----4-:R-:W-:Y:S01]  /*12eb0*/  IMAD.MOV.U32 R10, RZ, RZ, 0x5a61360f ;  /* 0x5a61360fff0a7424 */ /* 0x010fe200078e00ff */
[----:B------:R-:W-:Y:S01]  /*12ec0*/  MOV R11, 0xbe9ac8f3 ;  /* 0xbe9ac8f3000b7802 */ /* 0x000fe20000000f00 */
        /* <DEDUP_REMOVED lines=8> */
[----:B----4-:R-:W-:Y:S02]  /*12f50*/  IMAD.MOV.U32 R20, RZ, RZ, -0x675acd41 ;  /* 0x98a532bfff147424 */ /* 0x010fe400078e00ff */
[----:B------:R-:W-:Y:S01]  /*12f60*/  IMAD.MOV.U32 R21, RZ, RZ, -0x40bf5457 ;  /* 0xbf40aba9ff157424 */ /* 0x000fe200078e00ff */
        /* <DEDUP_REMOVED lines=9> */
[----:B----4-:R-:W-:Y:S01]  /*13000*/  MOV R4, 0x1069b36a ;  /* 0x1069b36a00047802 */ /* 0x010fe20000000f00 */
        /* <DEDUP_REMOVED lines=8> */
[----:B----4-:R-:W-:Y:S02]  /*13090*/  IMAD.MOV.U32 R16, RZ, RZ, -0x7e8459e1 ;  /* 0x817ba61fff107424 */ /* 0x010fe400078e00ff */
[----:B------:R-:W-:Y:S01]  /*130a0*/  IMAD.MOV.U32 R17, RZ, RZ, 0x3c524830 ;  /* 0x3c524830ff117424 */ /* 0x000fe200078e00ff */
[----:B------:R4:W-:Y:S01]  /*130b0*/  STL.64 [R1+0x800], R24 ;  /* 0x0008001801007387 */ /* 0x0009e20000100a00 */
[----:B0-----:R-:W-:Y:S01]  /*130c0*/  MOV R22, 0xef89a12a ;  /* 0xef89a12a00167802 */ /* 0x001fe20000000f00 */
[----:B------:R-:W-:-:S02]  /*130d0*/  IMAD.MOV.U32 R23, RZ, RZ, 0x3dcaa0a6 ;  /* 0x3dcaa0a6ff177424 */ /* 0x000fc400078e00ff */
[----:B------:R0:W-:Y:S01]  /*130e0*/  STL.64 [R1+0x898], R2 ;  /* 0x0008980201007387 */ /* 0x0001e20000100a00 */
[----:B--2---:R-:W-:-:S03]  /*130f0*/  MOV R20, 0x52fc4d58 ;  /* 0x52fc4d5800147802 */ /* 0x004fc60000000f00 */
[----:B------:R2:W-:Y:S01]  /*13100*/  STL.64 [R1+0x8d0], R12 ;  /* 0x0008d00c01007387 */ /* 0x0005e20000100a00 */
[----:B------:R-:W-:-:S03]  /*13110*/  IMAD.MOV.U32 R21, RZ, RZ, -0x4164f541 ;  /* 0xbe9b0abfff157424 */ /* 0x000fc600078e00ff */
[----:B------:R5:W-:Y:S01]  /*13120*/  STL.64 [R1+0x8e8], R4 ;  /* 0x0008e80401007387 */ /* 0x000be20000100a00 */
[----:B----4-:R-:W-:Y:S02]  /*13130*/  IMAD.MOV.U32 R24, RZ, RZ, -0x59bf0808 ;  /* 0xa640f7f8ff187424 */ /* 0x010fe400078e00ff */
[----:B------:R-:W-:Y:S01]  /*13140*/  IMAD.MOV.U32 R25, RZ, RZ, 0x3e72d454 ;  /* 0x3e72d454ff197424 */ /* 0x000fe200078e00ff */
[----:B0-----:R-:W-:Y:S01]  /*13150*/  MOV R3, 0x3f1b648c ;  /* 0x3f1b648c00037802 */ /* 0x001fe20000000f00 */
[----:B------:R-:W-:Y:S01]  /*13160*/  IMAD.MOV.U32 R2, RZ, RZ, -0x4746e29f ;  /* 0xb8b91d61ff027424 */ /* 0x000fe200078e00ff */
[----:B------:R0:W-:Y:S01]  /*13170*/  STL.64 [R1+0x8f8], R6 ;  /* 0x0008f80601007387 */ /* 0x0001e20000100a00 */
[----:B--2---:R-:W-:Y:S02]  /*13180*/  IMAD.MOV.U32 R12, RZ, RZ, -0x3d13f3ae ;  /* 0xc2ec0c52ff0c7424 */ /* 0x004fe400078e00ff */
[----:B------:R-:W-:Y:S01]  /*13190*/  IMAD.MOV.U32 R13, RZ, RZ, -0x4158f349 ;  /* 0xbea70cb7ff0d7424 */ /* 0x000fe200078e00ff */
[----:B------:R2:W-:Y:S01]  /*131a0*/  STL.64 [R1+0x900], R10 ;  /* 0x0009000a01007387 */ /* 0x0005e20000100a00 */
[----:B-----5:R-:W-:-:S02]  /*131b0*/  IMAD.MOV.U32 R4, RZ, RZ, 0x7c2057dd ;  /* 0x7c2057ddff047424 */ /* 0x020fc400078e00ff */
[----:B------:R-:W-:Y:S01]  /*131c0*/  IMAD.MOV.U32 R5, RZ, RZ, -0x419ce1d1 ;  /* 0xbe631e2fff057424 */ /* 0x000fe200078e00ff */
[----:B------:R4:W-:Y:S01]  /*131d0*/  STL.64 [R1+0x868], R16 ;  /* 0x0008681001007387 */ /* 0x0009e20000100a00 */
[----:B0-----:R-:W-:Y:S01]  /*131e0*/  IMAD.MOV.U32 R6, RZ, RZ, 0x13f0801a ;  /* 0x13f0801aff067424 */ /* 0x001fe200078e00ff */
[----:B------:R-:W-:Y:S02]  /*131f0*/  MOV R7, 0xbe38f341 ;  /* 0xbe38f34100077802 */ /* 0x000fe40000000f00 */
[----:B------:R0:W-:Y:S01]  /*13200*/  STL.64 [R1+0x828], R22 ;  /* 0x0008281601007387 */ /* 0x0001e20000100a00 */
[----:B--2---:R-:W-:Y:S01]  /*13210*/  MOV R10, 0xd0370f00 ;  /* 0xd0370f00000a7802 */ /* 0x004fe20000000f00 */
[----:B------:R-:W-:Y:S02]  /*13220*/  IMAD.MOV.U32 R11, RZ, RZ, 0x3e0f0bac ;  /* 0x3e0f0bacff0b7424 */ /* 0x000fe400078e00ff */
[----:B------:R2:W-:Y:S01]  /*13230*/  STL.64 [R1+0x840], R20 ;  /* 0x0008401401007387 */ /* 0x0005e20000100a00 */
[----:B----4-:R-:W-:Y:S01]  /*13240*/  MOV R16, 0x4cc4d9d6 ;  /* 0x4cc4d9d600107802 */ /* 0x010fe20000000f00 */
[----:B------:R-:W-:-:S02]  /*13250*/  IMAD.MOV.U32 R17, RZ, RZ, -0x40af702a ;  /* 0xbf508fd6ff117424 */ /* 0x000fc400078e00ff */
[----:B------:R4:W-:Y:S01]  /*13260*/  STL.64 [R1+0x850], R24 ;  /* 0x0008501801007387 */ /* 0x0009e20000100a00 */
[----:B0-----:R-:W-:-:S03]  /*13270*/  IMAD.MOV.U32 R22, RZ, RZ, 0x2f6afa8a ;  /* 0x2f6afa8aff167424 */ /* 0x001fc600078e00ff */
[----:B------:R0:W-:Y:S01]  /*13280*/  STL.64 [R1+0x8d8], R2 ;  /* 0x0008d80201007387 */ /* 0x0001e20000100a00 */
[----:B------:R-:W-:-:S03]  /*13290*/  MOV R23, 0x3e10bf3a ;  /* 0x3e10bf3a00177802 */ /* 0x000fc60000000f00 */
[----:B------:R5:W-:Y:S01]  /*132a0*/  STL.64 [R1+0x910], R12 ;  /* 0x0009100c01007387 */ /* 0x000be20000100a00 */
[----:B--2---:R-:W-:Y:S01]  /*132b0*/  IMAD.MOV.U32 R20, RZ, RZ, 0x207b9023 ;  /* 0x207b9023ff147424 */ /* 0x004fe200078e00ff */
[----:B------:R-:W-:Y:S02]  /*132c0*/  MOV R21, 0x3dc4b273 ;  /* 0x3dc4b27300157802 */ /* 0x000fe40000000f00 */
[----:B------:R2:W-:Y:S01]  /*132d0*/  STL.64 [R1+0x928], R4 ;  /* 0x0009280401007387 */ /* 0x0005e20000100a00 */
[----:B----4-:R-:W-:Y:S01]  /*132e0*/  MOV R24, 0x1144693f ;  /* 0x1144693f00187802 */ /* 0x010fe20000000f00 */
[----:B------:R-:W-:Y:S02]  /*132f0*/  IMAD.MOV.U32 R25, RZ, RZ, 0x3f254d24 ;  /* 0x3f254d24ff197424 */ /* 0x000fe400078e00ff */
[----:B0-----:R-:W-:Y:S01]  /*13300*/  IMAD.MOV.U32 R2, RZ, RZ, -0x1908a676 ;  /* 0xe6f7598aff027424 */ /* 0x001fe200078e00ff */
[----:B------:R-:W-:Y:S01]  /*13310*/  MOV R3, 0x3d2a4c4e ;  /* 0x3d2a4c4e00037802 */ /* 0x000fe20000000f00 */
[----:B------:R0:W-:Y:S01]  /*13320*/  STL.64 [R1+0x938], R6 ;  /* 0x0009380601007387 */ /* 0x0001e20000100a00 */
[----:B-----5:R-:W-:Y:S01]  /*13330*/  IMAD.MOV.U32 R12, RZ, RZ, 0x4ad52eba ;  /* 0x4ad52ebaff0c7424 */ /* 0x020fe200078e00ff */
[----:B------:R-:W-:-:S02]  /*13340*/  MOV R13, 0xbe010ac1 ;  /* 0xbe010ac1000d7802 */ /* 0x000fc40000000f00 */
[----:B------:R4:W-:Y:S01]  /*13350*/  STL.64 [R1+0x948], R10 ;  /* 0x0009480a01007387 */ /* 0x0009e20000100a00 */
[----:B--2---:R-:W-:Y:S02]  /*13360*/  IMAD.MOV.U32 R4, RZ, RZ, 0x6f5e0e ;  /* 0x006f5e0eff047424 */ /* 0x004fe400078e00ff */
[----:B------:R-:W-:Y:S01]  /*13370*/  IMAD.MOV.U32 R5, RZ, RZ, -0x408f72b0 ;  /* 0xbf708d50ff057424 */ /* 0x000fe200078e00ff */
[----:B------:R2:W-:Y:S01]  /*13380*/  STL.64 [R1+0x8b8], R16 ;  /* 0x0008b81001007387 */ /* 0x0005e20000100a00 */
[----:B0-----:R-:W-:Y:S01]  /*13390*/  MOV R6, 0xcdea1eeb ;  /* 0xcdea1eeb00067802 */ /* 0x001fe20000000f00 */
[----:B------:R-:W-:Y:S02]  /*133a0*/  IMAD.MOV.U32 R7, RZ, RZ, -0x413dae79 ;  /* 0xbec25187ff077424 */ /* 0x000fe400078e00ff */
        /* <DEDUP_REMOVED lines=11> */
[----:B----4-:R-:W-:Y:S02]  /*13460*/  IMAD.MOV.U32 R20, RZ, RZ, -0x4b782bd7 ;  /* 0xb487d429ff147424 */ /* 0x010fe400078e00ff */
[----:B------:R-:W-:Y:S01]  /*13470*/  IMAD.MOV.U32 R21, RZ, RZ, 0x3e223870 ;  /* 0x3e223870ff157424 */ /* 0x000fe200078e00ff */
[----:B------:R4:W-:Y:S01]  /*13480*/  STL.64 [R1+0x970], R4 ;  /* 0x0009700401007387 */ /* 0x0009e20000100a00 */
[----:B--2---:R-:W-:Y:S01]  /*13490*/  IMAD.MOV.U32 R24, RZ, RZ, -0x71bd4ab3 ;  /* 0x8e42b54dff187424 */ /* 0x004fe200078e00ff */
[----:B------:R-:W-:Y:S02]  /*134a0*/  MOV R25, 0x3ef21f0d ;  /* 0x3ef21f0d00197802 */ /* 0x000fe40000000f00 */
[----:B0-----:R-:W-:Y:S01]  /*134b0*/  MOV R2, 0xa5daa127 ;  /* 0xa5daa12700027802 */ /* 0x001fe20000000f00 */
[----:B------:R-:W-:Y:S01]  /*134c0*/  IMAD.MOV.U32 R3, RZ, RZ, -0x408f51aa ;  /* 0xbf70ae56ff037424 */ /* 0x000fe200078e00ff */
[----:B------:R0:W-:Y:S01]  /*134d0*/  STL.64 [R1+0x978], R6 ;  /* 0x0009780601007387 */ /* 0x0001e20000100a00 */
[----:B-----5:R-:W-:Y:S01]  /*134e0*/  IMAD.MOV.U32 R12, RZ, RZ, -0x4654b292 ;  /* 0xb9ab4d6eff0c7424 */ /* 0x020fe200078e00ff */
[----:B------:R-:W-:-:S02]  /*134f0*/  MOV R13, 0x3e54e11f ;  /* 0x3e54e11f000d7802 */ /* 0x000fc40000000f00 */
[----:B------:R2:W-:Y:S01]  /*13500*/  STL.64 [R1+0x988], R10 ;  /* 0x0009880a01007387 */ /* 0x0005e20000100a00 */
[----:B----4-:R-:W-:Y:S01]  /*13510*/  IMAD.MOV.U32 R4, RZ, RZ, 0x35d225d ;  /* 0x035d225dff047424 */ /* 0x010fe200078e00ff */
        /* <DEDUP_REMOVED lines=19> */
[----:B------:R-:W-:Y:S01]  /*13650*/  IMAD.MOV.U32 R25, RZ, RZ, -0x435ccac2 ;  /* 0xbca3353eff197424 */ /* 0x000fe200078e00ff */
[----:B------:R4:W-:Y:S01]  /*13660*/  STL.64 [R1+0x9c0], R6 ;  /* 0x0009c00601007387 */ /* 0x0009e20000100a00 */
[----:B0-----:R-:W-:Y:S02]  /*13670*/  IMAD.MOV.U32 R2, RZ, RZ, 0x3ef55b59 ;  /* 0x3ef55b59ff027424 */ /* 0x001fe400078e00ff */
[----:B------:R-:W-:Y:S01]  /*13680*/  IMAD.MOV.U32 R3, RZ, RZ, -0x40cf1af0 ;  /* 0xbf30e510ff037424 */ /* 0x000fe200078e00ff */
[----:B--2---:R-:W-:Y:S01]  /*13690*/  MOV R12, 0xf2213dbe ;  /* 0xf2213dbe000c7802 */ /* 0x004fe20000000f00 */
[----:B------:R-:W-:Y:S01]  /*136a0*/  IMAD.MOV.U32 R13, RZ, RZ, 0x3d6c166c ;  /* 0x3d6c166cff0d7424 */ /* 0x000fe200078e00ff */
[----:B------:R0:W-:Y:S01]  /*136b0*/  STL.64 [R1+0x9c8], R10 ;  /* 0x0009c80a01007387 */ /* 0x0001e20000100a00 */
[----:B-----5:R-:W-:Y:S01]  /*136c0*/  MOV R4, 0x553e9943 ;  /* 0x553e994300047802 */ /* 0x020fe20000000f00 */
[----:B------:R-:W-:-:S02]  /*136d0*/  IMAD.MOV.U32 R5, RZ, RZ, -0x4180cfef ;  /* 0xbe7f3011ff057424 */ /* 0x000fc400078e00ff */
[----:B------:R2:W-:Y:S01]  /*136e0*/  STL.64 [R1+0x958], R16 ;  /* 0x0009581001007387 */ /* 0x0005e20000100a00 */
[----:B----4-:R-:W-:Y:S02]  /*136f0*/  IMAD.MOV.U32 R6, RZ, RZ, -0x31d6da23 ;  /* 0xce2925ddff067424 */ /* 0x010fe400078e00ff */
[----:B------:R-:W-:Y:S01]  /*13700*/  IMAD.MOV.U32 R7, RZ, RZ, 0x3e555806 ;  /* 0x3e555806ff077424 */ /* 0x000fe200078e00ff */
[----:B------:R4:W-:Y:S01]  /*13710*/  STL.64 [R1+0x918], R22 ;  /* 0x0009181601007387 */ /* 0x0009e20000100a00 */
[----:B0-----:R-:W-:Y:S01]  /*13720*/  IMAD.MOV.U32 R10, RZ, RZ, -0x2d6249d2 ;  /* 0xd29db62eff0a7424 */ /* 0x001fe200078e00ff */
[----:B------:R-:W-:Y:S02]  /*13730*/  MOV R11, 0x3e2bcb20 ;  /* 0x3e2bcb20000b7802 */ /* 0x000fe40000000f00 */
[----:B------:R0:W-:Y:S01]  /*13740*/  STL.64 [R1+0x930], R20 ;  /* 0x0009301401007387 */ /* 0x0001e20000100a00 */
[----:B--2---:R-:W-:Y:S01]  /*13750*/  MOV R16, 0x7b1a5667 ;  /* 0x7b1a566700107802 */ /* 0x004fe20000000f00 */
[----:B------:R-:W-:-:S02]  /*13760*/  IMAD.MOV.U32 R17, RZ, RZ, 0x3f28eab1 ;  /* 0x3f28eab1ff117424 */ /* 0x000fc400078e00ff */
[----:B------:R2:W-:Y:S01]  /*13770*/  STL.64 [R1+0x940], R24 ;  /* 0x0009401801007387 */ /* 0x0005e20000100a00 */
[----:B----4-:R-:W-:-:S03]  /*13780*/  IMAD.MOV.U32 R22, RZ, RZ, -0x60b5bfe5 ;  /* 0x9f4a401bff167424 */ /* 0x010fc600078e00ff */
[----:B------:R4:W-:Y:S01]  /*13790*/  STL.64 [R1+0x9a0], R2 ;  /* 0x0009a00201007387 */ /* 0x0009e20000100a00 */
[----:B------:R-:W-:-:S03]  /*137a0*/  MOV R23, 0x3f7a3a69 ;  /* 0x3f7a3a6900177802 */ /* 0x000fc60000000f00 */
[----:B------:R5:W-:Y:S01]  /*137b0*/  STL.64 [R1+0x9d8], R12 ;  /* 0x0009d80c01007387 */ /* 0x000be20000100a00 */
[----:B0-----:R-:W-:Y:S01]  /*137c0*/  IMAD.MOV.U32 R20, RZ, RZ, 0x14eb1812 ;  /* 0x14eb1812ff147424 */ /* 0x001fe200078e00ff */
[----:B------:R-:W-:Y:S02]  /*137d0*/  MOV R21, 0x3f61cf4d ;  /* 0x3f61cf4d00157802 */ /* 0x000fe40000000f00 */
[----:B------:R0:W-:Y:S01]  /*137e0*/  STL.64 [R1+0x9f0], R4 ;  /* 0x0009f00401007387 */ /* 0x0001e20000100a00 */
[----:B--2---:R-:W-:Y:S01]  /*137f0*/  MOV R24, 0xb161ed3 ;  /* 0x0b161ed300187802 */ /* 0x004fe20000000f00 */
[----:B------:R-:W-:Y:S02]  /*13800*/  IMAD.MOV.U32 R25, RZ, RZ, 0x3f4b647f ;  /* 0x3f4b647fff197424 */ /* 0x000fe400078e00ff */
[----:B----4-:R-:W-:Y:S01]  /*13810*/  IMAD.MOV.U32 R2, RZ, RZ, -0x500bb542 ;  /* 0xaff44abeff027424 */ /* 0x010fe200078e00ff */
[----:B------:R2:W-:Y:S01]  /*13820*/  STL.64 [R1+0xa00], R6 ;  /* 0x000a000601007387 */ /* 0x0005e20000100a00 */
[----:B------:R-:W-:-:S02]  /*13830*/  IMAD.MOV.U32 R3, RZ, RZ, 0x3e9a1a0b ;  /* 0x3e9a1a0bff037424 */ /* 0x000fc400078e00ff */
[----:B-----5:R-:W-:Y:S01]  /*13840*/  IMAD.MOV.U32 R12, RZ, RZ, 0x2e8ed281 ;  /* 0x2e8ed281ff0c7424 */ /* 0x020fe200078e00ff */
[----:B------:R4:W-:Y:S01]  /*13850*/  STL.64 [R1+0xa10], R10 ;  /* 0x000a100a01007387 */ /* 0x0009e20000100a00 */
[----:B------:R-:W-:Y:S01]  /*13860*/  IMAD.MOV.U32 R13, RZ, RZ, 0x3be8a683 ;  /* 0x3be8a683ff0d7424 */ /* 0x000fe200078e00ff */
[----:B0-----:R-:W-:Y:S01]  /*13870*/  MOV R4, 0x98f1553a ;  /* 0x98f1553a00047802 */ /* 0x001fe20000000f00 */
[----:B------:R-:W-:Y:S01]  /*13880*/  IMAD.MOV.U32 R5, RZ, RZ, 0x3f820109 ;  /* 0x3f820109ff057424 */ /* 0x000fe200078e00ff */
[----:B------:R0:W-:Y:S01]  /*13890*/  STL.64 [R1+0x9a8], R16 ;  /* 0x0009a81001007387 */ /* 0x0001e20000100a00 */
[----:B--2---:R-:W-:Y:S01]  /*138a0*/  IMAD.MOV.U32 R6, RZ, RZ, -0x16b644bd ;  /* 0xe949bb43ff067424 */ /* 0x004fe200078e00ff */
[----:B------:R-:W-:Y:S02]  /*138b0*/  MOV R7, 0xbf84303c ;  /* 0xbf84303c00077802 */ /* 0x000fe40000000f00 */
[----:B------:R2:W-:Y:S01]  /*138c0*/  STL.64 [R1+0x968], R22 ;  /* 0x0009681601007387 */ /* 0x0005e20000100a00 */
[----:B----4-:R-:W-:Y:S01]  /*138d0*/  MOV R10, 0xe9a6596f ;  /* 0xe9a6596f000a7802 */ /* 0x010fe20000000f00 */
[----:B------:R-:W-:-:S02]  /*138e0*/  IMAD.MOV.U32 R11, RZ, RZ, 0x3eb57cc9 ;  /* 0x3eb57cc9ff0b7424 */ /* 0x000fc400078e00ff */
[----:B------:R4:W-:Y:S01]  /*138f0*/  STL.64 [R1+0x980], R20 ;  /* 0x0009801401007387 */ /* 0x0009e20000100a00 */
[----:B0-----:R-:W-:Y:S01]  /*13900*/  IMAD.MOV.U32 R16, RZ, RZ, 0x554e1fc0 ;  /* 0x554e1fc0ff107424 */ /* 0x001fe200078e00ff */
[----:B------:R-:W-:Y:S02]  /*13910*/  MOV R17, 0xbce95f1e ;  /* 0xbce95f1e00117802 */ /* 0x000fe40000000f00 */
[----:B------:R0:W-:Y:S01]  /*13920*/  STL.64 [R1+0x990], R24 ;  /* 0x0009901801007387 */ /* 0x0001e20000100a00 */
[----:B--2---:R-:W-:-:S03]  /*13930*/  IMAD.MOV.U32 R22, RZ, RZ, 0x49a65517 ;  /* 0x49a65517ff167424 */ /* 0x004fc600078e00ff */
[----:B------:R2:W-:Y:S01]  /*13940*/  STL.64 [R1+0x9e8], R2 ;  /* 0x0009e80201007387 */ /* 0x0005e20000100a00 */
[----:B------:R-:W-:Y:S02]  /*13950*/  IMAD.MOV.U32 R23, RZ, RZ, -0x421c2728 ;  /* 0xbde3d8d8ff177424 */ /* 0x000fe400078e00ff */
[----:B----4-:R-:W-:Y:S01]  /*13960*/  IMAD.MOV.U32 R20, RZ, RZ, -0x2530bc46 ;  /* 0xdacf43baff147424 */ /* 0x010fe200078e00ff */
[----:B------:R4:W-:Y:S01]  /*13970*/  STL.64 [R1+0xa18], R12 ;  /* 0x000a180c01007387 */ /* 0x0009e20000100a00 */
[----:B------:R-:W-:-:S03]  /*13980*/  IMAD.MOV.U32 R21, RZ, RZ, 0x3ecbb865 ;  /* 0x3ecbb865ff157424 */ /* 0x000fc600078e00ff */
[----:B------:R5:W-:Y:S01]  /*13990*/  STL.64 [R1+0xa38], R4 ;  /* 0x000a380401007387 */ /* 0x000be20000100a00 */
[----:B0-----:R-:W-:Y:S01]  /*139a0*/  IMAD.MOV.U32 R24, RZ, RZ, 0x664ec1e3 ;  /* 0x664ec1e3ff187424 */ /* 0x001fe200078e00ff */
[----:B------:R-:W-:Y:S01]  /*139b0*/  MOV R25, 0xbea581f5 ;  /* 0xbea581f500197802 */ /* 0x000fe20000000f00 */
[----:B--2---:R-:W-:Y:S01]  /*139c0*/  IMAD.MOV.U32 R2, RZ, RZ, -0x343a03ee ;  /* 0xcbc5fc12ff027424 */ /* 0x004fe200078e00ff */
[----:B------:R-:W-:Y:S01]  /*139d0*/  MOV R3, 0xbf785c7c ;  /* 0xbf785c7c00037802 */ /* 0x000fe20000000f00 */
        /* <DEDUP_REMOVED lines=10> */
[----:B--2---:R-:W-:-:S03]  /*13a80*/  IMAD.MOV.U32 R10, RZ, RZ, 0x2b27e94c ;  /* 0x2b27e94cff0a7424 */ /* 0x004fc600078e00ff */
[----:B------:R2:W-:Y:S01]  /*13a90*/  STL.64 [R1+0x9d0], R20 ;  /* 0x0009d01401007387 */ /* 0x0005e20000100a00 */
[----:B------:R-:W-:Y:S02]  /*13aa0*/  IMAD.MOV.U32 R11, RZ, RZ, 0x3dc60251 ;  /* 0x3dc60251ff0b7424 */ /* 0x000fe400078e00ff */
[----:B----4-:R-:W-:Y:S01]  /*13ab0*/  IMAD.MOV.U32 R16, RZ, RZ, -0x71d6bcb ;  /* 0xf8e29435ff107424 */ /* 0x010fe200078e00ff */
[----:B------:R4:W-:Y:S01]  /*13ac0*/  STL.64 [R1+0x9e0], R24 ;  /* 0x0009e01801007387 */ /* 0x0009e20000100a00 */
[----:B------:R-:W-:-:S03]  /*13ad0*/  IMAD.MOV.U32 R17, RZ, RZ, 0x3f748900 ;  /* 0x3f748900ff117424 */ /* 0x000fc600078e00ff */
[----:B------:R5:W-:Y:S01]  /*13ae0*/  STL.64 [R1+0xa28], R2 ;  /* 0x000a280201007387 */ /* 0x000be20000100a00 */
[----:B0-----:R-:W-:Y:S01]  /*13af0*/  MOV R22, 0xdac1bcf1 ;  /* 0xdac1bcf100167802 */ /* 0x001fe20000000f00 */
[----:B------:R-:W-:Y:S02]  /*13b00*/  IMAD.MOV.U32 R23, RZ, RZ, -0x41b7808b ;  /* 0xbe487f75ff177424 */ /* 0x000fe400078e00ff */
[----:B------:R0:W-:Y:S01]  /*13b10*/  STL.64 [R1+0xa60], R12 ;  /* 0x000a600c01007387 */ /* 0x0001e20000100a00 */
[----:B--2---:R-:W-:Y:S01]  /*13b20*/  MOV R20, 0x8ee8db49 ;  /* 0x8ee8db4900147802 */ /* 0x004fe20000000f00 */
[----:B------:R-:W-:Y:S02]  /*13b30*/  IMAD.MOV.U32 R21, RZ, RZ, -0x41feacbd ;  /* 0xbe015343ff157424 */ /* 0x000fe400078e00ff */
[----:B------:R2:W-:Y:S01]  /*13b40*/  STL.64 [R1+0xa78], R4 ;  /* 0x000a780401007387 */ /* 0x0005e20000100a00 */
[----:B----4-:R-:W-:Y:S02]  /*13b50*/  IMAD.MOV.U32 R24, RZ, RZ, 0x19b3e6f ;  /* 0x019b3e6fff187424 */ /* 0x010fe400078e00ff */
[----:B------:R-:W-:Y:S01]  /*13b60*/  IMAD.MOV.U32 R25, RZ, RZ, -0x40be4cc5 ;  /* 0xbf41b33bff197424 */ /* 0x000fe200078e00ff */
[----:B-----5:R-:W-:Y:S01]  /*13b70*/  MOV R2, 0xc560282d ;  /* 0xc560282d00027802 */ /* 0x020fe20000000f00 */
[----:B------:R-:W-:Y:S01]  /*13b80*/  IMAD.MOV.U32 R3, RZ, RZ, -0x40b9d14f ;  /* 0xbf462eb1ff037424 */ /* 0x000fe200078e00ff */
[----:B------:R4:W-:Y:S01]  /*13b90*/  STL.64 [R1+0xa88], R6 ;  /* 0x000a880601007387 */ /* 0x0009e20000100a00 */
[----:B0-----:R-:W-:Y:S01]  /*13ba0*/  IMAD.MOV.U32 R12, RZ, RZ, 0x7672b130 ;  /* 0x7672b130ff0c7424 */ /* 0x001fe200078e00ff */
[----:B------:R-:W-:-:S02]  /*13bb0*/  MOV R13, 0x3edbbbac ;  /* 0x3edbbbac000d7802 */ /* 0x000fc40000000f00 */
[----:B------:R0:W-:Y:S01]  /*13bc0*/  STL.64 [R1+0xa90], R10 ;  /* 0x000a900a01007387 */ /* 0x0001e20000100a00 */
[----:B--2---:R-:W-:Y:S01]  /*13bd0*/  IMAD.MOV.U32 R4, RZ, RZ, -0x5a0d4773 ;  /* 0xa5f2b88dff047424 */ /* 0x004fe200078e00ff */
[----:B------:R-:W-:Y:S02]  /*13be0*/  MOV R5, 0x3e9aae08 ;  /* 0x3e9aae0800057802 */ /* 0x000fe40000000f00 */
[----:B------:R2:W-:Y:S01]  /*13bf0*/  STL.64 [R1+0xa48], R16 ;  /* 0x000a481001007387 */ /* 0x0005e20000100a00 */
[----:B----4-:R-:W-:Y:S01]  /*13c00*/  MOV R6, 0x87133284 ;  /* 0x8713328400067802 */ /* 0x010fe20000000f00 */
[----:B------:R-:W-:Y:S02]  /*13c10*/  IMAD.MOV.U32 R7, RZ, RZ, 0x3e731ba6 ;  /* 0x3e731ba6ff077424 */ /* 0x000fe400078e00ff */
[----:B------:R4:W-:Y:S01]  /*13c20*/  STL.64 [R1+0xa08], R22 ;  /* 0x000a081601007387 */ /* 0x0009e20000100a00 */
[----:B0-----:R-:W-:Y:S02]  /*13c30*/  IMAD.MOV.U32 R10, RZ, RZ, 0x5cf292a0 ;  /* 0x5cf292a0ff0a7424 */ /* 0x001fe400078e00ff */
[----:B------:R-:W-:Y:S01]  /*13c40*/  IMAD.MOV.U32 R11, RZ, RZ, -0x41b6031b ;  /* 0xbe49fce5ff0b7424 */ /* 0x000fe200078e00ff */
[----:B------:R0:W-:Y:S01]  /*13c50*/  STL.64 [R1+0xa20], R20 ;  /* 0x000a201401007387 */ /* 0x0001e20000100a00 */
[----:B--2---:R-:W-:Y:S01]  /*13c60*/  MOV R16, 0x34675d03 ;  /* 0x34675d0300107802 */ /* 0x004fe20000000f00 */
[----:B------:R-:W-:-:S02]  /*13c70*/  IMAD.MOV.U32 R17, RZ, RZ, -0x411a7e0a ;  /* 0xbee581f6ff117424 */ /* 0x000fc400078e00ff */
        /* <DEDUP_REMOVED lines=9> */
[----:B------:R-:W-:Y:S01]  /*13d10*/  IMAD.MOV.U32 R25, RZ, RZ, -0x40de7150 ;  /* 0xbf218eb0ff197424 */ /* 0x000fe200078e00ff */
[----:B----4-:R-:W-:Y:S01]  /*13d20*/  MOV R2, 0x376be54f ;  /* 0x376be54f00027802 */ /* 0x010fe20000000f00 */
[----:B------:R-:W-:Y:S01]  /*13d30*/  IMAD.MOV.U32 R3, RZ, RZ, -0x42b28354 ;  /* 0xbd4d7cacff037424 */ /* 0x000fe200078e00ff */
[----:B------:R2:W-:Y:S01]  /*13d40*/  STL.64 [R1+0xac8], R6 ;  /* 0x000ac80601007387 */ /* 0x0005e20000100a00 */
[----:B-----5:R-:W-:Y:S01]  /*13d50*/  MOV R12, 0x5d9a0e3b ;  /* 0x5d9a0e3b000c7802 */ /* 0x020fe20000000f00 */
[----:B------:R-:W-:-:S02]  /*13d60*/  IMAD.MOV.U32 R13, RZ, RZ, 0x3e3dc92e ;  /* 0x3e3dc92eff0d7424 */ /* 0x000fc400078e00ff */
[----:B------:R4:W-:Y:S01]  /*13d70*/  STL.64 [R1+0xad8], R10 ;  /* 0x000ad80a01007387 */ /* 0x0009e20000100a00 */
[----:B0-----:R-:W-:Y:S01]  /*13d80*/  IMAD.MOV.U32 R4, RZ, RZ, -0x10012ac2 ;  /* 0xeffed53eff047424 */ /* 0x001fe200078e00ff */
[----:B------:R-:W-:Y:S02]  /*13d90*/  MOV R5, 0x3f9486e7 ;  /* 0x3f9486e700057802 */ /* 0x000fe40000000f00 */
[----:B------:R0:W-:Y:S01]  /*13da0*/  STL.64 [R1+0xa98], R16 ;  /* 0x000a981001007387 */ /* 0x0001e20000100a00 */
[----:B--2---:R-:W-:-:S03]  /*13db0*/  IMAD.MOV.U32 R6, RZ, RZ, -0x7f415c4b ;  /* 0x80bea3b5ff067424 */ /* 0x004fc600078e00ff */
[----:B------:R2:W-:Y:S01]  /*13dc0*/  STL.64 [R1+0xa58], R22 ;  /* 0x000a581601007387 */ /* 0x0005e20000100a00 */
[----:B------:R-:W-:Y:S02]  /*13dd0*/  IMAD.MOV.U32 R7, RZ, RZ, 0x3edd7b47 ;  /* 0x3edd7b47ff077424 */ /* 0x000fe400078e00ff */
[----:B----4-:R-:W-:Y:S01]  /*13de0*/  IMAD.MOV.U32 R10, RZ, RZ, -0x1aa33f33 ;  /* 0xe55cc0cdff0a7424 */ /* 0x010fe200078e00ff */
[----:B------:R-:W-:Y:S01]  /*13df0*/  MOV R11, 0x3f888706 ;  /* 0x3f888706000b7802 */ /* 0x000fe20000000f00 */
[----:B------:R4:W-:Y:S01]  /*13e00*/  STL.64 [R1+0xa70], R20 ;  /* 0x000a701401007387 */ /* 0x0009e20000100a00 */
[----:B0-----:R-:W-:Y:S01]  /*13e10*/  IMAD.MOV.U32 R16, RZ, RZ, 0xcc2ec99 ;  /* 0x0cc2ec99ff107424 */ /* 0x001fe200078e00ff */
[----:B------:R-:W-:Y:S02]  /*13e20*/  MOV R17, 0xbe20e39a ;  /* 0xbe20e39a00117802 */ /* 0x000fe40000000f00 */
[----:B------:R0:W-:Y:S01]  /*13e30*/  STL.64 [R1+0xa80], R24 ;  /* 0x000a801801007387 */ /* 0x0001e20000100a00 */
[----:B--2---:R-:W-:-:S03]  /*13e40*/  IMAD.MOV.U32 R22, RZ, RZ, -0x7498b2aa ;  /* 0x8b674d56ff167424 */ /* 0x004fc600078e00ff */
        /* <DEDUP_REMOVED lines=8> */
[----:B--2---:R-:W-:Y:S01]  /*13ed0*/  IMAD.MOV.U32 R2, RZ, RZ, 0x50ed0c93 ;  /* 0x50ed0c93ff027424 */ /* 0x004fe200078e00ff */
[----:B------:R0:W-:Y:S01]  /*13ee0*/  STL.64 [R1+0xb08], R6 ;  /* 0x000b080601007387 */ /* 0x0001e20000100a00 */
[----:B------:R-:W-:Y:S01]  /*13ef0*/  IMAD.MOV.U32 R3, RZ, RZ, 0x3f91d1d6 ;  /* 0x3f91d1d6ff037424 */ /* 0x000fe200078e00ff */
[----:B-----5:R-:W-:Y:S01]  /*13f00*/  MOV R12, 0x2bea82b1 ;  /* 0x2bea82b1000c7802 */ /* 0x020fe20000000f00 */
[----:B------:R-:W-:Y:S01]  /*13f10*/  IMAD.MOV.U32 R13, RZ, RZ, -0x418f02af ;  /* 0xbe70fd51ff0d7424 */ /* 0x000fe200078e00ff */
[----:B------:R2:W-:Y:S01]  /*13f20*/  STL.64 [R1+0xb18], R10 ;  /* 0x000b180a01007387 */ /* 0x0005e20000100a00 */
[----:B----4-:R-:W-:Y:S01]  /*13f30*/  MOV R4, 0xf1a3a0db ;  /* 0xf1a3a0db00047802 */ /* 0x010fe20000000f00 */
[----:B------:R-:W-:-:S02]  /*13f40*/  IMAD.MOV.U32 R5, RZ, RZ, 0x3f423100 ;  /* 0x3f423100ff057424 */ /* 0x000fc400078e00ff */
[----:B------:R4:W-:Y:S01]  /*13f50*/  STL.64 [R1+0xae8], R16 ;  /* 0x000ae81001007387 */ /* 0x0009e20000100a00 */
[----:B0-----:R-:W-:-:S03]  /*13f60*/  IMAD.MOV.U32 R6, RZ, RZ, 0x61a9f916 ;  /* 0x61a9f916ff067424 */ /* 0x001fc600078e00ff */
[----:B------:R0:W-:Y:S01]  /*13f70*/  STL.64 [R1+0xaa8], R22 ;  /* 0x000aa81601007387 */ /* 0x0001e20000100a00 */
[----:B------:R-:W-:Y:S01]  /*13f80*/  IMAD.MOV.U32 R7, RZ, RZ, -0x40dd2e49 ;  /* 0xbf22d1b7ff077424 */ /* 0x000fe200078e00ff */
[----:B--2---:R-:W-:Y:S01]  /*13f90*/  MOV R10, 0xa4a27ea0 ;  /* 0xa4a27ea0000a7802 */ /* 0x004fe20000000f00 */
[----:B------:R-:W-:Y:S01]  /*13fa0*/  IMAD.MOV.U32 R11, RZ, RZ, 0x3f19fff1 ;  /* 0x3f19fff1ff0b7424 */ /* 0x000fe200078e00ff */
[----:B------:R2:W-:Y:S01]  /*13fb0*/  STL.64 [R1+0xac0], R20 ;  /* 0x000ac01401007387 */ /* 0x0005e20000100a00 */
[----:B----4-:R-:W-:Y:S02]  /*13fc0*/  IMAD.MOV.U32 R16, RZ, RZ, -0x1e4736f7 ;  /* 0xe1b8c909ff107424 */ /* 0x010fe400078e00ff */
        /* <DEDUP_REMOVED lines=9> */
[----:B----4-:R-:W-:Y:S02]  /*14060*/  IMAD.MOV.U32 R24, RZ, RZ, 0x168d2782 ;  /* 0x168d2782ff187424 */ /* 0x010fe400078e00ff */
[----:B------:R-:W-:Y:S01]  /*14070*/  IMAD.MOV.U32 R25, RZ, RZ, -0x4089d154 ;  /* 0xbf762eacff197424 */ /* 0x000fe200078e00ff */
[----:B0-----:R-:W-:Y:S01]  /*14080*/  MOV R3, 0x3f5ee468 ;  /* 0x3f5ee46800037802 */ /* 0x001fe20000000f00 */
[----:B------:R-:W-:Y:S01]  /*14090*/  IMAD.MOV.U32 R2, RZ, RZ, -0x1b5a0a71 ;  /* 0xe4a5f58fff027424 */ /* 0x000fe200078e00ff */
[----:B------:R0:W-:Y:S01]  /*140a0*/  STL.64 [R1+0xb50], R6 ;  /* 0x000b500601007387 */ /* 0x0001e20000100a00 */
[----:B--2---:R-:W-:Y:S02]  /*140b0*/  IMAD.MOV.U32 R12, RZ, RZ, -0x5047a8aa ;  /* 0xafb85756ff0c7424 */ /* 0x004fe400078e00ff */
[----:B------:R-:W-:Y:S01]  /*140c0*/  IMAD.MOV.U32 R13, RZ, RZ, -0x42708c81 ;  /* 0xbd8f737fff0d7424 */ /* 0x000fe200078e00ff */
        /* <DEDUP_REMOVED lines=8> */
[----:B------:R-:W-:Y:S02]  /*14150*/  IMAD.MOV.U32 R11, RZ, RZ, -0x4196aa99 ;  /* 0xbe695567ff0b7424 */ /* 0x000fe400078e00ff */
[----:B------:R2:W-:Y:S01]  /*14160*/  STL.64 [R1+0xb10], R20 ;  /* 0x000b101401007387 */ /* 0x0005e20000100a00 */
[----:B----4-:R-:W-:Y:S01]  /*14170*/  MOV R16, 0x83fd9af1 ;  /* 0x83fd9af100107802 */ /* 0x010fe20000000f00 */
[----:B------:R-:W-:-:S02]  /*14180*/  IMAD.MOV.U32 R17, RZ, RZ, 0x3d152ba3 ;  /* 0x3d152ba3ff117424 */ /* 0x000fc400078e00ff */
        /* <DEDUP_REMOVED lines=13> */
[----:B-----5:R-:W-:Y:S01]  /*14260*/  IMAD.MOV.U32 R12, RZ, RZ, -0xd47a6ac ;  /* 0xf2b85954ff0c7424 */ /* 0x020fe200078e00ff */
        /* <DEDUP_REMOVED lines=53> */
[----:B--2---:R-:W-:Y:S01]  /*145c0*/  MOV R12, 0xa0ce370e ;  /* 0xa0ce370e000c7802 */ /* 0x004fe20000000f00 */
[----:B------:R-:W-:Y:S01]  /*145d0*/  IMAD.MOV.U32 R13, RZ, RZ, -0x40ebb737 ;  /* 0xbf1448c9ff0d7424 */ /* 0x000fe200078e00ff */
[----:B------:R0:W-:Y:S01]  /*145e0*/  STL.64 [R1+0xc20], R10 ;  /* 0x000c200a01007387 */ /* 0x0001e20000100a00 */
[----:B-----5:R-:W-:-:S02]  /*145f0*/  IMAD.MOV.U32 R4, RZ, RZ, 0x5a7d9ac5 ;  /* 0x5a7d9ac5ff047424 */ /* 0x020fc400078e00ff */
[----:B------:R-:W-:Y:S01]  /*14600*/  IMAD.MOV.U32 R5, RZ, RZ, 0x3d72f0a6 ;  /* 0x3d72f0a6ff057424 */ /* 0x000fe200078e00ff */
[----:B------:R2:W-:Y:S01]  /*14610*/  STL.64 [R1+0xc28], R16 ;  /* 0x000c281001007387 */ /* 0x0005e20000100a00 */
[----:B----4-:R-:W-:Y:S02]  /*14620*/  IMAD.MOV.U32 R6, RZ, RZ, -0x25bcd4ef ;  /* 0xda432b11ff067424 */ /* 0x010fe400078e00ff */
[----:B------:R-:W-:Y:S01]  /*14630*/  IMAD.MOV.U32 R7, RZ, RZ, -0x414e954a ;  /* 0xbeb16ab6ff077424 */ /* 0x000fe200078e00ff */
[----:B------:R4:W-:Y:S01]  /*14640*/  STL.64 [R1+0xbe8], R22 ;  /* 0x000be81601007387 */ /* 0x0009e20000100a00 */
[----:B0-----:R-:W-:Y:S01]  /*14650*/  MOV R10, 0x36ee783 ;  /* 0x036ee783000a7802 */ /* 0x001fe20000000f00 */
[----:B------:R-:W-:Y:S02]  /*14660*/  IMAD.MOV.U32 R11, RZ, RZ, -0x4306bd5e ;  /* 0xbcf942a2ff0b7424 */ /* 0x000fe400078e00ff */
[----:B------:R0:W-:Y:S01]  /*14670*/  STL.64 [R1+0xbf8], R2 ;  /* 0x000bf80201007387 */ /* 0x0001e20000100a00 */
[----:B--2---:R-:W-:Y:S01]  /*14680*/  IMAD.MOV.U32 R16, RZ, RZ, 0x27a1383d ;  /* 0x27a1383dff107424 */ /* 0x004fe200078e00ff */
[----:B------:R-:W-:-:S02]  /*14690*/  MOV R17, 0xbe7ea6a4 ;  /* 0xbe7ea6a400117802 */ /* 0x000fc40000000f00 */
[----:B------:R2:W-:Y:S01]  /*146a0*/  STL.64 [R1+0xc00], R20 ;  /* 0x000c001401007387 */ /* 0x0005e20000100a00 */
[----:B----4-:R-:W-:Y:S01]  /*146b0*/  IMAD.MOV.U32 R22, RZ, RZ, 0x3d88fea7 ;  /* 0x3d88fea7ff167424 */ /* 0x010fe200078e00ff */
[----:B------:R-:W-:Y:S02]  /*146c0*/  MOV R23, 0x3ecc1949 ;  /* 0x3ecc194900177802 */ /* 0x000fe40000000f00 */
        /* <DEDUP_REMOVED lines=19> */
[----:B0-----:R-:W-:Y:S01]  /*14800*/  MOV R10, 0xd4f69d94 ;  /* 0xd4f69d94000a7802 */ /* 0x001fe20000000f00 */
[----:B------:R-:W-:Y:S02]  /*14810*/  IMAD.MOV.U32 R11, RZ, RZ, -0x40ff7efb ;  /* 0xbf008105ff0b7424 */ /* 0x000fe400078e00ff */
[----:B------:R0:W-:Y:S01]  /*14820*/  STL.64 [R1+0xc48], R20 ;  /* 0x000c481401007387 */ /* 0x0001e20000100a00 */
[----:B----4-:R-:W-:Y:S01]  /*14830*/  IMAD.MOV.U32 R16, RZ, RZ, -0x442fe938 ;  /* 0xbbd016c8ff107424 */ /* 0x010fe200078e00ff */
[----:B------:R-:W-:-:S02]  /*14840*/  MOV R17, 0x3e92a46f ;  /* 0x3e92a46f00117802 */ /* 0x000fc40000000f00 */
        /* <DEDUP_REMOVED lines=16> */
[----:B-----5:R-:W-:-:S02]  /*14950*/  IMAD.MOV.U32 R24, RZ, RZ, 0x1cad78b9 ;  /* 0x1cad78b9ff187424 */ /* 0x020fc400078e00ff */
[----:B------:R-:W-:Y:S01]  /*14960*/  IMAD.MOV.U32 R25, RZ, RZ, -0x406e5b61 ;  /* 0xbf91a49fff197424 */ /* 0x000fe200078e00ff */
[----:B0-----:R-:W-:Y:S01]  /*14970*/  MOV R4, 0x38631744 ;  /* 0x3863174400047802 */ /* 0x001fe20000000f00 */
[----:B------:R-:W-:Y:S01]  /*14980*/  IMAD.MOV.U32 R5, RZ, RZ, 0x3fa6bd2f ;  /* 0x3fa6bd2fff057424 */ /* 0x000fe200078e00ff */
[----:B------:R0:W-:Y:S01]  /*14990*/  STL.64 [R1+0xcb8], R16 ;  /* 0x000cb81001007387 */ /* 0x0001e20000100a00 */
[----:B------:R-:W-:Y:S01]  /*149a0*/  IMAD.MOV.U32 R27, RZ, RZ, 0x3f8d0bef ;  /* 0x3f8d0befff1b7424 */ /* 0x000fe200078e00ff */
[----:B--2---:R-:W-:Y:S01]  /*149b0*/  MOV R7, 0xbf77067b ;  /* 0xbf77067b00077802 */ /* 0x004fe20000000f00 */
[----:B------:R-:W-:Y:S01]  /*149c0*/  IMAD.MOV.U32 R6, RZ, RZ, 0x69432cef ;  /* 0x69432cefff067424 */ /* 0x000fe200078e00ff */
[----:B------:R2:W-:Y:S01]  /*149d0*/  STL.64 [R1+0xca8], R12 ;  /* 0x000ca80c01007387 */ /* 0x0005e20000100a00 */
[----:B-1----:R1:W4:Y:S01]  /*149e0*/  DFMA R30, R2, R28, R2 ;  /* 0x0000001c021e722b */ /* 0x0023220000000002 */
[----:B---3--:R-:W-:Y:S01]  /*149f0*/  IMAD.MOV.U32 R10, RZ, RZ, -0x4ddbedfe ;  /* 0xb2241202ff0a7424 */ /* 0x008fe200078e00ff */
[----:B-1----:R-:W-:Y:S01]  /*14a00*/  MOV R3, 0xc0a2ce80 ;  /* 0xc0a2ce8000037802 */ /* 0x002fe20000000f00 */
[----:B------:R-:W-:Y:S01]  /*14a10*/  IMAD.MOV.U32 R11, RZ, RZ, -0x41db6b2d ;  /* 0xbe2494d3ff0b7424 */ /* 0x000fe200078e00ff */
[----:B------:R1:W-:Y:S01]  /*14a20*/  STL.64 [R1+0xcb0], R4 ;  /* 0x000cb00401007387 */ /* 0x0003e20000100a00 */
[----:B------:R-:W-:Y:S01]  /*14a30*/  IMAD.MOV.U32 R2, RZ, RZ, -0x3e789b85 ;  /* 0xc187647bff027424 */ /* 0x000fe200078e00ff */
[----:B------:R-:W-:Y:S01]  /*14a40*/  MOV R28, 0x1fd5f699 ;  /* 0x1fd5f699001c7802 */ /* 0x000fe20000000f00 */
[----:B0-----:R-:W-:Y:S01]  /*14a50*/  IMAD.MOV.U32 R16, RZ, RZ, -0x35cf944b ;  /* 0xca306bb5ff107424 */ /* 0x001fe200078e00ff */
[----:B------:R-:W-:Y:S01]  /*14a60*/  MOV R17, 0xbf191fff ;  /* 0xbf191fff00117802 */ /* 0x000fe20000000f00 */
[----:B------:R0:W-:Y:S01]  /*14a70*/  STL.64 [R1+0xcd0], R6 ;  /* 0x000cd00601007387 */ /* 0x0001e20000100a00 */
[----:B------:R-:W-:Y:S01]  /*14a80*/  IMAD.MOV.U32 R29, RZ, RZ, 0x3f6966e5 ;  /* 0x3f6966e5ff1d7424 */ /* 0x000fe200078e00ff */
[----:B--2---:R-:W-:Y:S01]  /*14a90*/  MOV R13, 0xbf53043d ;  /* 0xbf53043d000d7802 */ /* 0x004fe20000000f00 */
[----:B------:R-:W-:Y:S01]  /*14aa0*/  IMAD.MOV.U32 R12, RZ, RZ, 0x3c40f6a ;  /* 0x03c40f6aff0c7424 */ /* 0x000fe200078e00ff */
[----:B------:R2:W-:Y:S01]  /*14ab0*/  STL.64 [R1+0xcd8], R10 ;  /* 0x000cd80a01007387 */ /* 0x0005e20000100a00 */
[----:B-1----:R-:W-:Y:S01]  /*14ac0*/  MOV R4, 0x6a382e07 ;  /* 0x6a382e0700047802 */ /* 0x002fe20000000f00 */
[----:B------:R-:W-:-:S02]  /*14ad0*/  IMAD.MOV.U32 R5, RZ, RZ, 0x3db43183 ;  /* 0x3db43183ff057424 */ /* 0x000fc400078e00ff */
[----:B------:R1:W-:Y:S01]  /*14ae0*/  STL.64 [R1+0xd00], R16 ;  /* 0x000d001001007387 */ /* 0x0003e20000100a00 */
[----:B0-----:R-:W-:Y:S01]  /*14af0*/  MOV R6, 0x909bc462 ;  /* 0x909bc46200067802 */ /* 0x001fe20000000f00 */
[----:B------:R-:W-:Y:S02]  /*14b00*/  IMAD.MOV.U32 R7, RZ, RZ, -0x410a3a9c ;  /* 0xbef5c564ff077424 */ /* 0x000fe400078e00ff */
[----:B------:R0:W-:Y:S01]  /*14b10*/  STL.64 [R1+0xce8], R12 ;  /* 0x000ce80c01007387 */ /* 0x0001e20000100a00 */
[----:B--2---:R-:W-:Y:S02]  /*14b20*/  IMAD.MOV.U32 R10, RZ, RZ, 0x539275a7 ;  /* 0x539275a7ff0a7424 */ /* 0x004fe400078e00ff */
[----:B------:R-:W-:Y:S01]  /*14b30*/  IMAD.MOV.U32 R11, RZ, RZ, 0x3ed1abde ;  /* 0x3ed1abdeff0b7424 */ /* 0x000fe200078e00ff */
[----:B------:R2:W-:Y:S01]  /*14b40*/  STL.64 [R1+0xcf8], R4 ;  /* 0x000cf80401007387 */ /* 0x0005e20000100a00 */
[----:B-1----:R-:W-:Y:S01]  /*14b50*/  IMAD.MOV.U32 R16, RZ, RZ, -0x3bccff5e ;  /* 0xc43300a2ff107424 */ /* 0x002fe200078e00ff */
[----:B------:R-:W-:-:S02]  /*14b60*/  MOV R17, 0xbfc997cf ;  /* 0xbfc997cf00117802 */ /* 0x000fc40000000f00 */
[----:B------:R1:W-:Y:S01]  /*14b70*/  STL.64 [R1+0xd10], R6 ;  /* 0x000d100601007387 */ /* 0x0003e20000100a00 */
[----:B0-----:R-:W-:Y:S01]  /*14b80*/  MOV R12, 0xfc6f6d3d ;  /* 0xfc6f6d3d000c7802 */ /* 0x001fe20000000f00 */
[----:B------:R-:W-:Y:S02]  /*14b90*/  IMAD.MOV.U32 R13, RZ, RZ, -0x4139f83b ;  /* 0xbec607c5ff0d7424 */ /* 0x000fe400078e00ff */
[----:B------:R0:W-:Y:S01]  /*14ba0*/  STL.64 [R1+0xd20], R10 ;  /* 0x000d200a01007387 */ /* 0x0001e20000100a00 */
[----:B--2---:R-:W-:-:S03]  /*14bb0*/  IMAD.MOV.U32 R4, RZ, RZ, -0xa078040 ;  /* 0xf5f87fc0ff047424 */ /* 0x004fc600078e00ff */
[----:B------:R2:W-:Y:S01]  /*14bc0*/  STL.64 [R1+0xd48], R16 ;  /* 0x000d481001007387 */ /* 0x0005e20000100a00 */
[----:B------:R-:W-:Y:S02]  /*14bd0*/  IMAD.MOV.U32 R5, RZ, RZ, 0x3cc5a9a2 ;  /* 0x3cc5a9a2ff057424 */ /* 0x000fe400078e00ff */
[----:B-1----:R-:W-:Y:S01]  /*14be0*/  IMAD.MOV.U32 R6, RZ, RZ, 0x48e4f389 ;  /* 0x48e4f389ff067424 */ /* 0x002fe200078e00ff */
[----:B------:R1:W-:Y:S01]  /*14bf0*/  STL.64 [R1+0xd28], R12 ;  /* 0x000d280c01007387 */ /* 0x0003e20000100a00 */
[----:B------:R-:W-:Y:S02]  /*14c00*/  IMAD.MOV.U32 R7, RZ, RZ, -0x40712a43 ;  /* 0xbf8ed5bdff077424 */ /* 0x000fe400078e00ff */
[----:B0-----:R-:W-:Y:S01]  /*14c10*/  IMAD.MOV.U32 R10, RZ, RZ, 0x20e7ea15 ;  /* 0x20e7ea15ff0a7424 */ /* 0x001fe200078e00ff */
[----:B------:R-:W-:Y:S01]  /*14c20*/  MOV R11, 0xbfddb7f1 ;  /* 0xbfddb7f1000b7802 */ /* 0x000fe20000000f00 */
[----:B------:R0:W-:Y:S01]  /*14c30*/  STL.64 [R1+0xd38], R4 ;  /* 0x000d380401007387 */ /* 0x0001e20000100a00 */
[----:B--2---:R-:W-:Y:S01]  /*14c40*/  MOV R16, 0x182c4e01 ;  /* 0x182c4e0100107802 */ /* 0x004fe20000000f00 */
[----:B------:R-:W-:-:S02]  /*14c50*/  IMAD.MOV.U32 R17, RZ, RZ, -0x405337f1 ;  /* 0xbfacc80fff117424 */ /* 0x000fc400078e00ff */
[----:B------:R2:W-:Y:S01]  /*14c60*/  STL.64 [R1+0xd50], R6 ;  /* 0x000d500601007387 */ /* 0x0005e20000100a00 */
[----:B-1----:R-:W-:Y:S01]  /*14c70*/  MOV R12, 0xea4a1955 ;  /* 0xea4a1955000c7802 */ /* 0x002fe20000000f00 */
[----:B------:R-:W-:Y:S02]  /*14c80*/  IMAD.MOV.U32 R13, RZ, RZ, 0x3f01d889 ;  /* 0x3f01d889ff0d7424 */ /* 0x000fe400078e00ff */
[----:B------:R1:W-:Y:S01]  /*14c90*/  STL.64 [R1+0xd60], R10 ;  /* 0x000d600a01007387 */ /* 0x0003e20000100a00 */
[----:B0-----:R-:W-:Y:S01]  /*14ca0*/  IMAD.MOV.U32 R4, RZ, RZ, 0x23c48dc0 ;  /* 0x23c48dc0ff047424 */ /* 0x001fe200078e00ff */
[----:B------:R-:W-:Y:S02]  /*14cb0*/  MOV R5, 0xbfc1a4da ;  /* 0xbfc1a4da00057802 */ /* 0x000fe40000000f00 */
[----:B------:R0:W-:Y:S01]  /*14cc0*/  STL.64 [R1+0xd88], R16 ;  /* 0x000d881001007387 */ /* 0x0001e20000100a00 */
[----:B--2---:R-:W-:Y:S02]  /*14cd0*/  IMAD.MOV.U32 R6, RZ, RZ, -0x35537826 ;  /* 0xcaac87daff067424 */ /* 0x004fe400078e00ff */
[----:B------:R-:W-:Y:S01]  /*14ce0*/  IMAD.MOV.U32 R7, RZ, RZ, 0x3f93b27e ;  /* 0x3f93b27eff077424 */ /* 0x000fe200078e00ff */
[----:B------:R2:W-:Y:S01]  /*14cf0*/  STL.64 [R1+0xd70], R12 ;  /* 0x000d700c01007387 */ /* 0x0005e20000100a00 */
[----:B-1----:R-:W-:Y:S01]  /*14d00*/  MOV R10, 0x4f7ffc6f ;  /* 0x4f7ffc6f000a7802 */ /* 0x002fe20000000f00 */
[----:B------:R-:W-:-:S02]  /*14d10*/  IMAD.MOV.U32 R11, RZ, RZ, -0x4071191d ;  /* 0xbf8ee6e3ff0b7424 */ /* 0x000fc400078e00ff */
[----:B------:R1:W-:Y:S01]  /*14d20*/  STL.64 [R1+0xd78], R4 ;  /* 0x000d780401007387 */ /* 0x0003e20000100a00 */
[----:B0-----:R-:W-:-:S03]  /*14d30*/  IMAD.MOV.U32 R16, RZ, RZ, 0x172c9899 ;  /* 0x172c9899ff107424 */ /* 0x001fc600078e00ff */
[----:B------:R0:W-:Y:S01]  /*14d40*/  STL.64 [R1+0xd98], R6 ;  /* 0x000d980601007387 */ /* 0x0001e20000100a00 */
[----:B------:R-:W-:Y:S02]  /*14d50*/  IMAD.MOV.U32 R17, RZ, RZ, -0x40c781ef ;  /* 0xbf387e11ff117424 */ /* 0x000fe400078e00ff */
[----:B--2---:R-:W-:Y:S01]  /*14d60*/  IMAD.MOV.U32 R12, RZ, RZ, -0x793f6ca ;  /* 0xf86c0936ff0c7424 */ /* 0x004fe200078e00ff */
[----:B------:R2:W-:Y:S01]  /*14d70*/  STL.64 [R1+0xda0], R10 ;  /* 0x000da00a01007387 */ /* 0x0005e20000100a00 */
[----:B------:R-:W-:Y:S02]  /*14d80*/  IMAD.MOV.U32 R13, RZ, RZ, 0x3e123fc5 ;  /* 0x3e123fc5ff0d7424 */ /* 0x000fe400078e00ff */
[----:B-1----:R-:W-:Y:S01]  /*14d90*/  IMAD.MOV.U32 R4, RZ, RZ, -0x4ab40e33 ;  /* 0xb54bf1cdff047424 */ /* 0x002fe200078e00ff */
[----:B------:R-:W-:Y:S01]  /*14da0*/  MOV R5, 0x3f51b9f3 ;  /* 0x3f51b9f300057802 */ /* 0x000fe20000000f00 */
[----:B------:R1:W-:Y:S01]  /*14db0*/  STL.64 [R1+0xdc8], R16 ;  /* 0x000dc81001007387 */ /* 0x0003e20000100a00 */
[----:B0-----:R-:W-:Y:S01]  /*14dc0*/  IMAD.MOV.U32 R6, RZ, RZ, -0x13909c81 ;  /* 0xec6f637fff067424 */ /* 0x001fe200078e00ff */
[----:B------:R-:W-:-:S02]  /*14dd0*/  MOV R7, 0x3f1616d5 ;  /* 0x3f1616d500077802 */ /* 0x000fc40000000f00 */
[----:B------:R0:W-:Y:S01]  /*14de0*/  STL.64 [R1+0xc90], R20 ;  /* 0x000c901401007387 */ /* 0x0001e20000100a00 */
[----:B--2---:R-:W-:Y:S01]  /*14df0*/  MOV R10, 0x3f1f53aa ;  /* 0x3f1f53aa000a7802 */ /* 0x004fe20000000f00 */
[----:B------:R-:W-:Y:S02]  /*14e00*/  IMAD.MOV.U32 R11, RZ, RZ, 0x3ef2a1f9 ;  /* 0x3ef2a1f9ff0b7424 */ /* 0x000fe400078e00ff */
[----:B------:R2:W-:Y:S01]  /*14e10*/  STL.64 [R1+0xca0], R22 ;  /* 0x000ca01601007387 */ /* 0x0005e20000100a00 */
[----:B-1----:R-:W-:-:S03]  /*14e20*/  IMAD.MOV.U32 R16, RZ, RZ, -0x45e261fc ;  /* 0xba1d9e04ff107424 */ /* 0x002fc600078e00ff */
        /* <DEDUP_REMOVED lines=12> */
[----:B0-----:R-:W-:Y:S01]  /*14ef0*/  IMAD.MOV.U32 R26, RZ, RZ, 0x3b45ff81 ;  /* 0x3b45ff81ff1a7424 */ /* 0x001fe200078e00ff */
[----:B------:R-:W-:Y:S01]  /*14f00*/  MOV R27, 0xbd409d91 ;  /* 0xbd409d91001b7802 */ /* 0x000fe20000000f00 */
[----:B---3--:R-:W-:Y:S01]  /*14f10*/  IMAD.MOV.U32 R12, RZ, RZ, -0x79aa5638 ;  /* 0x8655a9c8ff0c7424 */ /* 0x008fe200078e00ff */
[----:B------:R-:W-:Y:S01]  /*14f20*/  MOV R13, 0x3d25dbb1 ;  /* 0x3d25dbb1000d7802 */ /* 0x000fe20000000f00 */
[----:B------:R0:W-:Y:S01]  /*14f30*/  STL.64 [R1+0xde8], R10 ;  /* 0x000de80a01007387 */ /* 0x0001e20000100a00 */
[----:B--2---:R-:W-:Y:S01]  /*14f40*/  MOV R4, 0xd57a6a06 ;  /* 0xd57a6a0600047802 */ /* 0x004fe20000000f00 */
[----:B------:R-:W-:-:S02]  /*14f50*/  IMAD.MOV.U32 R5, RZ, RZ, 0x3ec257a6 ;  /* 0x3ec257a6ff057424 */ /* 0x000fc400078e00ff */
[----:B------:R2:W-:Y:S01]  /*14f60*/  STL.64 [R1+0xe10], R16 ;  /* 0x000e101001007387 */ /* 0x0005e20000100a00 */
[----:B-1----:R-:W-:Y:S01]  /*14f70*/  MOV R6, 0x3921c967 ;  /* 0x3921c96700067802 */ /* 0x002fe20000000f00 */
[----:B------:R-:W-:Y:S02]  /*14f80*/  IMAD.MOV.U32 R7, RZ, RZ, -0x4009bb2f ;  /* 0xbff644d1ff077424 */ /* 0x000fe400078e00ff */
[----:B------:R1:W-:Y:S01]  /*14f90*/  STL.64 [R1+0xce0], R20 ;  /* 0x000ce01401007387 */ /* 0x0003e20000100a00 */
[----:B0-----:R-:W-:-:S03]  /*14fa0*/  IMAD.MOV.U32 R10, RZ, RZ, 0x14ed9543 ;  /* 0x14ed9543ff0a7424 */ /* 0x001fc600078e00ff */
[----:B------:R0:W-:Y:S01]  /*14fb0*/  STL.64 [R1+0xcf0], R22 ;  /* 0x000cf01601007387 */ /* 0x0001e20000100a00 */
[----:B------:R-:W-:Y:S02]  /*14fc0*/  IMAD.MOV.U32 R11, RZ, RZ, 0x3f289765 ;  /* 0x3f289765ff0b7424 */ /* 0x000fe400078e00ff */
[----:B--2---:R-:W-:Y:S01]  /*14fd0*/  IMAD.MOV.U32 R16, RZ, RZ, 0x41653f05 ;  /* 0x41653f05ff107424 */ /* 0x004fe200078e00ff */
[----:B------:R-:W-:Y:S01]  /*14fe0*/  MOV R17, 0x3fc89f1e ;  /* 0x3fc89f1e00117802 */ /* 0x000fe20000000f00 */
[----:B------:R2:W-:Y:S01]  /*14ff0*/  STL.64 [R1+0xd08], R24 ;  /* 0x000d081801007387 */ /* 0x0005e20000100a00 */
[----:B-1----:R-:W-:Y:S01]  /*15000*/  IMAD.MOV.U32 R20, RZ, RZ, -0x458bb1e4 ;  /* 0xba744e1cff147424 */ /* 0x002fe200078e00ff */
[----:B------:R-:W-:Y:S02]  /*15010*/  MOV R21, 0x3eab1a24 ;  /* 0x3eab1a2400157802 */ /* 0x000fe40000000f00 */
[----:B------:R1:W-:Y:S01]  /*15020*/  STL.64 [R1+0xd18], R26 ;  /* 0x000d181a01007387 */ /* 0x0003e20000100a00 */
[----:B0-----:R-:W-:-:S03]  /*15030*/  MOV R22, 0x66be9669 ;  /* 0x66be966900167802 */ /* 0x001fc60000000f00 */
[----:B------:R0:W-:Y:S01]  /*15040*/  STL.64 [R1+0xdf0], R12 ;  /* 0x000df00c01007387 */ /* 0x0001e20000100a00 */
[----:B------:R-:W-:-:S03]  /*15050*/  IMAD.MOV.U32 R23, RZ, RZ, -0x417c3ae7 ;  /* 0xbe83c519ff177424 */ /* 0x000fc600078e00ff */
[----:B------:R3:W-:Y:S01]  /*15060*/  STL.64 [R1+0xe00], R4 ;  /* 0x000e000401007387 */ /* 0x0007e20000100a00 */
[----:B--2---:R-:W-:Y:S01]  /*15070*/  MOV R24, 0xb67ecf48 ;  /* 0xb67ecf4800187802 */ /* 0x004fe20000000f00 */
[----:B------:R-:W-:Y:S02]  /*15080*/  IMAD.MOV.U32 R25, RZ, RZ, 0x3fd75748 ;  /* 0x3fd75748ff197424 */ /* 0x000fe400078e00ff */
[----:B------:R2:W-:Y:S01]  /*15090*/  STL.64 [R1+0xe18], R6 ;  /* 0x000e180601007387 */ /* 0x0005e20000100a00 */
[----:B-1----:R-:W-:Y:S02]  /*150a0*/  IMAD.MOV.U32 R26, RZ, RZ, -0x359d8d2a ;  /* 0xca6272d6ff1a7424 */ /* 0x002fe400078e00ff */
[----:B------:R-:W-:Y:S01]  /*150b0*/  IMAD.MOV.U32 R27, RZ, RZ, 0x3fd10cd9 ;  /* 0x3fd10cd9ff1b7424 */ /* 0x000fe200078e00ff */
[----:B0-----:R-:W-:Y:S01]  /*150c0*/  MOV R13, 0x3fec97c0 ;  /* 0x3fec97c0000d7802 */ /* 0x001fe20000000f00 */
[----:B------:R-:W-:Y:S01]  /*150d0*/  IMAD.MOV.U32 R12, RZ, RZ, 0x57cf058f ;  /* 0x57cf058fff0c7424 */ /* 0x000fe200078e00ff */
[----:B------:R0:W-:Y:S01]  /*150e0*/  STL.64 [R1+0xe28], R10 ;  /* 0x000e280a01007387 */ /* 0x0001e20000100a00 */
[----:B---3--:R-:W-:-:S02]  /*150f0*/  IMAD.MOV.U32 R4, RZ, RZ, -0x616e0a62 ;  /* 0x9e91f59eff047424 */ /* 0x008fc400078e00ff */
[----:B------:R-:W-:Y:S01]  /*15100*/  IMAD.MOV.U32 R5, RZ, RZ, -0x402337f4 ;  /* 0xbfdcc80cff057424 */ /* 0x000fe200078e00ff */
[----:B------:R1:W-:Y:S01]  /*15110*/  STL.64 [R1+0xe50], R16 ;  /* 0x000e501001007387 */ /* 0x0003e20000100a00 */
[----:B--2---:R-:W-:Y:S01]  /*15120*/  MOV R6, 0xedb1b5e9 ;  /* 0xedb1b5e900067802 */ /* 0x004fe20000000f00 */
[----:B------:R-:W-:Y:S02]  /*15130*/  IMAD.MOV.U32 R7, RZ, RZ, 0x3fb1a243 ;  /* 0x3fb1a243ff077424 */ /* 0x000fe400078e00ff */
[----:B------:R2:W-:Y:S01]  /*15140*/  STL.64 [R1+0xd30], R20 ;  /* 0x000d301401007387 */ /* 0x0005e20000100a00 */
[----:B0-----:R-:W-:Y:S01]  /*15150*/  IMAD.MOV.U32 R10, RZ, RZ, 0x5f42d73e ;  /* 0x5f42d73eff0a7424 */ /* 0x001fe200078e00ff */
[----:B------:R-:W-:Y:S02]  /*15160*/  MOV R11, 0x3e4ddf27 ;  /* 0x3e4ddf27000b7802 */ /* 0x000fe40000000f00 */
[----:B------:R0:W-:Y:S01]  /*15170*/  STL.64 [R1+0xd40], R22 ;  /* 0x000d401601007387 */ /* 0x0001e20000100a00 */
[----:B-1----:R-:W-:Y:S01]  /*15180*/  MOV R16, 0xa9bf8951 ;  /* 0xa9bf895100107802 */ /* 0x002fe20000000f00 */
[----:B------:R-:W-:-:S02]  /*15190*/  IMAD.MOV.U32 R17, RZ, RZ, 0x3f58d9b0 ;  /* 0x3f58d9b0ff117424 */ /* 0x000fc400078e00ff */
[----:B------:R1:W-:Y:S01]  /*151a0*/  STL.64 [R1+0xd58], R24 ;  /* 0x000d581801007387 */ /* 0x0003e20000100a00 */
[----:B--2---:R-:W-:-:S03]  /*151b0*/  IMAD.MOV.U32 R20, RZ, RZ, 0x4744ccfb ;  /* 0x4744ccfbff147424 */ /* 0x004fc600078e00ff */
[----:B------:R2:W-:Y:S01]  /*151c0*/  STL.64 [R1+0xd68], R26 ;  /* 0x000d681a01007387 */ /* 0x0005e20000100a00 */
[----:B------:R-:W-:Y:S02]  /*151d0*/  IMAD.MOV.U32 R21, RZ, RZ, 0x3fc056ba ;  /* 0x3fc056baff157424 */ /* 0x000fe400078e00ff */
[----:B0-----:R-:W-:Y:S01]  /*151e0*/  IMAD.MOV.U32 R22, RZ, RZ, -0x2c454e17 ;  /* 0xd3bab1e9ff167424 */ /* 0x001fe200078e00ff */
[----:B------:R0:W-:Y:S01]  /*151f0*/  STL.64 [R1+0xe38], R12 ;  /* 0x000e380c01007387 */ /* 0x0001e20000100a00 */
[----:B------:R-:W-:-:S03]  /*15200*/  MOV R23, 0xbe8787c7 ;  /* 0xbe8787c700177802 */ /* 0x000fc60000000f00 */
[----:B------:R3:W-:Y:S01]  /*15210*/  STL.64 [R1+0xe40], R4 ;  /* 0x000e400401007387 */ /* 0x0007e20000100a00 */
[----:B-1----:R-:W-:Y:S01]  /*15220*/  IMAD.MOV.U32 R24, RZ, RZ, 0x4c284396 ;  /* 0x4c284396ff187424 */ /* 0x002fe200078e00ff */
[----:B------:R-:W-:Y:S02]  /*15230*/  MOV R25, 0x3f778305 ;  /* 0x3f77830500197802 */ /* 0x000fe40000000f00 */
[----:B------:R1:W-:Y:S01]  /*15240*/  STL.64 [R1+0xe60], R6 ;  /* 0x000e600601007387 */ /* 0x0003e20000100a00 */
[----:B--2---:R-:W-:Y:S01]  /*15250*/  MOV R26, 0xf755a2c9 ;  /* 0xf755a2c9001a7802 */ /* 0x004fe20000000f00 */
[----:B------:R-:W-:Y:S01]  /*15260*/  IMAD.MOV.U32 R27, RZ, RZ, -0x40a6e001 ;  /* 0xbf591fffff1b7424 */ /* 0x000fe200078e00ff */
[----:B0-----:R-:W-:Y:S01]  /*15270*/  MOV R12, 0x78d507d5 ;  /* 0x78d507d5000c7802 */ /* 0x001fe20000000f00 */
[----:B------:R-:W-:Y:S01]  /*15280*/  IMAD.MOV.U32 R13, RZ, RZ, 0x3f909e54 ;  /* 0x3f909e54ff0d7424 */ /* 0x000fe200078e00ff */
[----:B------:R0:W-:Y:S01]  /*15290*/  STL.64 [R1+0xe68], R10 ;  /* 0x000e680a01007387 */ /* 0x0001e20000100a00 */
[----:B---3--:R-:W-:-:S02]  /*152a0*/  IMAD.MOV.U32 R4, RZ, RZ, -0x5516e6ca ;  /* 0xaae91936ff047424 */ /* 0x008fc400078e00ff */
        /* <DEDUP_REMOVED lines=8> */
[----:B--2---:R-:W-:Y:S01]  /*15330*/  MOV R16, 0x101bb71a ;  /* 0x101bb71a00107802 */ /* 0x004fe20000000f00 */
[----:B------:R-:W-:-:S02]  /*15340*/  IMAD.MOV.U32 R17, RZ, RZ, 0x3ffaab9a ;  /* 0x3ffaab9aff117424 */ /* 0x000fc400078e00ff */
        /* <DEDUP_REMOVED lines=8> */
[----:B--2---:R-:W-:Y:S02]  /*153d0*/  IMAD.MOV.U32 R24, RZ, RZ, 0x1ad67669 ;  /* 0x1ad67669ff187424 */ /* 0x004fe400078e00ff */
[----:B------:R-:W-:Y:S01]  /*153e0*/  IMAD.MOV.U32 R25, RZ, RZ, -0x4132585a ;  /* 0xbecda7a6ff197424 */ /* 0x000fe200078e00ff */
[----:B------:R2:W-:Y:S01]  /*153f0*/  STL.64 [R1+0xea0], R6 ;  /* 0x000ea00601007387 */ /* 0x0005e20000100a00 */
[----:B-1----:R-:W-:Y:S01]  /*15400*/  IMAD.MOV.U32 R26, RZ, RZ, 0x18d848b8 ;  /* 0x18d848b8ff1a7424 */ /* 0x002fe200078e00ff */
[----:B------:R-:W-:Y:S01]  /*15410*/  MOV R27, 0xbea66b2e ;  /* 0xbea66b2e001b7802 */ /* 0x000fe20000000f00 */
[----:B0-----:R-:W-:Y:S01]  /*15420*/  IMAD.MOV.U32 R12, RZ, RZ, -0x2d24c015 ;  /* 0xd2db3febff0c7424 */ /* 0x001fe200078e00ff */
[----:B------:R0:W-:Y:S01]  /*15430*/  STL.64 [R1+0xeb0], R10 ;  /* 0x000eb00a01007387 */ /* 0x0001e20000100a00 */
[----:B------:R-:W-:Y:S02]  /*15440*/  IMAD.MOV.U32 R13, RZ, RZ, 0x3f0a5dff ;  /* 0x3f0a5dffff0d7424 */ /* 0x000fe400078e00ff */
[----:B---3--:R-:W-:Y:S01]  /*15450*/  IMAD.MOV.U32 R4, RZ, RZ, -0x18f0abe5 ;  /* 0xe70f541bff047424 */ /* 0x008fe200078e00ff */
        /* <DEDUP_REMOVED lines=8> */
[----:B-1----:R-:W-:-:S03]  /*154e0*/  IMAD.MOV.U32 R16, RZ, RZ, 0x7fbade6a ;  /* 0x7fbade6aff107424 */ /* 0x002fc600078e00ff */
[----:B------:R1:W-:Y:S01]  /*154f0*/  STL.64 [R1+0xdf8], R24 ;  /* 0x000df81801007387 */ /* 0x0003e20000100a00 */
[----:B------:R-:W-:Y:S02]  /*15500*/  IMAD.MOV.U32 R17, RZ, RZ, 0x3fe60acf ;  /* 0x3fe60acfff117424 */ /* 0x000fe400078e00ff */
[----:B--2---:R-:W-:Y:S01]  /*15510*/  IMAD.MOV.U32 R20, RZ, RZ, -0x19172d8d ;  /* 0xe6e8d273ff147424 */ /* 0x004fe200078e00ff */
        /* <DEDUP_REMOVED lines=9> */
[----:B--2---:R-:W-:Y:S02]  /*155b0*/  IMAD.MOV.U32 R26, RZ, RZ, 0x2bd4a5fe ;  /* 0x2bd4a5feff1a7424 */ /* 0x004fe400078e00ff */
[----:B------:R-:W-:Y:S01]  /*155c0*/  IMAD.MOV.U32 R27, RZ, RZ, -0x403ac144 ;  /* 0xbfc53ebcff1b7424 */ /* 0x000fe200078e00ff */
[----:B------:R2:W-:Y:S01]  /*155d0*/  STL.64 [R1+0xef0], R10 ;  /* 0x000ef00a01007387 */ /* 0x0005e20000100a00 */
[----:B---3--:R-:W-:-:S02]  /*155e0*/  IMAD.MOV.U32 R12, RZ, RZ, 0x57317fb1 ;  /* 0x57317fb1ff0c7424 */ /* 0x008fc400078e00ff */
[----:B------:R-:W-:Y:S01]  /*155f0*/  IMAD.MOV.U32 R13, RZ, RZ, -0x40cef4ce ;  /* 0xbf310b32ff0d7424 */ /* 0x000fe200078e00ff */
[----:B0-----:R-:W-:Y:S01]  /*15600*/  MOV R4, 0x741b2958 ;  /* 0x741b295800047802 */ /* 0x001fe20000000f00 */
[----:B------:R-:W-:Y:S01]  /*15610*/  IMAD.MOV.U32 R5, RZ, RZ, 0x3ff89f57 ;  /* 0x3ff89f57ff057424 */ /* 0x000fe200078e00ff */
[----:B------:R0:W-:Y:S01]  /*15620*/  STL.64 [R1+0xf18], R16 ;  /* 0x000f181001007387 */ /* 0x0001e20000100a00 */
[----:B-1----:R-:W-:Y:S01]  /*15630*/  IMAD.MOV.U32 R6, RZ, RZ, 0x542640 ;  /* 0x00542640ff067424 */ /* 0x002fe200078e00ff */
[----:B------:R-:W-:Y:S02]  /*15640*/  MOV R7, 0xbfd07d01 ;  /* 0xbfd07d0100077802 */ /* 0x000fe40000000f00 */
[----:B------:R1:W-:Y:S01]  /*15650*/  STL.64 [R1+0xe20], R20 ;  /* 0x000e201401007387 */ /* 0x0003e20000100a00 */
[----:B--2---:R-:W-:Y:S02]  /*15660*/  IMAD.MOV.U32 R10, RZ, RZ, 0x5866b19f ;  /* 0x5866b19fff0a7424 */ /* 0x004fe400078e00ff */
[----:B------:R-:W-:Y:S01]  /*15670*/  IMAD.MOV.U32 R11, RZ, RZ, 0x3fcb0149 ;  /* 0x3fcb0149ff0b7424 */ /* 0x000fe200078e00ff */
[----:B------:R2:W-:Y:S01]  /*15680*/  STL.64 [R1+0xe30], R22 ;  /* 0x000e301601007387 */ /* 0x0005e20000100a00 */
[----:B0-----:R-:W-:Y:S01]  /*15690*/  IMAD.MOV.U32 R16, RZ, RZ, 0x7b186dc8 ;  /* 0x7b186dc8ff107424 */ /* 0x001fe200078e00ff */
[----:B------:R-:W-:-:S02]  /*156a0*/  MOV R17, 0x3f7a33c6 ;  /* 0x3f7a33c600117802 */ /* 0x000fc40000000f00 */
        /* <DEDUP_REMOVED lines=8> */
[----:B0-----:R-:W-:Y:S01]  /*15730*/  IMAD.MOV.U32 R24, RZ, RZ, -0x35c68f95 ;  /* 0xca39706bff187424 */ /* 0x001fe200078e00ff */
[----:B------:R-:W-:Y:S02]  /*15740*/  MOV R25, 0xbf512b0e ;  /* 0xbf512b0e00197802 */ /* 0x000fe40000000f00 */
[----:B------:R0:W-:Y:S01]  /*15750*/  STL.64 [R1+0xf28], R6 ;  /* 0x000f280601007387 */ /* 0x0001e20000100a00 */
[----:B-1----:R-:W-:Y:S01]  /*15760*/  MOV R26, 0x664ed58b ;  /* 0x664ed58b001a7802 */ /* 0x002fe20000000f00 */
[----:B------:R-:W-:Y:S02]  /*15770*/  IMAD.MOV.U32 R27, RZ, RZ, 0x3d6cbf45 ;  /* 0x3d6cbf45ff1b7424 */ /* 0x000fe400078e00ff */
[----:B--2---:R-:W-:Y:S01]  /*15780*/  IMAD.MOV.U32 R12, RZ, RZ, -0x746b991f ;  /* 0x8b9466e1ff0c7424 */ /* 0x004fe200078e00ff */
[----:B------:R-:W-:Y:S01]  /*15790*/  MOV R13, 0xbe40bbb8 ;  /* 0xbe40bbb8000d7802 */ /* 0x000fe20000000f00 */
[----:B------:R1:W-:Y:S01]  /*157a0*/  STL.64 [R1+0xf30], R10 ;  /* 0x000f300a01007387 */ /* 0x0003e20000100a00 */
[----:B---3--:R-:W-:Y:S01]  /*157b0*/  MOV R4, 0xb77934eb ;  /* 0xb77934eb00047802 */ /* 0x008fe20000000f00 */
[----:B------:R-:W-:-:S02]  /*157c0*/  IMAD.MOV.U32 R5, RZ, RZ, -0x406dc241 ;  /* 0xbf923dbfff057424 */ /* 0x000fc400078e00ff */
[----:B------:R2:W-:Y:S01]  /*157d0*/  STL.64 [R1+0xf58], R16 ;  /* 0x000f581001007387 */ /* 0x0005e20000100a00 */
[----:B0-----:R-:W-:Y:S01]  /*157e0*/  MOV R6, 0xc0f590c5 ;  /* 0xc0f590c500067802 */ /* 0x001fe20000000f00 */
[----:B------:R-:W-:Y:S02]  /*157f0*/  IMAD.MOV.U32 R7, RZ, RZ, -0x40a683ee ;  /* 0xbf597c12ff077424 */ /* 0x000fe400078e00ff */
        /* <DEDUP_REMOVED lines=10> */
[----:B-1----:R-:W-:-:S03]  /*158a0*/  IMAD.MOV.U32 R22, RZ, RZ, -0x2584fef8 ;  /* 0xda7b0108ff167424 */ /* 0x002fc600078e00ff */
[----:B------:R1:W-:Y:S01]  /*158b0*/  STL.64 [R1+0xf40], R12 ;  /* 0x000f400c01007387 */ /* 0x0003e20000100a00 */
[----:B------:R-:W-:-:S03]  /*158c0*/  IMAD.MOV.U32 R23, RZ, RZ, 0x3eca5076 ;  /* 0x3eca5076ff177424 */ /* 0x000fc600078e00ff */
[----:B------:R3:W-:Y:S01]  /*158d0*/  STL.64 [R1+0xf50], R4 ;  /* 0x000f500401007387 */ /* 0x0007e20000100a00 */
[----:B--2---:R-:W-:Y:S02]  /*158e0*/  IMAD.MOV.U32 R24, RZ, RZ, -0x7d41b984 ;  /* 0x82be467cff187424 */ /* 0x004fe400078e00ff */
[----:B------:R-:W-:Y:S01]  /*158f0*/  IMAD.MOV.U32 R25, RZ, RZ, -0x3ff55e8a ;  /* 0xc00aa176ff197424 */ /* 0x000fe200078e00ff */
[----:B------:R2:W-:Y:S01]  /*15900*/  STL.64 [R1+0xf68], R6 ;  /* 0x000f680601007387 */ /* 0x0005e20000100a00 */
[----:B0-----:R-:W-:Y:S01]  /*15910*/  IMAD.MOV.U32 R26, RZ, RZ, 0x12bad9bf ;  /* 0x12bad9bfff1a7424 */ /* 0x001fe200078e00ff */
[----:B------:R-:W-:Y:S02]  /*15920*/  MOV R27, 0xc0059508 ;  /* 0xc0059508001b7802 */ /* 0x000fe40000000f00 */
[----:B-1----:R-:W-:Y:S01]  /*15930*/  MOV R12, 0x43f4cecc ;  /* 0x43f4cecc000c7802 */ /* 0x002fe20000000f00 */
[----:B------:R-:W-:Y:S01]  /*15940*/  IMAD.MOV.U32 R13, RZ, RZ, 0x3d3a2d86 ;  /* 0x3d3a2d86ff0d7424 */ /* 0x000fe200078e00ff */
[----:B------:R0:W-:Y:S01]  /*15950*/  STL.64 [R1+0xf78], R10 ;  /* 0x000f780a01007387 */ /* 0x0001e20000100a00 */
[----:B---3--:R-:W-:-:S02]  /*15960*/  IMAD.MOV.U32 R4, RZ, RZ, 0x115cc480 ;  /* 0x115cc480ff047424 */ /* 0x008fc400078e00ff */
[----:B------:R-:W-:Y:S01]  /*15970*/  IMAD.MOV.U32 R5, RZ, RZ, -0x40f6bc84 ;  /* 0xbf09437cff057424 */ /* 0x000fe200078e00ff */
[----:B------:R1:W-:Y:S01]  /*15980*/  STL.64 [R1+0xfa0], R16 ;  /* 0x000fa01001007387 */ /* 0x0003e20000100a00 */
[----:B--2---:R-:W-:Y:S02]  /*15990*/  IMAD.MOV.U32 R6, RZ, RZ, -0x401bc200 ;  /* 0xbfe43e00ff067424 */ /* 0x004fe400078e00ff */
[----:B------:R-:W-:Y:S01]  /*159a0*/  IMAD.MOV.U32 R7, RZ, RZ, 0x402acbc4 ;  /* 0x402acbc4ff077424 */ /* 0x000fe200078e00ff */
[----:B------:R2:W-:Y:S01]  /*159b0*/  STL.64 [R1+0xec0], R20 ;  /* 0x000ec01401007387 */ /* 0x0005e20000100a00 */
[----:B0-----:R-:W-:Y:S01]  /*159c0*/  IMAD.MOV.U32 R10, RZ, RZ, -0x674527d3 ;  /* 0x98bad82dff0a7424 */ /* 0x001fe200078e00ff */
[----:B------:R-:W-:Y:S02]  /*159d0*/  MOV R11, 0xbf5783c5 ;  /* 0xbf5783c5000b7802 */ /* 0x000fe40000000f00 */
[----:B------:R0:W-:Y:S01]  /*159e0*/  STL.64 [R1+0xed0], R22 ;  /* 0x000ed01601007387 */ /* 0x0001e20000100a00 */
[----:B-1----:R-:W-:Y:S01]  /*159f0*/  MOV R16, 0x2368986f ;  /* 0x2368986f00107802 */ /* 0x002fe20000000f00 */
[----:B------:R-:W-:-:S02]  /*15a00*/  IMAD.MOV.U32 R17, RZ, RZ, -0x3ffb63bf ;  /* 0xc0049c41ff117424 */ /* 0x000fc400078e00ff */
[----:B------:R1:W-:Y:S01]  /*15a10*/  STL.64 [R1+0xee8], R24 ;  /* 0x000ee81801007387 */ /* 0x0003e20000100a00 */
[----:B--2---:R-:W-:Y:S01]  /*15a20*/  IMAD.MOV.U32 R20, RZ, RZ, -0x1e30139f ;  /* 0xe1cfec61ff147424 */ /* 0x004fe200078e00ff */
[----:B------:R-:W-:Y:S02]  /*15a30*/  MOV R21, 0xbff7e696 ;  /* 0xbff7e69600157802 */ /* 0x000fe40000000f00 */
[----:B------:R2:W-:Y:S01]  /*15a40*/  STL.64 [R1+0xef8], R26 ;  /* 0x000ef81a01007387 */ /* 0x0005e20000100a00 */
[----:B0-----:R-:W-:-:S03]  /*15a50*/  MOV R22, 0x5a443c00 ;  /* 0x5a443c0000167802 */ /* 0x001fc60000000f00 */
        /* <DEDUP_REMOVED lines=8> */
[----:B0-----:R-:W-:Y:S01]  /*15ae0*/  MOV R12, 0x4a89b561 ;  /* 0x4a89b561000c7802 */ /* 0x001fe20000000f00 */
[----:B------:R-:W-:Y:S01]  /*15af0*/  IMAD.MOV.U32 R13, RZ, RZ, -0x3fdb163f ;  /* 0xc024e9c1ff0d7424 */ /* 0x000fe200078e00ff */
[----:B------:R0:W-:Y:S01]  /*15b00*/  STL.64 [R1+0xfb8], R10 ;  /* 0x000fb80a01007387 */ /* 0x0001e20000100a00 */
[----:B---3--:R-:W-:Y:S01]  /*15b10*/  IMAD.MOV.U32 R4, RZ, RZ, 0x4d316e22 ;  /* 0x4d316e22ff047424 */ /* 0x008fe200078e00ff */
        /* <DEDUP_REMOVED lines=8> */
[----:B--2---:R-:W-:Y:S02]  /*15ba0*/  IMAD.MOV.U32 R16, RZ, RZ, 0x18f65fc2 ;  /* 0x18f65fc2ff107424 */ /* 0x004fe400078e00ff */
[----:B------:R-:W-:Y:S01]  /*15bb0*/  IMAD.MOV.U32 R17, RZ, RZ, -0x4063546b ;  /* 0xbf9cab95ff117424 */ /* 0x000fe200078e00ff */
[----:B------:R2:W-:Y:S01]  /*15bc0*/  STL.64 [R1+0xf38], R24 ;  /* 0x000f381801007387 */ /* 0x0005e20000100a00 */
[----:B-1----:R-:W-:-:S03]  /*15bd0*/  IMAD.MOV.U32 R20, RZ, RZ, -0x7c1f5c1b ;  /* 0x83e0a3e5ff147424 */ /* 0x002fc600078e00ff */
[----:B------:R1:W-:Y:S01]  /*15be0*/  STL.64 [R1+0xf48], R26 ;  /* 0x000f481a01007387 */ /* 0x0003e20000100a00 */
[----:B------:R-:W-:Y:S02]  /*15bf0*/  IMAD.MOV.U32 R21, RZ, RZ, 0x3dcb2cc4 ;  /* 0x3dcb2cc4ff157424 */ /* 0x000fe400078e00ff */
[----:B0-----:R-:W-:Y:S01]  /*15c00*/  IMAD.MOV.U32 R22, RZ, RZ, -0x1d9556fb ;  /* 0xe26aa905ff167424 */ /* 0x001fe200078e00ff */
[----:B------:R0:W-:Y:S01]  /*15c10*/  STL.64 [R1+0xfc8], R12 ;  /* 0x000fc80c01007387 */ /* 0x0001e20000100a00 */
[----:B------:R-:W-:-:S03]  /*15c20*/  MOV R23, 0x3f514daf ;  /* 0x3f514daf00177802 */ /* 0x000fc60000000f00 */
[----:B------:R3:W-:Y:S01]  /*15c30*/  STL.64 [R1+0xfd0], R4 ;  /* 0x000fd00401007387 */ /* 0x0007e20000100a00 */
[----:B--2---:R-:W-:Y:S01]  /*15c40*/  IMAD.MOV.U32 R24, RZ, RZ, 0x2408f7d0 ;  /* 0x2408f7d0ff187424 */ /* 0x004fe200078e00ff */
[----:B------:R-:W-:Y:S02]  /*15c50*/  MOV R25, 0x3f13bc59 ;  /* 0x3f13bc5900197802 */ /* 0x000fe40000000f00 */
[----:B------:R2:W-:Y:S01]  /*15c60*/  STL.64 [R1+0xff0], R6 ;  /* 0x000ff00601007387 */ /* 0x0005e20000100a00 */
[----:B-1----:R-:W-:Y:S01]  /*15c70*/  MOV R26, 0x428cf51e ;  /* 0x428cf51e001a7802 */ /* 0x002fe20000000f00 */
[----:B------:R-:W-:Y:S02]  /*15c80*/  IMAD.MOV.U32 R27, RZ, RZ, 0x3eefef14 ;  /* 0x3eefef14ff1b7424 */ /* 0x000fe400078e00ff */
[----:B0-----:R-:W-:Y:S01]  /*15c90*/  IMAD.MOV.U32 R12, RZ, RZ, -0x448ac069 ;  /* 0xbb753f97ff0c7424 */ /* 0x001fe200078e00ff */
[----:B------:R0:W-:Y:S01]  /*15ca0*/  STL.64 [R1+0xff8], R10 ;  /* 0x000ff80a01007387 */ /* 0x0001e20000100a00 */
[----:B------:R-:W-:-:S02]  /*15cb0*/  IMAD.MOV.U32 R13, RZ, RZ, -0x402ee61d ;  /* 0xbfd119e3ff0d7424 */ /* 0x000fc400078e00ff */
[----:B---3--:R-:W-:Y:S01]  /*15cc0*/  IMAD.MOV.U32 R4, RZ, RZ, -0x493b40ef ;  /* 0xb6c4bf11ff047424 */ /* 0x008fe200078e00ff */
[----:B------:R-:W-:Y:S01]  /*15cd0*/  MOV R5, 0x3e0cf9b8 ;  /* 0x3e0cf9b800057802 */ /* 0x000fe20000000f00 */
[----:B------:R1:W-:Y:S01]  /*15ce0*/  STL.64 [R1+0x1020], R16 ;  /* 0x0010201001007387 */ /* 0x0003e20000100a00 */
[----:B--2---:R-:W-:Y:S01]  /*15cf0*/  IMAD.MOV.U32 R6, RZ, RZ, 0x6b540e4a ;  /* 0x6b540e4aff067424 */ /* 0x004fe200078e00ff */
[----:B------:R-:W-:Y:S02]  /*15d00*/  MOV R7, 0xbf7ce629 ;  /* 0xbf7ce62900077802 */ /* 0x000fe40000000f00 */
[----:B------:R2:W-:Y:S01]  /*15d10*/  STL.64 [R1+0xf60], R20 ;  /* 0x000f601401007387 */ /* 0x0005e20000100a00 */
[----:B0-----:R-:W-:Y:S01]  /*15d20*/  MOV R10, 0x918990d6 ;  /* 0x918990d6000a7802 */ /* 0x001fe20000000f00 */
[----:B------:R-:W-:Y:S02]  /*15d30*/  IMAD.MOV.U32 R11, RZ, RZ, 0x3f5b22fa ;  /* 0x3f5b22faff0b7424 */ /* 0x000fe400078e00ff */
[----:B------:R0:W-:Y:S01]  /*15d40*/  STL.64 [R1+0xf70], R22 ;  /* 0x000f701601007387 */ /* 0x0001e20000100a00 */
[----:B-1----:R-:W-:-:S03]  /*15d50*/  IMAD.MOV.U32 R16, RZ, RZ, 0x4df23f8f ;  /* 0x4df23f8fff107424 */ /* 0x002fc600078e00ff */
[----:B------:R1:W-:Y:S01]  /*15d60*/  STL.64 [R1+0xf88], R24 ;  /* 0x000f881801007387 */ /* 0x0003e20000100a00 */
[----:B------:R-:W-:Y:S01]  /*15d70*/  IMAD.MOV.U32 R17, RZ, RZ, -0x3fcee326 ;  /* 0xc0311cdaff117424 */ /* 0x000fe200078e00ff */
[----:B--2---:R-:W-:Y:S02]  /*15d80*/  MOV R20, 0xc342f48f ;  /* 0xc342f48f00147802 */ /* 0x004fe40000000f00 */
        /* <DEDUP_REMOVED lines=9> */
[----:B--2---:R-:W-:Y:S01]  /*15e20*/  IMAD.MOV.U32 R26, RZ, RZ, 0x5fcc2f2f ;  /* 0x5fcc2f2fff1a7424 */ /* 0x004fe200078e00ff */
[----:B------:R-:W-:Y:S01]  /*15e30*/  MOV R27, 0x400290e2 ;  /* 0x400290e2001b7802 */ /* 0x000fe20000000f00 */
        /* <DEDUP_REMOVED lines=9> */
[----:B--2---:R-:W-:-:S03]  /*15ed0*/  IMAD.MOV.U32 R10, RZ, RZ, -0x414a6413 ;  /* 0xbeb59bedff0a7424 */ /* 0x004fc600078e00ff */
[----:B------:R2:W-:Y:S01]  /*15ee0*/  STL.64 [R1+0xfc0], R22 ;  /* 0x000fc01601007387 */ /* 0x0005e20000100a00 */
[----:B------:R-:W-:Y:S02]  /*15ef0*/  IMAD.MOV.U32 R11, RZ, RZ, -0x3fb5d9d3 ;  /* 0xc04a262dff0b7424 */ /* 0x000fe400078e00ff */
[----:B0-----:R-:W-:Y:S01]  /*15f00*/  IMAD.MOV.U32 R16, RZ, RZ, -0x7db2eaba ;  /* 0x824d1546ff107424 */ /* 0x001fe200078e00ff */
[----:B------:R-:W-:Y:S01]  /*15f10*/  MOV R17, 0xc0241766 ;  /* 0xc024176600117802 */ /* 0x000fe20000000f00 */
        /* <DEDUP_REMOVED lines=13> */
[----:B--2---:R-:W-:Y:S01]  /*15ff0*/  MOV R13, 0x3f644f1c ;  /* 0x3f644f1c000d7802 */ /* 0x004fe20000000f00 */
[----:B------:R-:W-:Y:S01]  /*16000*/  IMAD.MOV.U32 R12, RZ, RZ, -0x455996d3 ;  /* 0xbaa6692dff0c7424 */ /* 0x000fe200078e00ff */
[----:B------:R1:W-:Y:S01]  /*16010*/  STL.64 [R1+0x1080], R10 ;  /* 0x0010800a01007387 */ /* 0x0003e20000100a00 */
[----:B---3--:R-:W-:-:S02]  /*16020*/  IMAD.MOV.U32 R4, RZ, RZ, -0x72d62748 ;  /* 0x8d29d8b8ff047424 */ /* 0x008fc400078e00ff */
        /* <DEDUP_REMOVED lines=8> */
[----:B--2---:R-:W-:Y:S01]  /*160b0*/  MOV R16, 0x4ab1cf11 ;  /* 0x4ab1cf1100107802 */ /* 0x004fe20000000f00 */
[----:B------:R-:W-:-:S02]  /*160c0*/  IMAD.MOV.U32 R17, RZ, RZ, -0x403fbe89 ;  /* 0xbfc04177ff117424 */ /* 0x000fc400078e00ff */
[----:B------:R2:W-:Y:S01]  /*160d0*/  STL.64 [R1+0x1028], R24 ;  /* 0x0010281801007387 */ /* 0x0005e20000100a00 */
[----:B0-----:R-:W-:-:S03]  /*160e0*/  IMAD.MOV.U32 R20, RZ, RZ, 0x31e8c834 ;  /* 0x31e8c834ff147424 */ /* 0x001fc600078e00ff */
[----:B------:R0:W-:Y:S01]  /*160f0*/  STL.64 [R1+0x1038], R26 ;  /* 0x0010381a01007387 */ /* 0x0001e20000100a00 */
[----:B------:R-:W-:Y:S02]  /*16100*/  IMAD.MOV.U32 R21, RZ, RZ, 0x3f37f34f ;  /* 0x3f37f34fff157424 */ /* 0x000fe400078e00ff */
[----:B-1----:R-:W-:Y:S01]  /*16110*/  IMAD.MOV.U32 R22, RZ, RZ, -0x14756c2 ;  /* 0xfeb8a93eff167424 */ /* 0x002fe200078e00ff */
[----:B------:R1:W-:Y:S01]  /*16120*/  STL.64 [R1+0x1090], R12 ;  /* 0x0010900c01007387 */ /* 0x0003e20000100a00 */
[----:B------:R-:W-:-:S03]  /*16130*/  MOV R23, 0xbf140318 ;  /* 0xbf14031800177802 */ /* 0x000fc60000000f00 */
[----:B------:R3:W-:Y:S01]  /*16140*/  STL.64 [R1+0x1098], R4 ;  /* 0x0010980401007387 */ /* 0x0007e20000100a00 */
[----:B--2---:R-:W-:Y:S01]  /*16150*/  IMAD.MOV.U32 R24, RZ, RZ, 0x47565b8b ;  /* 0x47565b8bff187424 */ /* 0x004fe200078e00ff */
[----:B------:R-:W-:Y:S02]  /*16160*/  MOV R25, 0x404290e4 ;  /* 0x404290e400197802 */ /* 0x000fe40000000f00 */
[----:B------:R2:W-:Y:S01]  /*16170*/  STL.64 [R1+0x10b8], R6 ;  /* 0x0010b80601007387 */ /* 0x0005e20000100a00 */
[----:B0-----:R-:W-:Y:S01]  /*16180*/  MOV R26, 0xddff7151 ;  /* 0xddff7151001a7802 */ /* 0x001fe20000000f00 */
[----:B------:R-:W-:Y:S01]  /*16190*/  IMAD.MOV.U32 R27, RZ, RZ, 0x4040877f ;  /* 0x4040877fff1b7424 */ /* 0x000fe200078e00ff */
[----:B-1----:R-:W-:Y:S01]  /*161a0*/  MOV R12, 0xe3f45c35 ;  /* 0xe3f45c35000c7802 */ /* 0x002fe20000000f00 */
[----:B------:R-:W-:Y:S01]  /*161b0*/  IMAD.MOV.U32 R13, RZ, RZ, 0x3e7327d0 ;  /* 0x3e7327d0ff0d7424 */ /* 0x000fe200078e00ff */
[----:B------:R0:W-:Y:S01]  /*161c0*/  STL.64 [R1+0x10c0], R10 ;  /* 0x0010c00a01007387 */ /* 0x0001e20000100a00 */
[----:B---3--:R-:W-:-:S02]  /*161d0*/  IMAD.MOV.U32 R4, RZ, RZ, -0x1502ba8a ;  /* 0xeafd4576ff047424 */ /* 0x008fc400078e00ff */
[----:B------:R-:W-:Y:S01]  /*161e0*/  IMAD.MOV.U32 R5, RZ, RZ, 0x3fd5d504 ;  /* 0x3fd5d504ff057424 */ /* 0x000fe200078e00ff */
[----:B------:R1:W-:Y:S01]  /*161f0*/  STL.64 [R1+0x10e8], R16 ;  /* 0x0010e81001007387 */ /* 0x0003e20000100a00 */
[----:B--2---:R-:W-:Y:S02]  /*16200*/  IMAD.MOV.U32 R6, RZ, RZ, -0x6475e4cf ;  /* 0x9b8a1b31ff067424 */ /* 0x004fe400078e00ff */
[----:B------:R-:W-:Y:S01]  /*16210*/  IMAD.MOV.U32 R7, RZ, RZ, 0x3fa0f5dc ;  /* 0x3fa0f5dcff077424 */ /* 0x000fe200078e00ff */
[----:B------:R2:W-:Y:S01]  /*16220*/  STL.64 [R1+0x1050], R20 ;  /* 0x0010501401007387 */ /* 0x0005e20000100a00 */
[----:B0-----:R-:W-:Y:S01]  /*16230*/  IMAD.MOV.U32 R10, RZ, RZ, 0x72284d2c ;  /* 0x72284d2cff0a7424 */ /* 0x001fe200078e00ff */
        /* <DEDUP_REMOVED lines=10> */
[----:B------:R-:W-:-:S03]  /*162e0*/  IMAD.MOV.U32 R23, RZ, RZ, -0x4116555b ;  /* 0xbee9aaa5ff177424 */ /* 0x000fc600078e00ff */
[----:B------:R3:W-:Y:S01]  /*162f0*/  STL.64 [R1+0x10e0], R4 ;  /* 0x0010e00401007387 */ /* 0x0007e20000100a00 */
[----:B-1----:R-:W-:Y:S02]  /*16300*/  IMAD.MOV.U32 R24, RZ, RZ, -0x799944c9 ;  /* 0x8666bb37ff187424 */ /* 0x002fe400078e00ff */
[----:B------:R-:W-:Y:S01]  /*16310*/  IMAD.MOV.U32 R25, RZ, RZ, 0x3ff6ed4d ;  /* 0x3ff6ed4dff197424 */ /* 0x000fe200078e00ff */
[----:B------:R1:W-:Y:S01]  /*16320*/  STL.64 [R1+0x10f8], R6 ;  /* 0x0010f80601007387 */ /* 0x0003e20000100a00 */
[----:B--2---:R-:W-:Y:S01]  /*16330*/  IMAD.MOV.U32 R26, RZ, RZ, 0x261f4c56 ;  /* 0x261f4c56ff1a7424 */ /* 0x004fe200078e00ff */
[----:B------:R-:W-:Y:S01]  /*16340*/  MOV R27, 0xbfdcab95 ;  /* 0xbfdcab95001b7802 */ /* 0x000fe20000000f00 */
[----:B0-----:R-:W-:Y:S01]  /*16350*/  IMAD.MOV.U32 R12, RZ, RZ, -0x377db633 ;  /* 0xc88249cdff0c7424 */ /* 0x001fe200078e00ff */
[----:B------:R0:W-:Y:S01]  /*16360*/  STL.64 [R1+0x1108], R10 ;  /* 0x0011080a01007387 */ /* 0x0001e20000100a00 */
[----:B------:R-:W-:Y:S02]  /*16370*/  IMAD.MOV.U32 R13, RZ, RZ, -0x41ebc3f6 ;  /* 0xbe143c0aff0d7424 */ /* 0x000fe400078e00ff */
[----:B---3--:R-:W-:Y:S01]  /*16380*/  IMAD.MOV.U32 R4, RZ, RZ, -0x50d8d6c ;  /* 0xfaf27294ff047424 */ /* 0x008fe200078e00ff */
[----:B------:R-:W-:Y:S01]  /*16390*/  MOV R5, 0x3f53d694 ;  /* 0x3f53d69400057802 */ /* 0x000fe20000000f00 */
        /* <DEDUP_REMOVED lines=9> */
[----:B------:R-:W-:Y:S02]  /*16430*/  IMAD.MOV.U32 R17, RZ, RZ, 0x40446293 ;  /* 0x40446293ff117424 */ /* 0x000fe400078e00ff */
[----:B-1----:R-:W-:Y:S01]  /*16440*/  IMAD.MOV.U32 R20, RZ, RZ, -0x4c63ea59 ;  /* 0xb39c15a7ff147424 */ /* 0x002fe200078e00ff */
        /* <DEDUP_REMOVED lines=9> */
[----:B-1----:R-:W-:Y:S02]  /*164e0*/  IMAD.MOV.U32 R26, RZ, RZ, -0x6f5a202a ;  /* 0x90a5dfd6ff1a7424 */ /* 0x002fe400078e00ff */
[----:B------:R-:W-:Y:S01]  /*164f0*/  IMAD.MOV.U32 R27, RZ, RZ, -0x40c6205e ;  /* 0xbf39dfa2ff1b7424 */ /* 0x000fe200078e00ff */
[----:B------:R1:W-:Y:S01]  /*16500*/  STL.64 [R1+0x1148], R10 ;  /* 0x0011480a01007387 */ /* 0x0003e20000100a00 */
[----:B---3--:R-:W-:-:S02]  /*16510*/  IMAD.MOV.U32 R12, RZ, RZ, -0x200583a8 ;  /* 0xdffa7c58ff0c7424 */ /* 0x008fc400078e00ff */
[----:B------:R-:W-:Y:S01]  /*16520*/  IMAD.MOV.U32 R13, RZ, RZ, 0x4062469e ;  /* 0x4062469eff0d7424 */ /* 0x000fe200078e00ff */
[----:B0-----:R-:W-:Y:S01]  /*16530*/  MOV R4, 0xca0e8768 ;  /* 0xca0e876800047802 */ /* 0x001fe20000000f00 */
[----:B------:R-:W-:Y:S01]  /*16540*/  IMAD.MOV.U32 R5, RZ, RZ, -0x3fabe89b ;  /* 0xc0541765ff057424 */ /* 0x000fe200078e00ff */
[----:B------:R0:W-:Y:S01]  /*16550*/  STL.64 [R1+0x1170], R16 ;  /* 0x0011701001007387 */ /* 0x0001e20000100a00 */
[----:B--2---:R-:W-:Y:S01]  /*16560*/  IMAD.MOV.U32 R6, RZ, RZ, 0x217aa43e ;  /* 0x217aa43eff067424 */ /* 0x004fe200078e00ff */
[----:B------:R-:W-:Y:S02]  /*16570*/  MOV R7, 0x403131fa ;  /* 0x403131fa00077802 */ /* 0x000fe40000000f00 */
[----:B------:R2:W-:Y:S01]  /*16580*/  STL.64 [R1+0x10f0], R20 ;  /* 0x0010f01401007387 */ /* 0x0005e20000100a00 */
[----:B-1----:R-:W-:Y:S02]  /*16590*/  IMAD.MOV.U32 R10, RZ, RZ, 0x205f94ff ;  /* 0x205f94ffff0a7424 */ /* 0x002fe400078e00ff */
        /* <DEDUP_REMOVED lines=12> */
[----:B0-----:R-:W-:Y:S01]  /*16660*/  IMAD.MOV.U32 R24, RZ, RZ, -0x4d642099 ;  /* 0xb29bdf67ff187424 */ /* 0x001fe200078e00ff */
[----:B------:R-:W-:Y:S02]  /*16670*/  MOV R25, 0xbf1d845b ;  /* 0xbf1d845b00197802 */ /* 0x000fe40000000f00 */
[----:B------:R0:W-:Y:S01]  /*16680*/  STL.64 [R1+0x1180], R6 ;  /* 0x0011800601007387 */ /* 0x0001e20000100a00 */
[----:B--2---:R-:W-:Y:S01]  /*16690*/  MOV R26, 0x6beb0621 ;  /* 0x6beb0621001a7802 */ /* 0x004fe20000000f00 */
[----:B------:R-:W-:Y:S02]  /*166a0*/  IMAD.MOV.U32 R27, RZ, RZ, -0x3fbce514 ;  /* 0xc0431aecff1b7424 */ /* 0x000fe400078e00ff */
[----:B-1----:R-:W-:Y:S01]  /*166b0*/  IMAD.MOV.U32 R12, RZ, RZ, -0x6406ef78 ;  /* 0x9bf91088ff0c7424 */ /* 0x002fe200078e00ff */
[----:B------:R-:W-:Y:S01]  /*166c0*/  MOV R13, 0x401477b4 ;  /* 0x401477b4000d7802 */ /* 0x000fe20000000f00 */
[----:B------:R1:W-:Y:S01]  /*166d0*/  STL.64 [R1+0x1188], R10 ;  /* 0x0011880a01007387 */ /* 0x0003e20000100a00 */
[----:B---3--:R-:W-:Y:S01]  /*166e0*/  MOV R4, 0x3c3db77e ;  /* 0x3c3db77e00047802 */ /* 0x008fe20000000f00 */
[----:B------:R-:W-:-:S02]  /*166f0*/  IMAD.MOV.U32 R5, RZ, RZ, -0x41cabca0 ;  /* 0xbe354360ff057424 */ /* 0x000fc400078e00ff */
[----:B------:R2:W-:Y:S01]  /*16700*/  STL.64 [R1+0x11b0], R16 ;  /* 0x0011b01001007387 */ /* 0x0005e20000100a00 */
[----:B0-----:R-:W-:Y:S01]  /*16710*/  MOV R6, 0xeaf4767 ;  /* 0x0eaf476700067802 */ /* 0x001fe20000000f00 */
[----:B------:R-:W-:Y:S02]  /*16720*/  IMAD.MOV.U32 R7, RZ, RZ, 0x3fc49518 ;  /* 0x3fc49518ff077424 */ /* 0x000fe400078e00ff */
[----:B------:R0:W-:Y:S01]  /*16730*/  STL.64 [R1+0x1140], R20 ;  /* 0x0011401401007387 */ /* 0x0001e20000100a00 */
[----:B-1----:R-:W-:-:S03]  /*16740*/  IMAD.MOV.U32 R10, RZ, RZ, -0x393fe757 ;  /* 0xc6c018a9ff0a7424 */ /* 0x002fc600078e00ff */
[----:B------:R1:W-:Y:S01]  /*16750*/  STL.64 [R1+0x1150], R22 ;  /* 0x0011501601007387 */ /* 0x0003e20000100a00 */
[----:B------:R-:W-:Y:S02]  /*16760*/  IMAD.MOV.U32 R11, RZ, RZ, -0x405b5ccf ;  /* 0xbfa4a331ff0b7424 */ /* 0x000fe400078e00ff */
[----:B--2---:R-:W-:Y:S01]  /*16770*/  IMAD.MOV.U32 R16, RZ, RZ, 0x4b8ba3fd ;  /* 0x4b8ba3fdff107424 */ /* 0x004fe200078e00ff */
[----:B------:R-:W-:Y:S01]  /*16780*/  MOV R17, 0x406a8563 ;  /* 0x406a856300117802 */ /* 0x000fe20000000f00 */
[----:B------:R2:W-:Y:S01]  /*16790*/  STL.64 [R1+0x1168], R24 ;  /* 0x0011681801007387 */ /* 0x0005e20000100a00 */
[----:B0-----:R-:W-:Y:S01]  /*167a0*/  MOV R20, 0x8095cabe ;  /* 0x8095cabe00147802 */ /* 0x001fe20000000f00 */
[----:B------:R-:W-:Y:S02]  /*167b0*/  IMAD.MOV.U32 R21, RZ, RZ, -0x3fe6e9de ;  /* 0xc0191622ff157424 */ /* 0x000fe400078e00ff */
[----:B------:R0:W-:Y:S01]  /*167c0*/  STL.64 [R1+0x1178], R26 ;  /* 0x0011781a01007387 */ /* 0x0001e20000100a00 */
[----:B-1----:R-:W-:-:S03]  /*167d0*/  IMAD.MOV.U32 R22, RZ, RZ, 0x4a8e94a0 ;  /* 0x4a8e94a0ff167424 */ /* 0x002fc600078e00ff */
[----:B------:R1:W-:Y:S01]  /*167e0*/  STL.64 [R1+0x1198], R12 ;  /* 0x0011980c01007387 */ /* 0x0003e20000100a00 */
[----:B------:R-:W-:-:S03]  /*167f0*/  IMAD.MOV.U32 R23, RZ, RZ, -0x3fffbe89 ;  /* 0xc0004177ff177424 */ /* 0x000fc600078e00ff */
[----:B------:R3:W-:Y:S01]  /*16800*/  STL.64 [R1+0x11a8], R4 ;  /* 0x0011a80401007387 */ /* 0x0007e20000100a00 */
[----:B--2---:R-:W-:Y:S02]  /*16810*/  IMAD.MOV.U32 R24, RZ, RZ, 0x54519e31 ;  /* 0x54519e31ff187424 */ /* 0x004fe400078e00ff */
[----:B------:R-:W-:Y:S01]  /*16820*/  IMAD.MOV.U32 R25, RZ, RZ, -0x4023b2df ;  /* 0xbfdc4d21ff197424 */ /* 0x000fe200078e00ff */
[----:B------:R2:W-:Y:S01]  /*16830*/  STL.64 [R1+0x11c0], R6 ;  /* 0x0011c00601007387 */ /* 0x0005e20000100a00 */
[----:B0-----:R-:W-:Y:S01]  /*16840*/  IMAD.MOV.U32 R26, RZ, RZ, 0x79502d77 ;  /* 0x79502d77ff1a7424 */ /* 0x001fe200078e00ff */
[----:B------:R-:W-:Y:S02]  /*16850*/  MOV R27, 0xbe5a8ec5 ;  /* 0xbe5a8ec5001b7802 */ /* 0x000fe40000000f00 */
        /* <DEDUP_REMOVED lines=25> */
[----:B--2---:R-:W-:Y:S02]  /*169f0*/  IMAD.MOV.U32 R26, RZ, RZ, 0x233f801a ;  /* 0x233f801aff1a7424 */ /* 0x004fe400078e00ff */
[----:B------:R-:W-:Y:S01]  /*16a00*/  IMAD.MOV.U32 R27, RZ, RZ, -0x3f81ddca ;  /* 0xc07e2236ff1b7424 */ /* 0x000fe200078e00ff */
[----:B0-----:R-:W-:Y:S01]  /*16a10*/  MOV R12, 0xd2c96715 ;  /* 0xd2c96715000c7802 */ /* 0x001fe20000000f00 */
[----:B------:R-:W-:Y:S01]  /*16a20*/  IMAD.MOV.U32 R13, RZ, RZ, -0x40627dbc ;  /* 0xbf9d8244ff0d7424 */ /* 0x000fe200078e00ff */
[----:B------:R0:W-:Y:S01]  /*16a30*/  STL.64 [R1+0x1210], R10 ;  /* 0x0012100a01007387 */ /* 0x0001e20000100a00 */
[----:B---3--:R-:W-:Y:S01]  /*16a40*/  IMAD.MOV.U32 R4, RZ, RZ, -0x22ea8a14 ;  /* 0xdd1575ecff047424 */ /* 0x008fe200078e00ff */
        /* <DEDUP_REMOVED lines=8> */
[----:B--2---:R-:W-:Y:S02]  /*16ad0*/  IMAD.MOV.U32 R16, RZ, RZ, 0xf4b0bff ;  /* 0x0f4b0bffff107424 */ /* 0x004fe400078e00ff */
[----:B------:R-:W-:Y:S01]  /*16ae0*/  IMAD.MOV.U32 R17, RZ, RZ, 0x400727bb ;  /* 0x400727bbff117424 */ /* 0x000fe200078e00ff */
        /* <DEDUP_REMOVED lines=13> */
[----:B0-----:R-:W-:Y:S01]  /*16bc0*/  IMAD.MOV.U32 R12, RZ, RZ, -0x16b3f2be ;  /* 0xe94c0d42ff0c7424 */ /* 0x001fe200078e00ff */
[----:B------:R0:W-:Y:S01]  /*16bd0*/  STL.64 [R1+0x1250], R10 ;  /* 0x0012500a01007387 */ /* 0x0001e20000100a00 */
[----:B------:R-:W-:-:S02]  /*16be0*/  IMAD.MOV.U32 R13, RZ, RZ, -0x415673e2 ;  /* 0xbea98c1eff0d7424 */ /* 0x000fc400078e00ff */
[----:B---3--:R-:W-:Y:S01]  /*16bf0*/  IMAD.MOV.U32 R4, RZ, RZ, 0x69db732d ;  /* 0x69db732dff047424 */ /* 0x008fe200078e00ff */
[----:B------:R-:W-:Y:S01]  /*16c00*/  MOV R5, 0xc01e11f3 ;  /* 0xc01e11f300057802 */ /* 0x000fe20000000f00 */
[----:B------:R1:W-:Y:S01]  /*16c10*/  STL.64 [R1+0x1278], R16 ;  /* 0x0012781001007387 */ /* 0x0003e20000100a00 */
[----:B--2---:R-:W-:Y:S01]  /*16c20*/  IMAD.MOV.U32 R6, RZ, RZ, 0x38dc7845 ;  /* 0x38dc7845ff067424 */ /* 0x004fe200078e00ff */
[----:B------:R-:W-:Y:S02]  /*16c30*/  MOV R7, 0xbfe9cbfe ;  /* 0xbfe9cbfe00077802 */ /* 0x000fe40000000f00 */
[----:B------:R2:W-:Y:S01]  /*16c40*/  STL.64 [R1+0x1230], R20 ;  /* 0x0012301401007387 */ /* 0x0005e20000100a00 */
[----:B0-----:R-:W-:Y:S01]  /*16c50*/  MOV R10, 0xa50d9b0e ;  /* 0xa50d9b0e000a7802 */ /* 0x001fe20000000f00 */
[----:B------:R-:W-:Y:S02]  /*16c60*/  IMAD.MOV.U32 R11, RZ, RZ, -0x40355161 ;  /* 0xbfcaae9fff0b7424 */ /* 0x000fe400078e00ff */
        /* <DEDUP_REMOVED lines=14> */
[----:B--2---:R-:W-:Y:S01]  /*16d50*/  IMAD.MOV.U32 R12, RZ, RZ, 0x30c9aff6 ;  /* 0x30c9aff6ff0c7424 */ /* 0x004fe200078e00ff */
[----:B------:R-:W-:-:S02]  /*16d60*/  MOV R13, 0x3f235a96 ;  /* 0x3f235a96000d7802 */ /* 0x000fc40000000f00 */
[----:B------:R2:W-:Y:S01]  /*16d70*/  STL.64 [R1+0x1298], R10 ;  /* 0x0012980a01007387 */ /* 0x0005e20000100a00 */
[----:B---3--:R-:W-:Y:S01]  /*16d80*/  IMAD.MOV.U32 R26, RZ, RZ, 0x3f907c55 ;  /* 0x3f907c55ff1a7424 */ /* 0x008fe200078e00ff */
[----:B------:R-:W-:Y:S02]  /*16d90*/  MOV R27, 0x3f8ef19b ;  /* 0x3f8ef19b001b7802 */ /* 0x000fe40000000f00 */
[----:B0-----:R-:W-:Y:S01]  /*16da0*/  MOV R4, 0x4f19f2c4 ;  /* 0x4f19f2c400047802 */ /* 0x001fe20000000f00 */
        /* <DEDUP_REMOVED lines=8> */
[----:B0-----:R-:W-:Y:S01]  /*16e30*/  IMAD.MOV.U32 R16, RZ, RZ, -0x22f680c9 ;  /* 0xdd097f37ff107424 */ /* 0x001fe200078e00ff */
[----:B------:R-:W-:Y:S02]  /*16e40*/  MOV R17, 0xc08784c0 ;  /* 0xc08784c000117802 */ /* 0x000fe40000000f00 */
[----:B------:R0:W-:Y:S01]  /*16e50*/  STL.64 [R1+0x12a0], R12 ;  /* 0x0012a00c01007387 */ /* 0x0001e20000100a00 */
[----:B-1----:R-:W-:-:S03]  /*16e60*/  IMAD.MOV.U32 R20, RZ, RZ, -0x42008b47 ;  /* 0xbdff74b9ff147424 */ /* 0x002fc600078e00ff */
[----:B------:R1:W-:Y:S01]  /*16e70*/  STL.64 [R1+0x12a8], R24 ;  /* 0x0012a81801007387 */ /* 0x0003e20000100a00 */
[----:B------:R-:W-:Y:S01]  /*16e80*/  IMAD.MOV.U32 R21, RZ, RZ, -0x403b9d75 ;  /* 0xbfc4628bff157424 */ /* 0x000fe200078e00ff */
[----:B--2---:R-:W-:Y:S01]  /*16e90*/  MOV R22, 0x8f94aa2a ;  /* 0x8f94aa2a00167802 */ /* 0x004fe20000000f00 */
[----:B------:R-:W-:Y:S01]  /*16ea0*/  IMAD.MOV.U32 R23, RZ, RZ, 0x409e93fe ;  /* 0x409e93feff177424 */ /* 0x000fe200078e00ff */
[----:B------:R2:W-:Y:S04]  /*16eb0*/  STL.64 [R1+0x12b0], R4 ;  /* 0x0012b00401007387 */ /* 0x0005e80000100a00 */
[----:B------:R3:W-:Y:S01]  /*16ec0*/  STL.64 [R1+0x12b8], R26 ;  /* 0x0012b81a01007387 */ /* 0x0007e20000100a00 */
[----:B0-----:R-:W-:Y:S01]  /*16ed0*/  MOV R12, 0x61d37922 ;  /* 0x61d37922000c7802 */ /* 0x001fe20000000f00 */
[----:B------:R-:W-:-:S02]  /*16ee0*/  IMAD.MOV.U32 R13, RZ, RZ, 0x3f552b59 ;  /* 0x3f552b59ff0d7424 */ /* 0x000fc400078e00ff */
[----:B------:R0:W-:Y:S01]  /*16ef0*/  STL.64 [R1+0x12c8], R6 ;  /* 0x0012c80601007387 */ /* 0x0001e20000100a00 */
[----:B-1----:R-:W-:Y:S02]  /*16f00*/  IMAD.MOV.U32 R24, RZ, RZ, -0x39628573 ;  /* 0xc69d7a8dff187424 */ /* 0x002fe400078e00ff */
[----:B------:R-:W-:Y:S01]  /*16f10*/  IMAD.MOV.U32 R25, RZ, RZ, 0x4086ddbb ;  /* 0x4086ddbbff197424 */ /* 0x000fe200078e00ff */
[----:B------:R1:W-:Y:S01]  /*16f20*/  STL.64 [R1+0x12d0], R10 ;  /* 0x0012d00a01007387 */ /* 0x0003e20000100a00 */
[----:B--2---:R-:W-:Y:S02]  /*16f30*/  IMAD.MOV.U32 R4, RZ, RZ, -0x3e818735 ;  /* 0xc17e78cbff047424 */ /* 0x004fe400078e00ff */
[----:B------:R-:W-:Y:S01]  /*16f40*/  IMAD.MOV.U32 R5, RZ, RZ, 0x40957e75 ;  /* 0x40957e75ff057424 */ /* 0x000fe200078e00ff */
[----:B------:R4:W-:Y:S01]  /*16f50*/  STL.64 [R1+0x1300], R16 ;  /* 0x0013001001007387 */ /* 0x0009e20000100a00 */
[----:B---3--:R-:W-:Y:S01]  /*16f60*/  IMAD.MOV.U32 R26, RZ, RZ, 0xf314c0d ;  /* 0x0f314c0dff1a7424 */ /* 0x008fe200078e00ff */
[----:B------:R-:W-:-:S02]  /*16f70*/  MOV R27, 0x404727bb ;  /* 0x404727bb001b7802 */ /* 0x000fc40000000f00 */
[----:B0-----:R-:W-:Y:S01]  /*16f80*/  MOV R6, 0x7b2e5ff5 ;  /* 0x7b2e5ff500067802 */ /* 0x001fe20000000f00 */
[----:B------:R-:W-:Y:S01]  /*16f90*/  IMAD.MOV.U32 R7, RZ, RZ, -0x3f8aaa14 ;  /* 0xc07555ecff077424 */ /* 0x000fe200078e00ff */
[----:B------:R0:W-:Y:S01]  /*16fa0*/  STL.64 [R1+0x12d8], R20 ;  /* 0x0012d81401007387 */ /* 0x0001e20000100a00 */
[----:B-1----:R-:W-:Y:S01]  /*16fb0*/  IMAD.MOV.U32 R10, RZ, RZ, -0x7a866d55 ;  /* 0x857992abff0a7424 */ /* 0x002fe200078e00ff */
[----:B------:R-:W-:Y:S02]  /*16fc0*/  MOV R11, 0xbee4f10d ;  /* 0xbee4f10d000b7802 */ /* 0x000fe40000000f00 */
[----:B------:R1:W-:Y:S01]  /*16fd0*/  STL.64 [R1+0x1310], R6 ;  /* 0x0013100601007387 */ /* 0x0003e20000100a00 */
[----:B----4-:R-:W1:-:S03]  /*16fe0*/  DMUL R16, R18, R30 ;  /* 0x0000001e12107228 */ /* 0x010e460000000000 */
        /* <DEDUP_REMOVED lines=48> */
[----:B-1----:R-:W-:Y:S01]  /*172f0*/  MOV R13, R15 ;  /* 0x0000000f000d7202 */ /* 0x002fe20000000f00 */
[----:B------:R-:W-:Y:S01]  /*17300*/  IMAD.MOV.U32 R12, RZ, RZ, R14 ;  /* 0x000000ffff0c7224 */ /* 0x000fe200078e000e */
[----:B------:R-:W-:-:S02]  /*17310*/  MOV R0, 0x17330 ;  /* 0x0001733000007802 */ /* 0x000fc40000000f00 */
[----:B------:R-:W-:Y:S05]  /*17320*/  CALL.REL.NOINC `($__internal_22_$__cuda_sm20_div_rn_f64_full) ;  /* 0x0002cd1000007944 */ /* 0x000fea0003c00000 */
[----:B------:R-:W-:Y:S02]  /*17330*/  IMAD.MOV.U32 R16, RZ, RZ, R2 ;  /* 0x000000ffff107224 */ /* 0x000fe400078e0002 */
[----:B------:R-:W-:-:S02]  /*17340*/  IMAD.MOV.U32 R17, RZ, RZ, R3 ;  /* 0x000000ffff117224 */ /* 0x000fc400078e0003 */
.L_x_5010:
[----:B------:R-:W-:Y:S05]  /*17350*/  BSYNC B0 ;  /* 0x0000000000007941 */ /* 0x000fea0003800000 */
.L_x_5009:
        /* <DEDUP_REMOVED lines=20> */
[----:B------:R-:W-:Y:S05]  /*174a0*/  CALL.REL.NOINC `($__internal_22_$__cuda_sm20_div_rn_f64_full) ;  /* 0x0002cb9000007944 */ /* 0x000fea0003c00000 */
.L_x_5012:
[----:B------:R-:W-:Y:S05]  /*174b0*/  BSYNC B0 ;  /* 0x0000000000007941 */ /* 0x000fea0003800000 */
.L_x_5011:
        /* <DEDUP_REMOVED lines=71> */
.L_x_5017:
        /* <DEDUP_REMOVED lines=20> */
.L_x_5020:
[----:B------:R-:W-:Y:S05]  /*17a70*/  BSYNC B4 ;  /* 0x0000000000047941 */ /* 0x000fea0003800000 */
.L_x_5019:
        /* <DEDUP_REMOVED lines=15> */
.L_x_5018:
[----:B------:R-:W-:Y:S05]  /*17b70*/  BSYNC B3 ;  /* 0x0000000000037941 */ /* 0x000fea0003800000 */
.L_x_5016:
        /* <DEDUP_REMOVED lines=30> */
.L_x_5022:
[----:B------:R-:W-:Y:S05]  /*17d60*/  BSYNC B3 ;  /* 0x0000000000037941 */ /* 0x000fea0003800000 */
.L_x_5021:
[----:B--2---:R-:W2:Y:S01]  /*17d70*/  DADD R8, -RZ, -R8 ;  /* 0x00000000ff087229 */ /* 0x004ea20000000908 */
[----:B------:R-:W-:Y:S05]  /*17d80*/  BRA `(.L_x_5015) ;  /* 0x0000086000007947 */ /* 0x000fea0003800000 */
.L_x_5014:
        /* <DEDUP_REMOVED lines=66> */
.L_x_5024:
        /* <DEDUP_REMOVED lines=20> */
.L_x_5027:
[----:B------:R-:W-:Y:S05]  /*182f0*/  BSYNC B4 ;  /* 0x0000000000047941 */ /* 0x000fea0003800000 */
.L_x_5026:
        /* <DEDUP_REMOVED lines=15> */
.L_x_5025:
[----:B------:R-:W-:Y:S05]  /*183f0*/  BSYNC B3 ;  /* 0x0000000000037941 */ /* 0x000fea0003800000 */
.L_x_5023:
        /* <DEDUP_REMOVED lines=28> */
[----:B------:R-:W-:Y:S01]  /*185c0*/  MOV R8, R2 ;  /* 0x0000000200087202 */ /* 0x000fe20000000f00 */
[----:B------:R-:W-:-:S02]  /*185d0*/  IMAD.MOV.U32 R9, RZ, RZ, R3 ;  /* 0x000000ffff097224 */ /* 0x000fc400078e0003 */
.L_x_5028:
[----:B------:R-:W-:Y:S05]  /*185e0*/  BSYNC B3 ;  /* 0x0000000000037941 */ /* 0x000fea0003800000 */
.L_x_5015:
[----:B------:R-:W-:Y:S05]  /*185f0*/  BSYNC B0 ;  /* 0x0000000000007941 */ /* 0x000fea0003800000 */
.L_x_5013:
        /* <DEDUP_REMOVED lines=18> */
[----:B---3--:R-:W-:Y:S01]  /*18720*/  IMAD.MOV.U32 R5, RZ, RZ, R12 ;  /* 0x000000ffff057224 */ /* 0x008fe200078e000c */
[----:B------:R-:W-:Y:S01]  /*18730*/  MOV R4, R13 ;  /* 0x0000000d00047202 */ /* 0x000fe20000000f00 */
[----:B0-----:R-:W-:Y:S01]  /*18740*/  IMAD.MOV.U32 R10, RZ, RZ, R6 ;  /* 0x000000ffff0a7224 */ /* 0x001fe200078e0006 */
        /* <DEDUP_REMOVED lines=8> */
.L_x_5030:
[----:B------:R-:W-:Y:S05]  /*187d0*/  BSYNC B0 ;  /* 0x0000000000007941 */ /* 0x000fea0003800000 */
.L_x_5029:
        /* <DEDUP_REMOVED lines=14> */
.L_x_5032:
[----:B------:R-:W-:Y:S01]  /*188c0*/  IMAD.MOV.U32 R2, RZ, RZ, R4 ;  /* 0x000000ffff027224 */ /* 0x000fe200078e0004 */
[----:B0-----:R-:W-:Y:S01]  /*188d0*/  MOV R12, RZ ;  /* 0x000000ff000c7202 */ /* 0x001fe20000000f00 */
[----:B------:R-:W-:Y:S01]  /*188e0*/  IMAD.MOV.U32 R18, RZ, RZ, -0x2b1f4029 ;  /* 0xd4e0bfd7ff127424 */ /* 0x000fe200078e00ff */
[----:B------:R-:W-:Y:S01]  /*188f0*/  MOV R21, 0x3ff71547 ;  /* 0x3ff7154700157802 */ /* 0x000fe20000000f00 */
[----:B------:R-:W-:Y:S01]  /*18900*/  IMAD.MOV.U32 R19, RZ, RZ, 0x3df8774a ;  /* 0x3df8774aff137424 */ /* 0x000fe200078e00ff */
[----:B------:R-:W-:Y:S01]  /*18910*/  ISETP.GT.U32.AND P0, PT, R3, 0x403b4000, PT ;  /* 0x403b40000300780c */ /* 0x000fe20003f04070 */
[----:B------:R-:W0:Y:S01]  /*18920*/  DADD R10, R2, 4 ;  /* 0x40100000020a7429 */ /* 0x000e220000000000 */
        /* <DEDUP_REMOVED lines=65> */
[----:B--2---:R-:W-:Y:S01]  /*18d40*/  IMAD R23, R13, 0x100000, R23 ;  /* 0x001000000d177824 */ /* 0x004fe200078e0217 */
[----:B------:R-:W-:Y:S01]  /*18d50*/  LEA R13, R12, 0x3ff00000, 0x14 ;  /* 0x3ff000000c0d7811 */ /* 0x000fe200078ea0ff */
[----:B0-----:R-:W0:Y:S01]  /*18d60*/  DFMA R18, R2, R18, R20 ;  /* 0x000000120212722b */ /* 0x001e220000000014 */
[----:B------:R-:W-:-:S05]  /*18d70*/  MOV R12, RZ ;  /* 0x000000ff000c7202 */ /* 0x000fca0000000f00 */
        /* <DEDUP_REMOVED lines=11> */
.L_x_5033:
[----:B------:R-:W-:Y:S05]  /*18e30*/  BSYNC B0 ;  /* 0x0000000000007941 */ /* 0x000fea0003800000 */
.L_x_5031:
        /* <DEDUP_REMOVED lines=31> */
[----:B------:R-:W-:-:S02]  /*19030*/  CS2R R76, SRZ ;  /* 0x00000000004c7805 */ /* 0x000fc4000001ff00 */
.L_x_5040:
        /* <DEDUP_REMOVED lines=310> */
.L_x_5036:
[----:B------:R-:W-:Y:S05]  /*1a3a0*/  BSYNC B2 ;  /* 0x0000000000027941 */ /* 0x000fea0003800000 */
.L_x_5035:
        /* <DEDUP_REMOVED lines=28> */
[----:B------:R-:W-:Y:S01]  /*1a570*/  MOV R10, R2 ;  /* 0x00000002000a7202 */ /* 0x000fe20000000f00 */
[----:B------:R-:W-:Y:S02]  /*1a580*/  IMAD.MOV.U32 R11, RZ, RZ, R3 ;  /* 0x000000ffff0b7224 */ /* 0x000fe400078e0003 */
.L_x_5039:
[----:B------:R-:W-:Y:S05]  /*1a590*/  BSYNC B3 ;  /* 0x0000000000037941 */ /* 0x000fea0003800000 */
.L_x_5038:
[----:B------:R-:W-:Y:S01]  /*1a5a0*/  IADD3 R78, R78, 0x1, RZ ;  /* 0x000000014e4e7810 */ /* 0x000fe20007ffe0ff */
[----:B------:R0:W2:Y:S01]  /*1a5b0*/  DADD R4, -RZ, |R72| ;  /* 0x00000000ff047229 */ /* 0x0000a20000000548 */
[----:B------:R-:W-:Y:S01]  /*1a5c0*/  IMAD.MOV.U32 R2, RZ, RZ, R10 ;  /* 0x000000ffff027224 */ /* 0x000fe200078e000a */
[----:B------:R-:W-:Y:S02]  /*1a5d0*/  MOV R3, R11 ;  /* 0x0000000b00037202 */ /* 0x000fe40000000f00 */
[----:B------:R-:W-:-:S13]  /*1a5e0*/  ISETP.GE.U32.AND P0, PT, R78, 0x19, PT ;  /* 0x000000194e00780c */ /* 0x000fda0003f06070 */
[----:B0-2---:R-:W-:Y:S01]  /*1a5f0*/  @P0 CALL.REL.NOINC `(.L_x_5037) ;  /* 0x0000001000000944 */ /* 0x005fe20003c00000 */
[----:B------:R-:W-:Y:S05]  /*1a600*/  BRA `(.L_x_5040) ;  /* 0xffffea3000007947 */ /* 0x000fea000383ffff */
.L_x_5037:
[----:B------:R-:W-:Y:S05]  /*1a610*/  BSYNC B0 ;  /* 0x0000000000007941 */ /* 0x000fea0003800000 */
.L_x_5034:
        /* <DEDUP_REMOVED lines=51> */
[----:B------:R-:W-:Y:S02]  /*1a950*/  @!P0 IMAD.IADD R4, R4, 0x1, -R5 ;  /* 0x0000000104048824 */ /* 0x000fe400078e0a05 */
[----:B------:R-:W-:-:S03]  /*1a960*/  @!P0 IMAD R5, R5, 0x100000, R17 ;  /* 0x0010000005058824 */ /* 0x000fc600078e0211 */
[----:B------:R-:W-:Y:S02]  /*1a970*/  @!P0 LEA R9, R4, 0x3ff00000, 0x14 ;  /* 0x3ff0000004098811 */ /* 0x000fe400078ea0ff */
[----:B------:R-:W-:-:S06]  /*1a980*/  @!P0 MOV R4, R16 ;  /* 0x0000001000048202 */ /* 0x000fcc0000000f00 */
[----:B------:R0:W2:-:S06]  /*1a990*/  @!P0 DMUL R10, R4, R8 ;  /* 0x00000008040a8228 */ /* 0x00008c0000000000 */
.L_x_5042:
[----:B0-2---:R-:W-:Y:S05]  /*1a9a0*/  BSYNC B0 ;  /* 0x0000000000007941 */ /* 0x005fea0003800000 */
.L_x_5041:
[----:B------:R-:W-:Y:S01]  /*1a9b0*/  BSSY B0, `(.L_x_5043) ;  /* 0x000000e000007945 */ /* 0x000fe20003800000 */
[----:B------:R0:W2:Y:S01]  /*1a9c0*/  DMUL R76, R10, R76 ;  /* 0x0000004c0a4c7228 */ /* 0x0000a20000000000 */
        /* <DEDUP_REMOVED lines=8> */
[----:B------:R-:W-:-:S02]  /*1aa50*/  IMAD.MOV.U32 R11, RZ, RZ, R15 ;  /* 0x000000ffff0b7224 */ /* 0x000fc400078e000f */
[----:B-12---:R-:W-:Y:S05]  /*1aa60*/  CALL.REL.NOINC `($__internal_23_$__cuda_sm20_dsqrt_rn_f64_mediumpath_v1) ;  /* 0x00029c2000007944 */ /* 0x006fea0003c00000 */
[----:B------:R-:W-:Y:S01]  /*1aa70*/  MOV R12, R2 ;  /* 0x00000002000c7202 */ /* 0x000fe20000000f00 */
[----:B------:R-:W-:-:S02]  /*1aa80*/  IMAD.MOV.U32 R13, RZ, RZ, R3 ;  /* 0x000000ffff0d7224 */ /* 0x000fc400078e0003 */
.L_x_5044:
[----:B------:R-:W-:Y:S05]  /*1aa90*/  BSYNC B0 ;  /* 0x0000000000007941 */ /* 0x000fea0003800000 */
.L_x_5043:
        /* <DEDUP_REMOVED lines=15> */
[----:B------:R-:W-:Y:S01]  /*1ab90*/  MOV R46, R76 ;  /* 0x0000004c002e7202 */ /* 0x000fe20000000f00 */
[----:B------:R-:W-:Y:S01]  /*1aba0*/  IMAD.MOV.U32 R47, RZ, RZ, R77 ;  /* 0x000000ffff2f7224 */ /* 0x000fe200078e004d */
[----:B------:R-:W-:Y:S02]  /*1abb0*/  MOV R0, 0x1abd0 ;  /* 0x0001abd000007802 */ /* 0x000fe40000000f00 */
[----:B01----:R-:W-:Y:S05]  /*1abc0*/  CALL.REL.NOINC `($__internal_22_$__cuda_sm20_div_rn_f64_full) ;  /* 0x0002947000007944 */ /* 0x003fea0003c00000 */
.L_x_5046:
[----:B------:R-:W-:Y:S05]  /*1abd0*/  BSYNC B0 ;  /* 0x0000000000007941 */ /* 0x000fea0003800000 */
.L_x_5045:
[----:B------:R2:W3:Y:S01]  /*1abe0*/  DFMA R80, R80, 0.5, -R2 ;  /* 0x3fe000005050782b */ /* 0x0004e20000000802 */
[----:B------:R-:W-:Y:S05]  /*1abf0*/  BRA `(.L_x_4902) ;  /* 0x0000004000007947 */ /* 0x000fea0003800000 */
.L_x_4903:
[----:B------:R-:W0:Y:S01]  /*1ac00*/  DSETP.GT.AND P0, PT, R8, RZ, PT ;  /* 0x000000ff0800722a */ /* 0x000e220003f04000 */
[----:B------:R-:W-:-:S05]  /*1ac10*/  IMAD.MOV.U32 R80, RZ, RZ, 0x3ff00000 ;  /* 0x3ff00000ff507424 */ /* 0x000fca00078e00ff */
[----:B0-----:R-:W-:Y:S02]  /*1ac20*/  FSEL R81, R80, +QNAN , P0 ;  /* 0x7ff8000050517808 */ /* 0x001fe40000000000 */
[----:B------:R-:W-:Y:S02]  /*1ac30*/  MOV R80, RZ ;  /* 0x000000ff00507202 */ /* 0x000fe40000000f00 */
.L_x_4902:
[----:B------:R-:W-:Y:S05]  /*1ac40*/  BSYNC B5 ;  /* 0x0000000000057941 */ /* 0x000fea0003800000 */
.L_x_4901:
[----:B------:R-:W4:Y:S01]  /*1ac50*/  LDL.LU R0, [R1+0x27f0] ;  /* 0x0027f00001007983 */ /* 0x000f220000300800 */
[----:B0-2---:R-:W-:Y:S02]  /*1ac60*/  IMAD.MOV.U32 R3, RZ, RZ, 0x0 ;  /* 0x00000000ff037424 */ /* 0x005fe400078e00ff */
[----:B----4-:R-:W-:-:S04]  /*1ac70*/  IMAD.MOV.U32 R2, RZ, RZ, R0 ;  /* 0x000000ffff027224 */ /* 0x010fc800078e0000 */
[----:B------:R-:W-:Y:S05]  /*1ac80*/  RET.REL.NODEC R2 `(_ZN2at6native27unrolled_elementwise_kernelIN48_GLOBAL__N__08322988_15_IGammaKernel_cu_cb51a28d10CalcIgammaIdEESt5arrayIPcLm3EELi4E23TrivialOffsetCalculatorILi2EjES8_ILi1EjENS0_6memory15LoadWithoutCastENSB_16StoreWithoutCastEEEviT_T0_T2_T3_T4_T5_) ;  /* 0xfffe537002007950 */ /* 0x000fea0003c3ffff */
        .type           $_ZN2at6native27unrolled_elementwise_kernelIN48_GLOBAL__N__08322988_15_IGammaKernel_cu_cb51a28d10CalcIgammaIdEESt5arrayIPcLm3EELi4E23TrivialOffsetCalculatorILi2EjES8_ILi1EjENS0_6memory15LoadWithoutCastENSB_16StoreWithoutCastEEEviT_T0_T2_T3_T4_T5_$_ZN46_INTERNAL_08322988_15_IGammaKernel_cu_cb51a28d48_GLOBAL__N__08322988_15_IGammaKernel_cu_cb51a28d12calc_igammacIdEET_S2_S2_,@function
        .size           $_ZN2at6native27unrolled_elementwise_kernelIN48_GLOBAL__N__08322988_15_IGammaKernel_cu_cb51a28d10CalcIgammaIdEESt5arrayIPcLm3EELi4E23TrivialOffsetCalculatorILi2EjES8_ILi1EjENS0_6memory15LoadWithoutCastENSB_16StoreWithoutCastEEEviT_T0_T2_T3_T4_T5_$_ZN46_INTERNAL_08322988_15_IGammaKernel_cu_cb51a28d48_GLOBAL__N__08322988_15_IGammaKernel_cu_cb51a28d12calc_igammacIdEET_S2_S2_,($__internal_21_$__cuda_sm20_dblrcp_rn_slowpath_v3 - $_ZN2at6native27unrolled_elementwise_kernelIN48_GLOBAL__N__08322988_15_IGammaKernel_cu_cb51a28d10CalcIgammaIdEESt5arrayIPcLm3EELi4E23TrivialOffsetCalculatorILi2EjES8_ILi1EjENS0_6memory15LoadWithoutCastENSB_16StoreWithoutCastEEEviT_T0_T2_T3_T4_T5_$_ZN46_INTERNAL_08322988_15_IGammaKernel_cu_cb51a28d48_GLOBAL__N__08322988_15_IGammaKernel_cu_cb51a28d12calc_igammacIdEET_S2_S2_)
$_ZN2at6native27unrolled_elementwise_kernelIN48_GLOBAL__N__08322988_15_IGammaKernel_cu_cb51a28d10CalcIgammaIdEESt5arrayIPcLm3EELi4E23TrivialOffsetCalculatorILi2EjES8_ILi1EjENS0_6memory15LoadWithoutCastENSB_16StoreWithoutCastEEEviT_T0_T2_T3_T4_T5_$_ZN46_INTERNAL_08322988_15_IGammaKernel_cu_cb51a28d48_GLOBAL__N__08322988_15_IGammaKernel_cu_cb51a28d12calc_igammacIdEET_S2_S2_:
        /* <DEDUP_REMOVED lines=48> */
[----:B------:R-:W-:Y:S05]  /*1af90*/  CALL.REL.NOINC `($__internal_22_$__cuda_sm20_div_rn_f64_full) ;  /* 0x000290a000007944 */ /* 0x000fea0003c00000 */
[----:B------:R-:W-:Y:S02]  /*1afa0*/  IMAD.MOV.U32 R18, RZ, RZ, R2 ;  /* 0x000000ffff127224 */ /* 0x000fe400078e0002 */
[----:B------:R-:W-:Y:S02]  /*1afb0*/  IMAD.MOV.U32 R19, RZ, RZ, R3 ;  /* 0x000000ffff137224 */ /* 0x000fe400078e0003 */
.L_x_5051:
[----:B------:R-:W-:Y:S05]  /*1afc0*/  BSYNC B3 ;  /* 0x0000000000037941 */ /* 0x000fea0003800000 */
.L_x_5050:
        /* <DEDUP_REMOVED lines=26> */
[----:B--2---:R-:W-:Y:S01]  /*1b170*/  MOV R13, R22 ;  /* 0x00000016000d7202 */ /* 0x004fe20000000f00 */
[----:B------:R-:W-:Y:S01]  /*1b180*/  IMAD.MOV.U32 R4, RZ, RZ, R25 ;  /* 0x000000ffff047224 */ /* 0x000fe200078e0019 */
[----:B------:R-:W-:Y:S01]  /*1b190*/  MOV R7, R9 ;  /* 0x0000000900077202 */ /* 0x000fe20000000f00 */
[----:B------:R-:W-:Y:S01]  /*1b1a0*/  IMAD.MOV.U32 R12, RZ, RZ, R23 ;  /* 0x000000ffff0c7224 */ /* 0x000fe200078e0017 */
[----:B------:R-:W-:Y:S01]  /*1b1b0*/  MOV R0, 0x1b1e0 ;  /* 0x0001b1e000007802 */ /* 0x000fe20000000f00 */
[----:B------:R-:W-:Y:S02]  /*1b1c0*/  IMAD.MOV.U32 R3, RZ, RZ, R8 ;  /* 0x000000ffff037224 */ /* 0x000fe400078e0008 */
[----:B-1----:R-:W-:Y:S05]  /*1b1d0*/  CALL.REL.NOINC `($__internal_23_$__cuda_sm20_dsqrt_rn_f64_mediumpath_v1) ;  /* 0x000294b000007944 */ /* 0x002fea0003c00000 */
[----:B------:R-:W-:Y:S02]  /*1b1e0*/  IMAD.MOV.U32 R12, RZ, RZ, R2 ;  /* 0x000000ffff0c7224 */ /* 0x000fe400078e0002 */
[----:B------:R-:W-:-:S02]  /*1b1f0*/  IMAD.MOV.U32 R13, RZ, RZ, R3 ;  /* 0x000000ffff0d7224 */ /* 0x000fc400078e0003 */
.L_x_5056:
[----:B------:R-:W-:Y:S05]  /*1b200*/  BSYNC B3 ;  /* 0x0000000000037941 */ /* 0x000fea0003800000 */
.L_x_5055:
[----:B--2---:R-:W2:Y:S01]  /*1b210*/  MUFU.RCP64H R3, R13 ;  /* 0x0000000d00037308 */ /* 0x004ea20000001800 */
[----:B------:R-:W-:Y:S01]  /*1b220*/  MOV R2, 0x1 ;  /* 0x0000000100027802 */ /* 0x000fe20000000f00 */
        /* <DEDUP_REMOVED lines=13> */
[----:B------:R-:W-:Y:S01]  /*1b300*/  MOV R0, 0x1b330 ;  /* 0x0001b33000007802 */ /* 0x000fe20000000f00 */
[----:B------:R-:W-:Y:S02]  /*1b310*/  IMAD.MOV.U32 R47, RZ, RZ, 0x40120000 ;  /* 0x40120000ff2f7424 */ /* 0x000fe400078e00ff */
[----:B-1----:R-:W-:Y:S05]  /*1b320*/  CALL.REL.NOINC `($__internal_22_$__cuda_sm20_div_rn_f64_full) ;  /* 0x00028d1000007944 */ /* 0x002fea0003c00000 */
.L_x_5058:
[----:B------:R-:W-:Y:S05]  /*1b330*/  BSYNC B3 ;  /* 0x0000000000037941 */ /* 0x000fea0003800000 */
.L_x_5057:
[----:B------:R-:W0:-:S14]  /*1b340*/  DSETP.GEU.AND P0, PT, R18, R2, PT ;  /* 0x000000021200722a */ /* 0x000e1c0003f0e000 */
[----:B0-----:R-:W-:Y:S01]  /*1b350*/  @!P0 BREAK B4 ;  /* 0x0000000000048942 */ /* 0x001fe20003800000 */
[----:B------:R-:W-:Y:S05]  /*1b360*/  @!P0 BRA `(.L_x_5059) ;  /* 0x00012ba000008947 */ /* 0x000fea0003800000 */
.L_x_5054:
[----:B------:R-:W-:Y:S05]  /*1b370*/  BSYNC B4 ;  /* 0x0000000000047941 */ /* 0x000fea0003800000 */
.L_x_5053:
[----:B------:R-:W0:-:S14]  /*1b380*/  DSETP.GT.AND P0, PT, R14, c[0x2][0x1e0], PT ;  /* 0x008078000e00762a */ /* 0x000e1c0003f04000 */
[----:B0-----:R-:W-:Y:S05]  /*1b390*/  @P0 BRA `(.L_x_5060) ;  /* 0x0000b48000000947 */ /* 0x001fea0003800000 */
[----:B------:R-:W0:-:S14]  /*1b3a0*/  DSETP.GTU.AND P0, PT, R14, 0.5, PT ;  /* 0x3fe000000e00742a */ /* 0x000e1c0003f0c000 */
[----:B0-----:R-:W-:Y:S05]  /*1b3b0*/  @P0 BRA `(.L_x_5061) ;  /* 0x00005ac000000947 */ /* 0x001fea0003800000 */
[----:B------:R-:W-:Y:S01]  /*1b3c0*/  ISETP.GT.AND P5, PT, R15, 0xfffff, PT ;  /* 0x000fffff0f00780c */ /* 0x000fe20003fa4270 */
[--C-:B------:R-:W-:Y:S01]  /*1b3d0*/  IMAD.MOV.U32 R3, RZ, RZ, R15.reuse ;  /* 0x000000ffff037224 */ /* 0x100fe200078e000f */
[----:B------:R-:W-:Y:S01]  /*1b3e0*/  MOV R2, R14 ;  /* 0x0000000e00027202 */ /* 0x000fe20000000f00 */
[----:B------:R-:W-:Y:S01]  /*1b3f0*/  IMAD.MOV.U32 R7, RZ, RZ, R15 ;  /* 0x000000ffff077224 */ /* 0x000fe200078e000f */
[----:B------:R-:W-:Y:S09]  /*1b400*/  BSSY B2, `(.L_x_5062) ;  /* 0x000003a000027945 */ /* 0x000ff20003800000 */
[----:B------:R-:W0:-:S10]  /*1b410*/  @!P5 DMUL R2, R14, 1.80143985094819840000e+16 ;  /* 0x435000000e02d828 */ /* 0x000e140000000000 */
[----:B0-----:R-:W-:-:S04]  /*1b420*/  @!P5 MOV R7, R3 ;  /* 0x000000030007d202 */ /* 0x001fc80000000f00 */
[----:B------:R-:W-:-:S04]  /*1b430*/  IADD3 R0, R7, -0x1, RZ ;  /* 0xffffffff07007810 */ /* 0x000fc80007ffe0ff */
[----:B------:R-:W-:Y:S02]  /*1b440*/  ISETP.GE.U32.AND P0, PT, R0, 0x7fefffff, PT ;  /* 0x7fefffff0000780c */ /* 0x000fe40003f06070 */
[----:B------:R-:W-:Y:S01]  /*1b450*/  MOV R0, R14 ;  /* 0x0000000e00007202 */ /* 0x000fe20000000f00 */
[----:B------:R-:W-:-:S10]  /*1b460*/  @!P5 IMAD.MOV.U32 R0, RZ, RZ, R2 ;  /* 0x000000ffff00d224 */ /* 0x000fd400078e0002 */
        /* <DEDUP_REMOVED lines=13> */
[----:B------:R-:W-:Y:S01]  /*1b540*/  MOV R25, 0x43300000 ;  /* 0x4330000000197802 */ /* 0x000fe20000000f00 */
[----:B------:R-:W-:Y:S01]  /*1b550*/  IMAD.MOV.U32 R0, RZ, RZ, -0x3ff ;  /* 0xfffffc01ff007424 */ /* 0x000fe200078e00ff */
[----:B------:R-:W-:Y:S01]  /*1b560*/  ISETP.GE.AND P0, PT, R3, 0x3ff6a09f, PT ;  /* 0x3ff6a09f0300780c */ /* 0x000fe20003f06270 */
[----:B------:R-:W-:-:S05]  /*1b570*/  @!P5 IMAD.MOV.U32 R0, RZ, RZ, -0x435 ;  /* 0xfffffbcbff00d424 */ /* 0x000fca00078e00ff */
[----:B------:R-:W-:-:S07]  /*1b580*/  LEA.HI R0, R7, R0, RZ, 0xc ;  /* 0x0000000007007211 */ /* 0x000fce00078f60ff */
        /* <DEDUP_REMOVED lines=33> */
.L_x_5063:
[----:B------:R-:W-:Y:S05]  /*1b7a0*/  BSYNC B2 ;  /* 0x0000000000027941 */ /* 0x000fea0003800000 */
.L_x_5062:
[----:B0-2---:R-:W0:Y:S01]  /*1b7b0*/  MUFU.RCP64H R3, R23 ;  /* 0x0000001700037308 */ /* 0x005e220000001800 */
[----:B------:R-:W-:Y:S01]  /*1b7c0*/  IMAD.MOV.U32 R2, RZ, RZ, 0x1 ;  /* 0x00000001ff027424 */ /* 0x000fe200078e00ff */
[----:B------:R-:W-:Y:S01]  /*1b7d0*/  BSSY B3, `(.L_x_5064) ;  /* 0x0000014000037945 */ /* 0x000fe20003800000 */
[----:B------:R-:W-:Y:S01]  /*1b7e0*/  IMAD.MOV.U32 R25, RZ, RZ, R15 ;  /* 0x000000ffff197224 */ /* 0x000fe200078e000f */
[----:B------:R-:W-:-:S03]  /*1b7f0*/  MOV R26, R14 ;  /* 0x0000000e001a7202 */ /* 0x000fc60000000f00 */
        /* <DEDUP_REMOVED lines=12> */
[----:B------:R-:W-:Y:S01]  /*1b8c0*/  MOV R12, R22 ;  /* 0x00000016000c7202 */ /* 0x000fe20000000f00 */
[----:B------:R-:W-:Y:S01]  /*1b8d0*/  IMAD.MOV.U32 R47, RZ, RZ, -0x40266667 ;  /* 0xbfd99999ff2f7424 */ /* 0x000fe200078e00ff */
[----:B------:R-:W-:Y:S01]  /*1b8e0*/  MOV R0, 0x1b910 ;  /* 0x0001b91000007802 */ /* 0x000fe20000000f00 */
[----:B------:R-:W-:Y:S02]  /*1b8f0*/  IMAD.MOV.U32 R13, RZ, RZ, R23 ;  /* 0x000000ffff0d7224 */ /* 0x000fe400078e0017 */
[----:B-1----:R-:W-:Y:S05]  /*1b900*/  CALL.REL.NOINC `($__internal_22_$__cuda_sm20_div_rn_f64_full) ;  /* 0x0002873000007944 */ /* 0x002fea0003c00000 */
.L_x_5065:
[----:B------:R-:W-:Y:S05]  /*1b910*/  BSYNC B3 ;  /* 0x0000000000037941 */ /* 0x000fea0003800000 */
.L_x_5064:
[----:B------:R-:W0:-:S14]  /*1b920*/  DSETP.GEU.AND P0, PT, R2, R8, PT ;  /* 0x000000080200722a */ /* 0x000e1c0003f0e000 */
        /* <DEDUP_REMOVED lines=8> */
.L_x_5072:
        /* <DEDUP_REMOVED lines=20> */
[----:B-1----:R-:W-:Y:S05]  /*1baf0*/  CALL.REL.NOINC `($__internal_22_$__cuda_sm20_div_rn_f64_full) ;  /* 0x0002854000007944 */ /* 0x002fea0003c00000 */
.L_x_5069:
[----:B------:R-:W-:Y:S05]  /*1bb00*/  BSYNC B4 ;  /* 0x0000000000047941 */ /* 0x000fea0003800000 */
.L_x_5068:
[----:B------:R-:W0:Y:S01]  /*1bb10*/  DADD R12, R8, R18 ;  /* 0x00000000080c7229 */ /* 0x000e220000000012 */
[----:B------:R-:W-:Y:S01]  /*1bb20*/  MOV R4, 0x1 ;  /* 0x0000000100047802 */ /* 0x000fe20000000f00 */
[----:B------:R-:W-:Y:S02]  /*1bb30*/  BSSY B4, `(.L_x_5070) ;  /* 0x0000013000047945 */ /* 0x000fe40003800000 */
[----:B------:R-:W2:Y:S02]  /*1bb40*/  DMUL R46, R2, R22 ;  /* 0x00000016022e7228 */ /* 0x000ea40000000000 */
[----:B0-----:R-:W0:Y:S08]  /*1bb50*/  MUFU.RCP64H R5, R13 ;  /* 0x0000000d00057308 */ /* 0x001e300000001800 */
[----:B--2---:R-:W-:Y:S01]  /*1bb60*/  FSETP.GEU.AND P1, PT, |R47|, 6.5827683646048100446e-37, PT ;  /* 0x036000002f00780b */ /* 0x004fe20003f2e200 */
[----:B------:R-:W-:-:S02]  /*1bb70*/  IMAD.MOV.U32 R22, RZ, RZ, R46 ;  /* 0x000000ffff167224 */ /* 0x000fc400078e002e */
[----:B------:R-:W-:Y:S01]  /*1bb80*/  IMAD.MOV.U32 R23, RZ, RZ, R47 ;  /* 0x000000ffff177224 */ /* 0x000fe200078e002f */
        /* <DEDUP_REMOVED lines=12> */
[----:B-1----:R-:W-:Y:S05]  /*1bc50*/  CALL.REL.NOINC `($__internal_22_$__cuda_sm20_div_rn_f64_full) ;  /* 0x000283e000007944 */ /* 0x002fea0003c00000 */
.L_x_5071:
[----:B------:R-:W-:Y:S05]  /*1bc60*/  BSYNC B4 ;  /* 0x0000000000047941 */ /* 0x000fea0003800000 */
.L_x_5070:
[----:B------:R-:W0:Y:S01]  /*1bc70*/  DADD R20, R2, R20 ;  /* 0x0000000002147229 */ /* 0x000e220000000014 */
[----:B------:R-:W-:-:S04]  /*1bc80*/  IADD3 R6, R6, 0x1, RZ ;  /* 0x0000000106067810 */ /* 0x000fc80007ffe0ff */
[----:B------:R-:W-:Y:S01]  /*1bc90*/  ISETP.GE.U32.AND P0, PT, R6, 0x7d0, PT ;  /* 0x000007d00600780c */ /* 0x000fe20003f06070 */
[----:B0-----:R-:W0:-:S06]  /*1bca0*/  DMUL R4, |R20|, 1.1102230246251565404e-16 ;  /* 0x3ca0000014047828 */ /* 0x001e0c0000000200 */
[----:B0-----:R-:W0:-:S14]  /*1bcb0*/  DSETP.GTU.AND P1, PT, |R2|, R4, PT ;  /* 0x000000040200722a */ /* 0x001e1c0003f2c200 */
[----:B0-----:R-:W-:Y:S05]  /*1bcc0*/  @!P0 BRA P1, `(.L_x_5072) ;  /* 0xfffffce000008947 */ /* 0x001fea000083ffff */
[----:B------:R-:W-:Y:S05]  /*1bcd0*/  BSYNC B3 ;  /* 0x0000000000037941 */ /* 0x000fea0003800000 */
.L_x_5067:
[----:B------:R-:W0:Y:S01]  /*1bce0*/  @!P5 DMUL R14, R14, 1.80143985094819840000e+16 ;  /* 0x435000000e0ed828 */ /* 0x000e220000000000 */
[----:B------:R-:W-:Y:S03]  /*1bcf0*/  BSSY B2, `(.L_x_5073) ;  /* 0x0000039000027945 */ /* 0x000fe60003800000 */
[----:B------:R-:W2:-:S06]  /*1bd00*/  DADD R22, R8, 1 ;  /* 0x3ff0000008167429 */ /* 0x000e8c0000000000 */
[----:B0-----:R-:W-:Y:S01]  /*1bd10*/  @!P5 MOV R25, R15 ;  /* 0x0000000f0019d202 */ /* 0x001fe20000000f00 */
[----:B--2---:R-:W-:Y:S01]  /*1bd20*/  DSETP.GTU.AND P2, PT, |R22|, +INF , PT ;  /* 0x7ff000001600742a */ /* 0x004fe20003f4c200 */
[----:B------:R-:W-:Y:S02]  /*1bd30*/  @!P5 IMAD.MOV.U32 R26, RZ, RZ, R14 ;  /* 0x000000ffff1ad224 */ /* 0x000fe400078e000e */
        /* <DEDUP_REMOVED lines=52> */
.L_x_5074:
[----:B------:R-:W-:Y:S05]  /*1c080*/  BSYNC B2 ;  /* 0x0000000000027941 */ /* 0x000fea0003800000 */
.L_x_5073:
[----:B------:R-:W-:Y:S01]  /*1c090*/  BSSY B7, `(.L_x_5075) ;  /* 0x0000090000077945 */ /* 0x000fe20003800000 */
[----:B--2---:R2:W3:Y:S01]  /*1c0a0*/  DMUL R24, R8, R2 ;  /* 0x0000000208187228 */ /* 0x0044e20000000000 */
[----:B------:R-:W-:Y:S05]  /*1c0b0*/  @P2 BRA `(.L_x_5076) ;  /* 0x000008c000002947 */ /* 0x000fea0003800000 */
[----:B------:R-:W4:Y:S01]  /*1c0c0*/  DADD R14, -RZ, |R22| ;  /* 0x00000000ff0e7229 */ /* 0x000f220000000516 */
[----:B------:R-:W-:Y:S01]  /*1c0d0*/  BSSY B8, `(.L_x_5077) ;  /* 0x0000005000087945 */ /* 0x000fe20003800000 */
[----:B------:R-:W-:-:S08]  /*1c0e0*/  MOV R6, 0x1c120 ;  /* 0x0001c12000067802 */ /* 0x000fd00000000f00 */
[----:B0---4-:R-:W-:Y:S01]  /*1c0f0*/  IMAD.MOV.U32 R18, RZ, RZ, R14 ;  /* 0x000000ffff127224 */ /* 0x011fe200078e000e */
[----:B------:R-:W-:Y:S02]  /*1c100*/  MOV R19, R15 ;  /* 0x0000000f00137202 */ /* 0x000fe40000000f00 */
[----:B-123--:R-:W-:Y:S05]  /*1c110*/  CALL.REL.NOINC `($_ZN2at6native27unrolled_elementwise_kernelIN48_GLOBAL__N__08322988_15_IGammaKernel_cu_cb51a28d10CalcIgammaIdEESt5arrayIPcLm3EELi4E23TrivialOffsetCalculatorILi2EjES8_ILi1EjENS0_6memory15LoadWithoutCastENSB_16StoreWithoutCastEEEviT_T0_T2_T3_T4_T5_$__internal_lgamma_pos) ;  /* 0x000290e000007944 */ /* 0x00efea0003c00000 */
[----:B------:R-:W-:Y:S05]  /*1c120*/  BSYNC B8 ;  /* 0x0000000000087941 */ /* 0x000fea0003800000 */
.L_x_5077:
[----:B------:R-:W-:Y:S01]  /*1c130*/  ISETP.GT.AND P0, PT, R23, -0x1, PT ;  /* 0xffffffff1700780c */ /* 0x000fe20003f04270 */
[----:B012---:R-:W-:Y:S02]  /*1c140*/  IMAD.MOV.U32 R22, RZ, RZ, R18 ;  /* 0x000000ffff167224 */ /* 0x007fe400078e0012 */
[----:B------:R-:W-:-:S10]  /*1c150*/  IMAD.MOV.U32 R23, RZ, RZ, R19 ;  /* 0x000000ffff177224 */ /* 0x000fd400078e0013 */
[----:B------:R-:W-:Y:S05]  /*1c160*/  @P0 BRA `(.L_x_5078) ;  /* 0x0000082000000947 */ /* 0x000fea0003800000 */
[----:B------:R-:W0:Y:S01]  /*1c170*/  FRND.F64.TRUNC R2, R14 ;  /* 0x0000000e00027313 */ /* 0x000e22000030d800 */
[----:B------:R-:W-:Y:S01]  /*1c180*/  MOV R22, 0x0 ;  /* 0x0000000000167802 */ /* 0x000fe20000000f00 */
[----:B------:R-:W-:Y:S01]  /*1c190*/  IMAD.MOV.U32 R23, RZ, RZ, 0x7ff00000 ;  /* 0x7ff00000ff177424 */ /* 0x000fe200078e00ff */
[----:B0-----:R-:W0:-:S14]  /*1c1a0*/  DSETP.NEU.AND P0, PT, R14, R2, PT ;  /* 0x000000020e00722a */ /* 0x001e1c0003f0d000 */
[----:B0-----:R-:W-:Y:S05]  /*1c1b0*/  @!P0 BRA `(.L_x_5078) ;  /* 0x000007d000008947 */ /* 0x001fea0003800000 */
        /* <DEDUP_REMOVED lines=53> */
[----:B------:R-:W-:Y:S05]  /*1c510*/  CALL.REL.NOINC `($__internal_22_$__cuda_sm20_div_rn_f64_full) ;  /* 0x00027b2000007944 */ /* 0x000fea0003c00000 */
.L_x_5082:
[----:B------:R-:W-:Y:S05]  /*1c520*/  BSYNC B4 ;  /* 0x0000000000047941 */ /* 0x000fea0003800000 */
.L_x_5081:
[--C-:B------:R-:W-:Y:S01]  /*1c530*/  IMAD.MOV.U32 R0, RZ, RZ, R3.reuse ;  /* 0x000000ffff007224 */ /* 0x100fe200078e0003 */
[----:B------:R-:W-:Y:S01]  /*1c540*/  MOV R14, R2 ;  /* 0x00000002000e7202 */ /* 0x000fe20000000f00 */
[----:B------:R-:W-:Y:S02]  /*1c550*/  IMAD.MOV.U32 R15, RZ, RZ, R3 ;  /* 0x000000ffff0f7224 */ /* 0x000fe400078e0003 */
.L_x_5080:
[----:B------:R-:W-:Y:S05]  /*1c560*/  BSYNC B3 ;  /* 0x0000000000037941 */ /* 0x000fea0003800000 */
.L_x_5079:
        /* <DEDUP_REMOVED lines=59> */
.L_x_5084:
[----:B------:R-:W-:Y:S05]  /*1c920*/  BSYNC B2 ;  /* 0x0000000000027941 */ /* 0x000fea0003800000 */
.L_x_5083:
[----:B--2---:R-:W-:-:S04]  /*1c930*/  DADD R18, -R18, R2 ;  /* 0x0000000012127229 */ /* 0x004fc80000000102 */
[----:B------:R-:W2:-:S10]  /*1c940*/  DADD R2, -RZ, -R2 ;  /* 0x00000000ff027229 */ /* 0x000e940000000902 */
[----:B--2---:R-:W-:Y:S02]  /*1c950*/  FSEL R22, R2, R18, !P4 ;  /* 0x0000001202167208 */ /* 0x004fe40006000000 */
[----:B------:R-:W-:Y:S01]  /*1c960*/  FSEL R23, R3, R19, !P4 ;  /* 0x0000001303177208 */ /* 0x000fe20006000000 */
[----:B------:R-:W-:Y:S05]  /*1c970*/  BRA `(.L_x_5078) ;  /* 0x0000001000007947 */ /* 0x000fea0003800000 */
.L_x_5076:
[----:B------:R-:W4:-:S06]  /*1c980*/  DADD R22, R22, R22 ;  /* 0x0000000016167229 */ /* 0x000f0c0000000016 */
.L_x_5078:
[----:B------:R-:W-:Y:S05]  /*1c990*/  BSYNC B7 ;  /* 0x0000000000077941 */ /* 0x000fea0003800000 */
.L_x_5075:
        /* <DEDUP_REMOVED lines=13> */
.L_x_5086:
        /* <DEDUP_REMOVED lines=15> */
[----:B------:R-:W-:Y:S01]  /*1cb60*/  ISETP.NE.AND P0, PT, R2, 0x400, PT ;  /* 0x000004000200780c */ /* 0x000fe20003f05270 */
[----:B------:R-:W-:Y:S01]  /*1cb70*/  IMAD.MOV.U32 R5, RZ, RZ, R15 ;  /* 0x000000ffff057224 */ /* 0x000fe200078e000f */
[----:B------:R-:W-:-:S06]  /*1cb80*/  MOV R4, R14 ;  /* 0x0000000e00047202 */ /* 0x000fcc0000000f00 */
[----:B------:R-:W2:-:S05]  /*1cb90*/  DFMA R6, R4, R10, c[0x2][0x1f0] ;  /* 0x00807c000406762b */ /* 0x000e8a000000000a */
[----:B------:R-:W-:Y:S01]  /*1cba0*/  @P0 IMAD.MOV R3, RZ, RZ, R2 ;  /* 0x000000ffff030224 */ /* 0x000fe200078e0202 */
[----:B--2---:R-:W2:Y:S01]  /*1cbb0*/  DFMA R6, R4, R6, c[0x2][0x1f8] ;  /* 0x00807e000406762b */ /* 0x004ea20000000006 */
[----:B------:R-:W-:-:S03]  /*1cbc0*/  MOV R2, RZ ;  /* 0x000000ff00027202 */ /* 0x000fc60000000f00 */
[----:B------:R-:W-:Y:S02]  /*1cbd0*/  LEA R3, R3, 0x3ff00000, 0x14 ;  /* 0x3ff0000003037811 */ /* 0x000fe400078ea0ff */
[----:B--2---:R-:W2:-:S04]  /*1cbe0*/  DFMA R6, R4, R6, c[0x2][0x200] ;  /* 0x008080000406762b */ /* 0x004e880000000006 */
[----:B------:R-:W-:-:S04]  /*1cbf0*/  DADD R10, R2, -1 ;  /* 0xbff00000020a7429 */ /* 0x000fc80000000000 */
[----:B--2---:R-:W2:-:S06]  /*1cc00*/  DFMA R6, R4, R6, c[0x2][0x208] ;  /* 0x008082000406762b */ /* 0x004e8c0000000006 */
        /* <DEDUP_REMOVED lines=11> */
[----:B------:R-:W-:Y:S02]  /*1ccc0*/  @P1 FSEL R15, R3, R7, !P0 ;  /* 0x00000007030f1208 */ /* 0x000fe40004000000 */
.L_x_5087:
[----:B------:R-:W-:Y:S05]  /*1ccd0*/  BSYNC B2 ;  /* 0x0000000000027941 */ /* 0x000fea0003800000 */
.L_x_5085:
[----:B------:R-:W2:Y:S01]  /*1cce0*/  DSETP.GTU.AND P0, PT, R16, +INF , PT ;  /* 0x7ff000001000742a */ /* 0x000ea20003f0c000 */
[----:B------:R-:W-:-:S13]  /*1ccf0*/  BSSY B7, `(.L_x_5088) ;  /* 0x0000090000077945 */ /* 0x000fda0003800000 */
[----:B--2---:R-:W-:Y:S05]  /*1cd00*/  @P0 BRA `(.L_x_5089) ;  /* 0x000008d000000947 */ /* 0x004fea0003800000 */
[----:B------:R-:W-:Y:S01]  /*1cd10*/  BSSY B8, `(.L_x_5090) ;  /* 0x0000005000087945 */ /* 0x000fe20003800000 */
[----:B0-----:R-:W-:Y:S01]  /*1cd20*/  IMAD.MOV.U32 R18, RZ, RZ, R16 ;  /* 0x000000ffff127224 */ /* 0x001fe200078e0010 */
[----:B------:R-:W-:Y:S01]  /*1cd30*/  MOV R6, 0x1cd60 ;  /* 0x0001cd6000067802 */ /* 0x000fe20000000f00 */
[----:B------:R-:W-:Y:S02]  /*1cd40*/  IMAD.MOV.U32 R19, RZ, RZ, R17 ;  /* 0x000000ffff137224 */ /* 0x000fe400078e0011 */
[----:B-1----:R-:W-:Y:S05]  /*1cd50*/  CALL.REL.NOINC `($_ZN2at6native27unrolled_elementwise_kernelIN48_GLOBAL__N__08322988_15_IGammaKernel_cu_cb51a28d10CalcIgammaIdEESt5arrayIPcLm3EELi4E23TrivialOffsetCalculatorILi2EjES8_ILi1EjENS0_6memory15LoadWithoutCastENSB_16StoreWithoutCastEEEviT_T0_T2_T3_T4_T5_$__internal_lgamma_pos) ;  /* 0x000284a000007944 */ /* 0x002fea0003c00000 */
[----:B------:R-:W-:Y:S05]  /*1cd60*/  BSYNC B8 ;  /* 0x0000000000087941 */ /* 0x000fea0003800000 */
.L_x_5090:
[----:B------:R-:W-:Y:S01]  /*1cd70*/  ISETP.GT.AND P0, PT, R9, -0x1, PT ;  /* 0xffffffff0900780c */ /* 0x000fe20003f04270 */
[----:B012---:R-:W-:Y:S01]  /*1cd80*/  IMAD.MOV.U32 R9, RZ, RZ, R19 ;  /* 0x000000ffff097224 */ /* 0x007fe200078e0013 */
        /* <DEDUP_REMOVED lines=62> */
[----:B------:R-:W-:Y:S05]  /*1d170*/  CALL.REL.NOINC `($__internal_22_$__cuda_sm20_div_rn_f64_full) ;  /* 0x00026ec000007944 */ /* 0x000fea0003c00000 */
.L_x_5095:
[----:B------:R-:W-:Y:S05]  /*1d180*/  BSYNC B4 ;  /* 0x0000000000047941 */ /* 0x000fea0003800000 */
.L_x_5094:
[----:B------:R-:W-:Y:S01]  /*1d190*/  MOV R0, R3 ;  /* 0x0000000300007202 */ /* 0x000fe20000000f00 */
[----:B------:R-:W-:Y:S02]  /*1d1a0*/  IMAD.MOV.U32 R16, RZ, RZ, R2 ;  /* 0x000000ffff107224 */ /* 0x000fe400078e0002 */
[----:B------:R-:W-:Y:S02]  /*1d1b0*/  IMAD.MOV.U32 R17, RZ, RZ, R3 ;  /* 0x000000ffff117224 */ /* 0x000fe400078e0003 */
.L_x_5093:
[----:B------:R-:W-:Y:S05]  /*1d1c0*/  BSYNC B3 ;  /* 0x0000000000037941 */ /* 0x000fea0003800000 */
.L_x_5092:
        /* <DEDUP_REMOVED lines=59> */
.L_x_5097:
[----:B------:R-:W-:Y:S05]  /*1d580*/  BSYNC B2 ;  /* 0x0000000000027941 */ /* 0x000fea0003800000 */
.L_x_5096:
[----:B--2---:R-:W-:-:S04]  /*1d590*/  DADD R8, -R8, R2 ;  /* 0x0000000008087229 */ /* 0x004fc80000000102 */
[----:B------:R-:W2:-:S10]  /*1d5a0*/  DADD R2, -RZ, -R2 ;  /* 0x00000000ff027229 */ /* 0x000e940000000902 */
[----:B--2---:R-:W-:Y:S02]  /*1d5b0*/  FSEL R2, R2, R8, !P4 ;  /* 0x0000000802027208 */ /* 0x004fe40006000000 */
[----:B------:R-:W-:Y:S01]  /*1d5c0*/  FSEL R3, R3, R9, !P4 ;  /* 0x0000000903037208 */ /* 0x000fe20006000000 */
[----:B------:R-:W-:Y:S05]  /*1d5d0*/  BRA `(.L_x_5091) ;  /* 0x0000001000007947 */ /* 0x000fea0003800000 */
.L_x_5089:
[----:B------:R2:W3:-:S06]  /*1d5e0*/  DADD R2, R8, R8 ;  /* 0x0000000008027229 */ /* 0x0004cc0000000008 */
.L_x_5091:
[----:B------:R-:W-:Y:S05]  /*1d5f0*/  BSYNC B7 ;  /* 0x0000000000077941 */ /* 0x000fea0003800000 */
.L_x_5088:
[----:B---3--:R-:W3:Y:S01]  /*1d600*/  DADD R24, R24, -R2 ;  /* 0x0000000018187229 */ /* 0x008ee20000000802 */
[----:B--2---:R-:W-:Y:S01]  /*1d610*/  IMAD.MOV.U32 R8, RZ, RZ, 0x652b82fe ;  /* 0x652b82feff087424 */ /* 0x004fe200078e00ff */
[----:B------:R-:W-:Y:S01]  /*1d620*/  MOV R6, 0x69ce2bdf ;  /* 0x69ce2bdf00067802 */ /* 0x000fe20000000f00 */
[----:B------:R-:W-:Y:S01]  /*1d630*/  IMAD.MOV.U32 R9, RZ, RZ, 0x3ff71547 ;  /* 0x3ff71547ff097424 */ /* 0x000fe200078e00ff */
[----:B------:R-:W-:Y:S01]  /*1d640*/  BSSY B2, `(.L_x_5098) ;  /* 0x0000021000027945 */ /* 0x000fe20003800000 */
[----:B------:R-:W-:-:S04]  /*1d650*/  IMAD.MOV.U32 R7, RZ, RZ, 0x3e5ade15 ;  /* 0x3e5ade15ff077424 */ /* 0x000fc800078e00ff */
[----:B---3--:R-:W2:Y:S01]  /*1d660*/  DFMA R8, R24, R8, 6.75539944105574400000e+15 ;  /* 0x433800001808742b */ /* 0x008ea20000000008 */
[----:B------:R-:W-:-:S05]  /*1d670*/  FSETP.GEU.FTZ.AND P0, PT, |R25|, 4.1917929649353027344, PT ;  /* 0x4086232b1900780b */ /* 0x000fca0003f1e200 */
        /* <DEDUP_REMOVED lines=29> */
.L_x_5099:
[----:B------:R-:W-:Y:S05]  /*1d850*/  BSYNC B2 ;  /* 0x0000000000027941 */ /* 0x000fea0003800000 */
.L_x_5098:
[----:B---3--:R3:W4:Y:S01]  /*1d860*/  DFMA R20, -R20, R2, -R14 ;  /* 0x000000021414722b */ /* 0x008722000000090e */
[----:B------:R-:W-:Y:S05]  /*1d870*/  BRA `(.L_x_5048) ;  /* 0x0002650000007947 */ /* 0x000fea0003800000 */
.L_x_5066:
        /* <DEDUP_REMOVED lines=25> */
[----:B------:R-:W-:Y:S01]  /*1da10*/  DSETP.GT.AND P0, PT, R16, 1, PT ;  /* 0x3ff000001000742a */ /* 0x000fe20003f04000 */
[----:B0-----:R-:W-:Y:S01]  /*1da20*/  IMAD.MOV.U32 R10, RZ, RZ, -0x30b135d2 ;  /* 0xcf4eca2eff0a7424 */ /* 0x001fe200078e00ff */
        /* <DEDUP_REMOVED lines=8> */
[----:B----4-:R-:W-:Y:S01]  /*1dab0*/  MOV R26, 0x0 ;  /* 0x00000000001a7802 */ /* 0x010fe20000000f00 */
[----:B------:R-:W-:Y:S01]  /*1dac0*/  IMAD.MOV.U32 R27, RZ, RZ, 0x40dfe780 ;  /* 0x40dfe780ff1b7424 */ /* 0x000fe200078e00ff */
[----:B------:R3:W-:Y:S01]  /*1dad0*/  STL.64 [R1+0x1438], R32 ;  /* 0x0014382001007387 */ /* 0x0007e20000100a00 */
[----:B------:R-:W-:Y:S01]  /*1dae0*/  IMAD.MOV.U32 R34, RZ, RZ, -0x80000000 ;  /* 0x80000000ff227424 */ /* 0x000fe200078e00ff */
[----:B------:R-:W-:Y:S01]  /*1daf0*/  BSSY B3, `(.L_x_5102) ;  /* 0x000004c000037945 */ /* 0x000fe20003800000 */
[----:B------:R-:W-:Y:S01]  /*1db00*/  IMAD.MOV.U32 R36, RZ, RZ, 0x0 ;  /* 0x00000000ff247424 */ /* 0x000fe200078e00ff */
[----:B------:R4:W-:Y:S01]  /*1db10*/  STL.64 [R1+0x1450], R10 ;  /* 0x0014500a01007387 */ /* 0x0009e20000100a00 */
[----:B0-----:R-:W-:Y:S01]  /*1db20*/  IMAD.MOV.U32 R28, RZ, RZ, 0x0 ;  /* 0x00000000ff1c7424 */ /* 0x001fe200078e00ff */
[----:B------:R-:W-:Y:S01]  /*1db30*/  MOV R29, 0x4115d0bc ;  /* 0x4115d0bc001d7802 */ /* 0x000fe20000000f00 */
[----:B------:R-:W-:Y:S01]  /*1db40*/  IMAD.MOV.U32 R37, RZ, RZ, 0x418308a8 ;  /* 0x418308a8ff257424 */ /* 0x000fe200078e00ff */
[----:B------:R0:W-:Y:S01]  /*1db50*/  STL.64 [R1+0x2778], R12 ;  /* 0x0027780c01007387 */ /* 0x0001e20000100a00 */
[----:B--2---:R-:W-:Y:S01]  /*1db60*/  IMAD.MOV.U32 R30, RZ, RZ, 0x0 ;  /* 0x00000000ff1e7424 */ /* 0x004fe200078e00ff */
[----:B------:R-:W-:Y:S01]  /*1db70*/  MOV R7, RZ ;  /* 0x000000ff00077202 */ /* 0x000fe20000000f00 */
[----:B------:R-:W-:Y:S01]  /*1db80*/  IMAD.MOV.U32 R31, RZ, RZ, 0x41441f7b ;  /* 0x41441f7bff1f7424 */ /* 0x000fe200078e00ff */
[----:B---3--:R-:W-:Y:S01]  /*1db90*/  MOV R32, 0xe0000000 ;  /* 0xe000000000207802 */ /* 0x008fe20000000f00 */
[----:B------:R-:W-:Y:S01]  /*1dba0*/  IMAD.MOV.U32 R33, RZ, RZ, 0x41697171 ;  /* 0x41697171ff217424 */ /* 0x000fe200078e00ff */
[----:B------:R-:W-:Y:S01]  /*1dbb0*/  STL.64 [R1+0x2788], R22 ;  /* 0x0027881601007387 */ /* 0x000fe20000100a00 */
[----:B------:R-:W-:-:S02]  /*1dbc0*/  IMAD.MOV.U32 R19, RZ, RZ, 0x40bb2bff ;  /* 0x40bb2bffff137424 */ /* 0x000fc400078e00ff */
[----:B----4-:R-:W-:Y:S01]  /*1dbd0*/  IMAD.MOV.U32 R10, RZ, RZ, 0x70000000 ;  /* 0x70000000ff0a7424 */ /* 0x010fe200078e00ff */
[----:B------:R-:W-:Y:S01]  /*1dbe0*/  STL.64 [R1+0x2790], R26 ;  /* 0x0027901a01007387 */ /* 0x000fe20000100a00 */
[----:B------:R-:W-:Y:S01]  /*1dbf0*/  IMAD.MOV.U32 R11, RZ, RZ, 0x41991871 ;  /* 0x41991871ff0b7424 */ /* 0x000fe200078e00ff */
[----:B0-----:R-:W-:Y:S01]  /*1dc00*/  MOV R12, 0xb0000000 ;  /* 0xb0000000000c7802 */ /* 0x001fe20000000f00 */
[----:B------:R-:W-:Y:S01]  /*1dc10*/  IMAD.MOV.U32 R13, RZ, RZ, 0x41a1fda6 ;  /* 0x41a1fda6ff0d7424 */ /* 0x000fe200078e00ff */
[----:B------:R-:W-:Y:S01]  /*1dc20*/  STL.64 [R1+0x2798], R28 ;  /* 0x0027981c01007387 */ /* 0x000fe20000100a00 */
[----:B------:R-:W-:Y:S02]  /*1dc30*/  IMAD.MOV.U32 R2, RZ, RZ, 0x6a172145 ;  /* 0x6a172145ff027424 */ /* 0x000fe400078e00ff */
[----:B------:R-:W-:Y:S01]  /*1dc40*/  IMAD.MOV.U32 R3, RZ, RZ, 0x3f78d44d ;  /* 0x3f78d44dff037424 */ /* 0x000fe200078e00ff */
        /* <DEDUP_REMOVED lines=12> */
[----:B0-----:R-:W-:Y:S01]  /*1dd10*/  IMAD.MOV.U32 R18, RZ, RZ, 0x0 ;  /* 0x00000000ff127424 */ /* 0x001fe200078e00ff */
[----:B------:R-:W-:-:S02]  /*1dd20*/  MOV R19, 0x40508000 ;  /* 0x4050800000137802 */ /* 0x000fc40000000f00 */
[----:B--2---:R-:W-:Y:S01]  /*1dd30*/  MOV R2, 0xed270dce ;  /* 0xed270dce00027802 */ /* 0x004fe20000000f00 */
[----:B------:R-:W-:Y:S02]  /*1dd40*/  IMAD.MOV.U32 R3, RZ, RZ, 0x4194972f ;  /* 0x4194972fff037424 */ /* 0x000fe400078e00ff */
[----:B------:R0:W-:Y:S01]  /*1dd50*/  STL.64 [R1+0x2780], R18 ;  /* 0x0027801201007387 */ /* 0x0001e20000100a00 */
[----:B---3--:R-:W-:Y:S01]  /*1dd60*/  IMAD.MOV.U32 R4, RZ, RZ, -0x1388dcfa ;  /* 0xec772306ff047424 */ /* 0x008fe200078e00ff */
[----:B------:R-:W-:Y:S02]  /*1dd70*/  MOV R5, 0x4198bf15 ;  /* 0x4198bf1500057802 */ /* 0x000fe40000000f00 */
[----:B------:R2:W-:Y:S04]  /*1dd80*/  STL.64 [R1+0x1440], R2 ;  /* 0x0014400201007387 */ /* 0x0005e80000100a00 */
[----:B------:R3:W-:Y:S01]  /*1dd90*/  STL.64 [R1+0x1448], R4 ;  /* 0x0014480401007387 */ /* 0x0007e20000100a00 */
[----:B0-----:R-:W0:Y:S01]  /*1dda0*/  DADD R18, R8, c[0x2][0x10] ;  /* 0x0080040008127629 */ /* 0x001e220000000000 */
[----:B--2---:R-:W-:Y:S01]  /*1ddb0*/  IMAD.MOV.U32 R2, RZ, RZ, -0x70000000 ;  /* 0x90000000ff027424 */ /* 0x004fe200078e00ff */
[----:B------:R-:W-:-:S04]  /*1ddc0*/  MOV R3, 0x4185eeb6 ;  /* 0x4185eeb600037802 */ /* 0x000fc80000000f00 */
[----:B0-----:R-:W0:Y:S01]  /*1ddd0*/  DADD R18, R18, -0.5 ;  /* 0xbfe0000012127429 */ /* 0x001e220000000000 */
[----:B---3--:R-:W-:Y:S01]  /*1dde0*/  IMAD.MOV.U32 R4, RZ, RZ, 0x6a172145 ;  /* 0x6a172145ff047424 */ /* 0x008fe200078e00ff */
[----:B------:R-:W-:Y:S01]  /*1ddf0*/  MOV R5, 0x3f78d44d ;  /* 0x3f78d44d00057802 */ /* 0x000fe20000000f00 */
[----:B------:R2:W-:Y:S02]  /*1de00*/  STL.64 [R1+0x27b0], R2 ;  /* 0x0027b00201007387 */ /* 0x0005e40000100a00 */
[----:B--2---:R-:W-:Y:S02]  /*1de10*/  IMAD.MOV.U32 R2, RZ, RZ, R8 ;  /* 0x000000ffff027224 */ /* 0x004fe400078e0008 */
        /* <DEDUP_REMOVED lines=15> */
[----:B--2---:R-:W-:Y:S02]  /*1df10*/  IADD3 R3, R0, -0x100000, RZ ;  /* 0xfff0000000037810 */ /* 0x004fe40007ffe0ff */
[----:B------:R-:W-:Y:S02]  /*1df20*/  MOV R2, 0x1df40 ;  /* 0x0001df4000027802 */ /* 0x000fe40000000f00 */
[----:B01----:R-:W-:Y:S05]  /*1df30*/  CALL.REL.NOINC `($__internal_21_$__cuda_sm20_dblrcp_rn_slowpath_v3) ;  /* 0x00025e8000007944 */ /* 0x003fea0003c00000 */
[----:B01----:R-:W-:Y:S01]  /*1df40*/  IMAD.MOV.U32 R2, RZ, RZ, R4 ;  /* 0x000000ffff027224 */ /* 0x003fe200078e0004 */
[----:B------:R-:W-:Y:S02]  /*1df50*/  MOV R3, R5 ;  /* 0x0000000500037202 */ /* 0x000fe40000000f00 */
.L_x_5105:
[----:B------:R-:W-:Y:S05]  /*1df60*/  BSYNC B4 ;  /* 0x0000000000047941 */ /* 0x000fea0003800000 */
.L_x_5104:
[----:B0-----:R-:W-:Y:S01]  /*1df70*/  HFMA2.MMA R4, -RZ, RZ, -29.21875, -12.359375 ;  /* 0xcf4eca2eff047435 */ /* 0x001fe200000001ff */
[----:B------:R-:W-:Y:S02]  /*1df80*/  IMAD.MOV.U32 R7, RZ, RZ, 0xc ;  /* 0x0000000cff077424 */ /* 0x000fe400078e00ff */
[----:B------:R-:W-:-:S02]  /*1df90*/  IMAD.MOV.U32 R0, RZ, RZ, -0x1 ;  /* 0xffffffffff007424 */ /* 0x000fc400078e00ff */
[----:B------:R-:W-:Y:S02]  /*1dfa0*/  IMAD.MOV.U32 R5, RZ, RZ, 0x418b2298 ;  /* 0x418b2298ff057424 */ /* 0x000fe400078e00ff */
.L_x_5103:
[----:B0-----:R-:W-:Y:S05]  /*1dfb0*/  BSYNC B3 ;  /* 0x0000000000037941 */ /* 0x001fea0003800000 */
.L_x_5102:
[----:B------:R-:W0:Y:S01]  /*1dfc0*/  DSETP.GT.AND P0, PT, R16, 1, PT ;  /* 0x3ff000001000742a */ /* 0x000e220003f04000 */
[----:B------:R-:W-:Y:S01]  /*1dfd0*/  IADD3 R33, R82, 0x13e8, RZ ;  /* 0x000013e852217810 */ /* 0x000fe20007ffe0ff */
[----:B------:R-:W-:-:S04]  /*1dfe0*/  IMAD.SHL.U32 R44, R0, 0x8, RZ ;  /* 0x00000008002c7824 */ /* 0x000fc800078e00ff */
[----:B0-----:R-:W-:-:S04]  /*1dff0*/  SEL R33, R33, R6, P0 ;  /* 0x0000000621217207 */ /* 0x001fc80000000000 */
        /* <DEDUP_REMOVED lines=15> */
[----:B----4-:R-:W-:Y:S01]  /*1e0f0*/  IMAD.IADD R37, R33, 0x1, R44 ;  /* 0x0000000121257824 */ /* 0x010fe200078e022c */
[----:B------:R-:W-:-:S03]  /*1e100*/  LEA R45, R7, R82, 0x3 ;  /* 0x00000052072d7211 */ /* 0x000fc600078e18ff */
[----:B------:R-:W-:Y:S01]  /*1e110*/  IMAD.IADD R7, R37, 0x1, R44 ;  /* 0x0000000125077824 */ /* 0x000fe200078e022c */
[----:B------:R4:W5:Y:S01]  /*1e120*/  LDL.64 R64, [R37] ;  /* 0x0000000025407983 */ /* 0x0009620000100a00 */
[----:B--2---:R-:W-:-:S03]  /*1e130*/  IMAD.IADD R43, R44, 0x1, R45 ;  /* 0x000000012c2b7824 */ /* 0x004fc600078e022d */
[----:B------:R2:W5:Y:S01]  /*1e140*/  LDL.64 R62, [R45] ;  /* 0x000000002d3e7983 */ /* 0x0005620000100a00 */
[----:B-1----:R-:W-:-:S03]  /*1e150*/  IADD3 R35, R7, R44, RZ ;  /* 0x0000002c07237210 */ /* 0x002fc60007ffe0ff */
[----:B------:R1:W5:Y:S01]  /*1e160*/  LDL.64 R58, [R7] ;  /* 0x00000000073a7983 */ /* 0x0003620000100a00 */
[----:B------:R-:W-:-:S03]  /*1e170*/  IMAD.IADD R41, R43, 0x1, R44 ;  /* 0x000000012b297824 */ /* 0x000fc600078e022c */
[----:B------:R1:W5:Y:S01]  /*1e180*/  LDL.64 R56, [R43] ;  /* 0x000000002b387983 */ /* 0x0003620000100a00 */
[----:B0-----:R-:W-:-:S03]  /*1e190*/  IMAD.IADD R33, R35, 0x1, R44 ;  /* 0x0000000123217824 */ /* 0x001fc600078e022c */
[----:B------:R0:W5:Y:S01]  /*1e1a0*/  LDL.64 R54, [R35] ;  /* 0x0000000023367983 */ /* 0x0001620000100a00 */
[----:B------:R-:W-:Y:S01]  /*1e1b0*/  IADD3 R39, R41, R44, RZ ;  /* 0x0000002c29277210 */ /* 0x000fe20007ffe0ff */
[--C-:B------:R-:W-:Y:S02]  /*1e1c0*/  IMAD.IADD R46, R33, 0x1, R44.reuse ;  /* 0x00000001212e7824 */ /* 0x100fe400078e022c */
[----:B------:R0:W5:Y:S04]  /*1e1d0*/  LDL.64 R52, [R41] ;  /* 0x0000000029347983 */ /* 0x0001680000100a00 */
[----:B------:R0:W5:Y:S01]  /*1e1e0*/  LDL.64 R50, [R33] ;  /* 0x0000000021327983 */ /* 0x0001620000100a00 */
[----:B------:R-:W-:-:S03]  /*1e1f0*/  IMAD.IADD R69, R39, 0x1, R44 ;  /* 0x0000000127457824 */ /* 0x000fc600078e022c */
[----:B------:R0:W5:Y:S04]  /*1e200*/  LDL.64 R48, [R39] ;  /* 0x0000000027307983 */ /* 0x0001680000100a00 */
[----:B------:R-:W5:Y:S01]  /*1e210*/  LDL.64 R46, [R46] ;  /* 0x000000002e2e7983 */ /* 0x000f620000100a00 */
[----:B--2---:R-:W-:-:S03]  /*1e220*/  IADD3 R45, R69, R44, RZ ;  /* 0x0000002c452d7210 */ /* 0x004fc60007ffe0ff */
[----:B-1----:R1:W2:Y:S02]  /*1e230*/  LDL.64 R6, [R69] ;  /* 0x0000000045067983 */ /* 0x0022a40000100a00 */
[--C-:B------:R-:W-:Y:S02]  /*1e240*/  IMAD.IADD R67, R45, 0x1, R44.reuse ;  /* 0x000000012d437824 */ /* 0x100fe400078e022c */
[----:B----4-:R4:W2:Y:S02]  /*1e250*/  LDL.64 R36, [R45] ;  /* 0x000000002d247983 */ /* 0x0108a40000100a00 */
[--C-:B------:R-:W-:Y:S02]  /*1e260*/  IMAD.IADD R75, R67, 0x1, R44.reuse ;  /* 0x00000001434b7824 */ /* 0x100fe400078e022c */
[----:B------:R1:W2:Y:S03]  /*1e270*/  LDL.64 R42, [R67] ;  /* 0x00000000432a7983 */ /* 0x0002a60000100a00 */
[----:B------:R-:W-:Y:S01]  /*1e280*/  IADD3 R73, R75, R44, RZ ;  /* 0x0000002c4b497210 */ /* 0x000fe20007ffe0ff */
[----:B0-----:R-:W2:Y:S04]  /*1e290*/  LDL.64 R40, [R75] ;  /* 0x000000004b287983 */ /* 0x001ea80000100a00 */
[----:B------:R-:W2:Y:S01]  /*1e2a0*/  LDL.64 R38, [R73] ;  /* 0x0000000049267983 */ /* 0x000ea20000100a00 */
[----:B------:R-:W-:-:S04]  /*1e2b0*/  IMAD.IADD R71, R73, 0x1, R44 ;  /* 0x0000000149477824 */ /* 0x000fc800078e022c */
[----:B-1----:R-:W-:Y:S01]  /*1e2c0*/  IMAD.IADD R69, R71, 0x1, R44 ;  /* 0x0000000147457824 */ /* 0x002fe200078e022c */
[----:B------:R-:W2:Y:S04]  /*1e2d0*/  LDL.64 R34, [R71] ;  /* 0x0000000047227983 */ /* 0x000ea80000100a00 */
[----:B------:R-:W2:Y:S01]  /*1e2e0*/  LDL.64 R32, [R69] ;  /* 0x0000000045207983 */ /* 0x000ea20000100a00 */
[----:B------:R-:W-:-:S06]  /*1e2f0*/  IADD3 R44, R69, R44, RZ ;  /* 0x0000002c452c7210 */ /* 0x000fcc0007ffe0ff */
[----:B----4-:R-:W4:Y:S01]  /*1e300*/  LDL.64 R44, [R44] ;  /* 0x000000002c2c7983 */ /* 0x010f220000100a00 */
        /* <DEDUP_REMOVED lines=17> */
[----:B-1----:R-:W2:-:S04]  /*1e420*/  DFMA R4, R4, R2, R48 ;  /* 0x000000020404722b */ /* 0x002e880000000030 */
[----:B0-----:R-:W0:-:S04]  /*1e430*/  DFMA R12, R10, R2, R46 ;  /* 0x000000020a0c722b */ /* 0x001e08000000002e */
[----:B--2---:R0:W1:Y:S02]  /*1e440*/  DFMA R4, R4, R2, R6 ;  /* 0x000000020404722b */ /* 0x0040640000000006 */
        /* <DEDUP_REMOVED lines=10> */
[----:B-1----:R-:W4:-:S04]  /*1e4f0*/  DFMA R4, R4, R2, R32 ;  /* 0x000000020404722b */ /* 0x002f080000000020 */
[----:B0-----:R-:W0:-:S04]  /*1e500*/  DFMA R6, -R12, R10, 1 ;  /* 0x3ff000000c06742b */ /* 0x001e08000000010a */
[----:B----4-:R-:W-:-:S04]  /*1e510*/  DFMA R46, R4, R2, R44 ;  /* 0x00000002042e722b */ /* 0x010fc8000000002c */
        /* <DEDUP_REMOVED lines=9> */
[----:B------:R-:W-:Y:S05]  /*1e5b0*/  CALL.REL.NOINC `($__internal_22_$__cuda_sm20_div_rn_f64_full) ;  /* 0x00025a8000007944 */ /* 0x000fea0003c00000 */
[----:B------:R-:W-:Y:S01]  /*1e5c0*/  MOV R22, R2 ;  /* 0x0000000200167202 */ /* 0x000fe20000000f00 */
[----:B------:R-:W-:Y:S02]  /*1e5d0*/  IMAD.MOV.U32 R23, RZ, RZ, R3 ;  /* 0x000000ffff177224 */ /* 0x000fe400078e0003 */
.L_x_5107:
[----:B------:R-:W-:Y:S05]  /*1e5e0*/  BSYNC B3 ;  /* 0x0000000000037941 */ /* 0x000fea0003800000 */
.L_x_5106:
        /* <DEDUP_REMOVED lines=25> */
.L_x_5109:
[----:B------:R-:W-:Y:S05]  /*1e780*/  BSYNC B3 ;  /* 0x0000000000037941 */ /* 0x000fea0003800000 */
.L_x_5108:
        /* <DEDUP_REMOVED lines=27> */
.L_x_5111:
[----:B------:R-:W-:Y:S05]  /*1e940*/  BSYNC B3 ;  /* 0x0000000000037941 */ /* 0x000fea0003800000 */
.L_x_5110:
        /* <DEDUP_REMOVED lines=21> */
.L_x_5113:
[----:B------:R-:W-:Y:S05]  /*1eaa0*/  BSYNC B3 ;  /* 0x0000000000037941 */ /* 0x000fea0003800000 */
.L_x_5112:
        /* <DEDUP_REMOVED lines=25> */
.L_x_5116:
[----:B------:R-:W-:Y:S05]  /*1ec40*/  BSYNC B3 ;  /* 0x0000000000037941 */ /* 0x000fea0003800000 */
.L_x_5115:
        /* <DEDUP_REMOVED lines=65> */
.L_x_5118:
        /* <DEDUP_REMOVED lines=20> */
.L_x_5121:
[----:B------:R-:W-:Y:S05]  /*1f1a0*/  BSYNC B4 ;  /* 0x0000000000047941 */ /* 0x000fea0003800000 */
.L_x_5120:
        /* <DEDUP_REMOVED lines=15> */
.L_x_5119:
[----:B------:R-:W-:Y:S05]  /*1f2a0*/  BSYNC B3 ;  /* 0x0000000000037941 */ /* 0x000fea0003800000 */
.L_x_5117:
        /* <DEDUP_REMOVED lines=21> */
.L_x_5123:
[----:B------:R-:W-:Y:S05]  /*1f400*/  BSYNC B3 ;  /* 0x0000000000037941 */ /* 0x000fea0003800000 */
.L_x_5122:
[----:B------:R-:W0:Y:S01]  /*1f410*/  DFMA R16, R8, R16, R2 ;  /* 0x000000100810722b */ /* 0x000e220000000002 */
[----:B------:R-:W-:Y:S01]  /*1f420*/  MOV R6, 0x652b82fe ;  /* 0x652b82fe00067802 */ /* 0x000fe20000000f00 */
[----:B------:R-:W-:Y:S01]  /*1f430*/  IMAD.MOV.U32 R7, RZ, RZ, 0x3ff71547 ;  /* 0x3ff71547ff077424 */ /* 0x000fe200078e00ff */
[----:B------:R-:W-:Y:S01]  /*1f440*/  MOV R11, 0x3e5ade15 ;  /* 0x3e5ade15000b7802 */ /* 0x000fe20000000f00 */
[----:B------:R-:W-:Y:S01]  /*1f450*/  IMAD.MOV.U32 R10, RZ, RZ, 0x69ce2bdf ;  /* 0x69ce2bdfff0a7424 */ /* 0x000fe200078e00ff */
        /* <DEDUP_REMOVED lines=32> */
.L_x_5125:
[----:B------:R-:W-:Y:S05]  /*1f660*/  BSYNC B2 ;  /* 0x0000000000027941 */ /* 0x000fea0003800000 */
.L_x_5124:
[----:B--2---:R2:W3:Y:S01]  /*1f670*/  DMUL R22, R22, R26 ;  /* 0x0000001a16167228 */ /* 0x0044e20000000000 */
[----:B------:R-:W-:Y:S05]  /*1f680*/  BRA `(.L_x_5126) ;  /* 0x0000139000007947 */ /* 0x000fea0003800000 */
.L_x_5114:
        /* <DEDUP_REMOVED lines=50> */
.L_x_5128:
[----:B------:R-:W-:Y:S05]  /*1f9b0*/  BSYNC B2 ;  /* 0x0000000000027941 */ /* 0x000fea0003800000 */
.L_x_5127:
        /* <DEDUP_REMOVED lines=10> */
.L_x_5130:
[----:B------:R-:W-:Y:S05]  /*1fa60*/  BSYNC B3 ;  /* 0x0000000000037941 */ /* 0x000fea0003800000 */
.L_x_5129:
[----:B------:R-:W-:Y:S01]  /*1fa70*/  LOP3.LUT R0, R9, 0x7ff00000, RZ, 0xc0, !PT ;  /* 0x7ff0000009007812 */ /* 0x000fe200078ec0ff */
[----:B------:R3:W4:Y:S01]  /*1fa80*/  DADD R6, -RZ, |R30| ;  /* 0x00000000ff067229 */ /* 0x000722000000051e */
[----:B------:R-:W-:Y:S01]  /*1fa90*/  BSSY B2, `(.L_x_5131) ;  /* 0x0000008000027945 */ /* 0x000fe20003800000 */
[----:B0-----:R-:W-:Y:S01]  /*1faa0*/  IMAD.MOV.U32 R4, RZ, RZ, R8 ;  /* 0x000000ffff047224 */ /* 0x001fe200078e0008 */
[----:B------:R-:W-:-:S02]  /*1fab0*/  LEA.HI R3, R0, 0xfffffc0c, RZ, 0xc ;  /* 0xfffffc0c00037811 */ /* 0x000fc400078f60ff */
[----:B------:R-:W-:Y:S02]  /*1fac0*/  MOV R2, R9 ;  /* 0x0000000900027202 */ /* 0x000fe40000000f00 */
[CC--:B------:R-:W-:Y:S02]  /*1fad0*/  SHF.L.U64.HI R5, R8.reuse, R3.reuse, R9 ;  /* 0x0000000308057219 */ /* 0x0c0fe40000010209 */
[----:B------:R-:W-:Y:S02]  /*1fae0*/  SHF.L.U32 R10, R8, R3, RZ ;  /* 0x00000003080a7219 */ /* 0x000fe400000006ff */
[----:B------:R-:W-:Y:S02]  /*1faf0*/  MOV R0, 0x1fb10 ;  /* 0x0001fb1000007802 */ /* 0x000fe40000000f00 */
[----:B-1234-:R-:W-:Y:S05]  /*1fb00*/  CALL.REL.NOINC `($_ZN2at6native27unrolled_elementwise_kernelIN48_GLOBAL__N__08322988_15_IGammaKernel_cu_cb51a28d10CalcIgammaIdEESt5arrayIPcLm3EELi4E23TrivialOffsetCalculatorILi2EjES8_ILi1EjENS0_6memory15LoadWithoutCastENSB_16StoreWithoutCastEEEviT_T0_T2_T3_T4_T5_$__internal_accurate_pow) ;  /* 0x00024eb000007944 */ /* 0x01efea0003c00000 */
[----:B------:R-:W-:Y:S05]  /*1fb10*/  BSYNC B2 ;  /* 0x0000000000027941 */ /* 0x000fea0003800000 */
.L_x_5131:
        /* <DEDUP_REMOVED lines=22> */
.L_x_5133:
[----:B------:R-:W1:Y:S01]  /*1fc80*/  DSETP.NEU.AND P0, PT, R16, 0.5, PT ;  /* 0x3fe000001000742a */ /* 0x000e620003f0d000 */
[----:B------:R-:W-:Y:S01]  /*1fc90*/  ISETP.GE.AND P2, PT, R9, RZ, PT ;  /* 0x000000ff0900720c */ /* 0x000fe20003f46270 */
[----:B------:R-:W-:Y:S01]  /*1fca0*/  IMAD.MOV.U32 R2, RZ, RZ, RZ ;  /* 0x000000ffff027224 */ /* 0x000fe200078e00ff */
[----:B------:R-:W-:-:S04]  /*1fcb0*/  ISETP.EQ.U32.AND P1, PT, R10, RZ, PT ;  /* 0x000000ff0a00720c */ /* 0x000fc80003f22070 */
[----:B-1----:R-:W-:-:S04]  /*1fcc0*/  ISETP.EQ.AND.EX P0, PT, R5, -0x80000000, P0, P1 ;  /* 0x800000000500780c */ /* 0x002fc80000702310 */
[----:B------:R-:W-:-:S04]  /*1fcd0*/  SEL R3, R31, RZ, P0 ;  /* 0x000000ff1f037207 */ /* 0x000fc80000000000 */
[----:B------:R-:W-:Y:S02]  /*1fce0*/  @!P2 LOP3.LUT R3, R3, 0x7ff00000, RZ, 0xfc, !PT ;  /* 0x7ff000000303a812 */ /* 0x000fe400078efcff */
.L_x_5134:
[----:B------:R-:W-:Y:S05]  /*1fcf0*/  BSYNC B2 ;  /* 0x0000000000027941 */ /* 0x000fea0003800000 */
.L_x_5132:
        /* <DEDUP_REMOVED lines=18> */
.L_x_5137:
[----:B------:R1:W2:-:S06]  /*1fe20*/  DADD R2, R8, R30 ;  /* 0x0000000008027229 */ /* 0x00028c000000001e */
.L_x_5136:
[----:B------:R-:W-:Y:S05]  /*1fe30*/  BSYNC B2 ;  /* 0x0000000000027941 */ /* 0x000fea0003800000 */
.L_x_5135:
[----:B------:R-:W3:-:S06]  /*1fe40*/  DSETP.NEU.AND P0, PT, R30, 1, PT ;  /* 0x3ff000001e00742a */ /* 0x000ecc0003f0d000 */
[----:B--23--:R-:W-:Y:S02]  /*1fe50*/  FSEL R2, R2, RZ, P0 ;  /* 0x000000ff02027208 */ /* 0x00cfe40000000000 */
[----:B------:R-:W-:-:S06]  /*1fe60*/  FSEL R3, R3, 1.875, P0 ;  /* 0x3ff0000003037808 */ /* 0x000fcc0000000000 */
[----:B------:R-:W2:-:S06]  /*1fe70*/  DMUL R20, R20, R2 ;  /* 0x0000000214147228 */ /* 0x000e8c0000000000 */
[----:B0-2---:R0:W2:Y:S01]  /*1fe80*/  DMUL R22, R20, R26 ;  /* 0x0000001a14167228 */ /* 0x0050a20000000000 */
[----:B------:R-:W-:Y:S05]  /*1fe90*/  BRA `(.L_x_5126) ;  /* 0x00000b8000007947 */ /* 0x000fea0003800000 */
.L_x_5101:
[----:B------:R-:W0:Y:S01]  /*1fea0*/  DSETP.GTU.AND P0, PT, R16, +INF , PT ;  /* 0x7ff000001000742a */ /* 0x000e220003f0c000 */
[----:B------:R-:W-:-:S13]  /*1feb0*/  BSSY B7, `(.L_x_5138) ;  /* 0x000008e000077945 */ /* 0x000fda0003800000 */
[----:B0-----:R-:W-:Y:S05]  /*1fec0*/  @P0 BRA `(.L_x_5139) ;  /* 0x000008b000000947 */ /* 0x001fea0003800000 */
[----:B------:R-:W-:Y:S01]  /*1fed0*/  BSSY B9, `(.L_x_5140) ;  /* 0x0000005000097945 */ /* 0x000fe20003800000 */
[----:B------:R-:W-:Y:S01]  /*1fee0*/  MOV R18, R16 ;  /* 0x0000001000127202 */ /* 0x000fe20000000f00 */
[----:B------:R-:W-:Y:S01]  /*1fef0*/  IMAD.MOV.U32 R19, RZ, RZ, R17 ;  /* 0x000000ffff137224 */ /* 0x000fe200078e0011 */
[----:B------:R-:W-:Y:S02]  /*1ff00*/  MOV R6, 0x1ff20 ;  /* 0x0001ff2000067802 */ /* 0x000fe40000000f00 */
[----:B-1----:R-:W-:Y:S05]  /*1ff10*/  CALL.REL.NOINC `($_ZN2at6native27unrolled_elementwise_kernelIN48_GLOBAL__N__08322988_15_IGammaKernel_cu_cb51a28d10CalcIgammaIdEESt5arrayIPcLm3EELi4E23TrivialOffsetCalculatorILi2EjES8_ILi1EjENS0_6memory15LoadWithoutCastENSB_16StoreWithoutCastEEEviT_T0_T2_T3_T4_T5_$__internal_lgamma_pos) ;  /* 0x000252e000007944 */ /* 0x002fea0003c00000 */
[----:B------:R-:W-:Y:S05]  /*1ff20*/  BSYNC B9 ;  /* 0x0000000000097941 */ /* 0x000fea0003800000 */
.L_x_5140:
[----:B------:R-:W-:Y:S01]  /*1ff30*/  ISETP.GT.AND P0, PT, R9, -0x1, PT ;  /* 0xffffffff0900780c */ /* 0x000fe20003f04270 */
[----:B012---:R-:W-:Y:S01]  /*1ff40*/  IMAD.MOV.U32 R2, RZ, RZ, R18 ;  /* 0x000000ffff027224 */ /* 0x007fe200078e0012 */
        /* <DEDUP_REMOVED lines=61> */
.L_x_5145:
[----:B------:R-:W-:Y:S05]  /*20320*/  BSYNC B4 ;  /* 0x0000000000047941 */ /* 0x000fea0003800000 */
.L_x_5144:
[----:B------:R-:W-:Y:S01]  /*20330*/  MOV R0, R3 ;  /* 0x0000000300007202 */ /* 0x000fe20000000f00 */
[----:B------:R-:W-:Y:S02]  /*20340*/  IMAD.MOV.U32 R16, RZ, RZ, R2 ;  /* 0x000000ffff107224 */ /* 0x000fe400078e0002 */
[----:B------:R-:W-:Y:S02]  /*20350*/  IMAD.MOV.U32 R17, RZ, RZ, R3 ;  /* 0x000000ffff117224 */ /* 0x000fe400078e0003 */
.L_x_5143:
[----:B------:R-:W-:Y:S05]  /*20360*/  BSYNC B3 ;  /* 0x0000000000037941 */ /* 0x000fea0003800000 */
.L_x_5142:
        /* <DEDUP_REMOVED lines=59> */
.L_x_5147:
[----:B------:R-:W-:Y:S05]  /*20720*/  BSYNC B2 ;  /* 0x0000000000027941 */ /* 0x000fea0003800000 */
.L_x_5146:
[----:B--2---:R-:W-:-:S04]  /*20730*/  DADD R18, -R18, R2 ;  /* 0x0000000012127229 */ /* 0x004fc80000000102 */
[----:B------:R-:W2:-:S10]  /*20740*/  DADD R2, -RZ, -R2 ;  /* 0x00000000ff027229 */ /* 0x000e940000000902 */
[----:B--2---:R-:W-:Y:S02]  /*20750*/  FSEL R2, R2, R18, !P4 ;  /* 0x0000001202027208 */ /* 0x004fe40006000000 */
[----:B------:R-:W-:Y:S01]  /*20760*/  FSEL R3, R3, R19, !P4 ;  /* 0x0000001303037208 */ /* 0x000fe20006000000 */
[----:B------:R-:W-:Y:S05]  /*20770*/  BRA `(.L_x_5141) ;  /* 0x0000001000007947 */ /* 0x000fea0003800000 */
.L_x_5139:
[----:B------:R0:W2:-:S06]  /*20780*/  DADD R2, R8, R8 ;  /* 0x0000000008027229 */ /* 0x00008c0000000008 */
.L_x_5141:
[----:B------:R-:W-:Y:S05]  /*20790*/  BSYNC B7 ;  /* 0x0000000000077941 */ /* 0x000fea0003800000 */
.L_x_5138:
[----:B------:R-:W3:-:S06]  /*207a0*/  DFMA R22, R8, R22, -R14 ;  /* 0x000000160816722b */ /* 0x000ecc000000080e */
[----:B--23--:R2:W3:Y:S02]  /*207b0*/  DADD R6, R22, -R2 ;  /* 0x0000000016067229 */ /* 0x00c4e40000000802 */
[----:B--2---:R-:W-:-:S04]  /*207c0*/  CS2R R22, SRZ ;  /* 0x0000000000167805 */ /* 0x004fc8000001ff00 */
[----:B---3--:R-:W2:-:S14]  /*207d0*/  DSETP.GEU.AND P0, PT, R6, c[0x2][0x120], PT ;  /* 0x008048000600762a */ /* 0x008e9c0003f0e000 */
        /* <DEDUP_REMOVED lines=36> */
.L_x_5126:
[----:B------:R-:W-:Y:S05]  /*20a20*/  BSYNC B8 ;  /* 0x0000000000087941 */ /* 0x000fea0003800000 */
.L_x_5100:
[----:B--23--:R-:W2:Y:S01]  /*20a30*/  DSETP.NEU.AND P0, PT, R22, RZ, PT ;  /* 0x000000ff1600722a */ /* 0x00cea20003f0d000 */
[----:B------:R-:W-:Y:S01]  /*20a40*/  BSSY B3, `(.L_x_5148) ;  /* 0x0000041000037945 */ /* 0x000fe20003800000 */
[----:B0-----:R-:W-:-:S12]  /*20a50*/  CS2R R20, SRZ ;  /* 0x0000000000147805 */ /* 0x001fd8000001ff00 */
        /* <DEDUP_REMOVED lines=9> */
.L_x_5153:
[----:B------:R-:W0:Y:S01]  /*20af0*/  DADD R12, R18, 1 ;  /* 0x3ff00000120c7429 */ /* 0x000e220000000000 */
[----:B------:R-:W-:Y:S01]  /*20b00*/  IMAD.MOV.U32 R2, RZ, RZ, 0x1 ;  /* 0x00000001ff027424 */ /* 0x000fe200078e00ff */
[----:B------:R-:W-:Y:S01]  /*20b10*/  FSETP.GEU.AND P1, PT, |R15|, 6.5827683646048100446e-37, PT ;  /* 0x036000000f00780b */ /* 0x000fe20003f2e200 */
[----:B------:R-:W-:Y:S03]  /*20b20*/  BSSY B7, `(.L_x_5151) ;  /* 0x0000013000077945 */ /* 0x000fe60003800000 */
[----:B0-----:R-:W0:Y:S04]  /*20b30*/  MUFU.RCP64H R3, R13 ;  /* 0x0000000d00037308 */ /* 0x001e280000001800 */
[----:B------:R-:W-:Y:S01]  /*20b40*/  MOV R18, R12 ;  /* 0x0000000c00127202 */ /* 0x000fe20000000f00 */
        /* <DEDUP_REMOVED lines=11> */
[----:B-1----:R-:W-:Y:S05]  /*20c00*/  @P0 BRA P1, `(.L_x_5152) ;  /* 0x0000004000000947 */ /* 0x002fea0000800000 */
[----:B------:R-:W-:Y:S01]  /*20c10*/  IMAD.MOV.U32 R46, RZ, RZ, R14 ;  /* 0x000000ffff2e7224 */ /* 0x000fe200078e000e */
[----:B------:R-:W-:Y:S02]  /*20c20*/  MOV R47, R15 ;  /* 0x0000000f002f7202 */ /* 0x000fe40000000f00 */
[----:B------:R-:W-:Y:S02]  /*20c30*/  MOV R0, 0x20c50 ;  /* 0x00020c5000007802 */ /* 0x000fe40000000f00 */
[----:B-1----:R-:W-:Y:S05]  /*20c40*/  CALL.REL.NOINC `($__internal_22_$__cuda_sm20_div_rn_f64_full) ;  /* 0x000233f000007944 */ /* 0x002fea0003c00000 */
.L_x_5152:
[----:B------:R-:W-:Y:S05]  /*20c50*/  BSYNC B7 ;  /* 0x0000000000077941 */ /* 0x000fea0003800000 */
.L_x_5151:
        /* <DEDUP_REMOVED lines=8> */
.L_x_5150:
        /* <DEDUP_REMOVED lines=20> */
.L_x_5155:
[----:B------:R-:W-:Y:S05]  /*20e20*/  BSYNC B4 ;  /* 0x0000000000047941 */ /* 0x000fea0003800000 */
.L_x_5154:
[----:B------:R-:W-:Y:S02]  /*20e30*/  IMAD.MOV.U32 R20, RZ, RZ, R2 ;  /* 0x000000ffff147224 */ /* 0x000fe400078e0002 */
[----:B------:R-:W-:Y:S02]  /*20e40*/  IMAD.MOV.U32 R21, RZ, RZ, R3 ;  /* 0x000000ffff157224 */ /* 0x000fe400078e0003 */
.L_x_5149:
[----:B------:R-:W-:Y:S05]  /*20e50*/  BSYNC B3 ;  /* 0x0000000000037941 */ /* 0x000fea0003800000 */
.L_x_5148:
[----:B------:R-:W0:Y:S01]  /*20e60*/  DADD R20, -R20, 1 ;  /* 0x3ff0000014147429 */ /* 0x000e220000000100 */
[----:B------:R-:W-:Y:S05]  /*20e70*/  BRA `(.L_x_5048) ;  /* 0x00022f0000007947 */ /* 0x000fea0003800000 */
.L_x_5061:
[----:B------:R-:W0:-:S06]  /*20e80*/  DMUL R2, R14, c[0x2][0x1e0] ;  /* 0x008078000e027a28 */ /* 0x000e0c0000000000 */
[----:B0-----:R-:W0:-:S14]  /*20e90*/  DSETP.GEU.AND P0, PT, R2, R8, PT ;  /* 0x000000080200722a */ /* 0x001e1c0003f0e000 */
[----:B0-----:R-:W-:Y:S05]  /*20ea0*/  @!P0 BRA `(.L_x_5156) ;  /* 0x00001f8000008947 */ /* 0x001fea0003800000 */
[----:B------:R-:W0:Y:S01]  /*20eb0*/  DADD R24, -RZ, -R14 ;  /* 0x00000000ff187229 */ /* 0x000e22000000090e */
[----:B------:R-:W-:Y:S01]  /*20ec0*/  BSSY B3, `(.L_x_5157) ;  /* 0x0000038000037945 */ /* 0x000fe20003800000 */
[----:B------:R-:W-:Y:S01]  /*20ed0*/  MOV R6, 0x1 ;  /* 0x0000000100067802 */ /* 0x000fe20000000f00 */
[----:B------:R-:W-:Y:S01]  /*20ee0*/  IMAD.MOV.U32 R22, RZ, RZ, 0x0 ;  /* 0x00000000ff167424 */ /* 0x000fe200078e00ff */
[----:B------:R-:W-:Y:S01]  /*20ef0*/  CS2R R20, SRZ ;  /* 0x0000000000147805 */ /* 0x000fe2000001ff00 */
[----:B------:R-:W-:-:S05]  /*20f00*/  IMAD.MOV.U32 R23, RZ, RZ, 0x3ff00000 ;  /* 0x3ff00000ff177424 */ /* 0x000fca00078e00ff */
[----:B0-----:R-:W-:Y:S02]  /*20f10*/  MOV R24, R25 ;  /* 0x0000001900187202 */ /* 0x001fe40000000f00 */
.L_x_5162:
        /* <DEDUP_REMOVED lines=21> */
.L_x_5159:
[----:B------:R-:W-:Y:S05]  /*21070*/  BSYNC B4 ;  /* 0x0000000000047941 */ /* 0x000fea0003800000 */
.L_x_5158:
[----:B------:R-:W0:Y:S01]  /*21080*/  DADD R12, R8, R18 ;  /* 0x00000000080c7229 */ /* 0x000e220000000012 */
[----:B------:R-:W-:Y:S01]  /*21090*/  IMAD.MOV.U32 R4, RZ, RZ, 0x1 ;  /* 0x00000001ff047424 */ /* 0x000fe200078e00ff */
[----:B------:R-:W-:Y:S02]  /*210a0*/  BSSY B4, `(.L_x_5160) ;  /* 0x0000013000047945 */ /* 0x000fe40003800000 */
[----:B------:R-:W2:Y:S02]  /*210b0*/  DMUL R46, R2, R22 ;  /* 0x00000016022e7228 */ /* 0x000ea40000000000 */
[----:B0-----:R-:W0:Y:S08]  /*210c0*/  MUFU.RCP64H R5, R13 ;  /* 0x0000000d00057308 */ /* 0x001e300000001800 */
[----:B--2---:R-:W-:Y:S01]  /*210d0*/  FSETP.GEU.AND P1, PT, |R47|, 6.5827683646048100446e-37, PT ;  /* 0x036000002f00780b */ /* 0x004fe20003f2e200 */
        /* <DEDUP_REMOVED lines=15> */
.L_x_5161:
[----:B------:R-:W-:Y:S05]  /*211d0*/  BSYNC B4 ;  /* 0x0000000000047941 */ /* 0x000fea0003800000 */
.L_x_5160:
[----:B------:R-:W0:Y:S01]  /*211e0*/  DADD R20, R2, R20 ;  /* 0x0000000002147229 */ /* 0x000e220000000014 */
[----:B------:R-:W-:-:S04]  /*211f0*/  IADD3 R6, R6, 0x1, RZ ;  /* 0x0000000106067810 */ /* 0x000fc80007ffe0ff */
[----:B------:R-:W-:Y:S01]  /*21200*/  ISETP.GE.U32.AND P0, PT, R6, 0x7d0, PT ;  /* 0x000007d00600780c */ /* 0x000fe20003f06070 */
[----:B0-----:R-:W0:-:S06]  /*21210*/  DMUL R4, |R20|, 1.1102230246251565404e-16 ;  /* 0x3ca0000014047828 */ /* 0x001e0c0000000200 */
[----:B0-----:R-:W0:-:S14]  /*21220*/  DSETP.GTU.AND P1, PT, |R2|, R4, PT ;  /* 0x000000040200722a */ /* 0x001e1c0003f2c200 */
[----:B0-----:R-:W-:Y:S05]  /*21230*/  @!P0 BRA P1, `(.L_x_5162) ;  /* 0xfffffce000008947 */ /* 0x001fea000083ffff */
[----:B------:R-:W-:Y:S05]  /*21240*/  BSYNC B3 ;  /* 0x0000000000037941 */ /* 0x000fea0003800000 */
.L_x_5157:
        /* <DEDUP_REMOVED lines=62> */
.L_x_5164:
[----:B------:R-:W-:Y:S05]  /*21630*/  BSYNC B2 ;  /* 0x0000000000027941 */ /* 0x000fea0003800000 */
.L_x_5163:
[----:B------:R-:W-:Y:S01]  /*21640*/  BSSY B7, `(.L_x_5165) ;  /* 0x0000090000077945 */ /* 0x000fe20003800000 */
[----:B--2---:R2:W3:Y:S01]  /*21650*/  DMUL R24, R8, R24 ;  /* 0x0000001808187228 */ /* 0x0044e20000000000 */
[----:B------:R-:W-:Y:S05]  /*21660*/  @P2 BRA `(.L_x_5166) ;  /* 0x000008c000002947 */ /* 0x000fea0003800000 */
[----:B------:R-:W4:Y:S01]  /*21670*/  DADD R14, -RZ, |R22| ;  /* 0x00000000ff0e7229 */ /* 0x000f220000000516 */
[----:B------:R-:W-:Y:S01]  /*21680*/  BSSY B8, `(.L_x_5167) ;  /* 0x0000005000087945 */ /* 0x000fe20003800000 */
[----:B------:R-:W-:-:S08]  /*21690*/  MOV R6, 0x216d0 ;  /* 0x000216d000067802 */ /* 0x000fd00000000f00 */
[----:B----4-:R-:W-:Y:S01]  /*216a0*/  MOV R18, R14 ;  /* 0x0000000e00127202 */ /* 0x010fe20000000f00 */
[----:B------:R-:W-:Y:S02]  /*216b0*/  IMAD.MOV.U32 R19, RZ, RZ, R15 ;  /* 0x000000ffff137224 */ /* 0x000fe400078e000f */
[----:B0123--:R-:W-:Y:S05]  /*216c0*/  CALL.REL.NOINC `($_ZN2at6native27unrolled_elementwise_kernelIN48_GLOBAL__N__08322988_15_IGammaKernel_cu_cb51a28d10CalcIgammaIdEESt5arrayIPcLm3EELi4E23TrivialOffsetCalculatorILi2EjES8_ILi1EjENS0_6memory15LoadWithoutCastENSB_16StoreWithoutCastEEEviT_T0_T2_T3_T4_T5_$__internal_lgamma_pos) ;  /* 0x00023b3000007944 */ /* 0x00ffea0003c00000 */
[----:B------:R-:W-:Y:S05]  /*216d0*/  BSYNC B8 ;  /* 0x0000000000087941 */ /* 0x000fea0003800000 */
.L_x_5167:
[----:B------:R-:W-:Y:S01]  /*216e0*/  ISETP.GT.AND P0, PT, R23, -0x1, PT ;  /* 0xffffffff1700780c */ /* 0x000fe20003f04270 */
[----:B012---:R-:W-:Y:S01]  /*216f0*/  IMAD.MOV.U32 R22, RZ, RZ, R18 ;  /* 0x000000ffff167224 */ /* 0x007fe200078e0012 */
        /* <DEDUP_REMOVED lines=61> */
.L_x_5172:
[----:B------:R-:W-:Y:S05]  /*21ad0*/  BSYNC B4 ;  /* 0x0000000000047941 */ /* 0x000fea0003800000 */
.L_x_5171:
[----:B------:R-:W-:Y:S01]  /*21ae0*/  MOV R0, R3 ;  /* 0x0000000300007202 */ /* 0x000fe20000000f00 */
[----:B------:R-:W-:Y:S02]  /*21af0*/  IMAD.MOV.U32 R14, RZ, RZ, R2 ;  /* 0x000000ffff0e7224 */ /* 0x000fe400078e0002 */
[----:B------:R-:W-:Y:S02]  /*21b00*/  IMAD.MOV.U32 R15, RZ, RZ, R3 ;  /* 0x000000ffff0f7224 */ /* 0x000fe400078e0003 */
.L_x_5170:
[----:B------:R-:W-:Y:S05]  /*21b10*/  BSYNC B3 ;  /* 0x0000000000037941 */ /* 0x000fea0003800000 */
.L_x_5169:
        /* <DEDUP_REMOVED lines=59> */
.L_x_5174:
[----:B------:R-:W-:Y:S05]  /*21ed0*/  BSYNC B2 ;  /* 0x0000000000027941 */ /* 0x000fea0003800000 */
.L_x_5173:
[----:B--2---:R-:W-:-:S04]  /*21ee0*/  DADD R18, -R18, R2 ;  /* 0x0000000012127229 */ /* 0x004fc80000000102 */
[----:B------:R-:W2:-:S10]  /*21ef0*/  DADD R2, -RZ, -R2 ;  /* 0x00000000ff027229 */ /* 0x000e940000000902 */
[----:B--2---:R-:W-:Y:S02]  /*21f00*/  FSEL R22, R2, R18, !P4 ;  /* 0x0000001202167208 */ /* 0x004fe40006000000 */
[----:B------:R-:W-:Y:S01]  /*21f10*/  FSEL R23, R3, R19, !P4 ;  /* 0x0000001303177208 */ /* 0x000fe20006000000 */
[----:B------:R-:W-:Y:S05]  /*21f20*/  BRA `(.L_x_5168) ;  /* 0x0000001000007947 */ /* 0x000fea0003800000 */
.L_x_5166:
[----:B------:R-:W4:-:S06]  /*21f30*/  DADD R22, R22, R22 ;  /* 0x0000000016167229 */ /* 0x000f0c0000000016 */
.L_x_5168:
[----:B------:R-:W-:Y:S05]  /*21f40*/  BSYNC B7 ;  /* 0x0000000000077941 */ /* 0x000fea0003800000 */
.L_x_5165:
[----:B---34-:R-:W3:Y:S01]  /*21f50*/  DADD R22, R24, -R22 ;  /* 0x0000000018167229 */ /* 0x018ee20000000816 */
[----:B------:R-:W-:Y:S09]  /*21f60*/  BSSY B2, `(.L_x_5175) ;  /* 0x0000032000027945 */ /* 0x000ff20003800000 */
[----:B---3--:R-:W-:-:S02]  /*21f70*/  FSETP.GEU.FTZ.AND P1, PT, R23, 4.1931471824645996094, PT ;  /* 0x40862e431700780b */ /* 0x008fc40003f3e000 */
        /* <DEDUP_REMOVED lines=10> */
.L_x_5176:
        /* <DEDUP_REMOVED lines=8> */
[----:B0-----:R0:W3:-:S04]  /*220a0*/  DADD R4, R2, -6.75539944105574400000e+15 ;  /* 0xc338000002047429 */ /* 0x0010c80000000000 */
[----:B0-----:R-:W-:Y:S02]  /*220b0*/  SEL R2, R2, RZ, P0 ;  /* 0x000000ff02027207 */ /* 0x001fe40000000000 */
[----:B---3--:R-:W0:Y:S02]  /*220c0*/  DFMA R6, R4, c[0x2][0xb8], R22 ;  /* 0x00802e0004067a2b */ /* 0x008e240000000016 */
[----:B------:R-:W-:-:S04]  /*220d0*/  IADD3 R3, R2, -0x1, RZ ;  /* 0xffffffff02037810 */ /* 0x000fc80007ffe0ff */
[----:B0-----:R-:W0:-:S10]  /*220e0*/  DFMA R6, R4, c[0x2][0xc0], R6 ;  /* 0x0080300004067a2b */ /* 0x001e140000000006 */
[----:B0-----:R-:W-:Y:S02]  /*220f0*/  FSEL R14, R22, R6, !P0 ;  /* 0x00000006160e7208 */ /* 0x001fe40004000000 */
[----:B------:R-:W-:Y:S02]  /*22100*/  FSEL R15, R23, R7, !P0 ;  /* 0x00000007170f7208 */ /* 0x000fe40004000000 */
[----:B------:R-:W-:Y:S01]  /*22110*/  ISETP.NE.AND P0, PT, R2, 0x400, PT ;  /* 0x000004000200780c */ /* 0x000fe20003f05270 */
[----:B------:R-:W-:Y:S02]  /*22120*/  IMAD.MOV.U32 R4, RZ, RZ, R14 ;  /* 0x000000ffff047224 */ /* 0x000fe400078e000e */
[----:B------:R-:W-:-:S06]  /*22130*/  IMAD.MOV.U32 R5, RZ, RZ, R15 ;  /* 0x000000ffff057224 */ /* 0x000fcc00078e000f */
[----:B------:R-:W0:-:S04]  /*22140*/  DFMA R6, R4, R10, c[0x2][0x1f0] ;  /* 0x00807c000406762b */ /* 0x000e08000000000a */
[----:B------:R-:W-:Y:S01]  /*22150*/  @P0 IADD3 R3, R2, RZ, RZ ;  /* 0x000000ff02030210 */ /* 0x000fe20007ffe0ff */
        /* <DEDUP_REMOVED lines=18> */
.L_x_5177:
[----:B------:R-:W-:Y:S05]  /*22280*/  BSYNC B2 ;  /* 0x0000000000027941 */ /* 0x000fea0003800000 */
.L_x_5175:
[----:B------:R-:W0:Y:S01]  /*22290*/  DSETP.GTU.AND P0, PT, R16, +INF , PT ;  /* 0x7ff000001000742a */ /* 0x000e220003f0c000 */
[----:B------:R-:W-:-:S13]  /*222a0*/  BSSY B7, `(.L_x_5178) ;  /* 0x0000090000077945 */ /* 0x000fda0003800000 */
[----:B0-----:R-:W-:Y:S05]  /*222b0*/  @P0 BRA `(.L_x_5179) ;  /* 0x000008d000000947 */ /* 0x001fea0003800000 */
[----:B------:R-:W-:Y:S01]  /*222c0*/  BSSY B8, `(.L_x_5180) ;  /* 0x0000005000087945 */ /* 0x000fe20003800000 */
[----:B------:R-:W-:Y:S01]  /*222d0*/  IMAD.MOV.U32 R18, RZ, RZ, R16 ;  /* 0x000000ffff127224 */ /* 0x000fe200078e0010 */
[----:B------:R-:W-:Y:S02]  /*222e0*/  MOV R19, R17 ;  /* 0x0000001100137202 */ /* 0x000fe40000000f00 */
[----:B------:R-:W-:Y:S02]  /*222f0*/  MOV R6, 0x22310 ;  /* 0x0002231000067802 */ /* 0x000fe40000000f00 */
[----:B-12---:R-:W-:Y:S05]  /*22300*/  CALL.REL.NOINC `($_ZN2at6native27unrolled_elementwise_kernelIN48_GLOBAL__N__08322988_15_IGammaKernel_cu_cb51a28d10CalcIgammaIdEESt5arrayIPcLm3EELi4E23TrivialOffsetCalculatorILi2EjES8_ILi1EjENS0_6memory15LoadWithoutCastENSB_16StoreWithoutCastEEEviT_T0_T2_T3_T4_T5_$__internal_lgamma_pos) ;  /* 0x00022ef000007944 */ /* 0x006fea0003c00000 */
[----:B------:R-:W-:Y:S05]  /*22310*/  BSYNC B8 ;  /* 0x0000000000087941 */ /* 0x000fea0003800000 */
.L_x_5180:
[----:B------:R-:W-:Y:S01]  /*22320*/  ISETP.GT.AND P0, PT, R9, -0x1, PT ;  /* 0xffffffff0900780c */ /* 0x000fe20003f04270 */
[----:B012---:R-:W-:Y:S02]  /*22330*/  IMAD.MOV.U32 R8, RZ, RZ, R18 ;  /* 0x000000ffff087224 */ /* 0x007fe400078e0012 */
        /* <DEDUP_REMOVED lines=63> */
.L_x_5185:
[----:B------:R-:W-:Y:S05]  /*22730*/  BSYNC B4 ;  /* 0x0000000000047941 */ /* 0x000fea0003800000 */
.L_x_5184:
[----:B------:R-:W-:Y:S01]  /*22740*/  IMAD.MOV.U32 R0, RZ, RZ, R3 ;  /* 0x000000ffff007224 */ /* 0x000fe200078e0003 */
[----:B------:R-:W-:Y:S01]  /*22750*/  MOV R17, R3 ;  /* 0x0000000300117202 */ /* 0x000fe20000000f00 */
[----:B------:R-:W-:Y:S02]  /*22760*/  IMAD.MOV.U32 R16, RZ, RZ, R2 ;  /* 0x000000ffff107224 */ /* 0x000fe400078e0002 */
.L_x_5183:
[----:B------:R-:W-:Y:S05]  /*22770*/  BSYNC B3 ;  /* 0x0000000000037941 */ /* 0x000fea0003800000 */
.L_x_5182:
        /* <DEDUP_REMOVED lines=59> */
.L_x_5187:
[----:B------:R-:W-:Y:S05]  /*22b30*/  BSYNC B2 ;  /* 0x0000000000027941 */ /* 0x000fea0003800000 */
.L_x_5186:
[----:B--2---:R-:W-:-:S04]  /*22b40*/  DADD R8, -R8, R2 ;  /* 0x0000000008087229 */ /* 0x004fc80000000102 */
[----:B------:R-:W2:-:S10]  /*22b50*/  DADD R2, -RZ, -R2 ;  /* 0x00000000ff027229 */ /* 0x000e940000000902 */
[----:B--2---:R-:W-:Y:S02]  /*22b60*/  FSEL R2, R2, R8, !P4 ;  /* 0x0000000802027208 */ /* 0x004fe40006000000 */
[----:B------:R-:W-:Y:S01]  /*22b70*/  FSEL R3, R3, R9, !P4 ;  /* 0x0000000903037208 */ /* 0x000fe20006000000 */
[----:B------:R-:W-:Y:S05]  /*22b80*/  BRA `(.L_x_5181) ;  /* 0x0000001000007947 */ /* 0x000fea0003800000 */
.L_x_5179:
[----:B------:R0:W3:-:S06]  /*22b90*/  DADD R2, R8, R8 ;  /* 0x0000000008027229 */ /* 0x0000cc0000000008 */
.L_x_5181:
[----:B------:R-:W-:Y:S05]  /*22ba0*/  BSYNC B7 ;  /* 0x0000000000077941 */ /* 0x000fea0003800000 */
.L_x_5178:
[----:B---3--:R-:W3:Y:S01]  /*22bb0*/  DADD R24, R24, -R2 ;  /* 0x0000000018187229 */ /* 0x008ee20000000802 */
[----:B------:R-:W-:Y:S01]  /*22bc0*/  IMAD.MOV.U32 R6, RZ, RZ, 0x652b82fe ;  /* 0x652b82feff067424 */ /* 0x000fe200078e00ff */
[----:B------:R-:W-:Y:S01]  /*22bd0*/  MOV R7, 0x3ff71547 ;  /* 0x3ff7154700077802 */ /* 0x000fe20000000f00 */
[----:B0-2---:R-:W-:Y:S01]  /*22be0*/  IMAD.MOV.U32 R8, RZ, RZ, 0x69ce2bdf ;  /* 0x69ce2bdfff087424 */ /* 0x005fe200078e00ff */
[----:B------:R-:W-:Y:S01]  /*22bf0*/  BSSY B2, `(.L_x_5188) ;  /* 0x0000021000027945 */ /* 0x000fe20003800000 */
[----:B------:R-:W-:-:S03]  /*22c00*/  IMAD.MOV.U32 R9, RZ, RZ, 0x3e5ade15 ;  /* 0x3e5ade15ff097424 */ /* 0x000fc600078e00ff */
[----:B---3--:R-:W0:Y:S02]  /*22c10*/  DFMA R6, R24, R6, 6.75539944105574400000e+15 ;  /* 0x433800001806742b */ /* 0x008e240000000006 */
        /* <DEDUP_REMOVED lines=30> */
.L_x_5189:
[----:B------:R-:W-:Y:S05]  /*22e00*/  BSYNC B2 ;  /* 0x0000000000027941 */ /* 0x000fea0003800000 */
.L_x_5188:
[----:B--2---:R2:W3:Y:S01]  /*22e10*/  DFMA R20, -R20, R2, -R14 ;  /* 0x000000021414722b */ /* 0x0044e2000000090e */
[----:B------:R-:W-:Y:S05]  /*22e20*/  BRA `(.L_x_5048) ;  /* 0x00020f5000007947 */ /* 0x000fea0003800000 */
.L_x_5156:
        /* <DEDUP_REMOVED lines=19> */
[----:B------:R-:W-:Y:S01]  /*22f60*/  MOV R33, 0x4184aa64 ;  /* 0x4184aa6400217802 */ /* 0x000fe20000000f00 */
[----:B------:R-:W-:Y:S01]  /*22f70*/  IMAD.MOV.U32 R32, RZ, RZ, 0x4a98efce ;  /* 0x4a98efceff207424 */ /* 0x000fe200078e00ff */
[----:B------:R3:W-:Y:S01]  /*22f80*/  STL.64 [R1+0x1418], R22 ;  /* 0x0014181601007387 */ /* 0x0007e20000100a00 */
[----:B------:R-:W-:Y:S01]  /*22f90*/  MOV R34, 0x80000000 ;  /* 0x8000000000227802 */ /* 0x000fe20000000f00 */
[----:B0-----:R-:W-:Y:S01]  /*22fa0*/  IMAD.MOV.U32 R10, RZ, RZ, -0x30b135d2 ;  /* 0xcf4eca2eff0a7424 */ /* 0x001fe200078e00ff */
[----:B------:R-:W-:Y:S01]  /*22fb0*/  MOV R11, 0x418b2298 ;  /* 0x418b2298000b7802 */ /* 0x000fe20000000f00 */
[----:B------:R0:W-:Y:S01]  /*22fc0*/  STL.64 [R1+0x1420], R26 ;  /* 0x0014201a01007387 */ /* 0x0001e20000100a00 */
[----:B------:R-:W-:Y:S01]  /*22fd0*/  IMAD.MOV.U32 R35, RZ, RZ, 0x419cbd69 ;  /* 0x419cbd69ff237424 */ /* 0x000fe200078e00ff */
[----:B------:R-:W-:Y:S01]  /*22fe0*/  MOV R37, 0x418308a8 ;  /* 0x418308a800257802 */ /* 0x000fe20000000f00 */
[----:B--2---:R-:W-:Y:S01]  /*22ff0*/  IMAD.MOV.U32 R12, RZ, RZ, 0x0 ;  /* 0x00000000ff0c7424 */ /* 0x004fe200078e00ff */
[----:B------:R2:W-:Y:S01]  /*23000*/  STL.64 [R1+0x1428], R28 ;  /* 0x0014281c01007387 */ /* 0x0005e20000100a00 */
[----:B------:R-:W-:Y:S01]  /*23010*/  IMAD.MOV.U32 R13, RZ, RZ, 0x3ff00000 ;  /* 0x3ff00000ff0d7424 */ /* 0x000fe200078e00ff */
[----:B------:R-:W-:Y:S01]  /*23020*/  MOV R3, 0x3f78d44d ;  /* 0x3f78d44d00037802 */ /* 0x000fe20000000f00 */
[----:B------:R-:W-:Y:S01]  /*23030*/  IMAD.MOV.U32 R36, RZ, RZ, 0x0 ;  /* 0x00000000ff247424 */ /* 0x000fe200078e00ff */
[----:B------:R4:W-:Y:S01]  /*23040*/  STL.64 [R1+0x1430], R30 ;  /* 0x0014301e01007387 */ /* 0x0009e20000100a00 */
[----:B---3--:R-:W-:Y:S01]  /*23050*/  IMAD.MOV.U32 R22, RZ, RZ, 0x0 ;  /* 0x00000000ff167424 */ /* 0x008fe200078e00ff */
[----:B------:R-:W-:Y:S01]  /*23060*/  MOV R23, 0x409e1400 ;  /* 0x409e140000177802 */ /* 0x000fe20000000f00 */
[----:B------:R-:W-:Y:S01]  /*23070*/  IMAD.MOV.U32 R18, RZ, RZ, -0x1a0caf76 ;  /* 0xe5f3508aff127424 */ /* 0x000fe200078e00ff */
[----:B------:R3:W-:Y:S01]  /*23080*/  STL.64 [R1+0x1438], R32 ;  /* 0x0014382001007387 */ /* 0x0007e20000100a00 */
[----:B0-----:R-:W-:Y:S01]  /*23090*/  IMAD.MOV.U32 R26, RZ, RZ, 0x0 ;  /* 0x00000000ff1a7424 */ /* 0x001fe200078e00ff */
[----:B------:R-:W-:Y:S01]  /*230a0*/  DSETP.GT.AND P0, PT, R16, 1, PT ;  /* 0x3ff000001000742a */ /* 0x000fe20003f04000 */
[----:B------:R-:W-:Y:S01]  /*230b0*/  IMAD.MOV.U32 R27, RZ, RZ, 0x40dfe780 ;  /* 0x40dfe780ff1b7424 */ /* 0x000fe200078e00ff */
[----:B------:R0:W-:Y:S01]  /*230c0*/  STL.64 [R1+0x1450], R10 ;  /* 0x0014500a01007387 */ /* 0x0001e20000100a00 */
[----:B--2---:R-:W-:Y:S01]  /*230d0*/  MOV R28, 0x0 ;  /* 0x00000000001c7802 */ /* 0x004fe20000000f00 */
[----:B------:R-:W-:Y:S01]  /*230e0*/  IMAD.MOV.U32 R29, RZ, RZ, 0x4115d0bc ;  /* 0x4115d0bcff1d7424 */ /* 0x000fe200078e00ff */
[----:B------:R-:W-:Y:S01]  /*230f0*/  BSSY B3, `(.L_x_5192) ;  /* 0x0000047000037945 */ /* 0x000fe20003800000 */
[----:B------:R2:W-:Y:S01]  /*23100*/  STL.64 [R1+0x2778], R12 ;  /* 0x0027780c01007387 */ /* 0x0005e20000100a00 */
[----:B----4-:R-:W-:Y:S01]  /*23110*/  IMAD.MOV.U32 R30, RZ, RZ, 0x0 ;  /* 0x00000000ff1e7424 */ /* 0x010fe200078e00ff */
[----:B------:R-:W-:Y:S01]  /*23120*/  MOV R31, 0x41441f7b ;  /* 0x41441f7b001f7802 */ /* 0x000fe20000000f00 */
[----:B------:R-:W-:Y:S01]  /*23130*/  IMAD.MOV.U32 R19, RZ, RZ, 0x40bb2bff ;  /* 0x40bb2bffff137424 */ /* 0x000fe200078e00ff */
[----:B------:R-:W-:Y:S01]  /*23140*/  STL.64 [R1+0x2788], R22 ;  /* 0x0027881601007387 */ /* 0x000fe20000100a00 */
[----:B---3--:R-:W-:-:S02]  /*23150*/  IMAD.MOV.U32 R32, RZ, RZ, -0x20000000 ;  /* 0xe0000000ff207424 */ /* 0x008fc400078e00ff */
[----:B------:R-:W-:Y:S01]  /*23160*/  IMAD.MOV.U32 R33, RZ, RZ, 0x41697171 ;  /* 0x41697171ff217424 */ /* 0x000fe200078e00ff */
[----:B0-----:R-:W-:Y:S01]  /*23170*/  MOV R11, 0x41991871 ;  /* 0x41991871000b7802 */ /* 0x001fe20000000f00 */
[----:B------:R-:W-:Y:S01]  /*23180*/  IMAD.MOV.U32 R10, RZ, RZ, 0x70000000 ;  /* 0x70000000ff0a7424 */ /* 0x000fe200078e00ff */
[----:B------:R-:W-:Y:S01]  /*23190*/  STL.64 [R1+0x2790], R26 ;  /* 0x0027901a01007387 */ /* 0x000fe20000100a00 */
[----:B------:R-:W-:Y:S02]  /*231a0*/  IMAD.MOV.U32 R2, RZ, RZ, 0x6a172145 ;  /* 0x6a172145ff027424 */ /* 0x000fe400078e00ff */
[----:B--2---:R-:W-:Y:S01]  /*231b0*/  IMAD.MOV.U32 R12, RZ, RZ, -0x50000000 ;  /* 0xb0000000ff0c7424 */ /* 0x004fe200078e00ff */
[----:B------:R-:W-:Y:S01]  /*231c0*/  STL.64 [R1+0x2798], R28 ;  /* 0x0027981c01007387 */ /* 0x000fe20000100a00 */
[----:B------:R-:W-:Y:S02]  /*231d0*/  IMAD.MOV.U32 R13, RZ, RZ, 0x41a1fda6 ;  /* 0x41a1fda6ff0d7424 */ /* 0x000fe400078e00ff */
[----:B------:R-:W-:Y:S01]  /*231e0*/  IMAD.MOV.U32 R4, RZ, RZ, 0x77f7c44b ;  /* 0x77f7c44bff047424 */ /* 0x000fe200078e00ff */
[----:B------:R-:W-:Y:S01]  /*231f0*/  STL.64 [R1+0x27a0], R30 ;  /* 0x0027a01e01007387 */ /* 0x000fe20000100a00 */
[----:B------:R-:W-:-:S02]  /*23200*/  IMAD.MOV.U32 R5, RZ, RZ, 0x3fe0509f ;  /* 0x3fe0509fff057424 */ /* 0x000fc400078e00ff */
[----:B------:R-:W-:Y:S01]  /*23210*/  IMAD.MOV.U32 R7, RZ, RZ, RZ ;  /* 0x000000ffff077224 */ /* 0x000fe200078e00ff */
[----:B------:R-:W-:Y:S01]  /*23220*/  STL.64 [R1+0x27a8], R32 ;  /* 0x0027a82001007387 */ /* 0x000fe20000100a00 */
[----:B------:R-:W-:-:S03]  /*23230*/  IMAD.MOV.U32 R0, RZ, RZ, 0x1 ;  /* 0x00000001ff007424 */ /* 0x000fc600078e00ff */
        /* <DEDUP_REMOVED lines=13> */
[----:B---3--:R-:W-:Y:S01]  /*23310*/  MOV R4, 0xec772306 ;  /* 0xec77230600047802 */ /* 0x008fe20000000f00 */
[----:B------:R-:W-:Y:S02]  /*23320*/  IMAD.MOV.U32 R5, RZ, RZ, 0x4198bf15 ;  /* 0x4198bf15ff057424 */ /* 0x000fe400078e00ff */
        /* <DEDUP_REMOVED lines=23> */
[----:B------:R-:W-:Y:S01]  /*234a0*/  IMAD.MOV.U32 R26, RZ, RZ, R8 ;  /* 0x000000ffff1a7224 */ /* 0x000fe200078e0008 */
[----:B------:R-:W-:Y:S01]  /*234b0*/  MOV R2, 0x234f0 ;  /* 0x000234f000027802 */ /* 0x000fe20000000f00 */
[----:B------:R-:W-:Y:S01]  /*234c0*/  IMAD.MOV.U32 R27, RZ, RZ, R9 ;  /* 0x000000ffff1b7224 */ /* 0x000fe200078e0009 */
[----:B------:R-:W-:Y:S02]  /*234d0*/  IADD3 R3, R3, -0x100000, RZ ;  /* 0xfff0000003037810 */ /* 0x000fe40007ffe0ff */
[----:B01----:R-:W-:Y:S05]  /*234e0*/  CALL.REL.NOINC `($__internal_21_$__cuda_sm20_dblrcp_rn_slowpath_v3) ;  /* 0x000208d000007944 */ /* 0x003fea0003c00000 */
[----:B01----:R-:W-:Y:S01]  /*234f0*/  MOV R2, R4 ;  /* 0x0000000400027202 */ /* 0x003fe20000000f00 */
[----:B------:R-:W-:Y:S02]  /*23500*/  IMAD.MOV.U32 R3, RZ, RZ, R5 ;  /* 0x000000ffff037224 */ /* 0x000fe400078e0005 */
.L_x_5195:
[----:B------:R-:W-:Y:S05]  /*23510*/  BSYNC B4 ;  /* 0x0000000000047941 */ /* 0x000fea0003800000 */
.L_x_5194:
[----:B------:R-:W-:Y:S01]  /*23520*/  IMAD.MOV.U32 R7, RZ, RZ, 0xc ;  /* 0x0000000cff077424 */ /* 0x000fe200078e00ff */
[----:B------:R-:W-:Y:S01]  /*23530*/  MOV R0, 0xffffffff ;  /* 0xffffffff00007802 */ /* 0x000fe20000000f00 */
[----:B0-----:R-:W-:Y:S02]  /*23540*/  IMAD.MOV.U32 R4, RZ, RZ, -0x30b135d2 ;  /* 0xcf4eca2eff047424 */ /* 0x001fe400078e00ff */
[----:B------:R-:W-:-:S02]  /*23550*/  IMAD.MOV.U32 R5, RZ, RZ, 0x418b2298 ;  /* 0x418b2298ff057424 */ /* 0x000fc400078e00ff */
.L_x_5193:
[----:B0-----:R-:W-:Y:S05]  /*23560*/  BSYNC B3 ;  /* 0x0000000000037941 */ /* 0x001fea0003800000 */
.L_x_5192:
        /* <DEDUP_REMOVED lines=20> */
[----:B------:R-:W-:-:S04]  /*236b0*/  IMAD.U32 R45, R7, 0x8, R82 ;  /* 0x00000008072d7824 */ /* 0x000fc800078e0052 */
[----:B------:R4:W5:Y:S01]  /*236c0*/  LDL.64 R64, [R37] ;  /* 0x0000000025407983 */ /* 0x0009620000100a00 */
[--C-:B------:R-:W-:Y:S01]  /*236d0*/  IMAD.IADD R7, R37, 0x1, R44.reuse ;  /* 0x0000000125077824 */ /* 0x100fe200078e022c */
[----:B--2---:R-:W-:Y:S02]  /*236e0*/  IADD3 R43, R44, R45, RZ ;  /* 0x0000002d2c2b7210 */ /* 0x004fe40007ffe0ff */
[----:B------:R2:W5:Y:S01]  /*236f0*/  LDL.64 R62, [R45] ;  /* 0x000000002d3e7983 */ /* 0x0005620000100a00 */
[----:B-1----:R-:W-:-:S03]  /*23700*/  IMAD.IADD R35, R7, 0x1, R44 ;  /* 0x0000000107237824 */ /* 0x002fc600078e022c */
[----:B------:R1:W5:Y:S01]  /*23710*/  LDL.64 R58, [R7] ;  /* 0x00000000073a7983 */ /* 0x0003620000100a00 */
[----:B------:R-:W-:-:S03]  /*23720*/  IMAD.IADD R41, R43, 0x1, R44 ;  /* 0x000000012b297824 */ /* 0x000fc600078e022c */
[----:B------:R1:W5:Y:S01]  /*23730*/  LDL.64 R56, [R43] ;  /* 0x000000002b387983 */ /* 0x0003620000100a00 */
[----:B0-----:R-:W-:-:S03]  /*23740*/  IADD3 R33, R35, R44, RZ ;  /* 0x0000002c23217210 */ /* 0x001fc60007ffe0ff */
[----:B------:R0:W5:Y:S01]  /*23750*/  LDL.64 R54, [R35] ;  /* 0x0000000023367983 */ /* 0x0001620000100a00 */
[----:B------:R-:W-:-:S03]  /*23760*/  IMAD.IADD R39, R41, 0x1, R44 ;  /* 0x0000000129277824 */ /* 0x000fc600078e022c */
[----:B------:R0:W5:Y:S01]  /*23770*/  LDL.64 R52, [R41] ;  /* 0x0000000029347983 */ /* 0x0001620000100a00 */
[----:B------:R-:W-:-:S03]  /*23780*/  IMAD.IADD R46, R33, 0x1, R44 ;  /* 0x00000001212e7824 */ /* 0x000fc600078e022c */
[----:B------:R0:W5:Y:S01]  /*23790*/  LDL.64 R50, [R33] ;  /* 0x0000000021327983 */ /* 0x0001620000100a00 */
[----:B------:R-:W-:-:S03]  /*237a0*/  IADD3 R69, R39, R44, RZ ;  /* 0x0000002c27457210 */ /* 0x000fc60007ffe0ff */
[----:B------:R0:W5:Y:S04]  /*237b0*/  LDL.64 R48, [R39] ;  /* 0x0000000027307983 */ /* 0x0001680000100a00 */
[----:B------:R-:W5:Y:S01]  /*237c0*/  LDL.64 R46, [R46] ;  /* 0x000000002e2e7983 */ /* 0x000f620000100a00 */
[----:B--2---:R-:W-:-:S03]  /*237d0*/  IMAD.IADD R45, R69, 0x1, R44 ;  /* 0x00000001452d7824 */ /* 0x004fc600078e022c */
[----:B-1----:R1:W2:Y:S01]  /*237e0*/  LDL.64 R6, [R69] ;  /* 0x0000000045067983 */ /* 0x0022a20000100a00 */
[----:B------:R-:W-:-:S03]  /*237f0*/  IMAD.IADD R67, R45, 0x1, R44 ;  /* 0x000000012d437824 */ /* 0x000fc600078e022c */
[----:B----4-:R4:W2:Y:S02]  /*23800*/  LDL.64 R36, [R45] ;  /* 0x000000002d247983 */ /* 0x0108a40000100a00 */
[-C--:B------:R-:W-:Y:S02]  /*23810*/  IADD3 R75, R67, R44.reuse, RZ ;  /* 0x0000002c434b7210 */ /* 0x080fe40007ffe0ff */
[----:B------:R1:W2:Y:S03]  /*23820*/  LDL.64 R42, [R67] ;  /* 0x00000000432a7983 */ /* 0x0002a60000100a00 */
[--C-:B------:R-:W-:Y:S01]  /*23830*/  IMAD.IADD R73, R75, 0x1, R44.reuse ;  /* 0x000000014b497824 */ /* 0x100fe200078e022c */
[----:B0-----:R-:W2:Y:S03]  /*23840*/  LDL.64 R40, [R75] ;  /* 0x000000004b287983 */ /* 0x001ea60000100a00 */
[----:B------:R-:W-:Y:S01]  /*23850*/  IMAD.IADD R71, R73, 0x1, R44 ;  /* 0x0000000149477824 */ /* 0x000fe200078e022c */
[----:B------:R-:W2:Y:S04]  /*23860*/  LDL.64 R38, [R73] ;  /* 0x0000000049267983 */ /* 0x000ea80000100a00 */
[----:B------:R-:W2:Y:S01]  /*23870*/  LDL.64 R34, [R71] ;  /* 0x0000000047227983 */ /* 0x000ea20000100a00 */
[----:B-1----:R-:W-:-:S05]  /*23880*/  IADD3 R69, R71, R44, RZ ;  /* 0x0000002c47457210 */ /* 0x002fca0007ffe0ff */
[----:B------:R-:W2:Y:S01]  /*23890*/  LDL.64 R32, [R69] ;  /* 0x0000000045207983 */ /* 0x000ea20000100a00 */
[----:B------:R-:W-:-:S06]  /*238a0*/  IMAD.IADD R44, R69, 0x1, R44 ;  /* 0x00000001452c7824 */ /* 0x000fcc00078e022c */
        /* <DEDUP_REMOVED lines=22> */
[----:B------:R-:W-:-:S03]  /*23a10*/  MOV R6, 0x1 ;  /* 0x0000000100067802 */ /* 0x000fc60000000f00 */
        /* <DEDUP_REMOVED lines=21> */
[----:B------:R-:W-:Y:S02]  /*23b70*/  IMAD.MOV.U32 R22, RZ, RZ, R2 ;  /* 0x000000ffff167224 */ /* 0x000fe400078e0002 */
[----:B------:R-:W-:Y:S02]  /*23b80*/  IMAD.MOV.U32 R23, RZ, RZ, R3 ;  /* 0x000000ffff177224 */ /* 0x000fe400078e0003 */
.L_x_5197:
[----:B------:R-:W-:Y:S05]  /*23b90*/  BSYNC B3 ;  /* 0x0000000000037941 */ /* 0x000fea0003800000 */
.L_x_5196:
        /* <DEDUP_REMOVED lines=22> */
[----:B-1----:R-:W-:Y:S05]  /*23d00*/  CALL.REL.NOINC `($__internal_22_$__cuda_sm20_div_rn_f64_full) ;  /* 0x0002033000007944 */ /* 0x002fea0003c00000 */
[----:B------:R-:W-:Y:S02]  /*23d10*/  IMAD.MOV.U32 R6, RZ, RZ, R2 ;  /* 0x000000ffff067224 */ /* 0x000fe400078e0002 */
[----:B------:R-:W-:Y:S02]  /*23d20*/  IMAD.MOV.U32 R7, RZ, RZ, R3 ;  /* 0x000000ffff077224 */ /* 0x000fe400078e0003 */
.L_x_5199:
[----:B------:R-:W-:Y:S05]  /*23d30*/  BSYNC B3 ;  /* 0x0000000000037941 */ /* 0x000fea0003800000 */
.L_x_5198:
        /* <DEDUP_REMOVED lines=26> */
[----:B------:R-:W-:Y:S02]  /*23ee0*/  IMAD.MOV.U32 R47, RZ, RZ, R3 ;  /* 0x000000ffff2f7224 */ /* 0x000fe400078e0003 */
.L_x_5201:
[----:B------:R-:W-:Y:S05]  /*23ef0*/  BSYNC B3 ;  /* 0x0000000000037941 */ /* 0x000fea0003800000 */
.L_x_5200:
        /* <DEDUP_REMOVED lines=19> */
[----:B------:R-:W-:Y:S01]  /*24030*/  IMAD.MOV.U32 R26, RZ, RZ, R2 ;  /* 0x000000ffff1a7224 */ /* 0x000fe200078e0002 */
[----:B------:R-:W-:Y:S02]  /*24040*/  MOV R27, R3 ;  /* 0x00000003001b7202 */ /* 0x000fe40000000f00 */
.L_x_5203:
[----:B------:R-:W-:Y:S05]  /*24050*/  BSYNC B3 ;  /* 0x0000000000037941 */ /* 0x000fea0003800000 */
.L_x_5202:
        /* <DEDUP_REMOVED lines=25> */
.L_x_5206:
[----:B------:R-:W-:Y:S05]  /*241f0*/  BSYNC B3 ;  /* 0x0000000000037941 */ /* 0x000fea0003800000 */
.L_x_5205:
        /* <DEDUP_REMOVED lines=65> */
.L_x_5208:
        /* <DEDUP_REMOVED lines=20> */
.L_x_5211:
[----:B------:R-:W-:Y:S05]  /*24750*/  BSYNC B4 ;  /* 0x0000000000047941 */ /* 0x000fea0003800000 */
.L_x_5210:
        /* <DEDUP_REMOVED lines=15> */
.L_x_5209:
[----:B------:R-:W-:Y:S05]  /*24850*/  BSYNC B3 ;  /* 0x0000000000037941 */ /* 0x000fea0003800000 */
.L_x_5207:
        /* <DEDUP_REMOVED lines=21> */
.L_x_5213:
[----:B------:R-:W-:Y:S05]  /*249b0*/  BSYNC B3 ;  /* 0x0000000000037941 */ /* 0x000fea0003800000 */
.L_x_5212:
        /* <DEDUP_REMOVED lines=37> */
.L_x_5215:
[----:B------:R-:W-:Y:S05]  /*24c10*/  BSYNC B2 ;  /* 0x0000000000027941 */ /* 0x000fea0003800000 */
.L_x_5214:
[----:B--2---:R2:W3:Y:S01]  /*24c20*/  DMUL R22, R22, R26 ;  /* 0x0000001a16167228 */ /* 0x0044e20000000000 */
[----:B------:R-:W-:Y:S05]  /*24c30*/  BRA `(.L_x_5216) ;  /* 0x0000178000007947 */ /* 0x000fea0003800000 */
.L_x_5204:
        /* <DEDUP_REMOVED lines=47> */
[----:B------:R-:W-:Y:S02]  /*24f30*/  @!P0 IMAD.MOV.U32 R2, RZ, RZ, R4 ;  /* 0x000000ffff028224 */ /* 0x000fe400078e0004 */
[----:B------:R-:W-:-:S06]  /*24f40*/  @!P0 IMAD.MOV.U32 R4, RZ, RZ, RZ ;  /* 0x000000ffff048224 */ /* 0x000fcc00078e00ff */
[----:B------:R0:W2:-:S06]  /*24f50*/  @!P0 DMUL R20, R2, R4 ;  /* 0x0000000402148228 */ /* 0x00008c0000000000 */
.L_x_5218:
[----:B------:R-:W-:Y:S05]  /*24f60*/  BSYNC B2 ;  /* 0x0000000000027941 */ /* 0x000fea0003800000 */
.L_x_5217:
[----:B------:R-:W-:Y:S01]  /*24f70*/  BSSY B3, `(.L_x_5219) ;  /* 0x000000a000037945 */ /* 0x000fe20003800000 */
[----:B------:R-:W-:Y:S05]  /*24f80*/  @P2 BRA P3, `(.L_x_5220) ;  /* 0x0000008000002947 */ /* 0x000fea0001800000 */
[----:B------:R-:W-:Y:S01]  /*24f90*/  MOV R12, R18 ;  /* 0x00000012000c7202 */ /* 0x000fe20000000f00 */
[----:B------:R-:W-:Y:S01]  /*24fa0*/  IMAD.MOV.U32 R13, RZ, RZ, R19 ;  /* 0x000000ffff0d7224 */ /* 0x000fe200078e0013 */
[----:B------:R-:W-:Y:S01]  /*24fb0*/  MOV R47, R15 ;  /* 0x0000000f002f7202 */ /* 0x000fe20000000f00 */
[----:B------:R-:W-:Y:S01]  /*24fc0*/  IMAD.MOV.U32 R46, RZ, RZ, R14 ;  /* 0x000000ffff2e7224 */ /* 0x000fe200078e000e */
[----:B------:R-:W-:Y:S02]  /*24fd0*/  MOV R0, 0x24ff0 ;  /* 0x00024ff000007802 */ /* 0x000fe40000000f00 */
[----:B012---:R-:W-:Y:S05]  /*24fe0*/  CALL.REL.NOINC `($__internal_22_$__cuda_sm20_div_rn_f64_full) ;  /* 0x0001f05000007944 */ /* 0x007fea0003c00000 */
[----:B------:R-:W-:Y:S02]  /*24ff0*/  IMAD.MOV.U32 R30, RZ, RZ, R2 ;  /* 0x000000ffff1e7224 */ /* 0x000fe400078e0002 */
[----:B------:R-:W-:Y:S02]  /*25000*/  IMAD.MOV.U32 R31, RZ, RZ, R3 ;  /* 0x000000ffff1f7224 */ /* 0x000fe400078e0003 */
.L_x_5220:
[----:B------:R-:W-:Y:S05]  /*25010*/  BSYNC B3 ;  /* 0x0000000000037941 */ /* 0x000fea0003800000 */
.L_x_5219:
[----:B------:R-:W-:Y:S01]  /*25020*/  LOP3.LUT R0, R9, 0x7ff00000, RZ, 0xc0, !PT ;  /* 0x7ff0000009007812 */ /* 0x000fe200078ec0ff */
[----:B------:R3:W4:Y:S01]  /*25030*/  DADD R6, -RZ, |R30| ;  /* 0x00000000ff067229 */ /* 0x000722000000051e */
[----:B------:R-:W-:Y:S01]  /*25040*/  BSSY B2, `(.L_x_5221) ;  /* 0x0000008000027945 */ /* 0x000fe20003800000 */
[----:B0-----:R-:W-:Y:S01]  /*25050*/  MOV R4, R8 ;  /* 0x0000000800047202 */ /* 0x001fe20000000f00 */
[----:B------:R-:W-:Y:S01]  /*25060*/  IMAD.MOV.U32 R2, RZ, RZ, R9 ;  /* 0x000000ffff027224 */ /* 0x000fe200078e0009 */
[----:B------:R-:W-:-:S02]  /*25070*/  LEA.HI R3, R0, 0xfffffc0c, RZ, 0xc ;  /* 0xfffffc0c00037811 */ /* 0x000fc400078f60ff */
[----:B------:R-:W-:Y:S02]  /*25080*/  MOV R0, 0x250c0 ;  /* 0x000250c000007802 */ /* 0x000fe40000000f00 */
[CC--:B------:R-:W-:Y:S02]  /*25090*/  SHF.L.U64.HI R5, R8.reuse, R3.reuse, R9 ;  /* 0x0000000308057219 */ /* 0x0c0fe40000010209 */
[----:B------:R-:W-:Y:S02]  /*250a0*/  SHF.L.U32 R10, R8, R3, RZ ;  /* 0x00000003080a7219 */ /* 0x000fe400000006ff */
[----:B-1234-:R-:W-:Y:S05]  /*250b0*/  CALL.REL.NOINC `($_ZN2at6native27unrolled_elementwise_kernelIN48_GLOBAL__N__08322988_15_IGammaKernel_cu_cb51a28d10CalcIgammaIdEESt5arrayIPcLm3EELi4E23TrivialOffsetCalculatorILi2EjES8_ILi1EjENS0_6memory15LoadWithoutCastENSB_16StoreWithoutCastEEEviT_T0_T2_T3_T4_T5_$__internal_accurate_pow) ;  /* 0x0001f90000007944 */ /* 0x01efea0003c00000 */
[----:B------:R-:W-:Y:S05]  /*250c0*/  BSYNC B2 ;  /* 0x0000000000027941 */ /* 0x000fea0003800000 */
.L_x_5221:
[----:B------:R-:W1:Y:S01]  /*250d0*/  DSETP.NEU.AND P0, PT, R30, RZ, PT ;  /* 0x000000ff1e00722a */ /* 0x000e620003f0d000 */
[----:B------:R-:W-:Y:S01]  /*250e0*/  BSSY B2, `(.L_x_5222) ;  /* 0x000001c000027945 */ /* 0x000fe20003800000 */
[----:B------:R-:W-:Y:S01]  /*250f0*/  IMAD.MOV.U32 R2, RZ, RZ, R24 ;  /* 0x000000ffff027224 */ /* 0x000fe200078e0018 */
[----:B------:R-:W-:-:S11]  /*25100*/  MOV R3, R25 ;  /* 0x0000001900037202 */ /* 0x000fd60000000f00 */
        /* <DEDUP_REMOVED lines=12> */
[----:B-1----:R-:W-:Y:S02]  /*251d0*/  IMAD.MOV.U32 R2, RZ, RZ, R0 ;  /* 0x000000ffff027224 */ /* 0x002fe400078e0000 */
[----:B------:R-:W-:-:S10]  /*251e0*/  IMAD.MOV.U32 R3, RZ, RZ, R5 ;  /* 0x000000ffff037224 */ /* 0x000fd400078e0005 */
[----:B--2---:R-:W-:Y:S05]  /*251f0*/  @!P1 BRA `(.L_x_5224) ;  /* 0x000000a000009947 */ /* 0x004fea0003800000 */
[----:B------:R-:W-:Y:S01]  /*25200*/  MOV R2, 0x0 ;  /* 0x0000000000027802 */ /* 0x000fe20000000f00 */
[----:B------:R-:W-:Y:S01]  /*25210*/  IMAD.MOV.U32 R3, RZ, RZ, -0x80000 ;  /* 0xfff80000ff037424 */ /* 0x000fe200078e00ff */
[----:B------:R-:W-:Y:S05]  /*25220*/  BRA `(.L_x_5224) ;  /* 0x0000007000007947 */ /* 0x000fea0003800000 */
.L_x_5223:
[----:B------:R-:W1:Y:S01]  /*25230*/  DSETP.NEU.AND P1, PT, R16, 0.5, PT ;  /* 0x3fe000001000742a */ /* 0x000e620003f2d000 */
[----:B------:R-:W-:Y:S01]  /*25240*/  ISETP.GE.AND P2, PT, R9, RZ, PT ;  /* 0x000000ff0900720c */ /* 0x000fe20003f46270 */
[----:B------:R-:W-:Y:S01]  /*25250*/  IMAD.MOV.U32 R2, RZ, RZ, RZ ;  /* 0x000000ffff027224 */ /* 0x000fe200078e00ff */
[----:B------:R-:W-:-:S04]  /*25260*/  ISETP.EQ.U32.AND P0, PT, R10, RZ, PT ;  /* 0x000000ff0a00720c */ /* 0x000fc80003f02070 */
[----:B-1----:R-:W-:-:S04]  /*25270*/  ISETP.EQ.AND.EX P0, PT, R5, -0x80000000, P1, P0 ;  /* 0x800000000500780c */ /* 0x002fc80000f02300 */
[----:B------:R-:W-:-:S04]  /*25280*/  SEL R3, R31, RZ, P0 ;  /* 0x000000ff1f037207 */ /* 0x000fc80000000000 */
[----:B------:R-:W-:Y:S02]  /*25290*/  @!P2 LOP3.LUT R3, R3, 0x7ff00000, RZ, 0xfc, !PT ;  /* 0x7ff000000303a812 */ /* 0x000fe400078efcff */
.L_x_5224:
[----:B------:R-:W-:Y:S05]  /*252a0*/  BSYNC B2 ;  /* 0x0000000000027941 */ /* 0x000fea0003800000 */
.L_x_5222:
        /* <DEDUP_REMOVED lines=18> */
.L_x_5227:
[----:B------:R1:W2:-:S06]  /*253d0*/  DADD R2, R8, R30 ;  /* 0x0000000008027229 */ /* 0x00028c000000001e */
.L_x_5226:
[----:B------:R-:W-:Y:S05]  /*253e0*/  BSYNC B2 ;  /* 0x0000000000027941 */ /* 0x000fea0003800000 */
.L_x_5225:
[----:B------:R-:W3:-:S06]  /*253f0*/  DSETP.NEU.AND P0, PT, R30, 1, PT ;  /* 0x3ff000001e00742a */ /* 0x000ecc0003f0d000 */
[----:B--23--:R-:W-:Y:S02]  /*25400*/  FSEL R2, R2, RZ, P0 ;  /* 0x000000ff02027208 */ /* 0x00cfe40000000000 */
[----:B------:R-:W-:-:S06]  /*25410*/  FSEL R3, R3, 1.875, P0 ;  /* 0x3ff0000003037808 */ /* 0x000fcc0000000000 */
[----:B------:R-:W2:-:S06]  /*25420*/  DMUL R20, R20, R2 ;  /* 0x0000000214147228 */ /* 0x000e8c0000000000 */
[----:B0-2---:R0:W2:Y:S01]  /*25430*/  DMUL R22, R20, R26 ;  /* 0x0000001a14167228 */ /* 0x0050a20000000000 */
[----:B------:R-:W-:Y:S05]  /*25440*/  BRA `(.L_x_5216) ;  /* 0x00000f7000007947 */ /* 0x000fea0003800000 */
.L_x_5191:
        /* <DEDUP_REMOVED lines=11> */
[----:B------:R-:W-:-:S13]  /*25500*/  ISETP.GE.U32.AND P0, PT, R4, 0x7fefffff, PT ;  /* 0x7fefffff0400780c */ /* 0x000fda0003f06070 */
[----:B------:R-:W-:Y:S01]  /*25510*/  @P0 IMAD.MOV.U32 R4, RZ, RZ, 0x0 ;  /* 0x00000000ff040424 */ /* 0x000fe200078e00ff */
[----:B------:R-:W-:Y:S02]  /*25520*/  @P0 MOV R5, 0x7ff00000 ;  /* 0x7ff0000000050802 */ /* 0x000fe40000000f00 */
[----:B------:R-:W-:-:S04]  /*25530*/  @P0 FSETP.NEU.FTZ.AND P1, PT, R3, RZ, PT ;  /* 0x000000ff0300020b */ /* 0x000fc80003f3d000 */
[----:B------:R-:W0:-:S10]  /*25540*/  @P0 DFMA R4, R2, R4, +INF ;  /* 0x7ff000000204042b */ /* 0x000e140000000004 */
[----:B0-----:R-:W-:Y:S01]  /*25550*/  @P0 FSEL R20, R4, RZ, P1 ;  /* 0x000000ff04140208 */ /* 0x001fe20000800000 */
[----:B------:R-:W-:Y:S01]  /*25560*/  IMAD.MOV.U32 R4, RZ, RZ, R14 ;  /* 0x000000ffff047224 */ /* 0x000fe200078e000e */
[----:B------:R-:W-:Y:S02]  /*25570*/  @P0 FSEL R21, R5, -QNAN , P1 ;  /* 0xfff0000005150808 */ /* 0x000fe40000800000 */
[----:B------:R-:W-:Y:S01]  /*25580*/  @!P2 MOV R4, R2 ;  /* 0x000000020004a202 */ /* 0x000fe20000000f00 */
[----:B------:R-:W-:Y:S05]  /*25590*/  @P0 BRA `(.L_x_5229) ;  /* 0x000002a000000947 */ /* 0x000fea0003800000 */
[----:B------:R-:W-:Y:S01]  /*255a0*/  LOP3.LUT R2, R0, 0x800fffff, RZ, 0xc0, !PT ;  /* 0x800fffff00027812 */ /* 0x000fe200078ec0ff */
[----:B------:R-:W-:Y:S01]  /*255b0*/  IMAD.MOV.U32 R6, RZ, RZ, RZ ;  /* 0x000000ffff067224 */ /* 0x000fe200078e00ff */
[----:B------:R-:W-:Y:S01]  /*255c0*/  MOV R19, 0x3eb1380b ;  /* 0x3eb1380b00137802 */ /* 0x000fe20000000f00 */
[----:B------:R-:W-:Y:S01]  /*255d0*/  IMAD.MOV.U32 R18, RZ, RZ, 0x3ae80f1e ;  /* 0x3ae80f1eff127424 */ /* 0x000fe200078e00ff */
[----:B------:R-:W-:Y:S01]  /*255e0*/  LOP3.LUT R3, R2, 0x3ff00000, RZ, 0xfc, !PT ;  /* 0x3ff0000002037812 */ /* 0x000fe200078efcff */
[----:B------:R-:W-:Y:S01]  /*255f0*/  IMAD.MOV.U32 R2, RZ, RZ, R4 ;  /* 0x000000ffff027224 */ /* 0x000fe200078e0004 */
        /* <DEDUP_REMOVED lines=36> */
.L_x_5229:
[----:B------:R-:W-:Y:S05]  /*25840*/  BSYNC B2 ;  /* 0x0000000000027941 */ /* 0x000fea0003800000 */
.L_x_5228:
[----:B------:R-:W-:Y:S01]  /*25850*/  BSSY B7, `(.L_x_5230) ;  /* 0x000008e000077945 */ /* 0x000fe20003800000 */
[----:B------:R-:W-:Y:S05]  /*25860*/  @P3 BRA `(.L_x_5231) ;  /* 0x000008b000003947 */ /* 0x000fea0003800000 */
[----:B------:R-:W-:Y:S01]  /*25870*/  BSSY B9, `(.L_x_5232) ;  /* 0x0000005000097945 */ /* 0x000fe20003800000 */
[----:B------:R-:W-:Y:S01]  /*25880*/  IMAD.MOV.U32 R18, RZ, RZ, R16 ;  /* 0x000000ffff127224 */ /* 0x000fe200078e0010 */
[----:B------:R-:W-:Y:S02]  /*25890*/  MOV R19, R17 ;  /* 0x0000001100137202 */ /* 0x000fe40000000f00 */
[----:B------:R-:W-:Y:S02]  /*258a0*/  MOV R6, 0x258c0 ;  /* 0x000258c000067802 */ /* 0x000fe40000000f00 */
[----:B012---:R-:W-:Y:S05]  /*258b0*/  CALL.REL.NOINC `($_ZN2at6native27unrolled_elementwise_kernelIN48_GLOBAL__N__08322988_15_IGammaKernel_cu_cb51a28d10CalcIgammaIdEESt5arrayIPcLm3EELi4E23TrivialOffsetCalculatorILi2EjES8_ILi1EjENS0_6memory15LoadWithoutCastENSB_16StoreWithoutCastEEEviT_T0_T2_T3_T4_T5_$__internal_lgamma_pos) ;  /* 0x0001f94000007944 */ /* 0x007fea0003c00000 */
[----:B------:R-:W-:Y:S05]  /*258c0*/  BSYNC B9 ;  /* 0x0000000000097941 */ /* 0x000fea0003800000 */
.L_x_5232:
[----:B------:R-:W-:Y:S01]  /*258d0*/  ISETP.GT.AND P0, PT, R9, -0x1, PT ;  /* 0xffffffff0900780c */ /* 0x000fe20003f04270 */
[----:B012---:R-:W-:Y:S02]  /*258e0*/  IMAD.MOV.U32 R2, RZ, RZ, R18 ;  /* 0x000000ffff027224 */ /* 0x007fe400078e0012 */
        /* <DEDUP_REMOVED lines=61> */
.L_x_5237:
[----:B------:R-:W-:Y:S05]  /*25cc0*/  BSYNC B4 ;  /* 0x0000000000047941 */ /* 0x000fea0003800000 */
.L_x_5236:
[--C-:B------:R-:W-:Y:S01]  /*25cd0*/  IMAD.MOV.U32 R0, RZ, RZ, R3.reuse ;  /* 0x000000ffff007224 */ /* 0x100fe200078e0003 */
[----:B------:R-:W-:Y:S01]  /*25ce0*/  MOV R16, R2 ;  /* 0x0000000200107202 */ /* 0x000fe20000000f00 */
[----:B------:R-:W-:Y:S02]  /*25cf0*/  IMAD.MOV.U32 R17, RZ, RZ, R3 ;  /* 0x000000ffff117224 */ /* 0x000fe400078e0003 */
.L_x_5235:
[----:B------:R-:W-:Y:S05]  /*25d00*/  BSYNC B3 ;  /* 0x0000000000037941 */ /* 0x000fea0003800000 */
.L_x_5234:
        /* <DEDUP_REMOVED lines=59> */
.L_x_5239:
[----:B------:R-:W-:Y:S05]  /*260c0*/  BSYNC B2 ;  /* 0x0000000000027941 */ /* 0x000fea0003800000 */
.L_x_5238:
[----:B--2---:R-:W-:-:S04]  /*260d0*/  DADD R18, -R18, R2 ;  /* 0x0000000012127229 */ /* 0x004fc80000000102 */
[----:B------:R-:W2:-:S10]  /*260e0*/  DADD R2, -RZ, -R2 ;  /* 0x00000000ff027229 */ /* 0x000e940000000902 */
[----:B--2---:R-:W-:Y:S02]  /*260f0*/  FSEL R2, R2, R18, !P4 ;  /* 0x0000001202027208 */ /* 0x004fe40006000000 */
[----:B------:R-:W-:Y:S01]  /*26100*/  FSEL R3, R3, R19, !P4 ;  /* 0x0000001303037208 */ /* 0x000fe20006000000 */
[----:B------:R-:W-:Y:S05]  /*26110*/  BRA `(.L_x_5233) ;  /* 0x0000001000007947 */ /* 0x000fea0003800000 */
.L_x_5231:
[----:B0-----:R0:W3:-:S06]  /*26120*/  DADD R2, R8, R8 ;  /* 0x0000000008027229 */ /* 0x0010cc0000000008 */
.L_x_5233:
[----:B------:R-:W-:Y:S05]  /*26130*/  BSYNC B7 ;  /* 0x0000000000077941 */ /* 0x000fea0003800000 */
.L_x_5230:
[----:B--2---:R-:W2:Y:S01]  /*26140*/  DFMA R20, R8, R20, -R14 ;  /* 0x000000140814722b */ /* 0x004ea2000000080e */
        /* <DEDUP_REMOVED lines=39> */
.L_x_5216:
[----:B------:R-:W-:Y:S05]  /*263c0*/  BSYNC B8 ;  /* 0x0000000000087941 */ /* 0x000fea0003800000 */
.L_x_5190:
        /* <DEDUP_REMOVED lines=12> */
.L_x_5245:
[----:B------:R-:W0:Y:S01]  /*26490*/  DADD R12, R18, 1 ;  /* 0x3ff00000120c7429 */ /* 0x000e220000000000 */
[----:B------:R-:W-:Y:S01]  /*264a0*/  IMAD.MOV.U32 R2, RZ, RZ, 0x1 ;  /* 0x00000001ff027424 */ /* 0x000fe200078e00ff */
[----:B------:R-:W-:Y:S01]  /*264b0*/  FSETP.GEU.AND P1, PT, |R15|, 6.5827683646048100446e-37, PT ;  /* 0x036000000f00780b */ /* 0x000fe20003f2e200 */
[----:B------:R-:W-:Y:S03]  /*264c0*/  BSSY B7, `(.L_x_5243) ;  /* 0x0000013000077945 */ /* 0x000fe60003800000 */
[----:B0-----:R-:W0:Y:S04]  /*264d0*/  MUFU.RCP64H R3, R13 ;  /* 0x0000000d00037308 */ /* 0x001e280000001800 */
        /* <DEDUP_REMOVED lines=17> */
.L_x_5244:
[----:B------:R-:W-:Y:S05]  /*265f0*/  BSYNC B7 ;  /* 0x0000000000077941 */ /* 0x000fea0003800000 */
.L_x_5243:
        /* <DEDUP_REMOVED lines=8> */
.L_x_5242:
        /* <DEDUP_REMOVED lines=20> */
.L_x_5247:
[----:B------:R-:W-:Y:S05]  /*267c0*/  BSYNC B4 ;  /* 0x0000000000047941 */ /* 0x000fea0003800000 */
.L_x_5246:
[----:B------:R-:W-:Y:S01]  /*267d0*/  MOV R20, R2 ;  /* 0x0000000200147202 */ /* 0x000fe20000000f00 */
[----:B------:R-:W-:Y:S02]  /*267e0*/  IMAD.MOV.U32 R21, RZ, RZ, R3 ;  /* 0x000000ffff157224 */ /* 0x000fe400078e0003 */
.L_x_5241:
[----:B------:R-:W-:Y:S05]  /*267f0*/  BSYNC B3 ;  /* 0x0000000000037941 */ /* 0x000fea0003800000 */
.L_x_5240:
[----:B------:R-:W0:Y:S01]  /*26800*/  DADD R20, -R20, 1 ;  /* 0x3ff0000014147429 */ /* 0x000e220000000100 */
[----:B------:R-:W-:Y:S05]  /*26810*/  BRA `(.L_x_5048) ;  /* 0x0001d56000007947 */ /* 0x000fea0003800000 */
.L_x_5060:
        /* <DEDUP_REMOVED lines=112> */
.L_x_5254:
[----:B------:R-:W-:Y:S05]  /*26f20*/  BSYNC B4 ;  /* 0x0000000000047941 */ /* 0x000fea0003800000 */
.L_x_5253:
[----:B------:R-:W-:Y:S01]  /*26f30*/  IMAD.MOV.U32 R7, RZ, RZ, 0xc ;  /* 0x0000000cff077424 */ /* 0x000fe200078e00ff */
[----:B------:R-:W-:Y:S01]  /*26f40*/  MOV R0, 0xffffffff ;  /* 0xffffffff00007802 */ /* 0x000fe20000000f00 */
[----:B0-----:R-:W-:Y:S02]  /*26f50*/  IMAD.MOV.U32 R4, RZ, RZ, -0x30b135d2 ;  /* 0xcf4eca2eff047424 */ /* 0x001fe400078e00ff */
[----:B------:R-:W-:-:S02]  /*26f60*/  IMAD.MOV.U32 R5, RZ, RZ, 0x418b2298 ;  /* 0x418b2298ff057424 */ /* 0x000fc400078e00ff */
.L_x_5252:
[----:B0-----:R-:W-:Y:S05]  /*26f70*/  BSYNC B3 ;  /* 0x0000000000037941 */ /* 0x001fea0003800000 */
.L_x_5251:
        /* <DEDUP_REMOVED lines=98> */
.L_x_5256:
[----:B------:R-:W-:Y:S05]  /*275a0*/  BSYNC B3 ;  /* 0x0000000000037941 */ /* 0x000fea0003800000 */
.L_x_5255:
        /* <DEDUP_REMOVED lines=25> */
.L_x_5258:
[----:B------:R-:W-:Y:S05]  /*27740*/  BSYNC B3 ;  /* 0x0000000000037941 */ /* 0x000fea0003800000 */
.L_x_5257:
        /* <DEDUP_REMOVED lines=27> */
.L_x_5260:
[----:B------:R-:W-:Y:S05]  /*27900*/  BSYNC B3 ;  /* 0x0000000000037941 */ /* 0x000fea0003800000 */
.L_x_5259:
        /* <DEDUP_REMOVED lines=15> */
[----:B0-----:R-:W-:Y:S01]  /*27a00*/  MOV R12, R24 ;  /* 0x00000018000c7202 */ /* 0x001fe20000000f00 */
[----:B------:R-:W-:Y:S01]  /*27a10*/  IMAD.MOV.U32 R13, RZ, RZ, R25 ;  /* 0x000000ffff0d7224 */ /* 0x000fe200078e0019 */
[----:B------:R-:W-:Y:S02]  /*27a20*/  MOV R0, 0x27a40 ;  /* 0x00027a4000007802 */ /* 0x000fe40000000f00 */
[----:B-1----:R-:W-:Y:S05]  /*27a30*/  CALL.REL.NOINC `($__internal_22_$__cuda_sm20_div_rn_f64_full) ;  /* 0x0001c60000007944 */ /* 0x002fea0003c00000 */
[----:B------:R-:W-:Y:S01]  /*27a40*/  IMAD.MOV.U32 R30, RZ, RZ, R2 ;  /* 0x000000ffff1e7224 */ /* 0x000fe200078e0002 */
[----:B------:R-:W-:Y:S02]  /*27a50*/  MOV R31, R3 ;  /* 0x00000003001f7202 */ /* 0x000fe40000000f00 */
.L_x_5262:
[----:B------:R-:W-:Y:S05]  /*27a60*/  BSYNC B3 ;  /* 0x0000000000037941 */ /* 0x000fea0003800000 */
.L_x_5261:
[----:B------:R-:W2:-:S14]  /*27a70*/  DSETP.LT.AND P0, PT, R14, 200, PT ;  /* 0x406900000e00742a */ /* 0x000e9c0003f01000 */
[----:B--2---:R-:W-:Y:S05]  /*27a80*/  @!P4 BRA P0, `(.L_x_5263) ;  /* 0x00000bc00000c947 */ /* 0x004fea0000000000 */
[----:B------:R-:W2:Y:S01]  /*27a90*/  MUFU.RCP64H R3, R19 ;  /* 0x0000001300037308 */ /* 0x000ea20000001800 */
[----:B------:R-:W-:Y:S01]  /*27aa0*/  IMAD.MOV.U32 R2, RZ, RZ, 0x1 ;  /* 0x00000001ff027424 */ /* 0x000fe200078e00ff */
[----:B------:R-:W3:Y:S01]  /*27ab0*/  DADD R20, R20, c[0x2][0x20] ;  /* 0x0080080014147629 */ /* 0x000ee20000000000 */
[----:B------:R-:W-:Y:S05]  /*27ac0*/  BSSY B3, `(.L_x_5264) ;  /* 0x0000014000037945 */ /* 0x000fea0003800000 */
[----:B---3--:R-:W3:-:S04]  /*27ad0*/  DADD R46, R20, 0.5 ;  /* 0x3fe00000142e7429 */ /* 0x008ec80000000000 */
[----:B--2---:R-:W2:-:S06]  /*27ae0*/  DFMA R4, -R18, R2, 1 ;  /* 0x3ff000001204742b */ /* 0x004e8c0000000102 */
[----:B---3--:R-:W-:Y:S01]  /*27af0*/  FSETP.GEU.AND P1, PT, |R47|, 6.5827683646048100446e-37, PT ;  /* 0x036000002f00780b */ /* 0x008fe20003f2e200 */
[----:B--2---:R-:W2:-:S06]  /*27b00*/  DFMA R4, R4, R4, R4 ;  /* 0x000000040404722b */ /* 0x004e8c0000000004 */
[----:B--2---:R-:W2:-:S06]  /*27b10*/  DFMA R4, R2, R4, R2 ;  /* 0x000000040204722b */ /* 0x004e8c0000000002 */
[----:B--2---:R-:W2:-:S06]  /*27b20*/  DFMA R2, -R18, R4, 1 ;  /* 0x3ff000001202742b */ /* 0x004e8c0000000104 */
[----:B--2---:R-:W2:-:S06]  /*27b30*/  DFMA R2, R4, R2, R4 ;  /* 0x000000020402722b */ /* 0x004e8c0000000004 */
[----:B--2---:R-:W2:-:S06]  /*27b40*/  DMUL R16, R46, R2 ;  /* 0x000000022e107228 */ /* 0x004e8c0000000000 */
[----:B--2---:R-:W2:-:S06]  /*27b50*/  DFMA R4, -R18, R16, R46 ;  /* 0x000000101204722b */ /* 0x004e8c000000012e */
[----:B--2---:R-:W2:-:S10]  /*27b60*/  DFMA R16, R2, R4, R16 ;  /* 0x000000040210722b */ /* 0x004e940000000010 */
[----:B--2---:R-:W-:-:S05]  /*27b70*/  FFMA R0, RZ, R19, R17 ;  /* 0x00000013ff007223 */ /* 0x004fca0000000011 */
[----:B------:R-:W-:-:S13]  /*27b80*/  FSETP.GT.AND P0, PT, |R0|, 1.469367938527859385e-39, PT ;  /* 0x001000000000780b */ /* 0x000fda0003f04200 */
[----:B------:R-:W-:Y:S05]  /*27b90*/  @P0 BRA P1, `(.L_x_5265) ;  /* 0x0000006000000947 */ /* 0x000fea0000800000 */
[----:B0-----:R-:W-:Y:S01]  /*27ba0*/  IMAD.MOV.U32 R12, RZ, RZ, R18 ;  /* 0x000000ffff0c7224 */ /* 0x001fe200078e0012 */
[----:B------:R-:W-:Y:S02]  /*27bb0*/  MOV R13, R19 ;  /* 0x00000013000d7202 */ /* 0x000fe40000000f00 */
[----:B------:R-:W-:Y:S02]  /*27bc0*/  MOV R0, 0x27be0 ;  /* 0x00027be000007802 */ /* 0x000fe40000000f00 */
[----:B-1----:R-:W-:Y:S05]  /*27bd0*/  CALL.REL.NOINC `($__internal_22_$__cuda_sm20_div_rn_f64_full) ;  /* 0x0001c46000007944 */ /* 0x002fea0003c00000 */
[----:B------:R-:W-:Y:S02]  /*27be0*/  IMAD.MOV.U32 R16, RZ, RZ, R2 ;  /* 0x000000ffff107224 */ /* 0x000fe400078e0002 */
[----:B------:R-:W-:Y:S02]  /*27bf0*/  IMAD.MOV.U32 R17, RZ, RZ, R3 ;  /* 0x000000ffff117224 */ /* 0x000fe400078e0003 */
.L_x_5265:
[----:B------:R-:W-:Y:S05]  /*27c00*/  BSYNC B3 ;  /* 0x0000000000037941 */ /* 0x000fea0003800000 */
.L_x_5264:
[C---:B------:R-:W-:Y:S01]  /*27c10*/  FSETP.GEU.FTZ.AND P1, PT, R17.reuse, 1.7916666269302368164, PT ;  /* 0x3fe555551100780b */ /* 0x040fe20003f3e000 */
[----:B------:R-:W-:Y:S01]  /*27c20*/  BSSY B3, `(.L_x_5266) ;  /* 0x0000064000037945 */ /* 0x000fe20003800000 */
[----:B------:R-:W-:-:S13]  /*27c30*/  FSETP.GT.FTZ.AND P0, PT, R17, -1.6999999284744262695, PT ;  /* 0xbfd999991100780b */ /* 0x000fda0003f14000 */
[----:B------:R-:W-:Y:S05]  /*27c40*/  @P0 BRA !P1, `(.L_x_5267) ;  /* 0x000003d000000947 */ /* 0x000fea0004800000 */
[----:B------:R-:W2:Y:S01]  /*27c50*/  DADD R2, R16, 1 ;  /* 0x3ff0000010027429 */ /* 0x000ea20000000000 */
[----:B------:R-:W-:-:S09]  /*27c60*/  MOV R23, 0xfffffc01 ;  /* 0xfffffc0100177802 */ /* 0x000fd20000000f00 */
[----:B--2---:R-:W-:Y:S01]  /*27c70*/  ISETP.GT.AND P0, PT, R3, 0xfffff, PT ;  /* 0x000fffff0300780c */ /* 0x004fe20003f04270 */
[--C-:B------:R-:W-:Y:S01]  /*27c80*/  IMAD.MOV.U32 R5, RZ, RZ, R3.reuse ;  /* 0x000000ffff057224 */ /* 0x100fe200078e0003 */
[----:B------:R-:W-:Y:S01]  /*27c90*/  MOV R4, R2 ;  /* 0x0000000200047202 */ /* 0x000fe20000000f00 */
[----:B------:R-:W-:-:S10]  /*27ca0*/  IMAD.MOV.U32 R0, RZ, RZ, R3 ;  /* 0x000000ffff007224 */ /* 0x000fd400078e0003 */
[----:B------:R-:W2:Y:S01]  /*27cb0*/  @!P0 DMUL R4, R4, 1.80143985094819840000e+16 ;  /* 0x4350000004048828 */ /* 0x000ea20000000000 */
[----:B------:R-:W-:-:S09]  /*27cc0*/  @!P0 IMAD.MOV.U32 R23, RZ, RZ, -0x435 ;  /* 0xfffffbcbff178424 */ /* 0x000fd200078e00ff */
[----:B--2---:R-:W-:Y:S01]  /*27cd0*/  @!P0 MOV R0, R5 ;  /* 0x0000000500008202 */ /* 0x004fe20000000f00 */
[----:B------:R-:W-:-:S03]  /*27ce0*/  @!P0 IMAD.MOV.U32 R2, RZ, RZ, R4 ;  /* 0x000000ffff028224 */ /* 0x000fc600078e0004 */
[----:B------:R-:W-:-:S04]  /*27cf0*/  IADD3 R3, R0, -0x1, RZ ;  /* 0xffffffff00037810 */ /* 0x000fc80007ffe0ff */
[----:B------:R-:W-:-:S13]  /*27d00*/  ISETP.GE.U32.AND P1, PT, R3, 0x7fefffff, PT ;  /* 0x7fefffff0300780c */ /* 0x000fda0003f26070 */
[----:B------:R-:W-:Y:S01]  /*27d10*/  @P1 IMAD.MOV.U32 R6, RZ, RZ, 0x0 ;  /* 0x00000000ff061424 */ /* 0x000fe200078e00ff */
[----:B------:R-:W-:Y:S01]  /*27d20*/  @P1 FSETP.NEU.FTZ.AND P2, PT, R5, RZ, PT ;  /* 0x000000ff0500120b */ /* 0x000fe20003f5d000 */
[----:B------:R-:W-:-:S06]  /*27d30*/  @P1 IMAD.MOV.U32 R7, RZ, RZ, 0x7ff00000 ;  /* 0x7ff00000ff071424 */ /* 0x000fcc00078e00ff */
[----:B------:R-:W2:-:S10]  /*27d40*/  @P1 DFMA R6, R4, R6, +INF ;  /* 0x7ff000000406142b */ /* 0x000e940000000006 */
[----:B0-2---:R-:W-:Y:S02]  /*27d50*/  @P1 FSEL R10, R6, RZ, P2 ;  /* 0x000000ff060a1208 */ /* 0x005fe40001000000 */
        /* <DEDUP_REMOVED lines=44> */
.L_x_5267:
[----:B0-----:R-:W0:Y:S01]  /*28020*/  DADD R12, R16, 2 ;  /* 0x40000000100c7429 */ /* 0x001e220000000000 */
        /* <DEDUP_REMOVED lines=19> */
.L_x_5270:
[----:B------:R-:W-:Y:S05]  /*28160*/  BSYNC B4 ;  /* 0x0000000000047941 */ /* 0x000fea0003800000 */
.L_x_5269:
        /* <DEDUP_REMOVED lines=15> */
.L_x_5268:
[----:B------:R-:W-:Y:S05]  /*28260*/  BSYNC B3 ;  /* 0x0000000000037941 */ /* 0x000fea0003800000 */
.L_x_5266:
        /* <DEDUP_REMOVED lines=21> */
.L_x_5272:
[----:B------:R-:W-:Y:S05]  /*283c0*/  BSYNC B3 ;  /* 0x0000000000037941 */ /* 0x000fea0003800000 */
.L_x_5271:
        /* <DEDUP_REMOVED lines=37> */
.L_x_5274:
[----:B------:R-:W-:Y:S05]  /*28620*/  BSYNC B2 ;  /* 0x0000000000027941 */ /* 0x000fea0003800000 */
.L_x_5273:
[----:B--2---:R2:W3:Y:S01]  /*28630*/  DMUL R30, R2, R30 ;  /* 0x0000001e021e7228 */ /* 0x0044e20000000000 */
[----:B------:R-:W-:Y:S05]  /*28640*/  BRA `(.L_x_5275) ;  /* 0x0000178000007947 */ /* 0x000fea0003800000 */
.L_x_5263:
        /* <DEDUP_REMOVED lines=50> */
.L_x_5277:
[----:B------:R-:W-:Y:S05]  /*28970*/  BSYNC B2 ;  /* 0x0000000000027941 */ /* 0x000fea0003800000 */
.L_x_5276:
        /* <DEDUP_REMOVED lines=10> */
.L_x_5279:
[----:B------:R-:W-:Y:S05]  /*28a20*/  BSYNC B3 ;  /* 0x0000000000037941 */ /* 0x000fea0003800000 */
.L_x_5278:
        /* <DEDUP_REMOVED lines=11> */
.L_x_5280:
        /* <DEDUP_REMOVED lines=22> */
.L_x_5282:
[----:B------:R-:W1:Y:S01]  /*28c40*/  DSETP.NEU.AND P1, PT, R16, 0.5, PT ;  /* 0x3fe000001000742a */ /* 0x000e620003f2d000 */
[----:B------:R-:W-:Y:S01]  /*28c50*/  ISETP.GE.AND P2, PT, R9, RZ, PT ;  /* 0x000000ff0900720c */ /* 0x000fe20003f46270 */
[----:B------:R-:W-:Y:S01]  /*28c60*/  IMAD.MOV.U32 R2, RZ, RZ, RZ ;  /* 0x000000ffff027224 */ /* 0x000fe200078e00ff */
[----:B------:R-:W-:-:S04]  /*28c70*/  ISETP.EQ.U32.AND P0, PT, R10, RZ, PT ;  /* 0x000000ff0a00720c */ /* 0x000fc80003f02070 */
[----:B-1----:R-:W-:-:S04]  /*28c80*/  ISETP.EQ.AND.EX P0, PT, R5, -0x80000000, P1, P0 ;  /* 0x800000000500780c */ /* 0x002fc80000f02300 */
[----:B------:R-:W-:-:S04]  /*28c90*/  SEL R3, R27, RZ, P0 ;  /* 0x000000ff1b037207 */ /* 0x000fc80000000000 */
[----:B------:R-:W-:Y:S02]  /*28ca0*/  @!P2 LOP3.LUT R3, R3, 0x7ff00000, RZ, 0xfc, !PT ;  /* 0x7ff000000303a812 */ /* 0x000fe400078efcff */
.L_x_5283:
[----:B------:R-:W-:Y:S05]  /*28cb0*/  BSYNC B2 ;  /* 0x0000000000027941 */ /* 0x000fea0003800000 */
.L_x_5281:
        /* <DEDUP_REMOVED lines=18> */
.L_x_5286:
[----:B------:R1:W2:-:S06]  /*28de0*/  DADD R2, R8, R26 ;  /* 0x0000000008027229 */ /* 0x00028c000000001a */
.L_x_5285:
[----:B------:R-:W-:Y:S05]  /*28df0*/  BSYNC B2 ;  /* 0x0000000000027941 */ /* 0x000fea0003800000 */
.L_x_5284:
[----:B------:R-:W3:-:S06]  /*28e00*/  DSETP.NEU.AND P0, PT, R26, 1, PT ;  /* 0x3ff000001a00742a */ /* 0x000ecc0003f0d000 */
[----:B--23--:R-:W-:Y:S02]  /*28e10*/  FSEL R2, R2, RZ, P0 ;  /* 0x000000ff02027208 */ /* 0x00cfe40000000000 */
[----:B------:R-:W-:-:S06]  /*28e20*/  FSEL R3, R3, 1.875, P0 ;  /* 0x3ff0000003037808 */ /* 0x000fcc0000000000 */
[----:B------:R-:W2:-:S06]  /*28e30*/  DMUL R20, R20, R2 ;  /* 0x0000000214147228 */ /* 0x000e8c0000000000 */
[----:B--2---:R2:W3:Y:S01]  /*28e40*/  DMUL R30, R20, R30 ;  /* 0x0000001e141e7228 */ /* 0x0044e20000000000 */
[----:B------:R-:W-:Y:S05]  /*28e50*/  BRA `(.L_x_5275) ;  /* 0x00000f7000007947 */ /* 0x000fea0003800000 */
.L_x_5250:
        /* <DEDUP_REMOVED lines=63> */
.L_x_5288:
[----:B------:R-:W-:Y:S05]  /*29250*/  BSYNC B2 ;  /* 0x0000000000027941 */ /* 0x000fea0003800000 */
.L_x_5287:
        /* <DEDUP_REMOVED lines=8> */
.L_x_5291:
        /* <DEDUP_REMOVED lines=63> */
.L_x_5296:
[----:B------:R-:W-:Y:S05]  /*296d0*/  BSYNC B4 ;  /* 0x0000000000047941 */ /* 0x000fea0003800000 */
.L_x_5295:
[--C-:B------:R-:W-:Y:S01]  /*296e0*/  IMAD.MOV.U32 R0, RZ, RZ, R3.reuse ;  /* 0x000000ffff007224 */ /* 0x100fe200078e0003 */
[----:B------:R-:W-:Y:S01]  /*296f0*/  MOV R16, R2 ;  /* 0x0000000200107202 */ /* 0x000fe20000000f00 */
[----:B------:R-:W-:Y:S02]  /*29700*/  IMAD.MOV.U32 R17, RZ, RZ, R3 ;  /* 0x000000ffff117224 */ /* 0x000fe400078e0003 */
.L_x_5294:
[----:B------:R-:W-:Y:S05]  /*29710*/  BSYNC B3 ;  /* 0x0000000000037941 */ /* 0x000fea0003800000 */
.L_x_5293:
        /* <DEDUP_REMOVED lines=59> */
.L_x_5298:
[----:B------:R-:W-:Y:S05]  /*29ad0*/  BSYNC B2 ;  /* 0x0000000000027941 */ /* 0x000fea0003800000 */
.L_x_5297:
[----:B--2---:R-:W-:-:S04]  /*29ae0*/  DADD R18, -R18, R2 ;  /* 0x0000000012127229 */ /* 0x004fc80000000102 */
[----:B------:R-:W2:-:S10]  /*29af0*/  DADD R2, -RZ, -R2 ;  /* 0x00000000ff027229 */ /* 0x000e940000000902 */
[----:B--2---:R-:W-:Y:S02]  /*29b00*/  FSEL R2, R2, R18, !P4 ;  /* 0x0000001202027208 */ /* 0x004fe40006000000 */
[----:B------:R-:W-:Y:S01]  /*29b10*/  FSEL R3, R3, R19, !P4 ;  /* 0x0000001303037208 */ /* 0x000fe20006000000 */
[----:B------:R-:W-:Y:S05]  /*29b20*/  BRA `(.L_x_5292) ;  /* 0x0000001000007947 */ /* 0x000fea0003800000 */
.L_x_5290:
[----:B0-----:R0:W3:-:S06]  /*29b30*/  DADD R2, R8, R8 ;  /* 0x0000000008027229 */ /* 0x0010cc0000000008 */
.L_x_5292:
[----:B------:R-:W-:Y:S05]  /*29b40*/  BSYNC B8 ;  /* 0x0000000000087941 */ /* 0x000fea0003800000 */
.L_x_5289:
        /* <DEDUP_REMOVED lines=40> */
.L_x_5275:
[----:B------:R-:W-:Y:S05]  /*29dd0*/  BSYNC B7 ;  /* 0x0000000000077941 */ /* 0x000fea0003800000 */
.L_x_5249:
[----:B---3--:R-:W3:Y:S01]  /*29de0*/  DSETP.NEU.AND P0, PT, R30, RZ, PT ;  /* 0x000000ff1e00722a */ /* 0x008ee20003f0d000 */
[----:B--2---:R-:W-:-:S13]  /*29df0*/  CS2R R20, SRZ ;  /* 0x0000000000147805 */ /* 0x004fda000001ff00 */
[----:B---3--:R-:W-:Y:S05]  /*29e00*/  @!P0 BRA `(.L_x_5048) ;  /* 0x00019f7000008947 */ /* 0x008fea0003800000 */
[----:B0-----:R-:W0:Y:S01]  /*29e10*/  DADD R24, -R8, 1 ;  /* 0x3ff0000008187429 */ /* 0x001e220000000100 */
[----:B------:R-:W-:Y:S01]  /*29e20*/  MOV R2, 0x1 ;  /* 0x0000000100027802 */ /* 0x000fe20000000f00 */
[----:B------:R-:W-:Y:S02]  /*29e30*/  BSSY B3, `(.L_x_5299) ;  /* 0x0000018000037945 */ /* 0x000fe40003800000 */
[----:B------:R-:W-:-:S04]  /*29e40*/  DADD R46, R14, 1 ;  /* 0x3ff000000e2e7429 */ /* 0x000fc80000000000 */
[----:B0-----:R-:W0:-:S06]  /*29e50*/  DADD R22, R14, R24 ;  /* 0x000000000e167229 */ /* 0x001e0c0000000018 */
[----:B0-----:R-:W0:Y:S01]  /*29e60*/  DADD R22, R22, 1 ;  /* 0x3ff0000016167429 */ /* 0x001e220000000000 */
[----:B------:R-:W-:Y:S01]  /*29e70*/  FSETP.GEU.AND P1, PT, |R47|, 6.5827683646048100446e-37, PT ;  /* 0x036000002f00780b */ /* 0x000fe20003f2e200 */
[----:B-1----:R-:W-:Y:S02]  /*29e80*/  IMAD.MOV.U32 R8, RZ, RZ, R46 ;  /* 0x000000ffff087224 */ /* 0x002fe400078e002e */
[----:B------:R-:W-:Y:S02]  /*29e90*/  IMAD.MOV.U32 R9, RZ, RZ, R47 ;  /* 0x000000ffff097224 */ /* 0x000fe400078e002f */
[----:B0-----:R-:W0:-:S06]  /*29ea0*/  DMUL R12, R14, R22 ;  /* 0x000000160e0c7228 */ /* 0x001e0c0000000000 */
        /* <DEDUP_REMOVED lines=15> */
[----:B------:R-:W-:Y:S05]  /*29fa0*/  CALL.REL.NOINC `($__internal_22_$__cuda_sm20_div_rn_f64_full) ;  /* 0x0001a09000007944 */ /* 0x000fea0003c00000 */
.L_x_5300:
[----:B------:R-:W-:Y:S05]  /*29fb0*/  BSYNC B3 ;  /* 0x0000000000037941 */ /* 0x000fea0003800000 */
.L_x_5299:
[----:B------:R-:W-:Y:S01]  /*29fc0*/  MOV R29, R3 ;  /* 0x00000003001d7202 */ /* 0x000fe20000000f00 */
[----:B------:R-:W-:Y:S01]  /*29fd0*/  HFMA2.MMA R3, -RZ, RZ, 1.984375, 0 ;  /* 0x3ff00000ff037435 */ /* 0x000fe200000001ff */
[----:B------:R-:W-:Y:S01]  /*29fe0*/  BSSY B4, `(.L_x_5301) ;  /* 0x0000054000047945 */ /* 0x000fe20003800000 */
[----:B------:R-:W-:Y:S01]  /*29ff0*/  IMAD.MOV.U32 R28, RZ, RZ, R2 ;  /* 0x000000ffff1c7224 */ /* 0x000fe200078e0002 */
[----:B------:R-:W-:Y:S01]  /*2a000*/  CS2R R26, SRZ ;  /* 0x00000000001a7805 */ /* 0x000fe2000001ff00 */
[----:B------:R-:W-:Y:S02]  /*2a010*/  IMAD.MOV.U32 R6, RZ, RZ, RZ ;  /* 0x000000ffff067224 */ /* 0x000fe400078e00ff */
[----:B------:R-:W-:Y:S02]  /*2a020*/  IMAD.MOV.U32 R2, RZ, RZ, 0x0 ;  /* 0x00000000ff027424 */ /* 0x000fe400078e00ff */
.L_x_5308:
        /* <DEDUP_REMOVED lines=34> */
[----:B------:R-:W-:Y:S01]  /*2a250*/  IMAD.MOV.U32 R14, RZ, RZ, R2 ;  /* 0x000000ffff0e7224 */ /* 0x000fe200078e0002 */
[----:B------:R-:W-:Y:S02]  /*2a260*/  MOV R15, R3 ;  /* 0x00000003000f7202 */ /* 0x000fe40000000f00 */
.L_x_5305:
[----:B------:R-:W-:Y:S05]  /*2a270*/  BSYNC B7 ;  /* 0x0000000000077941 */ /* 0x000fea0003800000 */
.L_x_5304:
        /* <DEDUP_REMOVED lines=20> */
.L_x_5307:
[----:B------:R-:W-:Y:S05]  /*2a3c0*/  BSYNC B7 ;  /* 0x0000000000077941 */ /* 0x000fea0003800000 */
.L_x_5306:
[----:B------:R-:W0:Y:S01]  /*2a3d0*/  DADD R2, -RZ, |R2| ;  /* 0x00000000ff027229 */ /* 0x000e220000000502 */
[----:B------:R-:W-:Y:S02]  /*2a3e0*/  IMAD.MOV.U32 R28, RZ, RZ, R14 ;  /* 0x000000ffff1c7224 */ /* 0x000fe400078e000e */
[----:B------:R-:W-:-:S03]  /*2a3f0*/  IMAD.MOV.U32 R29, RZ, RZ, R15 ;  /* 0x000000ffff1d7224 */ /* 0x000fc600078e000f */
.L_x_5303:
[----:B0-----:R-:W-:Y:S05]  /*2a400*/  BSYNC B3 ;  /* 0x0000000000037941 */ /* 0x001fea0003800000 */
.L_x_5302:
[----:B------:R-:W0:Y:S01]  /*2a410*/  DSETP.GT.AND P0, PT, |R20|, 4.50359962737049600000e+15, PT ;  /* 0x433000001400742a */ /* 0x000e220003f04200 */
[----:B------:R-:W-:-:S03]  /*2a420*/  IADD3 R6, R6, 0x1, RZ ;  /* 0x0000000106067810 */ /* 0x000fc60007ffe0ff */
[----:B------:R-:W-:-:S10]  /*2a430*/  DSETP.GTU.AND P1, PT, R2, 1.1102230246251565404e-16, PT ;  /* 0x3ca000000200742a */ /* 0x000fd40003f2c000 */
[----:B0-----:R-:W0:-:S04]  /*2a440*/  @P0 DMUL R8, R8, 2.2204460492503130808e-16 ;  /* 0x3cb0000008080828 */ /* 0x001e080000000000 */
[----:B------:R-:W2:-:S04]  /*2a450*/  @P0 DMUL R20, R20, 2.2204460492503130808e-16 ;  /* 0x3cb0000014140828 */ /* 0x000e880000000000 */
[----:B------:R-:W3:Y:S02]  /*2a460*/  @P0 DMUL R16, R16, 2.2204460492503130808e-16 ;  /* 0x3cb0000010100828 */ /* 0x000ee40000000000 */
[----:B0-----:R-:W-:Y:S01]  /*2a470*/  IMAD.MOV.U32 R2, RZ, RZ, R8 ;  /* 0x000000ffff027224 */ /* 0x001fe200078e0008 */
[----:B------:R-:W-:Y:S01]  /*2a480*/  MOV R3, R9 ;  /* 0x0000000900037202 */ /* 0x000fe20000000f00 */
[----:B------:R-:W0:Y:S01]  /*2a490*/  @P0 DMUL R18, R18, 2.2204460492503130808e-16 ;  /* 0x3cb0000012120828 */ /* 0x000e220000000000 */
[----:B------:R-:W-:Y:S01]  /*2a4a0*/  ISETP.GE.U32.AND P0, PT, R6, 0x7d0, PT ;  /* 0x000007d00600780c */ /* 0x000fe20003f06070 */
[----:B--2---:R-:W-:Y:S01]  /*2a4b0*/  IMAD.MOV.U32 R9, RZ, RZ, R21 ;  /* 0x000000ffff097224 */ /* 0x004fe200078e0015 */
[----:B------:R-:W-:-:S03]  /*2a4c0*/  MOV R8, R20 ;  /* 0x0000001400087202 */ /* 0x000fc60000000f00 */
[----:B---3--:R-:W-:Y:S01]  /*2a4d0*/  MOV R14, R16 ;  /* 0x00000010000e7202 */ /* 0x008fe20000000f00 */
[----:B------:R-:W-:-:S03]  /*2a4e0*/  IMAD.MOV.U32 R15, RZ, RZ, R17 ;  /* 0x000000ffff0f7224 */ /* 0x000fc600078e0011 */
[----:B0-----:R-:W-:Y:S02]  /*2a4f0*/  IMAD.MOV.U32 R16, RZ, RZ, R18 ;  /* 0x000000ffff107224 */ /* 0x001fe400078e0012 */
[----:B------:R-:W-:Y:S02]  /*2a500*/  IMAD.MOV.U32 R17, RZ, RZ, R19 ;  /* 0x000000ffff117224 */ /* 0x000fe400078e0013 */
[----:B------:R-:W-:Y:S05]  /*2a510*/  @!P0 BRA P1, `(.L_x_5308) ;  /* 0xfffffb1000008947 */ /* 0x000fea000083ffff */
[----:B------:R-:W-:Y:S05]  /*2a520*/  BSYNC B4 ;  /* 0x0000000000047941 */ /* 0x000fea0003800000 */
.L_x_5301:
[----:B------:R0:W2:Y:S01]  /*2a530*/  DMUL R20, R28, R30 ;  /* 0x0000001e1c147228 */ /* 0x0000a20000000000 */
[----:B------:R-:W-:Y:S05]  /*2a540*/  BRA `(.L_x_5048) ;  /* 0x0001983000007947 */ /* 0x000fea0003800000 */
.L_x_5248:
        /* <DEDUP_REMOVED lines=108> */
.L_x_5314:
[----:B------:R-:W-:Y:S05]  /*2ac10*/  BSYNC B4 ;  /* 0x0000000000047941 */ /* 0x000fea0003800000 */
.L_x_5313:
[----:B------:R-:W-:Y:S01]  /*2ac20*/  IMAD.MOV.U32 R7, RZ, RZ, 0xc ;  /* 0x0000000cff077424 */ /* 0x000fe200078e00ff */
[----:B------:R-:W-:Y:S01]  /*2ac30*/  MOV R0, 0xffffffff ;  /* 0xffffffff00007802 */ /* 0x000fe20000000f00 */
[----:B0-----:R-:W-:Y:S02]  /*2ac40*/  IMAD.MOV.U32 R4, RZ, RZ, -0x30b135d2 ;  /* 0xcf4eca2eff047424 */ /* 0x001fe400078e00ff */
[----:B------:R-:W-:-:S02]  /*2ac50*/  IMAD.MOV.U32 R5, RZ, RZ, 0x418b2298 ;  /* 0x418b2298ff057424 */ /* 0x000fc400078e00ff */
.L_x_5312:
[----:B0-----:R-:W-:Y:S05]  /*2ac60*/  BSYNC B3 ;  /* 0x0000000000037941 */ /* 0x001fea0003800000 */
.L_x_5311:
        /* <DEDUP_REMOVED lines=21> */
[--C-:B-1----:R-:W-:Y:S01]  /*2adc0*/  IMAD.IADD R6, R34, 0x1, R45.reuse ;  /* 0x0000000122067824 */ /* 0x102fe200078e022d */
[----:B--2---:R-:W-:Y:S02]  /*2add0*/  IADD3 R40, R45, R82, RZ ;  /* 0x000000522d287210 */ /* 0x004fe40007ffe0ff */
[----:B------:R-:W2:Y:S01]  /*2ade0*/  LDL.64 R62, [R82] ;  /* 0x00000000523e7983 */ /* 0x000ea20000100a00 */
[----:B------:R-:W-:-:S03]  /*2adf0*/  IMAD.IADD R32, R6, 0x1, R45 ;  /* 0x0000000106207824 */ /* 0x000fc600078e022d */
[----:B------:R1:W2:Y:S01]  /*2ae00*/  LDL.64 R58, [R6] ;  /* 0x00000000063a7983 */ /* 0x0002a20000100a00 */
[----:B------:R-:W-:-:S03]  /*2ae10*/  IMAD.IADD R38, R40, 0x1, R45 ;  /* 0x0000000128267824 */ /* 0x000fc600078e022d */
[----:B------:R0:W2:Y:S01]  /*2ae20*/  LDL.64 R56, [R40] ;  /* 0x0000000028387983 */ /* 0x0000a20000100a00 */
[----:B------:R-:W-:-:S03]  /*2ae30*/  IADD3 R0, R32, R45, RZ ;  /* 0x0000002d20007210 */ /* 0x000fc60007ffe0ff */
[----:B------:R0:W2:Y:S01]  /*2ae40*/  LDL.64 R54, [R32] ;  /* 0x0000000020367983 */ /* 0x0000a20000100a00 */
[----:B----4-:R-:W-:-:S03]  /*2ae50*/  IMAD.IADD R34, R38, 0x1, R45 ;  /* 0x0000000126227824 */ /* 0x010fc600078e022d */
[----:B------:R4:W2:Y:S01]  /*2ae60*/  LDL.64 R52, [R38] ;  /* 0x0000000026347983 */ /* 0x0008a20000100a00 */
[----:B------:R-:W-:-:S03]  /*2ae70*/  IMAD.IADD R46, R0, 0x1, R45 ;  /* 0x00000001002e7824 */ /* 0x000fc600078e022d */
[----:B------:R0:W2:Y:S01]  /*2ae80*/  LDL.64 R50, [R0] ;  /* 0x0000000000327983 */ /* 0x0000a20000100a00 */
[----:B------:R-:W-:-:S03]  /*2ae90*/  IADD3 R74, R34, R45, RZ ;  /* 0x0000002d224a7210 */ /* 0x000fc60007ffe0ff */
[----:B------:R0:W2:Y:S04]  /*2aea0*/  LDL.64 R48, [R34] ;  /* 0x0000000022307983 */ /* 0x0000a80000100a00 */
[----:B------:R-:W2:Y:S01]  /*2aeb0*/  LDL.64 R46, [R46] ;  /* 0x000000002e2e7983 */ /* 0x000ea20000100a00 */
[----:B------:R-:W-:-:S03]  /*2aec0*/  IMAD.IADD R44, R74, 0x1, R45 ;  /* 0x000000014a2c7824 */ /* 0x000fc600078e022d */
[----:B-1----:R-:W2:Y:S01]  /*2aed0*/  LDL.64 R6, [R74] ;  /* 0x000000004a067983 */ /* 0x002ea20000100a00 */
[----:B------:R-:W-:-:S03]  /*2aee0*/  IMAD.IADD R66, R44, 0x1, R45 ;  /* 0x000000012c427824 */ /* 0x000fc600078e022d */
[----:B0-----:R0:W2:Y:S02]  /*2aef0*/  LDL.64 R36, [R44] ;  /* 0x000000002c247983 */ /* 0x0010a40000100a00 */
[-C--:B------:R-:W-:Y:S02]  /*2af00*/  IADD3 R72, R66, R45.reuse, RZ ;  /* 0x0000002d42487210 */ /* 0x080fe40007ffe0ff */
[----:B------:R1:W2:Y:S03]  /*2af10*/  LDL.64 R42, [R66] ;  /* 0x00000000422a7983 */ /* 0x0002a60000100a00 */
[--C-:B------:R-:W-:Y:S01]  /*2af20*/  IMAD.IADD R70, R72, 0x1, R45.reuse ;  /* 0x0000000148467824 */ /* 0x100fe200078e022d */
[----:B------:R-:W2:Y:S03]  /*2af30*/  LDL.64 R40, [R72] ;  /* 0x0000000048287983 */ /* 0x000ea60000100a00 */
[----:B------:R-:W-:Y:S01]  /*2af40*/  IMAD.IADD R68, R70, 0x1, R45 ;  /* 0x0000000146447824 */ /* 0x000fe200078e022d */
[----:B----4-:R-:W4:Y:S04]  /*2af50*/  LDL.64 R38, [R70] ;  /* 0x0000000046267983 */ /* 0x010f280000100a00 */
[----:B------:R-:W4:Y:S01]  /*2af60*/  LDL.64 R34, [R68] ;  /* 0x0000000044227983 */ /* 0x000f220000100a00 */
[----:B------:R-:W-:-:S05]  /*2af70*/  IADD3 R0, R68, R45, RZ ;  /* 0x0000002d44007210 */ /* 0x000fca0007ffe0ff */
[----:B------:R-:W4:Y:S01]  /*2af80*/  LDL.64 R32, [R0] ;  /* 0x0000000000207983 */ /* 0x000f220000100a00 */
[----:B------:R-:W-:-:S06]  /*2af90*/  IMAD.IADD R45, R0, 0x1, R45 ;  /* 0x00000001002d7824 */ /* 0x000fcc00078e022d */
[----:B0-----:R-:W4:Y:S01]  /*2afa0*/  LDL.64 R44, [R45] ;  /* 0x000000002d2c7983 */ /* 0x001f220000100a00 */
        /* <DEDUP_REMOVED lines=11> */
[----:B--2---:R-:W1:-:S04]  /*2b060*/  DFMA R4, R2, R4, R62 ;  /* 0x000000040204722b */ /* 0x004e48000000003e */
        /* <DEDUP_REMOVED lines=12> */
[----:B-1----:R-:W4:-:S04]  /*2b130*/  DFMA R4, R4, R2, R40 ;  /* 0x000000020404722b */ /* 0x002f080000000028 */
[----:B0-----:R-:W0:-:S04]  /*2b140*/  DFMA R10, -R12, R6, 1 ;  /* 0x3ff000000c0a742b */ /* 0x001e080000000106 */
[----:B----4-:R-:W1:-:S04]  /*2b150*/  DFMA R4, R4, R2, R38 ;  /* 0x000000020404722b */ /* 0x010e480000000026 */
        /* <DEDUP_REMOVED lines=18> */
.L_x_5316:
[----:B------:R-:W-:Y:S05]  /*2b280*/  BSYNC B3 ;  /* 0x0000000000037941 */ /* 0x000fea0003800000 */
.L_x_5315:
        /* <DEDUP_REMOVED lines=25> */
.L_x_5318:
[----:B------:R-:W-:Y:S05]  /*2b420*/  BSYNC B3 ;  /* 0x0000000000037941 */ /* 0x000fea0003800000 */
.L_x_5317:
        /* <DEDUP_REMOVED lines=27> */
.L_x_5320:
[----:B------:R-:W-:Y:S05]  /*2b5e0*/  BSYNC B3 ;  /* 0x0000000000037941 */ /* 0x000fea0003800000 */
.L_x_5319:
        /* <DEDUP_REMOVED lines=21> */
.L_x_5322:
[----:B------:R-:W-:Y:S05]  /*2b740*/  BSYNC B3 ;  /* 0x0000000000037941 */ /* 0x000fea0003800000 */
.L_x_5321:
        /* <DEDUP_REMOVED lines=25> */
.L_x_5325:
[----:B------:R-:W-:Y:S05]  /*2b8e0*/  BSYNC B3 ;  /* 0x0000000000037941 */ /* 0x000fea0003800000 */
.L_x_5324:
        /* <DEDUP_REMOVED lines=65> */
.L_x_5327:
        /* <DEDUP_REMOVED lines=20> */
.L_x_5330:
[----:B------:R-:W-:Y:S05]  /*2be40*/  BSYNC B4 ;  /* 0x0000000000047941 */ /* 0x000fea0003800000 */
.L_x_5329:
        /* <DEDUP_REMOVED lines=15> */
.L_x_5328:
[----:B------:R-:W-:Y:S05]  /*2bf40*/  BSYNC B3 ;  /* 0x0000000000037941 */ /* 0x000fea0003800000 */
.L_x_5326:
        /* <DEDUP_REMOVED lines=21> */
.L_x_5332:
[----:B------:R-:W-:Y:S05]  /*2c0a0*/  BSYNC B3 ;  /* 0x0000000000037941 */ /* 0x000fea0003800000 */
.L_x_5331:
        /* <DEDUP_REMOVED lines=37> */
.L_x_5334:
[----:B------:R-:W-:Y:S05]  /*2c300*/  BSYNC B2 ;  /* 0x0000000000027941 */ /* 0x000fea0003800000 */
.L_x_5333:
[----:B--2---:R2:W3:Y:S01]  /*2c310*/  DMUL R22, R22, R26 ;  /* 0x0000001a16167228 */ /* 0x0044e20000000000 */
[----:B------:R-:W-:Y:S05]  /*2c320*/  BRA `(.L_x_5335) ;  /* 0x0000178000007947 */ /* 0x000fea0003800000 */
.L_x_5323:
        /* <DEDUP_REMOVED lines=50> */
.L_x_5337:
[----:B------:R-:W-:Y:S05]  /*2c650*/  BSYNC B2 ;  /* 0x0000000000027941 */ /* 0x000fea0003800000 */
.L_x_5336:
        /* <DEDUP_REMOVED lines=10> */
.L_x_5339:
[----:B------:R-:W-:Y:S05]  /*2c700*/  BSYNC B3 ;  /* 0x0000000000037941 */ /* 0x000fea0003800000 */
.L_x_5338:
        /* <DEDUP_REMOVED lines=11> */
.L_x_5340:
        /* <DEDUP_REMOVED lines=22> */
.L_x_5342:
[----:B------:R-:W1:Y:S01]  /*2c920*/  DSETP.NEU.AND P1, PT, R16, 0.5, PT ;  /* 0x3fe000001000742a */ /* 0x000e620003f2d000 */
[----:B------:R-:W-:Y:S01]  /*2c930*/  ISETP.GE.AND P2, PT, R9, RZ, PT ;  /* 0x000000ff0900720c */ /* 0x000fe20003f46270 */
[----:B------:R-:W-:Y:S01]  /*2c940*/  IMAD.MOV.U32 R2, RZ, RZ, RZ ;  /* 0x000000ffff027224 */ /* 0x000fe200078e00ff */
[----:B------:R-:W-:-:S04]  /*2c950*/  ISETP.EQ.U32.AND P0, PT, R10, RZ, PT ;  /* 0x000000ff0a00720c */ /* 0x000fc80003f02070 */
[----:B-1----:R-:W-:-:S04]  /*2c960*/  ISETP.EQ.AND.EX P0, PT, R5, -0x80000000, P1, P0 ;  /* 0x800000000500780c */ /* 0x002fc80000f02300 */
[----:B------:R-:W-:-:S04]  /*2c970*/  SEL R3, R31, RZ, P0 ;  /* 0x000000ff1f037207 */ /* 0x000fc80000000000 */
[----:B------:R-:W-:Y:S02]  /*2c980*/  @!P2 LOP3.LUT R3, R3, 0x7ff00000, RZ, 0xfc, !PT ;  /* 0x7ff000000303a812 */ /* 0x000fe400078efcff */
.L_x_5343:
[----:B------:R-:W-:Y:S05]  /*2c990*/  BSYNC B2 ;  /* 0x0000000000027941 */ /* 0x000fea0003800000 */
.L_x_5341:
        /* <DEDUP_REMOVED lines=18> */
.L_x_5346:
[----:B------:R1:W2:-:S06]  /*2cac0*/  DADD R2, R8, R30 ;  /* 0x0000000008027229 */ /* 0x00028c000000001e */
.L_x_5345:
[----:B------:R-:W-:Y:S05]  /*2cad0*/  BSYNC B2 ;  /* 0x0000000000027941 */ /* 0x000fea0003800000 */
.L_x_5344:
[----:B------:R-:W3:-:S06]  /*2cae0*/  DSETP.NEU.AND P0, PT, R30, 1, PT ;  /* 0x3ff000001e00742a */ /* 0x000ecc0003f0d000 */
[----:B--23--:R-:W-:Y:S02]  /*2caf0*/  FSEL R2, R2, RZ, P0 ;  /* 0x000000ff02027208 */ /* 0x00cfe40000000000 */
[----:B------:R-:W-:-:S06]  /*2cb00*/  FSEL R3, R3, 1.875, P0 ;  /* 0x3ff0000003037808 */ /* 0x000fcc0000000000 */
[----:B------:R-:W2:-:S06]  /*2cb10*/  DMUL R20, R20, R2 ;  /* 0x0000000214147228 */ /* 0x000e8c0000000000 */
[----:B0-2---:R0:W2:Y:S01]  /*2cb20*/  DMUL R22, R20, R26 ;  /* 0x0000001a14167228 */ /* 0x0050a20000000000 */
[----:B------:R-:W-:Y:S05]  /*2cb30*/  BRA `(.L_x_5335) ;  /* 0x00000f7000007947 */ /* 0x000fea0003800000 */
.L_x_5310:
        /* <DEDUP_REMOVED lines=63> */
.L_x_5348:
[----:B------:R-:W-:Y:S05]  /*2cf30*/  BSYNC B2 ;  /* 0x0000000000027941 */ /* 0x000fea0003800000 */
.L_x_5347:
        /* <DEDUP_REMOVED lines=8> */
.L_x_5351:
        /* <DEDUP_REMOVED lines=63> */
.L_x_5356:
[----:B------:R-:W-:Y:S05]  /*2d3b0*/  BSYNC B4 ;  /* 0x0000000000047941 */ /* 0x000fea0003800000 */
.L_x_5355:
[--C-:B------:R-:W-:Y:S01]  /*2d3c0*/  IMAD.MOV.U32 R0, RZ, RZ, R3.reuse ;  /* 0x000000ffff007224 */ /* 0x100fe200078e0003 */
[----:B------:R-:W-:Y:S01]  /*2d3d0*/  MOV R16, R2 ;  /* 0x0000000200107202 */ /* 0x000fe20000000f00 */
[----:B------:R-:W-:Y:S02]  /*2d3e0*/  IMAD.MOV.U32 R17, RZ, RZ, R3 ;  /* 0x000000ffff117224 */ /* 0x000fe400078e0003 */
.L_x_5354:
[----:B------:R-:W-:Y:S05]  /*2d3f0*/  BSYNC B3 ;  /* 0x0000000000037941 */ /* 0x000fea0003800000 */
.L_x_5353:
        /* <DEDUP_REMOVED lines=59> */
.L_x_5358:
[----:B------:R-:W-:Y:S05]  /*2d7b0*/  BSYNC B2 ;  /* 0x0000000000027941 */ /* 0x000fea0003800000 */
.L_x_5357:
[----:B--2---:R-:W-:-:S04]  /*2d7c0*/  DADD R18, -R18, R2 ;  /* 0x0000000012127229 */ /* 0x004fc80000000102 */
[----:B------:R-:W2:-:S10]  /*2d7d0*/  DADD R2, -RZ, -R2 ;  /* 0x00000000ff027229 */ /* 0x000e940000000902 */
[----:B--2---:R-:W-:Y:S02]  /*2d7e0*/  FSEL R2, R2, R18, !P4 ;  /* 0x0000001202027208 */ /* 0x004fe40006000000 */
[----:B------:R-:W-:Y:S01]  /*2d7f0*/  FSEL R3, R3, R19, !P4 ;  /* 0x0000001303037208 */ /* 0x000fe20006000000 */
[----:B------:R-:W-:Y:S05]  /*2d800*/  BRA `(.L_x_5352) ;  /* 0x0000001000007947 */ /* 0x000fea0003800000 */
.L_x_5350:
[----:B0-----:R0:W3:-:S06]  /*2d810*/  DADD R2, R8, R8 ;  /* 0x0000000008027229 */ /* 0x0010cc0000000008 */
.L_x_5352:
[----:B------:R-:W-:Y:S05]  /*2d820*/  BSYNC B8 ;  /* 0x0000000000087941 */ /* 0x000fea0003800000 */
.L_x_5349:
        /* <DEDUP_REMOVED lines=40> */
.L_x_5335:
[----:B------:R-:W-:Y:S05]  /*2dab0*/  BSYNC B7 ;  /* 0x0000000000077941 */ /* 0x000fea0003800000 */
.L_x_5309:
        /* <DEDUP_REMOVED lines=12> */
.L_x_5364:
        /* <DEDUP_REMOVED lines=22> */
.L_x_5363:
[----:B------:R-:W-:Y:S05]  /*2dce0*/  BSYNC B7 ;  /* 0x0000000000077941 */ /* 0x000fea0003800000 */
.L_x_5362:
        /* <DEDUP_REMOVED lines=8> */
.L_x_5361:
        /* <DEDUP_REMOVED lines=20> */
.L_x_5366:
[----:B------:R-:W-:Y:S05]  /*2deb0*/  BSYNC B4 ;  /* 0x0000000000047941 */ /* 0x000fea0003800000 */
.L_x_5365:
[----:B------:R-:W-:Y:S01]  /*2dec0*/  MOV R20, R2 ;  /* 0x0000000200147202 */ /* 0x000fe20000000f00 */
[----:B------:R-:W-:Y:S02]  /*2ded0*/  IMAD.MOV.U32 R21, RZ, RZ, R3 ;  /* 0x000000ffff157224 */ /* 0x000fe400078e0003 */
.L_x_5360:
[----:B------:R-:W-:Y:S05]  /*2dee0*/  BSYNC B3 ;  /* 0x0000000000037941 */ /* 0x000fea0003800000 */
.L_x_5359:
[----:B------:R-:W0:Y:S01]  /*2def0*/  DADD R20, -R20, 1 ;  /* 0x3ff0000014147429 */ /* 0x000e220000000100 */
[----:B------:R-:W-:Y:S05]  /*2df00*/  BRA `(.L_x_5048) ;  /* 0x00015e7000007947 */ /* 0x000fea0003800000 */
.L_x_5059:
        /* <DEDUP_REMOVED lines=24> */
[----:B------:R-:W-:Y:S01]  /*2e090*/  IMAD.MOV.U32 R25, RZ, RZ, 0x3f084637 ;  /* 0x3f084637ff197424 */ /* 0x000fe200078e00ff */
[----:B--2---:R-:W-:Y:S01]  /*2e0a0*/  MOV R5, 0x3eabd6d2 ;  /* 0x3eabd6d200057802 */ /* 0x004fe20000000f00 */
[----:B------:R-:W-:Y:S01]  /*2e0b0*/  IMAD.MOV.U32 R4, RZ, RZ, 0x1e4b4109 ;  /* 0x1e4b4109ff047424 */ /* 0x000fe200078e00ff */
[----:B------:R2:W-:Y:S01]  /*2e0c0*/  STL.64 [R1+0x1410], R12 ;  /* 0x0014100c01007387 */ /* 0x0005e20000100a00 */
[----:B------:R-:W-:Y:S01]  /*2e0d0*/  MOV R26, 0x1 ;  /* 0x00000001001a7802 */ /* 0x000fe20000000f00 */
[----:B---3--:R-:W-:Y:S01]  /*2e0e0*/  IMAD.MOV.U32 R6, RZ, RZ, -0x5d2fb9a4 ;  /* 0xa2d0465cff067424 */ /* 0x008fe200078e00ff */
        /* <DEDUP_REMOVED lines=9> */
[----:B--2---:R-:W-:Y:S01]  /*2e180*/  IMAD.MOV.U32 R12, RZ, RZ, 0x55c37c1c ;  /* 0x55c37c1cff0c7424 */ /* 0x004fe200078e00ff */
[----:B------:R2:W-:Y:S01]  /*2e190*/  STL.64 [R1+0x1428], R22 ;  /* 0x0014281601007387 */ /* 0x0005e20000100a00 */
[----:B------:R-:W-:Y:S01]  /*2e1a0*/  MOV R13, 0x3e46097d ;  /* 0x3e46097d000d7802 */ /* 0x000fe20000000f00 */
[----:B----4-:R-:W4:-:S02]  /*2e1b0*/  DFMA R28, -R8, R26, 1 ;  /* 0x3ff00000081c742b */ /* 0x010f04000000011a */
[----:B------:R5:W-:Y:S01]  /*2e1c0*/  STL.64 [R1+0x1430], R2 ;  /* 0x0014300201007387 */ /* 0x000be20000100a00 */
[----:B---3--:R-:W-:Y:S02]  /*2e1d0*/  IMAD.MOV.U32 R16, RZ, RZ, 0x7c7a2faa ;  /* 0x7c7a2faaff107424 */ /* 0x008fe400078e00ff */
[----:B------:R-:W-:Y:S01]  /*2e1e0*/  IMAD.MOV.U32 R17, RZ, RZ, -0x41cd2de7 ;  /* 0xbe32d219ff117424 */ /* 0x000fe200078e00ff */
[----:B0-----:R-:W-:Y:S01]  /*2e1f0*/  MOV R18, 0xd24d5c8a ;  /* 0xd24d5c8a00127802 */ /* 0x001fe20000000f00 */
[----:B------:R-:W-:Y:S01]  /*2e200*/  IMAD.MOV.U32 R19, RZ, RZ, 0x3e0f6e66 ;  /* 0x3e0f6e66ff137424 */ /* 0x000fe200078e00ff */
[----:B------:R0:W-:Y:S01]  /*2e210*/  STL.64 [R1+0x1438], R4 ;  /* 0x0014380401007387 */ /* 0x0001e20000100a00 */
[----:B--2---:R-:W-:Y:S01]  /*2e220*/  IMAD.MOV.U32 R22, RZ, RZ, 0x6edf2b0c ;  /* 0x6edf2b0cff167424 */ /* 0x004fe200078e00ff */
[----:B------:R-:W-:Y:S02]  /*2e230*/  MOV R23, 0xbdbc0d9b ;  /* 0xbdbc0d9b00177802 */ /* 0x000fe40000000f00 */
[----:B------:R2:W-:Y:S01]  /*2e240*/  STL.64 [R1+0x1440], R6 ;  /* 0x0014400601007387 */ /* 0x0005e20000100a00 */
[----:B-----5:R-:W-:-:S02]  /*2e250*/  IMAD.MOV.U32 R2, RZ, RZ, -0x78cbfbd8 ;  /* 0x87340428ff027424 */ /* 0x020fc400078e00ff */
[----:B------:R-:W-:Y:S01]  /*2e260*/  IMAD.MOV.U32 R3, RZ, RZ, -0x422ff8f6 ;  /* 0xbdd0070aff037424 */ /* 0x000fe200078e00ff */
[----:B------:R3:W-:Y:S01]  /*2e270*/  STL.64 [R1+0x1448], R10 ;  /* 0x0014480a01007387 */ /* 0x0007e20000100a00 */
[----:B0-----:R-:W-:Y:S01]  /*2e280*/  MOV R4, 0x5c463659 ;  /* 0x5c46365900047802 */ /* 0x001fe20000000f00 */
[----:B------:R-:W-:Y:S02]  /*2e290*/  IMAD.MOV.U32 R5, RZ, RZ, 0x3dbac947 ;  /* 0x3dbac947ff057424 */ /* 0x000fe400078e00ff */
[----:B------:R0:W-:Y:S01]  /*2e2a0*/  STL.64 [R1+0x1450], R12 ;  /* 0x0014500c01007387 */ /* 0x0001e20000100a00 */
[----:B--2---:R-:W-:Y:S01]  /*2e2b0*/  IMAD.MOV.U32 R6, RZ, RZ, 0x1fd754a ;  /* 0x01fd754aff067424 */ /* 0x004fe200078e00ff */
[----:B------:R-:W-:Y:S02]  /*2e2c0*/  MOV R7, 0xbd961ca7 ;  /* 0xbd961ca700077802 */ /* 0x000fe40000000f00 */
[----:B------:R2:W-:Y:S01]  /*2e2d0*/  STL.64 [R1+0x1458], R16 ;  /* 0x0014581001007387 */ /* 0x0005e20000100a00 */
[----:B---3--:R-:W-:-:S03]  /*2e2e0*/  IMAD.MOV.U32 R10, RZ, RZ, 0x8f5eec2 ;  /* 0x08f5eec2ff0a7424 */ /* 0x008fc600078e00ff */
[----:B------:R3:W-:Y:S01]  /*2e2f0*/  STL.64 [R1+0x1460], R18 ;  /* 0x0014601201007387 */ /* 0x0007e20000100a00 */
[----:B------:R-:W-:-:S03]  /*2e300*/  IMAD.MOV.U32 R11, RZ, RZ, 0x3d3ef980 ;  /* 0x3d3ef980ff0b7424 */ /* 0x000fc600078e00ff */
[----:B------:R5:W-:Y:S01]  /*2e310*/  STL.64 [R1+0x1468], R22 ;  /* 0x0014681601007387 */ /* 0x000be20000100a00 */
[----:B0-----:R-:W-:Y:S01]  /*2e320*/  MOV R12, 0x59769d7d ;  /* 0x59769d7d000c7802 */ /* 0x001fe20000000f00 */
[----:B------:R-:W-:Y:S02]  /*2e330*/  IMAD.MOV.U32 R13, RZ, RZ, 0x3d57ba07 ;  /* 0x3d57ba07ff0d7424 */ /* 0x000fe400078e00ff */
[----:B------:R0:W-:Y:S01]  /*2e340*/  STL.64 [R1+0x1470], R2 ;  /* 0x0014700201007387 */ /* 0x0001e20000100a00 */
[----:B--2---:R-:W-:Y:S01]  /*2e350*/  IMAD.MOV.U32 R16, RZ, RZ, -0x144e6c40 ;  /* 0xebb193c0ff107424 */ /* 0x004fe200078e00ff */
[----:B------:R-:W-:Y:S01]  /*2e360*/  MOV R17, 0xbd43989b ;  /* 0xbd43989b00117802 */ /* 0x000fe20000000f00 */
[----:B---3--:R-:W-:Y:S01]  /*2e370*/  IMAD.MOV.U32 R18, RZ, RZ, -0x3bc965c4 ;  /* 0xc4369a3cff127424 */ /* 0x008fe200078e00ff */
        /* <DEDUP_REMOVED lines=8> */
[----:B--2---:R-:W-:-:S03]  /*2e400*/  IMAD.MOV.U32 R4, RZ, RZ, -0x36fe1a8c ;  /* 0xc901e574ff047424 */ /* 0x004fc600078e00ff */
[----:B------:R2:W-:Y:S01]  /*2e410*/  STL.64 [R1+0x1490], R12 ;  /* 0x0014900c01007387 */ /* 0x0005e20000100a00 */
[----:B------:R-:W-:Y:S01]  /*2e420*/  IMAD.MOV.U32 R5, RZ, RZ, -0x40a1a8c6 ;  /* 0xbf5e573aff057424 */ /* 0x000fe200078e00ff */
[----:B---3--:R-:W-:Y:S01]  /*2e430*/  MOV R6, 0x1c71c71c ;  /* 0x1c71c71c00067802 */ /* 0x008fe20000000f00 */
[----:B------:R-:W-:Y:S01]  /*2e440*/  IMAD.MOV.U32 R7, RZ, RZ, -0x40938e39 ;  /* 0xbf6c71c7ff077424 */ /* 0x000fe200078e00ff */
[----:B------:R3:W-:Y:S01]  /*2e450*/  STL.64 [R1+0x1498], R16 ;  /* 0x0014981001007387 */ /* 0x0007e20000100a00 */
[----:B0-----:R-:W-:Y:S01]  /*2e460*/  IMAD.MOV.U32 R10, RZ, RZ, 0x6b015ac0 ;  /* 0x6b015ac0ff0a7424 */ /* 0x001fe200078e00ff */
[----:B------:R-:W-:Y:S02]  /*2e470*/  MOV R11, 0x3f65ac05 ;  /* 0x3f65ac05000b7802 */ /* 0x000fe40000000f00 */
[----:B------:R0:W-:Y:S01]  /*2e480*/  STL.64 [R1+0x14a0], R18 ;  /* 0x0014a01201007387 */ /* 0x0001e20000100a00 */
[----:B--2---:R-:W-:-:S03]  /*2e490*/  IMAD.MOV.U32 R12, RZ, RZ, 0x6f09e723 ;  /* 0x6f09e723ff0c7424 */ /* 0x004fc600078e00ff */
        /* <DEDUP_REMOVED lines=8> */
[----:B--2---:R-:W-:Y:S02]  /*2e520*/  IMAD.MOV.U32 R22, RZ, RZ, -0x1761a510 ;  /* 0xe89e5af0ff167424 */ /* 0x004fe400078e00ff */
        /* <DEDUP_REMOVED lines=8> */
[----:B--2---:R-:W-:-:S03]  /*2e5b0*/  IMAD.MOV.U32 R6, RZ, RZ, 0x30a8357c ;  /* 0x30a8357cff067424 */ /* 0x004fc600078e00ff */
[----:B------:R2:W-:Y:S01]  /*2e5c0*/  STL.64 [R1+0x14d8], R16 ;  /* 0x0014d81001007387 */ /* 0x0005e20000100a00 */
[----:B------:R-:W-:Y:S01]  /*2e5d0*/  IMAD.MOV.U32 R7, RZ, RZ, 0x3e33f592 ;  /* 0x3e33f592ff077424 */ /* 0x000fe200078e00ff */
[----:B---3--:R-:W-:Y:S01]  /*2e5e0*/  MOV R10, 0xcde3f847 ;  /* 0xcde3f847000a7802 */ /* 0x008fe20000000f00 */
[----:B------:R-:W-:Y:S01]  /*2e5f0*/  IMAD.MOV.U32 R11, RZ, RZ, 0x3e8280f2 ;  /* 0x3e8280f2ff0b7424 */ /* 0x000fe200078e00ff */
[----:B------:R3:W-:Y:S01]  /*2e600*/  STL.64 [R1+0x14e0], R18 ;  /* 0x0014e01201007387 */ /* 0x0007e20000100a00 */
[----:B0-----:R-:W-:-:S03]  /*2e610*/  IMAD.MOV.U32 R12, RZ, RZ, 0xcba8aee ;  /* 0x0cba8aeeff0c7424 */ /* 0x001fc600078e00ff */
[----:B------:R0:W-:Y:S01]  /*2e620*/  STL.64 [R1+0x14e8], R22 ;  /* 0x0014e81601007387 */ /* 0x0001e20000100a00 */
[----:B------:R-:W-:Y:S01]  /*2e630*/  MOV R13, 0xbe6ee23d ;  /* 0xbe6ee23d000d7802 */ /* 0x000fe20000000f00 */
[----:B--2---:R-:W-:Y:S02]  /*2e640*/  IMAD.MOV.U32 R16, RZ, RZ, 0x30de114c ;  /* 0x30de114cff107424 */ /* 0x004fe400078e00ff */
        /* <DEDUP_REMOVED lines=8> */
[----:B--2---:R-:W-:Y:S02]  /*2e6d0*/  IMAD.MOV.U32 R2, RZ, RZ, 0x4bf3c34e ;  /* 0x4bf3c34eff027424 */ /* 0x004fe400078e00ff */
[----:B------:R-:W-:Y:S01]  /*2e6e0*/  IMAD.MOV.U32 R3, RZ, RZ, 0x3dfc9b43 ;  /* 0x3dfc9b43ff037424 */ /* 0x000fe200078e00ff */
[----:B------:R2:W-:Y:S01]  /*2e6f0*/  STL.64 [R1+0x1508], R10 ;  /* 0x0015080a01007387 */ /* 0x0005e20000100a00 */
[----:B---3--:R-:W-:Y:S01]  /*2e700*/  MOV R4, 0x56f8ce45 ;  /* 0x56f8ce4500047802 */ /* 0x008fe20000000f00 */
[----:B------:R-:W-:Y:S02]  /*2e710*/  IMAD.MOV.U32 R5, RZ, RZ, -0x422875b0 ;  /* 0xbdd78a50ff057424 */ /* 0x000fe400078e00ff */
[----:B------:R3:W-:Y:S01]  /*2e720*/  STL.64 [R1+0x1510], R12 ;  /* 0x0015100c01007387 */ /* 0x0007e20000100a00 */
[----:B0-----:R-:W-:Y:S01]  /*2e730*/  IMAD.MOV.U32 R6, RZ, RZ, -0x5b992462 ;  /* 0xa466db9eff067424 */ /* 0x001fe200078e00ff */
[----:B------:R-:W-:-:S02]  /*2e740*/  MOV R7, 0x3d3113e3 ;  /* 0x3d3113e300077802 */ /* 0x000fc40000000f00 */
[----:B------:R0:W-:Y:S01]  /*2e750*/  STL.64 [R1+0x1518], R16 ;  /* 0x0015181001007387 */ /* 0x0001e20000100a00 */
[----:B--2---:R-:W-:-:S03]  /*2e760*/  IMAD.MOV.U32 R10, RZ, RZ, -0x3aabf15e ;  /* 0xc5540ea2ff0a7424 */ /* 0x004fc600078e00ff */
        /* <DEDUP_REMOVED lines=32> */
[----:B---3--:R-:W-:Y:S01]  /*2e970*/  IMAD.MOV.U32 R18, RZ, RZ, -0x55e56cd ;  /* 0xfaa1a933ff127424 */ /* 0x008fe200078e00ff */
        /* <DEDUP_REMOVED lines=348> */
[----:B------:R-:W-:Y:S01]  /*2ff40*/  IMAD.MOV.U32 R7, RZ, RZ, -0x4242b58f ;  /* 0xbdbd4a71ff077424 */ /* 0x000fe200078e00ff */
        /* <DEDUP_REMOVED lines=105> */
[----:B------:R-:W-:-:S03]  /*305e0*/  IMAD.MOV.U32 R17, RZ, RZ, -0x40df3e91 ;  /* 0xbf20c16fff117424 */ /* 0x000fc600078e00ff */
[----:B------:R5:W-:Y:S01]  /*305f0*/  STL.64 [R1+0x1a38], R4 ;  /* 0x001a380401007387 */ /* 0x000be20000100a00 */
[----:B---3--:R-:W-:Y:S01]  /*30600*/  IMAD.MOV.U32 R18, RZ, RZ, -0x6d1364fe ;  /* 0x92ec9b02ff127424 */ /* 0x008fe200078e00ff */
[----:B------:R-:W-:Y:S02]  /*30610*/  MOV R19, 0x3e339379 ;  /* 0x3e33937900137802 */ /* 0x000fe40000000f00 */
[----:B------:R3:W-:Y:S01]  /*30620*/  STL.64 [R1+0x1a40], R6 ;  /* 0x001a400601007387 */ /* 0x0007e20000100a00 */
[----:B--2---:R-:W-:Y:S02]  /*30630*/  IMAD.MOV.U32 R22, RZ, RZ, 0x124b7492 ;  /* 0x124b7492ff167424 */ /* 0x004fe400078e00ff */
[----:B------:R-:W-:Y:S01]  /*30640*/  IMAD.MOV.U32 R23, RZ, RZ, -0x424d12c4 ;  /* 0xbdb2ed3cff177424 */ /* 0x000fe200078e00ff */
[----:B------:R2:W-:Y:S01]  /*30650*/  STL.64 [R1+0x1a48], R10 ;  /* 0x001a480a01007387 */ /* 0x0005e20000100a00 */
[----:B0-----:R-:W-:Y:S02]  /*30660*/  IMAD.MOV.U32 R2, RZ, RZ, -0x653de63 ;  /* 0xf9ac219dff027424 */ /* 0x001fe400078e00ff */
[----:B------:R-:W-:Y:S01]  /*30670*/  IMAD.MOV.U32 R3, RZ, RZ, -0x4119c7b6 ;  /* 0xbee6384aff037424 */ /* 0x000fe200078e00ff */
        /* <DEDUP_REMOVED lines=12> */
[----:B---3--:R-:W-:Y:S01]  /*30740*/  MOV R4, 0xf0dfb26a ;  /* 0xf0dfb26a00047802 */ /* 0x008fe20000000f00 */
[----:B------:R-:W-:-:S02]  /*30750*/  IMAD.MOV.U32 R5, RZ, RZ, -0x41e7f670 ;  /* 0xbe180990ff057424 */ /* 0x000fc400078e00ff */
[----:B------:R3:W-:Y:S01]  /*30760*/  STL.64 [R1+0x1a70], R2 ;  /* 0x001a700201007387 */ /* 0x0007e20000100a00 */
[----:B--2---:R-:W-:Y:S01]  /*30770*/  IMAD.MOV.U32 R6, RZ, RZ, -0x3faad57f ;  /* 0xc0552a81ff067424 */ /* 0x004fe200078e00ff */
[----:B------:R-:W-:Y:S02]  /*30780*/  MOV R7, 0x3cc36412 ;  /* 0x3cc3641200077802 */ /* 0x000fe40000000f00 */
[----:B------:R2:W-:Y:S01]  /*30790*/  STL.64 [R1+0x1a98], R12 ;  /* 0x001a980c01007387 */ /* 0x0005e20000100a00 */
[----:B0-----:R-:W-:-:S03]  /*307a0*/  IMAD.MOV.U32 R10, RZ, RZ, 0x9fc7363 ;  /* 0x09fc7363ff0a7424 */ /* 0x001fc600078e00ff */
[----:B------:R0:W-:Y:S01]  /*307b0*/  STL.64 [R1+0x1ac0], R4 ;  /* 0x001ac00401007387 */ /* 0x0001e20000100a00 */
[----:B------:R-:W-:Y:S02]  /*307c0*/  IMAD.MOV.U32 R11, RZ, RZ, 0x3deac793 ;  /* 0x3deac793ff0b7424 */ /* 0x000fe400078e00ff */
[----:B---3--:R-:W-:Y:S01]  /*307d0*/  IMAD.MOV.U32 R2, RZ, RZ, 0x6d84752e ;  /* 0x6d84752eff027424 */ /* 0x008fe200078e00ff */
[----:B------:R3:W-:Y:S01]  /*307e0*/  STL.64 [R1+0x1ac8], R6 ;  /* 0x001ac80601007387 */ /* 0x0007e20000100a00 */
[----:B------:R-:W-:Y:S02]  /*307f0*/  IMAD.MOV.U32 R3, RZ, RZ, 0x3e3663fd ;  /* 0x3e3663fdff037424 */ /* 0x000fe400078e00ff */
[----:B--2---:R-:W-:Y:S01]  /*30800*/  IMAD.MOV.U32 R12, RZ, RZ, -0x1a218756 ;  /* 0xe5de78aaff0c7424 */ /* 0x004fe200078e00ff */
[----:B------:R-:W-:Y:S01]  /*30810*/  MOV R13, 0x3dbcac1e ;  /* 0x3dbcac1e000d7802 */ /* 0x000fe20000000f00 */
[----:B------:R2:W-:Y:S01]  /*30820*/  STL.64 [R1+0x1ad0], R10 ;  /* 0x001ad00a01007387 */ /* 0x0005e20000100a00 */
[----:B0-----:R-:W-:Y:S01]  /*30830*/  MOV R4, 0xbb825829 ;  /* 0xbb82582900047802 */ /* 0x001fe20000000f00 */
[----:B------:R-:W-:-:S02]  /*30840*/  IMAD.MOV.U32 R5, RZ, RZ, 0x3f463969 ;  /* 0x3f463969ff057424 */ /* 0x000fc400078e00ff */
[----:B------:R0:W-:Y:S01]  /*30850*/  STL.64 [R1+0x1ab8], R2 ;  /* 0x001ab80201007387 */ /* 0x0001e20000100a00 */
[----:B---3--:R-:W-:Y:S01]  /*30860*/  IMAD.MOV.U32 R6, RZ, RZ, 0x582dd0a5 ;  /* 0x582dd0a5ff067424 */ /* 0x008fe200078e00ff */
[----:B------:R-:W-:Y:S02]  /*30870*/  MOV R7, 0xbf44f9f2 ;  /* 0xbf44f9f200077802 */ /* 0x000fe40000000f00 */
[----:B------:R3:W-:Y:S01]  /*30880*/  STL.64 [R1+0x1ae0], R12 ;  /* 0x001ae00c01007387 */ /* 0x0007e20000100a00 */
[----:B--2---:R-:W-:-:S03]  /*30890*/  IMAD.MOV.U32 R10, RZ, RZ, 0xc28e8a0 ;  /* 0x0c28e8a0ff0a7424 */ /* 0x004fc600078e00ff */
[----:B------:R2:W-:Y:S01]  /*308a0*/  STL.64 [R1+0x1b08], R4 ;  /* 0x001b080401007387 */ /* 0x0005e20000100a00 */
[----:B------:R-:W-:Y:S02]  /*308b0*/  IMAD.MOV.U32 R11, RZ, RZ, 0x3f322fb2 ;  /* 0x3f322fb2ff0b7424 */ /* 0x000fe400078e00ff */
[----:B0-----:R-:W-:Y:S01]  /*308c0*/  IMAD.MOV.U32 R2, RZ, RZ, 0x1cc96982 ;  /* 0x1cc96982ff027424 */ /* 0x001fe200078e00ff */
[----:B------:R-:W-:Y:S01]  /*308d0*/  MOV R3, 0xbf438dff ;  /* 0xbf438dff00037802 */ /* 0x000fe20000000f00 */
[----:B------:R0:W-:Y:S01]  /*308e0*/  STL.64 [R1+0x1b10], R6 ;  /* 0x001b100601007387 */ /* 0x0001e20000100a00 */
[----:B---3--:R-:W-:Y:S01]  /*308f0*/  MOV R12, 0xc8cebf16 ;  /* 0xc8cebf16000c7802 */ /* 0x008fe20000000f00 */
[----:B------:R-:W-:Y:S02]  /*30900*/  IMAD.MOV.U32 R13, RZ, RZ, 0x3e886c71 ;  /* 0x3e886c71ff0d7424 */ /* 0x000fe400078e00ff */
[----:B------:R3:W-:Y:S01]  /*30910*/  STL.64 [R1+0x1b18], R10 ;  /* 0x001b180a01007387 */ /* 0x0007e20000100a00 */
[----:B--2---:R-:W-:-:S02]  /*30920*/  IMAD.MOV.U32 R4, RZ, RZ, -0x276d1e57 ;  /* 0xd892e1a9ff047424 */ /* 0x004fc400078e00ff */
[----:B------:R-:W-:Y:S01]  /*30930*/  IMAD.MOV.U32 R5, RZ, RZ, 0x3ed2fe63 ;  /* 0x3ed2fe63ff057424 */ /* 0x000fe200078e00ff */
[----:B------:R2:W-:Y:S01]  /*30940*/  STL.64 [R1+0x1a58], R16 ;  /* 0x001a581001007387 */ /* 0x0005e20000100a00 */
[----:B0-----:R-:W-:Y:S01]  /*30950*/  IMAD.MOV.U32 R6, RZ, RZ, -0xd84d818 ;  /* 0xf27b27e8ff067424 */ /* 0x001fe200078e00ff */
[----:B------:R-:W-:Y:S02]  /*30960*/  MOV R7, 0x3ead3850 ;  /* 0x3ead385000077802 */ /* 0x000fe40000000f00 */
[----:B------:R0:W-:Y:S01]  /*30970*/  STL.64 [R1+0x1af8], R2 ;  /* 0x001af80201007387 */ /* 0x0001e20000100a00 */
[----:B---3--:R-:W-:Y:S02]  /*30980*/  IMAD.MOV.U32 R10, RZ, RZ, -0x7f8eef2e ;  /* 0x807110d2ff0a7424 */ /* 0x008fe400078e00ff */
[----:B------:R-:W-:Y:S01]  /*30990*/  IMAD.MOV.U32 R11, RZ, RZ, 0x3d903901 ;  /* 0x3d903901ff0b7424 */ /* 0x000fe200078e00ff */
[----:B------:R3:W-:Y:S01]  /*309a0*/  STL.64 [R1+0x1b20], R12 ;  /* 0x001b200c01007387 */ /* 0x0007e20000100a00 */
[----:B--2---:R-:W-:-:S02]  /*309b0*/  IMAD.MOV.U32 R16, RZ, RZ, 0x393d4893 ;  /* 0x393d4893ff107424 */ /* 0x004fc400078e00ff */
[----:B------:R-:W-:Y:S01]  /*309c0*/  IMAD.MOV.U32 R17, RZ, RZ, 0x3e70b282 ;  /* 0x3e70b282ff117424 */ /* 0x000fe200078e00ff */
[----:B------:R2:W-:Y:S01]  /*309d0*/  STL.64 [R1+0x1b48], R4 ;  /* 0x001b480401007387 */ /* 0x0005e20000100a00 */
[----:B0-----:R-:W-:Y:S01]  /*309e0*/  MOV R2, 0xc48d37bc ;  /* 0xc48d37bc00027802 */ /* 0x001fe20000000f00 */
[----:B------:R-:W-:Y:S02]  /*309f0*/  IMAD.MOV.U32 R3, RZ, RZ, -0x4109e704 ;  /* 0xbef618fcff037424 */ /* 0x000fe400078e00ff */
[----:B------:R0:W-:Y:S01]  /*30a00*/  STL.64 [R1+0x1b58], R6 ;  /* 0x001b580601007387 */ /* 0x0001e20000100a00 */
[----:B---3--:R-:W-:Y:S01]  /*30a10*/  MOV R12, 0xa9b6fd04 ;  /* 0xa9b6fd04000c7802 */ /* 0x008fe20000000f00 */
[----:B------:R-:W-:Y:S02]  /*30a20*/  IMAD.MOV.U32 R13, RZ, RZ, -0x417b679b ;  /* 0xbe849865ff0d7424 */ /* 0x000fe400078e00ff */
[----:B------:R3:W-:Y:S01]  /*30a30*/  STL.64 [R1+0x1b60], R10 ;  /* 0x001b600a01007387 */ /* 0x0007e20000100a00 */
[----:B--2---:R-:W-:Y:S01]  /*30a40*/  IMAD.MOV.U32 R4, RZ, RZ, 0x16605be3 ;  /* 0x16605be3ff047424 */ /* 0x004fe200078e00ff */
[----:B------:R-:W-:-:S02]  /*30a50*/  MOV R5, 0x3e30bcbd ;  /* 0x3e30bcbd00057802 */ /* 0x000fc40000000f00 */
[----:B------:R2:W-:Y:S01]  /*30a60*/  STL.64 [R1+0x1aa0], R16 ;  /* 0x001aa01001007387 */ /* 0x0005e20000100a00 */
[----:B0-----:R-:W-:Y:S01]  /*30a70*/  MOV R6, 0x9adcccb6 ;  /* 0x9adcccb600067802 */ /* 0x001fe20000000f00 */
[----:B------:R-:W-:Y:S02]  /*30a80*/  IMAD.MOV.U32 R7, RZ, RZ, 0x3e03b654 ;  /* 0x3e03b654ff077424 */ /* 0x000fe400078e00ff */
[----:B------:R0:W-:Y:S01]  /*30a90*/  STL.64 [R1+0x1a60], R24 ;  /* 0x001a601801007387 */ /* 0x0001e20000100a00 */
[----:B---3--:R-:W-:-:S03]  /*30aa0*/  IMAD.MOV.U32 R10, RZ, RZ, -0x28d51ea ;  /* 0xfd72ae16ff0a7424 */ /* 0x008fc600078e00ff */
[----:B------:R3:W-:Y:S01]  /*30ab0*/  STL.64 [R1+0x1a68], R18 ;  /* 0x001a681201007387 */ /* 0x0007e20000100a00 */
[----:B------:R-:W-:Y:S02]  /*30ac0*/  IMAD.MOV.U32 R11, RZ, RZ, -0x4229c0f4 ;  /* 0xbdd63f0cff0b7424 */ /* 0x000fe400078e00ff */
        /* <DEDUP_REMOVED lines=8> */
[----:B------:R-:W-:Y:S01]  /*30b50*/  IMAD.MOV.U32 R19, RZ, RZ, 0x3cc7c54e ;  /* 0x3cc7c54eff137424 */ /* 0x000fe200078e00ff */
[----:B--2---:R-:W-:Y:S01]  /*30b60*/  MOV R2, 0x44652279 ;  /* 0x4465227900027802 */ /* 0x004fe20000000f00 */
[----:B------:R-:W-:Y:S01]  /*30b70*/  IMAD.MOV.U32 R3, RZ, RZ, -0x42f8f92a ;  /* 0xbd0706d6ff037424 */ /* 0x000fe200078e00ff */
[----:B------:R2:W-:Y:S01]  /*30b80*/  STL.64 [R1+0x1b98], R6 ;  /* 0x001b980601007387 */ /* 0x0005e20000100a00 */
[----:B0-----:R-:W-:Y:S01]  /*30b90*/  MOV R12, 0x88c73fed ;  /* 0x88c73fed000c7802 */ /* 0x001fe20000000f00 */
[----:B------:R-:W-:-:S02]  /*30ba0*/  IMAD.MOV.U32 R13, RZ, RZ, 0x3dc74cd6 ;  /* 0x3dc74cd6ff0d7424 */ /* 0x000fc400078e00ff */
[----:B------:R0:W-:Y:S01]  /*30bb0*/  STL.64 [R1+0x1ba8], R10 ;  /* 0x001ba80a01007387 */ /* 0x0001e20000100a00 */
[----:B---3--:R-:W-:Y:S01]  /*30bc0*/  IMAD.MOV.U32 R4, RZ, RZ, -0xe4b96af ;  /* 0xf1b46951ff047424 */ /* 0x008fe200078e00ff */
[----:B------:R-:W-:Y:S02]  /*30bd0*/  MOV R5, 0x3f522b37 ;  /* 0x3f522b3700057802 */ /* 0x000fe40000000f00 */
[----:B------:R3:W-:Y:S01]  /*30be0*/  STL.64 [R1+0x1ae8], R16 ;  /* 0x001ae81001007387 */ /* 0x0007e20000100a00 */
[----:B--2---:R-:W-:-:S03]  /*30bf0*/  IMAD.MOV.U32 R6, RZ, RZ, 0x61e90004 ;  /* 0x61e90004ff067424 */ /* 0x004fc600078e00ff */
[----:B------:R2:W-:Y:S01]  /*30c00*/  STL.64 [R1+0x1a88], R22 ;  /* 0x001a881601007387 */ /* 0x0005e20000100a00 */
[----:B------:R-:W-:Y:S02]  /*30c10*/  IMAD.MOV.U32 R7, RZ, RZ, 0x3eb0a9ef ;  /* 0x3eb0a9efff077424 */ /* 0x000fe400078e00ff */
[----:B0-----:R-:W-:Y:S01]  /*30c20*/  IMAD.MOV.U32 R10, RZ, RZ, -0x4ad3ccbb ;  /* 0xb52c3345ff0a7424 */ /* 0x001fe200078e00ff */
[----:B------:R-:W-:Y:S01]  /*30c30*/  MOV R11, 0x3f3c01c0 ;  /* 0x3f3c01c0000b7802 */ /* 0x000fe20000000f00 */
[----:B------:R0:W-:Y:S01]  /*30c40*/  STL.64 [R1+0x1aa8], R18 ;  /* 0x001aa81201007387 */ /* 0x0001e20000100a00 */
[----:B---3--:R-:W-:Y:S02]  /*30c50*/  IMAD.MOV.U32 R16, RZ, RZ, 0x36172b0 ;  /* 0x036172b0ff107424 */ /* 0x008fe400078e00ff */
        /* <DEDUP_REMOVED lines=9> */
[----:B---3--:R-:W-:Y:S02]  /*30cf0*/  IMAD.MOV.U32 R24, RZ, RZ, -0x6486ec16 ;  /* 0x9b7913eaff187424 */ /* 0x008fe400078e00ff */
[----:B------:R-:W-:Y:S01]  /*30d00*/  IMAD.MOV.U32 R25, RZ, RZ, -0x40ed1ce1 ;  /* 0xbf12e31fff197424 */ /* 0x000fe200078e00ff */
[----:B------:R3:W-:Y:S01]  /*30d10*/  STL.64 [R1+0x1bd8], R6 ;  /* 0x001bd80601007387 */ /* 0x0007e20000100a00 */
[----:B--2---:R-:W-:Y:S02]  /*30d20*/  IMAD.MOV.U32 R2, RZ, RZ, 0x684527bf ;  /* 0x684527bfff027424 */ /* 0x004fe400078e00ff */
[----:B------:R-:W-:Y:S01]  /*30d30*/  IMAD.MOV.U32 R3, RZ, RZ, 0x3f55d4ae ;  /* 0x3f55d4aeff037424 */ /* 0x000fe200078e00ff */
[----:B0-----:R-:W-:Y:S01]  /*30d40*/  MOV R12, 0x6f571329 ;  /* 0x6f571329000c7802 */ /* 0x001fe20000000f00 */
[----:B------:R-:W-:Y:S01]  /*30d50*/  IMAD.MOV.U32 R13, RZ, RZ, -0x41be8a62 ;  /* 0xbe41759eff0d7424 */ /* 0x000fe200078e00ff */
[----:B------:R0:W-:Y:S01]  /*30d60*/  STL.64 [R1+0x1be8], R10 ;  /* 0x001be80a01007387 */ /* 0x0001e20000100a00 */
[----:B-----5:R-:W-:Y:S01]  /*30d70*/  MOV R4, 0xf60786b1 ;  /* 0xf60786b100047802 */ /* 0x020fe20000000f00 */
[----:B------:R-:W-:-:S02]  /*30d80*/  IMAD.MOV.U32 R5, RZ, RZ, 0x3ee5ea3a ;  /* 0x3ee5ea3aff057424 */ /* 0x000fc400078e00ff */
[----:B------:R2:W-:Y:S01]  /*30d90*/  STL.64 [R1+0x1b30], R16 ;  /* 0x001b301001007387 */ /* 0x0005e20000100a00 */
[----:B---3--:R-:W-:Y:S02]  /*30da0*/  IMAD.MOV.U32 R6, RZ, RZ, -0x738ddf49 ;  /* 0x8c7220b7ff067424 */ /* 0x008fe400078e00ff */
        /* <DEDUP_REMOVED lines=8> */
[----:B---3--:R-:W-:-:S03]  /*30e30*/  IMAD.MOV.U32 R22, RZ, RZ, 0x3aebc9b7 ;  /* 0x3aebc9b7ff167424 */ /* 0x008fc600078e00ff */
        /* <DEDUP_REMOVED lines=8> */
[----:B---3--:R-:W-:Y:S01]  /*30ec0*/  IMAD.MOV.U32 R2, RZ, RZ, 0x37b4e130 ;  /* 0x37b4e130ff027424 */ /* 0x008fe200078e00ff */
[----:B------:R-:W-:Y:S01]  /*30ed0*/  MOV R3, 0x3f07bdf8 ;  /* 0x3f07bdf800037802 */ /* 0x000fe20000000f00 */
[----:B------:R2:W-:Y:S01]  /*30ee0*/  STL.64 [R1+0x1c20], R6 ;  /* 0x001c200601007387 */ /* 0x0005e20000100a00 */
[----:B-----5:R-:W-:-:S02]  /*30ef0*/  IMAD.MOV.U32 R12, RZ, RZ, -0x48aac0bd ;  /* 0xb7553f43ff0c7424 */ /* 0x020fc400078e00ff */
[----:B------:R-:W-:Y:S01]  /*30f00*/  IMAD.MOV.U32 R13, RZ, RZ, -0x42b74682 ;  /* 0xbd48b97eff0d7424 */ /* 0x000fe200078e00ff */
[----:B------:R3:W-:Y:S01]  /*30f10*/  STL.64 [R1+0x1c28], R10 ;  /* 0x001c280a01007387 */ /* 0x0007e20000100a00 */
[----:B0-----:R-:W-:Y:S02]  /*30f20*/  IMAD.MOV.U32 R4, RZ, RZ, -0x4b790f26 ;  /* 0xb486f0daff047424 */ /* 0x001fe400078e00ff */
[----:B------:R-:W-:Y:S01]  /*30f30*/  IMAD.MOV.U32 R5, RZ, RZ, 0x3e48a3e9 ;  /* 0x3e48a3e9ff057424 */ /* 0x000fe200078e00ff */
[----:B------:R0:W-:Y:S01]  /*30f40*/  STL.64 [R1+0x1b70], R16 ;  /* 0x001b701001007387 */ /* 0x0001e20000100a00 */
[----:B--2---:R-:W-:Y:S01]  /*30f50*/  IMAD.MOV.U32 R6, RZ, RZ, -0x2a82d63d ;  /* 0xd57d29c3ff067424 */ /* 0x004fe200078e00ff */
[----:B------:R-:W-:Y:S02]  /*30f60*/  MOV R7, 0xbe1e96b1 ;  /* 0xbe1e96b100077802 */ /* 0x000fe40000000f00 */
[----:B------:R2:W-:Y:S01]  /*30f70*/  STL.64 [R1+0x1b28], R22 ;  /* 0x001b281601007387 */ /* 0x0005e20000100a00 */
[----:B---3--:R-:W-:Y:S01]  /*30f80*/  MOV R10, 0xbbf739c6 ;  /* 0xbbf739c6000a7802 */ /* 0x008fe20000000f00 */
[----:B------:R-:W-:-:S02]  /*30f90*/  IMAD.MOV.U32 R11, RZ, RZ, -0x420ddaba ;  /* 0xbdf22546ff0b7424 */ /* 0x000fc400078e00ff */
[----:B------:R3:W-:Y:S01]  /*30fa0*/  STL.64 [R1+0x1b40], R18 ;  /* 0x001b401201007387 */ /* 0x0007e20000100a00 */
[----:B0-----:R-:W-:Y:S01]  /*30fb0*/  IMAD.MOV.U32 R16, RZ, RZ, -0x578d4d7c ;  /* 0xa872b284ff107424 */ /* 0x001fe200078e00ff */
[----:B------:R-:W-:Y:S02]  /*30fc0*/  MOV R17, 0xbda831b3 ;  /* 0xbda831b300117802 */ /* 0x000fe40000000f00 */
[----:B------:R0:W-:Y:S01]  /*30fd0*/  STL.64 [R1+0x1b50], R24 ;  /* 0x001b501801007387 */ /* 0x0001e20000100a00 */
[----:B--2---:R-:W-:-:S03]  /*30fe0*/  IMAD.MOV.U32 R22, RZ, RZ, -0x62cef27b ;  /* 0x9d310d85ff167424 */ /* 0x004fc600078e00ff */
[----:B------:R2:W-:Y:S01]  /*30ff0*/  STL.64 [R1+0x1c00], R2 ;  /* 0x001c000201007387 */ /* 0x0005e20000100a00 */
[----:B------:R-:W-:-:S03]  /*31000*/  IMAD.MOV.U32 R23, RZ, RZ, -0x41a4f541 ;  /* 0xbe5b0abfff177424 */ /* 0x000fc600078e00ff */
[----:B------:R5:W-:Y:S01]  /*31010*/  STL.64 [R1+0x1c38], R12 ;  /* 0x001c380c01007387 */ /* 0x000be20000100a00 */
[----:B---3--:R-:W-:Y:S02]  /*31020*/  IMAD.MOV.U32 R18, RZ, RZ, -0x2d0002b1 ;  /* 0xd2fffd4fff127424 */ /* 0x008fe400078e00ff */
[----:B------:R-:W-:Y:S01]  /*31030*/  IMAD.MOV.U32 R19, RZ, RZ, -0x41ddbb46 ;  /* 0xbe2244baff137424 */ /* 0x000fe200078e00ff */
[----:B------:R3:W-:Y:S01]  /*31040*/  STL.64 [R1+0x1c50], R4 ;  /* 0x001c500401007387 */ /* 0x0007e20000100a00 */
[----:B0-----:R-:W-:Y:S01]  /*31050*/  IMAD.MOV.U32 R24, RZ, RZ, -0x5f439432 ;  /* 0xa0bc6bceff187424 */ /* 0x001fe200078e00ff */
[----:B------:R-:W-:Y:S01]  /*31060*/  MOV R25, 0xbc0bdbb7 ;  /* 0xbc0bdbb700197802 */ /* 0x000fe20000000f00 */
[----:B--2---:R-:W-:Y:S01]  /*31070*/  IMAD.MOV.U32 R2, RZ, RZ, -0x353f599d ;  /* 0xcac0a663ff027424 */ /* 0x004fe200078e00ff */
[----:B------:R-:W-:Y:S01]  /*31080*/  MOV R3, 0xbe65b19d ;  /* 0xbe65b19d00037802 */ /* 0x000fe20000000f00 */
[----:B------:R0:W-:Y:S01]  /*31090*/  STL.64 [R1+0x1c60], R6 ;  /* 0x001c600601007387 */ /* 0x0001e20000100a00 */
[----:B-----5:R-:W-:Y:S01]  /*310a0*/  IMAD.MOV.U32 R12, RZ, RZ, -0x72c8fe5a ;  /* 0x8d3701a6ff0c7424 */ /* 0x020fe200078e00ff */
        /* <DEDUP_REMOVED lines=8> */
[----:B--2---:R-:W-:Y:S02]  /*31130*/  IMAD.MOV.U32 R10, RZ, RZ, 0x5a61360f ;  /* 0x5a61360fff0a7424 */ /* 0x004fe400078e00ff */
[----:B------:R-:W-:Y:S01]  /*31140*/  IMAD.MOV.U32 R11, RZ, RZ, -0x4165370d ;  /* 0xbe9ac8f3ff0b7424 */ /* 0x000fe200078e00ff */
[----:B------:R2:W-:Y:S01]  /*31150*/  STL.64 [R1+0x1b90], R18 ;  /* 0x001b901201007387 */ /* 0x0005e20000100a00 */
[----:B---3--:R-:W-:-:S02]  /*31160*/  IMAD.MOV.U32 R16, RZ, RZ, 0x761692a2 ;  /* 0x761692a2ff107424 */ /* 0x008fc400078e00ff */
[----:B------:R-:W-:Y:S01]  /*31170*/  IMAD.MOV.U32 R17, RZ, RZ, -0x40ff9af1 ;  /* 0xbf00650fff117424 */ /* 0x000fe200078e00ff */
[----:B------:R3:W-:Y:S01]  /*31180*/  STL.64 [R1+0x1ba0], R24 ;  /* 0x001ba01801007387 */ /* 0x0007e20000100a00 */
[----:B0-----:R-:W-:Y:S01]  /*31190*/  MOV R22, 0xaf756cde ;  /* 0xaf756cde00167802 */ /* 0x001fe20000000f00 */
[----:B------:R-:W-:Y:S02]  /*311a0*/  IMAD.MOV.U32 R23, RZ, RZ, -0x40a0a244 ;  /* 0xbf5f5dbcff177424 */ /* 0x000fe400078e00ff */
[----:B------:R0:W-:Y:S01]  /*311b0*/  STL.64 [R1+0x1c48], R2 ;  /* 0x001c480201007387 */ /* 0x0001e20000100a00 */
[----:B--2---:R-:W-:-:S03]  /*311c0*/  MOV R18, 0x98a532bf ;  /* 0x98a532bf00127802 */ /* 0x004fc60000000f00 */
[----:B------:R2:W-:Y:S01]  /*311d0*/  STL.64 [R1+0x1c78], R12 ;  /* 0x001c780c01007387 */ /* 0x0005e20000100a00 */
[----:B------:R-:W-:-:S03]  /*311e0*/  IMAD.MOV.U32 R19, RZ, RZ, -0x40bf5457 ;  /* 0xbf40aba9ff137424 */ /* 0x000fc600078e00ff */
[----:B------:R5:W-:Y:S01]  /*311f0*/  STL.64 [R1+0x1c98], R4 ;  /* 0x001c980401007387 */ /* 0x000be20000100a00 */
[----:B---3--:R-:W-:Y:S02]  /*31200*/  IMAD.MOV.U32 R24, RZ, RZ, -0x7d062dd6 ;  /* 0x82f9d22aff187424 */ /* 0x008fe400078e00ff */
[----:B------:R-:W-:Y:S01]  /*31210*/  IMAD.MOV.U32 R25, RZ, RZ, -0x40d9e71c ;  /* 0xbf2618e4ff197424 */ /* 0x000fe200078e00ff */
[----:B0-----:R-:W-:Y:S01]  /*31220*/  MOV R2, 0xa8ec5904 ;  /* 0xa8ec590400027802 */ /* 0x001fe20000000f00 */
[----:B------:R-:W-:Y:S01]  /*31230*/  IMAD.MOV.U32 R3, RZ, RZ, 0x3f59e1db ;  /* 0x3f59e1dbff037424 */ /* 0x000fe200078e00ff */
[----:B------:R0:W-:Y:S01]  /*31240*/  STL.64 [R1+0x1ca0], R6 ;  /* 0x001ca00601007387 */ /* 0x0001e20000100a00 */
[----:B--2---:R-:W-:Y:S01]  /*31250*/  IMAD.MOV.U32 R12, RZ, RZ, 0x5d1a742a ;  /* 0x5d1a742aff0c7424 */ /* 0x004fe200078e00ff */
        /* <DEDUP_REMOVED lines=8> */
[----:B--2---:R-:W-:Y:S01]  /*312e0*/  IMAD.MOV.U32 R10, RZ, RZ, -0x8d81d02 ;  /* 0xf727e2feff0a7424 */ /* 0x004fe200078e00ff */
[----:B------:R-:W-:Y:S02]  /*312f0*/  MOV R11, 0xbda83e23 ;  /* 0xbda83e23000b7802 */ /* 0x000fe40000000f00 */
[----:B------:R2:W-:Y:S01]  /*31300*/  STL.64 [R1+0x1be0], R18 ;  /* 0x001be01201007387 */ /* 0x0005e20000100a00 */
[----:B---3--:R-:W-:Y:S01]  /*31310*/  MOV R16, 0x817ba61f ;  /* 0x817ba61f00107802 */ /* 0x008fe20000000f00 */
        /* <DEDUP_REMOVED lines=9> */
[----:B---3--:R-:W-:Y:S01]  /*313b0*/  MOV R24, 0xa640f7f8 ;  /* 0xa640f7f800187802 */ /* 0x008fe20000000f00 */
[----:B------:R-:W-:Y:S02]  /*313c0*/  IMAD.MOV.U32 R25, RZ, RZ, 0x3e72d454 ;  /* 0x3e72d454ff197424 */ /* 0x000fe400078e00ff */
[----:B-----5:R-:W-:Y:S01]  /*313d0*/  IMAD.MOV.U32 R2, RZ, RZ, -0x4746e29f ;  /* 0xb8b91d61ff027424 */ /* 0x020fe200078e00ff */
        /* <DEDUP_REMOVED lines=8> */
[----:B---3--:R-:W-:-:S03]  /*31460*/  IMAD.MOV.U32 R6, RZ, RZ, 0x13f0801a ;  /* 0x13f0801aff067424 */ /* 0x008fc600078e00ff */
[----:B------:R3:W-:Y:S01]  /*31470*/  STL.64 [R1+0x1c18], R22 ;  /* 0x001c181601007387 */ /* 0x0007e20000100a00 */
[----:B------:R-:W-:Y:S02]  /*31480*/  IMAD.MOV.U32 R7, RZ, RZ, -0x41c70cbf ;  /* 0xbe38f341ff077424 */ /* 0x000fe400078e00ff */
[----:B0-----:R-:W-:Y:S01]  /*31490*/  IMAD.MOV.U32 R10, RZ, RZ, -0x2fc8f100 ;  /* 0xd0370f00ff0a7424 */ /* 0x001fe200078e00ff */
[----:B------:R-:W-:Y:S01]  /*314a0*/  MOV R11, 0x3e0f0bac ;  /* 0x3e0f0bac000b7802 */ /* 0x000fe20000000f00 */
        /* <DEDUP_REMOVED lines=8> */
[----:B0-----:R-:W-:Y:S02]  /*31530*/  IMAD.MOV.U32 R18, RZ, RZ, 0x207b9023 ;  /* 0x207b9023ff127424 */ /* 0x001fe400078e00ff */
[----:B------:R-:W-:Y:S01]  /*31540*/  IMAD.MOV.U32 R19, RZ, RZ, 0x3dc4b273 ;  /* 0x3dc4b273ff137424 */ /* 0x000fe200078e00ff */
[----:B------:R0:W-:Y:S01]  /*31550*/  STL.64 [R1+0x1d18], R4 ;  /* 0x001d180401007387 */ /* 0x0001e20000100a00 */
[----:B--2---:R-:W-:Y:S01]  /*31560*/  IMAD.MOV.U32 R24, RZ, RZ, 0x1144693f ;  /* 0x1144693fff187424 */ /* 0x004fe200078e00ff */
[----:B------:R-:W-:Y:S01]  /*31570*/  MOV R25, 0x3f254d24 ;  /* 0x3f254d2400197802 */ /* 0x000fe20000000f00 */
[----:B---3--:R-:W-:Y:S01]  /*31580*/  IMAD.MOV.U32 R2, RZ, RZ, -0x1908a676 ;  /* 0xe6f7598aff027424 */ /* 0x008fe200078e00ff */
[----:B------:R2:W-:Y:S01]  /*31590*/  STL.64 [R1+0x1d28], R6 ;  /* 0x001d280601007387 */ /* 0x0005e20000100a00 */
[----:B------:R-:W-:Y:S02]  /*315a0*/  IMAD.MOV.U32 R3, RZ, RZ, 0x3d2a4c4e ;  /* 0x3d2a4c4eff037424 */ /* 0x000fe400078e00ff */
[----:B-----5:R-:W-:Y:S01]  /*315b0*/  IMAD.MOV.U32 R12, RZ, RZ, 0x4ad52eba ;  /* 0x4ad52ebaff0c7424 */ /* 0x020fe200078e00ff */
[----:B------:R3:W-:Y:S01]  /*315c0*/  STL.64 [R1+0x1d38], R10 ;  /* 0x001d380a01007387 */ /* 0x0007e20000100a00 */
[----:B------:R-:W-:Y:S01]  /*315d0*/  IMAD.MOV.U32 R13, RZ, RZ, -0x41fef53f ;  /* 0xbe010ac1ff0d7424 */ /* 0x000fe200078e00ff */
[----:B0-----:R-:W-:Y:S01]  /*315e0*/  MOV R4, 0x6f5e0e ;  /* 0x006f5e0e00047802 */ /* 0x001fe20000000f00 */
[----:B------:R-:W-:Y:S01]  /*315f0*/  IMAD.MOV.U32 R5, RZ, RZ, -0x408f72b0 ;  /* 0xbf708d50ff057424 */ /* 0x000fe200078e00ff */
[----:B------:R0:W-:Y:S01]  /*31600*/  STL.64 [R1+0x1ca8], R16 ;  /* 0x001ca81001007387 */ /* 0x0001e20000100a00 */
[----:B--2---:R-:W-:Y:S01]  /*31610*/  IMAD.MOV.U32 R6, RZ, RZ, -0x3215e115 ;  /* 0xcdea1eebff067424 */ /* 0x004fe200078e00ff */
[----:B------:R-:W-:-:S02]  /*31620*/  MOV R7, 0xbec25187 ;  /* 0xbec2518700077802 */ /* 0x000fc40000000f00 */
        /* <DEDUP_REMOVED lines=8> */
[----:B--2---:R-:W-:Y:S01]  /*316b0*/  MOV R22, 0x7a227118 ;  /* 0x7a22711800167802 */ /* 0x004fe20000000f00 */
[----:B------:R-:W-:Y:S02]  /*316c0*/  IMAD.MOV.U32 R23, RZ, RZ, 0x3f37bf3a ;  /* 0x3f37bf3aff177424 */ /* 0x000fe400078e00ff */
[----:B------:R2:W-:Y:S01]  /*316d0*/  STL.64 [R1+0x1d40], R12 ;  /* 0x001d400c01007387 */ /* 0x0005e20000100a00 */
[----:B---3--:R-:W-:Y:S01]  /*316e0*/  MOV R18, 0xb487d429 ;  /* 0xb487d42900127802 */ /* 0x008fe20000000f00 */
[----:B------:R-:W-:Y:S02]  /*316f0*/  IMAD.MOV.U32 R19, RZ, RZ, 0x3e223870 ;  /* 0x3e223870ff137424 */ /* 0x000fe400078e00ff */
[----:B------:R3:W-:Y:S01]  /*31700*/  STL.64 [R1+0x1d60], R4 ;  /* 0x001d600401007387 */ /* 0x0007e20000100a00 */
[----:B0-----:R-:W-:Y:S02]  /*31710*/  IMAD.MOV.U32 R24, RZ, RZ, -0x71bd4ab3 ;  /* 0x8e42b54dff187424 */ /* 0x001fe400078e00ff */
[----:B------:R-:W-:Y:S01]  /*31720*/  IMAD.MOV.U32 R25, RZ, RZ, 0x3ef21f0d ;  /* 0x3ef21f0dff197424 */ /* 0x000fe200078e00ff */
[----:B-----5:R-:W-:Y:S01]  /*31730*/  MOV R3, 0xbf70ae56 ;  /* 0xbf70ae5600037802 */ /* 0x020fe20000000f00 */
[----:B------:R-:W-:Y:S01]  /*31740*/  IMAD.MOV.U32 R2, RZ, RZ, -0x5a255ed9 ;  /* 0xa5daa127ff027424 */ /* 0x000fe200078e00ff */
[----:B------:R0:W-:Y:S01]  /*31750*/  STL.64 [R1+0x1d68], R6 ;  /* 0x001d680601007387 */ /* 0x0001e20000100a00 */
[----:B--2---:R-:W-:-:S02]  /*31760*/  IMAD.MOV.U32 R12, RZ, RZ, -0x4654b292 ;  /* 0xb9ab4d6eff0c7424 */ /* 0x004fc400078e00ff */
[----:B------:R-:W-:Y:S01]  /*31770*/  IMAD.MOV.U32 R13, RZ, RZ, 0x3e54e11f ;  /* 0x3e54e11fff0d7424 */ /* 0x000fe200078e00ff */
[----:B------:R2:W-:Y:S01]  /*31780*/  STL.64 [R1+0x1d78], R10 ;  /* 0x001d780a01007387 */ /* 0x0005e20000100a00 */
[----:B---3--:R-:W-:Y:S02]  /*31790*/  IMAD.MOV.U32 R4, RZ, RZ, 0x35d225d ;  /* 0x035d225dff047424 */ /* 0x008fe400078e00ff */
[----:B------:R-:W-:Y:S01]  /*317a0*/  IMAD.MOV.U32 R5, RZ, RZ, -0x40ee40f7 ;  /* 0xbf11bf09ff057424 */ /* 0x000fe200078e00ff */
[----:B------:R3:W-:Y:S01]  /*317b0*/  STL.64 [R1+0x1cf8], R16 ;  /* 0x001cf81001007387 */ /* 0x0007e20000100a00 */
[----:B0-----:R-:W-:Y:S01]  /*317c0*/  IMAD.MOV.U32 R6, RZ, RZ, -0x5c8b89bf ;  /* 0xa3747641ff067424 */ /* 0x001fe200078e00ff */
[----:B------:R-:W-:Y:S02]  /*317d0*/  MOV R7, 0x3ef079cb ;  /* 0x3ef079cb00077802 */ /* 0x000fe40000000f00 */
[----:B------:R0:W-:Y:S01]  /*317e0*/  STL.64 [R1+0x1cb8], R22 ;  /* 0x001cb81601007387 */ /* 0x0001e20000100a00 */
[----:B--2---:R-:W-:-:S03]  /*317f0*/  IMAD.MOV.U32 R10, RZ, RZ, 0x2daecc91 ;  /* 0x2daecc91ff0a7424 */ /* 0x004fc600078e00ff */
[----:B------:R2:W-:Y:S01]  /*31800*/  STL.64 [R1+0x1cd0], R18 ;  /* 0x001cd01201007387 */ /* 0x0005e20000100a00 */
[----:B------:R-:W-:Y:S01]  /*31810*/  IMAD.MOV.U32 R11, RZ, RZ, -0x411a6414 ;  /* 0xbee59becff0b7424 */ /* 0x000fe200078e00ff */
[----:B---3--:R-:W-:Y:S01]  /*31820*/  MOV R16, 0x3785de06 ;  /* 0x3785de0600107802 */ /* 0x008fe20000000f00 */
[----:B------:R-:W-:Y:S01]  /*31830*/  IMAD.MOV.U32 R17, RZ, RZ, 0x3de2876b ;  /* 0x3de2876bff117424 */ /* 0x000fe200078e00ff */
        /* <DEDUP_REMOVED lines=8> */
[----:B---3--:R-:W-:Y:S01]  /*318c0*/  MOV R24, 0x1d7f8951 ;  /* 0x1d7f895100187802 */ /* 0x008fe20000000f00 */
[----:B------:R-:W-:Y:S01]  /*318d0*/  IMAD.MOV.U32 R25, RZ, RZ, -0x435ccac2 ;  /* 0xbca3353eff197424 */ /* 0x000fe200078e00ff */
[----:B0-----:R-:W-:Y:S01]  /*318e0*/  MOV R2, 0x3ef55b59 ;  /* 0x3ef55b5900027802 */ /* 0x001fe20000000f00 */
[----:B------:R-:W-:Y:S01]  /*318f0*/  IMAD.MOV.U32 R3, RZ, RZ, -0x40cf1af0 ;  /* 0xbf30e510ff037424 */ /* 0x000fe200078e00ff */
[----:B------:R0:W-:Y:S01]  /*31900*/  STL.64 [R1+0x1db0], R6 ;  /* 0x001db00601007387 */ /* 0x0001e20000100a00 */
[----:B--2---:R-:W-:Y:S01]  /*31910*/  IMAD.MOV.U32 R12, RZ, RZ, -0xddec242 ;  /* 0xf2213dbeff0c7424 */ /* 0x004fe200078e00ff */
[----:B------:R-:W-:Y:S02]  /*31920*/  MOV R13, 0x3d6c166c ;  /* 0x3d6c166c000d7802 */ /* 0x000fe40000000f00 */
[----:B------:R2:W-:Y:S01]  /*31930*/  STL.64 [R1+0x1db8], R10 ;  /* 0x001db80a01007387 */ /* 0x0005e20000100a00 */
[----:B-----5:R-:W-:Y:S01]  /*31940*/  MOV R4, 0x553e9943 ;  /* 0x553e994300047802 */ /* 0x020fe20000000f00 */
[----:B------:R-:W-:-:S02]  /*31950*/  IMAD.MOV.U32 R5, RZ, RZ, -0x4180cfef ;  /* 0xbe7f3011ff057424 */ /* 0x000fc400078e00ff */
[----:B------:R3:W-:Y:S01]  /*31960*/  STL.64 [R1+0x1d48], R16 ;  /* 0x001d481001007387 */ /* 0x0007e20000100a00 */
[----:B0-----:R-:W-:Y:S01]  /*31970*/  MOV R6, 0xce2925dd ;  /* 0xce2925dd00067802 */ /* 0x001fe20000000f00 */
[----:B------:R-:W-:Y:S02]  /*31980*/  IMAD.MOV.U32 R7, RZ, RZ, 0x3e555806 ;  /* 0x3e555806ff077424 */ /* 0x000fe400078e00ff */
[----:B------:R0:W-:Y:S01]  /*31990*/  STL.64 [R1+0x1d08], R22 ;  /* 0x001d081601007387 */ /* 0x0001e20000100a00 */
[----:B--2---:R-:W-:Y:S01]  /*319a0*/  MOV R10, 0xd29db62e ;  /* 0xd29db62e000a7802 */ /* 0x004fe20000000f00 */
[----:B------:R-:W-:Y:S02]  /*319b0*/  IMAD.MOV.U32 R11, RZ, RZ, 0x3e2bcb20 ;  /* 0x3e2bcb20ff0b7424 */ /* 0x000fe400078e00ff */
[----:B------:R2:W-:Y:S01]  /*319c0*/  STL.64 [R1+0x1d20], R18 ;  /* 0x001d201201007387 */ /* 0x0005e20000100a00 */
[----:B---3--:R-:W-:Y:S01]  /*319d0*/  IMAD.MOV.U32 R16, RZ, RZ, 0x7b1a5667 ;  /* 0x7b1a5667ff107424 */ /* 0x008fe200078e00ff */
[----:B------:R-:W-:-:S02]  /*319e0*/  MOV R17, 0x3f28eab1 ;  /* 0x3f28eab100117802 */ /* 0x000fc40000000f00 */
[----:B------:R3:W-:Y:S04]  /*319f0*/  STL.64 [R1+0x1d30], R24 ;  /* 0x001d301801007387 */ /* 0x0007e80000100a00 */
[----:B------:R5:W-:Y:S01]  /*31a00*/  STL.64 [R1+0x1d90], R2 ;  /* 0x001d900201007387 */ /* 0x000be20000100a00 */
[----:B0-----:R-:W-:Y:S02]  /*31a10*/  IMAD.MOV.U32 R22, RZ, RZ, -0x60b5bfe5 ;  /* 0x9f4a401bff167424 */ /* 0x001fe400078e00ff */
[----:B------:R-:W-:Y:S01]  /*31a20*/  IMAD.MOV.U32 R23, RZ, RZ, 0x3f7a3a69 ;  /* 0x3f7a3a69ff177424 */ /* 0x000fe200078e00ff */
[----:B------:R0:W-:Y:S01]  /*31a30*/  STL.64 [R1+0x1dc8], R12 ;  /* 0x001dc80c01007387 */ /* 0x0001e20000100a00 */
[----:B--2---:R-:W-:Y:S02]  /*31a40*/  IMAD.MOV.U32 R18, RZ, RZ, 0x14eb1812 ;  /* 0x14eb1812ff127424 */ /* 0x004fe400078e00ff */
[----:B------:R-:W-:Y:S01]  /*31a50*/  IMAD.MOV.U32 R19, RZ, RZ, 0x3f61cf4d ;  /* 0x3f61cf4dff137424 */ /* 0x000fe200078e00ff */
[----:B------:R2:W-:Y:S01]  /*31a60*/  STL.64 [R1+0x1de0], R4 ;  /* 0x001de00401007387 */ /* 0x0005e20000100a00 */
[----:B---3--:R-:W-:Y:S01]  /*31a70*/  IMAD.MOV.U32 R24, RZ, RZ, 0xb161ed3 ;  /* 0x0b161ed3ff187424 */ /* 0x008fe200078e00ff */
[----:B------:R-:W-:-:S02]  /*31a80*/  MOV R25, 0x3f4b647f ;  /* 0x3f4b647f00197802 */ /* 0x000fc40000000f00 */
[----:B-----5:R-:W-:Y:S01]  /*31a90*/  MOV R2, 0xaff44abe ;  /* 0xaff44abe00027802 */ /* 0x020fe20000000f00 */
[----:B------:R-:W-:Y:S01]  /*31aa0*/  IMAD.MOV.U32 R3, RZ, RZ, 0x3e9a1a0b ;  /* 0x3e9a1a0bff037424 */ /* 0x000fe200078e00ff */
[----:B------:R3:W-:Y:S01]  /*31ab0*/  STL.64 [R1+0x1df0], R6 ;  /* 0x001df00601007387 */ /* 0x0007e20000100a00 */
[----:B0-----:R-:W-:Y:S01]  /*31ac0*/  MOV R12, 0x2e8ed281 ;  /* 0x2e8ed281000c7802 */ /* 0x001fe20000000f00 */
[----:B------:R-:W-:Y:S02]  /*31ad0*/  IMAD.MOV.U32 R13, RZ, RZ, 0x3be8a683 ;  /* 0x3be8a683ff0d7424 */ /* 0x000fe400078e00ff */
[----:B------:R0:W-:Y:S01]  /*31ae0*/  STL.64 [R1+0x1e00], R10 ;  /* 0x001e000a01007387 */ /* 0x0001e20000100a00 */
[----:B--2---:R-:W-:Y:S01]  /*31af0*/  MOV R4, 0x98f1553a ;  /* 0x98f1553a00047802 */ /* 0x004fe20000000f00 */
[----:B------:R-:W-:Y:S02]  /*31b00*/  IMAD.MOV.U32 R5, RZ, RZ, 0x3f820109 ;  /* 0x3f820109ff057424 */ /* 0x000fe400078e00ff */
[----:B------:R2:W-:Y:S01]  /*31b10*/  STL.64 [R1+0x1d98], R16 ;  /* 0x001d981001007387 */ /* 0x0005e20000100a00 */
[----:B---3--:R-:W-:Y:S01]  /*31b20*/  MOV R6, 0xe949bb43 ;  /* 0xe949bb4300067802 */ /* 0x008fe20000000f00 */
[----:B------:R-:W-:-:S02]  /*31b30*/  IMAD.MOV.U32 R7, RZ, RZ, -0x407bcfc4 ;  /* 0xbf84303cff077424 */ /* 0x000fc400078e00ff */
[----:B------:R3:W-:Y:S01]  /*31b40*/  STL.64 [R1+0x1d58], R22 ;  /* 0x001d581601007387 */ /* 0x0007e20000100a00 */
[----:B0-----:R-:W-:Y:S01]  /*31b50*/  MOV R10, 0xe9a6596f ;  /* 0xe9a6596f000a7802 */ /* 0x001fe20000000f00 */
[----:B------:R-:W-:Y:S02]  /*31b60*/  IMAD.MOV.U32 R11, RZ, RZ, 0x3eb57cc9 ;  /* 0x3eb57cc9ff0b7424 */ /* 0x000fe400078e00ff */
[----:B------:R0:W-:Y:S01]  /*31b70*/  STL.64 [R1+0x1d70], R18 ;  /* 0x001d701201007387 */ /* 0x0001e20000100a00 */
[----:B--2---:R-:W-:Y:S01]  /*31b80*/  MOV R16, 0x554e1fc0 ;  /* 0x554e1fc000107802 */ /* 0x004fe20000000f00 */
[----:B------:R-:W-:Y:S02]  /*31b90*/  IMAD.MOV.U32 R17, RZ, RZ, -0x4316a0e2 ;  /* 0xbce95f1eff117424 */ /* 0x000fe400078e00ff */
[----:B------:R2:W-:Y:S04]  /*31ba0*/  STL.64 [R1+0x1d80], R24 ;  /* 0x001d801801007387 */ /* 0x0005e80000100a00 */
[----:B------:R5:W-:Y:S01]  /*31bb0*/  STL.64 [R1+0x1dd8], R2 ;  /* 0x001dd80201007387 */ /* 0x000be20000100a00 */
[----:B---3--:R-:W-:Y:S01]  /*31bc0*/  MOV R22, 0x49a65517 ;  /* 0x49a6551700167802 */ /* 0x008fe20000000f00 */
[----:B------:R-:W-:-:S02]  /*31bd0*/  IMAD.MOV.U32 R23, RZ, RZ, -0x421c2728 ;  /* 0xbde3d8d8ff177424 */ /* 0x000fc400078e00ff */
[----:B------:R3:W-:Y:S01]  /*31be0*/  STL.64 [R1+0x1e08], R12 ;  /* 0x001e080c01007387 */ /* 0x0007e20000100a00 */
[----:B0-----:R-:W-:Y:S01]  /*31bf0*/  MOV R18, 0xdacf43ba ;  /* 0xdacf43ba00127802 */ /* 0x001fe20000000f00 */
[----:B------:R-:W-:Y:S02]  /*31c00*/  IMAD.MOV.U32 R19, RZ, RZ, 0x3ecbb865 ;  /* 0x3ecbb865ff137424 */ /* 0x000fe400078e00ff */
[----:B------:R0:W-:Y:S01]  /*31c10*/  STL.64 [R1+0x1e28], R4 ;  /* 0x001e280401007387 */ /* 0x0001e20000100a00 */
[----:B--2---:R-:W-:Y:S02]  /*31c20*/  IMAD.MOV.U32 R24, RZ, RZ, 0x664ec1e3 ;  /* 0x664ec1e3ff187424 */ /* 0x004fe400078e00ff */
[----:B------:R-:W-:Y:S01]  /*31c30*/  IMAD.MOV.U32 R25, RZ, RZ, -0x415a7e0b ;  /* 0xbea581f5ff197424 */ /* 0x000fe200078e00ff */
[----:B-----5:R-:W-:Y:S01]  /*31c40*/  MOV R2, 0xcbc5fc12 ;  /* 0xcbc5fc1200027802 */ /* 0x020fe20000000f00 */
[----:B------:R-:W-:Y:S01]  /*31c50*/  IMAD.MOV.U32 R3, RZ, RZ, -0x4087a384 ;  /* 0xbf785c7cff037424 */ /* 0x000fe200078e00ff */
[----:B------:R2:W-:Y:S01]  /*31c60*/  STL.64 [R1+0x1e30], R6 ;  /* 0x001e300601007387 */ /* 0x0005e20000100a00 */
[----:B---3--:R-:W-:Y:S01]  /*31c70*/  MOV R12, 0xb1314cf1 ;  /* 0xb1314cf1000c7802 */ /* 0x008fe20000000f00 */
        /* <DEDUP_REMOVED lines=22> */
[----:B------:R-:W-:Y:S01]  /*31de0*/  IMAD.MOV.U32 R25, RZ, RZ, -0x40be4cc5 ;  /* 0xbf41b33bff197424 */ /* 0x000fe200078e00ff */
[----:B-----5:R-:W-:Y:S01]  /*31df0*/  MOV R2, 0xc560282d ;  /* 0xc560282d00027802 */ /* 0x020fe20000000f00 */
[----:B------:R-:W-:Y:S01]  /*31e00*/  IMAD.MOV.U32 R3, RZ, RZ, -0x40b9d14f ;  /* 0xbf462eb1ff037424 */ /* 0x000fe200078e00ff */
[----:B------:R0:W-:Y:S01]  /*31e10*/  STL.64 [R1+0x1e78], R6 ;  /* 0x001e780601007387 */ /* 0x0001e20000100a00 */
[----:B--2---:R-:W-:Y:S01]  /*31e20*/  MOV R12, 0x7672b130 ;  /* 0x7672b130000c7802 */ /* 0x004fe20000000f00 */
        /* <DEDUP_REMOVED lines=21> */
[----:B---3--:R-:W-:Y:S01]  /*31f80*/  MOV R24, 0x43924ff5 ;  /* 0x43924ff500187802 */ /* 0x008fe20000000f00 */
[----:B------:R-:W-:Y:S01]  /*31f90*/  IMAD.MOV.U32 R25, RZ, RZ, -0x40de7150 ;  /* 0xbf218eb0ff197424 */ /* 0x000fe200078e00ff */
[----:B-----5:R-:W-:Y:S01]  /*31fa0*/  MOV R2, 0x376be54f ;  /* 0x376be54f00027802 */ /* 0x020fe20000000f00 */
[----:B------:R-:W-:Y:S01]  /*31fb0*/  IMAD.MOV.U32 R3, RZ, RZ, -0x42b28354 ;  /* 0xbd4d7cacff037424 */ /* 0x000fe200078e00ff */
        /* <DEDUP_REMOVED lines=8> */
[----:B------:R-:W-:Y:S02]  /*32040*/  IMAD.MOV.U32 R7, RZ, RZ, 0x3edd7b47 ;  /* 0x3edd7b47ff077424 */ /* 0x000fe400078e00ff */
[----:B------:R3:W-:Y:S01]  /*32050*/  STL.64 [R1+0x1e48], R22 ;  /* 0x001e481601007387 */ /* 0x0007e20000100a00 */
[----:B0-----:R-:W-:Y:S01]  /*32060*/  MOV R10, 0xe55cc0cd ;  /* 0xe55cc0cd000a7802 */ /* 0x001fe20000000f00 */
[----:B------:R-:W-:-:S02]  /*32070*/  IMAD.MOV.U32 R11, RZ, RZ, 0x3f888706 ;  /* 0x3f888706ff0b7424 */ /* 0x000fc400078e00ff */
        /* <DEDUP_REMOVED lines=9> */
[----:B------:R-:W-:Y:S02]  /*32110*/  IMAD.MOV.U32 R19, RZ, RZ, -0x416fec5b ;  /* 0xbe9013a5ff137424 */ /* 0x000fe400078e00ff */
[----:B------:R0:W-:Y:S01]  /*32120*/  STL.64 [R1+0x1ef0], R4 ;  /* 0x001ef00401007387 */ /* 0x0001e20000100a00 */
[----:B--2---:R-:W-:Y:S01]  /*32130*/  MOV R24, 0xe3f933d6 ;  /* 0xe3f933d600187802 */ /* 0x004fe20000000f00 */
[----:B------:R-:W-:Y:S01]  /*32140*/  IMAD.MOV.U32 R25, RZ, RZ, 0x3cd01431 ;  /* 0x3cd01431ff197424 */ /* 0x000fe200078e00ff */
[----:B-----5:R-:W-:Y:S01]  /*32150*/  MOV R2, 0x50ed0c93 ;  /* 0x50ed0c9300027802 */ /* 0x020fe20000000f00 */
[----:B------:R-:W-:Y:S01]  /*32160*/  IMAD.MOV.U32 R3, RZ, RZ, 0x3f91d1d6 ;  /* 0x3f91d1d6ff037424 */ /* 0x000fe200078e00ff */
        /* <DEDUP_REMOVED lines=50> */
[----:B---3--:R-:W-:Y:S01]  /*32490*/  MOV R24, 0xb879aefc ;  /* 0xb879aefc00187802 */ /* 0x008fe20000000f00 */
[----:B------:R-:W-:Y:S01]  /*324a0*/  IMAD.MOV.U32 R25, RZ, RZ, 0x3ede03c9 ;  /* 0x3ede03c9ff197424 */ /* 0x000fe200078e00ff */
[----:B-----5:R-:W-:Y:S01]  /*324b0*/  MOV R2, 0x57fe1a62 ;  /* 0x57fe1a6200027802 */ /* 0x020fe20000000f00 */
        /* <DEDUP_REMOVED lines=42> */
[----:B------:R-:W-:Y:S02]  /*32760*/  IMAD.MOV.U32 R17, RZ, RZ, 0x3f1e03ca ;  /* 0x3f1e03caff117424 */ /* 0x000fe400078e00ff */
[----:B------:R0:W-:Y:S04]  /*32770*/  STL.64 [R1+0x1fa8], R2 ;  /* 0x001fa80201007387 */ /* 0x0001e80000100a00 */
        /* <DEDUP_REMOVED lines=8> */
[----:B------:R-:W-:Y:S01]  /*32800*/  IMAD.MOV.U32 R3, RZ, RZ, 0x3f76bd32 ;  /* 0x3f76bd32ff037424 */ /* 0x000fe200078e00ff */
        /* <DEDUP_REMOVED lines=15> */
[----:B---3--:R-:W-:Y:S01]  /*32900*/  IMAD.MOV.U32 R16, RZ, RZ, 0x27a1383d ;  /* 0x27a1383dff107424 */ /* 0x008fe200078e00ff */
[----:B------:R-:W-:Y:S02]  /*32910*/  MOV R17, 0xbe7ea6a4 ;  /* 0xbe7ea6a400117802 */ /* 0x000fe40000000f00 */
        /* <DEDUP_REMOVED lines=11> */
[----:B-----5:R-:W-:Y:S01]  /*329d0*/  IMAD.MOV.U32 R24, RZ, RZ, -0x2e56537d ;  /* 0xd1a9ac83ff187424 */ /* 0x020fe200078e00ff */
[----:B------:R-:W-:-:S02]  /*329e0*/  MOV R25, 0x3e62116d ;  /* 0x3e62116d00197802 */ /* 0x000fc40000000f00 */
[----:B0-----:R-:W-:Y:S01]  /*329f0*/  MOV R12, 0x1c8dde07 ;  /* 0x1c8dde07000c7802 */ /* 0x001fe20000000f00 */
        /* <DEDUP_REMOVED lines=14> */
[----:B----4-:R-:W3:-:S03]  /*32ae0*/  DFMA R2, R28, R28, R28 ;  /* 0x0000001c1c02722b */ /* 0x010ec6000000001c */
        /* <DEDUP_REMOVED lines=14> */
[----:B-----5:R-:W-:Y:S01]  /*32bd0*/  IMAD.MOV.U32 R24, RZ, RZ, 0x1cad78b9 ;  /* 0x1cad78b9ff187424 */ /* 0x020fe200078e00ff */
[----:B------:R-:W-:Y:S01]  /*32be0*/  MOV R25, 0xbf91a49f ;  /* 0xbf91a49f00197802 */ /* 0x000fe20000000f00 */
[----:B0-----:R-:W-:Y:S01]  /*32bf0*/  IMAD.MOV.U32 R4, RZ, RZ, 0x38631744 ;  /* 0x38631744ff047424 */ /* 0x001fe200078e00ff */
[----:B------:R-:W-:Y:S01]  /*32c00*/  MOV R5, 0x3fa6bd2f ;  /* 0x3fa6bd2f00057802 */ /* 0x000fe20000000f00 */
[----:B------:R0:W-:Y:S01]  /*32c10*/  STL.64 [R1+0x20a8], R16 ;  /* 0x0020a81001007387 */ /* 0x0001e20000100a00 */
[----:B------:R-:W-:Y:S01]  /*32c20*/  MOV R27, 0x3f8d0bef ;  /* 0x3f8d0bef001b7802 */ /* 0x000fe20000000f00 */
[----:B--2---:R-:W-:Y:S01]  /*32c30*/  IMAD.MOV.U32 R6, RZ, RZ, 0x69432cef ;  /* 0x69432cefff067424 */ /* 0x004fe200078e00ff */
[----:B------:R-:W-:Y:S01]  /*32c40*/  MOV R7, 0xbf77067b ;  /* 0xbf77067b00077802 */ /* 0x000fe20000000f00 */
[----:B------:R2:W-:Y:S01]  /*32c50*/  STL.64 [R1+0x2098], R12 ;  /* 0x0020980c01007387 */ /* 0x0005e20000100a00 */
[----:B-1----:R1:W4:Y:S01]  /*32c60*/  DFMA R32, R2, R28, R2 ;  /* 0x0000001c0220722b */ /* 0x0023220000000002 */
[----:B---3--:R-:W-:Y:S01]  /*32c70*/  IMAD.MOV.U32 R10, RZ, RZ, -0x4ddbedfe ;  /* 0xb2241202ff0a7424 */ /* 0x008fe200078e00ff */
[----:B------:R-:W-:Y:S01]  /*32c80*/  MOV R11, 0xbe2494d3 ;  /* 0xbe2494d3000b7802 */ /* 0x000fe20000000f00 */
[----:B------:R3:W-:Y:S01]  /*32c90*/  STL.64 [R1+0x20a0], R4 ;  /* 0x0020a00401007387 */ /* 0x0007e20000100a00 */
[----:B-1----:R-:W-:Y:S01]  /*32ca0*/  IMAD.MOV.U32 R2, RZ, RZ, -0x3e789b85 ;  /* 0xc187647bff027424 */ /* 0x002fe200078e00ff */
[----:B------:R-:W-:Y:S01]  /*32cb0*/  MOV R3, 0xc0a2ce80 ;  /* 0xc0a2ce8000037802 */ /* 0x000fe20000000f00 */
[----:B------:R-:W-:Y:S01]  /*32cc0*/  IMAD.MOV.U32 R28, RZ, RZ, -0x38d8a0ef ;  /* 0xc7275f11ff1c7424 */ /* 0x000fe200078e00ff */
[----:B0-----:R-:W-:Y:S01]  /*32cd0*/  MOV R17, 0xbf191fff ;  /* 0xbf191fff00117802 */ /* 0x001fe20000000f00 */
[----:B------:R-:W-:Y:S01]  /*32ce0*/  IMAD.MOV.U32 R16, RZ, RZ, -0x35cf944b ;  /* 0xca306bb5ff107424 */ /* 0x000fe200078e00ff */
[----:B------:R0:W-:Y:S01]  /*32cf0*/  STL.64 [R1+0x20c0], R6 ;  /* 0x0020c00601007387 */ /* 0x0001e20000100a00 */
[----:B------:R-:W-:Y:S01]  /*32d00*/  MOV R29, 0xc010ad23 ;  /* 0xc010ad23001d7802 */ /* 0x000fe20000000f00 */
[----:B--2---:R-:W-:Y:S01]  /*32d10*/  IMAD.MOV.U32 R12, RZ, RZ, 0x3c40f6a ;  /* 0x03c40f6aff0c7424 */ /* 0x004fe200078e00ff */
        /* <DEDUP_REMOVED lines=8> */
[----:B-1----:R-:W-:Y:S01]  /*32da0*/  IMAD.MOV.U32 R10, RZ, RZ, 0x539275a7 ;  /* 0x539275a7ff0a7424 */ /* 0x002fe200078e00ff */
[----:B------:R-:W-:Y:S02]  /*32db0*/  MOV R11, 0x3ed1abde ;  /* 0x3ed1abde000b7802 */ /* 0x000fe40000000f00 */
[----:B------:R1:W-:Y:S01]  /*32dc0*/  STL.64 [R1+0x20e8], R4 ;  /* 0x0020e80401007387 */ /* 0x0003e20000100a00 */
[----:B--2---:R-:W-:Y:S01]  /*32dd0*/  IMAD.MOV.U32 R16, RZ, RZ, -0x3bccff5e ;  /* 0xc43300a2ff107424 */ /* 0x004fe200078e00ff */
        /* <DEDUP_REMOVED lines=8> */
[----:B--2---:R-:W-:Y:S01]  /*32e60*/  IMAD.MOV.U32 R6, RZ, RZ, 0x48e4f389 ;  /* 0x48e4f389ff067424 */ /* 0x004fe200078e00ff */
[----:B------:R-:W-:-:S02]  /*32e70*/  MOV R7, 0xbf8ed5bd ;  /* 0xbf8ed5bd00077802 */ /* 0x000fc40000000f00 */
[----:B------:R2:W-:Y:S01]  /*32e80*/  STL.64 [R1+0x2118], R12 ;  /* 0x0021180c01007387 */ /* 0x0005e20000100a00 */
[----:B0-----:R-:W-:Y:S01]  /*32e90*/  IMAD.MOV.U32 R10, RZ, RZ, 0x20e7ea15 ;  /* 0x20e7ea15ff0a7424 */ /* 0x001fe200078e00ff */
        /* <DEDUP_REMOVED lines=34> */
[----:B------:R2:W-:Y:S04]  /*330c0*/  STL.64 [R1+0x20b0], R24 ;  /* 0x0020b01801007387 */ /* 0x0005e80000100a00 */
        /* <DEDUP_REMOVED lines=10> */
[----:B---3--:R-:W-:Y:S01]  /*33170*/  IMAD.MOV.U32 R26, RZ, RZ, 0x3b45ff81 ;  /* 0x3b45ff81ff1a7424 */ /* 0x008fe200078e00ff */
[----:B------:R-:W-:Y:S01]  /*33180*/  MOV R27, 0xbd409d91 ;  /* 0xbd409d91001b7802 */ /* 0x000fe20000000f00 */
[----:B0-----:R-:W-:Y:S01]  /*33190*/  IMAD.MOV.U32 R12, RZ, RZ, -0x79aa5638 ;  /* 0x8655a9c8ff0c7424 */ /* 0x001fe200078e00ff */
[----:B------:R-:W-:Y:S01]  /*331a0*/  MOV R13, 0x3d25dbb1 ;  /* 0x3d25dbb1000d7802 */ /* 0x000fe20000000f00 */
        /* <DEDUP_REMOVED lines=20> */
[----:B-1----:R-:W-:Y:S01]  /*332f0*/  IMAD.MOV.U32 R24, RZ, RZ, -0x498130b8 ;  /* 0xb67ecf48ff187424 */ /* 0x002fe200078e00ff */
        /* <DEDUP_REMOVED lines=30> */
[----:B------:R-:W-:Y:S01]  /*334e0*/  MOV R27, 0xbf591fff ;  /* 0xbf591fff001b7802 */ /* 0x000fe20000000f00 */
[----:B---3--:R-:W-:Y:S01]  /*334f0*/  IMAD.MOV.U32 R12, RZ, RZ, 0x78d507d5 ;  /* 0x78d507d5ff0c7424 */ /* 0x008fe200078e00ff */
        /* <DEDUP_REMOVED lines=16> */
[----:B------:R0:W-:Y:S04]  /*33600*/  STL.64 [R1+0x21a8], R26 ;  /* 0x0021a81a01007387 */ /* 0x0001e80000100a00 */
        /* <DEDUP_REMOVED lines=8> */
[----:B------:R-:W-:Y:S01]  /*33690*/  MOV R27, 0xbea66b2e ;  /* 0xbea66b2e001b7802 */ /* 0x000fe20000000f00 */
[----:B---3--:R-:W-:Y:S01]  /*336a0*/  IMAD.MOV.U32 R12, RZ, RZ, -0x2d24c015 ;  /* 0xd2db3febff0c7424 */ /* 0x008fe200078e00ff */
        /* <DEDUP_REMOVED lines=25> */
[----:B------:R-:W-:Y:S01]  /*33840*/  MOV R27, 0xbfc53ebc ;  /* 0xbfc53ebc001b7802 */ /* 0x000fe20000000f00 */
[----:B---3--:R-:W-:Y:S01]  /*33850*/  IMAD.MOV.U32 R12, RZ, RZ, 0x57317fb1 ;  /* 0x57317fb1ff0c7424 */ /* 0x008fe200078e00ff */
        /* <DEDUP_REMOVED lines=14> */
[----:B-1----:R-:W-:Y:S01]  /*33940*/  IMAD.MOV.U32 R18, RZ, RZ, -0xa3c9470 ;  /* 0xf5c36b90ff127424 */ /* 0x002fe200078e00ff */
        /* <DEDUP_REMOVED lines=9> */
[----:B-1----:R-:W-:Y:S01]  /*339e0*/  IMAD.MOV.U32 R26, RZ, RZ, 0x664ed58b ;  /* 0x664ed58bff1a7424 */ /* 0x002fe200078e00ff */
[----:B------:R-:W-:Y:S01]  /*339f0*/  MOV R27, 0x3d6cbf45 ;  /* 0x3d6cbf45001b7802 */ /* 0x000fe20000000f00 */
[----:B---3--:R-:W-:Y:S01]  /*33a00*/  IMAD.MOV.U32 R12, RZ, RZ, -0x746b991f ;  /* 0x8b9466e1ff0c7424 */ /* 0x008fe200078e00ff */
        /* <DEDUP_REMOVED lines=25> */
[----:B------:R-:W-:Y:S01]  /*33ba0*/  MOV R27, 0xc0059508 ;  /* 0xc0059508001b7802 */ /* 0x000fe20000000f00 */
[----:B---3--:R-:W-:Y:S01]  /*33bb0*/  IMAD.MOV.U32 R12, RZ, RZ, 0x43f4cecc ;  /* 0x43f4ceccff0c7424 */ /* 0x008fe200078e00ff */
        /* <DEDUP_REMOVED lines=72> */
[----:B-1----:R-:W-:Y:S01]  /*34040*/  IMAD.MOV.U32 R22, RZ, RZ, 0x33a9e5be ;  /* 0x33a9e5beff167424 */ /* 0x002fe200078e00ff */
[----:B------:R-:W-:-:S02]  /*34050*/  MOV R23, 0x4022777c ;  /* 0x4022777c00177802 */ /* 0x000fc40000000f00 */
[----:B------:R1:W-:Y:S01]  /*34060*/  STL.64 [R1+0x2408], R4 ;  /* 0x0024080401007387 */ /* 0x0003e20000100a00 */
[----:B--2---:R-:W-:Y:S01]  /*34070*/  IMAD.MOV.U32 R24, RZ, RZ, 0x683ce6df ;  /* 0x683ce6dfff187424 */ /* 0x004fe200078e00ff */
        /* <DEDUP_REMOVED lines=31> */
[----:B---3--:R-:W-:Y:S01]  /*34270*/  IMAD.MOV.U32 R12, RZ, RZ, -0x455996d3 ;  /* 0xbaa6692dff0c7424 */ /* 0x008fe200078e00ff */
        /* <DEDUP_REMOVED lines=75> */
[----:B-1----:R-:W-:Y:S01]  /*34730*/  IMAD.MOV.U32 R24, RZ, RZ, 0x7e2fe4f3 ;  /* 0x7e2fe4f3ff187424 */ /* 0x002fe200078e00ff */
        /* <DEDUP_REMOVED lines=141> */
[----:B------:R-:W-:Y:S01]  /*35010*/  MOV R27, 0x3f8ef19b ;  /* 0x3f8ef19b001b7802 */ /* 0x000fe20000000f00 */
        /* <DEDUP_REMOVED lines=33> */
[----:B------:R1:W-:Y:S01]  /*35230*/  STL.64 [R1+0x26c8], R18 ;  /* 0x0026c81201007387 */ /* 0x0003e20000100a00 */
[----:B--2---:R-:W-:Y:S01]  /*35240*/  IMAD.MOV.U32 R10, RZ, RZ, -0x7a866d55 ;  /* 0x857992abff0a7424 */ /* 0x004fe200078e00ff */
[----:B------:R-:W-:Y:S01]  /*35250*/  MOV R11, 0xbee4f10d ;  /* 0xbee4f10d000b7802 */ /* 0x000fe20000000f00 */
[----:B----4-:R-:W0:Y:S01]  /*35260*/  DMUL R16, R20, R32 ;  /* 0x0000002014107228 */ /* 0x010e220000000000 */
[----:B------:R2:W-:Y:S04]  /*35270*/  STL.64 [R1+0x26d0], R22 ;  /* 0x0026d01601007387 */ /* 0x0005e80000100a00 */
[----:B------:R3:W-:Y:S01]  /*35280*/  STL.64 [R1+0x26e0], R4 ;  /* 0x0026e00401007387 */ /* 0x0007e20000100a00 */
[----:B0-----:R-:W0:Y:S01]  /*35290*/  DFMA R2, -R8, R16, R20 ;  /* 0x000000100802722b */ /* 0x001e220000000114 */
[----:B-1----:R-:W-:Y:S01]  /*352a0*/  IMAD.MOV.U32 R18, RZ, RZ, 0x2d01f9ee ;  /* 0x2d01f9eeff127424 */ /* 0x002fe200078e00ff */
[----:B------:R-:W-:Y:S01]  /*352b0*/  MOV R19, 0x4060b205 ;  /* 0x4060b20500137802 */ /* 0x000fe20000000f00 */
[----:B------:R1:W-:Y:S03]  /*352c0*/  STL.64 [R1+0x26e8], R12 ;  /* 0x0026e80c01007387 */ /* 0x0003e60000100a00 */
[----:B0-----:R0:W4:Y:S01]  /*352d0*/  DFMA R16, R32, R2, R16 ;  /* 0x000000022010722b */ /* 0x0011220000000010 */
[----:B--2---:R-:W-:Y:S01]  /*352e0*/  IMAD.MOV.U32 R22, RZ, RZ, 0x33000f3b ;  /* 0x33000f3bff167424 */ /* 0x004fe200078e00ff */
[----:B------:R-:W-:Y:S01]  /*352f0*/  MOV R23, 0xc05c30d4 ;  /* 0xc05c30d400177802 */ /* 0x000fe20000000f00 */
[----:B------:R2:W-:Y:S01]  /*35300*/  STL.64 [R1+0x26f8], R24 ;  /* 0x0026f81801007387 */ /* 0x0005e20000100a00 */
[----:B0-----:R-:W-:Y:S01]  /*35310*/  IMAD.MOV.U32 R2, RZ, RZ, 0x47d911f2 ;  /* 0x47d911f2ff027424 */ /* 0x001fe200078e00ff */
[----:B---3--:R-:W-:Y:S01]  /*35320*/  MOV R5, 0xbee09e06 ;  /* 0xbee09e0600057802 */ /* 0x008fe20000000f00 */
[----:B------:R-:W-:Y:S01]  /*35330*/  IMAD.MOV.U32 R4, RZ, RZ, 0x5b39c078 ;  /* 0x5b39c078ff047424 */ /* 0x000fe200078e00ff */
[----:B------:R0:W-:Y:S01]  /*35340*/  STL.64 [R1+0x2700], R6 ;  /* 0x0027000601007387 */ /* 0x0001e20000100a00 */
[----:B------:R-:W-:Y:S01]  /*35350*/  MOV R3, 0x3ff1f3c0 ;  /* 0x3ff1f3c000037802 */ /* 0x000fe20000000f00 */
[----:B-1----:R-:W-:-:S02]  /*35360*/  IMAD.MOV.U32 R12, RZ, RZ, -0xe8963 ;  /* 0xfff1769dff0c7424 */ /* 0x002fc400078e00ff */
[----:B------:R1:W-:Y:S01]  /*35370*/  STL.64 [R1+0x2708], R10 ;  /* 0x0027080a01007387 */ /* 0x0003e20000100a00 */
[----:B------:R-:W-:Y:S01]  /*35380*/  MOV R13, 0xc02d057d ;  /* 0xc02d057d000d7802 */ /* 0x000fe20000000f00 */
[----:B----4-:R-:W-:Y:S02]  /*35390*/  FFMA R0, RZ, R9, R17 ;  /* 0x00000009ff007223 */ /* 0x010fe40000000011 */
[----:B------:R3:W-:Y:S01]  /*353a0*/  STL.64 [R1+0x2710], R18 ;  /* 0x0027101201007387 */ /* 0x0007e20000100a00 */
[----:B--2---:R-:W-:Y:S01]  /*353b0*/  IMAD.MOV.U32 R24, RZ, RZ, 0x14be7336 ;  /* 0x14be7336ff187424 */ /* 0x004fe200078e00ff */
[----:B------:R-:W-:Y:S02]  /*353c0*/  MOV R25, 0x4026393a ;  /* 0x4026393a00197802 */ /* 0x000fe40000000f00 */
[----:B------:R2:W-:Y:S01]  /*353d0*/  STL.64 [R1+0x2718], R22 ;  /* 0x0027181601007387 */ /* 0x0005e20000100a00 */
[----:B0-----:R-:W-:Y:S01]  /*353e0*/  IMAD.MOV.U32 R6, RZ, RZ, 0x1b50cc3 ;  /* 0x01b50cc3ff067424 */ /* 0x001fe200078e00ff */
[----:B------:R-:W-:Y:S01]  /*353f0*/  MOV R7, 0xbfe85636 ;  /* 0xbfe8563600077802 */ /* 0x000fe20000000f00 */
[----:B-1----:R-:W-:Y:S01]  /*35400*/  IMAD.MOV.U32 R10, RZ, RZ, 0x6fac42ee ;  /* 0x6fac42eeff0a7424 */ /* 0x002fe200078e00ff */
[----:B------:R-:W-:Y:S01]  /*35410*/  MOV R11, 0x3fd73534 ;  /* 0x3fd73534000b7802 */ /* 0x000fe20000000f00 */
[----:B------:R0:W-:Y:S01]  /*35420*/  STL.64 [R1+0x2720], R26 ;  /* 0x0027201a01007387 */ /* 0x0001e20000100a00 */
[----:B------:R-:W-:Y:S01]  /*35430*/  FSETP.GT.AND P0, PT, |R0|, 1.469367938527859385e-39, PT ;  /* 0x001000000000780b */ /* 0x000fe20003f04200 */
[----:B---3--:R-:W-:Y:S01]  /*35440*/  IMAD.MOV.U32 R18, RZ, RZ, 0x728f44d1 ;  /* 0x728f44d1ff127424 */ /* 0x008fe200078e00ff */
[----:B------:R-:W-:Y:S01]  /*35450*/  MOV R19, 0x3fcc603b ;  /* 0x3fcc603b00137802 */ /* 0x000fe20000000f00 */
[----:B------:R0:W-:Y:S01]  /*35460*/  STL.64 [R1+0x2728], R4 ;  /* 0x0027280401007387 */ /* 0x0001e20000100a00 */
[----:B--2---:R-:W-:Y:S01]  /*35470*/  IMAD.MOV.U32 R22, RZ, RZ, -0x5fb49ca2 ;  /* 0xa04b635eff167424 */ /* 0x004fe200078e00ff */
        /* <DEDUP_REMOVED lines=13> */
[----:B0-----:R-:W-:Y:S01]  /*35550*/  IMAD.MOV.U32 R12, RZ, RZ, R8 ;  /* 0x000000ffff0c7224 */ /* 0x001fe200078e0008 */
[----:B------:R-:W-:-:S02]  /*35560*/  MOV R13, R9 ;  /* 0x00000009000d7202 */ /* 0x000fc40000000f00 */
[----:B------:R-:W-:Y:S02]  /*35570*/  MOV R0, 0x35590 ;  /* 0x0003559000007802 */ /* 0x000fe40000000f00 */
[----:B------:R-:W-:Y:S05]  /*35580*/  CALL.REL.NOINC `($__internal_22_$__cuda_sm20_div_rn_f64_full) ;  /* 0x0000eab000007944 */ /* 0x000fea0003c00000 */
[----:B------:R-:W-:Y:S01]  /*35590*/  IMAD.MOV.U32 R16, RZ, RZ, R2 ;  /* 0x000000ffff107224 */ /* 0x000fe200078e0002 */
[----:B------:R-:W-:Y:S02]  /*355a0*/  MOV R17, R3 ;  /* 0x0000000300117202 */ /* 0x000fe40000000f00 */
.L_x_5368:
[----:B------:R-:W-:Y:S05]  /*355b0*/  BSYNC B3 ;  /* 0x0000000000037941 */ /* 0x000fea0003800000 */
.L_x_5367:
        /* <DEDUP_REMOVED lines=21> */
.L_x_5370:
[----:B------:R-:W-:Y:S05]  /*35710*/  BSYNC B3 ;  /* 0x0000000000037941 */ /* 0x000fea0003800000 */
.L_x_5369:
        /* <DEDUP_REMOVED lines=71> */
.L_x_5375:
        /* <DEDUP_REMOVED lines=20> */
.L_x_5378:
[----:B------:R-:W-:Y:S05]  /*35cd0*/  BSYNC B8 ;  /* 0x0000000000087941 */ /* 0x000fea0003800000 */
.L_x_5377:
        /* <DEDUP_REMOVED lines=15> */
.L_x_5376:
[----:B------:R-:W-:Y:S05]  /*35dd0*/  BSYNC B7 ;  /* 0x0000000000077941 */ /* 0x000fea0003800000 */
.L_x_5374:
        /* <DEDUP_REMOVED lines=25> */
[----:B------:R-:W-:Y:S02]  /*35f70*/  MOV R12, R17 ;  /* 0x00000011000c7202 */ /* 0x000fe40000000f00 */
[----:B------:R-:W-:Y:S02]  /*35f80*/  MOV R0, 0x35fa0 ;  /* 0x00035fa000007802 */ /* 0x000fe40000000f00 */
[----:B-12---:R-:W-:Y:S05]  /*35f90*/  CALL.REL.NOINC `($__internal_23_$__cuda_sm20_dsqrt_rn_f64_mediumpath_v1) ;  /* 0x0000e6f000007944 */ /* 0x006fea0003c00000 */
[----:B------:R-:W-:Y:S01]  /*35fa0*/  IMAD.MOV.U32 R14, RZ, RZ, R2 ;  /* 0x000000ffff0e7224 */ /* 0x000fe200078e0002 */
[----:B------:R-:W-:-:S02]  /*35fb0*/  MOV R15, R3 ;  /* 0x00000003000f7202 */ /* 0x000fc40000000f00 */
.L_x_5380:
[----:B------:R-:W-:Y:S05]  /*35fc0*/  BSYNC B7 ;  /* 0x0000000000077941 */ /* 0x000fea0003800000 */
.L_x_5379:
[----:B--2---:R-:W2:Y:S01]  /*35fd0*/  DADD R14, -RZ, -R14 ;  /* 0x00000000ff0e7229 */ /* 0x004ea2000000090e */
[----:B------:R-:W-:Y:S05]  /*35fe0*/  BRA `(.L_x_5373) ;  /* 0x0000086000007947 */ /* 0x000fea0003800000 */
.L_x_5372:
        /* <DEDUP_REMOVED lines=27> */
[----:B------:R-:W-:Y:S02]  /*361a0*/  MOV R2, R6 ;  /* 0x0000000600027202 */ /* 0x000fe40000000f00 */
[----:B------:R-:W-:-:S02]  /*361b0*/  ISETP.GE.AND P0, PT, R3, 0x3ff6a09f, PT ;  /* 0x3ff6a09f0300780c */ /* 0x000fc40003f06270 */
[----:B------:R-:W-:Y:S02]  /*361c0*/  MOV R6, RZ ;  /* 0x000000ff00067202 */ /* 0x000fe40000000f00 */
[----:B------:R-:W-:-:S09]  /*361d0*/  LEA.HI R19, R0, R19, RZ, 0xc ;  /* 0x0000001300137211 */ /* 0x000fd200078f60ff */
        /* <DEDUP_REMOVED lines=35> */
.L_x_5382:
        /* <DEDUP_REMOVED lines=20> */
.L_x_5385:
[----:B------:R-:W-:Y:S05]  /*36550*/  BSYNC B8 ;  /* 0x0000000000087941 */ /* 0x000fea0003800000 */
.L_x_5384:
        /* <DEDUP_REMOVED lines=15> */
.L_x_5383:
[----:B------:R-:W-:Y:S05]  /*36650*/  BSYNC B7 ;  /* 0x0000000000077941 */ /* 0x000fea0003800000 */
.L_x_5381:
        /* <DEDUP_REMOVED lines=30> */
.L_x_5386:
[----:B------:R-:W-:Y:S05]  /*36840*/  BSYNC B7 ;  /* 0x0000000000077941 */ /* 0x000fea0003800000 */
.L_x_5373:
[----:B------:R-:W-:Y:S05]  /*36850*/  BSYNC B3 ;  /* 0x0000000000037941 */ /* 0x000fea0003800000 */
.L_x_5371:
[----:B------:R-:W3:Y:S01]  /*36860*/  DMUL R12, R8, 0.5 ;  /* 0x3fe00000080c7828 */ /* 0x000ee20000000000 */
[----:B------:R-:W-:Y:S01]  /*36870*/  IMAD.MOV.U32 R6, RZ, RZ, 0x0 ;  /* 0x00000000ff067424 */ /* 0x000fe200078e00ff */
[----:B------:R-:W-:Y:S01]  /*36880*/  MOV R7, 0x3fd80000 ;  /* 0x3fd8000000077802 */ /* 0x000fe20000000f00 */
        /* <DEDUP_REMOVED lines=16> */
[----:B------:R-:W-:Y:S01]  /*36990*/  MOV R7, R13 ;  /* 0x0000000d00077202 */ /* 0x000fe20000000f00 */
[----:B---3--:R-:W-:Y:S01]  /*369a0*/  IMAD.MOV.U32 R5, RZ, RZ, R18 ;  /* 0x000000ffff057224 */ /* 0x008fe200078e0012 */
[----:B0-----:R-:W-:Y:S01]  /*369b0*/  MOV R10, R6 ;  /* 0x00000006000a7202 */ /* 0x001fe20000000f00 */
[----:B------:R-:W-:Y:S01]  /*369c0*/  IMAD.MOV.U32 R13, RZ, RZ, R16 ;  /* 0x000000ffff0d7224 */ /* 0x000fe200078e0010 */
[----:B------:R-:W-:Y:S02]  /*369d0*/  MOV R4, R19 ;  /* 0x0000001300047202 */ /* 0x000fe40000000f00 */
[----:B------:R-:W-:Y:S02]  /*369e0*/  MOV R12, R17 ;  /* 0x00000011000c7202 */ /* 0x000fe40000000f00 */
[----:B------:R-:W-:-:S02]  /*369f0*/  MOV R0, 0x36a10 ;  /* 0x00036a1000007802 */ /* 0x000fc40000000f00 */
[----:B-12---:R-:W-:Y:S05]  /*36a00*/  CALL.REL.NOINC `($__internal_23_$__cuda_sm20_dsqrt_rn_f64_mediumpath_v1) ;  /* 0x0000dc8000007944 */ /* 0x006fea0003c00000 */
[----:B------:R-:W-:Y:S01]  /*36a10*/  IMAD.MOV.U32 R4, RZ, RZ, R2 ;  /* 0x000000ffff047224 */ /* 0x000fe200078e0002 */
[----:B------:R-:W-:-:S02]  /*36a20*/  MOV R5, R3 ;  /* 0x0000000300057202 */ /* 0x000fc40000000f00 */
.L_x_5388:
[----:B------:R-:W-:Y:S05]  /*36a30*/  BSYNC B3 ;  /* 0x0000000000037941 */ /* 0x000fea0003800000 */
.L_x_5387:
        /* <DEDUP_REMOVED lines=13> */
.L_x_5390:
[----:B------:R-:W-:Y:S01]  /*36b10*/  IMAD.MOV.U32 R2, RZ, RZ, R4 ;  /* 0x000000ffff027224 */ /* 0x000fe200078e0004 */
[----:B------:R-:W-:Y:S01]  /*36b20*/  MOV R12, RZ ;  /* 0x000000ff000c7202 */ /* 0x000fe20000000f00 */
[----:B0-----:R-:W-:Y:S01]  /*36b30*/  IMAD.MOV.U32 R18, RZ, RZ, -0x2b1f4029 ;  /* 0xd4e0bfd7ff127424 */ /* 0x001fe200078e00ff */
[----:B------:R-:W-:Y:S01]  /*36b40*/  MOV R19, 0x3df8774a ;  /* 0x3df8774a00137802 */ /* 0x000fe20000000f00 */
[----:B------:R-:W-:Y:S01]  /*36b50*/  IMAD.MOV.U32 R20, RZ, RZ, 0x0 ;  /* 0x00000000ff147424 */ /* 0x000fe200078e00ff */
[----:B------:R-:W-:Y:S01]  /*36b60*/  MOV R21, 0x3ff00000 ;  /* 0x3ff0000000157802 */ /* 0x000fe20000000f00 */
[----:B------:R-:W0:Y:S01]  /*36b70*/  DADD R10, R2, 4 ;  /* 0x40100000020a7429 */ /* 0x000e220000000000 */
[----:B------:R-:W-:Y:S01]  /*36b80*/  IMAD.MOV.U32 R22, RZ, RZ, RZ ;  /* 0x000000ffff167224 */ /* 0x000fe200078e00ff */
[----:B------:R-:W-:-:S03]  /*36b90*/  ISETP.GT.U32.AND P0, PT, R3, 0x403b4000, PT ;  /* 0x403b40000300780c */ /* 0x000fc60003f04070 */
[----:B------:R-:W2:Y:S01]  /*36ba0*/  DFMA R20, R2, 2, R20 ;  /* 0x400000000214782b */ /* 0x000ea20000000014 */
[----:B0-----:R-:W0:Y:S08]  /*36bb0*/  MUFU.RCP64H R13, R11 ;  /* 0x0000000b000d7308 */ /* 0x001e300000001800 */
[----:B--2---:R-:W2:Y:S01]  /*36bc0*/  MUFU.RCP64H R23, R21 ;  /* 0x0000001500177308 */ /* 0x004ea20000001800 */
[----:B0-----:R-:W0:-:S06]  /*36bd0*/  DFMA R6, -R10, R12, 1 ;  /* 0x3ff000000a06742b */ /* 0x001e0c000000010c */
[----:B0-----:R-:W0:-:S04]  /*36be0*/  DFMA R16, R6, R6, R6 ;  /* 0x000000060610722b */ /* 0x001e080000000006 */
[----:B------:R-:W-:-:S04]  /*36bf0*/  DADD R6, R2, -4 ;  /* 0xc010000002067429 */ /* 0x000fc80000000000 */
[----:B0-----:R-:W0:-:S04]  /*36c00*/  DFMA R16, R12, R16, R12 ;  /* 0x000000100c10722b */ /* 0x001e08000000000c */
[----:B--2---:R-:W2:-:S04]  /*36c10*/  DFMA R24, -R20, R22, 1 ;  /* 0x3ff000001418742b */ /* 0x004e880000000116 */
[----:B0-----:R-:W0:-:S04]  /*36c20*/  DMUL R6, R6, R16 ;  /* 0x0000001006067228 */ /* 0x001e080000000000 */
[----:B--2---:R-:W-:-:S04]  /*36c30*/  DFMA R24, R24, R24, R24 ;  /* 0x000000181818722b */ /* 0x004fc80000000018 */
[----:B0-----:R-:W0:-:S06]  /*36c40*/  DADD R12, R6, 1 ;  /* 0x3ff00000060c7429 */ /* 0x001e0c0000000000 */
[----:B0-----:R-:W0:-:S06]  /*36c50*/  DFMA R12, R12, -4, R2 ;  /* 0xc01000000c0c782b */ /* 0x001e0c0000000002 */
[----:B0-----:R-:W0:-:S06]  /*36c60*/  DFMA R12, R2, -R6, R12 ;  /* 0x80000006020c722b */ /* 0x001e0c000000000c */
[----:B0-----:R-:W0:-:S06]  /*36c70*/  DFMA R6, R16, R12, R6 ;  /* 0x0000000c1006722b */ /* 0x001e0c0000000006 */
[----:B0-----:R0:W2:Y:S02]  /*36c80*/  DFMA R10, R6, -R18, c[0x2][0x128] ;  /* 0x00804a00060a762b */ /* 0x0010a40000000812 */
[----:B0-----:R-:W-:Y:S01]  /*36c90*/  IMAD.MOV.U32 R18, RZ, RZ, 0x652b82fe ;  /* 0x652b82feff127424 */ /* 0x001fe200078e00ff */
[----:B------:R-:W-:-:S03]  /*36ca0*/  MOV R19, 0x3ff71547 ;  /* 0x3ff7154700137802 */ /* 0x000fc60000000f00 */
[----:B--2---:R-:W0:-:S06]  /*36cb0*/  DFMA R10, R6, R10, c[0x2][0x130] ;  /* 0x00804c00060a762b */ /* 0x004e0c000000000a */
[----:B0-----:R-:W0:-:S06]  /*36cc0*/  DFMA R10, R6, R10, c[0x2][0x138] ;  /* 0x00804e00060a762b */ /* 0x001e0c000000000a */
[----:B0-----:R-:W0:-:S06]  /*36cd0*/  DFMA R10, R6, R10, c[0x2][0x140] ;  /* 0x00805000060a762b */ /* 0x001e0c000000000a */
[----:B0-----:R-:W0:-:S06]  /*36ce0*/  DFMA R10, R6, R10, c[0x2][0x148] ;  /* 0x00805200060a762b */ /* 0x001e0c000000000a */
[----:B0-----:R-:W0:-:S06]  /*36cf0*/  DFMA R10, R6, R10, c[0x2][0x150] ;  /* 0x00805400060a762b */ /* 0x001e0c000000000a */
[----:B0-----:R-:W0:-:S04]  /*36d00*/  DFMA R12, R6, R10, c[0x2][0x158] ;  /* 0x00805600060c762b */ /* 0x001e08000000000a */
[----:B------:R-:W2:-:S04]  /*36d10*/  DMUL R10, R2, R2 ;  /* 0x00000002020a7228 */ /* 0x000e880000000000 */
[----:B0-----:R-:W0:-:S04]  /*36d20*/  DFMA R16, R6, R12, c[0x2][0x160] ;  /* 0x008058000610762b */ /* 0x001e08000000000c */
[----:B--2---:R-:W2:-:S04]  /*36d30*/  DFMA R12, -R10, R18, 6.75539944105574400000e+15 ;  /* 0x433800000a0c742b */ /* 0x004e880000000112 */
[----:B0-----:R-:W0:-:S04]  /*36d40*/  DFMA R16, R6, R16, c[0x2][0x168] ;  /* 0x00805a000610762b */ /* 0x001e080000000010 */
[----:B--2---:R2:W3:Y:S02]  /*36d50*/  DADD R26, R12, -6.75539944105574400000e+15 ;  /* 0xc33800000c1a7429 */ /* 0x0044e40000000000 */
[C---:B------:R-:W-:Y:S02]  /*36d60*/  LEA.HI R0, R12.reuse, R12, RZ, 0x1 ;  /* 0x0000000c0c007211 */ /* 0x040fe400078f08ff */
[----:B0-----:R-:W0:Y:S02]  /*36d70*/  DFMA R16, R6, R16, c[0x2][0x170] ;  /* 0x00805c000610762b */ /* 0x001e240000000010 */
[----:B--2---:R-:W-:Y:S02]  /*36d80*/  SHF.R.S32.HI R13, RZ, 0x1, R0 ;  /* 0x00000001ff0d7819 */ /* 0x004fe40000011400 */
[----:B---3--:R-:W2:Y:S02]  /*36d90*/  DFMA R28, R26, c[0x2][0xb8], -R10 ;  /* 0x00802e001a1c7a2b */ /* 0x008ea4000000080a */
[----:B------:R-:W-:-:S02]  /*36da0*/  IADD3 R12, R12, -R13, RZ ;  /* 0x8000000d0c0c7210 */ /* 0x000fc40007ffe0ff */
[----:B0-----:R-:W0:-:S04]  /*36db0*/  DFMA R18, R6, R16, c[0x2][0x178] ;  /* 0x00805e000612762b */ /* 0x001e080000000010 */
[----:B--2---:R-:W-:-:S04]  /*36dc0*/  DFMA R16, R26, c[0x2][0xc0], R28 ;  /* 0x008030001a107a2b */ /* 0x004fc8000000001c */
[----:B0-----:R-:W0:-:S04]  /*36dd0*/  DFMA R20, R6, R18, c[0x2][0x180] ;  /* 0x008060000614762b */ /* 0x001e080000000012 */
[----:B------:R2:W-:Y:S02]  /*36de0*/  DFMA R18, R22, R24, R22 ;  /* 0x000000181612722b */ /* 0x0005e40000000016 */
[----:B--2---:R-:W-:Y:S01]  /*36df0*/  MOV R22, 0x69ce2bdf ;  /* 0x69ce2bdf00167802 */ /* 0x004fe20000000f00 */
[----:B------:R-:W-:Y:S01]  /*36e00*/  IMAD.MOV.U32 R23, RZ, RZ, 0x3e5ade15 ;  /* 0x3e5ade15ff177424 */ /* 0x000fe200078e00ff */
[----:B0-----:R-:W0:-:S04]  /*36e10*/  DFMA R20, R6, R20, c[0x2][0x188] ;  /* 0x008062000614762b */ /* 0x001e080000000014 */
[----:B------:R-:W-:-:S04]  /*36e20*/  DFMA R10, -R2, R2, R10 ;  /* 0x00000002020a722b */ /* 0x000fc8000000010a */
[----:B------:R-:W2:-:S04]  /*36e30*/  DFMA R22, R16, R22, c[0x2][0xc8] ;  /* 0x008032001016762b */ /* 0x000e880000000016 */
        /* <DEDUP_REMOVED lines=20> */
[----:B0-----:R-:W0:-:S06]  /*36f80*/  DMUL R16, R6, -2 ;  /* 0xc000000006107828 */ /* 0x001e0c0000000000 */
        /* <DEDUP_REMOVED lines=15> */
.L_x_5391:
[----:B------:R-:W-:Y:S05]  /*37080*/  BSYNC B2 ;  /* 0x0000000000027941 */ /* 0x000fea0003800000 */
.L_x_5389:
        /* <DEDUP_REMOVED lines=32> */
.L_x_5398:
        /* <DEDUP_REMOVED lines=310> */
.L_x_5394:
[----:B------:R-:W-:Y:S05]  /*385f0*/  BSYNC B2 ;  /* 0x0000000000027941 */ /* 0x000fea0003800000 */
.L_x_5393:
[----:B--2---:R-:W2:-:S06]  /*38600*/  DMUL R72, R72, R2 ;  /* 0x0000000248487228 */ /* 0x004e8c0000000000 */
[----:B--2---:R-:W2:-:S14]  /*38610*/  DSETP.GT.AND P0, PT, |R72|, R4, PT ;  /* 0x000000044800722a */ /* 0x004e9c0003f04200 */
[----:B--2---:R-:W-:Y:S05]  /*38620*/  @P0 BRA `(.L_x_5395) ;  /* 0x0000023000000947 */ /* 0x004fea0003800000 */
[----:B------:R-:W2:-:S06]  /*38630*/  DADD R76, R76, R72 ;  /* 0x000000004c4c7229 */ /* 0x000e8c0000000048 */
[----:B--2---:R-:W2:-:S06]  /*38640*/  DMUL R4, |R76|, 1.1102230246251565404e-16 ;  /* 0x3ca000004c047828 */ /* 0x004e8c0000000200 */
[----:B--2---:R-:W2:-:S14]  /*38650*/  DSETP.GEU.AND P0, PT, |R72|, R4, PT ;  /* 0x000000044800722a */ /* 0x004e9c0003f0e200 */
[----:B--2---:R-:W-:Y:S05]  /*38660*/  @!P0 BRA `(.L_x_5395) ;  /* 0x000001f000008947 */ /* 0x004fea0003800000 */
        /* <DEDUP_REMOVED lines=21> */
[----:B------:R-:W-:Y:S01]  /*387c0*/  MOV R10, R2 ;  /* 0x00000002000a7202 */ /* 0x000fe20000000f00 */
[----:B------:R-:W-:Y:S02]  /*387d0*/  IMAD.MOV.U32 R11, RZ, RZ, R3 ;  /* 0x000000ffff0b7224 */ /* 0x000fe400078e0003 */
.L_x_5397:
[----:B------:R-:W-:Y:S05]  /*387e0*/  BSYNC B7 ;  /* 0x0000000000077941 */ /* 0x000fea0003800000 */
.L_x_5396:
[----:B------:R-:W-:Y:S01]  /*387f0*/  IADD3 R78, R78, 0x1, RZ ;  /* 0x000000014e4e7810 */ /* 0x000fe20007ffe0ff */
[----:B------:R0:W2:Y:S01]  /*38800*/  DADD R4, -RZ, |R72| ;  /* 0x00000000ff047229 */ /* 0x0000a20000000548 */
[----:B------:R-:W-:Y:S01]  /*38810*/  MOV R2, R10 ;  /* 0x0000000a00027202 */ /* 0x000fe20000000f00 */
[----:B------:R-:W-:Y:S01]  /*38820*/  IMAD.MOV.U32 R3, RZ, RZ, R11 ;  /* 0x000000ffff037224 */ /* 0x000fe200078e000b */
[----:B------:R-:W-:-:S13]  /*38830*/  ISETP.GE.U32.AND P0, PT, R78, 0x19, PT ;  /* 0x000000194e00780c */ /* 0x000fda0003f06070 */
[----:B0-2---:R-:W-:Y:S01]  /*38840*/  @P0 CALL.REL.NOINC `(.L_x_5395) ;  /* 0x0000001000000944 */ /* 0x005fe20003c00000 */
[----:B------:R-:W-:Y:S05]  /*38850*/  BRA `(.L_x_5398) ;  /* 0xffffea3000007947 */ /* 0x000fea000383ffff */
.L_x_5395:
[----:B------:R-:W-:Y:S05]  /*38860*/  BSYNC B3 ;  /* 0x0000000000037941 */ /* 0x000fea0003800000 */
.L_x_5392:
[----:B------:R-:W2:Y:S01]  /*38870*/  DMUL R2, R8, -0.5 ;  /* 0xbfe0000008027828 */ /* 0x000ea20000000000 */
[----:B------:R-:W-:Y:S01]  /*38880*/  MOV R4, 0x652b82fe ;  /* 0x652b82fe00047802 */ /* 0x000fe20000000f00 */
[----:B------:R-:W-:Y:S01]  /*38890*/  IMAD.MOV.U32 R5, RZ, RZ, 0x3ff71547 ;  /* 0x3ff71547ff057424 */ /* 0x000fe200078e00ff */
[----:B------:R-:W-:Y:S01]  /*388a0*/  MOV R12, 0x69ce2bdf ;  /* 0x69ce2bdf000c7802 */ /* 0x000fe20000000f00 */
[----:B------:R-:W-:Y:S01]  /*388b0*/  IMAD.MOV.U32 R13, RZ, RZ, 0x3e5ade15 ;  /* 0x3e5ade15ff0d7424 */ /* 0x000fe200078e00ff */
[----:B------:R-:W-:Y:S01]  /*388c0*/  MOV R16, 0x0 ;  /* 0x0000000000107802 */ /* 0x000fe20000000f00 */
        /* <DEDUP_REMOVED lines=29> */
[----:B------:R-:W-:Y:S02]  /*38aa0*/  IADD3 R17, R19, -0x100000, RZ ;  /* 0xfff0000013117810 */ /* 0x000fe40007ffe0ff */
[----:B0-----:R-:W-:Y:S01]  /*38ab0*/  DFMA R10, R10, R8, 1 ;  /* 0x3ff000000a0a742b */ /* 0x001fe20000000008 */
[----:B------:R-:W-:-:S03]  /*38ac0*/  MOV R16, R18 ;  /* 0x0000001200107202 */ /* 0x000fc60000000f00 */
        /* <DEDUP_REMOVED lines=17> */
[----:B------:R0:W2:-:S06]  /*38be0*/  @!P0 DMUL R8, R4, R10 ;  /* 0x0000000a04088228 */ /* 0x00008c0000000000 */
.L_x_5400:
[----:B0-2---:R-:W-:Y:S05]  /*38bf0*/  BSYNC B2 ;  /* 0x0000000000027941 */ /* 0x005fea0003800000 */
.L_x_5399:
[----:B------:R-:W-:Y:S01]  /*38c00*/  BSSY B3, `(.L_x_5401) ;  /* 0x000000d000037945 */ /* 0x000fe20003800000 */
[----:B------:R-:W-:Y:S05]  /*38c10*/  @!P2 BRA `(.L_x_5402) ;  /* 0x000000b00000a947 */ /* 0x000fea0003800000 */
[----:B------:R-:W-:Y:S01]  /*38c20*/  IMAD.MOV.U32 R10, RZ, RZ, R18 ;  /* 0x000000ffff0a7224 */ /* 0x000fe200078e0012 */
[----:B------:R-:W-:Y:S01]  /*38c30*/  MOV R3, R6 ;  /* 0x0000000600037202 */ /* 0x000fe20000000f00 */
[----:B------:R-:W-:Y:S01]  /*38c40*/  IMAD.MOV.U32 R5, RZ, RZ, R22 ;  /* 0x000000ffff057224 */ /* 0x000fe200078e0016 */
[----:B------:R-:W-:Y:S01]  /*38c50*/  MOV R4, R23 ;  /* 0x0000001700047202 */ /* 0x000fe20000000f00 */
[----:B------:R-:W-:Y:S01]  /*38c60*/  IMAD.MOV.U32 R13, RZ, RZ, R20 ;  /* 0x000000ffff0d7224 */ /* 0x000fe200078e0014 */
[----:B------:R-:W-:Y:S01]  /*38c70*/  MOV R12, R21 ;  /* 0x00000015000c7202 */ /* 0x000fe20000000f00 */
[----:B------:R-:W-:Y:S01]  /*38c80*/  IMAD.MOV.U32 R11, RZ, RZ, R17 ;  /* 0x000000ffff0b7224 */ /* 0x000fe200078e0011 */
[----:B------:R-:W-:Y:S02]  /*38c90*/  MOV R0, 0x38cb0 ;  /* 0x00038cb000007802 */ /* 0x000fe40000000f00 */
[----:B-1----:R-:W-:Y:S05]  /*38ca0*/  CALL.REL.NOINC `($__internal_23_$__cuda_sm20_dsqrt_rn_f64_mediumpath_v1) ;  /* 0x0000b9e000007944 */ /* 0x002fea0003c00000 */
[----:B------:R-:W-:Y:S01]  /*38cb0*/  MOV R12, R2 ;  /* 0x00000002000c7202 */ /* 0x000fe20000000f00 */
[----:B------:R-:W-:Y:S02]  /*38cc0*/  IMAD.MOV.U32 R13, RZ, RZ, R3 ;  /* 0x000000ffff0d7224 */ /* 0x000fe400078e0003 */
.L_x_5402:
[----:B------:R-:W-:Y:S05]  /*38cd0*/  BSYNC B3 ;  /* 0x0000000000037941 */ /* 0x000fea0003800000 */
.L_x_5401:
[----:B------:R-:W0:Y:S01]  /*38ce0*/  MUFU.RCP64H R3, R13 ;  /* 0x0000000d00037308 */ /* 0x000e220000001800 */
[----:B------:R-:W-:Y:S01]  /*38cf0*/  HFMA2.MMA R2, -RZ, RZ, 0, 5.9604644775390625e-08 ;  /* 0x00000001ff027435 */ /* 0x000fe200000001ff */
[----:B------:R-:W2:Y:S01]  /*38d00*/  DMUL R46, R8, R76 ;  /* 0x0000004c082e7228 */ /* 0x000ea20000000000 */
        /* <DEDUP_REMOVED lines=14> */
[----:B-1----:R-:W-:Y:S05]  /*38df0*/  CALL.REL.NOINC `($__internal_22_$__cuda_sm20_div_rn_f64_full) ;  /* 0x0000b24000007944 */ /* 0x002fea0003c00000 */
.L_x_5404:
[----:B------:R-:W-:Y:S05]  /*38e00*/  BSYNC B3 ;  /* 0x0000000000037941 */ /* 0x000fea0003800000 */
.L_x_5403:
[----:B------:R0:W2:Y:S01]  /*38e10*/  DFMA R20, R80, 0.5, R2 ;  /* 0x3fe000005014782b */ /* 0x0000a20000000002 */
[----:B------:R-:W-:Y:S05]  /*38e20*/  BRA `(.L_x_5048) ;  /* 0x0000af5000007947 */ /* 0x000fea0003800000 */
.L_x_5052:
[----:B------:R-:W-:Y:S01]  /*38e30*/  IMAD.MOV.U32 R2, RZ, RZ, 0x55555555 ;  /* 0x55555555ff027424 */ /* 0x000fe200078e00ff */
[----:B------:R-:W-:Y:S01]  /*38e40*/  MOV R3, 0xbfd55555 ;  /* 0xbfd5555500037802 */ /* 0x000fe20000000f00 */
[----:B------:R-:W-:Y:S01]  /*38e50*/  IMAD.MOV.U32 R4, RZ, RZ, 0x55555555 ;  /* 0x55555555ff047424 */ /* 0x000fe200078e00ff */
[----:B------:R-:W-:Y:S01]  /*38e60*/  MOV R5, 0x3fb55555 ;  /* 0x3fb5555500057802 */ /* 0x000fe20000000f00 */
[----:B------:R-:W-:Y:S01]  /*38e70*/  IMAD.MOV.U32 R6, RZ, RZ, -0x36fe1a8c ;  /* 0xc901e574ff067424 */ /* 0x000fe200078e00ff */
[----:B------:R-:W-:Y:S01]  /*38e80*/  MOV R7, 0xbf8e573a ;  /* 0xbf8e573a00077802 */ /* 0x000fe20000000f00 */
[----:B------:R-:W-:Y:S01]  /*38e90*/  IMAD.MOV.U32 R10, RZ, RZ, -0x425ed098 ;  /* 0xbda12f68ff0a7424 */ /* 0x000fe200078e00ff */
[----:B------:R-:W-:Y:S01]  /*38ea0*/  MOV R11, 0x3f52f684 ;  /* 0x3f52f684000b7802 */ /* 0x000fe20000000f00 */
[----:B------:R0:W-:Y:S01]  /*38eb0*/  STL.64 [R1+0x13f0], R2 ;  /* 0x0013f00201007387 */ /* 0x0001e20000100a00 */
[----:B------:R-:W-:Y:S01]  /*38ec0*/  IMAD.MOV.U32 R12, RZ, RZ, -0x5aa938cc ;  /* 0xa556c734ff0c7424 */ /* 0x000fe200078e00ff */
[----:B------:R-:W-:Y:S01]  /*38ed0*/  MOV R13, 0x3f371de3 ;  /* 0x3f371de3000d7802 */ /* 0x000fe20000000f00 */
        /* <DEDUP_REMOVED lines=9> */
[----:B0-----:R-:W-:Y:S01]  /*38f70*/  IMAD.MOV.U32 R2, RZ, RZ, -0xa6b394b ;  /* 0xf594c6b5ff027424 */ /* 0x001fe200078e00ff */
[----:B------:R-:W-:Y:S01]  /*38f80*/  MOV R3, 0xbebf1b22 ;  /* 0xbebf1b2200037802 */ /* 0x000fe20000000f00 */
[----:B------:R0:W-:Y:S01]  /*38f90*/  STL.64 [R1+0x1400], R6 ;  /* 0x0014000601007387 */ /* 0x0001e20000100a00 */
[----:B------:R-:W3:Y:S01]  /*38fa0*/  MUFU.RCP64H R27, R9 ;  /* 0x00000009001b7308 */ /* 0x000ee20000001800 */
[----:B------:R-:W-:Y:S01]  /*38fb0*/  IMAD.MOV.U32 R26, RZ, RZ, 0x1 ;  /* 0x00000001ff1a7424 */ /* 0x000fe200078e00ff */
[----:B------:R-:W-:Y:S01]  /*38fc0*/  FSETP.GEU.AND P1, PT, |R21|, 6.5827683646048100446e-37, PT ;  /* 0x036000001500780b */ /* 0x000fe20003f2e200 */
[----:B------:R4:W-:Y:S01]  /*38fd0*/  STL.64 [R1+0x1408], R10 ;  /* 0x0014080a01007387 */ /* 0x0009e20000100a00 */
[----:B------:R-:W-:Y:S01]  /*38fe0*/  BSSY B3, `(.L_x_5405) ;  /* 0x000074f000037945 */ /* 0x000fe20003800000 */
[----:B--2---:R-:W-:Y:S01]  /*38ff0*/  IMAD.MOV.U32 R4, RZ, RZ, 0x1e4b4109 ;  /* 0x1e4b4109ff047424 */ /* 0x004fe200078e00ff */
        /* <DEDUP_REMOVED lines=8> */
[----:B---3--:R-:W3:Y:S01]  /*39080*/  DFMA R28, -R8, R26, 1 ;  /* 0x3ff00000081c742b */ /* 0x008ee2000000011a */
[----:B--2---:R-:W-:Y:S02]  /*39090*/  IMAD.MOV.U32 R12, RZ, RZ, 0x55c37c1c ;  /* 0x55c37c1cff0c7424 */ /* 0x004fe400078e00ff */
[----:B------:R2:W-:Y:S01]  /*390a0*/  STL.64 [R1+0x1428], R22 ;  /* 0x0014281601007387 */ /* 0x0005e20000100a00 */
[----:B------:R-:W-:-:S03]  /*390b0*/  MOV R13, 0x3e46097d ;  /* 0x3e46097d000d7802 */ /* 0x000fc60000000f00 */
[----:B------:R5:W-:Y:S01]  /*390c0*/  STL.64 [R1+0x1430], R2 ;  /* 0x0014300201007387 */ /* 0x000be20000100a00 */
[----:B0-----:R-:W-:Y:S01]  /*390d0*/  IMAD.MOV.U32 R16, RZ, RZ, 0x7c7a2faa ;  /* 0x7c7a2faaff107424 */ /* 0x001fe200078e00ff */
[----:B------:R-:W-:Y:S01]  /*390e0*/  MOV R17, 0xbe32d219 ;  /* 0xbe32d21900117802 */ /* 0x000fe20000000f00 */
[----:B----4-:R-:W-:Y:S01]  /*390f0*/  IMAD.MOV.U32 R18, RZ, RZ, -0x2db2a376 ;  /* 0xd24d5c8aff127424 */ /* 0x010fe200078e00ff */
[----:B------:R-:W-:Y:S01]  /*39100*/  MOV R19, 0x3e0f6e66 ;  /* 0x3e0f6e6600137802 */ /* 0x000fe20000000f00 */
[----:B------:R0:W-:Y:S01]  /*39110*/  STL.64 [R1+0x1438], R4 ;  /* 0x0014380401007387 */ /* 0x0001e20000100a00 */
[----:B--2---:R-:W-:Y:S01]  /*39120*/  IMAD.MOV.U32 R22, RZ, RZ, 0x6edf2b0c ;  /* 0x6edf2b0cff167424 */ /* 0x004fe200078e00ff */
[----:B------:R-:W-:Y:S02]  /*39130*/  MOV R23, 0xbdbc0d9b ;  /* 0xbdbc0d9b00177802 */ /* 0x000fe40000000f00 */
[----:B------:R2:W-:Y:S01]  /*39140*/  STL.64 [R1+0x1440], R6 ;  /* 0x0014400601007387 */ /* 0x0005e20000100a00 */
[----:B-----5:R-:W-:Y:S01]  /*39150*/  IMAD.MOV.U32 R2, RZ, RZ, -0x78cbfbd8 ;  /* 0x87340428ff027424 */ /* 0x020fe200078e00ff */
        /* <DEDUP_REMOVED lines=8> */
[----:B----4-:R-:W-:Y:S01]  /*391e0*/  IMAD.MOV.U32 R10, RZ, RZ, 0x8f5eec2 ;  /* 0x08f5eec2ff0a7424 */ /* 0x010fe200078e00ff */
[----:B------:R-:W-:-:S02]  /*391f0*/  MOV R11, 0x3d3ef980 ;  /* 0x3d3ef980000b7802 */ /* 0x000fc40000000f00 */
[----:B------:R4:W-:Y:S04]  /*39200*/  STL.64 [R1+0x1460], R18 ;  /* 0x0014601201007387 */ /* 0x0009e80000100a00 */
        /* <DEDUP_REMOVED lines=9> */
[----:B-----5:R-:W-:Y:S01]  /*392a0*/  IMAD.MOV.U32 R22, RZ, RZ, 0x7950ad7b ;  /* 0x7950ad7bff167424 */ /* 0x020fe200078e00ff */
        /* <DEDUP_REMOVED lines=8> */
[----:B----4-:R-:W-:Y:S01]  /*39330*/  IMAD.MOV.U32 R6, RZ, RZ, 0x1c71c71c ;  /* 0x1c71c71cff067424 */ /* 0x010fe200078e00ff */
[----:B------:R-:W-:-:S02]  /*39340*/  MOV R7, 0xbf6c71c7 ;  /* 0xbf6c71c700077802 */ /* 0x000fc40000000f00 */
[----:B------:R4:W-:Y:S01]  /*39350*/  STL.64 [R1+0x1498], R16 ;  /* 0x0014981001007387 */ /* 0x0009e20000100a00 */
[----:B0-----:R-:W-:Y:S01]  /*39360*/  IMAD.MOV.U32 R10, RZ, RZ, 0x6b015ac0 ;  /* 0x6b015ac0ff0a7424 */ /* 0x001fe200078e00ff */
[----:B------:R-:W-:Y:S02]  /*39370*/  MOV R11, 0x3f65ac05 ;  /* 0x3f65ac05000b7802 */ /* 0x000fe40000000f00 */
[----:B------:R0:W-:Y:S04]  /*39380*/  STL.64 [R1+0x14a0], R18 ;  /* 0x0014a01201007387 */ /* 0x0001e80000100a00 */
[----:B------:R5:W-:Y:S01]  /*39390*/  STL.64 [R1+0x14a8], R22 ;  /* 0x0014a81601007387 */ /* 0x000be20000100a00 */
[----:B--2---:R-:W-:Y:S01]  /*393a0*/  IMAD.MOV.U32 R12, RZ, RZ, 0x6f09e723 ;  /* 0x6f09e723ff0c7424 */ /* 0x004fe200078e00ff */
[----:B------:R-:W-:-:S02]  /*393b0*/  MOV R13, 0xbf50394f ;  /* 0xbf50394f000d7802 */ /* 0x000fc40000000f00 */
[----:B------:R2:W-:Y:S01]  /*393c0*/  STL.64 [R1+0x14b0], R2 ;  /* 0x0014b00201007387 */ /* 0x0005e20000100a00 */
[----:B----4-:R-:W-:Y:S01]  /*393d0*/  IMAD.MOV.U32 R16, RZ, RZ, 0x40e53dbc ;  /* 0x40e53dbcff107424 */ /* 0x010fe200078e00ff */
[----:B------:R-:W-:Y:S01]  /*393e0*/  MOV R17, 0x3f2af834 ;  /* 0x3f2af83400117802 */ /* 0x000fe20000000f00 */
[----:B0-----:R-:W-:Y:S01]  /*393f0*/  IMAD.MOV.U32 R18, RZ, RZ, 0x40e53dbc ;  /* 0x40e53dbcff127424 */ /* 0x001fe200078e00ff */
[----:B------:R-:W-:Y:S01]  /*39400*/  MOV R19, 0xbe9af834 ;  /* 0xbe9af83400137802 */ /* 0x000fe20000000f00 */
[----:B------:R0:W-:Y:S01]  /*39410*/  STL.64 [R1+0x14b8], R4 ;  /* 0x0014b80401007387 */ /* 0x0001e20000100a00 */
[----:B-----5:R-:W-:Y:S01]  /*39420*/  IMAD.MOV.U32 R22, RZ, RZ, -0x1761a510 ;  /* 0xe89e5af0ff167424 */ /* 0x020fe200078e00ff */
        /* <DEDUP_REMOVED lines=8> */
[----:B----4-:R-:W-:Y:S01]  /*394b0*/  IMAD.MOV.U32 R6, RZ, RZ, 0x30a8357c ;  /* 0x30a8357cff067424 */ /* 0x010fe200078e00ff */
[----:B------:R-:W-:Y:S02]  /*394c0*/  MOV R7, 0x3e33f592 ;  /* 0x3e33f59200077802 */ /* 0x000fe40000000f00 */
[----:B------:R4:W-:Y:S01]  /*394d0*/  STL.64 [R1+0x14d8], R16 ;  /* 0x0014d81001007387 */ /* 0x0009e20000100a00 */
[----:B--2---:R-:W-:Y:S01]  /*394e0*/  IMAD.MOV.U32 R10, RZ, RZ, -0x321c07b9 ;  /* 0xcde3f847ff0a7424 */ /* 0x004fe200078e00ff */
[----:B------:R-:W-:-:S02]  /*394f0*/  MOV R11, 0x3e8280f2 ;  /* 0x3e8280f2000b7802 */ /* 0x000fc40000000f00 */
[----:B------:R2:W-:Y:S04]  /*39500*/  STL.64 [R1+0x14e0], R18 ;  /* 0x0014e01201007387 */ /* 0x0005e80000100a00 */
[----:B------:R5:W-:Y:S01]  /*39510*/  STL.64 [R1+0x14e8], R22 ;  /* 0x0014e81601007387 */ /* 0x000be20000100a00 */
[----:B0-----:R-:W-:Y:S01]  /*39520*/  IMAD.MOV.U32 R12, RZ, RZ, 0xcba8aee ;  /* 0x0cba8aeeff0c7424 */ /* 0x001fe200078e00ff */
[----:B------:R-:W-:Y:S02]  /*39530*/  MOV R13, 0xbe6ee23d ;  /* 0xbe6ee23d000d7802 */ /* 0x000fe40000000f00 */
[----:B------:R0:W-:Y:S01]  /*39540*/  STL.64 [R1+0x14f0], R2 ;  /* 0x0014f00201007387 */ /* 0x0001e20000100a00 */
[----:B----4-:R-:W-:Y:S01]  /*39550*/  IMAD.MOV.U32 R16, RZ, RZ, 0x30de114c ;  /* 0x30de114cff107424 */ /* 0x010fe200078e00ff */
[----:B------:R-:W-:Y:S01]  /*39560*/  MOV R17, 0x3e49aa7a ;  /* 0x3e49aa7a00117802 */ /* 0x000fe20000000f00 */
[----:B--2---:R-:W-:Y:S01]  /*39570*/  IMAD.MOV.U32 R18, RZ, RZ, -0x35c5c885 ;  /* 0xca3a377bff127424 */ /* 0x004fe200078e00ff */
[----:B------:R-:W-:Y:S01]  /*39580*/  MOV R19, 0xbdb349fb ;  /* 0xbdb349fb00137802 */ /* 0x000fe20000000f00 */
        /* <DEDUP_REMOVED lines=10> */
[----:B----4-:R-:W-:Y:S01]  /*39630*/  IMAD.MOV.U32 R6, RZ, RZ, -0x5b992462 ;  /* 0xa466db9eff067424 */ /* 0x010fe200078e00ff */
        /* <DEDUP_REMOVED lines=9> */
[----:B----4-:R-:W-:Y:S01]  /*396d0*/  IMAD.MOV.U32 R16, RZ, RZ, 0xa10cd82 ;  /* 0x0a10cd82ff107424 */ /* 0x010fe200078e00ff */
[----:B------:R-:W-:Y:S01]  /*396e0*/  MOV R17, 0x3d651958 ;  /* 0x3d65195800117802 */ /* 0x000fe20000000f00 */
[----:B0-----:R-:W-:Y:S01]  /*396f0*/  IMAD.MOV.U32 R18, RZ, RZ, 0x5dcd1851 ;  /* 0x5dcd1851ff127424 */ /* 0x001fe200078e00ff */
[----:B------:R-:W-:Y:S01]  /*39700*/  MOV R19, 0xbcaf3b7a ;  /* 0xbcaf3b7a00137802 */ /* 0x000fe20000000f00 */
[----:B------:R0:W-:Y:S01]  /*39710*/  STL.64 [R1+0x1538], R4 ;  /* 0x0015380401007387 */ /* 0x0001e20000100a00 */
[----:B-----5:R-:W-:Y:S01]  /*39720*/  IMAD.MOV.U32 R22, RZ, RZ, 0x448455ea ;  /* 0x448455eaff167424 */ /* 0x020fe200078e00ff */
        /* <DEDUP_REMOVED lines=18> */
[----:B----4-:R-:W-:Y:S01]  /*39850*/  IMAD.MOV.U32 R16, RZ, RZ, -0x5770b96a ;  /* 0xa88f4696ff107424 */ /* 0x010fe200078e00ff */
        /* <DEDUP_REMOVED lines=52> */
[----:B-----5:R-:W-:Y:S01]  /*39ba0*/  IMAD.MOV.U32 R22, RZ, RZ, 0x56b95f3b ;  /* 0x56b95f3bff167424 */ /* 0x020fe200078e00ff */
        /* <DEDUP_REMOVED lines=18> */
[----:B----4-:R-:W-:Y:S01]  /*39cd0*/  IMAD.MOV.U32 R16, RZ, RZ, -0x77483600 ;  /* 0x88b7ca00ff107424 */ /* 0x010fe200078e00ff */
[----:B------:R-:W-:Y:S01]  /*39ce0*/  MOV R17, 0xbf3ebfb1 ;  /* 0xbf3ebfb100117802 */ /* 0x000fe20000000f00 */
[----:B0-----:R-:W-:Y:S01]  /*39cf0*/  IMAD.MOV.U32 R18, RZ, RZ, 0x5bf2d984 ;  /* 0x5bf2d984ff127424 */ /* 0x001fe200078e00ff */
[----:B------:R-:W-:Y:S01]  /*39d00*/  MOV R19, 0x3f318b9b ;  /* 0x3f318b9b00137802 */ /* 0x000fe20000000f00 */
[----:B------:R0:W-:Y:S01]  /*39d10*/  STL.64 [R1+0x1638], R4 ;  /* 0x0016380401007387 */ /* 0x0001e20000100a00 */
[----:B-----5:R-:W-:Y:S01]  /*39d20*/  IMAD.MOV.U32 R22, RZ, RZ, -0x5d64a263 ;  /* 0xa29b5d9dff167424 */ /* 0x020fe200078e00ff */
        /* <DEDUP_REMOVED lines=11> */
[----:B--2---:R-:W-:Y:S01]  /*39de0*/  IMAD.MOV.U32 R10, RZ, RZ, 0x1539310e ;  /* 0x1539310eff0a7424 */ /* 0x004fe200078e00ff */
[----:B------:R-:W-:-:S02]  /*39df0*/  MOV R11, 0x3eb7e020 ;  /* 0x3eb7e020000b7802 */ /* 0x000fc40000000f00 */
[----:B------:R2:W-:Y:S04]  /*39e00*/  STL.64 [R1+0x1660], R18 ;  /* 0x0016601201007387 */ /* 0x0005e80000100a00 */
[----:B------:R5:W-:Y:S01]  /*39e10*/  STL.64 [R1+0x1668], R22 ;  /* 0x0016681601007387 */ /* 0x000be20000100a00 */
[----:B0-----:R-:W-:Y:S01]  /*39e20*/  IMAD.MOV.U32 R12, RZ, RZ, 0x69c140a7 ;  /* 0x69c140a7ff0c7424 */ /* 0x001fe200078e00ff */
        /* <DEDUP_REMOVED lines=28> */
[----:B0-----:R-:W-:Y:S01]  /*39ff0*/  IMAD.MOV.U32 R18, RZ, RZ, -0x583e5998 ;  /* 0xa7c1a668ff127424 */ /* 0x001fe200078e00ff */
        /* <DEDUP_REMOVED lines=11> */
[----:B----4-:R-:W-:Y:S01]  /*3a0b0*/  IMAD.MOV.U32 R6, RZ, RZ, -0x2c94b624 ;  /* 0xd36b49dcff067424 */ /* 0x010fe200078e00ff */
        /* <DEDUP_REMOVED lines=81> */
[----:B----4-:R-:W-:Y:S01]  /*3a5d0*/  IMAD.MOV.U32 R16, RZ, RZ, -0x3a5b058f ;  /* 0xc5a4fa71ff107424 */ /* 0x010fe200078e00ff */
        /* <DEDUP_REMOVED lines=240> */
[----:B------:R-:W-:Y:S02]  /*3b4e0*/  MOV R17, 0xbf20c16f ;  /* 0xbf20c16f00117802 */ /* 0x000fe40000000f00 */
[----:B------:R4:W-:Y:S01]  /*3b4f0*/  STL.64 [R1+0x1a38], R4 ;  /* 0x001a380401007387 */ /* 0x0009e20000100a00 */
[----:B0-----:R-:W-:Y:S01]  /*3b500*/  IMAD.MOV.U32 R18, RZ, RZ, -0x6d1364fe ;  /* 0x92ec9b02ff127424 */ /* 0x001fe200078e00ff */
[----:B------:R-:W-:Y:S02]  /*3b510*/  MOV R19, 0x3e339379 ;  /* 0x3e33937900137802 */ /* 0x000fe40000000f00 */
[----:B------:R0:W-:Y:S01]  /*3b520*/  STL.64 [R1+0x1a40], R6 ;  /* 0x001a400601007387 */ /* 0x0001e20000100a00 */
[----:B-----5:R-:W-:Y:S01]  /*3b530*/  IMAD.MOV.U32 R22, RZ, RZ, 0x124b7492 ;  /* 0x124b7492ff167424 */ /* 0x020fe200078e00ff */
[----:B------:R-:W-:-:S02]  /*3b540*/  MOV R23, 0xbdb2ed3c ;  /* 0xbdb2ed3c00177802 */ /* 0x000fc40000000f00 */
[----:B------:R5:W-:Y:S01]  /*3b550*/  STL.64 [R1+0x1a48], R10 ;  /* 0x001a480a01007387 */ /* 0x000be20000100a00 */
[----:B--2---:R-:W-:Y:S01]  /*3b560*/  IMAD.MOV.U32 R2, RZ, RZ, -0x653de63 ;  /* 0xf9ac219dff027424 */ /* 0x004fe200078e00ff */
[----:B------:R-:W-:Y:S01]  /*3b570*/  MOV R3, 0xbee6384a ;  /* 0xbee6384a00037802 */ /* 0x000fe20000000f00 */
[----:B----4-:R-:W-:Y:S01]  /*3b580*/  IMAD.MOV.U32 R4, RZ, RZ, 0x198ab550 ;  /* 0x198ab550ff047424 */ /* 0x010fe200078e00ff */
[----:B------:R-:W-:Y:S01]  /*3b590*/  MOV R5, 0x3edc738f ;  /* 0x3edc738f00057802 */ /* 0x000fe20000000f00 */
[----:B------:R2:W-:Y:S01]  /*3b5a0*/  STL.64 [R1+0x1a50], R12 ;  /* 0x001a500c01007387 */ /* 0x0005e20000100a00 */
[----:B0-----:R-:W-:Y:S01]  /*3b5b0*/  IMAD.MOV.U32 R6, RZ, RZ, -0x6acf5853 ;  /* 0x9530a7adff067424 */ /* 0x001fe200078e00ff */
[----:B------:R-:W-:Y:S02]  /*3b5c0*/  MOV R7, 0xbec1adec ;  /* 0xbec1adec00077802 */ /* 0x000fe40000000f00 */
        /* <DEDUP_REMOVED lines=10> */
[----:B----4-:R-:W-:Y:S01]  /*3b670*/  IMAD.MOV.U32 R6, RZ, RZ, -0x3faad57f ;  /* 0xc0552a81ff067424 */ /* 0x010fe200078e00ff */
        /* <DEDUP_REMOVED lines=8> */
[----:B----4-:R-:W-:Y:S01]  /*3b700*/  IMAD.MOV.U32 R12, RZ, RZ, -0x1a218756 ;  /* 0xe5de78aaff0c7424 */ /* 0x010fe200078e00ff */
        /* <DEDUP_REMOVED lines=8> */
[----:B----4-:R-:W-:Y:S01]  /*3b790*/  IMAD.MOV.U32 R10, RZ, RZ, 0xc28e8a0 ;  /* 0x0c28e8a0ff0a7424 */ /* 0x010fe200078e00ff */
        /* <DEDUP_REMOVED lines=17> */
[----:B----4-:R-:W-:Y:S01]  /*3b8b0*/  IMAD.MOV.U32 R16, RZ, RZ, 0x393d4893 ;  /* 0x393d4893ff107424 */ /* 0x010fe200078e00ff */
        /* <DEDUP_REMOVED lines=17> */
[----:B----4-:R-:W-:Y:S01]  /*3b9d0*/  IMAD.MOV.U32 R16, RZ, RZ, -0x59a8d1f7 ;  /* 0xa6572e09ff107424 */ /* 0x010fe200078e00ff */
[----:B------:R-:W-:-:S02]  /*3b9e0*/  MOV R17, 0xbc5779b4 ;  /* 0xbc5779b400117802 */ /* 0x000fc40000000f00 */
[----:B------:R4:W-:Y:S04]  /*3b9f0*/  STL.64 [R1+0x1b38], R2 ;  /* 0x001b380201007387 */ /* 0x0009e80000100a00 */
[----:B------:R5:W-:Y:S01]  /*3ba00*/  STL.64 [R1+0x1b68], R12 ;  /* 0x001b680c01007387 */ /* 0x000be20000100a00 */
[----:B--2---:R-:W-:Y:S01]  /*3ba10*/  IMAD.MOV.U32 R24, RZ, RZ, -0x178d03aa ;  /* 0xe872fc56ff187424 */ /* 0x004fe200078e00ff */
[----:B------:R-:W-:Y:S02]  /*3ba20*/  MOV R25, 0xbe44985e ;  /* 0xbe44985e00197802 */ /* 0x000fe40000000f00 */
[----:B------:R2:W-:Y:S01]  /*3ba30*/  STL.64 [R1+0x1b88], R4 ;  /* 0x001b880401007387 */ /* 0x0005e20000100a00 */
[----:B0-----:R-:W-:Y:S01]  /*3ba40*/  IMAD.MOV.U32 R18, RZ, RZ, -0x3aaf42b5 ;  /* 0xc550bd4bff127424 */ /* 0x001fe200078e00ff */
[----:B------:R-:W-:Y:S01]  /*3ba50*/  MOV R19, 0x3cc7c54e ;  /* 0x3cc7c54e00137802 */ /* 0x000fe20000000f00 */
[----:B----4-:R-:W-:Y:S01]  /*3ba60*/  IMAD.MOV.U32 R2, RZ, RZ, 0x44652279 ;  /* 0x44652279ff027424 */ /* 0x010fe200078e00ff */
        /* <DEDUP_REMOVED lines=21> */
[----:B----4-:R-:W-:Y:S01]  /*3bbc0*/  IMAD.MOV.U32 R18, RZ, RZ, 0x13f7775a ;  /* 0x13f7775aff127424 */ /* 0x010fe200078e00ff */
        /* <DEDUP_REMOVED lines=10> */
[----:B----4-:R-:W-:Y:S01]  /*3bc70*/  IMAD.MOV.U32 R4, RZ, RZ, -0x9f8794f ;  /* 0xf60786b1ff047424 */ /* 0x010fe200078e00ff */
        /* <DEDUP_REMOVED lines=8> */
[----:B----4-:R-:W-:Y:S01]  /*3bd00*/  IMAD.MOV.U32 R16, RZ, RZ, -0x5b2caf32 ;  /* 0xa4d350ceff107424 */ /* 0x010fe200078e00ff */
        /* <DEDUP_REMOVED lines=60> */
[----:B----4-:R-:W-:Y:S01]  /*3c0d0*/  IMAD.MOV.U32 R18, RZ, RZ, -0x675acd41 ;  /* 0x98a532bfff127424 */ /* 0x010fe200078e00ff */
[----:B------:R-:W-:Y:S02]  /*3c0e0*/  MOV R19, 0xbf40aba9 ;  /* 0xbf40aba900137802 */ /* 0x000fe40000000f00 */
[----:B------:R4:W-:Y:S01]  /*3c0f0*/  STL.64 [R1+0x1c98], R4 ;  /* 0x001c980401007387 */ /* 0x0009e20000100a00 */
[----:B--2---:R-:W-:Y:S01]  /*3c100*/  IMAD.MOV.U32 R24, RZ, RZ, -0x7d062dd6 ;  /* 0x82f9d22aff187424 */ /* 0x004fe200078e00ff */
[----:B------:R-:W-:Y:S01]  /*3c110*/  MOV R25, 0xbf2618e4 ;  /* 0xbf2618e400197802 */ /* 0x000fe20000000f00 */
[----:B-----5:R-:W-:Y:S01]  /*3c120*/  IMAD.MOV.U32 R2, RZ, RZ, -0x5713a6fc ;  /* 0xa8ec5904ff027424 */ /* 0x020fe200078e00ff */
[----:B------:R-:W-:Y:S01]  /*3c130*/  MOV R3, 0x3f59e1db ;  /* 0x3f59e1db00037802 */ /* 0x000fe20000000f00 */
[----:B------:R2:W-:Y:S01]  /*3c140*/  STL.64 [R1+0x1ca0], R6 ;  /* 0x001ca00601007387 */ /* 0x0005e20000100a00 */
[----:B0-----:R-:W-:Y:S01]  /*3c150*/  IMAD.MOV.U32 R12, RZ, RZ, 0x5d1a742a ;  /* 0x5d1a742aff0c7424 */ /* 0x001fe200078e00ff */
[----:B------:R-:W-:-:S02]  /*3c160*/  MOV R13, 0xbf3271c3 ;  /* 0xbf3271c3000d7802 */ /* 0x000fc40000000f00 */
[----:B------:R0:W-:Y:S01]  /*3c170*/  STL.64 [R1+0x1cb0], R10 ;  /* 0x001cb00a01007387 */ /* 0x0001e20000100a00 */
[----:B----4-:R-:W-:Y:S01]  /*3c180*/  IMAD.MOV.U32 R4, RZ, RZ, 0x1069b36a ;  /* 0x1069b36aff047424 */ /* 0x010fe200078e00ff */
        /* <DEDUP_REMOVED lines=8> */
[----:B----4-:R-:W-:Y:S01]  /*3c210*/  IMAD.MOV.U32 R16, RZ, RZ, -0x7e8459e1 ;  /* 0x817ba61fff107424 */ /* 0x010fe200078e00ff */
        /* <DEDUP_REMOVED lines=30> */
[----:B----4-:R-:W-:Y:S01]  /*3c400*/  IMAD.MOV.U32 R22, RZ, RZ, 0x2f6afa8a ;  /* 0x2f6afa8aff167424 */ /* 0x010fe200078e00ff */
[----:B------:R-:W-:-:S02]  /*3c410*/  MOV R23, 0x3e10bf3a ;  /* 0x3e10bf3a00177802 */ /* 0x000fc40000000f00 */
[----:B------:R4:W-:Y:S01]  /*3c420*/  STL.64 [R1+0x1d00], R12 ;  /* 0x001d000c01007387 */ /* 0x0009e20000100a00 */
[----:B--2---:R-:W-:Y:S01]  /*3c430*/  IMAD.MOV.U32 R18, RZ, RZ, 0x207b9023 ;  /* 0x207b9023ff127424 */ /* 0x004fe200078e00ff */
[----:B------:R-:W-:Y:S02]  /*3c440*/  MOV R19, 0x3dc4b273 ;  /* 0x3dc4b27300137802 */ /* 0x000fe40000000f00 */
[----:B------:R2:W-:Y:S01]  /*3c450*/  STL.64 [R1+0x1d18], R4 ;  /* 0x001d180401007387 */ /* 0x0005e20000100a00 */
[----:B0-----:R-:W-:Y:S01]  /*3c460*/  IMAD.MOV.U32 R24, RZ, RZ, 0x1144693f ;  /* 0x1144693fff187424 */ /* 0x001fe200078e00ff */
[----:B------:R-:W-:Y:S01]  /*3c470*/  MOV R25, 0x3f254d24 ;  /* 0x3f254d2400197802 */ /* 0x000fe20000000f00 */
[----:B-----5:R-:W-:Y:S01]  /*3c480*/  IMAD.MOV.U32 R2, RZ, RZ, -0x1908a676 ;  /* 0xe6f7598aff027424 */ /* 0x020fe200078e00ff */
[----:B------:R-:W-:Y:S01]  /*3c490*/  MOV R3, 0x3d2a4c4e ;  /* 0x3d2a4c4e00037802 */ /* 0x000fe20000000f00 */
        /* <DEDUP_REMOVED lines=40> */
[----:B----4-:R-:W-:Y:S01]  /*3c720*/  IMAD.MOV.U32 R16, RZ, RZ, 0x3785de06 ;  /* 0x3785de06ff107424 */ /* 0x010fe200078e00ff */
        /* <DEDUP_REMOVED lines=63> */
[----:B--2---:R-:W-:Y:S01]  /*3cb20*/  IMAD.MOV.U32 R24, RZ, RZ, 0x664ec1e3 ;  /* 0x664ec1e3ff187424 */ /* 0x004fe200078e00ff */
        /* <DEDUP_REMOVED lines=27> */
[----:B------:R-:W-:Y:S01]  /*3cce0*/  MOV R25, 0xbf41b33b ;  /* 0xbf41b33b00197802 */ /* 0x000fe20000000f00 */
[----:B-----5:R-:W-:Y:S01]  /*3ccf0*/  IMAD.MOV.U32 R2, RZ, RZ, -0x3a9fd7d3 ;  /* 0xc560282dff027424 */ /* 0x020fe200078e00ff */
        /* <DEDUP_REMOVED lines=107> */
[----:B-----5:R-:W-:Y:S01]  /*3d3b0*/  IMAD.MOV.U32 R2, RZ, RZ, 0x57fe1a62 ;  /* 0x57fe1a62ff027424 */ /* 0x020fe200078e00ff */
        /* <DEDUP_REMOVED lines=41> */
[----:B----4-:R-:W-:Y:S01]  /*3d650*/  IMAD.MOV.U32 R16, RZ, RZ, 0x2f459ca1 ;  /* 0x2f459ca1ff107424 */ /* 0x010fe200078e00ff */
        /* <DEDUP_REMOVED lines=26> */
[----:B0-----:R-:W-:Y:S01]  /*3d800*/  MOV R16, 0x27a1383d ;  /* 0x27a1383d00107802 */ /* 0x001fe20000000f00 */
[----:B------:R-:W-:Y:S02]  /*3d810*/  IMAD.MOV.U32 R17, RZ, RZ, -0x4181595c ;  /* 0xbe7ea6a4ff117424 */ /* 0x000fe400078e00ff */
        /* <DEDUP_REMOVED lines=11> */
[----:B-----5:R-:W-:Y:S01]  /*3d8d0*/  MOV R24, 0xd1a9ac83 ;  /* 0xd1a9ac8300187802 */ /* 0x020fe20000000f00 */
[----:B------:R-:W-:-:S02]  /*3d8e0*/  IMAD.MOV.U32 R25, RZ, RZ, 0x3e62116d ;  /* 0x3e62116dff197424 */ /* 0x000fc400078e00ff */
[----:B----4-:R-:W-:Y:S01]  /*3d8f0*/  IMAD.MOV.U32 R12, RZ, RZ, 0x1c8dde07 ;  /* 0x1c8dde07ff0c7424 */ /* 0x010fe200078e00ff */
[----:B------:R-:W-:Y:S01]  /*3d900*/  MOV R13, 0x3e89b42c ;  /* 0x3e89b42c000d7802 */ /* 0x000fe20000000f00 */
        /* <DEDUP_REMOVED lines=12> */
[----:B------:R2:W-:Y:S01]  /*3d9d0*/  STL.64 [R1+0x2040], R22 ;  /* 0x0020401601007387 */ /* 0x0005e20000100a00 */
[----:B---3--:R-:W3:-:S03]  /*3d9e0*/  DFMA R2, R28, R28, R28 ;  /* 0x0000001c1c02722b */ /* 0x008ec6000000001c */
[----:B------:R4:W-:Y:S04]  /*3d9f0*/  STL.64 [R1+0x2058], R12 ;  /* 0x0020580c01007387 */ /* 0x0009e80000100a00 */
[----:B------:R5:W-:Y:S01]  /*3da00*/  STL.64 [R1+0x2068], R24 ;  /* 0x0020681801007387 */ /* 0x000be20000100a00 */
[----:B---3--:R3:W1:Y:S01]  /*3da10*/  DFMA R2, R26, R2, R26 ;  /* 0x000000021a02722b */ /* 0x008662000000001a */
[----:B0-----:R-:W-:Y:S01]  /*3da20*/  MOV R18, 0x29064247 ;  /* 0x2906424700127802 */ /* 0x001fe20000000f00 */
[----:B------:R-:W-:Y:S01]  /*3da30*/  IMAD.MOV.U32 R19, RZ, RZ, -0x403f5f91 ;  /* 0xbfc0a06fff137424 */ /* 0x000fe200078e00ff */
[----:B------:R0:W-:Y:S01]  /*3da40*/  STL.64 [R1+0x2070], R4 ;  /* 0x0020700401007387 */ /* 0x0001e20000100a00 */
[----:B--2---:R-:W-:Y:S01]  /*3da50*/  MOV R22, 0x7a744982 ;  /* 0x7a74498200167802 */ /* 0x004fe20000000f00 */
[----:B------:R-:W-:Y:S01]  /*3da60*/  IMAD.MOV.U32 R23, RZ, RZ, 0x3fb72bb4 ;  /* 0x3fb72bb4ff177424 */ /* 0x000fe200078e00ff */
[----:B---3--:R-:W-:Y:S01]  /*3da70*/  MOV R26, 0xfa0aa57b ;  /* 0xfa0aa57b001a7802 */ /* 0x008fe20000000f00 */
[----:B------:R2:W-:Y:S01]  /*3da80*/  STL.64 [R1+0x2078], R6 ;  /* 0x0020780601007387 */ /* 0x0005e20000100a00 */
[----:B----4-:R-:W-:Y:S01]  /*3da90*/  MOV R12, 0x3cf8dfb4 ;  /* 0x3cf8dfb4000c7802 */ /* 0x010fe20000000f00 */
[----:B------:R-:W-:Y:S01]  /*3daa0*/  IMAD.MOV.U32 R13, RZ, RZ, -0x40483c5f ;  /* 0xbfb7c3a1ff0d7424 */ /* 0x000fe200078e00ff */
[----:B-1----:R-:W1:Y:S01]  /*3dab0*/  DFMA R28, -R8, R2, 1 ;  /* 0x3ff00000081c742b */ /* 0x002e620000000102 */
[----:B------:R3:W-:Y:S01]  /*3dac0*/  STL.64 [R1+0x2088], R10 ;  /* 0x0020880a01007387 */ /* 0x0007e20000100a00 */
[----:B-----5:R-:W-:Y:S01]  /*3dad0*/  MOV R24, 0x1cad78b9 ;  /* 0x1cad78b900187802 */ /* 0x020fe20000000f00 */
[----:B------:R-:W-:Y:S01]  /*3dae0*/  IMAD.MOV.U32 R25, RZ, RZ, -0x406e5b61 ;  /* 0xbf91a49fff197424 */ /* 0x000fe200078e00ff */
[----:B0-----:R-:W-:Y:S01]  /*3daf0*/  MOV R4, 0x38631744 ;  /* 0x3863174400047802 */ /* 0x001fe20000000f00 */
[----:B------:R-:W-:Y:S01]  /*3db00*/  IMAD.MOV.U32 R5, RZ, RZ, 0x3fa6bd2f ;  /* 0x3fa6bd2fff057424 */ /* 0x000fe200078e00ff */
[----:B------:R0:W-:Y:S01]  /*3db10*/  STL.64 [R1+0x20a8], R16 ;  /* 0x0020a81001007387 */ /* 0x0001e20000100a00 */
[----:B------:R-:W-:Y:S01]  /*3db20*/  IMAD.MOV.U32 R27, RZ, RZ, 0x3f8d0bef ;  /* 0x3f8d0befff1b7424 */ /* 0x000fe200078e00ff */
[----:B--2---:R-:W-:Y:S01]  /*3db30*/  MOV R6, 0x69432cef ;  /* 0x69432cef00067802 */ /* 0x004fe20000000f00 */
[----:B------:R-:W-:Y:S01]  /*3db40*/  IMAD.MOV.U32 R7, RZ, RZ, -0x4088f985 ;  /* 0xbf77067bff077424 */ /* 0x000fe200078e00ff */
[----:B------:R2:W-:Y:S01]  /*3db50*/  STL.64 [R1+0x2098], R12 ;  /* 0x0020980c01007387 */ /* 0x0005e20000100a00 */
[----:B-1----:R1:W4:Y:S01]  /*3db60*/  DFMA R30, R2, R28, R2 ;  /* 0x0000001c021e722b */ /* 0x0023220000000002 */
[----:B---3--:R-:W-:Y:S01]  /*3db70*/  MOV R10, 0xb2241202 ;  /* 0xb2241202000a7802 */ /* 0x008fe20000000f00 */
[----:B------:R-:W-:Y:S01]  /*3db80*/  IMAD.MOV.U32 R11, RZ, RZ, -0x41db6b2d ;  /* 0xbe2494d3ff0b7424 */ /* 0x000fe200078e00ff */
[----:B------:R3:W-:Y:S01]  /*3db90*/  STL.64 [R1+0x20a0], R4 ;  /* 0x0020a00401007387 */ /* 0x0007e20000100a00 */
[----:B-1----:R-:W-:Y:S01]  /*3dba0*/  MOV R2, 0xc187647b ;  /* 0xc187647b00027802 */ /* 0x002fe20000000f00 */
[----:B------:R-:W-:Y:S01]  /*3dbb0*/  IMAD.MOV.U32 R3, RZ, RZ, -0x3f5d3180 ;  /* 0xc0a2ce80ff037424 */ /* 0x000fe200078e00ff */
[----:B------:R-:W-:Y:S01]  /*3dbc0*/  MOV R28, 0x1fd5f699 ;  /* 0x1fd5f699001c7802 */ /* 0x000fe20000000f00 */
[----:B0-----:R-:W-:Y:S01]  /*3dbd0*/  IMAD.MOV.U32 R17, RZ, RZ, -0x40e6e001 ;  /* 0xbf191fffff117424 */ /* 0x001fe200078e00ff */
[----:B------:R-:W-:Y:S01]  /*3dbe0*/  MOV R16, 0xca306bb5 ;  /* 0xca306bb500107802 */ /* 0x000fe20000000f00 */
[----:B------:R0:W-:Y:S01]  /*3dbf0*/  STL.64 [R1+0x20c0], R6 ;  /* 0x0020c00601007387 */ /* 0x0001e20000100a00 */
[----:B------:R-:W-:Y:S01]  /*3dc00*/  IMAD.MOV.U32 R29, RZ, RZ, 0x3f6966e5 ;  /* 0x3f6966e5ff1d7424 */ /* 0x000fe200078e00ff */
[----:B--2---:R-:W-:Y:S01]  /*3dc10*/  MOV R12, 0x3c40f6a ;  /* 0x03c40f6a000c7802 */ /* 0x004fe20000000f00 */
[----:B------:R-:W-:Y:S01]  /*3dc20*/  IMAD.MOV.U32 R13, RZ, RZ, -0x40acfbc3 ;  /* 0xbf53043dff0d7424 */ /* 0x000fe200078e00ff */
        /* <DEDUP_REMOVED lines=69> */
[----:B------:R-:W-:Y:S01]  /*3e080*/  IMAD.MOV.U32 R27, RZ, RZ, -0x42bf626f ;  /* 0xbd409d91ff1b7424 */ /* 0x000fe200078e00ff */
[----:B0-----:R-:W-:Y:S01]  /*3e090*/  MOV R12, 0x8655a9c8 ;  /* 0x8655a9c8000c7802 */ /* 0x001fe20000000f00 */
[----:B------:R-:W-:Y:S01]  /*3e0a0*/  IMAD.MOV.U32 R13, RZ, RZ, 0x3d25dbb1 ;  /* 0x3d25dbb1ff0d7424 */ /* 0x000fe200078e00ff */
        /* <DEDUP_REMOVED lines=24> */
[----:B------:R-:W-:Y:S01]  /*3e230*/  IMAD.MOV.U32 R27, RZ, RZ, 0x3fd10cd9 ;  /* 0x3fd10cd9ff1b7424 */ /* 0x000fe200078e00ff */
[----:B---3--:R-:W-:Y:S01]  /*3e240*/  MOV R12, 0x57cf058f ;  /* 0x57cf058f000c7802 */ /* 0x008fe20000000f00 */
        /* <DEDUP_REMOVED lines=16> */
[----:B------:R1:W-:Y:S04]  /*3e350*/  STL.64 [R1+0x2158], R26 ;  /* 0x0021581a01007387 */ /* 0x0003e80000100a00 */
        /* <DEDUP_REMOVED lines=8> */
[----:B------:R-:W-:Y:S01]  /*3e3e0*/  IMAD.MOV.U32 R27, RZ, RZ, -0x40a6e001 ;  /* 0xbf591fffff1b7424 */ /* 0x000fe200078e00ff */
[----:B---3--:R-:W-:Y:S01]  /*3e3f0*/  MOV R12, 0x78d507d5 ;  /* 0x78d507d5000c7802 */ /* 0x008fe20000000f00 */
        /* <DEDUP_REMOVED lines=25> */
[----:B------:R-:W-:Y:S01]  /*3e590*/  IMAD.MOV.U32 R27, RZ, RZ, -0x415994d2 ;  /* 0xbea66b2eff1b7424 */ /* 0x000fe200078e00ff */
[----:B---3--:R-:W-:Y:S01]  /*3e5a0*/  MOV R12, 0xd2db3feb ;  /* 0xd2db3feb000c7802 */ /* 0x008fe20000000f00 */
        /* <DEDUP_REMOVED lines=25> */
[----:B------:R-:W-:Y:S01]  /*3e740*/  IMAD.MOV.U32 R27, RZ, RZ, -0x403ac144 ;  /* 0xbfc53ebcff1b7424 */ /* 0x000fe200078e00ff */
[----:B---3--:R-:W-:Y:S01]  /*3e750*/  MOV R12, 0x57317fb1 ;  /* 0x57317fb1000c7802 */ /* 0x008fe20000000f00 */
[----:B------:R-:W-:Y:S01]  /*3e760*/  IMAD.MOV.U32 R13, RZ, RZ, -0x40cef4ce ;  /* 0xbf310b32ff0d7424 */ /* 0x000fe200078e00ff */
        /* <DEDUP_REMOVED lines=15> */
[----:B------:R1:W-:Y:S04]  /*3e860*/  STL.64 [R1+0x2248], R26 ;  /* 0x0022481a01007387 */ /* 0x0003e80000100a00 */
        /* <DEDUP_REMOVED lines=26> */
[----:B------:R0:W-:Y:S04]  /*3ea10*/  STL.64 [R1+0x2298], R26 ;  /* 0x0022981a01007387 */ /* 0x0001e80000100a00 */
        /* <DEDUP_REMOVED lines=35> */
[----:B------:R-:W-:Y:S01]  /*3ec50*/  IMAD.MOV.U32 R27, RZ, RZ, 0x3f98d9b0 ;  /* 0x3f98d9b0ff1b7424 */ /* 0x000fe200078e00ff */
        /* <DEDUP_REMOVED lines=16> */
[----:B------:R-:W-:Y:S02]  /*3ed60*/  IMAD.MOV.U32 R19, RZ, RZ, 0x3dcb2cc4 ;  /* 0x3dcb2cc4ff137424 */ /* 0x000fe400078e00ff */
[----:B------:R1:W-:Y:S04]  /*3ed70*/  STL.64 [R1+0x2338], R26 ;  /* 0x0023381a01007387 */ /* 0x0003e80000100a00 */
        /* <DEDUP_REMOVED lines=8> */
[----:B------:R-:W-:Y:S01]  /*3ee00*/  IMAD.MOV.U32 R27, RZ, RZ, 0x3eefef14 ;  /* 0x3eefef14ff1b7424 */ /* 0x000fe200078e00ff */
[----:B---3--:R-:W-:Y:S01]  /*3ee10*/  MOV R12, 0xbb753f97 ;  /* 0xbb753f97000c7802 */ /* 0x008fe20000000f00 */
        /* <DEDUP_REMOVED lines=25> */
[----:B------:R-:W-:Y:S01]  /*3efb0*/  IMAD.MOV.U32 R27, RZ, RZ, 0x400290e2 ;  /* 0x400290e2ff1b7424 */ /* 0x000fe200078e00ff */
[----:B---3--:R-:W-:Y:S01]  /*3efc0*/  MOV R12, 0x2c7988e6 ;  /* 0x2c7988e6000c7802 */ /* 0x008fe20000000f00 */
[----:B------:R-:W-:Y:S01]  /*3efd0*/  IMAD.MOV.U32 R13, RZ, RZ, -0x40add77f ;  /* 0xbf522881ff0d7424 */ /* 0x000fe200078e00ff */
        /* <DEDUP_REMOVED lines=51> */
[----:B------:R-:W-:Y:S01]  /*3f310*/  IMAD.MOV.U32 R27, RZ, RZ, 0x4040877f ;  /* 0x4040877fff1b7424 */ /* 0x000fe200078e00ff */
[----:B---3--:R-:W-:Y:S01]  /*3f320*/  MOV R12, 0xe3f45c35 ;  /* 0xe3f45c35000c7802 */ /* 0x008fe20000000f00 */
        /* <DEDUP_REMOVED lines=25> */
[----:B------:R-:W-:Y:S01]  /*3f4c0*/  IMAD.MOV.U32 R27, RZ, RZ, -0x4023546b ;  /* 0xbfdcab95ff1b7424 */ /* 0x000fe200078e00ff */
[----:B---3--:R-:W-:Y:S01]  /*3f4d0*/  MOV R12, 0xc88249cd ;  /* 0xc88249cd000c7802 */ /* 0x008fe20000000f00 */
        /* <DEDUP_REMOVED lines=162> */
[----:B---3--:R-:W-:Y:S01]  /*3ff00*/  MOV R26, 0x3f907c55 ;  /* 0x3f907c55001a7802 */ /* 0x008fe20000000f00 */
[----:B------:R-:W-:Y:S01]  /*3ff10*/  IMAD.MOV.U32 R27, RZ, RZ, 0x3f8ef19b ;  /* 0x3f8ef19bff1b7424 */ /* 0x000fe200078e00ff */
        /* <DEDUP_REMOVED lines=34> */
[----:B------:R-:W-:-:S02]  /*40140*/  IMAD.MOV.U32 R11, RZ, RZ, -0x411b0ef3 ;  /* 0xbee4f10dff0b7424 */ /* 0x000fc400078e00ff */
[----:B------:R1:W-:Y:S01]  /*40150*/  STL.64 [R1+0x2700], R6 ;  /* 0x0027000601007387 */ /* 0x0003e20000100a00 */
[----:B----4-:R-:W1:-:S03]  /*40160*/  DMUL R16, R20, R30 ;  /* 0x0000001e14107228 */ /* 0x010e460000000000 */
[----:B------:R2:W-:Y:S01]  /*40170*/  STL.64 [R1+0x26d0], R22 ;  /* 0x0026d01601007387 */ /* 0x0005e20000100a00 */
[----:B0-----:R-:W-:Y:S01]  /*40180*/  MOV R18, 0x2d01f9ee ;  /* 0x2d01f9ee00127802 */ /* 0x001fe20000000f00 */
[----:B------:R-:W-:Y:S02]  /*40190*/  IMAD.MOV.U32 R19, RZ, RZ, 0x4060b205 ;  /* 0x4060b205ff137424 */ /* 0x000fe400078e00ff */
[----:B------:R0:W-:Y:S01]  /*401a0*/  STL.64 [R1+0x26d8], R2 ;  /* 0x0026d80201007387 */ /* 0x0001e20000100a00 */
[----:B-1----:R-:W1:-:S03]  /*401b0*/  DFMA R6, -R8, R16, R20 ;  /* 0x000000100806722b */ /* 0x002e460000000114 */
[----:B------:R3:W-:Y:S01]  /*401c0*/  STL.64 [R1+0x26e0], R4 ;  /* 0x0026e00401007387 */ /* 0x0007e20000100a00 */
[----:B--2---:R-:W-:Y:S01]  /*401d0*/  MOV R22, 0x33000f3b ;  /* 0x33000f3b00167802 */ /* 0x004fe20000000f00 */
[----:B------:R-:W-:Y:S01]  /*401e0*/  IMAD.MOV.U32 R23, RZ, RZ, -0x3fa3cf2c ;  /* 0xc05c30d4ff177424 */ /* 0x000fe200078e00ff */
[----:B-1----:R1:W2:Y:S01]  /*401f0*/  DFMA R16, R30, R6, R16 ;  /* 0x000000061e10722b */ /* 0x0022a20000000010 */
[----:B------:R4:W-:Y:S01]  /*40200*/  STL.64 [R1+0x26e8], R12 ;  /* 0x0026e80c01007387 */ /* 0x0009e20000100a00 */
[----:B-1----:R-:W-:Y:S01]  /*40210*/  MOV R6, 0x47d911f2 ;  /* 0x47d911f200067802 */ /* 0x002fe20000000f00 */
[----:B------:R-:W-:Y:S01]  /*40220*/  IMAD.MOV.U32 R7, RZ, RZ, 0x3ff1f3c0 ;  /* 0x3ff1f3c0ff077424 */ /* 0x000fe200078e00ff */
[----:B0-----:R-:W-:Y:S01]  /*40230*/  MOV R2, 0x5b39c078 ;  /* 0x5b39c07800027802 */ /* 0x001fe20000000f00 */
[----:B------:R0:W-:Y:S01]  /*40240*/  STL.64 [R1+0x26f8], R24 ;  /* 0x0026f81801007387 */ /* 0x0001e20000100a00 */
[----:B------:R-:W-:Y:S01]  /*40250*/  IMAD.MOV.U32 R3, RZ, RZ, -0x411f61fa ;  /* 0xbee09e06ff037424 */ /* 0x000fe200078e00ff */
[----:B---3--:R-:W-:-:S02]  /*40260*/  MOV R4, 0xfff1769d ;  /* 0xfff1769d00047802 */ /* 0x008fc40000000f00 */
[----:B------:R1:W-:Y:S01]  /*40270*/  STL.64 [R1+0x2708], R10 ;  /* 0x0027080a01007387 */ /* 0x0003e20000100a00 */
[----:B------:R-:W-:Y:S02]  /*40280*/  IMAD.MOV.U32 R5, RZ, RZ, -0x3fd2fa83 ;  /* 0xc02d057dff057424 */ /* 0x000fe400078e00ff */
[----:B--2---:R-:W-:Y:S01]  /*40290*/  FFMA R0, RZ, R9, R17 ;  /* 0x00000009ff007223 */ /* 0x004fe20000000011 */
[----:B------:R2:W-:Y:S01]  /*402a0*/  STL.64 [R1+0x2710], R18 ;  /* 0x0027101201007387 */ /* 0x0005e20000100a00 */
[----:B----4-:R-:W-:Y:S01]  /*402b0*/  MOV R12, 0x14be7336 ;  /* 0x14be7336000c7802 */ /* 0x010fe20000000f00 */
[----:B------:R-:W-:Y:S02]  /*402c0*/  IMAD.MOV.U32 R13, RZ, RZ, 0x4026393a ;  /* 0x4026393aff0d7424 */ /* 0x000fe400078e00ff */
[----:B------:R3:W-:Y:S01]  /*402d0*/  STL.64 [R1+0x2718], R22 ;  /* 0x0027181601007387 */ /* 0x0007e20000100a00 */
[----:B0-----:R-:W-:Y:S01]  /*402e0*/  MOV R24, 0xc7275f11 ;  /* 0xc7275f1100187802 */ /* 0x001fe20000000f00 */
[----:B------:R-:W-:Y:S01]  /*402f0*/  IMAD.MOV.U32 R25, RZ, RZ, -0x3fef52dd ;  /* 0xc010ad23ff197424 */ /* 0x000fe200078e00ff */
[----:B------:R-:W-:Y:S01]  /*40300*/  FSETP.GT.AND P0, PT, |R0|, 1.469367938527859385e-39, PT ;  /* 0x001000000000780b */ /* 0x000fe20003f04200 */
[----:B------:R0:W-:Y:S01]  /*40310*/  STL.64 [R1+0x2720], R26 ;  /* 0x0027201a01007387 */ /* 0x0001e20000100a00 */
[----:B-1----:R-:W-:Y:S01]  /*40320*/  MOV R10, 0x1b50cc3 ;  /* 0x01b50cc3000a7802 */ /* 0x002fe20000000f00 */
[----:B------:R-:W-:Y:S01]  /*40330*/  IMAD.MOV.U32 R11, RZ, RZ, -0x4017a9ca ;  /* 0xbfe85636ff0b7424 */ /* 0x000fe200078e00ff */
[----:B--2---:R-:W-:Y:S01]  /*40340*/  MOV R18, 0x6fac42ee ;  /* 0x6fac42ee00127802 */ /* 0x004fe20000000f00 */
[----:B------:R-:W-:Y:S01]  /*40350*/  IMAD.MOV.U32 R19, RZ, RZ, 0x3fd73534 ;  /* 0x3fd73534ff137424 */ /* 0x000fe200078e00ff */
[----:B------:R1:W-:Y:S01]  /*40360*/  STL.64 [R1+0x2728], R2 ;  /* 0x0027280201007387 */ /* 0x0003e20000100a00 */
[----:B---3--:R-:W-:Y:S01]  /*40370*/  MOV R22, 0x728f44d1 ;  /* 0x728f44d100167802 */ /* 0x008fe20000000f00 */
        /* <DEDUP_REMOVED lines=19> */
[----:B------:R-:W-:Y:S01]  /*404b0*/  MOV R16, R2 ;  /* 0x0000000200107202 */ /* 0x000fe20000000f00 */
[----:B------:R-:W-:-:S02]  /*404c0*/  IMAD.MOV.U32 R17, RZ, RZ, R3 ;  /* 0x000000ffff117224 */ /* 0x000fc400078e0003 */
.L_x_5406:
[----:B------:R-:W-:Y:S05]  /*404d0*/  BSYNC B3 ;  /* 0x0000000000037941 */ /* 0x000fea0003800000 */
.L_x_5405:
        /* <DEDUP_REMOVED lines=20> */
[----:B------:R-:W-:Y:S05]  /*40620*/  CALL.REL.NOINC `($__internal_22_$__cuda_sm20_div_rn_f64_full) ;  /* 0x00003a1000007944 */ /* 0x000fea0003c00000 */
.L_x_5408:
[----:B------:R-:W-:Y:S05]  /*40630*/  BSYNC B3 ;  /* 0x0000000000037941 */ /* 0x000fea0003800000 */
.L_x_5407:
        /* <DEDUP_REMOVED lines=71> */
.L_x_5413:
        /* <DEDUP_REMOVED lines=20> */
.L_x_5416:
[----:B------:R-:W-:Y:S05]  /*40bf0*/  BSYNC B7 ;  /* 0x0000000000077941 */ /* 0x000fea0003800000 */
.L_x_5415:
        /* <DEDUP_REMOVED lines=15> */
.L_x_5414:
[----:B------:R-:W-:Y:S05]  /*40cf0*/  BSYNC B4 ;  /* 0x0000000000047941 */ /* 0x000fea0003800000 */
.L_x_5412:
        /* <DEDUP_REMOVED lines=24> */
[----:B------:R-:W-:Y:S01]  /*40e80*/  MOV R13, R16 ;  /* 0x00000010000d7202 */ /* 0x000fe20000000f00 */
[----:B------:R-:W-:Y:S01]  /*40e90*/  IMAD.MOV.U32 R12, RZ, RZ, R17 ;  /* 0x000000ffff0c7224 */ /* 0x000fe200078e0011 */
[----:B------:R-:W-:Y:S02]  /*40ea0*/  MOV R0, 0x40ec0 ;  /* 0x00040ec000007802 */ /* 0x000fe40000000f00 */
[----:B-12---:R-:W-:Y:S05]  /*40eb0*/  CALL.REL.NOINC `($__internal_23_$__cuda_sm20_dsqrt_rn_f64_mediumpath_v1) ;  /* 0x000037d000007944 */ /* 0x006fea0003c00000 */
[----:B------:R-:W-:Y:S01]  /*40ec0*/  MOV R14, R2 ;  /* 0x00000002000e7202 */ /* 0x000fe20000000f00 */
[----:B------:R-:W-:Y:S02]  /*40ed0*/  IMAD.MOV.U32 R15, RZ, RZ, R3 ;  /* 0x000000ffff0f7224 */ /* 0x000fe400078e0003 */
.L_x_5418:
[----:B------:R-:W-:Y:S05]  /*40ee0*/  BSYNC B4 ;  /* 0x0000000000047941 */ /* 0x000fea0003800000 */
.L_x_5417:
[----:B--2---:R-:W2:Y:S01]  /*40ef0*/  DADD R14, -RZ, -R14 ;  /* 0x00000000ff0e7229 */ /* 0x004ea2000000090e */
[----:B------:R-:W-:Y:S05]  /*40f00*/  BRA `(.L_x_5411) ;  /* 0x0000086000007947 */ /* 0x000fea0003800000 */
.L_x_5410:
        /* <DEDUP_REMOVED lines=66> */
.L_x_5420:
        /* <DEDUP_REMOVED lines=20> */
.L_x_5423:
[----:B------:R-:W-:Y:S05]  /*41470*/  BSYNC B7 ;  /* 0x0000000000077941 */ /* 0x000fea0003800000 */
.L_x_5422:
        /* <DEDUP_REMOVED lines=15> */
.L_x_5421:
[----:B------:R-:W-:Y:S05]  /*41570*/  BSYNC B4 ;  /* 0x0000000000047941 */ /* 0x000fea0003800000 */
.L_x_5419:
        /* <DEDUP_REMOVED lines=30> */
.L_x_5424:
[----:B------:R-:W-:Y:S05]  /*41760*/  BSYNC B4 ;  /* 0x0000000000047941 */ /* 0x000fea0003800000 */
.L_x_5411:
[----:B------:R-:W-:Y:S05]  /*41770*/  BSYNC B3 ;  /* 0x0000000000037941 */ /* 0x000fea0003800000 */
.L_x_5409:
        /* <DEDUP_REMOVED lines=18> */
[----:B---3--:R-:W-:Y:S01]  /*418a0*/  MOV R5, R12 ;  /* 0x0000000c00057202 */ /* 0x008fe20000000f00 */
[----:B------:R-:W-:Y:S01]  /*418b0*/  IMAD.MOV.U32 R4, RZ, RZ, R13 ;  /* 0x000000ffff047224 */ /* 0x000fe200078e000d */
[----:B------:R-:W-:Y:S01]  /*418c0*/  MOV R3, R18 ;  /* 0x0000001200037202 */ /* 0x000fe20000000f00 */
[----:B0-----:R-:W-:Y:S01]  /*418d0*/  IMAD.MOV.U32 R10, RZ, RZ, R6 ;  /* 0x000000ffff0a7224 */ /* 0x001fe200078e0006 */
[----:B------:R-:W-:Y:S01]  /*418e0*/  MOV R13, R16 ;  /* 0x00000010000d7202 */ /* 0x000fe20000000f00 */
[----:B------:R-:W-:Y:S01]  /*418f0*/  IMAD.MOV.U32 R7, RZ, RZ, R19 ;  /* 0x000000ffff077224 */ /* 0x000fe200078e0013 */
[----:B------:R-:W-:Y:S01]  /*41900*/  MOV R0, 0x41930 ;  /* 0x0004193000007802 */ /* 0x000fe20000000f00 */
[----:B------:R-:W-:Y:S02]  /*41910*/  IMAD.MOV.U32 R12, RZ, RZ, R17 ;  /* 0x000000ffff0c7224 */ /* 0x000fe400078e0011 */
[----:B-12---:R-:W-:Y:S05]  /*41920*/  CALL.REL.NOINC `($__internal_23_$__cuda_sm20_dsqrt_rn_f64_mediumpath_v1) ;  /* 0x00002d6000007944 */ /* 0x006fea0003c00000 */
[----:B------:R-:W-:Y:S01]  /*41930*/  MOV R4, R2 ;  /* 0x0000000200047202 */ /* 0x000fe20000000f00 */
[----:B------:R-:W-:Y:S02]  /*41940*/  IMAD.MOV.U32 R5, RZ, RZ, R3 ;  /* 0x000000ffff057224 */ /* 0x000fe400078e0003 */
.L_x_5426:
[----:B------:R-:W-:Y:S05]  /*41950*/  BSYNC B3 ;  /* 0x0000000000037941 */ /* 0x000fea0003800000 */
.L_x_5425:
        /* <DEDUP_REMOVED lines=13> */
.L_x_5428:
[----:B------:R-:W-:Y:S01]  /*41a30*/  MOV R2, R4 ;  /* 0x0000000400027202 */ /* 0x000fe20000000f00 */
[----:B0-----:R-:W-:Y:S01]  /*41a40*/  IMAD.MOV.U32 R12, RZ, RZ, RZ ;  /* 0x000000ffff0c7224 */ /* 0x001fe200078e00ff */
[----:B------:R-:W-:Y:S01]  /*41a50*/  MOV R18, 0xd4e0bfd7 ;  /* 0xd4e0bfd700127802 */ /* 0x000fe20000000f00 */
[----:B------:R-:W-:Y:S01]  /*41a60*/  IMAD.MOV.U32 R19, RZ, RZ, 0x3df8774a ;  /* 0x3df8774aff137424 */ /* 0x000fe200078e00ff */
[----:B------:R-:W-:Y:S01]  /*41a70*/  MOV R20, 0x0 ;  /* 0x0000000000147802 */ /* 0x000fe20000000f00 */
[----:B------:R-:W-:Y:S01]  /*41a80*/  IMAD.MOV.U32 R21, RZ, RZ, 0x3ff00000 ;  /* 0x3ff00000ff157424 */ /* 0x000fe200078e00ff */
[----:B------:R-:W0:Y:S01]  /*41a90*/  DADD R10, R2, 4 ;  /* 0x40100000020a7429 */ /* 0x000e220000000000 */
[----:B------:R-:W-:-:S02]  /*41aa0*/  MOV R22, RZ ;  /* 0x000000ff00167202 */ /* 0x000fc40000000f00 */
[----:B------:R-:W-:Y:S02]  /*41ab0*/  ISETP.GT.U32.AND P0, PT, R3, 0x403b4000, PT ;  /* 0x403b40000300780c */ /* 0x000fe40003f04070 */
        /* <DEDUP_REMOVED lines=15> */
[----:B0-----:R-:W-:Y:S01]  /*41bb0*/  MOV R18, 0x652b82fe ;  /* 0x652b82fe00127802 */ /* 0x001fe20000000f00 */
[----:B------:R-:W-:-:S03]  /*41bc0*/  IMAD.MOV.U32 R19, RZ, RZ, 0x3ff71547 ;  /* 0x3ff71547ff137424 */ /* 0x000fc600078e00ff */
        /* <DEDUP_REMOVED lines=11> */
[----:B------:R-:W-:Y:S02]  /*41c80*/  LEA.HI R0, R12, R12, RZ, 0x1 ;  /* 0x0000000c0c007211 */ /* 0x000fe400078f08ff */
[----:B0-----:R-:W0:Y:S02]  /*41c90*/  DFMA R16, R6, R16, c[0x2][0x170] ;  /* 0x00805c000610762b */ /* 0x001e240000000010 */
[----:B--2---:R-:W-:Y:S02]  /*41ca0*/  SHF.R.S32.HI R13, RZ, 0x1, R0 ;  /* 0x00000001ff0d7819 */ /* 0x004fe40000011400 */
[----:B---3--:R-:W2:-:S03]  /*41cb0*/  DFMA R28, R26, c[0x2][0xb8], -R10 ;  /* 0x00802e001a1c7a2b */ /* 0x008e86000000080a */
[----:B------:R-:W-:Y:S01]  /*41cc0*/  IMAD.IADD R12, R12, 0x1, -R13 ;  /* 0x000000010c0c7824 */ /* 0x000fe200078e0a0d */
[----:B0-----:R-:W0:-:S04]  /*41cd0*/  DFMA R18, R6, R16, c[0x2][0x178] ;  /* 0x00805e000612762b */ /* 0x001e080000000010 */
[----:B--2---:R-:W-:-:S04]  /*41ce0*/  DFMA R16, R26, c[0x2][0xc0], R28 ;  /* 0x008030001a107a2b */ /* 0x004fc8000000001c */
[----:B0-----:R-:W0:-:S04]  /*41cf0*/  DFMA R20, R6, R18, c[0x2][0x180] ;  /* 0x008060000614762b */ /* 0x001e080000000012 */
[----:B------:R2:W-:Y:S02]  /*41d00*/  DFMA R18, R22, R24, R22 ;  /* 0x000000181612722b */ /* 0x0005e40000000016 */
[----:B--2---:R-:W-:Y:S01]  /*41d10*/  IMAD.MOV.U32 R22, RZ, RZ, 0x69ce2bdf ;  /* 0x69ce2bdfff167424 */ /* 0x004fe200078e00ff */
[----:B------:R-:W-:Y:S01]  /*41d20*/  MOV R23, 0x3e5ade15 ;  /* 0x3e5ade1500177802 */ /* 0x000fe20000000f00 */
        /* <DEDUP_REMOVED lines=24> */
[----:B--2---:R-:W-:Y:S01]  /*41eb0*/  LEA R23, R13, R23, 0x14 ;  /* 0x000000170d177211 */ /* 0x004fe200078ea0ff */
[----:B0-----:R-:W0:Y:S01]  /*41ec0*/  DFMA R16, R2, R16, R20 ;  /* 0x000000100210722b */ /* 0x001e220000000014 */
[----:B------:R-:W-:Y:S01]  /*41ed0*/  LEA R13, R12, 0x3ff00000, 0x14 ;  /* 0x3ff000000c0d7811 */ /* 0x000fe200078ea0ff */
[----:B------:R-:W-:-:S04]  /*41ee0*/  IMAD.MOV.U32 R12, RZ, RZ, RZ ;  /* 0x000000ffff0c7224 */ /* 0x000fc800078e00ff */
        /* <DEDUP_REMOVED lines=11> */
.L_x_5429:
[----:B------:R-:W-:Y:S05]  /*41fa0*/  BSYNC B2 ;  /* 0x0000000000027941 */ /* 0x000fea0003800000 */
.L_x_5427:
        /* <DEDUP_REMOVED lines=32> */
.L_x_5436:
        /* <DEDUP_REMOVED lines=310> */
.L_x_5432:
[----:B------:R-:W-:Y:S05]  /*43510*/  BSYNC B2 ;  /* 0x0000000000027941 */ /* 0x000fea0003800000 */
.L_x_5431:
        /* <DEDUP_REMOVED lines=27> */
[----:B-1----:R-:W-:Y:S05]  /*436d0*/  CALL.REL.NOINC `($__internal_22_$__cuda_sm20_div_rn_f64_full) ;  /* 0x0000096000007944 */ /* 0x002fea0003c00000 */
[----:B------:R-:W-:Y:S01]  /*436e0*/  IMAD.MOV.U32 R10, RZ, RZ, R2 ;  /* 0x000000ffff0a7224 */ /* 0x000fe200078e0002 */
[----:B------:R-:W-:Y:S02]  /*436f0*/  MOV R11, R3 ;  /* 0x00000003000b7202 */ /* 0x000fe40000000f00 */
.L_x_5435:
[----:B------:R-:W-:Y:S05]  /*43700*/  BSYNC B4 ;  /* 0x0000000000047941 */ /* 0x000fea0003800000 */
.L_x_5434:
[----:B------:R-:W-:Y:S01]  /*43710*/  IADD3 R78, R78, 0x1, RZ ;  /* 0x000000014e4e7810 */ /* 0x000fe20007ffe0ff */
[----:B------:R0:W2:Y:S01]  /*43720*/  DADD R4, -RZ, |R72| ;  /* 0x00000000ff047229 */ /* 0x0000a20000000548 */
[----:B------:R-:W-:Y:S01]  /*43730*/  IMAD.MOV.U32 R2, RZ, RZ, R10 ;  /* 0x000000ffff027224 */ /* 0x000fe200078e000a */
[----:B------:R-:W-:Y:S02]  /*43740*/  MOV R3, R11 ;  /* 0x0000000b00037202 */ /* 0x000fe40000000f00 */
[----:B------:R-:W-:-:S13]  /*43750*/  ISETP.GE.U32.AND P0, PT, R78, 0x19, PT ;  /* 0x000000194e00780c */ /* 0x000fda0003f06070 */
[----:B0-2---:R-:W-:Y:S01]  /*43760*/  @P0 CALL.REL.NOINC `(.L_x_5433) ;  /* 0x0000001000000944 */ /* 0x005fe20003c00000 */
[----:B------:R-:W-:Y:S05]  /*43770*/  BRA `(.L_x_5436) ;  /* 0xffffea3000007947 */ /* 0x000fea000383ffff */
.L_x_5433:
[----:B------:R-:W-:Y:S05]  /*43780*/  BSYNC B3 ;  /* 0x0000000000037941 */ /* 0x000fea0003800000 */
.L_x_5430:
[----:B------:R-:W2:Y:S01]  /*43790*/  DMUL R2, R8, -0.5 ;  /* 0xbfe0000008027828 */ /* 0x000ea20000000000 */
[----:B------:R-:W-:Y:S01]  /*437a0*/  IMAD.MOV.U32 R4, RZ, RZ, 0x652b82fe ;  /* 0x652b82feff047424 */ /* 0x000fe200078e00ff */
[----:B------:R-:W-:Y:S01]  /*437b0*/  MOV R5, 0x3ff71547 ;  /* 0x3ff7154700057802 */ /* 0x000fe20000000f00 */
[----:B------:R-:W-:Y:S01]  /*437c0*/  IMAD.MOV.U32 R12, RZ, RZ, 0x69ce2bdf ;  /* 0x69ce2bdfff0c7424 */ /* 0x000fe200078e00ff */
[----:B------:R-:W-:Y:S01]  /*437d0*/  MOV R13, 0x3e5ade15 ;  /* 0x3e5ade15000d7802 */ /* 0x000fe20000000f00 */
[----:B------:R-:W-:Y:S01]  /*437e0*/  IMAD.MOV.U32 R16, RZ, RZ, 0x0 ;  /* 0x00000000ff107424 */ /* 0x000fe200078e00ff */
[-C--:B--2---:R-:W2:Y:S01]  /*437f0*/  DMUL R2, R2, R14.reuse ;  /* 0x0000000e02027228 */ /* 0x084ea20000000000 */
[----:B------:R-:W-:Y:S01]  /*43800*/  MOV R17, 0x3fd80000 ;  /* 0x3fd8000000117802 */ /* 0x000fe20000000f00 */
        /* <DEDUP_REMOVED lines=47> */
[----:B------:R0:W2:-:S06]  /*43b00*/  @!P0 DMUL R8, R4, R10 ;  /* 0x0000000a04088228 */ /* 0x00008c0000000000 */
.L_x_5438:
[----:B0-2---:R-:W-:Y:S05]  /*43b10*/  BSYNC B2 ;  /* 0x0000000000027941 */ /* 0x005fea0003800000 */
.L_x_5437:
[----:B------:R-:W-:Y:S01]  /*43b20*/  BSSY B3, `(.L_x_5439) ;  /* 0x000000d000037945 */ /* 0x000fe20003800000 */
        /* <DEDUP_REMOVED lines=8> */
[----:B------:R-:W-:Y:S02]  /*43bb0*/  MOV R0, 0x43bd0 ;  /* 0x00043bd000007802 */ /* 0x000fe40000000f00 */
[----:B-1----:R-:W-:Y:S05]  /*43bc0*/  CALL.REL.NOINC `($__internal_23_$__cuda_sm20_dsqrt_rn_f64_mediumpath_v1) ;  /* 0x00000ac000007944 */ /* 0x002fea0003c00000 */
[----:B------:R-:W-:Y:S01]  /*43bd0*/  IMAD.MOV.U32 R12, RZ, RZ, R2 ;  /* 0x000000ffff0c7224 */ /* 0x000fe200078e0002 */
[----:B------:R-:W-:-:S02]  /*43be0*/  MOV R13, R3 ;  /* 0x00000003000d7202 */ /* 0x000fc40000000f00 */
.L_x_5440:
[----:B------:R-:W-:Y:S05]  /*43bf0*/  BSYNC B3 ;  /* 0x0000000000037941 */ /* 0x000fea0003800000 */
.L_x_5439:
[----:B------:R-:W0:Y:S01]  /*43c00*/  MUFU.RCP64H R3, R13 ;  /* 0x0000000d00037308 */ /* 0x000e220000001800 */
[----:B------:R-:W-:Y:S01]  /*43c10*/  IMAD.MOV.U32 R2, RZ, RZ, 0x1 ;  /* 0x00000001ff027424 */ /* 0x000fe200078e00ff */
        /* <DEDUP_REMOVED lines=16> */
.L_x_5442:
[----:B------:R-:W-:Y:S05]  /*43d20*/  BSYNC B3 ;  /* 0x0000000000037941 */ /* 0x000fea0003800000 */
.L_x_5441:
[----:B------:R0:W2:Y:S01]  /*43d30*/  DFMA R20, R80, 0.5, R2 ;  /* 0x3fe000005014782b */ /* 0x0000a20000000002 */
[----:B------:R-:W-:Y:S05]  /*43d40*/  BRA `(.L_x_5048) ;  /* 0x0000003000007947 */ /* 0x000fea0003800000 */
.L_x_5049:
[----:B------:R-:W0:Y:S01]  /*43d50*/  DSETP.GT.AND P0, PT, R14, RZ, PT ;  /* 0x000000ff0e00722a */ /* 0x000e220003f04000 */
[----:B------:R-:W-:-:S05]  /*43d60*/  MOV R20, RZ ;  /* 0x000000ff00147202 */ /* 0x000fca0000000f00 */
[----:B0-----:R-:W-:-:S03]  /*43d70*/  FSEL R21, RZ, +QNAN , P0 ;  /* 0x7ff80000ff157808 */ /* 0x001fc60000000000 */
.L_x_5048:
[----:B------:R-:W-:Y:S05]  /*43d80*/  BSYNC B0 ;  /* 0x0000000000007941 */ /* 0x000fea0003800000 */
.L_x_5047:
[----:B0-23--:R-:W-:Y:S01]  /*43d90*/  IMAD.MOV.U32 R2, RZ, RZ, R83 ;  /* 0x000000ffff027224 */ /* 0x00dfe200078e0053 */
[----:B------:R-:W-:-:S04]  /*43da0*/  MOV R3, 0x0 ;  /* 0x0000000000037802 */ /* 0x000fc80000000f00 */
[----:B------:R-:W-:Y:S05]  /*43db0*/  RET.REL.NODEC R2 `(_ZN2at6native27unrolled_elementwise_kernelIN48_GLOBAL__N__08322988_15_IGammaKernel_cu_cb51a28d10CalcIgammaIdEESt5arrayIPcLm3EELi4E23TrivialOffsetCalculatorILi2EjES8_ILi1EjENS0_6memory15LoadWithoutCastENSB_16StoreWithoutCastEEEviT_T0_T2_T3_T4_T5_) ;  /* 0xfffbc24002007950 */ /* 0x000fea0003c3ffff */
        .weak           $__internal_21_$__cuda_sm20_dblrcp_rn_slowpath_v3
        .type           $__internal_21_$__cuda_sm20_dblrcp_rn_slowpath_v3,@function
        .size           $__internal_21_$__cuda_sm20_dblrcp_rn_slowpath_v3,($__internal_22_$__cuda_sm20_div_rn_f64_full - $__internal_21_$__cuda_sm20_dblrcp_rn_slowpath_v3)
$__internal_21_$__cuda_sm20_dblrcp_rn_slowpath_v3:
        /* <DEDUP_REMOVED lines=25> */
.L_x_5446:
        /* <DEDUP_REMOVED lines=10> */
.L_x_5444:
[----:B------:R-:W-:Y:S01]  /*43ff0*/  LOP3.LUT R5, R27, 0x80000, RZ, 0xfc, !PT ;  /* 0x000800001b057812 */ /* 0x000fe200078efcff */
[----:B------:R-:W-:Y:S02]  /*44000*/  IMAD.MOV.U32 R4, RZ, RZ, R26 ;  /* 0x000000ffff047224 */ /* 0x000fe400078e001a */
.L_x_5445:
[----:B------:R-:W-:Y:S05]  /*44010*/  BSYNC B2 ;  /* 0x0000000000027941 */ /* 0x000fea0003800000 */
.L_x_5443:
[----:B------:R-:W-:-:S04]  /*44020*/  MOV R3, 0x0 ;  /* 0x0000000000037802 */ /* 0x000fc80000000f00 */
[----:B------:R-:W-:Y:S05]  /*44030*/  RET.REL.NODEC R2 `(_ZN2at6native27unrolled_elementwise_kernelIN48_GLOBAL__N__08322988_15_IGammaKernel_cu_cb51a28d10CalcIgammaIdEESt5arrayIPcLm3EELi4E23TrivialOffsetCalculatorILi2EjES8_ILi1EjENS0_6memory15LoadWithoutCastENSB_16StoreWithoutCastEEEviT_T0_T2_T3_T4_T5_) ;  /* 0xfffbbfc002007950 */ /* 0x000fea0003c3ffff */
        .weak           $__internal_22_$__cuda_sm20_div_rn_f64_full
        .type           $__internal_22_$__cuda_sm20_div_rn_f64_full,@function
        .size           $__internal_22_$__cuda_sm20_div_rn_f64_full,($__internal_23_$__cuda_sm20_dsqrt_rn_f64_mediumpath_v1 - $__internal_22_$__cuda_sm20_div_rn_f64_full)
$__internal_22_$__cuda_sm20_div_rn_f64_full:
[C---:B------:R-:W-:Y:S01]  /*44040*/  FSETP.GEU.AND P0, PT, |R13|.reuse, 1.469367938527859385e-39, PT ;  /* 0x001000000d00780b */ /* 0x040fe20003f0e200 */
[----:B------:R-:W-:Y:S01]  /*44050*/  IMAD.MOV.U32 R48, RZ, RZ, 0x1 ;  /* 0x00000001ff307424 */ /* 0x000fe200078e00ff */
[----:B------:R-:W-:Y:S01]  /*44060*/  LOP3.LUT R10, R13, 0x800fffff, RZ, 0xc0, !PT ;  /* 0x800fffff0d0a7812 */ /* 0x000fe200078ec0ff */
[----:B------:R-:W-:Y:S01]  /*44070*/  BSSY B2, `(.L_x_5447) ;  /* 0x000005a000027945 */ /* 0x000fe20003800000 */
[C---:B------:R-:W-:Y:S02]  /*44080*/  FSETP.GEU.AND P1, PT, |R47|.reuse, 1.469367938527859385e-39, PT ;  /* 0x001000002f00780b */ /* 0x040fe40003f2e200 */
[----:B------:R-:W-:Y:S01]  /*44090*/  LOP3.LUT R11, R10, 0x3ff00000, RZ, 0xfc, !PT ;  /* 0x3ff000000a0b7812 */ /* 0x000fe200078efcff */
[----:B------:R-:W-:Y:S01]  /*440a0*/  IMAD.MOV.U32 R10, RZ, RZ, R12 ;  /* 0x000000ffff0a7224 */ /* 0x000fe200078e000c */
[----:B------:R-:W-:Y:S02]  /*440b0*/  LOP3.LUT R2, R47, 0x7ff00000, RZ, 0xc0, !PT ;  /* 0x7ff000002f027812 */ /* 0x000fe400078ec0ff */
[----:B------:R-:W-:-:S02]  /*440c0*/  LOP3.LUT R4, R13, 0x7ff00000, RZ, 0xc0, !PT ;  /* 0x7ff000000d047812 */ /* 0x000fc400078ec0ff */
[----:B------:R-:W-:Y:S01]  /*440d0*/  MOV R79, 0x1ca00000 ;  /* 0x1ca00000004f7802 */ /* 0x000fe20000000f00 */
[----:B------:R-:W0:Y:S01]  /*440e0*/  @!P0 DMUL R10, R12, 8.98846567431157953865e+307 ;  /* 0x7fe000000c0a8828 */ /* 0x000e220000000000 */
[C---:B------:R-:W-:Y:S02]  /*440f0*/  ISETP.GE.U32.AND P3, PT, R2.reuse, R4, PT ;  /* 0x000000040200720c */ /* 0x040fe40003f66070 */
[----:B------:R-:W-:Y:S01]  /*44100*/  MOV R44, R46 ;  /* 0x0000002e002c7202 */ /* 0x000fe20000000f00 */
[----:B------:R-:W-:Y:S01]  /*44110*/  @!P1 IMAD.MOV.U32 R52, RZ, RZ, RZ ;  /* 0x000000ffff349224 */ /* 0x000fe200078e00ff */
[----:B------:R-:W-:Y:S01]  /*44120*/  @!P1 LOP3.LUT R3, R13, 0x7ff00000, RZ, 0xc0, !PT ;  /* 0x7ff000000d039812 */ /* 0x000fe200078ec0ff */
[----:B0-----:R-:W0:Y:S03]  /*44130*/  MUFU.RCP64H R49, R11 ;  /* 0x0000000b00317308 */ /* 0x001e260000001800 */
[----:B------:R-:W-:-:S02]  /*44140*/  @!P1 ISETP.GE.U32.AND P2, PT, R2, R3, PT ;  /* 0x000000030200920c */ /* 0x000fc40003f46070 */
[C---:B------:R-:W-:Y:S02]  /*44150*/  SEL R3, R79.reuse, 0x63400000, !P3 ;  /* 0x634000004f037807 */ /* 0x040fe40005800000 */
[----:B------:R-:W-:Y:S02]  /*44160*/  @!P1 SEL R5, R79, 0x63400000, !P2 ;  /* 0x634000004f059807 */ /* 0x000fe40005000000 */
[--C-:B------:R-:W-:Y:S02]  /*44170*/  LOP3.LUT R45, R3, 0x800fffff, R47.reuse, 0xf8, !PT ;  /* 0x800fffff032d7812 */ /* 0x100fe400078ef82f */
[----:B------:R-:W-:Y:S02]  /*44180*/  @!P1 LOP3.LUT R5, R5, 0x80000000, R47, 0xf8, !PT ;  /* 0x8000000005059812 */ /* 0x000fe400078ef82f */
[----:B------:R-:W-:Y:S02]  /*44190*/  MOV R3, R2 ;  /* 0x0000000200037202 */ /* 0x000fe40000000f00 */
[----:B------:R-:W-:Y:S01]  /*441a0*/  @!P1 LOP3.LUT R53, R5, 0x100000, RZ, 0xfc, !PT ;  /* 0x0010000005359812 */ /* 0x000fe200078efcff */
[----:B0-----:R-:W0:Y:S01]  /*441b0*/  DFMA R50, R48, -R10, 1 ;  /* 0x3ff000003032742b */ /* 0x001e22000000080a */
[----:B------:R-:W-:-:S04]  /*441c0*/  @!P0 LOP3.LUT R4, R11, 0x7ff00000, RZ, 0xc0, !PT ;  /* 0x7ff000000b048812 */ /* 0x000fc800078ec0ff */
        /* <DEDUP_REMOVED lines=15> */
[C---:B------:R-:W-:Y:S01]  /*442c0*/  ISETP.GE.U32.AND P0, PT, R2.reuse, R3, PT ;  /* 0x000000030200720c */ /* 0x040fe20003f06070 */
[----:B------:R-:W-:-:S03]  /*442d0*/  IMAD.IADD R4, R2, 0x1, -R3 ;  /* 0x0000000102047824 */ /* 0x000fc600078e0a03 */
[----:B------:R-:W-:Y:S02]  /*442e0*/  SEL R2, R79, 0x63400000, !P0 ;  /* 0x634000004f027807 */ /* 0x000fe40004000000 */
[----:B------:R-:W-:-:S04]  /*442f0*/  IMNMX R4, R4, -0x46a00000, !PT ;  /* 0xb960000004047817 */ /* 0x000fc80007800200 */
[----:B------:R-:W-:-:S04]  /*44300*/  IMNMX R4, R4, 0x46a00000, PT ;  /* 0x46a0000004047817 */ /* 0x000fc80003800200 */
[----:B------:R-:W-:Y:S01]  /*44310*/  IADD3 R2, -R2, R4, RZ ;  /* 0x0000000402027210 */ /* 0x000fe20007ffe1ff */
[----:B------:R-:W-:-:S03]  /*44320*/  IMAD.MOV.U32 R4, RZ, RZ, RZ ;  /* 0x000000ffff047224 */ /* 0x000fc600078e00ff */
        /* <DEDUP_REMOVED lines=19> */
[----:B------:R-:W-:Y:S01]  /*44460*/  IMAD.MOV.U32 R50, RZ, RZ, R4 ;  /* 0x000000ffff327224 */ /* 0x000fe200078e0004 */
[----:B------:R-:W-:Y:S01]  /*44470*/  MOV R51, R12 ;  /* 0x0000000c00337202 */ /* 0x000fe20000000f00 */
[----:B------:R-:W-:Y:S05]  /*44480*/  BRA `(.L_x_5449) ;  /* 0x0000018000007947 */ /* 0x000fea0003800000 */
.L_x_5448:
[----:B------:R-:W2:-:S14]  /*44490*/  DSETP.NAN.AND P0, PT, R46, R46, PT ;  /* 0x0000002e2e00722a */ /* 0x000e9c0003f08000 */
[----:B--2---:R-:W-:Y:S05]  /*444a0*/  @P0 BRA `(.L_x_5450) ;  /* 0x0000013000000947 */ /* 0x004fea0003800000 */
[----:B------:R-:W2:-:S14]  /*444b0*/  DSETP.NAN.AND P0, PT, R12, R12, PT ;  /* 0x0000000c0c00722a */ /* 0x000e9c0003f08000 */
[----:B--2---:R-:W-:Y:S05]  /*444c0*/  @P0 BRA `(.L_x_5451) ;  /* 0x000000d000000947 */ /* 0x004fea0003800000 */
[----:B------:R-:W-:Y:S01]  /*444d0*/  ISETP.NE.AND P0, PT, R3, R4, PT ;  /* 0x000000040300720c */ /* 0x000fe20003f05270 */
[----:B0-----:R-:W-:Y:S01]  /*444e0*/  IMAD.MOV.U32 R50, RZ, RZ, 0x0 ;  /* 0x00000000ff327424 */ /* 0x001fe200078e00ff */
        /* <DEDUP_REMOVED lines=11> */
.L_x_5451:
[----:B0-----:R-:W-:-:S05]  /*445a0*/  LOP3.LUT R50, R13, 0x80000, RZ, 0xfc, !PT ;  /* 0x000800000d327812 */ /* 0x001fca00078efcff */
[----:B------:R-:W-:Y:S01]  /*445b0*/  IMAD.MOV.U32 R51, RZ, RZ, R50 ;  /* 0x000000ffff337224 */ /* 0x000fe200078e0032 */
[----:B------:R-:W-:Y:S01]  /*445c0*/  MOV R50, R12 ;  /* 0x0000000c00327202 */ /* 0x000fe20000000f00 */
[----:B------:R-:W-:Y:S05]  /*445d0*/  BRA `(.L_x_5449) ;  /* 0x0000003000007947 */ /* 0x000fea0003800000 */
.L_x_5450:
[----:B0-----:R-:W-:-:S05]  /*445e0*/  LOP3.LUT R50, R47, 0x80000, RZ, 0xfc, !PT ;  /* 0x000800002f327812 */ /* 0x001fca00078efcff */
[----:B------:R-:W-:Y:S01]  /*445f0*/  IMAD.MOV.U32 R51, RZ, RZ, R50 ;  /* 0x000000ffff337224 */ /* 0x000fe200078e0032 */
[----:B------:R-:W-:Y:S02]  /*44600*/  MOV R50, R46 ;  /* 0x0000002e00327202 */ /* 0x000fe40000000f00 */
.L_x_5449:
[----:B------:R-:W-:Y:S05]  /*44610*/  BSYNC B2 ;  /* 0x0000000000027941 */ /* 0x000fea0003800000 */
.L_x_5447:
[----:B------:R-:W-:Y:S01]  /*44620*/  HFMA2.MMA R11, -RZ, RZ, 0, 0 ;  /* 0x00000000ff0b7435 */ /* 0x000fe200000001ff */
[----:B------:R-:W-:Y:S01]  /*44630*/  IMAD.MOV.U32 R10, RZ, RZ, R0 ;  /* 0x000000ffff0a7224 */ /* 0x000fe200078e0000 */
[-C--:B------:R-:W-:Y:S01]  /*44640*/  MOV R3, R51.reuse ;  /* 0x0000003300037202 */ /* 0x080fe20000000f00 */
[--C-:B------:R-:W-:Y:S01]  /*44650*/  IMAD.MOV.U32 R2, RZ, RZ, R50.reuse ;  /* 0x000000ffff027224 */ /* 0x100fe200078e0032 */
[----:B------:R-:W-:Y:S01]  /*44660*/  MOV R5, R51 ;  /* 0x0000003300057202 */ /* 0x000fe20000000f00 */
[----:B------:R-:W-:Y:S01]  /*44670*/  IMAD.MOV.U32 R4, RZ, RZ, R50 ;  /* 0x000000ffff047224 */ /* 0x000fe200078e0032 */
[----:B------:R-:W-:Y:S06]  /*44680*/  RET.REL.NODEC R10 `(_ZN2at6native27unrolled_elementwise_kernelIN48_GLOBAL__N__08322988_15_IGammaKernel_cu_cb51a28d10CalcIgammaIdEESt5arrayIPcLm3EELi4E23TrivialOffsetCalculatorILi2EjES8_ILi1EjENS0_6memory15LoadWithoutCastENSB_16StoreWithoutCastEEEviT_T0_T2_T3_T4_T5_) ;  /* 0xfffbb9700a007950 */ /* 0x000fec0003c3ffff */
        .weak           $__internal_23_$__cuda_sm20_dsqrt_rn_f64_mediumpath_v1
        .type           $__internal_23_$__cuda_sm20_dsqrt_rn_f64_mediumpath_v1,@function
        .size           $__internal_23_$__cuda_sm20_dsqrt_rn_f64_mediumpath_v1,($_ZN2at6native27unrolled_elementwise_kernelIN48_GLOBAL__N__08322988_15_IGammaKernel_cu_cb51a28d10CalcIgammaIdEESt5arrayIPcLm3EELi4E23TrivialOffsetCalculatorILi2EjES8_ILi1EjENS0_6memory15LoadWithoutCastENSB_16StoreWithoutCastEEEviT_T0_T2_T3_T4_T5_$__internal_accurate_pow - $__internal_23_$__cuda_sm20_dsqrt_rn_f64_mediumpath_v1)
$__internal_23_$__cuda_sm20_dsqrt_rn_f64_mediumpath_v1:
[----:B------:R-:W-:Y:S01]  /*44690*/  ISETP.GE.U32.AND P0, PT, R2, -0x3400000, PT ;  /* 0xfcc000000200780c */ /* 0x000fe20003f06070 */
[----:B------:R-:W-:Y:S01]  /*446a0*/  BSSY B2, `(.L_x_5452) ;  /* 0x000002c000027945 */ /* 0x000fe20003800000 */
[----:B------:R-:W-:Y:S01]  /*446b0*/  LOP3.LUT R5, R5, R4, RZ, 0x3c, !PT ;  /* 0x0000000405057212 */ /* 0x000fe200078e3cff */
[----:B------:R-:W-:Y:S01]  /*446c0*/  IMAD.MOV.U32 R2, RZ, RZ, R3 ;  /* 0x000000ffff027224 */ /* 0x000fe200078e0003 */
[----:B------:R-:W-:-:S02]  /*446d0*/  LOP3.LUT R13, R13, R12, RZ, 0x3c, !PT ;  /* 0x0000000c0d0d7212 */ /* 0x000fc400078e3cff */
[----:B------:R-:W-:Y:S02]  /*446e0*/  LOP3.LUT R4, R5, R4, RZ, 0x3c, !PT ;  /* 0x0000000405047212 */ /* 0x000fe400078e3cff */
[----:B------:R-:W-:Y:S02]  /*446f0*/  LOP3.LUT R12, R13, R12, RZ, 0x3c, !PT ;  /* 0x0000000c0d0c7212 */ /* 0x000fe400078e3cff */
[----:B------:R-:W-:Y:S02]  /*44700*/  MOV R3, R7 ;  /* 0x0000000700037202 */ /* 0x000fe40000000f00 */
[----:B------:R-:W-:Y:S02]  /*44710*/  LOP3.LUT R5, R5, R4, RZ, 0x3c, !PT ;  /* 0x0000000405057212 */ /* 0x000fe400078e3cff */
[----:B------:R-:W-:Y:S01]  /*44720*/  LOP3.LUT R13, R13, R12, RZ, 0x3c, !PT ;  /* 0x0000000c0d0d7212 */ /* 0x000fe200078e3cff */
        /* <DEDUP_REMOVED lines=9> */
.L_x_5453:
        /* <DEDUP_REMOVED lines=23> */
[----:B------:R-:W-:Y:S01]  /*44930*/  IMAD.MOV.U32 R4, RZ, RZ, R2 ;  /* 0x000000ffff047224 */ /* 0x000fe200078e0002 */
[----:B------:R-:W-:Y:S05]  /*44940*/  BRA `(.L_x_5454) ;  /* 0x0000001000007947 */ /* 0x000fea0003800000 */
.L_x_5455:
[----:B------:R0:W1:-:S06]  /*44950*/  DADD R4, R2, R2 ;  /* 0x0000000002047229 */ /* 0x00004c0000000002 */
.L_x_5454:
[----:B------:R-:W-:Y:S05]  /*44960*/  BSYNC B2 ;  /* 0x0000000000027941 */ /* 0x000fea0003800000 */
.L_x_5452:
[----:B01----:R-:W-:Y:S01]  /*44970*/  MOV R2, R4 ;  /* 0x0000000400027202 */ /* 0x003fe20000000f00 */
[----:B------:R-:W-:Y:S01]  /*44980*/  IMAD.MOV.U32 R3, RZ, RZ, R5 ;  /* 0x000000ffff037224 */ /* 0x000fe200078e0005 */
[----:B------:R-:W-:Y:S01]  /*44990*/  MOV R4, R0 ;  /* 0x0000000000047202 */ /* 0x000fe20000000f00 */
[----:B------:R-:W-:-:S04]  /*449a0*/  IMAD.MOV.U32 R5, RZ, RZ, 0x0 ;  /* 0x00000000ff057424 */ /* 0x000fc800078e00ff */
[----:B------:R-:W-:Y:S05]  /*449b0*/  RET.REL.NODEC R4 `(_ZN2at6native27unrolled_elementwise_kernelIN48_GLOBAL__N__08322988_15_IGammaKernel_cu_cb51a28d10CalcIgammaIdEESt5arrayIPcLm3EELi4E23TrivialOffsetCalculatorILi2EjES8_ILi1EjENS0_6memory15LoadWithoutCastENSB_16StoreWithoutCastEEEviT_T0_T2_T3_T4_T5_) ;  /* 0xfffbb64004007950 */ /* 0x000fea0003c3ffff */
        .type           $_ZN2at6native27unrolled_elementwise_kernelIN48_GLOBAL__N__08322988_15_IGammaKernel_cu_cb51a28d10CalcIgammaIdEESt5arrayIPcLm3EELi4E23TrivialOffsetCalculatorILi2EjES8_ILi1EjENS0_6memory15LoadWithoutCastENSB_16StoreWithoutCastEEEviT_T0_T2_T3_T4_T5_$__internal_accurate_pow,@function
        .size           $_ZN2at6native27unrolled_elementwise_kernelIN48_GLOBAL__N__08322988_15_IGammaKernel_cu_cb51a28d10CalcIgammaIdEESt5arrayIPcLm3EELi4E23TrivialOffsetCalculatorILi2EjES8_ILi1EjENS0_6memory15LoadWithoutCastENSB_16StoreWithoutCastEEEviT_T0_T2_T3_T4_T5_$__internal_accurate_pow,($_ZN2at6native27unrolled_elementwise_kernelIN48_GLOBAL__N__08322988_15_IGammaKernel_cu_cb51a28d10CalcIgammaIdEESt5arrayIPcLm3EELi4E23TrivialOffsetCalculatorILi2EjES8_ILi1EjENS0_6memory15LoadWithoutCastENSB_16StoreWithoutCastEEEviT_T0_T2_T3_T4_T5_$__internal_lgamma_pos - $_ZN2at6native27unrolled_elementwise_kernelIN48_GLOBAL__N__08322988_15_IGammaKernel_cu_cb51a28d10CalcIgammaIdEESt5arrayIPcLm3EELi4E23TrivialOffsetCalculatorILi2EjES8_ILi1EjENS0_6memory15LoadWithoutCastENSB_16StoreWithoutCastEEEviT_T0_T2_T3_T4_T5_$__internal_accurate_pow)
$_ZN2at6native27unrolled_elementwise_kernelIN48_GLOBAL__N__08322988_15_IGammaKernel_cu_cb51a28d10CalcIgammaIdEESt5arrayIPcLm3EELi4E23TrivialOffsetCalculatorILi2EjES8_ILi1EjENS0_6memory15LoadWithoutCastENSB_16StoreWithoutCastEEEviT_T0_T2_T3_T4_T5_$__internal_accurate_pow:
[----:B------:R-:W-:Y:S02]  /*449c0*/  SHF.R.U32.HI R3, RZ, 0x14, R7 ;  /* 0x00000014ff037819 */ /* 0x000fe40000011607 */
[----:B------:R-:W-:Y:S02]  /*449d0*/  MOV R36, RZ ;  /* 0x000000ff00247202 */ /* 0x000fe40000000f00 */
[----:B------:R-:W-:-:S13]  /*449e0*/  ISETP.NE.AND P0, PT, R3, RZ, PT ;  /* 0x000000ff0300720c */ /* 0x000fda0003f05270 */
[----:B------:R-:W0:-:S10]  /*449f0*/  @!P0 DMUL R12, R6, 1.80143985094819840000e+16 ;  /* 0x43500000060c8828 */ /* 0x000e140000000000 */
[----:B0-----:R-:W-:Y:S01]  /*44a00*/  @!P0 MOV R7, R13 ;  /* 0x0000000d00078202 */ /* 0x001fe20000000f00 */
[----:B------:R-:W-:Y:S01]  /*44a10*/  @!P0 IMAD.MOV.U32 R6, RZ, RZ, R12 ;  /* 0x000000ffff068224 */ /* 0x000fe200078e000c */
[----:B------:R-:W-:Y:S02]  /*44a20*/  @!P0 LEA.HI R3, R13, 0xffffffca, RZ, 0xc ;  /* 0xffffffca0d038811 */ /* 0x000fe400078f60ff */
[----:B------:R-:W-:Y:S02]  /*44a30*/  LOP3.LUT R7, R7, 0x800fffff, RZ, 0xc0, !PT ;  /* 0x800fffff07077812 */ /* 0x000fe400078ec0ff */
[----:B------:R-:W-:Y:S02]  /*44a40*/  MOV R40, R6 ;  /* 0x0000000600287202 */ /* 0x000fe40000000f00 */
[----:B------:R-:W-:Y:S02]  /*44a50*/  LOP3.LUT R41, R7, 0x3ff00000, RZ, 0xfc, !PT ;  /* 0x3ff0000007297812 */ /* 0x000fe400078efcff */
[----:B------:R-:W-:-:S02]  /*44a60*/  IADD3 R12, R3, -0x3ff, RZ ;  /* 0xfffffc01030c7810 */ /* 0x000fc40007ffe0ff */
[----:B------:R-:W-:Y:S02]  /*44a70*/  ISETP.GE.U32.AND P1, PT, R41, 0x3ff6a09f, PT ;  /* 0x3ff6a09f2900780c */ /* 0x000fe40003f26070 */
[----:B------:R-:W-:-:S11]  /*44a80*/  MOV R13, 0x43300000 ;  /* 0x43300000000d7802 */ /* 0x000fd60000000f00 */
[----:B------:R-:W-:Y:S02]  /*44a90*/  @P1 IADD3 R7, R41, -0x100000, RZ ;  /* 0xfff0000029071810 */ /* 0x000fe40007ffe0ff */
[----:B------:R-:W-:Y:S01]  /*44aa0*/  @P1 IADD3 R12, R3, -0x3fe, RZ ;  /* 0xfffffc02030c1810 */ /* 0x000fe20007ffe0ff */
[----:B------:R-:W-:Y:S01]  /*44ab0*/  IMAD.MOV.U32 R3, RZ, RZ, R2 ;  /* 0x000000ffff037224 */ /* 0x000fe200078e0002 */
[----:B------:R-:W-:Y:S01]  /*44ac0*/  MOV R2, R4 ;  /* 0x0000000400027202 */ /* 0x000fe20000000f00 */
[----:B------:R-:W-:Y:S01]  /*44ad0*/  @P1 IMAD.MOV.U32 R41, RZ, RZ, R7 ;  /* 0x000000ffff291224 */ /* 0x000fe200078e0007 */
[----:B------:R-:W-:Y:S01]  /*44ae0*/  LOP3.LUT R12, R12, 0x80000000, RZ, 0x3c, !PT ;  /* 0x800000000c0c7812 */ /* 0x000fe200078e3cff */
[----:B------:R-:W-:-:S04]  /*44af0*/  IMAD.SHL.U32 R4, R3, 0x2, RZ ;  /* 0x0000000203047824 */ /* 0x000fc800078e00ff */
[----:B------:R-:W0:Y:S01]  /*44b00*/  DADD R6, R40, 1 ;  /* 0x3ff0000028067429 */ /* 0x000e220000000000 */
[----:B------:R-:W-:-:S03]  /*44b10*/  ISETP.GT.U32.AND P0, PT, R4, -0x2000001, PT ;  /* 0xfdffffff0400780c */ /* 0x000fc60003f04070 */
        /* <DEDUP_REMOVED lines=18> */
[----:B-1----:R-:W-:-:S04]  /*44c40*/  DMUL R40, R36, R40 ;  /* 0x0000002824287228 */ /* 0x002fc80000000000 */
[----:B0-----:R-:W0:-:S04]  /*44c50*/  DFMA R32, R34, R6, c[0x2][0x258] ;  /* 0x008096002220762b */ /* 0x001e080000000006 */
[----:B------:R-:W-:-:S04]  /*44c60*/  DFMA R28, R22, R22, -R24 ;  /* 0x00000016161c722b */ /* 0x000fc80000000818 */
[----:B0-----:R-:W0:-:S06]  /*44c70*/  DFMA R32, R34, R32, c[0x2][0x260] ;  /* 0x008098002220762b */ /* 0x001e0c0000000020 */
[----:B0-----:R-:W0:-:S06]  /*44c80*/  DFMA R6, R34, R32, c[0x2][0x268] ;  /* 0x00809a002206762b */ /* 0x001e0c0000000020 */
[----:B0-----:R-:W0:-:S06]  /*44c90*/  DADD R38, -R6, c[0x2][0x268] ;  /* 0x00809a0006267629 */ /* 0x001e0c0000000100 */
[----:B0-----:R0:W1:Y:S02]  /*44ca0*/  DFMA R32, R34, R32, R38 ;  /* 0x000000202220722b */ /* 0x0010640000000026 */
[----:B0-----:R-:W-:Y:S01]  /*44cb0*/  IADD3 R39, R41, 0x100000, RZ ;  /* 0x0010000029277810 */ /* 0x001fe20007ffe0ff */
[----:B------:R-:W-:Y:S01]  /*44cc0*/  IMAD.MOV.U32 R38, RZ, RZ, R40 ;  /* 0x000000ffff267224 */ /* 0x000fe200078e0028 */
[----:B------:R-:W0:-:S04]  /*44cd0*/  DMUL R34, R22, R24 ;  /* 0x0000001816227228 */ /* 0x000e080000000000 */
[----:B-1----:R-:W1:-:S04]  /*44ce0*/  DADD R32, RZ, R32 ;  /* 0x00000000ff207229 */ /* 0x002e480000000020 */
[----:B0-----:R-:W0:-:S04]  /*44cf0*/  DFMA R36, R22, R24, -R34 ;  /* 0x000000181624722b */ /* 0x001e080000000822 */
[----:B-1----:R-:W1:-:S04]  /*44d00*/  DADD R32, R32, c[0x2][0x270] ;  /* 0x00809c0020207629 */ /* 0x002e480000000000 */
[----:B0-----:R-:W-:-:S04]  /*44d10*/  DFMA R36, R40, R24, R36 ;  /* 0x000000182824722b */ /* 0x001fc80000000024 */
[----:B-1----:R-:W0:-:S04]  /*44d20*/  DADD R24, R6, R32 ;  /* 0x0000000006187229 */ /* 0x002e080000000020 */
[----:B------:R-:W1:-:S04]  /*44d30*/  DFMA R38, R22, R38, R28 ;  /* 0x000000261626722b */ /* 0x000e48000000001c */
[----:B0-----:R-:W0:-:S04]  /*44d40*/  DMUL R28, R24, R34 ;  /* 0x00000022181c7228 */ /* 0x001e080000000000 */
[----:B-1----:R-:W-:-:S04]  /*44d50*/  DFMA R36, R22, R38, R36 ;  /* 0x000000261624722b */ /* 0x002fc80000000024 */
[----:B------:R-:W1:-:S04]  /*44d60*/  DADD R38, R6, -R24 ;  /* 0x0000000006267229 */ /* 0x000e480000000818 */
[----:B0-----:R-:W0:-:S04]  /*44d70*/  DFMA R6, R24, R34, -R28 ;  /* 0x000000221806722b */ /* 0x001e08000000081c */
[----:B-1----:R1:W-:Y:S02]  /*44d80*/  DADD R38, R32, R38 ;  /* 0x0000000020267229 */ /* 0x0023e40000000026 */
[----:B-1----:R-:W-:Y:S01]  /*44d90*/  IMAD.MOV.U32 R32, RZ, RZ, 0x69ce2bdf ;  /* 0x69ce2bdfff207424 */ /* 0x002fe200078e00ff */
[----:B------:R-:W-:Y:S01]  /*44da0*/  MOV R33, 0x3e5ade15 ;  /* 0x3e5ade1500217802 */ /* 0x000fe20000000f00 */
[----:B0-----:R-:W0:-:S06]  /*44db0*/  DFMA R6, R24, R36, R6 ;  /* 0x000000241806722b */ /* 0x001e0c0000000006 */
[----:B0-----:R-:W0:-:S06]  /*44dc0*/  DFMA R38, R38, R34, R6 ;  /* 0x000000222626722b */ /* 0x001e0c0000000006 */
[----:B0-----:R-:W0:-:S06]  /*44dd0*/  DADD R24, R28, R38 ;  /* 0x000000001c187229 */ /* 0x001e0c0000000026 */
[----:B0-----:R-:W0:-:S04]  /*44de0*/  DADD R6, R22, R24 ;  /* 0x0000000016067229 */ /* 0x001e080000000018 */
[----:B------:R-:W1:-:S04]  /*44df0*/  DADD R28, R28, -R24 ;  /* 0x000000001c1c7229 */ /* 0x000e480000000818 */
[----:B0-----:R-:W0:-:S04]  /*44e00*/  DADD R22, R22, -R6 ;  /* 0x0000000016167229 */ /* 0x001e080000000806 */
[----:B-1----:R-:W-:-:S04]  /*44e10*/  DADD R28, R38, R28 ;  /* 0x00000000261c7229 */ /* 0x002fc8000000001c */
[----:B0-----:R-:W0:-:S06]  /*44e20*/  DADD R22, R24, R22 ;  /* 0x0000000018167229 */ /* 0x001e0c0000000016 */
[----:B0-----:R-:W0:-:S06]  /*44e30*/  DADD R22, R28, R22 ;  /* 0x000000001c167229 */ /* 0x001e0c0000000016 */
        /* <DEDUP_REMOVED lines=8> */
[----:B0-----:R-:W-:Y:S02]  /*44ec0*/  LOP3.LUT R25, R3, 0xff0fffff, RZ, 0xc0, !PT ;  /* 0xff0fffff03197812 */ /* 0x001fe400078ec0ff */
[----:B------:R-:W-:Y:S02]  /*44ed0*/  MOV R24, R2 ;  /* 0x0000000200187202 */ /* 0x000fe40000000f00 */
[----:B-1----:R-:W0:Y:S01]  /*44ee0*/  DADD R6, R6, -R28 ;  /* 0x0000000006067229 */ /* 0x002e22000000081c */
[----:B------:R-:W-:-:S05]  /*44ef0*/  SEL R25, R25, R3, P0 ;  /* 0x0000000319197207 */ /* 0x000fca0000000000 */
[----:B0-----:R-:W0:-:S06]  /*44f00*/  DFMA R22, R22, c[0x2][0x70], R6 ;  /* 0x00801c0016167a2b */ /* 0x001e0c0000000006 */
[----:B0-----:R-:W0:-:S06]  /*44f10*/  DADD R6, R12, R22 ;  /* 0x000000000c067229 */ /* 0x001e0c0000000016 */
[----:B0-----:R-:W0:-:S04]  /*44f20*/  DADD R12, R12, -R6 ;  /* 0x000000000c0c7229 */ /* 0x001e080000000806 */
[----:B------:R-:W1:-:S04]  /*44f30*/  DMUL R2, R6, R24 ;  /* 0x0000001806027228 */ /* 0x000e480000000000 */
[----:B0-----:R0:W-:Y:S02]  /*44f40*/  DADD R12, R22, R12 ;  /* 0x00000000160c7229 */ /* 0x0011e4000000000c */
[----:B0-----:R-:W-:Y:S01]  /*44f50*/  IMAD.MOV.U32 R22, RZ, RZ, 0x652b82fe ;  /* 0x652b82feff167424 */ /* 0x001fe200078e00ff */
[----:B------:R-:W-:Y:S01]  /*44f60*/  MOV R23, 0x3ff71547 ;  /* 0x3ff7154700177802 */ /* 0x000fe20000000f00 */
        /* <DEDUP_REMOVED lines=34> */
.L_x_5456:
[----:B-1----:R-:W-:-:S04]  /*45190*/  DSETP.NEU.AND P0, PT, |R24|, +INF , PT ;  /* 0x7ff000001800742a */ /* 0x002fc80003f0d200 */
[----:B------:R-:W1:-:S06]  /*451a0*/  DADD R2, R2, -R12 ;  /* 0x0000000002027229 */ /* 0x000e4c000000080c */
[----:B-1----:R-:W1:-:S06]  /*451b0*/  DADD R2, R6, R2 ;  /* 0x0000000006027229 */ /* 0x002e4c0000000002 */
[----:B-1----:R1:W2:Y:S02]  /*451c0*/  @P0 DFMA R24, R2, R24, R24 ;  /* 0x000000180218022b */ /* 0x0022a40000000018 */
[----:B-1----:R-:W-:Y:S01]  /*451d0*/  MOV R2, R0 ;  /* 0x0000000000027202 */ /* 0x002fe20000000f00 */
[----:B------:R-:W-:-:S04]  /*451e0*/  IMAD.MOV.U32 R3, RZ, RZ, 0x0 ;  /* 0x00000000ff037424 */ /* 0x000fc800078e00ff */
[----:B--2---:R-:W-:Y:S05]  /*451f0*/  RET.REL.NODEC R2 `(_ZN2at6native27unrolled_elementwise_kernelIN48_GLOBAL__N__08322988_15_IGammaKernel_cu_cb51a28d10CalcIgammaIdEESt5arrayIPcLm3EELi4E23TrivialOffsetCalculatorILi2EjES8_ILi1EjENS0_6memory15LoadWithoutCastENSB_16StoreWithoutCastEEEviT_T0_T2_T3_T4_T5_) ;  /* 0xfffbae0002007950 */ /* 0x004fea0003c3ffff */
        .type           $_ZN2at6native27unrolled_elementwise_kernelIN48_GLOBAL__N__08322988_15_IGammaKernel_cu_cb51a28d10CalcIgammaIdEESt5arrayIPcLm3EELi4E23TrivialOffsetCalculatorILi2EjES8_ILi1EjENS0_6memory15LoadWithoutCastENSB_16StoreWithoutCastEEEviT_T0_T2_T3_T4_T5_$__internal_lgamma_pos,@function
        .size           $_ZN2at6native27unrolled_elementwise_kernelIN48_GLOBAL__N__08322988_15_IGammaKernel_cu_cb51a28d10CalcIgammaIdEESt5arrayIPcLm3EELi4E23TrivialOffsetCalculatorILi2EjES8_ILi1EjENS0_6memory15LoadWithoutCastENSB_16StoreWithoutCastEEEviT_T0_T2_T3_T4_T5_$__internal_lgamma_pos,(.L_x_6734 - $_ZN2at6native27unrolled_elementwise_kernelIN48_GLOBAL__N__08322988_15_IGammaKernel_cu_cb51a28d10CalcIgammaIdEESt5arrayIPcLm3EELi4E23TrivialOffsetCalculatorILi2EjES8_ILi1EjENS0_6memory15LoadWithoutCastENSB_16StoreWithoutCastEEEviT_T0_T2_T3_T4_T5_$__internal_lgamma_pos)
$_ZN2at6native27unrolled_elementwise_kernelIN48_GLOBAL__N__08322988_15_IGammaKernel_cu_cb51a28d10CalcIgammaIdEESt5arrayIPcLm3EELi4E23TrivialOffsetCalculatorILi2EjES8_ILi1EjENS0_6memory15LoadWithoutCastENSB_16StoreWithoutCastEEEviT_T0_T2_T3_T4_T5_$__internal_lgamma_pos:
        /* <DEDUP_REMOVED lines=26> */
[----:B------:R-:W-:-:S11]  /*453a0*/  MOV R2, R4 ;  /* 0x0000000400027202 */ /* 0x000fd60000000f00 */
[----:B------:R-:W0:-:S10]  /*453b0*/  @!P0 DMUL R2, R2, 1.80143985094819840000e+16 ;  /* 0x4350000002028828 */ /* 0x000e140000000000 */
[----:B0-----:R-:W-:Y:S01]  /*453c0*/  @!P0 MOV R5, R3 ;  /* 0x0000000300058202 */ /* 0x001fe20000000f00 */
[----:B------:R-:W-:-:S03]  /*453d0*/  @!P0 IMAD.MOV.U32 R4, RZ, RZ, R2 ;  /* 0x000000ffff048224 */ /* 0x000fc600078e0002 */
[----:B------:R-:W-:-:S04]  /*453e0*/  IADD3 R0, R5, -0x1, RZ ;  /* 0xffffffff05007810 */ /* 0x000fc80007ffe0ff */
[----:B------:R-:W-:Y:S01]  /*453f0*/  ISETP.GE.U32.AND P1, PT, R0, 0x7fefffff, PT ;  /* 0x7fefffff0000780c */ /* 0x000fe20003f26070 */
[----:B------:R-:W-:Y:S01]  /*45400*/  IMAD.MOV.U32 R0, RZ, RZ, -0x3ff ;  /* 0xfffffc01ff007424 */ /* 0x000fe200078e00ff */
[----:B------:R-:W-:-:S11]  /*45410*/  @!P0 MOV R0, 0xfffffbcb ;  /* 0xfffffbcb00008802 */ /* 0x000fd60000000f00 */
[----:B------:R-:W-:Y:S05]  /*45420*/  @P1 BRA `(.L_x_5461) ;  /* 0x000002c000001947 */ /* 0x000fea0003800000 */
[----:B------:R-:W-:Y:S01]  /*45430*/  LOP3.LUT R2, R5, 0x800fffff, RZ, 0xc0, !PT ;  /* 0x800fffff05027812 */ /* 0x000fe200078ec0ff */
[----:B------:R-:W-:Y:S01]  /*45440*/  IMAD.MOV.U32 R28, RZ, RZ, 0x3ae80f1e ;  /* 0x3ae80f1eff1c7424 */ /* 0x000fe200078e00ff */
[----:B------:R-:W-:Y:S02]  /*45450*/  MOV R10, RZ ;  /* 0x000000ff000a7202 */ /* 0x000fe40000000f00 */
[----:B------:R-:W-:Y:S02]  /*45460*/  LOP3.LUT R3, R2, 0x3ff00000, RZ, 0xfc, !PT ;  /* 0x3ff0000002037812 */ /* 0x000fe400078efcff */
[----:B------:R-:W-:Y:S02]  /*45470*/  MOV R2, R4 ;  /* 0x0000000400027202 */ /* 0x000fe40000000f00 */
[----:B------:R-:W-:Y:S02]  /*45480*/  ISETP.GE.AND P0, PT, R3, 0x3ff6a09f, PT ;  /* 0x3ff6a09f0300780c */ /* 0x000fe40003f06270 */
[----:B------:R-:W-:-:S02]  /*45490*/  MOV R29, 0x3eb1380b ;  /* 0x3eb1380b001d7802 */ /* 0x000fc40000000f00 */
        /* <DEDUP_REMOVED lines=37> */
.L_x_5461:
        /* <DEDUP_REMOVED lines=8> */
.L_x_5460:
        /* <DEDUP_REMOVED lines=26> */
.L_x_5459:
        /* <DEDUP_REMOVED lines=24> */
.L_x_5458:
        /* <DEDUP_REMOVED lines=36> */
.L_x_5465:
[----:B------:R-:W-:Y:S05]  /*45cd0*/  BSYNC B4 ;  /* 0x0000000000047941 */ /* 0x000fea0003800000 */
.L_x_5464:
[----:B------:R0:W2:Y:S01]  /*45ce0*/  DADD R18, R18, R4 ;  /* 0x0000000012127229 */ /* 0x0000a20000000004 */
[----:B------:R-:W-:Y:S05]  /*45cf0*/  BRA `(.L_x_5462) ;  /* 0x0000049000007947 */ /* 0x000fea0003800000 */
.L_x_5463:
[----:B------:R-:W0:Y:S01]  /*45d00*/  MUFU.RCP64H R3, R19 ;  /* 0x0000001300037308 */ /* 0x000e220000001800 */
[----:B------:R-:W-:Y:S01]  /*45d10*/  IMAD.MOV.U32 R2, RZ, RZ, RZ ;  /* 0x000000ffff027224 */ /* 0x000fe200078e00ff */
[----:B------:R-:W-:Y:S01]  /*45d20*/  IADD3 R0, R19, -0x1, RZ ;  /* 0xffffffff13007810 */ /* 0x000fe20007ffe0ff */
[----:B------:R-:W-:Y:S01]  /*45d30*/  IMAD.MOV.U32 R11, RZ, RZ, 0x3f5ac321 ;  /* 0x3f5ac321ff0b7424 */ /* 0x000fe200078e00ff */
[----:B------:R-:W-:Y:S02]  /*45d40*/  MOV R10, 0x34783f9 ;  /* 0x034783f9000a7802 */ /* 0x000fe40000000f00 */
        /* <DEDUP_REMOVED lines=11> */
[----:B------:R-:W1:-:S04]  /*45e00*/  @P0 DFMA R10, R18, R26, +INF ;  /* 0x7ff00000120a042b */ /* 0x000e48000000001a */
[----:B0-----:R-:W0:-:S06]  /*45e10*/  DFMA R12, R4, R12, c[0x2][0x4a8] ;  /* 0x00812a00040c762b */ /* 0x001e0c000000000c */
[----:B-1----:R-:W-:Y:S01]  /*45e20*/  @P0 FSEL R32, R10, RZ, P1 ;  /* 0x000000ff0a200208 */ /* 0x002fe20000800000 */
[----:B0-----:R0:W1:Y:S01]  /*45e30*/  DFMA R4, R4, R12, c[0x2][0x4b0] ;  /* 0x00812c000404762b */ /* 0x001062000000000c */
[----:B------:R-:W-:-:S03]  /*45e40*/  @P0 FSEL R33, R11, -QNAN , P1 ;  /* 0xfff000000b210808 */ /* 0x000fc60000800000 */
[----:B------:R0:W2:Y:S01]  /*45e50*/  DADD R10, R18, -0.5 ;  /* 0xbfe00000120a7429 */ /* 0x0000a20000000000 */
[----:B------:R-:W-:Y:S05]  /*45e60*/  @P0 BRA `(.L_x_5466) ;  /* 0x000002a000000947 */ /* 0x000fea0003800000 */
[----:B-1----:R-:W-:Y:S01]  /*45e70*/  LOP3.LUT R0, R19, 0x800fffff, RZ, 0xc0, !PT ;  /* 0x800fffff13007812 */ /* 0x002fe200078ec0ff */
[----:B------:R-:W-:Y:S01]  /*45e80*/  IMAD.MOV.U32 R32, RZ, RZ, 0x3ae80f1e ;  /* 0x3ae80f1eff207424 */ /* 0x000fe200078e00ff */
[----:B------:R-:W-:Y:S02]  /*45e90*/  MOV R36, R18 ;  /* 0x0000001200247202 */ /* 0x000fe40000000f00 */
[----:B------:R-:W-:Y:S02]  /*45ea0*/  LOP3.LUT R37, R0, 0x3ff00000, RZ, 0xfc, !PT ;  /* 0x3ff0000000257812 */ /* 0x000fe400078efcff */
[----:B------:R-:W-:Y:S02]  /*45eb0*/  MOV R26, RZ ;  /* 0x000000ff001a7202 */ /* 0x000fe40000000f00 */
[----:B------:R-:W-:Y:S02]  /*45ec0*/  ISETP.GE.AND P0, PT, R37, 0x3ff6a09f, PT ;  /* 0x3ff6a09f2500780c */ /* 0x000fe40003f06270 */
[----:B------:R-:W-:-:S11]  /*45ed0*/  MOV R33, 0x3eb1380b ;  /* 0x3eb1380b00217802 */ /* 0x000fd60000000f00 */
[----:B------:R-:W-:-:S05]  /*45ee0*/  @P0 IADD3 R7, R37, -0x100000, RZ ;  /* 0xfff0000025070810 */ /* 0x000fca0007ffe0ff */
[----:B------:R-:W-:-:S06]  /*45ef0*/  @P0 IMAD.MOV.U32 R37, RZ, RZ, R7 ;  /* 0x000000ffff250224 */ /* 0x000fcc00078e0007 */
[----:B0-----:R-:W0:-:S04]  /*45f00*/  DADD R12, R36, 1 ;  /* 0x3ff00000240c7429 */ /* 0x001e080000000000 */
[----:B------:R-:W-:Y:S02]  /*45f10*/  DADD R36, R36, -1 ;  /* 0xbff0000024247429 */ /* 0x000fe40000000000 */
[----:B0-----:R-:W0:Y:S02]  /*45f20*/  MUFU.RCP64H R27, R13 ;  /* 0x0000000d001b7308 */ /* 0x001e240000001800 */
[----:B0-----:R0:W1:Y:S02]  /*45f30*/  DFMA R28, -R12, R26, 1 ;  /* 0x3ff000000c1c742b */ /* 0x001064000000011a */
[C---:B0-----:R-:W-:Y:S01]  /*45f40*/  LEA.HI R12, R19.reuse, 0xfffffc01, RZ, 0xc ;  /* 0xfffffc01130c7811 */ /* 0x041fe200078f60ff */
[----:B------:R-:W-:Y:S01]  /*45f50*/  IMAD.MOV.U32 R13, RZ, RZ, 0x43300000 ;  /* 0x43300000ff0d7424 */ /* 0x000fe200078e00ff */
[----:B------:R-:W-:Y:S02]  /*45f60*/  @P0 LEA.HI R12, R19, 0xfffffc02, RZ, 0xc ;  /* 0xfffffc02130c0811 */ /* 0x000fe400078f60ff */
[----:B-1----:R-:W0:-:S02]  /*45f70*/  DFMA R28, R28, R28, R28 ;  /* 0x0000001c1c1c722b */ /* 0x002e04000000001c */
[----:B------:R-:W-:-:S04]  /*45f80*/  LOP3.LUT R12, R12, 0x80000000, RZ, 0x3c, !PT ;  /* 0x800000000c0c7812 */ /* 0x000fc800078e3cff */
[----:B0-----:R-:W0:-:S04]  /*45f90*/  DFMA R26, R26, R28, R26 ;  /* 0x0000001c1a1a722b */ /* 0x001e08000000001a */
[----:B------:R-:W-:-:S04]  /*45fa0*/  DADD R12, R12, c[0x2][0x60] ;  /* 0x008018000c0c7629 */ /* 0x000fc80000000000 */
[----:B0-----:R-:W0:-:S06]  /*45fb0*/  DMUL R28, R26, R36 ;  /* 0x000000241a1c7228 */ /* 0x001e0c0000000000 */
        /* <DEDUP_REMOVED lines=8> */
[----:B------:R-:W-:-:S04]  /*46040*/  DFMA R34, R12, c[0x2][0x68], R28 ;  /* 0x00801a000c227a2b */ /* 0x000fc8000000001c */
[----:B0-----:R-:W0:-:S04]  /*46050*/  DFMA R32, R30, R32, c[0x2][0x40] ;  /* 0x008010001e20762b */ /* 0x001e080000000020 */
[----:B------:R-:W-:-:S04]  /*46060*/  DMUL R36, R26, R36 ;  /* 0x000000241a247228 */ /* 0x000fc80000000000 */
[----:B0-----:R-:W0:-:S06]  /*46070*/  DFMA R32, R30, R32, c[0x2][0x48] ;  /* 0x008012001e20762b */ /* 0x001e0c0000000020 */
[----:B0-----:R-:W0:-:S06]  /*46080*/  DFMA R32, R30, R32, c[0x2][0x50] ;  /* 0x008014001e20762b */ /* 0x001e0c0000000020 */
[----:B0-----:R-:W0:-:S04]  /*46090*/  DFMA R38, R30, R32, c[0x2][0x58] ;  /* 0x008016001e26762b */ /* 0x001e080000000020 */
[----:B------:R-:W1:-:S04]  /*460a0*/  DFMA R32, -R12, c[0x2][0x68], R34 ;  /* 0x00801a000c207a2b */ /* 0x000e480000000122 */
[----:B0-----:R-:W0:-:S04]  /*460b0*/  DMUL R38, R30, R38 ;  /* 0x000000261e267228 */ /* 0x001e080000000000 */
[----:B-1----:R-:W-:-:S04]  /*460c0*/  DADD R32, -R28, R32 ;  /* 0x000000001c207229 */ /* 0x002fc80000000120 */
[----:B0-----:R-:W0:-:S06]  /*460d0*/  DFMA R36, R28, R38, R36 ;  /* 0x000000261c24722b */ /* 0x001e0c0000000024 */
[----:B0-----:R-:W0:-:S06]  /*460e0*/  DADD R32, R36, -R32 ;  /* 0x0000000024207229 */ /* 0x001e0c0000000820 */
[----:B0-----:R-:W0:-:S06]  /*460f0*/  DFMA R32, R12, c[0x2][0x70], R32 ;  /* 0x00801c000c207a2b */ /* 0x001e0c0000000020 */
[----:B0-----:R0:W1:-:S10]  /*46100*/  DADD R32, R34, R32 ;  /* 0x0000000022207229 */ /* 0x0010540000000020 */
.L_x_5466:
[----:B-1----:R-:W-:Y:S01]  /*46110*/  IADD3 R33, R33, -0x100000, RZ ;  /* 0xfff0000021217810 */ /* 0x002fe20007ffe0ff */
[----:B------:R-:W1:-:S04]  /*46120*/  DFMA R4, R2, R4, c[0x2][0x4b8] ;  /* 0x00812e000204762b */ /* 0x000e480000000004 */
[----:B------:R-:W-:-:S04]  /*46130*/  DSETP.NEU.AND P0, PT, R18, +INF , PT ;  /* 0x7ff000001200742a */ /* 0x000fc80003f0d000 */
[----:B--2---:R-:W-:-:S04]  /*46140*/  DFMA R2, R32, R10, -R18 ;  /* 0x0000000a2002722b */ /* 0x004fc80000000812 */
[----:B-1----:R-:W1:-:S06]  /*46150*/  DFMA R4, R32, R10, R4 ;  /* 0x0000000a2004722b */ /* 0x002e4c0000000004 */
[----:B-1----:R-:W1:-:S10]  /*46160*/  DADD R2, R4, R2 ;  /* 0x0000000004027229 */ /* 0x002e540000000002 */
[----:B01----:R-:W-:Y:S02]  /*46170*/  FSEL R18, R18, R2, !P0 ;  /* 0x0000000212127208 */ /* 0x003fe40004000000 */
[----:B------:R-:W-:Y:S02]  /*46180*/  FSEL R19, R19, R3, !P0 ;  /* 0x0000000313137208 */ /* 0x000fe40004000000 */
.L_x_5462:
[----:B------:R-:W-:Y:S05]  /*46190*/  BSYNC B3 ;  /* 0x0000000000037941 */ /* 0x000fea0003800000 */
.L_x_5457:
[----:B------:R-:W-:-:S04]  /*461a0*/  MOV R7, 0x0 ;  /* 0x0000000000077802 */ /* 0x000fc80000000f00 */
[----:B------:R-:W-:Y:S05]  /*461b0*/  RET.REL.NODEC R6 `(_ZN2at6native27unrolled_elementwise_kernelIN48_GLOBAL__N__08322988_15_IGammaKernel_cu_cb51a28d10CalcIgammaIdEESt5arrayIPcLm3EELi4E23TrivialOffsetCalculatorILi2EjES8_ILi1EjENS0_6memory15LoadWithoutCastENSB_16StoreWithoutCastEEEviT_T0_T2_T3_T4_T5_) ;  /* 0xfffb9e4006007950 */ /* 0x000fea0003c3ffff */
.L_x_5467:
        /* <DEDUP_REMOVED lines=12> */
.L_x_6734:


//--------------------- .text._ZN2at6native29vectorized_elementwise_kernelILi2EN48_GLOBAL__N__08322988_15_IGammaKernel_cu_cb51a28d10CalcIgammaIdEESt5arrayIPcLm3EEEEviT0_T1_ --------------------------
	.section	.text._ZN2at6native29vectorized_elementwise_kernelILi2EN48_GLOBAL__N__08322988_15_IGammaKernel_cu_cb51a28d10CalcIgammaIdEESt5arrayIPcLm3EEEEviT0_T1_,"ax",@progbits
	.sectioninfo	@"SHI_REGISTERS=118"
	.align	128
.text._ZN2at6native29vectorized_elementwise_kernelILi2EN48_GLOBAL__N__08322988_15_IGammaKernel_cu_cb51a28d10CalcIgammaIdEESt5arrayIPcLm3EEEEviT0_T1_:
        .type           _ZN2at6native29vectorized_elementwise_kernelILi2EN48_GLOBAL__N__08322988_15_IGammaKernel_cu_cb51a28d10CalcIgammaIdEESt5arrayIPcLm3EEEEviT0_T1_,@function
        .size           _ZN2at6native29vectorized_elementwise_kernelILi2EN48_GLOBAL__N__08322988_15_IGammaKernel_cu_cb51a28d10CalcIgammaIdEESt5arrayIPcLm3EEEEviT0_T1_,(.L_x_6742 - _ZN2at6native29vectorized_elementwise_kernelILi2EN48_GLOBAL__N__08322988_15_IGammaKernel_cu_cb51a28d10CalcIgammaIdEESt5arrayIPcLm3EEEEviT0_T1_)
        .other          _ZN2at6native29vectorized_elementwise_kernelILi2EN48_GLOBAL__N__08322988_15_IGammaKernel_cu_cb51a28d10CalcIgammaIdEESt5arrayIPcLm3EEEEviT0_T1_,@"STO_CUDA_ENTRY STV_DEFAULT"
_ZN2at6native29vectorized_elementwise_kernelILi2EN48_GLOBAL__N__08322988_15_IGammaKernel_cu_cb51a28d10CalcIgammaIdEESt5arrayIPcLm3EEEEviT0_T1_:
[----:B------:R-:W-:-:S03]  /*0000*/  IMAD.MOV.U32 R1, RZ, RZ, c[0x0][0x28] ;  /* 0x00000a00ff017624 */ /* 0x000fc600078e00ff */
        /* <DEDUP_REMOVED lines=17> */
[----:B------:R-:W-:Y:S02]  /*0120*/  IMAD.U32 R32, RZ, RZ, UR4 ;  /* 0x00000004ff207e24 */ /* 0x000fe4000f8e00ff */
[----:B------:R-:W-:Y:S02]  /*0130*/  IMAD.U32 R34, RZ, RZ, UR6 ;  /* 0x00000006ff227e24 */ /* 0x000fe4000f8e00ff */
[----:B------:R-:W-:Y:S02]  /*0140*/  IMAD.U32 R35, RZ, RZ, UR7 ;  /* 0x00000007ff237e24 */ /* 0x000fe4000f8e00ff */
[----:B0-----:R-:W-:-:S04]  /*0150*/  IMAD.WIDE.U32 R32, R3, 0x10, R32 ;  /* 0x0000001003207825 */ /* 0x001fc800078e0020 */
[----:B------:R-:W-:Y:S01]  /*0160*/  IMAD.WIDE.U32 R34, R3, 0x10, R34 ;  /* 0x0000001003227825 */ /* 0x000fe200078e0022 */
[----:B------:R0:W5:Y:S04]  /*0170*/  LDG.E.128 R4, [R32.64] ;  /* 0x0000000a20047981 */ /* 0x000168000c1e1d00 */
[----:B------:R0:W5:Y:S04]  /*0180*/  LDG.E.128 R8, [R32.64+0x800] ;  /* 0x0008000a20087981 */ /* 0x000168000c1e1d00 */
[----:B------:R0:W5:Y:S04]  /*0190*/  LDG.E.128 R12, [R32.64+0x1000] ;  /* 0x0010000a200c7981 */ /* 0x000168000c1e1d00 */
[----:B------:R0:W5:Y:S04]  /*01a0*/  LDG.E.128 R16, [R32.64+0x1800] ;  /* 0x0018000a20107981 */ /* 0x000168000c1e1d00 */
[----:B------:R0:W5:Y:S04]  /*01b0*/  LDG.E.128 R44, [R34.64] ;  /* 0x0000000a222c7981 */ /* 0x000168000c1e1d00 */
[----:B------:R0:W5:Y:S04]  /*01c0*/  LDG.E.128 R20, [R34.64+0x800] ;  /* 0x0008000a22147981 */ /* 0x000168000c1e1d00 */
[----:B------:R0:W5:Y:S04]  /*01d0*/  LDG.E.128 R24, [R34.64+0x1000] ;  /* 0x0010000a22187981 */ /* 0x000168000c1e1d00 */
[----:B------:R0:W5:Y:S01]  /*01e0*/  LDG.E.128 R28, [R34.64+0x1800] ;  /* 0x0018000a221c7981 */ /* 0x000162000c1e1d00 */
[----:B------:R-:W-:-:S13]  /*01f0*/  ISETP.NE.AND P0, PT, RZ, UR12, PT ;  /* 0x0000000cff007c0c */ /* 0x000fda000bf05270 */
[----:B------:R-:W-:Y:S05]  /*0200*/  @!P0 BRA `(.L_x_5469) ;  /* 0x000003f000008947 */ /* 0x000fea0003800000 */
[----:B0----5:R-:W-:Y:S01]  /*0210*/  MOV R50, R44 ;  /* 0x0000002c00327202 */ /* 0x021fe20000000f00 */
[----:B------:R-:W-:Y:S01]  /*0220*/  IMAD.MOV.U32 R51, RZ, RZ, R45 ;  /* 0x000000ffff337224 */ /* 0x000fe200078e002d */
[----:B------:R-:W-:Y:S02]  /*0230*/  MOV R0, 0x250 ;  /* 0x0000025000007802 */ /* 0x000fe40000000f00 */
[----:B------:R-:W-:Y:S05]  /*0240*/  CALL.REL.NOINC `($_ZN2at6native29vectorized_elementwise_kernelILi2EN48_GLOBAL__N__08322988_15_IGammaKernel_cu_cb51a28d10CalcIgammaIdEESt5arrayIPcLm3EEEEviT0_T1_$_ZN46_INTERNAL_08322988_15_IGammaKernel_cu_cb51a28d48_GLOBAL__N__08322988_15_IGammaKernel_cu_cb51a28d12calc_igammacIdEET_S2_S2_) ;  /* 0x0001be3000007944 */ /* 0x000fea0003c00000 */
[----:B------:R-:W-:Y:S01]  /*0250*/  IMAD.MOV.U32 R4, RZ, RZ, R6 ;  /* 0x000000ffff047224 */ /* 0x000fe200078e0006 */
[----:B------:R-:W-:Y:S01]  /*0260*/  MOV R5, R7 ;  /* 0x0000000700057202 */ /* 0x000fe20000000f00 */
[----:B------:R-:W-:Y:S01]  /*0270*/  IMAD.MOV.U32 R50, RZ, RZ, R46 ;  /* 0x000000ffff327224 */ /* 0x000fe200078e002e */
[----:B--2---:R-:W-:Y:S01]  /*0280*/  MOV R44, R52 ;  /* 0x00000034002c7202 */ /* 0x004fe20000000f00 */
[----:B------:R-:W-:Y:S01]  /*0290*/  IMAD.MOV.U32 R51, RZ, RZ, R47 ;  /* 0x000000ffff337224 */ /* 0x000fe200078e002f */
[----:B------:R-:W-:Y:S01]  /*02a0*/  MOV R0, 0x2d0 ;  /* 0x000002d000007802 */ /* 0x000fe20000000f00 */
[----:B------:R-:W-:Y:S02]  /*02b0*/  IMAD.MOV.U32 R45, RZ, RZ, R53 ;  /* 0x000000ffff2d7224 */ /* 0x000fe400078e0035 */
[----:B------:R-:W-:Y:S05]  /*02c0*/  CALL.REL.NOINC `($_ZN2at6native29vectorized_elementwise_kernelILi2EN48_GLOBAL__N__08322988_15_IGammaKernel_cu_cb51a28d10CalcIgammaIdEESt5arrayIPcLm3EEEEviT0_T1_$_ZN46_INTERNAL_08322988_15_IGammaKernel_cu_cb51a28d48_GLOBAL__N__08322988_15_IGammaKernel_cu_cb51a28d12calc_igammacIdEET_S2_S2_) ;  /* 0x0001bdb000007944 */ /* 0x000fea0003c00000 */
[----:B------:R-:W-:Y:S01]  /*02d0*/  IMAD.MOV.U32 R4, RZ, RZ, R8 ;  /* 0x000000ffff047224 */ /* 0x000fe200078e0008 */
[----:B------:R-:W-:Y:S01]  /*02e0*/  MOV R5, R9 ;  /* 0x0000000900057202 */ /* 0x000fe20000000f00 */
[----:B------:R-:W-:Y:S01]  /*02f0*/  IMAD.MOV.U32 R50, RZ, RZ, R20 ;  /* 0x000000ffff327224 */ /* 0x000fe200078e0014 */
[----:B--2---:R-:W-:Y:S01]  /*0300*/  MOV R46, R52 ;  /* 0x00000034002e7202 */ /* 0x004fe20000000f00 */
[----:B------:R-:W-:Y:S01]  /*0310*/  IMAD.MOV.U32 R51, RZ, RZ, R21 ;  /* 0x000000ffff337224 */ /* 0x000fe200078e0015 */
[----:B------:R-:W-:Y:S01]  /*0320*/  MOV R0, 0x350 ;  /* 0x0000035000007802 */ /* 0x000fe20000000f00 */
[----:B------:R-:W-:-:S02]  /*0330*/  IMAD.MOV.U32 R47, RZ, RZ, R53 ;  /* 0x000000ffff2f7224 */ /* 0x000fc400078e0035 */
        /* <DEDUP_REMOVED lines=41> */
[----:B--2---:R-:W-:Y:S01]  /*05d0*/  IMAD.MOV.U32 R18, RZ, RZ, R52 ;  /* 0x000000ffff127224 */ /* 0x004fe200078e0034 */
[----:B------:R-:W-:Y:S01]  /*05e0*/  MOV R19, R53 ;  /* 0x0000003500137202 */ /* 0x000fe20000000f00 */
[----:B------:R-:W-:Y:S05]  /*05f0*/  BRA `(.L_x_5470) ;  /* 0x0000040000007947 */ /* 0x000fea0003800000 */
.L_x_5469:
[----:B0----5:R-:W-:Y:S01]  /*0600*/  IMAD.MOV.U32 R48, RZ, RZ, R4 ;  /* 0x000000ffff307224 */ /* 0x021fe200078e0004 */
[----:B------:R-:W-:Y:S01]  /*0610*/  MOV R4, R44 ;  /* 0x0000002c00047202 */ /* 0x000fe20000000f00 */
[----:B------:R-:W-:Y:S01]  /*0620*/  IMAD.MOV.U32 R49, RZ, RZ, R5 ;  /* 0x000000ffff317224 */ /* 0x000fe200078e0005 */
[----:B------:R-:W-:Y:S01]  /*0630*/  MOV R2, 0x660 ;  /* 0x0000066000027802 */ /* 0x000fe20000000f00 */
[----:B------:R-:W-:-:S02]  /*0640*/  IMAD.MOV.U32 R5, RZ, RZ, R45 ;  /* 0x000000ffff057224 */ /* 0x000fc400078e002d */
[----:B------:R-:W-:Y:S05]  /*0650*/  CALL.REL.NOINC `($_ZN2at6native29vectorized_elementwise_kernelILi2EN48_GLOBAL__N__08322988_15_IGammaKernel_cu_cb51a28d10CalcIgammaIdEESt5arrayIPcLm3EEEEviT0_T1_$_ZN46_INTERNAL_08322988_15_IGammaKernel_cu_cb51a28d48_GLOBAL__N__08322988_15_IGammaKernel_cu_cb51a28d11calc_igammaIdEET_S2_S2_) ;  /* 0x000019e000007944 */ /* 0x000fea0003c00000 */
[----:B------:R-:W-:Y:S01]  /*0660*/  IMAD.MOV.U32 R48, RZ, RZ, R6 ;  /* 0x000000ffff307224 */ /* 0x000fe200078e0006 */
[----:B------:R-:W-:Y:S01]  /*0670*/  MOV R49, R7 ;  /* 0x0000000700317202 */ /* 0x000fe20000000f00 */
[----:B------:R-:W-:Y:S01]  /*0680*/  IMAD.MOV.U32 R4, RZ, RZ, R46 ;  /* 0x000000ffff047224 */ /* 0x000fe200078e002e */
[----:B01----:R-:W-:Y:S01]  /*0690*/  MOV R44, R96 ;  /* 0x00000060002c7202 */ /* 0x003fe20000000f00 */
        /* <DEDUP_REMOVED lines=52> */
[----:B01----:R-:W-:Y:S01]  /*09e0*/  IMAD.MOV.U32 R18, RZ, RZ, R96 ;  /* 0x000000ffff127224 */ /* 0x003fe200078e0060 */
[----:B------:R-:W-:-:S02]  /*09f0*/  MOV R19, R97 ;  /* 0x0000006100137202 */ /* 0x000fc40000000f00 */
.L_x_5470:
[----:B------:R-:W-:Y:S02]  /*0a00*/  UMOV UR6, 0x8 ;  /* 0x0000000800067882 */ /* 0x000fe40000000000 */
[----:B------:R-:W-:-:S02]  /*0a10*/  ULDC.64 UR4, c[0x0][0x168] ;  /* 0x00005a0000047ab9 */ /* 0x000fc40000000a00 */
[----:B------:R-:W-:-:S06]  /*0a20*/  UIMAD.WIDE.U32 UR4, UR8, UR6, UR4 ;  /* 0x00000006080472a5 */ /* 0x000fcc000f8e0004 */
[----:B------:R-:W-:Y:S02]  /*0a30*/  IMAD.U32 R4, RZ, RZ, UR4 ;  /* 0x00000004ff047e24 */ /* 0x000fe4000f8e00ff */
[----:B------:R-:W-:-:S04]  /*0a40*/  IMAD.U32 R5, RZ, RZ, UR5 ;  /* 0x00000005ff057e24 */ /* 0x000fc8000f8e00ff */
[----:B------:R-:W-:-:S05]  /*0a50*/  IMAD.WIDE R2, R3, 0x10, R4 ;  /* 0x0000001003027825 */ /* 0x000fca00078e0204 */
[----:B------:R-:W-:Y:S04]  /*0a60*/  STG.E.128 [R2.64], R44 ;  /* 0x0000002c02007986 */ /* 0x000fe8000c101d0a */
[----:B------:R-:W-:Y:S04]  /*0a70*/  STG.E.128 [R2.64+0x800], R8 ;  /* 0x0008000802007986 */ /* 0x000fe8000c101d0a */
[----:B------:R-:W-:Y:S04]  /*0a80*/  STG.E.128 [R2.64+0x1000], R12 ;  /* 0x0010000c02007986 */ /* 0x000fe8000c101d0a */
[----:B------:R-:W-:Y:S01]  /*0a90*/  STG.E.128 [R2.64+0x1800], R16 ;  /* 0x0018001002007986 */ /* 0x000fe2000c101d0a */
[----:B------:R-:W-:Y:S05]  /*0aa0*/  EXIT ;  /* 0x000000000000794d */ /* 0x000fea0003800000 */
.L_x_5468:
[----:B------:R-:W0:Y:S01]  /*0ab0*/  S2R R3, SR_TID.X ;  /* 0x0000000000037919 */ /* 0x000e220000002100 */
[----:B------:R-:W-:Y:S01]  /*0ac0*/  CS2R R4, SRZ ;  /* 0x0000000000047805 */ /* 0x000fe2000001ff00 */
[----:B------:R-:W-:Y:S01]  /*0ad0*/  CS2R R28, SRZ ;  /* 0x00000000001c7805 */ /* 0x000fe2000001ff00 */
[----:B0-----:R-:W-:-:S02]  /*0ae0*/  ISETP.GE.AND P0, PT, R3, UR4, PT ;  /* 0x0000000403007c0c */ /* 0x001fc4000bf06270 */
[----:B------:R-:W-:-:S11]  /*0af0*/  MOV R0, R3 ;  /* 0x0000000300007202 */ /* 0x000fd60000000f00 */
[C---:B------:R-:W-:Y:S01]  /*0b00*/  @!P0 IADD3 R12, R0.reuse, UR8, RZ ;  /* 0x00000008000c8c10 */ /* 0x040fe2000fffe0ff */
[----:B------:R-:W-:Y:S01]  /*0b10*/  CS2R R46, SRZ ;  /* 0x00000000002e7805 */ /* 0x000fe2000001ff00 */
[----:B------:R-:W-:Y:S01]  /*0b20*/  @!P0 IADD3 R0, R0, 0x80, RZ ;  /* 0x0000008000008810 */ /* 0x000fe20007ffe0ff */
[----:B------:R-:W-:Y:S01]  /*0b30*/  CS2R R44, SRZ ;  /* 0x00000000002c7805 */ /* 0x000fe2000001ff00 */
[----:B------:R-:W-:Y:S02]  /*0b40*/  @!P0 IMAD.MOV.U32 R13, RZ, RZ, 0x8 ;  /* 0x00000008ff0d8424 */ /* 0x000fe400078e00ff */
[----:B------:R-:W-:Y:S02]  /*0b50*/  ISETP.GE.AND P5, PT, R0, UR4, PT ;  /* 0x0000000400007c0c */ /* 0x000fe4000bfa6270 */
[----:B------:R-:W-:-:S04]  /*0b60*/  @!P0 IMAD.WIDE.U32 R10, R12, R13, c[0x0][0x170] ;  /* 0x00005c000c0a8625 */ /* 0x000fc800078e000d */
[----:B------:R-:W-:Y:S01]  /*0b70*/  @!P0 IMAD.WIDE.U32 R12, R12, R13, c[0x0][0x178] ;  /* 0x00005e000c0c8625 */ /* 0x000fe200078e000d */
[----:B------:R0:W5:Y:S01]  /*0b80*/  @!P0 LDG.E.64 R4, [R10.64] ;  /* 0x0000000a0a048981 */ /* 0x000162000c1e1b00 */
[----:B------:R-:W-:Y:S01]  /*0b90*/  CS2R R6, SRZ ;  /* 0x0000000000067805 */ /* 0x000fe2000001ff00 */
[----:B------:R-:W-:Y:S01]  /*0ba0*/  CS2R R8, SRZ ;  /* 0x0000000000087805 */ /* 0x000fe2000001ff00 */
[----:B------:R-:W-:Y:S01]  /*0bb0*/  CS2R R30, SRZ ;  /* 0x00000000001e7805 */ /* 0x000fe2000001ff00 */
[----:B------:R1:W5:Y:S02]  /*0bc0*/  @!P0 LDG.E.64 R28, [R12.64] ;  /* 0x0000000a0c1c8981 */ /* 0x000364000c1e1b00 */
        /* <DEDUP_REMOVED lines=12> */
[----:B------:R-:W-:-:S12]  /*0c90*/  @!P5 IMAD.MOV.U32 R21, RZ, RZ, 0x8 ;  /* 0x00000008ff15d424 */ /* 0x000fd800078e00ff */
[C---:B------:R-:W-:Y:S02]  /*0ca0*/  @!P3 IADD3 R40, R0.reuse, UR8, RZ ;  /* 0x000000080028bc10 */ /* 0x040fe4000fffe0ff */
[----:B------:R-:W-:-:S04]  /*0cb0*/  @!P3 IADD3 R0, R0, 0x80, RZ ;  /* 0x000000800000b810 */ /* 0x000fc80007ffe0ff */
[----:B------:R-:W-:Y:S01]  /*0cc0*/  ISETP.GE.AND P4, PT, R0, UR4, PT ;  /* 0x0000000400007c0c */ /* 0x000fe2000bf86270 */
[----:B------:R-:W-:-:S04]  /*0cd0*/  @!P5 IMAD.WIDE.U32 R18, R20, R21, c[0x0][0x170] ;  /* 0x00005c001412d625 */ /* 0x000fc800078e0015 */
[----:B------:R-:W-:Y:S01]  /*0ce0*/  @!P5 IMAD.WIDE.U32 R20, R20, R21, c[0x0][0x178] ;  /* 0x00005e001414d625 */ /* 0x000fe200078e0015 */
[----:B------:R2:W5:Y:S04]  /*0cf0*/  @!P5 LDG.E.64 R46, [R18.64] ;  /* 0x0000000a122ed981 */ /* 0x000568000c1e1b00 */
[----:B------:R3:W5:Y:S03]  /*0d00*/  @!P5 LDG.E.64 R44, [R20.64] ;  /* 0x0000000a142cd981 */ /* 0x000766000c1e1b00 */
[C---:B------:R-:W-:Y:S02]  /*0d10*/  @!P4 IADD3 R2, R0.reuse, UR8, RZ ;  /* 0x000000080002cc10 */ /* 0x040fe4000fffe0ff */
[----:B------:R-:W-:-:S04]  /*0d20*/  @!P4 IADD3 R0, R0, 0x80, RZ ;  /* 0x000000800000c810 */ /* 0x000fc80007ffe0ff */
[----:B------:R-:W-:Y:S02]  /*0d30*/  ISETP.GE.AND P5, PT, R0, UR4, PT ;  /* 0x0000000400007c0c */ /* 0x000fe4000bfa6270 */
[----:B------:R-:W-:Y:S01]  /*0d40*/  @!P6 MOV R25, 0x8 ;  /* 0x000000080019e802 */ /* 0x000fe20000000f00 */
[----:B------:R-:W-:Y:S01]  /*0d50*/  @!P1 IMAD.MOV.U32 R33, RZ, RZ, 0x8 ;  /* 0x00000008ff219424 */ /* 0x000fe200078e00ff */
[----:B------:R-:W-:Y:S01]  /*0d60*/  @!P3 MOV R41, 0x8 ;  /* 0x000000080029b802 */ /* 0x000fe20000000f00 */
[----:B------:R-:W-:Y:S01]  /*0d70*/  @!P2 IMAD.MOV.U32 R37, RZ, RZ, 0x8 ;  /* 0x00000008ff25a424 */ /* 0x000fe200078e00ff */
[----:B0-----:R-:W-:Y:S01]  /*0d80*/  CS2R R10, SRZ ;  /* 0x00000000000a7805 */ /* 0x001fe2000001ff00 */
[CC--:B------:R-:W-:Y:S01]  /*0d90*/  @!P6 IMAD.WIDE.U32 R22, R24.reuse, R25.reuse, c[0x0][0x170] ;  /* 0x00005c001816e625 */ /* 0x0c0fe200078e0019 */
[----:B-1----:R-:W-:Y:S01]  /*0da0*/  CS2R R12, SRZ ;  /* 0x00000000000c7805 */ /* 0x002fe2000001ff00 */
[----:B------:R-:W-:Y:S01]  /*0db0*/  CS2R R14, SRZ ;  /* 0x00000000000e7805 */ /* 0x000fe2000001ff00 */
[----:B------:R-:W-:Y:S01]  /*0dc0*/  CS2R R16, SRZ ;  /* 0x0000000000107805 */ /* 0x000fe2000001ff00 */
[----:B------:R-:W-:Y:S01]  /*0dd0*/  @!P6 IMAD.WIDE.U32 R24, R24, R25, c[0x0][0x178] ;  /* 0x00005e001818e625 */ /* 0x000fe200078e0019 */
[----:B------:R0:W5:Y:S01]  /*0de0*/  @!P6 LDG.E.64 R6, [R22.64] ;  /* 0x0000000a1606e981 */ /* 0x000162000c1e1b00 */
[----:B------:R-:W-:-:S02]  /*0df0*/  @!P5 IADD3 R0, R0, UR8, RZ ;  /* 0x000000080000dc10 */ /* 0x000fc4000fffe0ff */
[----:B------:R-:W-:Y:S01]  /*0e00*/  @!P1 IMAD.WIDE.U32 R26, R32, R33, c[0x0][0x170] ;  /* 0x00005c00201a9625 */ /* 0x000fe200078e0021 */
[----:B------:R1:W5:Y:S03]  /*0e10*/  @!P6 LDG.E.64 R8, [R24.64] ;  /* 0x0000000a1808e981 */ /* 0x000366000c1e1b00 */
[----:B------:R-:W-:Y:S01]  /*0e20*/  @!P2 IMAD.WIDE.U32 R34, R36, R37, c[0x0][0x170] ;  /* 0x00005c002422a625 */ /* 0x000fe200078e0025 */
[----:B------:R4:W5:Y:S03]  /*0e30*/  @!P1 LDG.E.64 R30, [R26.64] ;  /* 0x0000000a1a1e9981 */ /* 0x000966000c1e1b00 */
[----:B------:R-:W-:Y:S01]  /*0e40*/  @!P1 IMAD.WIDE.U32 R32, R32, R33, c[0x0][0x178] ;  /* 0x00005e0020209625 */ /* 0x000fe200078e0021 */
[----:B------:R0:W5:Y:S03]  /*0e50*/  @!P2 LDG.E.64 R12, [R34.64] ;  /* 0x0000000a220ca981 */ /* 0x000166000c1e1b00 */
[----:B------:R-:W-:Y:S01]  /*0e60*/  @!P2 IMAD.WIDE.U32 R36, R36, R37, c[0x0][0x178] ;  /* 0x00005e002424a625 */ /* 0x000fe200078e0025 */
[----:B------:R0:W5:Y:S03]  /*0e70*/  @!P1 LDG.E.64 R10, [R32.64] ;  /* 0x0000000a200a9981 */ /* 0x000166000c1e1b00 */
[CC--:B------:R-:W-:Y:S01]  /*0e80*/  @!P3 IMAD.WIDE.U32 R38, R40.reuse, R41.reuse, c[0x0][0x170] ;  /* 0x00005c002826b625 */ /* 0x0c0fe200078e0029 */
[----:B------:R4:W5:Y:S03]  /*0e90*/  @!P2 LDG.E.64 R14, [R36.64] ;  /* 0x0000000a240ea981 */ /* 0x000966000c1e1b00 */
[----:B------:R-:W-:Y:S01]  /*0ea0*/  @!P4 IMAD.MOV.U32 R43, RZ, RZ, 0x8 ;  /* 0x00000008ff2bc424 */ /* 0x000fe200078e00ff */
[----:B------:R4:W5:Y:S01]  /*0eb0*/  @!P3 LDG.E.64 R16, [R38.64] ;  /* 0x0000000a2610b981 */ /* 0x000962000c1e1b00 */
[----:B------:R-:W-:Y:S01]  /*0ec0*/  @!P5 IMAD.MOV.U32 R49, RZ, RZ, 0x8 ;  /* 0x00000008ff31d424 */ /* 0x000fe200078e00ff */
[----:B--2---:R-:W-:Y:S01]  /*0ed0*/  CS2R R18, SRZ ;  /* 0x0000000000127805 */ /* 0x004fe2000001ff00 */
[----:B---3--:R-:W-:Y:S01]  /*0ee0*/  CS2R R20, SRZ ;  /* 0x0000000000147805 */ /* 0x008fe2000001ff00 */
[----:B0-----:R-:W-:Y:S01]  /*0ef0*/  CS2R R22, SRZ ;  /* 0x0000000000167805 */ /* 0x001fe2000001ff00 */
[----:B-1----:R-:W-:Y:S01]  /*0f00*/  CS2R R24, SRZ ;  /* 0x0000000000187805 */ /* 0x002fe2000001ff00 */
[----:B----4-:R-:W-:Y:S01]  /*0f10*/  CS2R R26, SRZ ;  /* 0x00000000001a7805 */ /* 0x010fe2000001ff00 */
[----:B------:R-:W-:-:S04]  /*0f20*/  @!P3 IMAD.WIDE.U32 R40, R40, R41, c[0x0][0x178] ;  /* 0x00005e002828b625 */ /* 0x000fc800078e0029 */
[CC--:B------:R-:W-:Y:S01]  /*0f30*/  @!P4 IMAD.WIDE.U32 R36, R2.reuse, R43.reuse, c[0x0][0x170] ;  /* 0x00005c000224c625 */ /* 0x0c0fe200078e002b */
[----:B------:R0:W5:Y:S03]  /*0f40*/  @!P3 LDG.E.64 R18, [R40.64] ;  /* 0x0000000a2812b981 */ /* 0x000166000c1e1b00 */
[----:B------:R-:W-:Y:S01]  /*0f50*/  @!P4 IMAD.WIDE.U32 R38, R2, R43, c[0x0][0x178] ;  /* 0x00005e000226c625 */ /* 0x000fe200078e002b */
[----:B------:R0:W5:Y:S03]  /*0f60*/  @!P4 LDG.E.64 R20, [R36.64] ;  /* 0x0000000a2414c981 */ /* 0x000166000c1e1b00 */
[CC--:B------:R-:W-:Y:S01]  /*0f70*/  @!P5 IMAD.WIDE.U32 R32, R0.reuse, R49.reuse, c[0x0][0x170] ;  /* 0x00005c000020d625 */ /* 0x0c0fe200078e0031 */
[----:B------:R0:W5:Y:S03]  /*0f80*/  @!P4 LDG.E.64 R22, [R38.64] ;  /* 0x0000000a2616c981 */ /* 0x000166000c1e1b00 */
[----:B------:R-:W-:Y:S01]  /*0f90*/  @!P5 IMAD.WIDE.U32 R34, R0, R49, c[0x0][0x178] ;  /* 0x00005e000022d625 */ /* 0x000fe200078e0031 */
[----:B------:R0:W5:Y:S04]  /*0fa0*/  @!P5 LDG.E.64 R24, [R32.64] ;  /* 0x0000000a2018d981 */ /* 0x000168000c1e1b00 */
[----:B------:R0:W5:Y:S01]  /*0fb0*/  @!P5 LDG.E.64 R26, [R34.64] ;  /* 0x0000000a221ad981 */ /* 0x000162000c1e1b00 */
        /* <DEDUP_REMOVED lines=8> */
[----:B------:R-:W-:Y:S05]  /*1040*/  CALL.REL.NOINC `($_ZN2at6native29vectorized_elementwise_kernelILi2EN48_GLOBAL__N__08322988_15_IGammaKernel_cu_cb51a28d10CalcIgammaIdEESt5arrayIPcLm3EEEEviT0_T1_$_ZN46_INTERNAL_08322988_15_IGammaKernel_cu_cb51a28d48_GLOBAL__N__08322988_15_IGammaKernel_cu_cb51a28d12calc_igammacIdEET_S2_S2_) ;  /* 0x0001b03000007944 */ /* 0x000fea0003c00000 */
[----:B--2---:R-:W-:Y:S01]  /*1050*/  IMAD.MOV.U32 R28, RZ, RZ, R52 ;  /* 0x000000ffff1c7224 */ /* 0x004fe200078e0034 */
[----:B------:R-:W-:Y:S02]  /*1060*/  MOV R29, R53 ;  /* 0x00000035001d7202 */ /* 0x000fe40000000f00 */
.L_x_5474:
[----:B------:R-:W-:Y:S05]  /*1070*/  BSYNC B8 ;  /* 0x0000000000087941 */ /* 0x000fea0003800000 */
.L_x_5473:
        /* <DEDUP_REMOVED lines=9> */
[----:B------:R-:W-:Y:S05]  /*1110*/  CALL.REL.NOINC `($_ZN2at6native29vectorized_elementwise_kernelILi2EN48_GLOBAL__N__08322988_15_IGammaKernel_cu_cb51a28d10CalcIgammaIdEESt5arrayIPcLm3EEEEviT0_T1_$_ZN46_INTERNAL_08322988_15_IGammaKernel_cu_cb51a28d48_GLOBAL__N__08322988_15_IGammaKernel_cu_cb51a28d12calc_igammacIdEET_S2_S2_) ;  /* 0x0001af6000007944 */ /* 0x000fea0003c00000 */
[----:B--2---:R-:W-:Y:S01]  /*1120*/  IMAD.MOV.U32 R44, RZ, RZ, R52 ;  /* 0x000000ffff2c7224 */ /* 0x004fe200078e0034 */
[----:B------:R-:W-:Y:S02]  /*1130*/  MOV R45, R53 ;  /* 0x00000035002d7202 */ /* 0x000fe40000000f00 */
.L_x_5476:
[----:B------:R-:W-:Y:S05]  /*1140*/  BSYNC B8 ;  /* 0x0000000000087941 */ /* 0x000fea0003800000 */
.L_x_5475:
        /* <DEDUP_REMOVED lines=12> */
.L_x_5478:
[----:B------:R-:W-:Y:S05]  /*1210*/  BSYNC B8 ;  /* 0x0000000000087941 */ /* 0x000fea0003800000 */
.L_x_5477:
        /* <DEDUP_REMOVED lines=12> */
.L_x_5480:
[----:B------:R-:W-:Y:S05]  /*12e0*/  BSYNC B8 ;  /* 0x0000000000087941 */ /* 0x000fea0003800000 */
.L_x_5479:
        /* <DEDUP_REMOVED lines=12> */
.L_x_5482:
[----:B------:R-:W-:Y:S05]  /*13b0*/  BSYNC B8 ;  /* 0x0000000000087941 */ /* 0x000fea0003800000 */
.L_x_5481:
        /* <DEDUP_REMOVED lines=12> */
.L_x_5484:
[----:B------:R-:W-:Y:S05]  /*1480*/  BSYNC B8 ;  /* 0x0000000000087941 */ /* 0x000fea0003800000 */
.L_x_5483:
        /* <DEDUP_REMOVED lines=12> */
.L_x_5486:
[----:B------:R-:W-:Y:S05]  /*1550*/  BSYNC B8 ;  /* 0x0000000000087941 */ /* 0x000fea0003800000 */
.L_x_5485:
        /* <DEDUP_REMOVED lines=10> */
[----:B------:R-:W-:Y:S01]  /*1600*/  MOV R3, R53 ;  /* 0x0000003500037202 */ /* 0x000fe20000000f00 */
[----:B------:R-:W-:Y:S05]  /*1610*/  BRA `(.L_x_5487) ;  /* 0x0000064000007947 */ /* 0x000fea0003800000 */
.L_x_5472:
[----:B0-----:R-:W-:Y:S01]  /*1620*/  BSSY B9, `(.L_x_5488) ;  /* 0x000000a000097945 */ /* 0x001fe20003800000 */
[----:B------:R-:W-:Y:S05]  /*1630*/  @P0 BRA `(.L_x_5489) ;  /* 0x0000008000000947 */ /* 0x000fea0003800000 */
[----:B-----5:R-:W-:Y:S01]  /*1640*/  IMAD.MOV.U32 R48, RZ, RZ, R4 ;  /* 0x000000ffff307224 */ /* 0x020fe200078e0004 */
[----:B------:R-:W-:Y:S01]  /*1650*/  MOV R4, R28 ;  /* 0x0000001c00047202 */ /* 0x000fe20000000f00 */
[----:B------:R-:W-:Y:S01]  /*1660*/  IMAD.MOV.U32 R49, RZ, RZ, R5 ;  /* 0x000000ffff317224 */ /* 0x000fe200078e0005 */
[----:B------:R-:W-:Y:S01]  /*1670*/  MOV R2, 0x16a0 ;  /* 0x000016a000027802 */ /* 0x000fe20000000f00 */
[----:B------:R-:W-:-:S02]  /*1680*/  IMAD.MOV.U32 R5, RZ, RZ, R29 ;  /* 0x000000ffff057224 */ /* 0x000fc400078e001d */
[----:B------:R-:W-:Y:S05]  /*1690*/  CALL.REL.NOINC `($_ZN2at6native29vectorized_elementwise_kernelILi2EN48_GLOBAL__N__08322988_15_IGammaKernel_cu_cb51a28d10CalcIgammaIdEESt5arrayIPcLm3EEEEviT0_T1_$_ZN46_INTERNAL_08322988_15_IGammaKernel_cu_cb51a28d48_GLOBAL__N__08322988_15_IGammaKernel_cu_cb51a28d11calc_igammaIdEET_S2_S2_) ;  /* 0x000009a000007944 */ /* 0x000fea0003c00000 */
[----:B01----:R-:W-:Y:S01]  /*16a0*/  IMAD.MOV.U32 R28, RZ, RZ, R96 ;  /* 0x000000ffff1c7224 */ /* 0x003fe200078e0060 */
[----:B------:R-:W-:-:S02]  /*16b0*/  MOV R29, R97 ;  /* 0x00000061001d7202 */ /* 0x000fc40000000f00 */
.L_x_5489:
[----:B------:R-:W-:Y:S05]  /*16c0*/  BSYNC B9 ;  /* 0x0000000000097941 */ /* 0x000fea0003800000 */
.L_x_5488:
        /* <DEDUP_REMOVED lines=9> */
[----:B------:R-:W-:Y:S05]  /*1760*/  CALL.REL.NOINC `($_ZN2at6native29vectorized_elementwise_kernelILi2EN48_GLOBAL__N__08322988_15_IGammaKernel_cu_cb51a28d10CalcIgammaIdEESt5arrayIPcLm3EEEEviT0_T1_$_ZN46_INTERNAL_08322988_15_IGammaKernel_cu_cb51a28d48_GLOBAL__N__08322988_15_IGammaKernel_cu_cb51a28d11calc_igammaIdEET_S2_S2_) ;  /* 0x000008d000007944 */ /* 0x000fea0003c00000 */
[----:B01----:R-:W-:Y:S01]  /*1770*/  IMAD.MOV.U32 R44, RZ, RZ, R96 ;  /* 0x000000ffff2c7224 */ /* 0x003fe200078e0060 */
[----:B------:R-:W-:Y:S02]  /*1780*/  MOV R45, R97 ;  /* 0x00000061002d7202 */ /* 0x000fe40000000f00 */
.L_x_5491:
[----:B------:R-:W-:Y:S05]  /*1790*/  BSYNC B9 ;  /* 0x0000000000097941 */ /* 0x000fea0003800000 */
.L_x_5490:
        /* <DEDUP_REMOVED lines=12> */
.L_x_5493:
[----:B------:R-:W-:Y:S05]  /*1860*/  BSYNC B9 ;  /* 0x0000000000097941 */ /* 0x000fea0003800000 */
.L_x_5492:
        /* <DEDUP_REMOVED lines=12> */
.L_x_5495:
[----:B------:R-:W-:Y:S05]  /*1930*/  BSYNC B9 ;  /* 0x0000000000097941 */ /* 0x000fea0003800000 */
.L_x_5494:
        /* <DEDUP_REMOVED lines=12> */
.L_x_5497:
[----:B------:R-:W-:Y:S05]  /*1a00*/  BSYNC B9 ;  /* 0x0000000000097941 */ /* 0x000fea0003800000 */
.L_x_5496:
        /* <DEDUP_REMOVED lines=12> */
.L_x_5499:
[----:B------:R-:W-:Y:S05]  /*1ad0*/  BSYNC B9 ;  /* 0x0000000000097941 */ /* 0x000fea0003800000 */
.L_x_5498:
        /* <DEDUP_REMOVED lines=12> */
.L_x_5501:
[----:B------:R-:W-:Y:S05]  /*1ba0*/  BSYNC B9 ;  /* 0x0000000000097941 */ /* 0x000fea0003800000 */
.L_x_5500:
        /* <DEDUP_REMOVED lines=11> */
.L_x_5487:
[----:B------:R-:W-:Y:S05]  /*1c60*/  BSYNC B1 ;  /* 0x0000000000017941 */ /* 0x000fea0003800000 */
.L_x_5471:
[----:B------:R-:W0:Y:S01]  /*1c70*/  S2R R0, SR_TID.X ;  /* 0x0000000000007919 */ /* 0x000e220000002100 */
[----:B------:R-:W-:Y:S01]  /*1c80*/  BSSY B0, `(.L_x_5502) ;  /* 0x0000033000007945 */ /* 0x000fe20003800000 */
[----:B------:R-:W-:Y:S01]  /*1c90*/  BSSY B1, `(.L_x_5503) ;  /* 0x000002b000017945 */ /* 0x000fe20003800000 */
[----:B0-----:R-:W-:-:S13]  /*1ca0*/  ISETP.GE.AND P0, PT, R0, UR4, PT ;  /* 0x0000000400007c0c */ /* 0x001fda000bf06270 */
[C---:B-----5:R-:W-:Y:S01]  /*1cb0*/  @!P0 IADD3 R4, R0.reuse, UR8, RZ ;  /* 0x0000000800048c10 */ /* 0x060fe2000fffe0ff */
[----:B------:R-:W-:Y:S01]  /*1cc0*/  @!P0 IMAD.MOV.U32 R5, RZ, RZ, 0x8 ;  /* 0x00000008ff058424 */ /* 0x000fe200078e00ff */
[----:B------:R-:W-:-:S03]  /*1cd0*/  @!P0 IADD3 R0, R0, 0x80, RZ ;  /* 0x0000008000008810 */ /* 0x000fc60007ffe0ff */
[----:B------:R-:W-:-:S05]  /*1ce0*/  @!P0 IMAD.WIDE.U32 R4, R4, R5, c[0x0][0x168] ;  /* 0x00005a0004048625 */ /* 0x000fca00078e0005 */
[----:B------:R0:W-:Y:S01]  /*1cf0*/  @!P0 STG.E.64 [R4.64], R28 ;  /* 0x0000001c04008986 */ /* 0x0001e2000c101b0a */
[----:B------:R-:W-:-:S13]  /*1d00*/  ISETP.GE.AND P0, PT, R0, UR4, PT ;  /* 0x0000000400007c0c */ /* 0x000fda000bf06270 */
[----:B------:R-:W-:Y:S05]  /*1d10*/  @P0 BRA `(.L_x_5504) ;  /* 0x000000c000000947 */ /* 0x000fea0003800000 */
[C---:B0-----:R-:W-:Y:S01]  /*1d20*/  IADD3 R4, R0.reuse, UR8, RZ ;  /* 0x0000000800047c10 */ /* 0x041fe2000fffe0ff */
[----:B------:R-:W-:Y:S01]  /*1d30*/  IMAD.MOV.U32 R5, RZ, RZ, 0x8 ;  /* 0x00000008ff057424 */ /* 0x000fe200078e00ff */
[----:B------:R-:W-:-:S03]  /*1d40*/  IADD3 R0, R0, 0x80, RZ ;  /* 0x0000008000007810 */ /* 0x000fc60007ffe0ff */
[----:B------:R-:W-:Y:S01]  /*1d50*/  IMAD.WIDE.U32 R4, R4, R5, c[0x0][0x168] ;  /* 0x00005a0004047625 */ /* 0x000fe200078e0005 */
[----:B------:R-:W-:-:S04]  /*1d60*/  ISETP.GE.AND P0, PT, R0, UR4, PT ;  /* 0x0000000400007c0c */ /* 0x000fc8000bf06270 */
[----:B------:R0:W-:Y:S09]  /*1d70*/  STG.E.64 [R4.64], R44 ;  /* 0x0000002c04007986 */ /* 0x0001f2000c101b0a */
[----:B------:R-:W-:Y:S05]  /*1d80*/  @P0 BRA `(.L_x_5505) ;  /* 0x000000c000000947 */ /* 0x000fea0003800000 */
[----:B0-----:R-:W-:Y:S01]  /*1d90*/  HFMA2.MMA R5, -RZ, RZ, 0, 4.76837158203125e-07 ;  /* 0x00000008ff057435 */ /* 0x001fe200000001ff */
[----:B------:R-:W-:-:S02]  /*1da0*/  IADD3 R4, R0, UR8, RZ ;  /* 0x0000000800047c10 */ /* 0x000fc4000fffe0ff */
[----:B------:R-:W-:-:S07]  /*1db0*/  IADD3 R0, R0, 0x80, RZ ;  /* 0x0000008000007810 */ /* 0x000fce0007ffe0ff */
[----:B------:R-:W-:-:S05]  /*1dc0*/  IMAD.WIDE.U32 R4, R4, R5, c[0x0][0x168] ;  /* 0x00005a0004047625 */ /* 0x000fca00078e0005 */
[----:B------:R0:W-:Y:S02]  /*1dd0*/  STG.E.64 [R4.64], R6 ;  /* 0x0000000604007986 */ /* 0x0001e4000c101b0a */
.L_x_5504:
[----:B0-----:R-:W-:-:S13]  /*1de0*/  ISETP.GE.AND P0, PT, R0, UR4, PT ;  /* 0x0000000400007c0c */ /* 0x001fda000bf06270 */
[----:B------:R-:W-:Y:S05]  /*1df0*/  @P0 BRA `(.L_x_5506) ;  /* 0x000000c000000947 */ /* 0x000fea0003800000 */
[C---:B------:R-:W-:Y:S01]  /*1e00*/  IADD3 R4, R0.reuse, UR8, RZ ;  /* 0x0000000800047c10 */ /* 0x040fe2000fffe0ff */
[----:B------:R-:W-:Y:S01]  /*1e10*/  IMAD.MOV.U32 R5, RZ, RZ, 0x8 ;  /* 0x00000008ff057424 */ /* 0x000fe200078e00ff */
[----:B------:R-:W-:-:S03]  /*1e20*/  IADD3 R0, R0, 0x80, RZ ;  /* 0x0000008000007810 */ /* 0x000fc60007ffe0ff */
[----:B------:R-:W-:-:S05]  /*1e30*/  IMAD.WIDE.U32 R4, R4, R5, c[0x0][0x168] ;  /* 0x00005a0004047625 */ /* 0x000fca00078e0005 */
[----:B------:R0:W-:Y:S02]  /*1e40*/  STG.E.64 [R4.64], R8 ;  /* 0x0000000804007986 */ /* 0x0001e4000c101b0a */
.L_x_5505:
[----:B------:R-:W-:-:S13]  /*1e50*/  ISETP.GE.AND P0, PT, R0, UR4, PT ;  /* 0x0000000400007c0c */ /* 0x000fda000bf06270 */
[----:B------:R-:W-:Y:S05]  /*1e60*/  @P0 BRA `(.L_x_5507) ;  /* 0x000000d000000947 */ /* 0x000fea0003800000 */
[C---:B0-----:R-:W-:Y:S01]  /*1e70*/  IADD3 R4, R0.reuse, UR8, RZ ;  /* 0x0000000800047c10 */ /* 0x041fe2000fffe0ff */
[----:B------:R-:W-:Y:S01]  /*1e80*/  IMAD.MOV.U32 R5, RZ, RZ, 0x8 ;  /* 0x00000008ff057424 */ /* 0x000fe200078e00ff */
[----:B------:R-:W-:-:S03]  /*1e90*/  IADD3 R0, R0, 0x80, RZ ;  /* 0x0000008000007810 */ /* 0x000fc60007ffe0ff */
[----:B------:R-:W-:-:S05]  /*1ea0*/  IMAD.WIDE.U32 R4, R4, R5, c[0x0][0x168] ;  /* 0x00005a0004047625 */ /* 0x000fca00078e0005 */
[----:B------:R0:W-:Y:S02]  /*1eb0*/  STG.E.64 [R4.64], R10 ;  /* 0x0000000a04007986 */ /* 0x0001e4000c101b0a */
.L_x_5506:
[----:B------:R-:W-:-:S13]  /*1ec0*/  ISETP.GE.AND P0, PT, R0, UR4, PT ;  /* 0x0000000400007c0c */ /* 0x000fda000bf06270 */
[----:B------:R-:W-:Y:S01]  /*1ed0*/  @P0 BREAK B1 ;  /* 0x0000000000010942 */ /* 0x000fe20003800000 */
[----:B------:R-:W-:Y:S05]  /*1ee0*/  @P0 BRA `(.L_x_5508) ;  /* 0x000000c000000947 */ /* 0x000fea0003800000 */
[C---:B0-----:R-:W-:Y:S02]  /*1ef0*/  IADD3 R4, R0.reuse, UR8, RZ ;  /* 0x0000000800047c10 */ /* 0x041fe4000fffe0ff */
[----:B------:R-:W-:Y:S02]  /*1f00*/  MOV R5, 0x8 ;  /* 0x0000000800057802 */ /* 0x000fe40000000f00 */
[----:B------:R-:W-:-:S03]  /*1f10*/  IADD3 R0, R0, 0x80, RZ ;  /* 0x0000008000007810 */ /* 0x000fc60007ffe0ff */
[----:B------:R-:W-:-:S05]  /*1f20*/  IMAD.WIDE.U32 R4, R4, R5, c[0x0][0x168] ;  /* 0x00005a0004047625 */ /* 0x000fca00078e0005 */
[----:B------:R0:W-:Y:S02]  /*1f30*/  STG.E.64 [R4.64], R12 ;  /* 0x0000000c04007986 */ /* 0x0001e4000c101b0a */
.L_x_5507:
[----:B------:R-:W-:Y:S05]  /*1f40*/  BSYNC B1 ;  /* 0x0000000000017941 */ /* 0x000fea0003800000 */
.L_x_5503:
[----:B------:R-:W-:-:S13]  /*1f50*/  ISETP.GE.AND P0, PT, R0, UR4, PT ;  /* 0x0000000400007c0c */ /* 0x000fda000bf06270 */
[C---:B0-----:R-:W-:Y:S01]  /*1f60*/  @!P0 IADD3 R4, R0.reuse, UR8, RZ ;  /* 0x0000000800048c10 */ /* 0x041fe2000fffe0ff */
[----:B------:R-:W-:Y:S01]  /*1f70*/  @!P0 IMAD.MOV.U32 R5, RZ, RZ, 0x8 ;  /* 0x00000008ff058424 */ /* 0x000fe200078e00ff */
[----:B------:R-:W-:-:S03]  /*1f80*/  @!P0 IADD3 R0, R0, 0x80, RZ ;  /* 0x0000008000008810 */ /* 0x000fc60007ffe0ff */
[----:B------:R-:W-:-:S05]  /*1f90*/  @!P0 IMAD.WIDE.U32 R4, R4, R5, c[0x0][0x168] ;  /* 0x00005a0004048625 */ /* 0x000fca00078e0005 */
[----:B------:R0:W-:Y:S02]  /*1fa0*/  @!P0 STG.E.64 [R4.64], R14 ;  /* 0x0000000e04008986 */ /* 0x0001e4000c101b0a */
.L_x_5508:
[----:B------:R-:W-:Y:S05]  /*1fb0*/  BSYNC B0 ;  /* 0x0000000000007941 */ /* 0x000fea0003800000 */
.L_x_5502:
[----:B------:R-:W-:Y:S01]  /*1fc0*/  WARPSYNC 0xffffffff ;  /* 0xffffffff00007948 */ /* 0x000fe20003800000 */
[----:B------:R-:W-:-:S13]  /*1fd0*/  ISETP.GE.AND P0, PT, R0, UR4, PT ;  /* 0x0000000400007c0c */ /* 0x000fda000bf06270 */
[----:B------:R-:W-:Y:S05]  /*1fe0*/  @P0 EXIT ;  /* 0x000000000000094d */ /* 0x000fea0003800000 */
[----:B0-----:R-:W-:Y:S01]  /*1ff0*/  IADD3 R4, R0, UR8, RZ ;  /* 0x0000000800047c10 */ /* 0x001fe2000fffe0ff */
[----:B------:R-:W-:-:S04]  /*2000*/  IMAD.MOV.U32 R5, RZ, RZ, 0x8 ;  /* 0x00000008ff057424 */ /* 0x000fc800078e00ff */
[----:B------:R-:W-:-:S05]  /*2010*/  IMAD.WIDE.U32 R4, R4, R5, c[0x0][0x168] ;  /* 0x00005a0004047625 */ /* 0x000fca00078e0005 */
[----:B------:R-:W-:Y:S01]  /*2020*/  STG.E.64 [R4.64], R2 ;  /* 0x0000000204007986 */ /* 0x000fe2000c101b0a */
[----:B------:R-:W-:Y:S05]  /*2030*/  EXIT ;  /* 0x000000000000794d */ /* 0x000fea0003800000 */
        .type           $_ZN2at6native29vectorized_elementwise_kernelILi2EN48_GLOBAL__N__08322988_15_IGammaKernel_cu_cb51a28d10CalcIgammaIdEESt5arrayIPcLm3EEEEviT0_T1_$_ZN46_INTERNAL_08322988_15_IGammaKernel_cu_cb51a28d48_GLOBAL__N__08322988_15_IGammaKernel_cu_cb51a28d11calc_igammaIdEET_S2_S2_,@function
        .size           $_ZN2at6native29vectorized_elementwise_kernelILi2EN48_GLOBAL__N__08322988_15_IGammaKernel_cu_cb51a28d10CalcIgammaIdEESt5arrayIPcLm3EEEEviT0_T1_$_ZN46_INTERNAL_08322988_15_IGammaKernel_cu_cb51a28d48_GLOBAL__N__08322988_15_IGammaKernel_cu_cb51a28d11calc_igammaIdEET_S2_S2_,($_ZN2at6native29vectorized_elementwise_kernelILi2EN48_GLOBAL__N__08322988_15_IGammaKernel_cu_cb51a28d10CalcIgammaIdEESt5arrayIPcLm3EEEEviT0_T1_$_ZN46_INTERNAL_08322988_15_IGammaKernel_cu_cb51a28d48_GLOBAL__N__08322988_15_IGammaKernel_cu_cb51a28d12calc_igammacIdEET_S2_S2_ - $_ZN2at6native29vectorized_elementwise_kernelILi2EN48_GLOBAL__N__08322988_15_IGammaKernel_cu_cb51a28d10CalcIgammaIdEESt5arrayIPcLm3EEEEviT0_T1_$_ZN46_INTERNAL_08322988_15_IGammaKernel_cu_cb51a28d48_GLOBAL__N__08322988_15_IGammaKernel_cu_cb51a28d11calc_igammaIdEET_S2_S2_)
$_ZN2at6native29vectorized_elementwise_kernelILi2EN48_GLOBAL__N__08322988_15_IGammaKernel_cu_cb51a28d10CalcIgammaIdEESt5arrayIPcLm3EEEEviT0_T1_$_ZN46_INTERNAL_08322988_15_IGammaKernel_cu_cb51a28d48_GLOBAL__N__08322988_15_IGammaKernel_cu_cb51a28d11calc_igammaIdEET_S2_S2_:
[----:B------:R-:W0:Y:S01]  /*2040*/  DSETP.GEU.AND P0, PT, R4, RZ, PT ;  /* 0x000000ff0400722a */ /* 0x000e220003f0e000 */
[----:B------:R-:W-:Y:S01]  /*2050*/  BSSY B8, `(.L_x_5509) ;  /* 0x00019ff000087945 */ /* 0x000fe20003800000 */
[----:B------:R-:W-:Y:S01]  /*2060*/  MOV R96, 0x0 ;  /* 0x0000000000607802 */ /* 0x000fe20000000f00 */
[----:B------:R-:W-:-:S03]  /*2070*/  IMAD.MOV.U32 R97, RZ, RZ, 0x7ff80000 ;  /* 0x7ff80000ff617424 */ /* 0x000fc600078e00ff */
        /* <DEDUP_REMOVED lines=18> */
[----:B------:R-:W-:Y:S01]  /*21a0*/  BSSY B0, `(.L_x_5512) ;  /* 0x0000017000007945 */ /* 0x000fe20003800000 */
[----:B------:R-:W-:-:S04]  /*21b0*/  DADD R50, -RZ, |R48| ;  /* 0x00000000ff327229 */ /* 0x000fc80000000530 */
        /* <DEDUP_REMOVED lines=10> */
[----:B0-----:R-:W0:-:S10]  /*2260*/  DFMA R56, R36, R32, R56 ;  /* 0x000000202438722b */ /* 0x001e140000000038 */
[----:B0-----:R-:W-:-:S05]  /*2270*/  FFMA R0, RZ, R49, R57 ;  /* 0x00000031ff007223 */ /* 0x001fca0000000039 */
[----:B------:R-:W-:-:S13]  /*2280*/  FSETP.GT.AND P0, PT, |R0|, 1.469367938527859385e-39, PT ;  /* 0x001000000000780b */ /* 0x000fda0003f04200 */
[----:B------:R-:W-:Y:S05]  /*2290*/  @P0 BRA P1, `(.L_x_5513) ;  /* 0x0000007000000947 */ /* 0x000fea0000800000 */
[----:B------:R-:W-:Y:S01]  /*22a0*/  MOV R70, R66 ;  /* 0x0000004200467202 */ /* 0x000fe20000000f00 */
[----:B------:R-:W-:Y:S01]  /*22b0*/  IMAD.MOV.U32 R68, RZ, RZ, R48 ;  /* 0x000000ffff447224 */ /* 0x000fe200078e0030 */
[----:B------:R-:W-:Y:S01]  /*22c0*/  MOV R66, 0x22f0 ;  /* 0x000022f000427802 */ /* 0x000fe20000000f00 */
[----:B------:R-:W-:Y:S02]  /*22d0*/  IMAD.MOV.U32 R65, RZ, RZ, R49 ;  /* 0x000000ffff417224 */ /* 0x000fe400078e0031 */
[----:B------:R-:W-:Y:S05]  /*22e0*/  CALL.REL.NOINC `($__internal_25_$__cuda_sm20_div_rn_f64_full) ;  /* 0x000435e000007944 */ /* 0x000fea0003c00000 */
[----:B------:R-:W-:Y:S01]  /*22f0*/  MOV R56, R68 ;  /* 0x0000004400387202 */ /* 0x000fe20000000f00 */
[----:B------:R-:W-:Y:S02]  /*2300*/  IMAD.MOV.U32 R57, RZ, RZ, R65 ;  /* 0x000000ffff397224 */ /* 0x000fe400078e0041 */
.L_x_5513:
[----:B------:R-:W-:Y:S05]  /*2310*/  BSYNC B0 ;  /* 0x0000000000007941 */ /* 0x000fea0003800000 */
.L_x_5512:
        /* <DEDUP_REMOVED lines=24> */
[----:B-1----:R-:W-:Y:S01]  /*24a0*/  IMAD.MOV.U32 R37, RZ, RZ, R39 ;  /* 0x000000ffff257224 */ /* 0x002fe200078e0027 */
[----:B------:R-:W-:Y:S01]  /*24b0*/  MOV R33, R43 ;  /* 0x0000002b00217202 */ /* 0x000fe20000000f00 */
[----:B------:R-:W-:Y:S01]  /*24c0*/  IMAD.MOV.U32 R36, RZ, RZ, R32 ;  /* 0x000000ffff247224 */ /* 0x000fe200078e0020 */
[----:B0-----:R-:W-:Y:S01]  /*24d0*/  MOV R39, R49 ;  /* 0x0000003100277202 */ /* 0x001fe20000000f00 */
[----:B------:R-:W-:Y:S01]  /*24e0*/  IMAD.MOV.U32 R54, RZ, RZ, R48 ;  /* 0x000000ffff367224 */ /* 0x000fe200078e0030 */
[----:B------:R-:W-:Y:S02]  /*24f0*/  MOV R38, 0x2510 ;  /* 0x0000251000267802 */ /* 0x000fe40000000f00 */
[----:B------:R-:W-:Y:S05]  /*2500*/  CALL.REL.NOINC `($__internal_26_$__cuda_sm20_dsqrt_rn_f64_mediumpath_v1) ;  /* 0x00043a2000007944 */ /* 0x000fea0003c00000 */
[----:B------:R-:W-:Y:S02]  /*2510*/  IMAD.MOV.U32 R37, RZ, RZ, R33 ;  /* 0x000000ffff257224 */ /* 0x000fe400078e0021 */
.L_x_5518:
[----:B------:R-:W-:Y:S05]  /*2520*/  BSYNC B0 ;  /* 0x0000000000007941 */ /* 0x000fea0003800000 */
.L_x_5517:
        /* <DEDUP_REMOVED lines=14> */
[----:B------:R-:W-:Y:S01]  /*2610*/  MOV R68, R36 ;  /* 0x0000002400447202 */ /* 0x000fe20000000f00 */
[----:B------:R-:W-:Y:S01]  /*2620*/  IMAD.MOV.U32 R65, RZ, RZ, R37 ;  /* 0x000000ffff417224 */ /* 0x000fe200078e0025 */
[----:B------:R-:W-:Y:S01]  /*2630*/  MOV R67, 0x40120000 ;  /* 0x4012000000437802 */ /* 0x000fe20000000f00 */
[----:B------:R-:W-:Y:S01]  /*2640*/  IMAD.MOV.U32 R70, RZ, RZ, RZ ;  /* 0x000000ffff467224 */ /* 0x000fe200078e00ff */
[----:B------:R-:W-:Y:S02]  /*2650*/  MOV R66, 0x2670 ;  /* 0x0000267000427802 */ /* 0x000fe40000000f00 */
[----:B------:R-:W-:Y:S05]  /*2660*/  CALL.REL.NOINC `($__internal_25_$__cuda_sm20_div_rn_f64_full) ;  /* 0x0004326000007944 */ /* 0x000fea0003c00000 */
[----:B------:R-:W-:Y:S02]  /*2670*/  IMAD.MOV.U32 R64, RZ, RZ, R68 ;  /* 0x000000ffff407224 */ /* 0x000fe400078e0044 */
.L_x_5520:
[----:B------:R-:W-:Y:S05]  /*2680*/  BSYNC B0 ;  /* 0x0000000000007941 */ /* 0x000fea0003800000 */
.L_x_5519:
[----:B------:R-:W0:-:S14]  /*2690*/  DSETP.GEU.AND P0, PT, R56, R64, PT ;  /* 0x000000403800722a */ /* 0x000e1c0003f0e000 */
[----:B0-----:R-:W-:Y:S01]  /*26a0*/  @!P0 BREAK B3 ;  /* 0x0000000000038942 */ /* 0x001fe20003800000 */
[----:B------:R-:W-:Y:S05]  /*26b0*/  @!P0 BRA `(.L_x_5521) ;  /* 0x00003b6000008947 */ /* 0x000fea0003800000 */
.L_x_5516:
[----:B------:R-:W-:Y:S05]  /*26c0*/  BSYNC B3 ;  /* 0x0000000000037941 */ /* 0x000fea0003800000 */
.L_x_5515:
        /* <DEDUP_REMOVED lines=25> */
[----:B------:R-:W3:Y:S01]  /*2860*/  DSETP.GT.AND P0, PT, R50, 1, PT ;  /* 0x3ff000003200742a */ /* 0x000ee20003f04000 */
[----:B------:R-:W-:Y:S01]  /*2870*/  IMAD.MOV.U32 R54, RZ, RZ, 0x3bfd7560 ;  /* 0x3bfd7560ff367424 */ /* 0x000fe200078e00ff */
[----:B------:R4:W-:Y:S01]  /*2880*/  STL.64 [R1+0x20], R42 ;  /* 0x0000202a01007387 */ /* 0x0009e20000100a00 */
[----:B0-----:R-:W-:Y:S01]  /*2890*/  MOV R36, 0xec772306 ;  /* 0xec77230600247802 */ /* 0x001fe20000000f00 */
[----:B------:R-:W-:Y:S01]  /*28a0*/  IMAD.MOV.U32 R37, RZ, RZ, 0x4198bf15 ;  /* 0x4198bf15ff257424 */ /* 0x000fe200078e00ff */
[----:B------:R-:W-:Y:S01]  /*28b0*/  MOV R55, 0x41225e07 ;  /* 0x41225e0700377802 */ /* 0x000fe20000000f00 */
[----:B-1----:R-:W-:Y:S01]  /*28c0*/  IMAD.MOV.U32 R38, RZ, RZ, -0x30b135d2 ;  /* 0xcf4eca2eff267424 */ /* 0x002fe200078e00ff */
[----:B------:R-:W-:Y:S01]  /*28d0*/  MOV R39, 0x418b2298 ;  /* 0x418b229800277802 */ /* 0x000fe20000000f00 */
[----:B------:R0:W-:Y:S01]  /*28e0*/  STL.64 [R1+0x28], R52 ;  /* 0x0000283401007387 */ /* 0x0001e20000100a00 */
[----:B------:R-:W-:Y:S01]  /*28f0*/  IMAD.MOV.U32 R58, RZ, RZ, 0x13d667e3 ;  /* 0x13d667e3ff3a7424 */ /* 0x000fe200078e00ff */
[----:B------:R-:W-:Y:S01]  /*2900*/  MOV R60, 0x42ce50ea ;  /* 0x42ce50ea003c7802 */ /* 0x000fe20000000f00 */
[----:B--2---:R-:W-:Y:S01]  /*2910*/  IMAD.MOV.U32 R40, RZ, RZ, 0x0 ;  /* 0x00000000ff287424 */ /* 0x004fe200078e00ff */
[----:B------:R1:W-:Y:S01]  /*2920*/  STL.64 [R1+0x48], R62 ;  /* 0x0000483e01007387 */ /* 0x0003e20000100a00 */
[----:B------:R-:W-:Y:S01]  /*2930*/  IMAD.MOV.U32 R41, RZ, RZ, 0x3ff00000 ;  /* 0x3ff00000ff297424 */ /* 0x000fe200078e00ff */
[----:B----4-:R-:W-:Y:S01]  /*2940*/  MOV R42, 0x0 ;  /* 0x00000000002a7802 */ /* 0x010fe20000000f00 */
[----:B------:R-:W-:Y:S01]  /*2950*/  IMAD.MOV.U32 R43, RZ, RZ, 0x40508000 ;  /* 0x40508000ff2b7424 */ /* 0x000fe200078e00ff */
[----:B------:R2:W-:Y:S01]  /*2960*/  STL.64 [R1+0x58], R36 ;  /* 0x0000582401007387 */ /* 0x0005e20000100a00 */
[----:B------:R-:W-:Y:S01]  /*2970*/  IMAD.MOV.U32 R59, RZ, RZ, 0x414a9038 ;  /* 0x414a9038ff3b7424 */ /* 0x000fe200078e00ff */
[----:B------:R-:W-:Y:S01]  /*2980*/  BSSY B3, `(.L_x_5525) ;  /* 0x0000049000037945 */ /* 0x000fe20003800000 */
[----:B------:R-:W-:Y:S01]  /*2990*/  IMAD.MOV.U32 R61, RZ, RZ, 0x416bdba1 ;  /* 0x416bdba1ff3d7424 */ /* 0x000fe200078e00ff */
[----:B------:R4:W-:Y:S01]  /*29a0*/  STL.64 [R1+0x60], R38 ;  /* 0x0000602601007387 */ /* 0x0009e20000100a00 */
[----:B0-----:R-:W-:Y:S01]  /*29b0*/  IMAD.MOV.U32 R52, RZ, RZ, 0x0 ;  /* 0x00000000ff347424 */ /* 0x001fe200078e00ff */
[----:B------:R-:W-:Y:S01]  /*29c0*/  MOV R53, 0x409e1400 ;  /* 0x409e140000357802 */ /* 0x000fe20000000f00 */
[----:B------:R-:W-:Y:S01]  /*29d0*/  IMAD.MOV.U32 R80, RZ, RZ, 0x6a172145 ;  /* 0x6a172145ff507424 */ /* 0x000fe200078e00ff */
[----:B------:R0:W-:Y:S01]  /*29e0*/  STL.64 [R1+0x1388], R40 ;  /* 0x0013882801007387 */ /* 0x0001e20000100a00 */
[----:B-1----:R-:W-:Y:S01]  /*29f0*/  IMAD.MOV.U32 R62, RZ, RZ, -0x20000000 ;  /* 0xe0000000ff3e7424 */ /* 0x002fe200078e00ff */
[----:B------:R-:W-:Y:S01]  /*2a00*/  MOV R81, 0x3f78d44d ;  /* 0x3f78d44d00517802 */ /* 0x000fe20000000f00 */
[----:B------:R-:W-:Y:S01]  /*2a10*/  IMAD.MOV.U32 R63, RZ, RZ, 0x41697171 ;  /* 0x41697171ff3f7424 */ /* 0x000fe200078e00ff */
[----:B------:R1:W-:Y:S01]  /*2a20*/  STL.64 [R1+0x1390], R42 ;  /* 0x0013902a01007387 */ /* 0x0003e20000100a00 */
[----:B--2---:R-:W-:Y:S01]  /*2a30*/  IMAD.MOV.U32 R36, RZ, RZ, 0x70000000 ;  /* 0x70000000ff247424 */ /* 0x004fe200078e00ff */
[----:B------:R-:W-:Y:S01]  /*2a40*/  MOV R37, 0x41991871 ;  /* 0x4199187100257802 */ /* 0x000fe20000000f00 */
[----:B----4-:R-:W-:Y:S01]  /*2a50*/  IMAD.MOV.U32 R38, RZ, RZ, -0x50000000 ;  /* 0xb0000000ff267424 */ /* 0x010fe200078e00ff */
[----:B------:R-:W-:Y:S01]  /*2a60*/  STL.64 [R1+0x1398], R52 ;  /* 0x0013983401007387 */ /* 0x000fe20000100a00 */
[----:B------:R-:W-:Y:S01]  /*2a70*/  IMAD.MOV.U32 R39, RZ, RZ, 0x41a1fda6 ;  /* 0x41a1fda6ff277424 */ /* 0x000fe200078e00ff */
[----:B0-----:R-:W-:Y:S01]  /*2a80*/  MOV R40, 0x80000000 ;  /* 0x8000000000287802 */ /* 0x001fe20000000f00 */
[----:B------:R-:W-:Y:S01]  /*2a90*/  IMAD.MOV.U32 R41, RZ, RZ, 0x419cbd69 ;  /* 0x419cbd69ff297424 */ /* 0x000fe200078e00ff */
[----:B------:R-:W-:Y:S01]  /*2aa0*/  STL.64 [R1+0x13b8], R62 ;  /* 0x0013b83e01007387 */ /* 0x000fe20000100a00 */
[----:B-1----:R-:W-:-:S03]  /*2ab0*/  IMAD.MOV.U32 R43, RZ, RZ, 0x418308a8 ;  /* 0x418308a8ff2b7424 */ /* 0x002fc600078e00ff */
        /* <DEDUP_REMOVED lines=8> */
[----:B0-----:R-:W-:-:S03]  /*2b40*/  IMAD.MOV.U32 R32, RZ, RZ, -0x12d8f232 ;  /* 0xed270dceff207424 */ /* 0x001fc600078e00ff */
[----:B------:R0:W-:Y:S01]  /*2b50*/  STL.64 [R1+0x40], R60 ;  /* 0x0000403c01007387 */ /* 0x0001e20000100a00 */
[----:B------:R-:W-:Y:S02]  /*2b60*/  IMAD.MOV.U32 R33, RZ, RZ, 0x4194972f ;  /* 0x4194972fff217424 */ /* 0x000fe400078e00ff */
[----:B-1----:R-:W-:Y:S02]  /*2b70*/  IMAD.MOV.U32 R54, RZ, RZ, 0x0 ;  /* 0x00000000ff367424 */ /* 0x002fe400078e00ff */
        /* <DEDUP_REMOVED lines=8> */
[----:B-1----:R-:W-:Y:S01]  /*2c00*/  MOV R32, 0x90000000 ;  /* 0x9000000000207802 */ /* 0x002fe20000000f00 */
[----:B------:R-:W-:Y:S02]  /*2c10*/  IMAD.MOV.U32 R33, RZ, RZ, 0x4185eeb6 ;  /* 0x4185eeb6ff217424 */ /* 0x000fe400078e00ff */
[----:B------:R1:W-:Y:S01]  /*2c20*/  STL.64 [R1+0x13b0], R60 ;  /* 0x0013b03c01007387 */ /* 0x0003e20000100a00 */
[----:B--2---:R-:W-:-:S03]  /*2c30*/  IADD3 R55, R1, 0x1388, RZ ;  /* 0x0000138801377810 */ /* 0x004fc60007ffe0ff */
[----:B------:R2:W-:Y:S01]  /*2c40*/  STL.64 [R1+0x13c0], R32 ;  /* 0x0013c02001007387 */ /* 0x0005e20000100a00 */
[----:B0-----:R-:W-:Y:S01]  /*2c50*/  MOV R59, RZ ;  /* 0x000000ff003b7202 */ /* 0x001fe20000000f00 */
[----:B-1----:R-:W-:Y:S02]  /*2c60*/  IMAD.MOV.U32 R60, RZ, RZ, 0x1 ;  /* 0x00000001ff3c7424 */ /* 0x002fe400078e00ff */
[----:B--2---:R-:W-:Y:S02]  /*2c70*/  IMAD.MOV.U32 R32, RZ, RZ, R48 ;  /* 0x000000ffff207224 */ /* 0x004fe400078e0030 */
        /* <DEDUP_REMOVED lines=13> */
[----:B-1----:R-:W-:Y:S01]  /*2d50*/  IMAD.MOV.U32 R39, RZ, RZ, R49 ;  /* 0x000000ffff277224 */ /* 0x002fe200078e0031 */
[----:B------:R-:W-:Y:S02]  /*2d60*/  MOV R38, R48 ;  /* 0x0000003000267202 */ /* 0x000fe40000000f00 */
[----:B------:R-:W-:Y:S02]  /*2d70*/  IADD3 R40, R40, -0x100000, RZ ;  /* 0xfff0000028287810 */ /* 0x000fe40007ffe0ff */
[----:B0-----:R-:W-:Y:S02]  /*2d80*/  MOV R36, 0x2da0 ;  /* 0x00002da000247802 */ /* 0x001fe40000000f00 */
[----:B------:R-:W-:Y:S05]  /*2d90*/  CALL.REL.NOINC `($__internal_24_$__cuda_sm20_dblrcp_rn_slowpath_v3) ;  /* 0x000428b000007944 */ /* 0x000fea0003c00000 */
.L_x_5528:
[----:B------:R-:W-:Y:S05]  /*2da0*/  BSYNC B4 ;  /* 0x0000000000047941 */ /* 0x000fea0003800000 */
.L_x_5527:
[----:B------:R-:W-:Y:S01]  /*2db0*/  HFMA2.MMA R80, -RZ, RZ, -29.21875, -12.359375 ;  /* 0xcf4eca2eff507435 */ /* 0x000fe200000001ff */
[----:B-1----:R-:W-:Y:S01]  /*2dc0*/  IMAD.MOV.U32 R32, RZ, RZ, R38 ;  /* 0x000000ffff207224 */ /* 0x002fe200078e0026 */
[----:B------:R-:W-:Y:S01]  /*2dd0*/  MOV R33, R39 ;  /* 0x0000002700217202 */ /* 0x000fe20000000f00 */
[----:B------:R-:W-:-:S02]  /*2de0*/  IMAD.MOV.U32 R59, RZ, RZ, 0xc ;  /* 0x0000000cff3b7424 */ /* 0x000fc400078e00ff */
[----:B------:R-:W-:Y:S02]  /*2df0*/  IMAD.MOV.U32 R60, RZ, RZ, -0x1 ;  /* 0xffffffffff3c7424 */ /* 0x000fe400078e00ff */
[----:B------:R-:W-:Y:S02]  /*2e00*/  IMAD.MOV.U32 R81, RZ, RZ, 0x418b2298 ;  /* 0x418b2298ff517424 */ /* 0x000fe400078e00ff */
.L_x_5526:
[----:B------:R-:W-:Y:S05]  /*2e10*/  BSYNC B3 ;  /* 0x0000000000037941 */ /* 0x000fea0003800000 */
.L_x_5525:
[----:B------:R-:W1:Y:S01]  /*2e20*/  DSETP.GT.AND P0, PT, R50, 1, PT ;  /* 0x3ff000003200742a */ /* 0x000e620003f04000 */
[----:B------:R-:W-:-:S13]  /*2e30*/  IMAD.SHL.U32 R0, R60, 0x8, RZ ;  /* 0x000000083c007824 */ /* 0x000fda00078e00ff */
[----:B-1----:R-:W-:-:S04]  /*2e40*/  @P0 IADD3 R55, R1, 0x13e8, RZ ;  /* 0x000013e801370810 */ /* 0x002fc80007ffe0ff */
[----:B------:R-:W-:-:S05]  /*2e50*/  IADD3 R71, R55, R0, RZ ;  /* 0x0000000037477210 */ /* 0x000fca0007ffe0ff */
[----:B0-----:R0:W2:Y:S01]  /*2e60*/  LDL.64 R36, [R71] ;  /* 0x0000000047247983 */ /* 0x0010a20000100a00 */
        /* <DEDUP_REMOVED lines=10> */
[----:B------:R-:W-:Y:S01]  /*2f10*/  IADD3 R75, R67, R0, RZ ;  /* 0x00000000434b7210 */ /* 0x000fe20007ffe0ff */
[----:B------:R-:W-:-:S04]  /*2f20*/  IMAD.IADD R60, R59, 0x1, R60 ;  /* 0x000000013b3c7824 */ /* 0x000fc800078e023c */
[----:B------:R0:W5:Y:S01]  /*2f30*/  LDL.64 R58, [R75] ;  /* 0x000000004b3a7983 */ /* 0x0001620000100a00 */
[----:B------:R-:W-:Y:S01]  /*2f40*/  IMAD.IADD R77, R75, 0x1, R0 ;  /* 0x000000014b4d7824 */ /* 0x000fe200078e0200 */
[----:B------:R-:W-:-:S03]  /*2f50*/  LEA R89, R60, R1, 0x3 ;  /* 0x000000013c597211 */ /* 0x000fc600078e18ff */
[----:B------:R-:W-:Y:S01]  /*2f60*/  IMAD.IADD R79, R77, 0x1, R0 ;  /* 0x000000014d4f7824 */ /* 0x000fe200078e0200 */
[----:B----4-:R4:W5:Y:S01]  /*2f70*/  LDL.64 R60, [R77] ;  /* 0x000000004d3c7983 */ /* 0x0109620000100a00 */
[----:B-1----:R-:W-:-:S03]  /*2f80*/  IMAD.IADD R69, R0, 0x1, R89 ;  /* 0x0000000100457824 */ /* 0x002fc600078e0259 */
[----:B0-----:R0:W5:Y:S01]  /*2f90*/  LDL.64 R62, [R89] ;  /* 0x00000000593e7983 */ /* 0x0011620000100a00 */
[----:B------:R-:W-:-:S03]  /*2fa0*/  IADD3 R71, R79, R0, RZ ;  /* 0x000000004f477210 */ /* 0x000fc60007ffe0ff */
[----:B------:R1:W5:Y:S01]  /*2fb0*/  LDL.64 R64, [R79] ;  /* 0x000000004f407983 */ /* 0x0003620000100a00 */
[----:B------:R-:W-:-:S03]  /*2fc0*/  IMAD.IADD R73, R69, 0x1, R0 ;  /* 0x0000000145497824 */ /* 0x000fc600078e0200 */
[----:B------:R0:W5:Y:S01]  /*2fd0*/  LDL.64 R66, [R69] ;  /* 0x0000000045427983 */ /* 0x0001620000100a00 */
[----:B------:R-:W-:-:S03]  /*2fe0*/  IMAD.IADD R75, R71, 0x1, R0 ;  /* 0x00000001474b7824 */ /* 0x000fc600078e0200 */
[----:B------:R0:W5:Y:S01]  /*2ff0*/  LDL.64 R82, [R71] ;  /* 0x0000000047527983 */ /* 0x0001620000100a00 */
[----:B----4-:R-:W-:-:S03]  /*3000*/  IADD3 R77, R73, R0, RZ ;  /* 0x00000000494d7210 */ /* 0x010fc60007ffe0ff */
[----:B------:R4:W5:Y:S01]  /*3010*/  LDL.64 R84, [R73] ;  /* 0x0000000049547983 */ /* 0x0009620000100a00 */
[----:B------:R-:W-:-:S03]  /*3020*/  IMAD.IADD R68, R75, 0x1, R0 ;  /* 0x000000014b447824 */ /* 0x000fc600078e0200 */
[----:B------:R4:W5:Y:S01]  /*3030*/  LDL.64 R86, [R75] ;  /* 0x000000004b567983 */ /* 0x0009620000100a00 */
[----:B-1----:R-:W-:-:S03]  /*3040*/  IMAD.IADD R79, R77, 0x1, R0 ;  /* 0x000000014d4f7824 */ /* 0x002fc600078e0200 */
[----:B0-----:R0:W5:Y:S04]  /*3050*/  LDL.64 R88, [R77] ;  /* 0x000000004d587983 */ /* 0x0011680000100a00 */
[----:B------:R1:W5:Y:S01]  /*3060*/  LDL.64 R90, [R68] ;  /* 0x00000000445a7983 */ /* 0x0003620000100a00 */
[----:B------:R-:W-:-:S03]  /*3070*/  IADD3 R69, R79, R0, RZ ;  /* 0x000000004f457210 */ /* 0x000fc60007ffe0ff */
[----:B------:R0:W5:Y:S02]  /*3080*/  LDL.64 R92, [R79] ;  /* 0x000000004f5c7983 */ /* 0x0001640000100a00 */
[--C-:B------:R-:W-:Y:S02]  /*3090*/  IMAD.IADD R71, R69, 0x1, R0.reuse ;  /* 0x0000000145477824 */ /* 0x100fe400078e0200 */
[----:B------:R0:W5:Y:S02]  /*30a0*/  LDL.64 R94, [R69] ;  /* 0x00000000455e7983 */ /* 0x0001640000100a00 */
[--C-:B----4-:R-:W-:Y:S02]  /*30b0*/  IMAD.IADD R73, R71, 0x1, R0.reuse ;  /* 0x0000000147497824 */ /* 0x110fe400078e0200 */
[----:B------:R-:W4:Y:S03]  /*30c0*/  LDL.64 R96, [R71] ;  /* 0x0000000047607983 */ /* 0x000f260000100a00 */
[----:B------:R-:W-:Y:S01]  /*30d0*/  IADD3 R75, R73, R0, RZ ;  /* 0x00000000494b7210 */ /* 0x000fe20007ffe0ff */
[----:B------:R-:W4:Y:S04]  /*30e0*/  LDL.64 R98, [R73] ;  /* 0x0000000049627983 */ /* 0x000f280000100a00 */
[----:B------:R-:W4:Y:S01]  /*30f0*/  LDL.64 R100, [R75] ;  /* 0x000000004b647983 */ /* 0x000f220000100a00 */
[----:B0-----:R-:W-:-:S04]  /*3100*/  IMAD.IADD R77, R75, 0x1, R0 ;  /* 0x000000014b4d7824 */ /* 0x001fc800078e0200 */
[----:B------:R-:W-:Y:S01]  /*3110*/  IMAD.IADD R79, R77, 0x1, R0 ;  /* 0x000000014d4f7824 */ /* 0x000fe200078e0200 */
[----:B------:R-:W4:Y:S04]  /*3120*/  LDL.64 R102, [R77] ;  /* 0x000000004d667983 */ /* 0x000f280000100a00 */
[----:B------:R-:W4:Y:S01]  /*3130*/  LDL.64 R104, [R79] ;  /* 0x000000004f687983 */ /* 0x000f220000100a00 */
[----:B------:R-:W-:-:S05]  /*3140*/  IADD3 R0, R79, R0, RZ ;  /* 0x000000004f007210 */ /* 0x000fca0007ffe0ff */
[----:B------:R-:W4:Y:S01]  /*3150*/  LDL.64 R106, [R0] ;  /* 0x00000000006a7983 */ /* 0x000f220000100a00 */
[----:B------:R-:W-:Y:S01]  /*3160*/  FSEL R69, RZ, 1.875, P0 ;  /* 0x3ff00000ff457808 */ /* 0x000fe20000000000 */
[----:B-1----:R-:W-:Y:S01]  /*3170*/  IMAD.MOV.U32 R68, RZ, RZ, RZ ;  /* 0x000000ffff447224 */ /* 0x002fe200078e00ff */
[----:B------:R-:W-:Y:S05]  /*3180*/  BSSY B3, `(.L_x_5529) ;  /* 0x000002f000037945 */ /* 0x000fea0003800000 */
[----:B--2---:R-:W3:-:S06]  /*3190*/  DFMA R36, R32, R68, R36 ;  /* 0x000000442024722b */ /* 0x004ecc0000000024 */
[----:B---3--:R-:W5:-:S06]  /*31a0*/  DFMA R36, R36, R32, R38 ;  /* 0x000000202424722b */ /* 0x008f4c0000000026 */
[----:B-----5:R-:W0:-:S06]  /*31b0*/  DFMA R36, R36, R32, R40 ;  /* 0x000000202424722b */ /* 0x020e0c0000000028 */
[----:B0-----:R-:W0:-:S06]  /*31c0*/  DFMA R36, R36, R32, R42 ;  /* 0x000000202424722b */ /* 0x001e0c000000002a */
[----:B0-----:R-:W0:-:S06]  /*31d0*/  DFMA R36, R36, R32, R52 ;  /* 0x000000202424722b */ /* 0x001e0c0000000034 */
[----:B0-----:R-:W0:-:S06]  /*31e0*/  DFMA R36, R36, R32, R54 ;  /* 0x000000202424722b */ /* 0x001e0c0000000036 */
[----:B0-----:R-:W0:-:S04]  /*31f0*/  DFMA R36, R36, R32, R58 ;  /* 0x000000202424722b */ /* 0x001e08000000003a */
[----:B------:R-:W-:-:S04]  /*3200*/  DADD R58, R48, c[0x2][0x10] ;  /* 0x00800400303a7629 */ /* 0x000fc80000000000 */
        /* <DEDUP_REMOVED lines=8> */
[-C--:B0-----:R0:W2:Y:S02]  /*3290*/  DFMA R64, R36, R32.reuse, R90 ;  /* 0x000000202440722b */ /* 0x0810a4000000005a */
[----:B0-----:R-:W-:Y:S02]  /*32a0*/  IMAD.MOV.U32 R36, RZ, RZ, 0x1 ;  /* 0x00000001ff247424 */ /* 0x001fe400078e00ff */
[----:B-1----:R-:W0:Y:S02]  /*32b0*/  DFMA R62, R62, R32, R92 ;  /* 0x000000203e3e722b */ /* 0x002e24000000005c */
[----:B--2---:R-:W1:Y:S02]  /*32c0*/  MUFU.RCP64H R37, R65 ;  /* 0x0000004100257308 */ /* 0x004e640000001800 */
[----:B------:R-:W-:-:S04]  /*32d0*/  DADD R58, R58, -0.5 ;  /* 0xbfe000003a3a7429 */ /* 0x000fc80000000000 */
[----:B0-----:R-:W4:-:S06]  /*32e0*/  DFMA R62, R62, R32, R94 ;  /* 0x000000203e3e722b */ /* 0x001f0c000000005e */
[----:B----4-:R-:W0:-:S04]  /*32f0*/  DFMA R62, R62, R32, R96 ;  /* 0x000000203e3e722b */ /* 0x010e080000000060 */
[----:B-1----:R-:W1:-:S04]  /*3300*/  DFMA R38, -R64, R36, 1 ;  /* 0x3ff000004026742b */ /* 0x002e480000000124 */
[----:B0-----:R-:W0:-:S04]  /*3310*/  DFMA R62, R62, R32, R98 ;  /* 0x000000203e3e722b */ /* 0x001e080000000062 */
[----:B-1----:R-:W1:-:S04]  /*3320*/  DFMA R38, R38, R38, R38 ;  /* 0x000000262626722b */ /* 0x002e480000000026 */
[----:B0-----:R-:W0:-:S04]  /*3330*/  DFMA R62, R62, R32, R100 ;  /* 0x000000203e3e722b */ /* 0x001e080000000064 */
[----:B-1----:R-:W1:-:S04]  /*3340*/  DFMA R38, R36, R38, R36 ;  /* 0x000000262426722b */ /* 0x002e480000000024 */
[----:B0-----:R-:W0:-:S04]  /*3350*/  DFMA R62, R62, R32, R102 ;  /* 0x000000203e3e722b */ /* 0x001e080000000066 */
[----:B-1----:R-:W1:-:S04]  /*3360*/  DFMA R36, -R64, R38, 1 ;  /* 0x3ff000004024742b */ /* 0x002e480000000126 */
[----:B0-----:R-:W0:-:S04]  /*3370*/  DFMA R62, R62, R32, R104 ;  /* 0x000000203e3e722b */ /* 0x001e080000000068 */
[----:B-1----:R-:W-:-:S04]  /*3380*/  DFMA R36, R38, R36, R38 ;  /* 0x000000242624722b */ /* 0x002fc80000000026 */
[----:B0-----:R-:W0:-:S06]  /*3390*/  DFMA R66, R62, R32, R106 ;  /* 0x000000203e42722b */ /* 0x001e0c000000006a */
[----:B0-----:R-:W0:-:S04]  /*33a0*/  DMUL R60, R66, R36 ;  /* 0x00000024423c7228 */ /* 0x001e080000000000 */
[----:B------:R-:W-:Y:S02]  /*33b0*/  FSETP.GEU.AND P1, PT, |R67|, 6.5827683646048100446e-37, PT ;  /* 0x036000004300780b */ /* 0x000fe40003f2e200 */
        /* <DEDUP_REMOVED lines=8> */
[----:B------:R-:W-:Y:S05]  /*3440*/  CALL.REL.NOINC `($__internal_25_$__cuda_sm20_div_rn_f64_full) ;  /* 0x0004248000007944 */ /* 0x000fea0003c00000 */
[----:B------:R-:W-:Y:S01]  /*3450*/  IMAD.MOV.U32 R60, RZ, RZ, R68 ;  /* 0x000000ffff3c7224 */ /* 0x000fe200078e0044 */
[----:B------:R-:W-:Y:S02]  /*3460*/  MOV R61, R65 ;  /* 0x00000041003d7202 */ /* 0x000fe40000000f00 */
.L_x_5530:
[----:B------:R-:W-:Y:S05]  /*3470*/  BSYNC B3 ;  /* 0x0000000000037941 */ /* 0x000fea0003800000 */
.L_x_5529:
        /* <DEDUP_REMOVED lines=22> */
[----:B------:R-:W-:Y:S05]  /*35e0*/  CALL.REL.NOINC `($__internal_25_$__cuda_sm20_div_rn_f64_full) ;  /* 0x000422e000007944 */ /* 0x000fea0003c00000 */
[----:B------:R-:W-:Y:S01]  /*35f0*/  IMAD.MOV.U32 R38, RZ, RZ, R68 ;  /* 0x000000ffff267224 */ /* 0x000fe200078e0044 */
[----:B------:R-:W-:Y:S02]  /*3600*/  MOV R39, R65 ;  /* 0x0000004100277202 */ /* 0x000fe40000000f00 */
.L_x_5532:
[----:B------:R-:W-:Y:S05]  /*3610*/  BSYNC B3 ;  /* 0x0000000000037941 */ /* 0x000fea0003800000 */
.L_x_5531:
        /* <DEDUP_REMOVED lines=20> */
[----:B------:R-:W-:Y:S02]  /*3760*/  MOV R38, 0x3780 ;  /* 0x0000378000267802 */ /* 0x000fe40000000f00 */
[----:B-1----:R-:W-:Y:S05]  /*3770*/  CALL.REL.NOINC `($__internal_26_$__cuda_sm20_dsqrt_rn_f64_mediumpath_v1) ;  /* 0x000427b000007944 */ /* 0x002fea0003c00000 */
[----:B------:R-:W-:Y:S02]  /*3780*/  IMAD.MOV.U32 R66, RZ, RZ, R36 ;  /* 0x000000ffff427224 */ /* 0x000fe400078e0024 */
[----:B------:R-:W-:Y:S02]  /*3790*/  IMAD.MOV.U32 R67, RZ, RZ, R33 ;  /* 0x000000ffff437224 */ /* 0x000fe400078e0021 */
.L_x_5534:
[----:B------:R-:W-:Y:S05]  /*37a0*/  BSYNC B3 ;  /* 0x0000000000037941 */ /* 0x000fea0003800000 */
.L_x_5533:
[----:B0-----:R-:W0:Y:S01]  /*37b0*/  MUFU.RCP64H R33, R61 ;  /* 0x0000003d00217308 */ /* 0x001e220000001800 */
[----:B------:R-:W-:Y:S01]  /*37c0*/  MOV R32, 0x1 ;  /* 0x0000000100207802 */ /* 0x000fe20000000f00 */
[----:B------:R-:W-:Y:S01]  /*37d0*/  BSSY B3, `(.L_x_5535) ;  /* 0x0000014000037945 */ /* 0x000fe20003800000 */
[----:B-1----:R-:W-:-:S04]  /*37e0*/  FSETP.GEU.AND P1, PT, |R67|, 6.5827683646048100446e-37, PT ;  /* 0x036000004300780b */ /* 0x002fc80003f2e200 */
        /* <DEDUP_REMOVED lines=14> */
[----:B------:R-:W-:Y:S02]  /*38d0*/  MOV R66, 0x38f0 ;  /* 0x000038f000427802 */ /* 0x000fe40000000f00 */
[----:B------:R-:W-:Y:S05]  /*38e0*/  CALL.REL.NOINC `($__internal_25_$__cuda_sm20_div_rn_f64_full) ;  /* 0x00041fe000007944 */ /* 0x000fea0003c00000 */
[----:B------:R-:W-:Y:S02]  /*38f0*/  IMAD.MOV.U32 R32, RZ, RZ, R68 ;  /* 0x000000ffff207224 */ /* 0x000fe400078e0044 */
[----:B------:R-:W-:Y:S02]  /*3900*/  IMAD.MOV.U32 R33, RZ, RZ, R65 ;  /* 0x000000ffff217224 */ /* 0x000fe400078e0041 */
.L_x_5536:
[----:B------:R-:W-:Y:S05]  /*3910*/  BSYNC B3 ;  /* 0x0000000000037941 */ /* 0x000fea0003800000 */
.L_x_5535:
[----:B------:R-:W0:-:S14]  /*3920*/  DSETP.LT.AND P0, PT, R4, 200, PT ;  /* 0x406900000400742a */ /* 0x000e1c0003f01000 */
[----:B0-----:R-:W-:Y:S05]  /*3930*/  @!P3 BRA P0, `(.L_x_5537) ;  /* 0x00000c200000b947 */ /* 0x001fea0000000000 */
[----:B------:R-:W0:Y:S01]  /*3940*/  MUFU.RCP64H R37, R59 ;  /* 0x0000003b00257308 */ /* 0x000e220000001800 */
[----:B------:R-:W-:Y:S01]  /*3950*/  MOV R36, 0x1 ;  /* 0x0000000100247802 */ /* 0x000fe20000000f00 */
        /* <DEDUP_REMOVED lines=22> */
.L_x_5539:
[----:B------:R-:W-:Y:S05]  /*3ac0*/  BSYNC B3 ;  /* 0x0000000000037941 */ /* 0x000fea0003800000 */
.L_x_5538:
[C---:B------:R-:W-:Y:S01]  /*3ad0*/  FSETP.GEU.FTZ.AND P1, PT, R35.reuse, 1.7916666269302368164, PT ;  /* 0x3fe555552300780b */ /* 0x040fe20003f3e000 */
[----:B------:R-:W-:Y:S01]  /*3ae0*/  BSSY B3, `(.L_x_5540) ;  /* 0x0000066000037945 */ /* 0x000fe20003800000 */
[----:B------:R-:W-:-:S13]  /*3af0*/  FSETP.GT.FTZ.AND P0, PT, R35, -1.6999999284744262695, PT ;  /* 0xbfd999992300780b */ /* 0x000fda0003f14000 */
[----:B------:R-:W-:Y:S05]  /*3b00*/  @P0 BRA !P1, `(.L_x_5541) ;  /* 0x000003d000000947 */ /* 0x000fea0004800000 */
[----:B------:R-:W0:-:S10]  /*3b10*/  DADD R36, R34, 1 ;  /* 0x3ff0000022247429 */ /* 0x000e140000000000 */
[----:B0-----:R-:W-:Y:S01]  /*3b20*/  ISETP.GT.AND P0, PT, R37, 0xfffff, PT ;  /* 0x000fffff2500780c */ /* 0x001fe20003f04270 */
[----:B------:R-:W-:Y:S01]  /*3b30*/  IMAD.MOV.U32 R39, RZ, RZ, R37 ;  /* 0x000000ffff277224 */ /* 0x000fe200078e0025 */
[----:B------:R-:W-:-:S11]  /*3b40*/  MOV R38, R36 ;  /* 0x0000002400267202 */ /* 0x000fd60000000f00 */
        /* <DEDUP_REMOVED lines=57> */
.L_x_5541:
        /* <DEDUP_REMOVED lines=21> */
[----:B------:R-:W-:Y:S02]  /*4030*/  MOV R64, R68 ;  /* 0x0000004400407202 */ /* 0x000fe40000000f00 */
.L_x_5544:
[----:B------:R-:W-:Y:S05]  /*4040*/  BSYNC B4 ;  /* 0x0000000000047941 */ /* 0x000fea0003800000 */
.L_x_5543:
        /* <DEDUP_REMOVED lines=15> */
.L_x_5542:
[----:B------:R-:W-:Y:S05]  /*4140*/  BSYNC B3 ;  /* 0x0000000000037941 */ /* 0x000fea0003800000 */
.L_x_5540:
[----:B------:R-:W2:Y:S01]  /*4150*/  MUFU.RCP64H R37, R59 ;  /* 0x0000003b00257308 */ /* 0x000ea20000001800 */
[----:B------:R-:W-:Y:S01]  /*4160*/  MOV R36, 0x1 ;  /* 0x0000000100247802 */ /* 0x000fe20000000f00 */
[----:B------:R-:W3:Y:S01]  /*4170*/  DMUL R66, R4, c[0x2][0xb0] ;  /* 0x00802c0004427a28 */ /* 0x000ee20000000000 */
[----:B------:R-:W-:Y:S03]  /*4180*/  BSSY B3, `(.L_x_5545) ;  /* 0x0000014000037945 */ /* 0x000fe60003800000 */
[----:B01----:R-:W-:-:S06]  /*4190*/  DADD R34, R52, -R34 ;  /* 0x0000000034227229 */ /* 0x003fcc0000000822 */
[----:B---3--:R-:W-:Y:S01]  /*41a0*/  FSETP.GEU.AND P1, PT, |R67|, 6.5827683646048100446e-37, PT ;  /* 0x036000004300780b */ /* 0x008fe20003f2e200 */
[----:B--2---:R-:W0:-:S06]  /*41b0*/  DFMA R38, R36, -R58, 1 ;  /* 0x3ff000002426742b */ /* 0x004e0c000000083a */
        /* <DEDUP_REMOVED lines=16> */
.L_x_5546:
[----:B------:R-:W-:Y:S05]  /*42c0*/  BSYNC B3 ;  /* 0x0000000000037941 */ /* 0x000fea0003800000 */
.L_x_5545:
        /* <DEDUP_REMOVED lines=29> */
[----:B------:R-:W-:Y:S01]  /*44a0*/  @!P0 LEA.HI R0, R36, R36, RZ, 0x1 ;  /* 0x0000002424008211 */ /* 0x000fe200078f08ff */
[----:B------:R-:W-:Y:S01]  /*44b0*/  @!P0 IMAD.MOV.U32 R34, RZ, RZ, R40 ;  /* 0x000000ffff228224 */ /* 0x000fe200078e0028 */
[----:B------:R-:W-:Y:S02]  /*44c0*/  FSEL R39, R39, RZ, P1 ;  /* 0x000000ff27277208 */ /* 0x000fe40000800000 */
[----:B------:R-:W-:-:S05]  /*44d0*/  @!P0 SHF.R.S32.HI R35, RZ, 0x1, R0 ;  /* 0x00000001ff238819 */ /* 0x000fca0000011400 */
[----:B------:R-:W-:Y:S01]  /*44e0*/  @!P0 IMAD.IADD R36, R36, 0x1, -R35 ;  /* 0x0000000124248824 */ /* 0x000fe200078e0a23 */
[----:B------:R-:W-:-:S04]  /*44f0*/  @!P0 LEA R35, R35, R41, 0x14 ;  /* 0x0000002923238211 */ /* 0x000fc800078ea0ff */
[----:B------:R-:W-:Y:S01]  /*4500*/  @!P0 LEA R37, R36, 0x3ff00000, 0x14 ;  /* 0x3ff0000024258811 */ /* 0x000fe200078ea0ff */
[----:B------:R-:W-:-:S06]  /*4510*/  @!P0 IMAD.MOV.U32 R36, RZ, RZ, RZ ;  /* 0x000000ffff248224 */ /* 0x000fcc00078e00ff */
[----:B------:R0:W1:-:S06]  /*4520*/  @!P0 DMUL R38, R34, R36 ;  /* 0x0000002422268228 */ /* 0x00004c0000000000 */
.L_x_5548:
[----:B------:R-:W-:Y:S05]  /*4530*/  BSYNC B2 ;  /* 0x0000000000027941 */ /* 0x000fea0003800000 */
.L_x_5547:
[----:B-1----:R1:W2:Y:S01]  /*4540*/  DMUL R38, R38, R32 ;  /* 0x0000002026267228 */ /* 0x0022a20000000000 */
[----:B------:R-:W-:Y:S05]  /*4550*/  BRA `(.L_x_5549) ;  /* 0x000017c000007947 */ /* 0x000fea0003800000 */
.L_x_5537:
[----:B------:R-:W-:Y:S01]  /*4560*/  MOV R34, 0x652b82fe ;  /* 0x652b82fe00227802 */ /* 0x000fe20000000f00 */
[----:B------:R-:W-:Y:S01]  /*4570*/  IMAD.MOV.U32 R35, RZ, RZ, 0x3ff71547 ;  /* 0x3ff71547ff237424 */ /* 0x000fe200078e00ff */
[----:B------:R-:W-:Y:S01]  /*4580*/  MOV R43, 0x3e5ade15 ;  /* 0x3e5ade15002b7802 */ /* 0x000fe20000000f00 */
[----:B------:R-:W-:Y:S01]  /*4590*/  IMAD.MOV.U32 R42, RZ, RZ, 0x69ce2bdf ;  /* 0x69ce2bdfff2a7424 */ /* 0x000fe200078e00ff */
[----:B------:R-:W0:Y:S01]  /*45a0*/  MUFU.RCP64H R39, R59 ;  /* 0x0000003b00277308 */ /* 0x000e220000001800 */
[----:B------:R-:W-:Y:S01]  /*45b0*/  IMAD.MOV.U32 R38, RZ, RZ, 0x1 ;  /* 0x00000001ff267424 */ /* 0x000fe200078e00ff */
[----:B------:R-:W-:Y:S01]  /*45c0*/  FSETP.GEU.FTZ.AND P0, PT, |R57|, 4.1917929649353027344, PT ;  /* 0x4086232b3900780b */ /* 0x000fe20003f1e200 */
[----:B------:R-:W1:Y:S01]  /*45d0*/  DFMA R34, R56, R34, 6.75539944105574400000e+15 ;  /* 0x433800003822742b */ /* 0x000e620000000022 */
[----:B------:R-:W-:Y:S01]  /*45e0*/  BSSY B2, `(.L_x_5550) ;  /* 0x000002a000027945 */ /* 0x000fe20003800000 */
[----:B------:R-:W-:-:S04]  /*45f0*/  FSETP.GEU.AND P3, PT, |R5|, 6.5827683646048100446e-37, PT ;  /* 0x036000000500780b */ /* 0x000fc80003f6e200 */
        /* <DEDUP_REMOVED lines=16> */
[----:B0-----:R-:W0:-:S04]  /*4700*/  DFMA R38, R72, -R58, R4 ;  /* 0x8000003a4826722b */ /* 0x001e080000000004 */
[----:B-1----:R-:W1:-:S04]  /*4710*/  DFMA R40, R36, R40, c[0x2][0x100] ;  /* 0x008040002428762b */ /* 0x002e480000000028 */
[----:B0-----:R-:W-:-:S04]  /*4720*/  DFMA R72, R38, R42, R72 ;  /* 0x0000002a2648722b */ /* 0x001fc80000000048 */
[----:B-1----:R-:W0:-:S06]  /*4730*/  DFMA R40, R36, R40, c[0x2][0x108] ;  /* 0x008042002428762b */ /* 0x002e0c0000000028 */
        /* <DEDUP_REMOVED lines=19> */
[----:B------:R0:W1:-:S06]  /*4870*/  @!P0 DMUL R36, R34, R38 ;  /* 0x0000002622248228 */ /* 0x00004c0000000000 */
.L_x_5551:
[----:B------:R-:W-:Y:S05]  /*4880*/  BSYNC B2 ;  /* 0x0000000000027941 */ /* 0x000fea0003800000 */
.L_x_5550:
[----:B------:R-:W-:Y:S01]  /*4890*/  BSSY B3, `(.L_x_5552) ;  /* 0x000000a000037945 */ /* 0x000fe20003800000 */
[----:B------:R-:W-:Y:S05]  /*48a0*/  @P2 BRA P3, `(.L_x_5553) ;  /* 0x0000008000002947 */ /* 0x000fea0001800000 */
[----:B------:R-:W-:Y:S01]  /*48b0*/  IMAD.MOV.U32 R68, RZ, RZ, R58 ;  /* 0x000000ffff447224 */ /* 0x000fe200078e003a */
[----:B------:R-:W-:Y:S01]  /*48c0*/  MOV R65, R59 ;  /* 0x0000003b00417202 */ /* 0x000fe20000000f00 */
[----:B------:R-:W-:Y:S01]  /*48d0*/  IMAD.MOV.U32 R70, RZ, RZ, R4 ;  /* 0x000000ffff467224 */ /* 0x000fe200078e0004 */
[----:B------:R-:W-:Y:S01]  /*48e0*/  MOV R66, 0x4910 ;  /* 0x0000491000427802 */ /* 0x000fe20000000f00 */
[----:B------:R-:W-:Y:S02]  /*48f0*/  IMAD.MOV.U32 R67, RZ, RZ, R5 ;  /* 0x000000ffff437224 */ /* 0x000fe400078e0005 */
[----:B01----:R-:W-:Y:S05]  /*4900*/  CALL.REL.NOINC `($__internal_25_$__cuda_sm20_div_rn_f64_full) ;  /* 0x00040fc000007944 */ /* 0x003fea0003c00000 */
[----:B------:R-:W-:Y:S01]  /*4910*/  MOV R72, R68 ;  /* 0x0000004400487202 */ /* 0x000fe20000000f00 */
[----:B------:R-:W-:Y:S02]  /*4920*/  IMAD.MOV.U32 R73, RZ, RZ, R65 ;  /* 0x000000ffff497224 */ /* 0x000fe400078e0041 */
.L_x_5553:
[----:B------:R-:W-:Y:S05]  /*4930*/  BSYNC B3 ;  /* 0x0000000000037941 */ /* 0x000fea0003800000 */
.L_x_5552:
[----:B------:R2:W3:Y:S01]  /*4940*/  DADD R42, -RZ, |R72| ;  /* 0x00000000ff2a7229 */ /* 0x0004e20000000548 */
[----:B------:R-:W-:Y:S01]  /*4950*/  BSSY B2, `(.L_x_5554) ;  /* 0x0000005000027945 */ /* 0x000fe20003800000 */
[----:B------:R-:W-:Y:S01]  /*4960*/  IMAD.MOV.U32 R40, RZ, RZ, R48 ;  /* 0x000000ffff287224 */ /* 0x000fe200078e0030 */
[----:B0-----:R-:W-:Y:S02]  /*4970*/  MOV R35, R49 ;  /* 0x0000003100237202 */ /* 0x001fe40000000f00 */
[----:B------:R-:W-:-:S02]  /*4980*/  MOV R34, 0x49a0 ;  /* 0x000049a000227802 */ /* 0x000fc40000000f00 */
[----:B-123--:R-:W-:Y:S05]  /*4990*/  CALL.REL.NOINC `($_ZN2at6native29vectorized_elementwise_kernelILi2EN48_GLOBAL__N__08322988_15_IGammaKernel_cu_cb51a28d10CalcIgammaIdEESt5arrayIPcLm3EEEEviT0_T1_$__internal_accurate_pow) ;  /* 0x0004183000007944 */ /* 0x00efea0003c00000 */
[----:B------:R-:W-:Y:S05]  /*49a0*/  BSYNC B2 ;  /* 0x0000000000027941 */ /* 0x000fea0003800000 */
.L_x_5554:
[----:B------:R-:W1:Y:S01]  /*49b0*/  DSETP.NEU.AND P0, PT, R72, RZ, PT ;  /* 0x000000ff4800722a */ /* 0x000e620003f0d000 */
[----:B------:R-:W-:Y:S01]  /*49c0*/  LOP3.LUT R0, R49, 0x7ff00000, RZ, 0xc0, !PT ;  /* 0x7ff0000031007812 */ /* 0x000fe200078ec0ff */
[----:B------:R-:W-:Y:S03]  /*49d0*/  BSSY B2, `(.L_x_5555) ;  /* 0x000001e000027945 */ /* 0x000fe60003800000 */
        /* <DEDUP_REMOVED lines=15> */
[----:B------:R-:W-:Y:S01]  /*4ad0*/  IMAD.MOV.U32 R38, RZ, RZ, R0 ;  /* 0x000000ffff267224 */ /* 0x000fe200078e0000 */
[----:B------:R-:W-:Y:S01]  /*4ae0*/  MOV R39, R41 ;  /* 0x0000002900277202 */ /* 0x000fe20000000f00 */
[----:B-1----:R-:W1:-:S14]  /*4af0*/  DSETP.NEU.AND P1, PT, R34, R48, PT ;  /* 0x000000302200722a */ /* 0x002e5c0003f2d000 */
[----:B-1----:R-:W-:Y:S05]  /*4b00*/  @!P1 BRA `(.L_x_5557) ;  /* 0x000000a000009947 */ /* 0x002fea0003800000 */
[----:B------:R-:W-:Y:S02]  /*4b10*/  IMAD.MOV.U32 R38, RZ, RZ, 0x0 ;  /* 0x00000000ff267424 */ /* 0x000fe400078e00ff */
[----:B------:R-:W-:Y:S01]  /*4b20*/  IMAD.MOV.U32 R39, RZ, RZ, -0x80000 ;  /* 0xfff80000ff277424 */ /* 0x000fe200078e00ff */
[----:B------:R-:W-:Y:S05]  /*4b30*/  BRA `(.L_x_5557) ;  /* 0x0000007000007947 */ /* 0x000fea0003800000 */
.L_x_5556:
[----:B------:R-:W1:Y:S01]  /*4b40*/  DSETP.NEU.AND P0, PT, R50, 0.5, PT ;  /* 0x3fe000003200742a */ /* 0x000e620003f0d000 */
[----:B------:R-:W-:Y:S02]  /*4b50*/  ISETP.GE.AND P2, PT, R49, RZ, PT ;  /* 0x000000ff3100720c */ /* 0x000fe40003f46270 */
[----:B------:R-:W-:Y:S02]  /*4b60*/  ISETP.EQ.U32.AND P1, PT, R0, RZ, PT ;  /* 0x000000ff0000720c */ /* 0x000fe40003f22070 */
[----:B------:R-:W-:Y:S02]  /*4b70*/  MOV R38, RZ ;  /* 0x000000ff00267202 */ /* 0x000fe40000000f00 */
[----:B-1----:R-:W-:-:S04]  /*4b80*/  ISETP.EQ.AND.EX P0, PT, R34, -0x80000000, P0, P1 ;  /* 0x800000002200780c */ /* 0x002fc80000702310 */
[----:B------:R-:W-:-:S04]  /*4b90*/  SEL R39, R73, RZ, P0 ;  /* 0x000000ff49277207 */ /* 0x000fc80000000000 */
[----:B------:R-:W-:Y:S02]  /*4ba0*/  @!P2 LOP3.LUT R39, R39, 0x7ff00000, RZ, 0xfc, !PT ;  /* 0x7ff000002727a812 */ /* 0x000fe400078efcff */
.L_x_5557:
[----:B------:R-:W-:Y:S05]  /*4bb0*/  BSYNC B2 ;  /* 0x0000000000027941 */ /* 0x000fea0003800000 */
.L_x_5555:
        /* <DEDUP_REMOVED lines=18> */
.L_x_5560:
[----:B------:R1:W2:-:S06]  /*4ce0*/  DADD R38, R48, R72 ;  /* 0x0000000030267229 */ /* 0x00028c0000000048 */
.L_x_5559:
[----:B------:R-:W-:Y:S05]  /*4cf0*/  BSYNC B2 ;  /* 0x0000000000027941 */ /* 0x000fea0003800000 */
.L_x_5558:
[----:B------:R-:W3:-:S06]  /*4d00*/  DSETP.NEU.AND P0, PT, R72, 1, PT ;  /* 0x3ff000004800742a */ /* 0x000ecc0003f0d000 */
[----:B--23--:R-:W-:Y:S02]  /*4d10*/  FSEL R34, R38, RZ, P0 ;  /* 0x000000ff26227208 */ /* 0x00cfe40000000000 */
[----:B------:R-:W-:-:S06]  /*4d20*/  FSEL R35, R39, 1.875, P0 ;  /* 0x3ff0000027237808 */ /* 0x000fcc0000000000 */
[----:B------:R-:W2:-:S06]  /*4d30*/  DMUL R36, R36, R34 ;  /* 0x0000002224247228 */ /* 0x000e8c0000000000 */
[----:B--2---:R2:W3:Y:S01]  /*4d40*/  DMUL R38, R36, R32 ;  /* 0x0000002024267228 */ /* 0x0044e20000000000 */
[----:B------:R-:W-:Y:S05]  /*4d50*/  BRA `(.L_x_5549) ;  /* 0x00000fc000007947 */ /* 0x000fea0003800000 */
.L_x_5524:
        /* <DEDUP_REMOVED lines=54> */
[----:B------:R-:W1:-:S04]  /*50c0*/  DFMA R52, R40, c[0x2][0x68], R36 ;  /* 0x00801a0028347a2b */ /* 0x000e480000000024 */
[----:B0-----:R-:W0:-:S04]  /*50d0*/  DFMA R42, R38, R42, c[0x2][0x58] ;  /* 0x00801600262a762b */ /* 0x001e08000000002a */
[----:B-1----:R-:W1:-:S04]  /*50e0*/  DFMA R32, -R40, c[0x2][0x68], R52 ;  /* 0x00801a0028207a2b */ /* 0x002e480000000134 */
[----:B0-----:R-:W0:-:S04]  /*50f0*/  DMUL R42, R38, R42 ;  /* 0x0000002a262a7228 */ /* 0x001e080000000000 */
[----:B-1----:R-:W-:-:S04]  /*5100*/  DADD R32, -R36, R32 ;  /* 0x0000000024207229 */ /* 0x002fc80000000120 */
[----:B0-----:R-:W0:-:S06]  /*5110*/  DFMA R42, R36, R42, R54 ;  /* 0x0000002a242a722b */ /* 0x001e0c0000000036 */
[----:B0-----:R-:W0:-:S06]  /*5120*/  DADD R32, R42, -R32 ;  /* 0x000000002a207229 */ /* 0x001e0c0000000820 */
[----:B0-----:R-:W0:-:S06]  /*5130*/  DFMA R32, R40, c[0x2][0x70], R32 ;  /* 0x00801c0028207a2b */ /* 0x001e0c0000000020 */
[----:B0-----:R0:W1:-:S06]  /*5140*/  DADD R52, R52, R32 ;  /* 0x0000000034347229 */ /* 0x00104c0000000020 */
.L_x_5562:
[----:B------:R-:W-:Y:S05]  /*5150*/  BSYNC B2 ;  /* 0x0000000000027941 */ /* 0x000fea0003800000 */
.L_x_5561:
[----:B------:R-:W-:Y:S01]  /*5160*/  BSSY B5, `(.L_x_5563) ;  /* 0x0000092000057945 */ /* 0x000fe20003800000 */
[----:B------:R-:W-:Y:S05]  /*5170*/  @P3 BRA `(.L_x_5564) ;  /* 0x000008f000003947 */ /* 0x000fea0003800000 */
[----:B------:R-:W-:Y:S01]  /*5180*/  BSSY B6, `(.L_x_5565) ;  /* 0x0000005000067945 */ /* 0x000fe20003800000 */
[----:B------:R-:W-:Y:S01]  /*5190*/  MOV R34, R50 ;  /* 0x0000003200227202 */ /* 0x000fe20000000f00 */
[----:B0-----:R-:W-:Y:S01]  /*51a0*/  IMAD.MOV.U32 R33, RZ, RZ, R51 ;  /* 0x000000ffff217224 */ /* 0x001fe200078e0033 */
[----:B------:R-:W-:Y:S02]  /*51b0*/  MOV R32, 0x51d0 ;  /* 0x000051d000207802 */ /* 0x000fe40000000f00 */
[----:B-1----:R-:W-:Y:S05]  /*51c0*/  CALL.REL.NOINC `($_ZN2at6native29vectorized_elementwise_kernelILi2EN48_GLOBAL__N__08322988_15_IGammaKernel_cu_cb51a28d10CalcIgammaIdEESt5arrayIPcLm3EEEEviT0_T1_$__internal_lgamma_pos) ;  /* 0x0004187000007944 */ /* 0x002fea0003c00000 */
[----:B------:R-:W-:Y:S05]  /*51d0*/  BSYNC B6 ;  /* 0x0000000000067941 */ /* 0x000fea0003800000 */
.L_x_5565:
[----:B------:R-:W-:Y:S01]  /*51e0*/  ISETP.GT.AND P0, PT, R49, -0x1, PT ;  /* 0xffffffff3100780c */ /* 0x000fe20003f04270 */
[----:B------:R-:W-:Y:S01]  /*51f0*/  IMAD.MOV.U32 R54, RZ, RZ, R34 ;  /* 0x000000ffff367224 */ /* 0x000fe200078e0022 */
[----:B------:R-:W-:-:S03]  /*5200*/  MOV R55, R33 ;  /* 0x0000002100377202 */ /* 0x000fc60000000f00 */
[----:B------:R-:W-:Y:S02]  /*5210*/  IMAD.MOV.U32 R34, RZ, RZ, R54 ;  /* 0x000000ffff227224 */ /* 0x000fe400078e0036 */
[----:B------:R-:W-:-:S06]  /*5220*/  IMAD.MOV.U32 R35, RZ, RZ, R55 ;  /* 0x000000ffff237224 */ /* 0x000fcc00078e0037 */
        /* <DEDUP_REMOVED lines=21> */
[----:B------:R-:W0:Y:S01]  /*5380*/  FRND.F64 R56, R60 ;  /* 0x0000003c00387313 */ /* 0x000e220000301800 */
[----:B------:R-:W-:Y:S01]  /*5390*/  IMAD.MOV.U32 R0, RZ, RZ, 0x3de5db65 ;  /* 0x3de5db65ff007424 */ /* 0x000fe200078e00ff */
[----:B------:R-:W-:Y:S01]  /*53a0*/  MOV R66, 0x79785eba ;  /* 0x79785eba00427802 */ /* 0x000fe20000000f00 */
[----:B------:R-:W-:Y:S01]  /*53b0*/  BSSY B4, `(.L_x_5569) ;  /* 0x0000026000047945 */ /* 0x000fe20003800000 */
[----:B------:R-:W-:-:S02]  /*53c0*/  LOP3.LUT P0, RZ, R62, 0x1, RZ, 0xc0, !PT ;  /* 0x000000013eff7812 */ /* 0x000fc4000780c0ff */
[----:B------:R-:W-:Y:S02]  /*53d0*/  LOP3.LUT P1, RZ, R62, 0x2, RZ, 0xc0, !PT ;  /* 0x000000023eff7812 */ /* 0x000fe4000782c0ff */
[----:B------:R-:W-:Y:S02]  /*53e0*/  FSEL R66, -R66, 4.2945490664224492434e-19, !P0 ;  /* 0x20fd816442427808 */ /* 0x000fe40004000100 */
[----:B------:R-:W-:Y:S01]  /*53f0*/  FSEL R67, R0, -0.082518599927425384521, !P0 ;  /* 0xbda8ff8300437808 */ /* 0x000fe20004000000 */
[----:B0-----:R-:W0:-:S06]  /*5400*/  DFMA R56, -R56, 0.5, R50 ;  /* 0x3fe000003838782b */ /* 0x001e0c0000000132 */
[----:B0-----:R-:W0:-:S06]  /*5410*/  DMUL R58, R56, c[0x2][0x110] ;  /* 0x00804400383a7a28 */ /* 0x001e0c0000000000 */
[----:B0-----:R-:W0:-:S06]  /*5420*/  DFMA R58, R56, c[0x2][0x118], R58 ;  /* 0x00804600383a7a2b */ /* 0x001e0c000000003a */
[----:B0-----:R-:W2:-:S06]  /*5430*/  DMUL R56, R58, R58 ;  /* 0x0000003a3a387228 */ /* 0x001e8c0000000000 */
[----:B--2---:R-:W0:-:S06]  /*5440*/  DFMA R32, R56, R66, R32 ;  /* 0x000000423820722b */ /* 0x004e0c0000000020 */
[----:B0-----:R-:W3:-:S06]  /*5450*/  DFMA R32, R56, R32, R34 ;  /* 0x000000203820722b */ /* 0x001ecc0000000022 */
[----:B---3--:R-:W0:-:S06]  /*5460*/  DFMA R32, R56, R32, R36 ;  /* 0x000000203820722b */ /* 0x008e0c0000000024 */
[----:B0-----:R-:W4:-:S06]  /*5470*/  DFMA R32, R56, R32, R38 ;  /* 0x000000203820722b */ /* 0x001f0c0000000026 */
[----:B----4-:R-:W0:-:S06]  /*5480*/  DFMA R32, R56, R32, R40 ;  /* 0x000000203820722b */ /* 0x010e0c0000000028 */
[----:B0-----:R-:W0:-:S06]  /*5490*/  DFMA R32, R56, R32, R42 ;  /* 0x000000203820722b */ /* 0x001e0c000000002a */
[----:B0-----:R-:W-:-:S04]  /*54a0*/  DFMA R58, R58, R32, R58 ;  /* 0x000000203a3a722b */ /* 0x001fc8000000003a */
[----:B------:R0:W1:Y:S02]  /*54b0*/  @P0 DFMA R58, R56, R32, 1 ;  /* 0x3ff00000383a042b */ /* 0x0000640000000020 */
[----:B0-----:R-:W-:-:S04]  /*54c0*/  IMAD.MOV.U32 R32, RZ, RZ, 0x1 ;  /* 0x00000001ff207424 */ /* 0x001fc800078e00ff */
[----:B-1----:R-:W0:-:S06]  /*54d0*/  @P1 DFMA R58, R58, -1, RZ ;  /* 0xbff000003a3a182b */ /* 0x002e0c00000000ff */
        /* <DEDUP_REMOVED lines=14> */
[----:B------:R-:W-:Y:S01]  /*55c0*/  IMAD.MOV.U32 R70, RZ, RZ, 0x54442d18 ;  /* 0x54442d18ff467424 */ /* 0x000fe200078e00ff */
[----:B------:R-:W-:Y:S01]  /*55d0*/  MOV R66, 0x5600 ;  /* 0x0000560000427802 */ /* 0x000fe20000000f00 */
[----:B------:R-:W-:Y:S02]  /*55e0*/  IMAD.MOV.U32 R67, RZ, RZ, 0x400921fb ;  /* 0x400921fbff437424 */ /* 0x000fe400078e00ff */
[----:B------:R-:W-:Y:S05]  /*55f0*/  CALL.REL.NOINC `($__internal_25_$__cuda_sm20_div_rn_f64_full) ;  /* 0x000402d000007944 */ /* 0x000fea0003c00000 */
[----:B------:R-:W-:Y:S02]  /*5600*/  MOV R69, R65 ;  /* 0x0000004100457202 */ /* 0x000fe40000000f00 */
.L_x_5570:
[----:B------:R-:W-:Y:S05]  /*5610*/  BSYNC B4 ;  /* 0x0000000000047941 */ /* 0x000fea0003800000 */
.L_x_5569:
[----:B------:R-:W-:Y:S01]  /*5620*/  IMAD.MOV.U32 R35, RZ, RZ, R69 ;  /* 0x000000ffff237224 */ /* 0x000fe200078e0045 */
[----:B------:R-:W-:Y:S01]  /*5630*/  MOV R51, R69 ;  /* 0x0000004500337202 */ /* 0x000fe20000000f00 */
[----:B------:R-:W-:Y:S02]  /*5640*/  IMAD.MOV.U32 R50, RZ, RZ, R68 ;  /* 0x000000ffff327224 */ /* 0x000fe400078e0044 */
.L_x_5568:
[----:B------:R-:W-:Y:S05]  /*5650*/  BSYNC B3 ;  /* 0x0000000000037941 */ /* 0x000fea0003800000 */
.L_x_5567:
        /* <DEDUP_REMOVED lines=59> */
.L_x_5572:
[----:B------:R-:W-:Y:S05]  /*5a10*/  BSYNC B2 ;  /* 0x0000000000027941 */ /* 0x000fea0003800000 */
.L_x_5571:
[----:B-1----:R-:W-:-:S04]  /*5a20*/  DADD R54, -R54, R32 ;  /* 0x0000000036367229 */ /* 0x002fc80000000120 */
[----:B------:R-:W1:-:S10]  /*5a30*/  DADD R32, -RZ, -R32 ;  /* 0x00000000ff207229 */ /* 0x000e540000000920 */
[----:B-1----:R-:W-:Y:S02]  /*5a40*/  FSEL R34, R32, R54, !P3 ;  /* 0x0000003620227208 */ /* 0x002fe40005800000 */
[----:B------:R-:W-:Y:S01]  /*5a50*/  FSEL R35, R33, R55, !P3 ;  /* 0x0000003721237208 */ /* 0x000fe20005800000 */
[----:B------:R-:W-:Y:S05]  /*5a60*/  BRA `(.L_x_5566) ;  /* 0x0000001000007947 */ /* 0x000fea0003800000 */
.L_x_5564:
[----:B------:R2:W3:-:S06]  /*5a70*/  DADD R34, R48, R48 ;  /* 0x0000000030227229 */ /* 0x0004cc0000000030 */
.L_x_5566:
[----:B------:R-:W-:Y:S05]  /*5a80*/  BSYNC B5 ;  /* 0x0000000000057941 */ /* 0x000fea0003800000 */
.L_x_5563:
[----:B-1----:R-:W1:Y:S01]  /*5a90*/  DFMA R52, R48, R52, -R4 ;  /* 0x000000343034722b */ /* 0x002e620000000804 */
[----:B------:R-:W-:-:S05]  /*5aa0*/  CS2R R38, SRZ ;  /* 0x0000000000267805 */ /* 0x000fca000001ff00 */
[----:B-1-3--:R-:W1:-:S06]  /*5ab0*/  DADD R34, R52, -R34 ;  /* 0x0000000034227229 */ /* 0x00ae4c0000000822 */
[----:B-1----:R-:W1:-:S14]  /*5ac0*/  DSETP.GEU.AND P0, PT, R34, c[0x2][0x120], PT ;  /* 0x008048002200762a */ /* 0x002e5c0003f0e000 */
[----:B-1----:R-:W-:Y:S05]  /*5ad0*/  @!P0 BRA `(.L_x_5549) ;  /* 0x0000024000008947 */ /* 0x002fea0003800000 */
[----:B0-----:R-:W-:Y:S01]  /*5ae0*/  IMAD.MOV.U32 R32, RZ, RZ, 0x652b82fe ;  /* 0x652b82feff207424 */ /* 0x001fe200078e00ff */
[----:B------:R-:W-:Y:S01]  /*5af0*/  MOV R33, 0x3ff71547 ;  /* 0x3ff7154700217802 */ /* 0x000fe20000000f00 */
[----:B------:R-:W-:Y:S01]  /*5b00*/  IMAD.MOV.U32 R40, RZ, RZ, 0x69ce2bdf ;  /* 0x69ce2bdfff287424 */ /* 0x000fe200078e00ff */
[----:B------:R-:W-:Y:S01]  /*5b10*/  FSETP.GEU.FTZ.AND P0, PT, |R35|, 4.1917929649353027344, PT ;  /* 0x4086232b2300780b */ /* 0x000fe20003f1e200 */
[----:B------:R-:W-:-:S03]  /*5b20*/  IMAD.MOV.U32 R41, RZ, RZ, 0x3e5ade15 ;  /* 0x3e5ade15ff297424 */ /* 0x000fc600078e00ff */
[----:B------:R-:W0:-:S06]  /*5b30*/  DFMA R32, R34, R32, 6.75539944105574400000e+15 ;  /* 0x433800002220742b */ /* 0x000e0c0000000020 */
        /* <DEDUP_REMOVED lines=29> */
[----:B------:R0:W1:-:S06]  /*5d10*/  @!P0 DMUL R38, R32, R34 ;  /* 0x0000002220268228 */ /* 0x00004c0000000000 */
.L_x_5549:
[----:B------:R-:W-:Y:S05]  /*5d20*/  BSYNC B0 ;  /* 0x0000000000007941 */ /* 0x000fea0003800000 */
.L_x_5523:
[----:B-123--:R-:W1:Y:S01]  /*5d30*/  DSETP.NEU.AND P0, PT, R38, RZ, PT ;  /* 0x000000ff2600722a */ /* 0x00ee620003f0d000 */
        /* <DEDUP_REMOVED lines=10> */
.L_x_5576:
        /* <DEDUP_REMOVED lines=21> */
[----:B------:R-:W-:Y:S05]  /*5f30*/  CALL.REL.NOINC `($__internal_25_$__cuda_sm20_div_rn_f64_full) ;  /* 0x0003f99000007944 */ /* 0x000fea0003c00000 */
[----:B------:R-:W-:Y:S02]  /*5f40*/  MOV R69, R65 ;  /* 0x0000004100457202 */ /* 0x000fe40000000f00 */
.L_x_5575:
[----:B------:R-:W-:Y:S05]  /*5f50*/  BSYNC B3 ;  /* 0x0000000000037941 */ /* 0x000fea0003800000 */
.L_x_5574:
        /* <DEDUP_REMOVED lines=8> */
.L_x_5573:
        /* <DEDUP_REMOVED lines=22> */
.L_x_5578:
[----:B------:R-:W-:Y:S05]  /*6140*/  BSYNC B0 ;  /* 0x0000000000007941 */ /* 0x000fea0003800000 */
.L_x_5577:
[----:B------:R-:W-:Y:S01]  /*6150*/  MOV R96, R68 ;  /* 0x0000004400607202 */ /* 0x000fe20000000f00 */
[----:B------:R-:W-:Y:S01]  /*6160*/  IMAD.MOV.U32 R97, RZ, RZ, R69 ;  /* 0x000000ffff617224 */ /* 0x000fe200078e0045 */
[----:B------:R-:W-:Y:S05]  /*6170*/  BRA `(.L_x_5510) ;  /* 0x00015ec000007947 */ /* 0x000fea0003800000 */
.L_x_5522:
[----:B------:R-:W-:Y:S01]  /*6180*/  IMAD.MOV.U32 R50, RZ, RZ, R4 ;  /* 0x000000ffff327224 */ /* 0x000fe200078e0004 */
[----:B------:R-:W-:Y:S01]  /*6190*/  MOV R51, R5 ;  /* 0x0000000500337202 */ /* 0x000fe20000000f00 */
[----:B------:R-:W-:Y:S01]  /*61a0*/  IMAD.MOV.U32 R5, RZ, RZ, R49 ;  /* 0x000000ffff057224 */ /* 0x000fe200078e0031 */
[----:B------:R-:W-:Y:S01]  /*61b0*/  MOV R0, 0x61e0 ;  /* 0x000061e000007802 */ /* 0x000fe20000000f00 */
[----:B------:R-:W-:Y:S02]  /*61c0*/  IMAD.MOV.U32 R4, RZ, RZ, R48 ;  /* 0x000000ffff047224 */ /* 0x000fe400078e0030 */
[----:B------:R-:W-:Y:S05]  /*61d0*/  CALL.REL.NOINC `($_ZN2at6native29vectorized_elementwise_kernelILi2EN48_GLOBAL__N__08322988_15_IGammaKernel_cu_cb51a28d10CalcIgammaIdEESt5arrayIPcLm3EEEEviT0_T1_$_ZN46_INTERNAL_08322988_15_IGammaKernel_cu_cb51a28d48_GLOBAL__N__08322988_15_IGammaKernel_cu_cb51a28d12calc_igammacIdEET_S2_S2_) ;  /* 0x00015ea000007944 */ /* 0x000fea0003c00000 */
[----:B--2---:R-:W-:Y:S01]  /*61e0*/  MOV R96, R52 ;  /* 0x0000003400607202 */ /* 0x004fe20000000f00 */
[----:B------:R-:W-:-:S06]  /*61f0*/  IMAD.MOV.U32 R97, RZ, RZ, R53 ;  /* 0x000000ffff617224 */ /* 0x000fcc00078e0035 */
[----:B------:R-:W0:Y:S01]  /*6200*/  DADD R96, -R96, 1 ;  /* 0x3ff0000060607429 */ /* 0x000e220000000100 */
[----:B------:R-:W-:Y:S05]  /*6210*/  BRA `(.L_x_5510) ;  /* 0x00015e2000007947 */ /* 0x000fea0003800000 */
.L_x_5521:
        /* <DEDUP_REMOVED lines=23> */
[----:B------:R-:W-:Y:S01]  /*6390*/  MOV R58, 0x8c35df65 ;  /* 0x8c35df65003a7802 */ /* 0x000fe20000000f00 */
[----:B------:R-:W-:Y:S01]  /*63a0*/  IMAD.MOV.U32 R57, RZ, RZ, 0x3f084637 ;  /* 0x3f084637ff397424 */ /* 0x000fe200078e00ff */
[----:B-1----:R-:W-:Y:S01]  /*63b0*/  MOV R37, 0x3eabd6d2 ;  /* 0x3eabd6d200257802 */ /* 0x002fe20000000f00 */
[----:B------:R-:W-:Y:S01]  /*63c0*/  IMAD.MOV.U32 R36, RZ, RZ, 0x1e4b4109 ;  /* 0x1e4b4109ff247424 */ /* 0x000fe200078e00ff */
[----:B------:R1:W-:Y:S01]  /*63d0*/  STL.64 [R1+0x20], R42 ;  /* 0x0000202a01007387 */ /* 0x0003e20000100a00 */
[----:B------:R-:W-:Y:S01]  /*63e0*/  IMAD.MOV.U32 R59, RZ, RZ, 0x3f551ff4 ;  /* 0x3f551ff4ff3b7424 */ /* 0x000fe200078e00ff */
[----:B------:R-:W-:Y:S01]  /*63f0*/  MOV R63, 0x3f6966e5 ;  /* 0x3f6966e5003f7802 */ /* 0x000fe20000000f00 */
[----:B--2---:R-:W-:Y:S01]  /*6400*/  IMAD.MOV.U32 R38, RZ, RZ, -0x5d2fb9a4 ;  /* 0xa2d0465cff267424 */ /* 0x004fe200078e00ff */
[----:B------:R2:W-:Y:S01]  /*6410*/  STL.64 [R1+0x28], R50 ;  /* 0x0000283201007387 */ /* 0x0005e20000100a00 */
[----:B------:R-:W-:Y:S01]  /*6420*/  IMAD.MOV.U32 R39, RZ, RZ, -0x41784a07 ;  /* 0xbe87b5f9ff277424 */ /* 0x000fe200078e00ff */
[----:B0-----:R-:W-:Y:S01]  /*6430*/  MOV R40, 0xeb7f0d9f ;  /* 0xeb7f0d9f00287802 */ /* 0x001fe20000000f00 */
[----:B------:R-:W-:Y:S01]  /*6440*/  IMAD.MOV.U32 R41, RZ, RZ, 0x3e3ccf5c ;  /* 0x3e3ccf5cff297424 */ /* 0x000fe200078e00ff */
[----:B------:R0:W-:Y:S01]  /*6450*/  STL.64 [R1+0x30], R52 ;  /* 0x0000303401007387 */ /* 0x0001e20000100a00 */
[----:B------:R-:W-:Y:S01]  /*6460*/  IMAD.MOV.U32 R62, RZ, RZ, 0x1fd5f699 ;  /* 0x1fd5f699ff3e7424 */ /* 0x000fe200078e00ff */
[----:B------:R-:W-:Y:S01]  /*6470*/  FSETP.GEU.AND P1, PT, |R35|, 6.5827683646048100446e-37, PT ;  /* 0x036000002300780b */ /* 0x000fe20003f2e200 */
[----:B------:R-:W-:Y:S01]  /*6480*/  BSSY B0, `(.L_x_5579) ;  /* 0x0000744000007945 */ /* 0x000fe20003800000 */
[----:B------:R3:W-:Y:S01]  /*6490*/  STL.64 [R1+0x38], R54 ;  /* 0x0000383601007387 */ /* 0x0007e20000100a00 */
[----:B-1----:R-:W-:Y:S01]  /*64a0*/  IMAD.MOV.U32 R42, RZ, RZ, 0x55c37c1c ;  /* 0x55c37c1cff2a7424 */ /* 0x002fe200078e00ff */
[----:B------:R-:W-:-:S02]  /*64b0*/  MOV R43, 0x3e46097d ;  /* 0x3e46097d002b7802 */ /* 0x000fc40000000f00 */
[----:B------:R1:W-:Y:S01]  /*64c0*/  STL.64 [R1+0x40], R32 ;  /* 0x0000402001007387 */ /* 0x0003e20000100a00 */
[----:B--2---:R-:W-:Y:S02]  /*64d0*/  IMAD.MOV.U32 R50, RZ, RZ, 0x7c7a2faa ;  /* 0x7c7a2faaff327424 */ /* 0x004fe400078e00ff */
[----:B------:R-:W-:Y:S01]  /*64e0*/  IMAD.MOV.U32 R51, RZ, RZ, -0x41cd2de7 ;  /* 0xbe32d219ff337424 */ /* 0x000fe200078e00ff */
[----:B0-----:R-:W-:Y:S01]  /*64f0*/  MOV R52, 0xd24d5c8a ;  /* 0xd24d5c8a00347802 */ /* 0x001fe20000000f00 */
[----:B------:R-:W-:Y:S01]  /*6500*/  IMAD.MOV.U32 R53, RZ, RZ, 0x3e0f6e66 ;  /* 0x3e0f6e66ff357424 */ /* 0x000fe200078e00ff */
[----:B------:R0:W-:Y:S01]  /*6510*/  STL.64 [R1+0x48], R36 ;  /* 0x0000482401007387 */ /* 0x0001e20000100a00 */
[----:B---3--:R-:W-:Y:S01]  /*6520*/  IMAD.MOV.U32 R54, RZ, RZ, 0x6edf2b0c ;  /* 0x6edf2b0cff367424 */ /* 0x008fe200078e00ff */
[----:B------:R-:W-:Y:S02]  /*6530*/  MOV R55, 0xbdbc0d9b ;  /* 0xbdbc0d9b00377802 */ /* 0x000fe40000000f00 */
[----:B------:R2:W-:Y:S01]  /*6540*/  STL.64 [R1+0x50], R38 ;  /* 0x0000502601007387 */ /* 0x0005e20000100a00 */
[----:B-1----:R-:W-:-:S02]  /*6550*/  IMAD.MOV.U32 R32, RZ, RZ, -0x78cbfbd8 ;  /* 0x87340428ff207424 */ /* 0x002fc400078e00ff */
        /* <DEDUP_REMOVED lines=8> */
[----:B-1----:R-:W-:-:S03]  /*65e0*/  IMAD.MOV.U32 R40, RZ, RZ, 0x8f5eec2 ;  /* 0x08f5eec2ff287424 */ /* 0x002fc600078e00ff */
        /* <DEDUP_REMOVED lines=10> */
[----:B------:R-:W-:Y:S01]  /*6690*/  IMAD.MOV.U32 R53, RZ, RZ, 0x3d20104f ;  /* 0x3d20104fff357424 */ /* 0x000fe200078e00ff */
[----:B---3--:R-:W-:Y:S01]  /*66a0*/  MOV R54, 0x7950ad7b ;  /* 0x7950ad7b00367802 */ /* 0x008fe20000000f00 */
[----:B------:R-:W-:Y:S01]  /*66b0*/  IMAD.MOV.U32 R55, RZ, RZ, -0x433d7c02 ;  /* 0xbcc283feff377424 */ /* 0x000fe200078e00ff */
[----:B------:R2:W-:Y:S01]  /*66c0*/  STL.64 [R1+0x90], R38 ;  /* 0x0000902601007387 */ /* 0x0005e20000100a00 */
[----:B0-----:R-:W-:Y:S01]  /*66d0*/  IMAD.MOV.U32 R32, RZ, RZ, 0x4d71a27c ;  /* 0x4d71a27cff207424 */ /* 0x001fe200078e00ff */
[----:B------:R-:W-:-:S02]  /*66e0*/  MOV R33, 0xbce1ca91 ;  /* 0xbce1ca9100217802 */ /* 0x000fc40000000f00 */
[----:B------:R0:W-:Y:S01]  /*66f0*/  STL.64 [R1+0x98], R40 ;  /* 0x0000982801007387 */ /* 0x0001e20000100a00 */
[----:B-1----:R-:W-:-:S03]  /*6700*/  IMAD.MOV.U32 R36, RZ, RZ, -0x36fe1a8c ;  /* 0xc901e574ff247424 */ /* 0x002fc600078e00ff */
[----:B------:R1:W-:Y:S01]  /*6710*/  STL.64 [R1+0xa0], R42 ;  /* 0x0000a02a01007387 */ /* 0x0003e20000100a00 */
[----:B------:R-:W-:-:S03]  /*6720*/  IMAD.MOV.U32 R37, RZ, RZ, -0x40a1a8c6 ;  /* 0xbf5e573aff257424 */ /* 0x000fc600078e00ff */
[----:B------:R3:W-:Y:S01]  /*6730*/  STL.64 [R1+0xa8], R50 ;  /* 0x0000a83201007387 */ /* 0x0007e20000100a00 */
[----:B--2---:R-:W-:Y:S01]  /*6740*/  MOV R38, 0x1c71c71c ;  /* 0x1c71c71c00267802 */ /* 0x004fe20000000f00 */
        /* <DEDUP_REMOVED lines=8> */
[----:B---3--:R-:W-:Y:S01]  /*67d0*/  MOV R50, 0x40e53dbc ;  /* 0x40e53dbc00327802 */ /* 0x008fe20000000f00 */
[----:B------:R-:W-:-:S02]  /*67e0*/  IMAD.MOV.U32 R51, RZ, RZ, 0x3f2af834 ;  /* 0x3f2af834ff337424 */ /* 0x000fc400078e00ff */
[----:B--2---:R-:W-:Y:S01]  /*67f0*/  IMAD.MOV.U32 R52, RZ, RZ, 0x40e53dbc ;  /* 0x40e53dbcff347424 */ /* 0x004fe200078e00ff */
        /* <DEDUP_REMOVED lines=8> */
[----:B--2---:R-:W-:Y:S01]  /*6880*/  IMAD.MOV.U32 R36, RZ, RZ, -0x339d6346 ;  /* 0xcc629cbaff247424 */ /* 0x004fe200078e00ff */
        /* <DEDUP_REMOVED lines=9> */
[----:B--2---:R-:W-:Y:S01]  /*6920*/  IMAD.MOV.U32 R42, RZ, RZ, 0xcba8aee ;  /* 0x0cba8aeeff2a7424 */ /* 0x004fe200078e00ff */
[----:B------:R-:W-:Y:S02]  /*6930*/  MOV R43, 0xbe6ee23d ;  /* 0xbe6ee23d002b7802 */ /* 0x000fe40000000f00 */
[----:B------:R2:W-:Y:S01]  /*6940*/  STL.64 [R1+0x100], R32 ;  /* 0x0001002001007387 */ /* 0x0005e20000100a00 */
[----:B0-----:R-:W-:Y:S02]  /*6950*/  IMAD.MOV.U32 R50, RZ, RZ, 0x30de114c ;  /* 0x30de114cff327424 */ /* 0x001fe400078e00ff */
[----:B------:R-:W-:Y:S01]  /*6960*/  IMAD.MOV.U32 R51, RZ, RZ, 0x3e49aa7a ;  /* 0x3e49aa7aff337424 */ /* 0x000fe200078e00ff */
[----:B-1----:R-:W-:Y:S01]  /*6970*/  MOV R52, 0xca3a377b ;  /* 0xca3a377b00347802 */ /* 0x002fe20000000f00 */
[----:B------:R-:W-:Y:S01]  /*6980*/  IMAD.MOV.U32 R53, RZ, RZ, -0x424cb605 ;  /* 0xbdb349fbff357424 */ /* 0x000fe200078e00ff */
[----:B------:R0:W-:Y:S01]  /*6990*/  STL.64 [R1+0x108], R36 ;  /* 0x0001082401007387 */ /* 0x0001e20000100a00 */
[----:B---3--:R-:W-:Y:S01]  /*69a0*/  IMAD.MOV.U32 R54, RZ, RZ, -0x3008c2a8 ;  /* 0xcff73d58ff367424 */ /* 0x008fe200078e00ff */
[----:B------:R-:W-:-:S02]  /*69b0*/  MOV R55, 0xbe11564e ;  /* 0xbe11564e00377802 */ /* 0x000fc40000000f00 */
[----:B------:R1:W-:Y:S01]  /*69c0*/  STL.64 [R1+0x110], R38 ;  /* 0x0001102601007387 */ /* 0x0003e20000100a00 */
[----:B--2---:R-:W-:Y:S02]  /*69d0*/  IMAD.MOV.U32 R32, RZ, RZ, 0x4bf3c34e ;  /* 0x4bf3c34eff207424 */ /* 0x004fe400078e00ff */
[----:B------:R-:W-:Y:S01]  /*69e0*/  IMAD.MOV.U32 R33, RZ, RZ, 0x3dfc9b43 ;  /* 0x3dfc9b43ff217424 */ /* 0x000fe200078e00ff */
[----:B------:R2:W-:Y:S01]  /*69f0*/  STL.64 [R1+0x118], R40 ;  /* 0x0001182801007387 */ /* 0x0005e20000100a00 */
[----:B0-----:R-:W-:Y:S01]  /*6a00*/  MOV R36, 0x56f8ce45 ;  /* 0x56f8ce4500247802 */ /* 0x001fe20000000f00 */
[----:B------:R-:W-:Y:S02]  /*6a10*/  IMAD.MOV.U32 R37, RZ, RZ, -0x422875b0 ;  /* 0xbdd78a50ff257424 */ /* 0x000fe400078e00ff */
[----:B------:R0:W-:Y:S01]  /*6a20*/  STL.64 [R1+0x120], R42 ;  /* 0x0001202a01007387 */ /* 0x0001e20000100a00 */
[----:B-1----:R-:W-:Y:S01]  /*6a30*/  IMAD.MOV.U32 R38, RZ, RZ, -0x5b992462 ;  /* 0xa466db9eff267424 */ /* 0x002fe200078e00ff */
[----:B------:R-:W-:-:S02]  /*6a40*/  MOV R39, 0x3d3113e3 ;  /* 0x3d3113e300277802 */ /* 0x000fc40000000f00 */
[----:B------:R1:W-:Y:S01]  /*6a50*/  STL.64 [R1+0x128], R50 ;  /* 0x0001283201007387 */ /* 0x0003e20000100a00 */
[----:B--2---:R-:W-:-:S03]  /*6a60*/  IMAD.MOV.U32 R40, RZ, RZ, -0x3aabf15e ;  /* 0xc5540ea2ff287424 */ /* 0x004fc600078e00ff */
        /* <DEDUP_REMOVED lines=8> */
[----:B--2---:R-:W-:Y:S01]  /*6af0*/  IMAD.MOV.U32 R52, RZ, RZ, 0x5dcd1851 ;  /* 0x5dcd1851ff347424 */ /* 0x004fe200078e00ff */
[----:B------:R1:W-:Y:S01]  /*6b00*/  STL.64 [R1+0x148], R36 ;  /* 0x0001482401007387 */ /* 0x0003e20000100a00 */
[----:B------:R-:W-:Y:S01]  /*6b10*/  IMAD.MOV.U32 R53, RZ, RZ, -0x4350c486 ;  /* 0xbcaf3b7aff357424 */ /* 0x000fe200078e00ff */
[----:B---3--:R-:W-:Y:S01]  /*6b20*/  MOV R54, 0x448455ea ;  /* 0x448455ea00367802 */ /* 0x008fe20000000f00 */
[----:B------:R-:W-:Y:S01]  /*6b30*/  IMAD.MOV.U32 R55, RZ, RZ, -0x42d3f975 ;  /* 0xbd2c068bff377424 */ /* 0x000fe200078e00ff */
[----:B------:R2:W-:Y:S01]  /*6b40*/  STL.64 [R1+0x150], R38 ;  /* 0x0001502601007387 */ /* 0x0005e20000100a00 */
[----:B0-----:R-:W-:Y:S01]  /*6b50*/  IMAD.MOV.U32 R32, RZ, RZ, -0x10a3e7d9 ;  /* 0xef5c1827ff207424 */ /* 0x001fe200078e00ff */
[----:B------:R-:W-:-:S02]  /*6b60*/  MOV R33, 0x3d16d8a9 ;  /* 0x3d16d8a900217802 */ /* 0x000fc40000000f00 */
[----:B------:R0:W-:Y:S01]  /*6b70*/  STL.64 [R1+0x158], R40 ;  /* 0x0001582801007387 */ /* 0x0001e20000100a00 */
[----:B-1----:R-:W-:-:S03]  /*6b80*/  IMAD.MOV.U32 R36, RZ, RZ, 0x783db2a2 ;  /* 0x783db2a2ff247424 */ /* 0x002fc600078e00ff */
[----:B------:R1:W-:Y:S01]  /*6b90*/  STL.64 [R1+0x160], R42 ;  /* 0x0001602a01007387 */ /* 0x0003e20000100a00 */
[----:B------:R-:W-:-:S03]  /*6ba0*/  IMAD.MOV.U32 R37, RZ, RZ, -0x430d64fd ;  /* 0xbcf29b03ff257424 */ /* 0x000fc600078e00ff */
[----:B------:R3:W-:Y:S01]  /*6bb0*/  STL.64 [R1+0x168], R50 ;  /* 0x0001683201007387 */ /* 0x0007e20000100a00 */
[----:B--2---:R-:W-:Y:S01]  /*6bc0*/  MOV R38, 0x3b990ee6 ;  /* 0x3b990ee600267802 */ /* 0x004fe20000000f00 */
[----:B------:R-:W-:Y:S02]  /*6bd0*/  IMAD.MOV.U32 R39, RZ, RZ, 0x3f70ee64 ;  /* 0x3f70ee64ff277424 */ /* 0x000fe400078e00ff */
[----:B------:R2:W-:Y:S01]  /*6be0*/  STL.64 [R1+0x170], R52 ;  /* 0x0001703401007387 */ /* 0x0005e20000100a00 */
[----:B0-----:R-:W-:Y:S01]  /*6bf0*/  IMAD.MOV.U32 R40, RZ, RZ, -0x71254b38 ;  /* 0x8edab4c8ff287424 */ /* 0x001fe200078e00ff */
[----:B------:R-:W-:Y:S02]  /*6c00*/  MOV R41, 0xbf65f726 ;  /* 0xbf65f72600297802 */ /* 0x000fe40000000f00 */
[----:B------:R0:W-:Y:S01]  /*6c10*/  STL.64 [R1+0x178], R54 ;  /* 0x0001783601007387 */ /* 0x0001e20000100a00 */
[----:B-1----:R-:W-:Y:S02]  /*6c20*/  IMAD.MOV.U32 R42, RZ, RZ, -0x3291620 ;  /* 0xfcd6e9e0ff2a7424 */ /* 0x002fe400078e00ff */
[----:B------:R-:W-:Y:S01]  /*6c30*/  IMAD.MOV.U32 R43, RZ, RZ, 0x3f4948b0 ;  /* 0x3f4948b0ff2b7424 */ /* 0x000fe200078e00ff */
[----:B------:R1:W-:Y:S01]  /*6c40*/  STL.64 [R1+0x180], R32 ;  /* 0x0001802001007387 */ /* 0x0003e20000100a00 */
[----:B---3--:R-:W-:Y:S01]  /*6c50*/  MOV R50, 0xa88f4696 ;  /* 0xa88f469600327802 */ /* 0x008fe20000000f00 */
[----:B------:R-:W-:-:S02]  /*6c60*/  IMAD.MOV.U32 R51, RZ, RZ, 0x3ec0db20 ;  /* 0x3ec0db20ff337424 */ /* 0x000fc400078e00ff */
[----:B--2---:R-:W-:Y:S01]  /*6c70*/  IMAD.MOV.U32 R52, RZ, RZ, -0x55e56cd ;  /* 0xfaa1a933ff347424 */ /* 0x004fe200078e00ff */
        /* <DEDUP_REMOVED lines=18> */
[----:B--2---:R-:W-:Y:S01]  /*6da0*/  IMAD.MOV.U32 R42, RZ, RZ, 0x1c15d3d7 ;  /* 0x1c15d3d7ff2a7424 */ /* 0x004fe200078e00ff */
[----:B------:R-:W-:Y:S02]  /*6db0*/  MOV R43, 0x3e832ac8 ;  /* 0x3e832ac8002b7802 */ /* 0x000fe40000000f00 */
[----:B------:R2:W-:Y:S01]  /*6dc0*/  STL.64 [R1+0x1c0], R32 ;  /* 0x0001c02001007387 */ /* 0x0005e20000100a00 */
[----:B0-----:R-:W-:Y:S02]  /*6dd0*/  IMAD.MOV.U32 R50, RZ, RZ, 0xe740a6c ;  /* 0x0e740a6cff327424 */ /* 0x001fe400078e00ff */
[----:B------:R-:W-:Y:S01]  /*6de0*/  IMAD.MOV.U32 R51, RZ, RZ, -0x4213db43 ;  /* 0xbdec24bdff337424 */ /* 0x000fe200078e00ff */
[----:B-1----:R-:W-:Y:S01]  /*6df0*/  MOV R52, 0x43a46f5d ;  /* 0x43a46f5d00347802 */ /* 0x002fe20000000f00 */
[----:B------:R-:W-:Y:S01]  /*6e00*/  IMAD.MOV.U32 R53, RZ, RZ, -0x41b1bc8d ;  /* 0xbe4e4373ff357424 */ /* 0x000fe200078e00ff */
[----:B------:R0:W-:Y:S01]  /*6e10*/  STL.64 [R1+0x1c8], R36 ;  /* 0x0001c82401007387 */ /* 0x0001e20000100a00 */
[----:B---3--:R-:W-:Y:S01]  /*6e20*/  IMAD.MOV.U32 R54, RZ, RZ, 0x55e25360 ;  /* 0x55e25360ff367424 */ /* 0x008fe200078e00ff */
        /* <DEDUP_REMOVED lines=11> */
[----:B--2---:R-:W-:-:S03]  /*6ee0*/  IMAD.MOV.U32 R40, RZ, RZ, -0x2439ec8f ;  /* 0xdbc61371ff287424 */ /* 0x004fc600078e00ff */
        /* <DEDUP_REMOVED lines=8> */
[----:B--2---:R-:W-:Y:S01]  /*6f70*/  IMAD.MOV.U32 R52, RZ, RZ, -0x9a39112 ;  /* 0xf65c6eeeff347424 */ /* 0x004fe200078e00ff */
[----:B------:R1:W-:Y:S01]  /*6f80*/  STL.64 [R1+0x208], R36 ;  /* 0x0002082401007387 */ /* 0x0003e20000100a00 */
[----:B------:R-:W-:Y:S01]  /*6f90*/  IMAD.MOV.U32 R53, RZ, RZ, -0x428cc0c7 ;  /* 0xbd733f39ff357424 */ /* 0x000fe200078e00ff */
[----:B---3--:R-:W-:Y:S01]  /*6fa0*/  MOV R54, 0x56b95f3b ;  /* 0x56b95f3b00367802 */ /* 0x008fe20000000f00 */
        /* <DEDUP_REMOVED lines=9> */
[----:B--2---:R-:W-:Y:S01]  /*7040*/  MOV R38, 0x637bc2b8 ;  /* 0x637bc2b800267802 */ /* 0x004fe20000000f00 */
[----:B------:R-:W-:Y:S02]  /*7050*/  IMAD.MOV.U32 R39, RZ, RZ, 0x3d03f2fe ;  /* 0x3d03f2feff277424 */ /* 0x000fe400078e00ff */
[----:B------:R2:W-:Y:S01]  /*7060*/  STL.64 [R1+0x230], R52 ;  /* 0x0002303401007387 */ /* 0x0005e20000100a00 */
[----:B0-----:R-:W-:Y:S01]  /*7070*/  IMAD.MOV.U32 R40, RZ, RZ, 0x3b34e2b6 ;  /* 0x3b34e2b6ff287424 */ /* 0x001fe200078e00ff */
[----:B------:R-:W-:Y:S02]  /*7080*/  MOV R41, 0x3f4547d9 ;  /* 0x3f4547d900297802 */ /* 0x000fe40000000f00 */
[----:B------:R0:W-:Y:S01]  /*7090*/  STL.64 [R1+0x238], R54 ;  /* 0x0002383601007387 */ /* 0x0001e20000100a00 */
[----:B-1----:R-:W-:Y:S02]  /*70a0*/  IMAD.MOV.U32 R42, RZ, RZ, 0x465fa859 ;  /* 0x465fa859ff2a7424 */ /* 0x002fe400078e00ff */
[----:B------:R-:W-:Y:S01]  /*70b0*/  IMAD.MOV.U32 R43, RZ, RZ, 0x3f2e13ce ;  /* 0x3f2e13ceff2b7424 */ /* 0x000fe200078e00ff */
[----:B------:R1:W-:Y:S01]  /*70c0*/  STL.64 [R1+0x240], R32 ;  /* 0x0002402001007387 */ /* 0x0003e20000100a00 */
[----:B---3--:R-:W-:Y:S01]  /*70d0*/  MOV R50, 0x88b7ca00 ;  /* 0x88b7ca0000327802 */ /* 0x008fe20000000f00 */
[----:B------:R-:W-:-:S02]  /*70e0*/  IMAD.MOV.U32 R51, RZ, RZ, -0x40c1404f ;  /* 0xbf3ebfb1ff337424 */ /* 0x000fc400078e00ff */
[----:B--2---:R-:W-:Y:S01]  /*70f0*/  IMAD.MOV.U32 R52, RZ, RZ, 0x5bf2d984 ;  /* 0x5bf2d984ff347424 */ /* 0x004fe200078e00ff */
[----:B------:R-:W-:Y:S01]  /*7100*/  MOV R53, 0x3f318b9b ;  /* 0x3f318b9b00357802 */ /* 0x000fe20000000f00 */
[----:B------:R2:W-:Y:S01]  /*7110*/  STL.64 [R1+0x248], R36 ;  /* 0x0002482401007387 */ /* 0x0005e20000100a00 */
[----:B0-----:R-:W-:Y:S02]  /*7120*/  IMAD.MOV.U32 R54, RZ, RZ, -0x5d64a263 ;  /* 0xa29b5d9dff367424 */ /* 0x001fe400078e00ff */
        /* <DEDUP_REMOVED lines=15> */
[----:B--2---:R-:W-:Y:S01]  /*7220*/  IMAD.MOV.U32 R42, RZ, RZ, 0x69c140a7 ;  /* 0x69c140a7ff2a7424 */ /* 0x004fe200078e00ff */
[----:B------:R-:W-:Y:S02]  /*7230*/  MOV R43, 0xbdbea232 ;  /* 0xbdbea232002b7802 */ /* 0x000fe40000000f00 */
[----:B------:R2:W-:Y:S01]  /*7240*/  STL.64 [R1+0x280], R32 ;  /* 0x0002802001007387 */ /* 0x0005e20000100a00 */
[----:B0-----:R-:W-:Y:S02]  /*7250*/  IMAD.MOV.U32 R50, RZ, RZ, -0x410111 ;  /* 0xffbefeefff327424 */ /* 0x001fe400078e00ff */
[----:B------:R-:W-:Y:S01]  /*7260*/  IMAD.MOV.U32 R51, RZ, RZ, -0x41793d24 ;  /* 0xbe86c2dcff337424 */ /* 0x000fe200078e00ff */
[----:B-1----:R-:W-:Y:S01]  /*7270*/  MOV R52, 0xef4c4dc7 ;  /* 0xef4c4dc700347802 */ /* 0x002fe20000000f00 */
[----:B------:R-:W-:Y:S01]  /*7280*/  IMAD.MOV.U32 R53, RZ, RZ, 0x3e75bde8 ;  /* 0x3e75bde8ff357424 */ /* 0x000fe200078e00ff */
        /* <DEDUP_REMOVED lines=22> */
[----:B--2---:R-:W-:Y:S01]  /*73f0*/  IMAD.MOV.U32 R52, RZ, RZ, -0x583e5998 ;  /* 0xa7c1a668ff347424 */ /* 0x004fe200078e00ff */
        /* <DEDUP_REMOVED lines=15> */
[----:B0-----:R-:W-:Y:S01]  /*74f0*/  IMAD.MOV.U32 R40, RZ, RZ, -0x72302230 ;  /* 0x8dcfddd0ff287424 */ /* 0x001fe200078e00ff */
[----:B------:R-:W-:Y:S02]  /*7500*/  MOV R41, 0x3d17075e ;  /* 0x3d17075e00297802 */ /* 0x000fe40000000f00 */
[----:B------:R0:W-:Y:S01]  /*7510*/  STL.64 [R1+0x2f8], R54 ;  /* 0x0002f83601007387 */ /* 0x0001e20000100a00 */
[----:B-1----:R-:W-:Y:S02]  /*7520*/  IMAD.MOV.U32 R42, RZ, RZ, 0x2da7bf9 ;  /* 0x02da7bf9ff2a7424 */ /* 0x002fe400078e00ff */
[----:B------:R-:W-:Y:S01]  /*7530*/  IMAD.MOV.U32 R43, RZ, RZ, -0x40b3c1f5 ;  /* 0xbf4c3e0bff2b7424 */ /* 0x000fe200078e00ff */
[----:B------:R1:W-:Y:S01]  /*7540*/  STL.64 [R1+0x300], R32 ;  /* 0x0003002001007387 */ /* 0x0003e20000100a00 */
[----:B---3--:R-:W-:Y:S01]  /*7550*/  MOV R50, 0x6874f2c4 ;  /* 0x6874f2c400327802 */ /* 0x008fe20000000f00 */
[----:B------:R-:W-:-:S02]  /*7560*/  IMAD.MOV.U32 R51, RZ, RZ, 0x3f49b0ff ;  /* 0x3f49b0ffff337424 */ /* 0x000fc400078e00ff */
[----:B--2---:R-:W-:Y:S01]  /*7570*/  IMAD.MOV.U32 R52, RZ, RZ, -0x7a5bdc86 ;  /* 0x85a4237aff347424 */ /* 0x004fe200078e00ff */
        /* <DEDUP_REMOVED lines=22> */
[----:B------:R-:W-:Y:S01]  /*76e0*/  IMAD.MOV.U32 R51, RZ, RZ, 0x3eade37d ;  /* 0x3eade37dff337424 */ /* 0x000fe200078e00ff */
[----:B-1----:R-:W-:Y:S01]  /*76f0*/  MOV R52, 0xcf33153c ;  /* 0xcf33153c00347802 */ /* 0x002fe20000000f00 */
[----:B------:R-:W-:Y:S01]  /*7700*/  IMAD.MOV.U32 R53, RZ, RZ, -0x4171398a ;  /* 0xbe8ec676ff357424 */ /* 0x000fe200078e00ff */
[----:B------:R0:W-:Y:S01]  /*7710*/  STL.64 [R1+0x348], R36 ;  /* 0x0003482401007387 */ /* 0x0001e20000100a00 */
[----:B---3--:R-:W-:Y:S01]  /*7720*/  IMAD.MOV.U32 R54, RZ, RZ, 0x5bab6ada ;  /* 0x5bab6adaff367424 */ /* 0x008fe200078e00ff */
        /* <DEDUP_REMOVED lines=42> */
[----:B---3--:R-:W-:Y:S01]  /*79d0*/  MOV R50, 0xc5a4fa71 ;  /* 0xc5a4fa7100327802 */ /* 0x008fe20000000f00 */
[----:B------:R-:W-:-:S02]  /*79e0*/  IMAD.MOV.U32 R51, RZ, RZ, -0x40c9ed76 ;  /* 0xbf36128aff337424 */ /* 0x000fc400078e00ff */
[----:B--2---:R-:W-:Y:S01]  /*79f0*/  IMAD.MOV.U32 R52, RZ, RZ, 0x4839c039 ;  /* 0x4839c039ff347424 */ /* 0x004fe200078e00ff */
        /* <DEDUP_REMOVED lines=29> */
[----:B--2---:R-:W-:Y:S02]  /*7bd0*/  IMAD.MOV.U32 R32, RZ, RZ, -0x4132f3f1 ;  /* 0xbecd0c0fff207424 */ /* 0x004fe400078e00ff */
        /* <DEDUP_REMOVED lines=17> */
[----:B--2---:R-:W-:Y:S01]  /*7cf0*/  IMAD.MOV.U32 R52, RZ, RZ, 0x60bd9bda ;  /* 0x60bd9bdaff347424 */ /* 0x004fe200078e00ff */
[----:B------:R1:W-:Y:S01]  /*7d00*/  STL.64 [R1+0x448], R36 ;  /* 0x0004482401007387 */ /* 0x0003e20000100a00 */
[----:B------:R-:W-:Y:S01]  /*7d10*/  IMAD.MOV.U32 R53, RZ, RZ, 0x3cf762c0 ;  /* 0x3cf762c0ff357424 */ /* 0x000fe200078e00ff */
[----:B---3--:R-:W-:Y:S01]  /*7d20*/  MOV R54, 0x831849dc ;  /* 0x831849dc00367802 */ /* 0x008fe20000000f00 */
[----:B------:R-:W-:Y:S01]  /*7d30*/  IMAD.MOV.U32 R55, RZ, RZ, 0x3dd9b9c5 ;  /* 0x3dd9b9c5ff377424 */ /* 0x000fe200078e00ff */
        /* <DEDUP_REMOVED lines=81> */
[----:B------:R-:W-:Y:S02]  /*8250*/  IMAD.MOV.U32 R39, RZ, RZ, -0x4242b58f ;  /* 0xbdbd4a71ff277424 */ /* 0x000fe400078e00ff */
        /* <DEDUP_REMOVED lines=36> */
[----:B---3--:R-:W-:Y:S01]  /*84a0*/  IMAD.MOV.U32 R54, RZ, RZ, 0x794bd7f2 ;  /* 0x794bd7f2ff367424 */ /* 0x008fe200078e00ff */
        /* <DEDUP_REMOVED lines=42> */
[----:B---3--:R-:W-:Y:S01]  /*8750*/  MOV R50, 0x6a52f424 ;  /* 0x6a52f42400327802 */ /* 0x008fe20000000f00 */
[----:B------:R-:W-:-:S02]  /*8760*/  IMAD.MOV.U32 R51, RZ, RZ, 0x3da379df ;  /* 0x3da379dfff337424 */ /* 0x000fc400078e00ff */
        /* <DEDUP_REMOVED lines=19> */
[----:B--2---:R-:W-:Y:S01]  /*88a0*/  IMAD.MOV.U32 R42, RZ, RZ, 0x7082916d ;  /* 0x7082916dff2a7424 */ /* 0x004fe200078e00ff */
[----:B------:R-:W-:Y:S02]  /*88b0*/  MOV R43, 0x3f25d115 ;  /* 0x3f25d115002b7802 */ /* 0x000fe40000000f00 */
[----:B------:R2:W-:Y:S01]  /*88c0*/  STL.64 [R1+0x640], R32 ;  /* 0x0006402001007387 */ /* 0x0005e20000100a00 */
[----:B0-----:R-:W-:Y:S02]  /*88d0*/  IMAD.MOV.U32 R50, RZ, RZ, -0x3158224e ;  /* 0xcea7ddb2ff327424 */ /* 0x001fe400078e00ff */
[----:B------:R-:W-:Y:S01]  /*88e0*/  IMAD.MOV.U32 R51, RZ, RZ, -0x40df3e91 ;  /* 0xbf20c16fff337424 */ /* 0x000fe200078e00ff */
[----:B------:R0:W-:Y:S01]  /*88f0*/  STL.64 [R1+0x648], R36 ;  /* 0x0006482401007387 */ /* 0x0001e20000100a00 */
[----:B-1----:R-:W-:Y:S01]  /*8900*/  IMAD.MOV.U32 R52, RZ, RZ, -0x6d1364fe ;  /* 0x92ec9b02ff347424 */ /* 0x002fe200078e00ff */
[----:B------:R-:W-:-:S02]  /*8910*/  MOV R53, 0x3e339379 ;  /* 0x3e33937900357802 */ /* 0x000fc40000000f00 */
[----:B------:R1:W-:Y:S01]  /*8920*/  STL.64 [R1+0x650], R38 ;  /* 0x0006502601007387 */ /* 0x0003e20000100a00 */
[----:B---3--:R-:W-:Y:S02]  /*8930*/  IMAD.MOV.U32 R54, RZ, RZ, 0x124b7492 ;  /* 0x124b7492ff367424 */ /* 0x008fe400078e00ff */
[----:B------:R-:W-:Y:S01]  /*8940*/  IMAD.MOV.U32 R55, RZ, RZ, -0x424d12c4 ;  /* 0xbdb2ed3cff377424 */ /* 0x000fe200078e00ff */
[----:B------:R3:W-:Y:S01]  /*8950*/  STL.64 [R1+0x658], R40 ;  /* 0x0006582801007387 */ /* 0x0007e20000100a00 */
[----:B--2---:R-:W-:Y:S02]  /*8960*/  IMAD.MOV.U32 R32, RZ, RZ, -0x653de63 ;  /* 0xf9ac219dff207424 */ /* 0x004fe400078e00ff */
[----:B------:R-:W-:Y:S01]  /*8970*/  IMAD.MOV.U32 R33, RZ, RZ, -0x4119c7b6 ;  /* 0xbee6384aff217424 */ /* 0x000fe200078e00ff */
[----:B0-----:R-:W-:Y:S01]  /*8980*/  MOV R36, 0x198ab550 ;  /* 0x198ab55000247802 */ /* 0x001fe20000000f00 */
[----:B------:R-:W-:Y:S01]  /*8990*/  IMAD.MOV.U32 R37, RZ, RZ, 0x3edc738f ;  /* 0x3edc738fff257424 */ /* 0x000fe200078e00ff */
[----:B------:R0:W-:Y:S01]  /*89a0*/  STL.64 [R1+0x660], R42 ;  /* 0x0006602a01007387 */ /* 0x0001e20000100a00 */
[----:B-1----:R-:W-:Y:S01]  /*89b0*/  IMAD.MOV.U32 R38, RZ, RZ, -0x6acf5853 ;  /* 0x9530a7adff267424 */ /* 0x002fe200078e00ff */
[----:B------:R-:W-:-:S02]  /*89c0*/  MOV R39, 0xbec1adec ;  /* 0xbec1adec00277802 */ /* 0x000fc40000000f00 */
        /* <DEDUP_REMOVED lines=16> */
[----:B-1----:R-:W-:Y:S01]  /*8ad0*/  IMAD.MOV.U32 R42, RZ, RZ, -0x1a218756 ;  /* 0xe5de78aaff2a7424 */ /* 0x002fe200078e00ff */
[----:B------:R-:W-:Y:S01]  /*8ae0*/  MOV R43, 0x3dbcac1e ;  /* 0x3dbcac1e002b7802 */ /* 0x000fe20000000f00 */
[----:B------:R1:W-:Y:S01]  /*8af0*/  STL.64 [R1+0x680], R32 ;  /* 0x0006802001007387 */ /* 0x0003e20000100a00 */
[----:B--2---:R-:W-:Y:S01]  /*8b00*/  MOV R36, 0xbb825829 ;  /* 0xbb82582900247802 */ /* 0x004fe20000000f00 */
[----:B------:R-:W-:Y:S02]  /*8b10*/  IMAD.MOV.U32 R37, RZ, RZ, 0x3f463969 ;  /* 0x3f463969ff257424 */ /* 0x000fe400078e00ff */
        /* <DEDUP_REMOVED lines=8> */
[----:B------:R2:W-:Y:S01]  /*8ba0*/  STL.64 [R1+0x720], R38 ;  /* 0x0007202601007387 */ /* 0x0005e20000100a00 */
[----:B------:R-:W-:Y:S02]  /*8bb0*/  IMAD.MOV.U32 R41, RZ, RZ, 0x3f322fb2 ;  /* 0x3f322fb2ff297424 */ /* 0x000fe400078e00ff */
[----:B0-----:R-:W-:Y:S01]  /*8bc0*/  IMAD.MOV.U32 R36, RZ, RZ, -0x276d1e57 ;  /* 0xd892e1a9ff247424 */ /* 0x001fe200078e00ff */
[----:B------:R0:W-:Y:S01]  /*8bd0*/  STL.64 [R1+0x668], R50 ;  /* 0x0006683201007387 */ /* 0x0001e20000100a00 */
[----:B------:R-:W-:Y:S01]  /*8be0*/  IMAD.MOV.U32 R37, RZ, RZ, 0x3ed2fe63 ;  /* 0x3ed2fe63ff257424 */ /* 0x000fe200078e00ff */
[----:B-1----:R-:W-:Y:S01]  /*8bf0*/  MOV R42, 0xc8cebf16 ;  /* 0xc8cebf16002a7802 */ /* 0x002fe20000000f00 */
[----:B------:R-:W-:Y:S01]  /*8c00*/  IMAD.MOV.U32 R43, RZ, RZ, 0x3e886c71 ;  /* 0x3e886c71ff2b7424 */ /* 0x000fe200078e00ff */
[----:B------:R1:W-:Y:S01]  /*8c10*/  STL.64 [R1+0x728], R40 ;  /* 0x0007282801007387 */ /* 0x0003e20000100a00 */
[----:B--2---:R-:W-:Y:S01]  /*8c20*/  IMAD.MOV.U32 R38, RZ, RZ, -0xd84d818 ;  /* 0xf27b27e8ff267424 */ /* 0x004fe200078e00ff */
[----:B------:R-:W-:-:S02]  /*8c30*/  MOV R39, 0x3ead3850 ;  /* 0x3ead385000277802 */ /* 0x000fc40000000f00 */
[----:B------:R2:W-:Y:S01]  /*8c40*/  STL.64 [R1+0x758], R36 ;  /* 0x0007582401007387 */ /* 0x0005e20000100a00 */
[----:B0-----:R-:W-:-:S03]  /*8c50*/  IMAD.MOV.U32 R50, RZ, RZ, 0x393d4893 ;  /* 0x393d4893ff327424 */ /* 0x001fc600078e00ff */
[----:B------:R0:W-:Y:S01]  /*8c60*/  STL.64 [R1+0x678], R52 ;  /* 0x0006783401007387 */ /* 0x0001e20000100a00 */
[----:B------:R-:W-:Y:S02]  /*8c70*/  IMAD.MOV.U32 R51, RZ, RZ, 0x3e70b282 ;  /* 0x3e70b282ff337424 */ /* 0x000fe400078e00ff */
[----:B-1----:R-:W-:Y:S01]  /*8c80*/  IMAD.MOV.U32 R40, RZ, RZ, -0x7f8eef2e ;  /* 0x807110d2ff287424 */ /* 0x002fe200078e00ff */
[----:B------:R1:W-:Y:S01]  /*8c90*/  STL.64 [R1+0x730], R42 ;  /* 0x0007302a01007387 */ /* 0x0003e20000100a00 */
[----:B------:R-:W-:Y:S02]  /*8ca0*/  IMAD.MOV.U32 R41, RZ, RZ, 0x3d903901 ;  /* 0x3d903901ff297424 */ /* 0x000fe400078e00ff */
[----:B--2---:R-:W-:Y:S01]  /*8cb0*/  IMAD.MOV.U32 R36, RZ, RZ, 0x16605be3 ;  /* 0x16605be3ff247424 */ /* 0x004fe200078e00ff */
        /* <DEDUP_REMOVED lines=18> */
[----:B------:R-:W-:Y:S01]  /*8de0*/  MOV R37, 0x3f522b37 ;  /* 0x3f522b3700257802 */ /* 0x000fe20000000f00 */
[----:B------:R2:W-:Y:S01]  /*8df0*/  STL.64 [R1+0x6b8], R52 ;  /* 0x0006b83401007387 */ /* 0x0005e20000100a00 */
[----:B0-----:R-:W-:Y:S01]  /*8e00*/  IMAD.MOV.U32 R56, RZ, RZ, -0x178d03aa ;  /* 0xe872fc56ff387424 */ /* 0x001fe200078e00ff */
[----:B------:R-:W-:Y:S02]  /*8e10*/  MOV R57, 0xbe44985e ;  /* 0xbe44985e00397802 */ /* 0x000fe40000000f00 */
[----:B------:R0:W-:Y:S01]  /*8e20*/  STL.64 [R1+0x778], R42 ;  /* 0x0007782a01007387 */ /* 0x0001e20000100a00 */
[----:B-1----:R-:W-:-:S02]  /*8e30*/  IMAD.MOV.U32 R50, RZ, RZ, -0x59a8d1f7 ;  /* 0xa6572e09ff327424 */ /* 0x002fc400078e00ff */
[----:B------:R-:W-:Y:S01]  /*8e40*/  IMAD.MOV.U32 R51, RZ, RZ, -0x43a8864c ;  /* 0xbc5779b4ff337424 */ /* 0x000fe200078e00ff */
[----:B------:R1:W-:Y:S01]  /*8e50*/  STL.64 [R1+0x7a8], R38 ;  /* 0x0007a82601007387 */ /* 0x0003e20000100a00 */
[----:B--2---:R-:W-:Y:S01]  /*8e60*/  MOV R52, 0x13f7775a ;  /* 0x13f7775a00347802 */ /* 0x004fe20000000f00 */
[----:B------:R-:W-:Y:S02]  /*8e70*/  IMAD.MOV.U32 R53, RZ, RZ, -0x4272569a ;  /* 0xbd8da966ff357424 */ /* 0x000fe400078e00ff */
[----:B------:R2:W-:Y:S01]  /*8e80*/  STL.64 [R1+0x708], R32 ;  /* 0x0007082001007387 */ /* 0x0005e20000100a00 */
[----:B0-----:R-:W-:Y:S01]  /*8e90*/  MOV R42, 0x88c73fed ;  /* 0x88c73fed002a7802 */ /* 0x001fe20000000f00 */
[----:B------:R-:W-:Y:S02]  /*8ea0*/  IMAD.MOV.U32 R43, RZ, RZ, 0x3dc74cd6 ;  /* 0x3dc74cd6ff2b7424 */ /* 0x000fe400078e00ff */
[----:B------:R0:W-:Y:S01]  /*8eb0*/  STL.64 [R1+0x7b8], R40 ;  /* 0x0007b82801007387 */ /* 0x0001e20000100a00 */
[----:B-1----:R-:W-:-:S03]  /*8ec0*/  IMAD.MOV.U32 R38, RZ, RZ, 0x61e90004 ;  /* 0x61e90004ff267424 */ /* 0x002fc600078e00ff */
        /* <DEDUP_REMOVED lines=8> */
[----:B-1----:R-:W-:Y:S01]  /*8f50*/  MOV R36, 0xf60786b1 ;  /* 0xf60786b100247802 */ /* 0x002fe20000000f00 */
[----:B------:R-:W-:-:S02]  /*8f60*/  IMAD.MOV.U32 R37, RZ, RZ, 0x3ee5ea3a ;  /* 0x3ee5ea3aff257424 */ /* 0x000fc400078e00ff */
[----:B------:R1:W-:Y:S04]  /*8f70*/  STL.64 [R1+0x6f8], R50 ;  /* 0x0006f83201007387 */ /* 0x0003e80000100a00 */
[----:B------:R3:W-:Y:S01]  /*8f80*/  STL.64 [R1+0x700], R52 ;  /* 0x0007003401007387 */ /* 0x0007e20000100a00 */
[----:B--2---:R-:W-:Y:S01]  /*8f90*/  MOV R54, 0xf048b194 ;  /* 0xf048b19400367802 */ /* 0x004fe20000000f00 */
[----:B------:R-:W-:Y:S02]  /*8fa0*/  IMAD.MOV.U32 R55, RZ, RZ, -0x4224298f ;  /* 0xbddbd671ff377424 */ /* 0x000fe400078e00ff */
[----:B------:R2:W-:Y:S01]  /*8fb0*/  STL.64 [R1+0x7c0], R42 ;  /* 0x0007c02a01007387 */ /* 0x0005e20000100a00 */
[----:B0-----:R-:W-:Y:S02]  /*8fc0*/  IMAD.MOV.U32 R56, RZ, RZ, -0x6486ec16 ;  /* 0x9b7913eaff387424 */ /* 0x001fe400078e00ff */
[----:B------:R-:W-:Y:S01]  /*8fd0*/  IMAD.MOV.U32 R57, RZ, RZ, -0x40ed1ce1 ;  /* 0xbf12e31fff397424 */ /* 0x000fe200078e00ff */
[----:B------:R0:W-:Y:S01]  /*8fe0*/  STL.64 [R1+0x7e8], R38 ;  /* 0x0007e82601007387 */ /* 0x0001e20000100a00 */
[----:B-1----:R-:W-:-:S02]  /*8ff0*/  IMAD.MOV.U32 R50, RZ, RZ, 0x36172b0 ;  /* 0x036172b0ff327424 */ /* 0x002fc400078e00ff */
[----:B------:R-:W-:Y:S01]  /*9000*/  IMAD.MOV.U32 R51, RZ, RZ, 0x3f100120 ;  /* 0x3f100120ff337424 */ /* 0x000fe200078e00ff */
[----:B---3--:R-:W-:Y:S01]  /*9010*/  MOV R53, 0xbe0e7018 ;  /* 0xbe0e701800357802 */ /* 0x008fe20000000f00 */
[----:B------:R-:W-:Y:S01]  /*9020*/  IMAD.MOV.U32 R52, RZ, RZ, -0x1741ccd0 ;  /* 0xe8be3330ff347424 */ /* 0x000fe200078e00ff */
[----:B------:R1:W-:Y:S01]  /*9030*/  STL.64 [R1+0x748], R32 ;  /* 0x0007482001007387 */ /* 0x0003e20000100a00 */
[----:B--2---:R-:W-:Y:S01]  /*9040*/  MOV R42, 0x6f571329 ;  /* 0x6f571329002a7802 */ /* 0x004fe20000000f00 */
[----:B------:R-:W-:Y:S02]  /*9050*/  IMAD.MOV.U32 R43, RZ, RZ, -0x41be8a62 ;  /* 0xbe41759eff2b7424 */ /* 0x000fe400078e00ff */
[----:B------:R2:W-:Y:S01]  /*9060*/  STL.64 [R1+0x7f8], R40 ;  /* 0x0007f82801007387 */ /* 0x0005e20000100a00 */
[----:B0-----:R-:W-:Y:S02]  /*9070*/  IMAD.MOV.U32 R38, RZ, RZ, -0x738ddf49 ;  /* 0x8c7220b7ff267424 */ /* 0x001fe400078e00ff */
[----:B------:R-:W-:Y:S01]  /*9080*/  IMAD.MOV.U32 R39, RZ, RZ, -0x413dfaa8 ;  /* 0xbec20558ff277424 */ /* 0x000fe200078e00ff */
[----:B------:R0:W-:Y:S01]  /*9090*/  STL.64 [R1+0x820], R36 ;  /* 0x0008202401007387 */ /* 0x0001e20000100a00 */
[----:B-1----:R-:W-:Y:S01]  /*90a0*/  MOV R32, 0x44652279 ;  /* 0x4465227900207802 */ /* 0x002fe20000000f00 */
[----:B------:R-:W-:-:S02]  /*90b0*/  IMAD.MOV.U32 R33, RZ, RZ, -0x42f8f92a ;  /* 0xbd0706d6ff217424 */ /* 0x000fc400078e00ff */
[----:B------:R1:W-:Y:S01]  /*90c0*/  STL.64 [R1+0x6e8], R54 ;  /* 0x0006e83601007387 */ /* 0x0003e20000100a00 */
[----:B--2---:R-:W-:Y:S01]  /*90d0*/  MOV R40, 0x71a80133 ;  /* 0x71a8013300287802 */ /* 0x004fe20000000f00 */
[----:B------:R-:W-:Y:S02]  /*90e0*/  IMAD.MOV.U32 R41, RZ, RZ, 0x3eb64d99 ;  /* 0x3eb64d99ff297424 */ /* 0x000fe400078e00ff */
[----:B------:R2:W-:Y:S01]  /*90f0*/  STL.64 [R1+0x710], R56 ;  /* 0x0007103801007387 */ /* 0x0005e20000100a00 */
[----:B0-----:R-:W-:-:S03]  /*9100*/  IMAD.MOV.U32 R36, RZ, RZ, -0x4b790f26 ;  /* 0xb486f0daff247424 */ /* 0x001fc600078e00ff */
[----:B------:R0:W-:Y:S01]  /*9110*/  STL.64 [R1+0x740], R50 ;  /* 0x0007403201007387 */ /* 0x0001e20000100a00 */
[----:B------:R-:W-:-:S03]  /*9120*/  IMAD.MOV.U32 R37, RZ, RZ, 0x3e48a3e9 ;  /* 0x3e48a3e9ff257424 */ /* 0x000fc600078e00ff */
[----:B------:R3:W-:Y:S01]  /*9130*/  STL.64 [R1+0x750], R52 ;  /* 0x0007503401007387 */ /* 0x0007e20000100a00 */
[----:B-1----:R-:W-:Y:S01]  /*9140*/  IMAD.MOV.U32 R54, RZ, RZ, 0x3aebc9b7 ;  /* 0x3aebc9b7ff367424 */ /* 0x002fe200078e00ff */
[----:B------:R-:W-:Y:S02]  /*9150*/  MOV R55, 0xbf163a80 ;  /* 0xbf163a8000377802 */ /* 0x000fe40000000f00 */
[----:B------:R1:W-:Y:S01]  /*9160*/  STL.64 [R1+0x808], R42 ;  /* 0x0008082a01007387 */ /* 0x0003e20000100a00 */
[----:B--2---:R-:W-:Y:S01]  /*9170*/  MOV R56, 0xa891d8ba ;  /* 0xa891d8ba00387802 */ /* 0x004fe20000000f00 */
[----:B------:R-:W-:Y:S02]  /*9180*/  IMAD.MOV.U32 R57, RZ, RZ, -0x4138272d ;  /* 0xbec7d8d3ff397424 */ /* 0x000fe400078e00ff */
[----:B0-----:R-:W-:Y:S01]  /*9190*/  IMAD.MOV.U32 R50, RZ, RZ, -0x5b2caf32 ;  /* 0xa4d350ceff327424 */ /* 0x001fe200078e00ff */
[----:B------:R-:W-:Y:S01]  /*91a0*/  MOV R51, 0x3e77ca3d ;  /* 0x3e77ca3d00337802 */ /* 0x000fe20000000f00 */
[----:B------:R0:W-:Y:S01]  /*91b0*/  STL.64 [R1+0x830], R38 ;  /* 0x0008302601007387 */ /* 0x0001e20000100a00 */
[----:B---3--:R-:W-:-:S02]  /*91c0*/  IMAD.MOV.U32 R52, RZ, RZ, -0x2d0002b1 ;  /* 0xd2fffd4fff347424 */ /* 0x008fc400078e00ff */
[----:B------:R-:W-:Y:S01]  /*91d0*/  IMAD.MOV.U32 R53, RZ, RZ, -0x41ddbb46 ;  /* 0xbe2244baff357424 */ /* 0x000fe200078e00ff */
[----:B------:R2:W-:Y:S01]  /*91e0*/  STL.64 [R1+0x790], R32 ;  /* 0x0007902001007387 */ /* 0x0005e20000100a00 */
[----:B-1----:R-:W-:Y:S02]  /*91f0*/  IMAD.MOV.U32 R42, RZ, RZ, -0x48aac0bd ;  /* 0xb7553f43ff2a7424 */ /* 0x002fe400078e00ff */
[----:B------:R-:W-:Y:S01]  /*9200*/  IMAD.MOV.U32 R43, RZ, RZ, -0x42b74682 ;  /* 0xbd48b97eff2b7424 */ /* 0x000fe200078e00ff */
[----:B------:R1:W-:Y:S01]  /*9210*/  STL.64 [R1+0x838], R40 ;  /* 0x0008382801007387 */ /* 0x0003e20000100a00 */
[----:B0-----:R-:W-:Y:S01]  /*9220*/  IMAD.MOV.U32 R38, RZ, RZ, -0x2a82d63d ;  /* 0xd57d29c3ff267424 */ /* 0x001fe200078e00ff */
[----:B------:R-:W-:Y:S02]  /*9230*/  MOV R39, 0xbe1e96b1 ;  /* 0xbe1e96b100277802 */ /* 0x000fe40000000f00 */
[----:B------:R0:W-:Y:S01]  /*9240*/  STL.64 [R1+0x860], R36 ;  /* 0x0008602401007387 */ /* 0x0001e20000100a00 */
[----:B--2---:R-:W-:-:S03]  /*9250*/  IMAD.MOV.U32 R32, RZ, RZ, 0x684527bf ;  /* 0x684527bfff207424 */ /* 0x004fc600078e00ff */
[----:B------:R2:W-:Y:S01]  /*9260*/  STL.64 [R1+0x738], R54 ;  /* 0x0007383601007387 */ /* 0x0005e20000100a00 */
[----:B------:R-:W-:Y:S01]  /*9270*/  IMAD.MOV.U32 R33, RZ, RZ, 0x3f55d4ae ;  /* 0x3f55d4aeff217424 */ /* 0x000fe200078e00ff */
[----:B-1----:R-:W-:Y:S01]  /*9280*/  MOV R40, 0xbbf739c6 ;  /* 0xbbf739c600287802 */ /* 0x002fe20000000f00 */
[----:B------:R-:W-:Y:S01]  /*9290*/  IMAD.MOV.U32 R41, RZ, RZ, -0x420ddaba ;  /* 0xbdf22546ff297424 */ /* 0x000fe200078e00ff */
        /* <DEDUP_REMOVED lines=8> */
[----:B-1----:R-:W-:Y:S01]  /*9320*/  IMAD.MOV.U32 R56, RZ, RZ, -0x5f439432 ;  /* 0xa0bc6bceff387424 */ /* 0x002fe200078e00ff */
[----:B------:R-:W-:Y:S01]  /*9330*/  MOV R57, 0xbc0bdbb7 ;  /* 0xbc0bdbb700397802 */ /* 0x000fe20000000f00 */
[----:B0-----:R-:W-:Y:S01]  /*9340*/  IMAD.MOV.U32 R50, RZ, RZ, -0x578d4d7c ;  /* 0xa872b284ff327424 */ /* 0x001fe200078e00ff */
[----:B------:R-:W-:Y:S01]  /*9350*/  MOV R51, 0xbda831b3 ;  /* 0xbda831b300337802 */ /* 0x000fe20000000f00 */
[----:B------:R0:W-:Y:S01]  /*9360*/  STL.64 [R1+0x870], R38 ;  /* 0x0008702601007387 */ /* 0x0001e20000100a00 */
[----:B--2---:R-:W-:Y:S01]  /*9370*/  MOV R52, 0x98a532bf ;  /* 0x98a532bf00347802 */ /* 0x004fe20000000f00 */
[----:B------:R-:W-:Y:S02]  /*9380*/  IMAD.MOV.U32 R53, RZ, RZ, -0x40bf5457 ;  /* 0xbf40aba9ff357424 */ /* 0x000fe400078e00ff */
[----:B------:R1:W-:Y:S01]  /*9390*/  STL.64 [R1+0x7d0], R32 ;  /* 0x0007d02001007387 */ /* 0x0003e20000100a00 */
[----:B---3--:R-:W-:Y:S01]  /*93a0*/  IMAD.MOV.U32 R42, RZ, RZ, -0x72c8fe5a ;  /* 0x8d3701a6ff2a7424 */ /* 0x008fe200078e00ff */
        /* <DEDUP_REMOVED lines=8> */
[----:B--2---:R-:W-:Y:S02]  /*9430*/  IMAD.MOV.U32 R40, RZ, RZ, 0x5a61360f ;  /* 0x5a61360fff287424 */ /* 0x004fe400078e00ff */
[----:B------:R-:W-:Y:S01]  /*9440*/  IMAD.MOV.U32 R41, RZ, RZ, -0x4165370d ;  /* 0xbe9ac8f3ff297424 */ /* 0x000fe200078e00ff */
[----:B------:R2:W-:Y:S01]  /*9450*/  STL.64 [R1+0x7b0], R56 ;  /* 0x0007b03801007387 */ /* 0x0005e20000100a00 */
[----:B0-----:R-:W-:Y:S01]  /*9460*/  IMAD.MOV.U32 R36, RZ, RZ, 0x1069b36a ;  /* 0x1069b36aff247424 */ /* 0x001fe200078e00ff */
[----:B------:R-:W-:-:S02]  /*9470*/  MOV R37, 0xbefb081c ;  /* 0xbefb081c00257802 */ /* 0x000fc40000000f00 */
[----:B------:R0:W-:Y:S01]  /*9480*/  STL.64 [R1+0x7c8], R50 ;  /* 0x0007c83201007387 */ /* 0x0001e20000100a00 */
[----:B-1----:R-:W-:Y:S01]  /*9490*/  MOV R54, 0xaf756cde ;  /* 0xaf756cde00367802 */ /* 0x002fe20000000f00 */
[----:B------:R-:W-:Y:S02]  /*94a0*/  IMAD.MOV.U32 R55, RZ, RZ, -0x40a0a244 ;  /* 0xbf5f5dbcff377424 */ /* 0x000fe400078e00ff */
[----:B------:R1:W-:Y:S01]  /*94b0*/  STL.64 [R1+0x7f0], R52 ;  /* 0x0007f03401007387 */ /* 0x0003e20000100a00 */
[----:B--2---:R-:W-:-:S03]  /*94c0*/  IMAD.MOV.U32 R56, RZ, RZ, -0x7d062dd6 ;  /* 0x82f9d22aff387424 */ /* 0x004fc600078e00ff */
[----:B------:R2:W-:Y:S01]  /*94d0*/  STL.64 [R1+0x888], R42 ;  /* 0x0008882a01007387 */ /* 0x0005e20000100a00 */
[----:B------:R-:W-:Y:S02]  /*94e0*/  IMAD.MOV.U32 R57, RZ, RZ, -0x40d9e71c ;  /* 0xbf2618e4ff397424 */ /* 0x000fe400078e00ff */
[----:B0-----:R-:W-:Y:S01]  /*94f0*/  IMAD.MOV.U32 R50, RZ, RZ, 0x761692a2 ;  /* 0x761692a2ff327424 */ /* 0x001fe200078e00ff */
        /* <DEDUP_REMOVED lines=8> */
[----:B0-----:R-:W-:Y:S01]  /*9580*/  MOV R38, 0x22d07b2 ;  /* 0x022d07b200267802 */ /* 0x001fe20000000f00 */
[----:B------:R-:W-:Y:S02]  /*9590*/  IMAD.MOV.U32 R39, RZ, RZ, -0x4128569e ;  /* 0xbed7a962ff277424 */ /* 0x000fe400078e00ff */
[----:B------:R0:W-:Y:S01]  /*95a0*/  STL.64 [R1+0x8e8], R36 ;  /* 0x0008e82401007387 */ /* 0x0001e20000100a00 */
[----:B-1----:R-:W-:Y:S01]  /*95b0*/  IMAD.MOV.U32 R32, RZ, RZ, -0x353f599d ;  /* 0xcac0a663ff207424 */ /* 0x002fe200078e00ff */
[----:B------:R-:W-:Y:S02]  /*95c0*/  MOV R33, 0xbe65b19d ;  /* 0xbe65b19d00217802 */ /* 0x000fe40000000f00 */
[----:B------:R1:W-:Y:S01]  /*95d0*/  STL.64 [R1+0x7d8], R54 ;  /* 0x0007d83601007387 */ /* 0x0003e20000100a00 */
[----:B--2---:R-:W-:Y:S01]  /*95e0*/  IMAD.MOV.U32 R40, RZ, RZ, -0x8d81d02 ;  /* 0xf727e2feff287424 */ /* 0x004fe200078e00ff */
[----:B------:R-:W-:-:S02]  /*95f0*/  MOV R41, 0xbda83e23 ;  /* 0xbda83e2300297802 */ /* 0x000fc40000000f00 */
[----:B------:R2:W-:Y:S01]  /*9600*/  STL.64 [R1+0x800], R56 ;  /* 0x0008003801007387 */ /* 0x0005e20000100a00 */
[----:B0-----:R-:W-:Y:S01]  /*9610*/  MOV R36, 0x7c2057dd ;  /* 0x7c2057dd00247802 */ /* 0x001fe20000000f00 */
[----:B------:R-:W-:Y:S02]  /*9620*/  IMAD.MOV.U32 R37, RZ, RZ, -0x419ce1d1 ;  /* 0xbe631e2fff257424 */ /* 0x000fe400078e00ff */
[----:B------:R0:W-:Y:S01]  /*9630*/  STL.64 [R1+0x818], R50 ;  /* 0x0008183201007387 */ /* 0x0001e20000100a00 */
[----:B-1----:R-:W-:-:S03]  /*9640*/  IMAD.MOV.U32 R54, RZ, RZ, -0x10765ed6 ;  /* 0xef89a12aff367424 */ /* 0x002fc600078e00ff */
[----:B------:R1:W-:Y:S01]  /*9650*/  STL.64 [R1+0x840], R52 ;  /* 0x0008403401007387 */ /* 0x0003e20000100a00 */
[----:B------:R-:W-:Y:S02]  /*9660*/  MOV R55, 0x3dcaa0a6 ;  /* 0x3dcaa0a600377802 */ /* 0x000fe40000000f00 */
[----:B--2---:R-:W-:Y:S01]  /*9670*/  MOV R56, 0xa640f7f8 ;  /* 0xa640f7f800387802 */ /* 0x004fe20000000f00 */
[----:B------:R2:W-:Y:S01]  /*9680*/  STL.64 [R1+0x8d0], R42 ;  /* 0x0008d02a01007387 */ /* 0x0005e20000100a00 */
[----:B------:R-:W-:Y:S01]  /*9690*/  IMAD.MOV.U32 R57, RZ, RZ, 0x3e72d454 ;  /* 0x3e72d454ff397424 */ /* 0x000fe200078e00ff */
[----:B0-----:R-:W-:Y:S01]  /*96a0*/  MOV R50, 0x817ba61f ;  /* 0x817ba61f00327802 */ /* 0x001fe20000000f00 */
[----:B------:R-:W-:Y:S01]  /*96b0*/  IMAD.MOV.U32 R51, RZ, RZ, 0x3c524830 ;  /* 0x3c524830ff337424 */ /* 0x000fe200078e00ff */
[----:B------:R0:W-:Y:S01]  /*96c0*/  STL.64 [R1+0x8f8], R38 ;  /* 0x0008f82601007387 */ /* 0x0001e20000100a00 */
[----:B-1----:R-:W-:Y:S02]  /*96d0*/  IMAD.MOV.U32 R52, RZ, RZ, 0x207b9023 ;  /* 0x207b9023ff347424 */ /* 0x002fe400078e00ff */
[----:B------:R-:W-:Y:S01]  /*96e0*/  IMAD.MOV.U32 R53, RZ, RZ, 0x3dc4b273 ;  /* 0x3dc4b273ff357424 */ /* 0x000fe200078e00ff */
[----:B------:R1:W-:Y:S01]  /*96f0*/  STL.64 [R1+0x858], R32 ;  /* 0x0008582001007387 */ /* 0x0003e20000100a00 */
[----:B--2---:R-:W-:Y:S01]  /*9700*/  MOV R42, 0xc2ec0c52 ;  /* 0xc2ec0c52002a7802 */ /* 0x004fe20000000f00 */
[----:B------:R-:W-:-:S02]  /*9710*/  IMAD.MOV.U32 R43, RZ, RZ, -0x4158f349 ;  /* 0xbea70cb7ff2b7424 */ /* 0x000fc400078e00ff */
        /* <DEDUP_REMOVED lines=10> */
[----:B0-----:R-:W-:Y:S01]  /*97c0*/  MOV R36, 0x6f5e0e ;  /* 0x006f5e0e00247802 */ /* 0x001fe20000000f00 */
[----:B------:R-:W-:-:S02]  /*97d0*/  IMAD.MOV.U32 R37, RZ, RZ, -0x408f72b0 ;  /* 0xbf708d50ff257424 */ /* 0x000fc400078e00ff */
[----:B------:R0:W-:Y:S04]  /*97e0*/  STL.64 [R1+0x868], R50 ;  /* 0x0008683201007387 */ /* 0x0001e80000100a00 */
[----:B------:R3:W-:Y:S01]  /*97f0*/  STL.64 [R1+0x890], R52 ;  /* 0x0008903401007387 */ /* 0x0007e20000100a00 */
[----:B-1----:R-:W-:Y:S02]  /*9800*/  IMAD.MOV.U32 R54, RZ, RZ, 0x2f6afa8a ;  /* 0x2f6afa8aff367424 */ /* 0x002fe400078e00ff */
[----:B------:R-:W-:Y:S01]  /*9810*/  IMAD.MOV.U32 R55, RZ, RZ, 0x3e10bf3a ;  /* 0x3e10bf3aff377424 */ /* 0x000fe200078e00ff */
[----:B------:R1:W-:Y:S01]  /*9820*/  STL.64 [R1+0x910], R42 ;  /* 0x0009102a01007387 */ /* 0x0003e20000100a00 */
[----:B--2---:R-:W-:Y:S01]  /*9830*/  IMAD.MOV.U32 R56, RZ, RZ, 0x1144693f ;  /* 0x1144693fff387424 */ /* 0x004fe200078e00ff */
[----:B------:R-:W-:Y:S01]  /*9840*/  MOV R57, 0x3f254d24 ;  /* 0x3f254d2400397802 */ /* 0x000fe20000000f00 */
[----:B0-----:R-:W-:Y:S01]  /*9850*/  IMAD.MOV.U32 R50, RZ, RZ, 0x4cc4d9d6 ;  /* 0x4cc4d9d6ff327424 */ /* 0x001fe200078e00ff */
[----:B------:R-:W-:Y:S01]  /*9860*/  MOV R51, 0xbf508fd6 ;  /* 0xbf508fd600337802 */ /* 0x000fe20000000f00 */
[----:B------:R0:W-:Y:S01]  /*9870*/  STL.64 [R1+0x938], R38 ;  /* 0x0009382601007387 */ /* 0x0001e20000100a00 */
[----:B---3--:R-:W-:Y:S01]  /*9880*/  MOV R52, 0xb487d429 ;  /* 0xb487d42900347802 */ /* 0x008fe20000000f00 */
[----:B------:R-:W-:-:S02]  /*9890*/  IMAD.MOV.U32 R53, RZ, RZ, 0x3e223870 ;  /* 0x3e223870ff357424 */ /* 0x000fc400078e00ff */
[----:B------:R2:W-:Y:S01]  /*98a0*/  STL.64 [R1+0x898], R32 ;  /* 0x0008982001007387 */ /* 0x0005e20000100a00 */
[----:B-1----:R-:W-:Y:S02]  /*98b0*/  IMAD.MOV.U32 R42, RZ, RZ, 0x4ad52eba ;  /* 0x4ad52ebaff2a7424 */ /* 0x002fe400078e00ff */
[----:B------:R-:W-:Y:S01]  /*98c0*/  IMAD.MOV.U32 R43, RZ, RZ, -0x41fef53f ;  /* 0xbe010ac1ff2b7424 */ /* 0x000fe200078e00ff */
[----:B------:R1:W-:Y:S01]  /*98d0*/  STL.64 [R1+0x948], R40 ;  /* 0x0009482801007387 */ /* 0x0003e20000100a00 */
[----:B0-----:R-:W-:Y:S01]  /*98e0*/  IMAD.MOV.U32 R38, RZ, RZ, -0x3215e115 ;  /* 0xcdea1eebff267424 */ /* 0x001fe200078e00ff */
        /* <DEDUP_REMOVED lines=17> */
[----:B------:R1:W-:Y:S01]  /*9a00*/  STL.64 [R1+0x978], R38 ;  /* 0x0009782601007387 */ /* 0x0003e20000100a00 */
[----:B0-----:R-:W-:Y:S02]  /*9a10*/  IMAD.MOV.U32 R50, RZ, RZ, -0x6cceab4f ;  /* 0x933154b1ff327424 */ /* 0x001fe400078e00ff */
[----:B------:R-:W-:Y:S01]  /*9a20*/  IMAD.MOV.U32 R51, RZ, RZ, 0x3eb2d456 ;  /* 0x3eb2d456ff337424 */ /* 0x000fe200078e00ff */
[----:B---3--:R-:W-:Y:S01]  /*9a30*/  MOV R53, 0x3e55fafc ;  /* 0x3e55fafc00357802 */ /* 0x008fe20000000f00 */
[----:B------:R-:W-:Y:S01]  /*9a40*/  IMAD.MOV.U32 R52, RZ, RZ, 0x6207f6ce ;  /* 0x6207f6ceff347424 */ /* 0x000fe200078e00ff */
[----:B------:R0:W-:Y:S01]  /*9a50*/  STL.64 [R1+0x8d8], R32 ;  /* 0x0008d82001007387 */ /* 0x0001e20000100a00 */
[----:B--2---:R-:W-:-:S02]  /*9a60*/  IMAD.MOV.U32 R42, RZ, RZ, -0x4654b292 ;  /* 0xb9ab4d6eff2a7424 */ /* 0x004fc400078e00ff */
[----:B------:R-:W-:Y:S01]  /*9a70*/  IMAD.MOV.U32 R43, RZ, RZ, 0x3e54e11f ;  /* 0x3e54e11fff2b7424 */ /* 0x000fe200078e00ff */
[----:B------:R2:W-:Y:S01]  /*9a80*/  STL.64 [R1+0x988], R40 ;  /* 0x0009882801007387 */ /* 0x0005e20000100a00 */
[----:B-1----:R-:W-:Y:S01]  /*9a90*/  IMAD.MOV.U32 R38, RZ, RZ, -0x5c8b89bf ;  /* 0xa3747641ff267424 */ /* 0x002fe200078e00ff */
[----:B------:R-:W-:Y:S02]  /*9aa0*/  MOV R39, 0x3ef079cb ;  /* 0x3ef079cb00277802 */ /* 0x000fe40000000f00 */
[----:B------:R1:W-:Y:S01]  /*9ab0*/  STL.64 [R1+0x9b0], R36 ;  /* 0x0009b02401007387 */ /* 0x0003e20000100a00 */
[----:B0-----:R-:W-:-:S03]  /*9ac0*/  IMAD.MOV.U32 R32, RZ, RZ, -0x1908a676 ;  /* 0xe6f7598aff207424 */ /* 0x001fc600078e00ff */
[----:B------:R0:W-:Y:S01]  /*9ad0*/  STL.64 [R1+0x8c8], R54 ;  /* 0x0008c83601007387 */ /* 0x0001e20000100a00 */
[----:B------:R-:W-:Y:S02]  /*9ae0*/  IMAD.MOV.U32 R33, RZ, RZ, 0x3d2a4c4e ;  /* 0x3d2a4c4eff217424 */ /* 0x000fe400078e00ff */
[----:B--2---:R-:W-:Y:S01]  /*9af0*/  IMAD.MOV.U32 R40, RZ, RZ, 0x2daecc91 ;  /* 0x2daecc91ff287424 */ /* 0x004fe200078e00ff */
        /* <DEDUP_REMOVED lines=8> */
[----:B--2---:R-:W-:-:S03]  /*9b80*/  MOV R56, 0x1d7f8951 ;  /* 0x1d7f895100387802 */ /* 0x004fc60000000f00 */
[----:B------:R2:W-:Y:S01]  /*9b90*/  STL.64 [R1+0x998], R42 ;  /* 0x0009982a01007387 */ /* 0x0005e20000100a00 */
[----:B------:R-:W-:Y:S01]  /*9ba0*/  IMAD.MOV.U32 R57, RZ, RZ, -0x435ccac2 ;  /* 0xbca3353eff397424 */ /* 0x000fe200078e00ff */
[----:B-1----:R-:W-:Y:S01]  /*9bb0*/  MOV R50, 0x3785de06 ;  /* 0x3785de0600327802 */ /* 0x002fe20000000f00 */
[----:B------:R-:W-:Y:S01]  /*9bc0*/  IMAD.MOV.U32 R51, RZ, RZ, 0x3de2876b ;  /* 0x3de2876bff337424 */ /* 0x000fe200078e00ff */
[----:B------:R1:W-:Y:S01]  /*9bd0*/  STL.64 [R1+0x9c0], R38 ;  /* 0x0009c02601007387 */ /* 0x0003e20000100a00 */
[----:B0-----:R-:W-:Y:S02]  /*9be0*/  IMAD.MOV.U32 R52, RZ, RZ, 0x14eb1812 ;  /* 0x14eb1812ff347424 */ /* 0x001fe400078e00ff */
        /* <DEDUP_REMOVED lines=8> */
[----:B0-----:R-:W-:Y:S01]  /*9c70*/  IMAD.MOV.U32 R32, RZ, RZ, -0x5a255ed9 ;  /* 0xa5daa127ff207424 */ /* 0x001fe200078e00ff */
[----:B------:R-:W-:Y:S02]  /*9c80*/  MOV R33, 0xbf70ae56 ;  /* 0xbf70ae5600217802 */ /* 0x000fe40000000f00 */
[----:B------:R0:W-:Y:S01]  /*9c90*/  STL.64 [R1+0x918], R54 ;  /* 0x0009183601007387 */ /* 0x0001e20000100a00 */
[----:B--2---:R-:W-:Y:S02]  /*9ca0*/  IMAD.MOV.U32 R40, RZ, RZ, -0x2d6249d2 ;  /* 0xd29db62eff287424 */ /* 0x004fe400078e00ff */
[----:B------:R-:W-:Y:S01]  /*9cb0*/  IMAD.MOV.U32 R41, RZ, RZ, 0x3e2bcb20 ;  /* 0x3e2bcb20ff297424 */ /* 0x000fe200078e00ff */
        /* <DEDUP_REMOVED lines=10> */
[----:B-1----:R-:W-:Y:S01]  /*9d60*/  IMAD.MOV.U32 R50, RZ, RZ, 0x7b1a5667 ;  /* 0x7b1a5667ff327424 */ /* 0x002fe200078e00ff */
[----:B------:R-:W-:Y:S01]  /*9d70*/  MOV R51, 0x3f28eab1 ;  /* 0x3f28eab100337802 */ /* 0x000fe20000000f00 */
[----:B------:R1:W-:Y:S01]  /*9d80*/  STL.64 [R1+0xa00], R38 ;  /* 0x000a002601007387 */ /* 0x0003e20000100a00 */
[----:B0-----:R-:W-:Y:S01]  /*9d90*/  MOV R52, 0xdacf43ba ;  /* 0xdacf43ba00347802 */ /* 0x001fe20000000f00 */
[----:B------:R-:W-:Y:S02]  /*9da0*/  IMAD.MOV.U32 R53, RZ, RZ, 0x3ecbb865 ;  /* 0x3ecbb865ff357424 */ /* 0x000fe400078e00ff */
[----:B------:R0:W-:Y:S01]  /*9db0*/  STL.64 [R1+0x960], R32 ;  /* 0x0009602001007387 */ /* 0x0001e20000100a00 */
[----:B---3--:R-:W-:Y:S01]  /*9dc0*/  MOV R42, 0x2e8ed281 ;  /* 0x2e8ed281002a7802 */ /* 0x008fe20000000f00 */
[----:B------:R-:W-:-:S02]  /*9dd0*/  IMAD.MOV.U32 R43, RZ, RZ, 0x3be8a683 ;  /* 0x3be8a683ff2b7424 */ /* 0x000fc400078e00ff */
[----:B------:R2:W-:Y:S01]  /*9de0*/  STL.64 [R1+0xa10], R40 ;  /* 0x000a102801007387 */ /* 0x0005e20000100a00 */
[----:B-1----:R-:W-:-:S03]  /*9df0*/  IMAD.MOV.U32 R38, RZ, RZ, -0x16b644bd ;  /* 0xe949bb43ff267424 */ /* 0x002fc600078e00ff */
[----:B------:R1:W-:Y:S01]  /*9e00*/  STL.64 [R1+0xa38], R36 ;  /* 0x000a382401007387 */ /* 0x0003e20000100a00 */
[----:B------:R-:W-:Y:S01]  /*9e10*/  IMAD.MOV.U32 R39, RZ, RZ, -0x407bcfc4 ;  /* 0xbf84303cff277424 */ /* 0x000fe200078e00ff */
[----:B0-----:R-:W-:Y:S01]  /*9e20*/  MOV R32, 0x3ef55b59 ;  /* 0x3ef55b5900207802 */ /* 0x001fe20000000f00 */
[----:B------:R-:W-:Y:S01]  /*9e30*/  IMAD.MOV.U32 R33, RZ, RZ, -0x40cf1af0 ;  /* 0xbf30e510ff217424 */ /* 0x000fe200078e00ff */
[----:B------:R0:W-:Y:S01]  /*9e40*/  STL.64 [R1+0x968], R54 ;  /* 0x0009683601007387 */ /* 0x0001e20000100a00 */
[----:B--2---:R-:W-:Y:S01]  /*9e50*/  IMAD.MOV.U32 R40, RZ, RZ, -0x1659a691 ;  /* 0xe9a6596fff287424 */ /* 0x004fe200078e00ff */
[----:B------:R-:W-:Y:S02]  /*9e60*/  MOV R41, 0x3eb57cc9 ;  /* 0x3eb57cc900297802 */ /* 0x000fe40000000f00 */
[----:B------:R2:W-:Y:S01]  /*9e70*/  STL.64 [R1+0x990], R56 ;  /* 0x0009903801007387 */ /* 0x0005e20000100a00 */
[----:B-1----:R-:W-:Y:S01]  /*9e80*/  MOV R36, 0x2cc02754 ;  /* 0x2cc0275400247802 */ /* 0x002fe20000000f00 */
[----:B------:R-:W-:-:S02]  /*9e90*/  IMAD.MOV.U32 R37, RZ, RZ, 0x3f28b6bb ;  /* 0x3f28b6bbff257424 */ /* 0x000fc400078e00ff */
[----:B------:R1:W-:Y:S01]  /*9ea0*/  STL.64 [R1+0x9a8], R50 ;  /* 0x0009a83201007387 */ /* 0x0003e20000100a00 */
[----:B0-----:R-:W-:-:S03]  /*9eb0*/  MOV R54, 0x49a65517 ;  /* 0x49a6551700367802 */ /* 0x001fc60000000f00 */
[----:B------:R0:W-:Y:S01]  /*9ec0*/  STL.64 [R1+0x9d0], R52 ;  /* 0x0009d03401007387 */ /* 0x0001e20000100a00 */
[----:B------:R-:W-:Y:S02]  /*9ed0*/  IMAD.MOV.U32 R55, RZ, RZ, -0x421c2728 ;  /* 0xbde3d8d8ff377424 */ /* 0x000fe400078e00ff */
[----:B--2---:R-:W-:Y:S01]  /*9ee0*/  IMAD.MOV.U32 R56, RZ, RZ, 0x664ec1e3 ;  /* 0x664ec1e3ff387424 */ /* 0x004fe200078e00ff */
[----:B------:R2:W-:Y:S01]  /*9ef0*/  STL.64 [R1+0xa18], R42 ;  /* 0x000a182a01007387 */ /* 0x0005e20000100a00 */
[----:B------:R-:W-:Y:S02]  /*9f00*/  IMAD.MOV.U32 R57, RZ, RZ, -0x415a7e0b ;  /* 0xbea581f5ff397424 */ /* 0x000fe400078e00ff */
[----:B-1----:R-:W-:Y:S01]  /*9f10*/  IMAD.MOV.U32 R50, RZ, RZ, 0x554e1fc0 ;  /* 0x554e1fc0ff327424 */ /* 0x002fe200078e00ff */
[----:B------:R1:W-:Y:S01]  /*9f20*/  STL.64 [R1+0xa40], R38 ;  /* 0x000a402601007387 */ /* 0x0003e20000100a00 */
[----:B------:R-:W-:Y:S02]  /*9f30*/  IMAD.MOV.U32 R51, RZ, RZ, -0x4316a0e2 ;  /* 0xbce95f1eff337424 */ /* 0x000fe400078e00ff */
[----:B0-----:R-:W-:Y:S01]  /*9f40*/  IMAD.MOV.U32 R52, RZ, RZ, -0x711724b7 ;  /* 0x8ee8db49ff347424 */ /* 0x001fe200078e00ff */
[----:B------:R-:W-:Y:S01]  /*9f50*/  MOV R53, 0xbe015343 ;  /* 0xbe01534300357802 */ /* 0x000fe20000000f00 */
[----:B------:R0:W-:Y:S01]  /*9f60*/  STL.64 [R1+0x9a0], R32 ;  /* 0x0009a02001007387 */ /* 0x0001e20000100a00 */
[----:B--2---:R-:W-:Y:S01]  /*9f70*/  MOV R42, 0xb1314cf1 ;  /* 0xb1314cf1002a7802 */ /* 0x004fe20000000f00 */
[----:B------:R-:W-:-:S02]  /*9f80*/  IMAD.MOV.U32 R43, RZ, RZ, 0x3f5c0816 ;  /* 0x3f5c0816ff2b7424 */ /* 0x000fc400078e00ff */
[----:B------:R2:W-:Y:S01]  /*9f90*/  STL.64 [R1+0xa50], R40 ;  /* 0x000a502801007387 */ /* 0x0005e20000100a00 */
[----:B-1----:R-:W-:-:S03]  /*9fa0*/  IMAD.MOV.U32 R38, RZ, RZ, -0x22889d73 ;  /* 0xdd77628dff267424 */ /* 0x002fc600078e00ff */
[----:B------:R1:W-:Y:S01]  /*9fb0*/  STL.64 [R1+0xa78], R36 ;  /* 0x000a782401007387 */ /* 0x0003e20000100a00 */
[----:B------:R-:W-:Y:S01]  /*9fc0*/  IMAD.MOV.U32 R39, RZ, RZ, 0x3f084156 ;  /* 0x3f084156ff277424 */ /* 0x000fe200078e00ff */
[----:B0-----:R-:W-:Y:S01]  /*9fd0*/  MOV R32, 0xaff44abe ;  /* 0xaff44abe00207802 */ /* 0x001fe20000000f00 */
[----:B------:R-:W-:Y:S01]  /*9fe0*/  IMAD.MOV.U32 R33, RZ, RZ, 0x3e9a1a0b ;  /* 0x3e9a1a0bff217424 */ /* 0x000fe200078e00ff */
[----:B------:R0:W-:Y:S01]  /*9ff0*/  STL.64 [R1+0x9b8], R54 ;  /* 0x0009b83601007387 */ /* 0x0001e20000100a00 */
[----:B--2---:R-:W-:Y:S01]  /*a000*/  MOV R40, 0x2b27e94c ;  /* 0x2b27e94c00287802 */ /* 0x004fe20000000f00 */
[----:B------:R-:W-:Y:S02]  /*a010*/  IMAD.MOV.U32 R41, RZ, RZ, 0x3dc60251 ;  /* 0x3dc60251ff297424 */ /* 0x000fe400078e00ff */
[----:B------:R2:W-:Y:S01]  /*a020*/  STL.64 [R1+0x9e0], R56 ;  /* 0x0009e03801007387 */ /* 0x0005e20000100a00 */
[----:B-1----:R-:W-:Y:S02]  /*a030*/  IMAD.MOV.U32 R36, RZ, RZ, -0x5a0d4773 ;  /* 0xa5f2b88dff247424 */ /* 0x002fe400078e00ff */
[----:B------:R-:W-:Y:S01]  /*a040*/  IMAD.MOV.U32 R37, RZ, RZ, 0x3e9aae08 ;  /* 0x3e9aae08ff257424 */ /* 0x000fe200078e00ff */
[----:B------:R1:W-:Y:S01]  /*a050*/  STL.64 [R1+0x9f8], R50 ;  /* 0x0009f83201007387 */ /* 0x0003e20000100a00 */
[----:B0-----:R-:W-:-:S03]  /*a060*/  IMAD.MOV.U32 R54, RZ, RZ, -0x253e430f ;  /* 0xdac1bcf1ff367424 */ /* 0x001fc600078e00ff */
[----:B------:R0:W-:Y:S01]  /*a070*/  STL.64 [R1+0xa20], R52 ;  /* 0x000a203401007387 */ /* 0x0001e20000100a00 */
[----:B------:R-:W-:Y:S02]  /*a080*/  MOV R55, 0xbe487f75 ;  /* 0xbe487f7500377802 */ /* 0x000fe40000000f00 */
[----:B--2---:R-:W-:Y:S01]  /*a090*/  MOV R56, 0x19b3e6f ;  /* 0x019b3e6f00387802 */ /* 0x004fe20000000f00 */
[----:B------:R2:W-:Y:S01]  /*a0a0*/  STL.64 [R1+0xa60], R42 ;  /* 0x000a602a01007387 */ /* 0x0005e20000100a00 */
[----:B------:R-:W-:Y:S01]  /*a0b0*/  IMAD.MOV.U32 R57, RZ, RZ, -0x40be4cc5 ;  /* 0xbf41b33bff397424 */ /* 0x000fe200078e00ff */
[----:B-1----:R-:W-:Y:S01]  /*a0c0*/  MOV R50, 0xf8e29435 ;  /* 0xf8e2943500327802 */ /* 0x002fe20000000f00 */
[----:B------:R-:W-:Y:S01]  /*a0d0*/  IMAD.MOV.U32 R51, RZ, RZ, 0x3f748900 ;  /* 0x3f748900ff337424 */ /* 0x000fe200078e00ff */
[----:B------:R1:W-:Y:S01]  /*a0e0*/  STL.64 [R1+0xa88], R38 ;  /* 0x000a882601007387 */ /* 0x0003e20000100a00 */
[----:B0-----:R-:W-:Y:S02]  /*a0f0*/  IMAD.MOV.U32 R52, RZ, RZ, 0x523aaa76 ;  /* 0x523aaa76ff347424 */ /* 0x001fe400078e00ff */
[----:B------:R-:W-:Y:S01]  /*a100*/  IMAD.MOV.U32 R53, RZ, RZ, -0x41c25c1a ;  /* 0xbe3da3e6ff357424 */ /* 0x000fe200078e00ff */
[----:B------:R0:W-:Y:S01]  /*a110*/  STL.64 [R1+0x9e8], R32 ;  /* 0x0009e82001007387 */ /* 0x0001e20000100a00 */
[----:B--2---:R-:W-:-:S02]  /*a120*/  IMAD.MOV.U32 R42, RZ, RZ, 0x7672b130 ;  /* 0x7672b130ff2a7424 */ /* 0x004fc400078e00ff */
[----:B------:R-:W-:Y:S01]  /*a130*/  IMAD.MOV.U32 R43, RZ, RZ, 0x3edbbbac ;  /* 0x3edbbbacff2b7424 */ /* 0x000fe200078e00ff */
        /* <DEDUP_REMOVED lines=10> */
[----:B-1----:R-:W-:-:S03]  /*a1e0*/  IMAD.MOV.U32 R36, RZ, RZ, -0x10012ac2 ;  /* 0xeffed53eff247424 */ /* 0x002fc600078e00ff */
[----:B------:R1:W-:Y:S01]  /*a1f0*/  STL.64 [R1+0xa48], R50 ;  /* 0x000a483201007387 */ /* 0x0003e20000100a00 */
[----:B------:R-:W-:Y:S02]  /*a200*/  IMAD.MOV.U32 R37, RZ, RZ, 0x3f9486e7 ;  /* 0x3f9486e7ff257424 */ /* 0x000fe400078e00ff */
[----:B0-----:R-:W-:Y:S01]  /*a210*/  IMAD.MOV.U32 R54, RZ, RZ, -0x4b94eac ;  /* 0xfb46b154ff367424 */ /* 0x001fe200078e00ff */
[----:B------:R0:W-:Y:S01]  /*a220*/  STL.64 [R1+0xa70], R52 ;  /* 0x000a703401007387 */ /* 0x0001e20000100a00 */
[----:B------:R-:W-:-:S03]  /*a230*/  IMAD.MOV.U32 R55, RZ, RZ, -0x409f1a6a ;  /* 0xbf60e596ff377424 */ /* 0x000fc600078e00ff */
[----:B------:R3:W-:Y:S01]  /*a240*/  STL.64 [R1+0xaa0], R42 ;  /* 0x000aa02a01007387 */ /* 0x0007e20000100a00 */
[----:B--2---:R-:W-:Y:S01]  /*a250*/  IMAD.MOV.U32 R56, RZ, RZ, 0x43924ff5 ;  /* 0x43924ff5ff387424 */ /* 0x004fe200078e00ff */
[----:B------:R-:W-:Y:S01]  /*a260*/  MOV R57, 0xbf218eb0 ;  /* 0xbf218eb000397802 */ /* 0x000fe20000000f00 */
[----:B-1----:R-:W-:Y:S01]  /*a270*/  IMAD.MOV.U32 R50, RZ, RZ, 0x34675d03 ;  /* 0x34675d03ff327424 */ /* 0x002fe200078e00ff */
[----:B------:R-:W-:Y:S01]  /*a280*/  MOV R51, 0xbee581f6 ;  /* 0xbee581f600337802 */ /* 0x000fe20000000f00 */
[----:B------:R1:W-:Y:S01]  /*a290*/  STL.64 [R1+0xac8], R38 ;  /* 0x000ac82601007387 */ /* 0x0003e20000100a00 */
[----:B0-----:R-:W-:Y:S01]  /*a2a0*/  MOV R52, 0x585a3e12 ;  /* 0x585a3e1200347802 */ /* 0x001fe20000000f00 */
[----:B------:R-:W-:Y:S02]  /*a2b0*/  IMAD.MOV.U32 R53, RZ, RZ, -0x416fec5b ;  /* 0xbe9013a5ff357424 */ /* 0x000fe400078e00ff */
[----:B------:R0:W-:Y:S01]  /*a2c0*/  STL.64 [R1+0xa28], R32 ;  /* 0x000a282001007387 */ /* 0x0001e20000100a00 */
[----:B---3--:R-:W-:Y:S01]  /*a2d0*/  IMAD.MOV.U32 R42, RZ, RZ, 0x5d9a0e3b ;  /* 0x5d9a0e3bff2a7424 */ /* 0x008fe200078e00ff */
        /* <DEDUP_REMOVED lines=23> */
[----:B0-----:R-:W-:Y:S01]  /*a450*/  IMAD.MOV.U32 R52, RZ, RZ, -0x19cb7902 ;  /* 0xe63486feff347424 */ /* 0x001fe200078e00ff */
[----:B------:R-:W-:Y:S01]  /*a460*/  MOV R53, 0xbf895848 ;  /* 0xbf89584800357802 */ /* 0x000fe20000000f00 */
[----:B------:R0:W-:Y:S01]  /*a470*/  STL.64 [R1+0xa68], R32 ;  /* 0x000a682001007387 */ /* 0x0001e20000100a00 */
[----:B--2---:R-:W-:Y:S01]  /*a480*/  IMAD.MOV.U32 R42, RZ, RZ, 0x2bea82b1 ;  /* 0x2bea82b1ff2a7424 */ /* 0x004fe200078e00ff */
[----:B------:R-:W-:-:S02]  /*a490*/  MOV R43, 0xbe70fd51 ;  /* 0xbe70fd51002b7802 */ /* 0x000fc40000000f00 */
[----:B------:R2:W-:Y:S01]  /*a4a0*/  STL.64 [R1+0xb18], R40 ;  /* 0x000b182801007387 */ /* 0x0005e20000100a00 */
[----:B-1----:R-:W-:Y:S01]  /*a4b0*/  MOV R38, 0x61a9f916 ;  /* 0x61a9f91600267802 */ /* 0x002fe20000000f00 */
[----:B------:R-:W-:Y:S02]  /*a4c0*/  IMAD.MOV.U32 R39, RZ, RZ, -0x40dd2e49 ;  /* 0xbf22d1b7ff277424 */ /* 0x000fe400078e00ff */
[----:B------:R1:W-:Y:S01]  /*a4d0*/  STL.64 [R1+0xb40], R36 ;  /* 0x000b402401007387 */ /* 0x0003e20000100a00 */
[----:B0-----:R-:W-:Y:S01]  /*a4e0*/  IMAD.MOV.U32 R32, RZ, RZ, 0x376be54f ;  /* 0x376be54fff207424 */ /* 0x001fe200078e00ff */
[----:B------:R-:W-:Y:S02]  /*a4f0*/  MOV R33, 0xbd4d7cac ;  /* 0xbd4d7cac00217802 */ /* 0x000fe40000000f00 */
[----:B------:R0:W-:Y:S01]  /*a500*/  STL.64 [R1+0xaa8], R54 ;  /* 0x000aa83601007387 */ /* 0x0001e20000100a00 */
[----:B--2---:R-:W-:Y:S01]  /*a510*/  IMAD.MOV.U32 R40, RZ, RZ, -0x5b5d8160 ;  /* 0xa4a27ea0ff287424 */ /* 0x004fe200078e00ff */
        /* <DEDUP_REMOVED lines=12> */
[----:B------:R-:W-:Y:S01]  /*a5e0*/  IMAD.MOV.U32 R51, RZ, RZ, -0x40a7dbcf ;  /* 0xbf582431ff337424 */ /* 0x000fe200078e00ff */
[----:B------:R1:W-:Y:S01]  /*a5f0*/  STL.64 [R1+0xb50], R38 ;  /* 0x000b502601007387 */ /* 0x0003e20000100a00 */
[----:B0-----:R-:W-:Y:S02]  /*a600*/  IMAD.MOV.U32 R52, RZ, RZ, -0x78f15f33 ;  /* 0x870ea0cdff347424 */ /* 0x001fe400078e00ff */
[----:B------:R-:W-:Y:S01]  /*a610*/  IMAD.MOV.U32 R53, RZ, RZ, -0x40fe74f7 ;  /* 0xbf018b09ff357424 */ /* 0x000fe200078e00ff */
[----:B------:R0:W-:Y:S01]  /*a620*/  STL.64 [R1+0xab0], R32 ;  /* 0x000ab02001007387 */ /* 0x0001e20000100a00 */
[----:B--2---:R-:W-:Y:S01]  /*a630*/  MOV R42, 0xafb85756 ;  /* 0xafb85756002a7802 */ /* 0x004fe20000000f00 */
[----:B------:R-:W-:-:S02]  /*a640*/  IMAD.MOV.U32 R43, RZ, RZ, -0x42708c81 ;  /* 0xbd8f737fff2b7424 */ /* 0x000fc400078e00ff */
[----:B------:R2:W-:Y:S01]  /*a650*/  STL.64 [R1+0xb58], R40 ;  /* 0x000b582801007387 */ /* 0x0005e20000100a00 */
[----:B-1----:R-:W-:-:S03]  /*a660*/  IMAD.MOV.U32 R38, RZ, RZ, -0x504dba13 ;  /* 0xafb245edff267424 */ /* 0x002fc600078e00ff */
[----:B------:R1:W-:Y:S01]  /*a670*/  STL.64 [R1+0xb80], R36 ;  /* 0x000b802401007387 */ /* 0x0003e20000100a00 */
[----:B------:R-:W-:Y:S01]  /*a680*/  IMAD.MOV.U32 R39, RZ, RZ, -0x416e2223 ;  /* 0xbe91ddddff277424 */ /* 0x000fe200078e00ff */
[----:B0-----:R-:W-:Y:S01]  /*a690*/  MOV R32, 0x50ed0c93 ;  /* 0x50ed0c9300207802 */ /* 0x001fe20000000f00 */
[----:B------:R-:W-:Y:S01]  /*a6a0*/  IMAD.MOV.U32 R33, RZ, RZ, 0x3f91d1d6 ;  /* 0x3f91d1d6ff217424 */ /* 0x000fe200078e00ff */
[----:B------:R0:W-:Y:S01]  /*a6b0*/  STL.64 [R1+0xaf8], R54 ;  /* 0x000af83601007387 */ /* 0x0001e20000100a00 */
[----:B--2---:R-:W-:Y:S01]  /*a6c0*/  IMAD.MOV.U32 R40, RZ, RZ, 0x1300d859 ;  /* 0x1300d859ff287424 */ /* 0x004fe200078e00ff */
[----:B------:R-:W-:Y:S02]  /*a6d0*/  MOV R41, 0xbe695567 ;  /* 0xbe69556700297802 */ /* 0x000fe40000000f00 */
[----:B------:R2:W-:Y:S01]  /*a6e0*/  STL.64 [R1+0xb20], R56 ;  /* 0x000b203801007387 */ /* 0x0005e20000100a00 */
[----:B-1----:R-:W-:Y:S01]  /*a6f0*/  MOV R36, 0x49d95e46 ;  /* 0x49d95e4600247802 */ /* 0x002fe20000000f00 */
[----:B------:R-:W-:-:S02]  /*a700*/  IMAD.MOV.U32 R37, RZ, RZ, -0x40566e61 ;  /* 0xbfa9919fff257424 */ /* 0x000fc400078e00ff */
[----:B------:R1:W-:Y:S04]  /*a710*/  STL.64 [R1+0xb38], R50 ;  /* 0x000b383201007387 */ /* 0x0003e80000100a00 */
[----:B------:R3:W-:Y:S01]  /*a720*/  STL.64 [R1+0xb60], R52 ;  /* 0x000b603401007387 */ /* 0x0007e20000100a00 */
[----:B0-----:R-:W-:Y:S02]  /*a730*/  IMAD.MOV.U32 R54, RZ, RZ, -0x1645b3 ;  /* 0xffe9ba4dff367424 */ /* 0x001fe400078e00ff */
[----:B------:R-:W-:Y:S01]  /*a740*/  IMAD.MOV.U32 R55, RZ, RZ, 0x3e0201c0 ;  /* 0x3e0201c0ff377424 */ /* 0x000fe200078e00ff */
[----:B------:R0:W-:Y:S01]  /*a750*/  STL.64 [R1+0xb68], R42 ;  /* 0x000b682a01007387 */ /* 0x0001e20000100a00 */
[----:B--2---:R-:W-:Y:S01]  /*a760*/  IMAD.MOV.U32 R56, RZ, RZ, -0x47865104 ;  /* 0xb879aefcff387424 */ /* 0x004fe200078e00ff */
[----:B------:R-:W-:Y:S01]  /*a770*/  MOV R57, 0x3ede03c9 ;  /* 0x3ede03c900397802 */ /* 0x000fe20000000f00 */
[----:B-1----:R-:W-:Y:S01]  /*a780*/  IMAD.MOV.U32 R50, RZ, RZ, -0x7c02650f ;  /* 0x83fd9af1ff327424 */ /* 0x002fe200078e00ff */
[----:B------:R-:W-:Y:S01]  /*a790*/  MOV R51, 0x3d152ba3 ;  /* 0x3d152ba300337802 */ /* 0x000fe20000000f00 */
[----:B------:R1:W-:Y:S01]  /*a7a0*/  STL.64 [R1+0xb90], R38 ;  /* 0x000b902601007387 */ /* 0x0003e20000100a00 */
[----:B---3--:R-:W-:Y:S01]  /*a7b0*/  MOV R52, 0x11c56ff1 ;  /* 0x11c56ff100347802 */ /* 0x008fe20000000f00 */
[----:B------:R-:W-:-:S02]  /*a7c0*/  IMAD.MOV.U32 R53, RZ, RZ, 0x3e4122c8 ;  /* 0x3e4122c8ff357424 */ /* 0x000fc400078e00ff */
[----:B------:R2:W-:Y:S01]  /*a7d0*/  STL.64 [R1+0xaf0], R32 ;  /* 0x000af02001007387 */ /* 0x0005e20000100a00 */
[----:B0-----:R-:W-:Y:S02]  /*a7e0*/  IMAD.MOV.U32 R42, RZ, RZ, -0xd47a6ac ;  /* 0xf2b85954ff2a7424 */ /* 0x001fe400078e00ff */
[----:B------:R-:W-:Y:S01]  /*a7f0*/  IMAD.MOV.U32 R43, RZ, RZ, -0x436d3be4 ;  /* 0xbc92c41cff2b7424 */ /* 0x000fe200078e00ff */
[----:B------:R0:W-:Y:S01]  /*a800*/  STL.64 [R1+0xba0], R40 ;  /* 0x000ba02801007387 */ /* 0x0001e20000100a00 */
[----:B-1----:R-:W-:Y:S01]  /*a810*/  IMAD.MOV.U32 R38, RZ, RZ, 0x5e7cd1d3 ;  /* 0x5e7cd1d3ff267424 */ /* 0x002fe200078e00ff */
[----:B------:R-:W-:Y:S02]  /*a820*/  MOV R39, 0x3faead43 ;  /* 0x3faead4300277802 */ /* 0x000fe40000000f00 */
[----:B------:R1:W-:Y:S01]  /*a830*/  STL.64 [R1+0xbc8], R36 ;  /* 0x000bc82401007387 */ /* 0x0003e20000100a00 */
[----:B--2---:R-:W-:Y:S02]  /*a840*/  IMAD.MOV.U32 R32, RZ, RZ, -0x1b5a0a71 ;  /* 0xe4a5f58fff207424 */ /* 0x004fe400078e00ff */
[----:B------:R-:W-:Y:S01]  /*a850*/  IMAD.MOV.U32 R33, RZ, RZ, 0x3f5ee468 ;  /* 0x3f5ee468ff217424 */ /* 0x000fe200078e00ff */
[----:B------:R2:W-:Y:S01]  /*a860*/  STL.64 [R1+0xb48], R54 ;  /* 0x000b483601007387 */ /* 0x0005e20000100a00 */
[----:B0-----:R-:W-:Y:S01]  /*a870*/  MOV R40, 0x1b78f2fd ;  /* 0x1b78f2fd00287802 */ /* 0x001fe20000000f00 */
[----:B------:R-:W-:-:S02]  /*a880*/  IMAD.MOV.U32 R41, RZ, RZ, -0x412800ce ;  /* 0xbed7ff32ff297424 */ /* 0x000fc400078e00ff */
        /* <DEDUP_REMOVED lines=10> */
[----:B------:R0:W-:Y:S01]  /*a930*/  STL.64 [R1+0xbd0], R38 ;  /* 0x000bd02601007387 */ /* 0x0001e20000100a00 */
[----:B-1----:R-:W-:Y:S02]  /*a940*/  IMAD.MOV.U32 R50, RZ, RZ, -0x6b5d1b4e ;  /* 0x94a2e4b2ff327424 */ /* 0x002fe400078e00ff */
[----:B------:R-:W-:Y:S01]  /*a950*/  IMAD.MOV.U32 R51, RZ, RZ, -0x405f5e5d ;  /* 0xbfa0a1a3ff337424 */ /* 0x000fe200078e00ff */
[----:B------:R1:W-:Y:S01]  /*a960*/  STL.64 [R1+0xb30], R32 ;  /* 0x000b302001007387 */ /* 0x0003e20000100a00 */
[----:B---3--:R-:W-:-:S02]  /*a970*/  IMAD.MOV.U32 R42, RZ, RZ, -0x38c59a22 ;  /* 0xc73a65deff2a7424 */ /* 0x008fc400078e00ff */
[----:B------:R-:W-:Y:S01]  /*a980*/  IMAD.MOV.U32 R43, RZ, RZ, -0x4074d740 ;  /* 0xbf8b28c0ff2b7424 */ /* 0x000fe200078e00ff */
[----:B--2---:R-:W-:Y:S01]  /*a990*/  MOV R52, 0x7be56cf6 ;  /* 0x7be56cf600347802 */ /* 0x004fe20000000f00 */
[----:B------:R-:W-:Y:S01]  /*a9a0*/  IMAD.MOV.U32 R53, RZ, RZ, 0x3f76bd32 ;  /* 0x3f76bd32ff357424 */ /* 0x000fe200078e00ff */
[----:B------:R2:W-:Y:S01]  /*a9b0*/  STL.64 [R1+0xbe0], R40 ;  /* 0x000be02801007387 */ /* 0x0005e20000100a00 */
[----:B0-----:R-:W-:Y:S01]  /*a9c0*/  IMAD.MOV.U32 R38, RZ, RZ, 0x5f300209 ;  /* 0x5f300209ff267424 */ /* 0x001fe200078e00ff */
[----:B------:R-:W-:Y:S02]  /*a9d0*/  MOV R39, 0xbf3eb34f ;  /* 0xbf3eb34f00277802 */ /* 0x000fe40000000f00 */
[----:B------:R0:W-:Y:S01]  /*a9e0*/  STL.64 [R1+0xc08], R36 ;  /* 0x000c082401007387 */ /* 0x0001e20000100a00 */
[----:B-1----:R-:W-:Y:S02]  /*a9f0*/  IMAD.MOV.U32 R32, RZ, RZ, 0x57fe1a62 ;  /* 0x57fe1a62ff207424 */ /* 0x002fe400078e00ff */
[----:B------:R-:W-:Y:S01]  /*aa00*/  IMAD.MOV.U32 R33, RZ, RZ, -0x412ce8ac ;  /* 0xbed31754ff217424 */ /* 0x000fe200078e00ff */
[----:B------:R1:W-:Y:S01]  /*aa10*/  STL.64 [R1+0xb98], R54 ;  /* 0x000b983601007387 */ /* 0x0003e20000100a00 */
[----:B--2---:R-:W-:-:S03]  /*aa20*/  IMAD.MOV.U32 R40, RZ, RZ, -0x67b76f61 ;  /* 0x9848909fff287424 */ /* 0x004fc600078e00ff */
[----:B------:R2:W-:Y:S01]  /*aa30*/  STL.64 [R1+0xbc0], R56 ;  /* 0x000bc03801007387 */ /* 0x0005e20000100a00 */
[----:B------:R-:W-:Y:S01]  /*aa40*/  IMAD.MOV.U32 R41, RZ, RZ, -0x4216d859 ;  /* 0xbde927a7ff297424 */ /* 0x000fe200078e00ff */
[----:B0-----:R-:W-:Y:S01]  /*aa50*/  MOV R36, 0x5a7d9ac5 ;  /* 0x5a7d9ac500247802 */ /* 0x001fe20000000f00 */
[----:B------:R-:W-:Y:S01]  /*aa60*/  IMAD.MOV.U32 R37, RZ, RZ, 0x3d72f0a6 ;  /* 0x3d72f0a6ff257424 */ /* 0x000fe200078e00ff */
[----:B------:R0:W-:Y:S01]  /*aa70*/  STL.64 [R1+0xbd8], R50 ;  /* 0x000bd83201007387 */ /* 0x0001e20000100a00 */
[----:B-1----:R-:W-:-:S03]  /*aa80*/  IMAD.MOV.U32 R54, RZ, RZ, 0x3853b987 ;  /* 0x3853b987ff367424 */ /* 0x002fc600078e00ff */
[----:B------:R1:W-:Y:S01]  /*aa90*/  STL.64 [R1+0xbf0], R42 ;  /* 0x000bf02a01007387 */ /* 0x0003e20000100a00 */
[----:B------:R-:W-:Y:S01]  /*aaa0*/  MOV R55, 0x3f8ee504 ;  /* 0x3f8ee50400377802 */ /* 0x000fe20000000f00 */
[----:B--2---:R-:W-:Y:S02]  /*aab0*/  IMAD.MOV.U32 R56, RZ, RZ, 0x10abeebc ;  /* 0x10abeebcff387424 */ /* 0x004fe400078e00ff */
[----:B------:R2:W-:Y:S01]  /*aac0*/  STL.64 [R1+0xbf8], R52 ;  /* 0x000bf83401007387 */ /* 0x0005e20000100a00 */
[----:B------:R-:W-:Y:S02]  /*aad0*/  MOV R57, 0x3e603f57 ;  /* 0x3e603f5700397802 */ /* 0x000fe40000000f00 */
[----:B0-----:R-:W-:Y:S01]  /*aae0*/  MOV R50, 0x2f459ca1 ;  /* 0x2f459ca100327802 */ /* 0x001fe20000000f00 */
[----:B------:R-:W-:Y:S01]  /*aaf0*/  IMAD.MOV.U32 R51, RZ, RZ, 0x3f1e03ca ;  /* 0x3f1e03caff337424 */ /* 0x000fe200078e00ff */
[----:B------:R0:W-:Y:S01]  /*ab00*/  STL.64 [R1+0xc18], R38 ;  /* 0x000c182601007387 */ /* 0x0001e20000100a00 */
[----:B-1----:R-:W-:Y:S01]  /*ab10*/  IMAD.MOV.U32 R42, RZ, RZ, -0x5f31c8f2 ;  /* 0xa0ce370eff2a7424 */ /* 0x002fe200078e00ff */
        /* <DEDUP_REMOVED lines=29> */
[----:B--2---:R-:W-:Y:S01]  /*acf0*/  MOV R52, 0xd1a9ac83 ;  /* 0xd1a9ac8300347802 */ /* 0x004fe20000000f00 */
[----:B------:R-:W-:Y:S01]  /*ad00*/  IMAD.MOV.U32 R53, RZ, RZ, 0x3e62116d ;  /* 0x3e62116dff357424 */ /* 0x000fe200078e00ff */
[----:B------:R1:W-:Y:S01]  /*ad10*/  STL.64 [R1+0xc60], R40 ;  /* 0x000c602801007387 */ /* 0x0003e20000100a00 */
[----:B---3--:R-:W-:-:S02]  /*ad20*/  IMAD.MOV.U32 R38, RZ, RZ, -0x5673743c ;  /* 0xa98c8bc4ff267424 */ /* 0x008fc400078e00ff */
[----:B------:R-:W-:Y:S01]  /*ad30*/  IMAD.MOV.U32 R39, RZ, RZ, 0x3fc6fb2b ;  /* 0x3fc6fb2bff277424 */ /* 0x000fe200078e00ff */
[----:B------:R2:W-:Y:S01]  /*ad40*/  STL.64 [R1+0xc80], R36 ;  /* 0x000c802401007387 */ /* 0x0005e20000100a00 */
[----:B0-----:R-:W0:Y:S01]  /*ad50*/  MUFU.RCP64H R33, R49 ;  /* 0x0000003100217308 */ /* 0x001e220000001800 */
        /* <DEDUP_REMOVED lines=8> */
[----:B0-----:R-:W0:-:S03]  /*ade0*/  DFMA R58, -R48, R32, 1 ;  /* 0x3ff00000303a742b */ /* 0x001e060000000120 */
[----:B------:R3:W-:Y:S01]  /*adf0*/  STL.64 [R1+0xc68], R42 ;  /* 0x000c682a01007387 */ /* 0x0007e20000100a00 */
[----:B-1----:R-:W-:-:S03]  /*ae00*/  MOV R54, 0x29064247 ;  /* 0x2906424700367802 */ /* 0x002fc60000000f00 */
[----:B------:R1:W-:Y:S01]  /*ae10*/  STL.64 [R1+0xc70], R50 ;  /* 0x000c703201007387 */ /* 0x0003e20000100a00 */
[----:B0-----:R-:W0:Y:S01]  /*ae20*/  DFMA R58, R58, R58, R58 ;  /* 0x0000003a3a3a722b */ /* 0x001e22000000003a */
[----:B------:R-:W-:Y:S02]  /*ae30*/  IMAD.MOV.U32 R55, RZ, RZ, -0x403f5f91 ;  /* 0xbfc0a06fff377424 */ /* 0x000fe400078e00ff */
[----:B------:R4:W-:Y:S01]  /*ae40*/  STL.64 [R1+0xc78], R52 ;  /* 0x000c783401007387 */ /* 0x0009e20000100a00 */
[----:B--2---:R-:W-:Y:S02]  /*ae50*/  IMAD.MOV.U32 R56, RZ, RZ, 0x7a744982 ;  /* 0x7a744982ff387424 */ /* 0x004fe400078e00ff */
[----:B0-----:R0:W2:Y:S01]  /*ae60*/  DFMA R32, R32, R58, R32 ;  /* 0x0000003a2020722b */ /* 0x0010a20000000020 */
[----:B------:R5:W-:Y:S01]  /*ae70*/  STL.64 [R1+0xc88], R38 ;  /* 0x000c882601007387 */ /* 0x000be20000100a00 */
[----:B---3--:R-:W-:Y:S01]  /*ae80*/  MOV R42, 0x3cf8dfb4 ;  /* 0x3cf8dfb4002a7802 */ /* 0x008fe20000000f00 */
[----:B------:R-:W-:Y:S01]  /*ae90*/  IMAD.MOV.U32 R43, RZ, RZ, -0x40483c5f ;  /* 0xbfb7c3a1ff2b7424 */ /* 0x000fe200078e00ff */
[----:B0-----:R-:W-:Y:S01]  /*aea0*/  MOV R59, 0x3f8d0bef ;  /* 0x3f8d0bef003b7802 */ /* 0x001fe20000000f00 */
[----:B------:R0:W-:Y:S01]  /*aeb0*/  STL.64 [R1+0xc98], R40 ;  /* 0x000c982801007387 */ /* 0x0001e20000100a00 */
[----:B-1----:R-:W-:Y:S01]  /*aec0*/  IMAD.MOV.U32 R50, RZ, RZ, -0x442fe938 ;  /* 0xbbd016c8ff327424 */ /* 0x002fe200078e00ff */
[----:B--2---:R-:W1:Y:S01]  /*aed0*/  DFMA R60, -R48, R32, 1 ;  /* 0x3ff00000303c742b */ /* 0x004e620000000120 */
[----:B------:R-:W-:Y:S01]  /*aee0*/  IMAD.MOV.U32 R51, RZ, RZ, 0x3e92a46f ;  /* 0x3e92a46fff337424 */ /* 0x000fe200078e00ff */
[----:B------:R2:W-:Y:S01]  /*aef0*/  STL.64 [R1+0xcb0], R36 ;  /* 0x000cb02401007387 */ /* 0x0005e20000100a00 */
[----:B------:R-:W-:Y:S01]  /*af00*/  IMAD.MOV.U32 R57, RZ, RZ, 0x3fb72bb4 ;  /* 0x3fb72bb4ff397424 */ /* 0x000fe200078e00ff */
[----:B----4-:R-:W-:Y:S01]  /*af10*/  MOV R52, 0x1cad78b9 ;  /* 0x1cad78b900347802 */ /* 0x010fe20000000f00 */
[----:B------:R-:W-:Y:S01]  /*af20*/  IMAD.MOV.U32 R53, RZ, RZ, -0x406e5b61 ;  /* 0xbf91a49fff357424 */ /* 0x000fe200078e00ff */
[----:B------:R3:W-:Y:S01]  /*af30*/  STL.64 [R1+0xca8], R42 ;  /* 0x000ca82a01007387 */ /* 0x0007e20000100a00 */
[----:B-----5:R-:W-:Y:S01]  /*af40*/  IMAD.MOV.U32 R38, RZ, RZ, 0x69432cef ;  /* 0x69432cefff267424 */ /* 0x020fe200078e00ff */
[----:B-1----:R1:W4:Y:S01]  /*af50*/  DFMA R32, R32, R60, R32 ;  /* 0x0000003c2020722b */ /* 0x0023220000000020 */
[----:B------:R-:W-:Y:S01]  /*af60*/  IMAD.MOV.U32 R39, RZ, RZ, -0x4088f985 ;  /* 0xbf77067bff277424 */ /* 0x000fe200078e00ff */
[----:B0-----:R-:W-:Y:S01]  /*af70*/  MOV R40, 0xb2241202 ;  /* 0xb224120200287802 */ /* 0x001fe20000000f00 */
[----:B------:R-:W-:Y:S01]  /*af80*/  IMAD.MOV.U32 R41, RZ, RZ, -0x41db6b2d ;  /* 0xbe2494d3ff297424 */ /* 0x000fe200078e00ff */
[----:B------:R0:W-:Y:S01]  /*af90*/  STL.64 [R1+0xcb8], R50 ;  /* 0x000cb83201007387 */ /* 0x0001e20000100a00 */
[----:B------:R-:W-:Y:S01]  /*afa0*/  IMAD.MOV.U32 R58, RZ, RZ, -0x5f55a85 ;  /* 0xfa0aa57bff3a7424 */ /* 0x000fe200078e00ff */
[----:B--2---:R-:W-:Y:S01]  /*afb0*/  MOV R37, 0x3db43183 ;  /* 0x3db4318300257802 */ /* 0x004fe20000000f00 */
[----:B------:R-:W-:Y:S01]  /*afc0*/  IMAD.MOV.U32 R36, RZ, RZ, 0x6a382e07 ;  /* 0x6a382e07ff247424 */ /* 0x000fe200078e00ff */
[----:B------:R2:W-:Y:S01]  /*afd0*/  STL.64 [R1+0xcd0], R38 ;  /* 0x000cd02601007387 */ /* 0x0005e20000100a00 */
[----:B-1----:R-:W-:-:S02]  /*afe0*/  IMAD.MOV.U32 R60, RZ, RZ, 0xf314c0d ;  /* 0x0f314c0dff3c7424 */ /* 0x002fc400078e00ff */
[----:B---3--:R-:W-:Y:S01]  /*aff0*/  IMAD.MOV.U32 R42, RZ, RZ, 0x3c40f6a ;  /* 0x03c40f6aff2a7424 */ /* 0x008fe200078e00ff */
[----:B------:R1:W-:Y:S01]  /*b000*/  STL.64 [R1+0xcd8], R40 ;  /* 0x000cd82801007387 */ /* 0x0003e20000100a00 */
[----:B------:R-:W-:Y:S02]  /*b010*/  IMAD.MOV.U32 R43, RZ, RZ, -0x40acfbc3 ;  /* 0xbf53043dff2b7424 */ /* 0x000fe400078e00ff */
[----:B------:R-:W-:Y:S01]  /*b020*/  IMAD.MOV.U32 R61, RZ, RZ, 0x404727bb ;  /* 0x404727bbff3d7424 */ /* 0x000fe200078e00ff */
[----:B------:R3:W-:Y:S01]  /*b030*/  STL.64 [R1+0xcf8], R36 ;  /* 0x000cf82401007387 */ /* 0x0007e20000100a00 */
[----:B0-----:R-:W-:Y:S02]  /*b040*/  IMAD.MOV.U32 R50, RZ, RZ, -0x35cf944b ;  /* 0xca306bb5ff327424 */ /* 0x001fe400078e00ff */
[----:B------:R-:W-:Y:S01]  /*b050*/  IMAD.MOV.U32 R51, RZ, RZ, -0x40e6e001 ;  /* 0xbf191fffff337424 */ /* 0x000fe200078e00ff */
        /* <DEDUP_REMOVED lines=15> */
[----:B--2---:R-:W-:Y:S01]  /*b150*/  MOV R38, 0x48e4f389 ;  /* 0x48e4f38900267802 */ /* 0x004fe20000000f00 */
[----:B------:R-:W-:-:S02]  /*b160*/  IMAD.MOV.U32 R39, RZ, RZ, -0x40712a43 ;  /* 0xbf8ed5bdff277424 */ /* 0x000fc400078e00ff */
[----:B------:R2:W-:Y:S01]  /*b170*/  STL.64 [R1+0xd28], R42 ;  /* 0x000d282a01007387 */ /* 0x0005e20000100a00 */
[----:B0-----:R-:W-:-:S03]  /*b180*/  IMAD.MOV.U32 R40, RZ, RZ, 0x20e7ea15 ;  /* 0x20e7ea15ff287424 */ /* 0x001fc600078e00ff */
[----:B------:R0:W-:Y:S01]  /*b190*/  STL.64 [R1+0xd48], R50 ;  /* 0x000d483201007387 */ /* 0x0001e20000100a00 */
[----:B------:R-:W-:Y:S02]  /*b1a0*/  IMAD.MOV.U32 R41, RZ, RZ, -0x4022480f ;  /* 0xbfddb7f1ff297424 */ /* 0x000fe400078e00ff */
[----:B-1----:R-:W-:Y:S01]  /*b1b0*/  IMAD.MOV.U32 R36, RZ, RZ, 0x23c48dc0 ;  /* 0x23c48dc0ff247424 */ /* 0x002fe200078e00ff */
[----:B------:R1:W-:Y:S01]  /*b1c0*/  STL.64 [R1+0xd50], R38 ;  /* 0x000d502601007387 */ /* 0x0003e20000100a00 */
[----:B------:R-:W-:Y:S02]  /*b1d0*/  IMAD.MOV.U32 R37, RZ, RZ, -0x403e5b26 ;  /* 0xbfc1a4daff257424 */ /* 0x000fe400078e00ff */
[----:B--2---:R-:W-:Y:S01]  /*b1e0*/  IMAD.MOV.U32 R42, RZ, RZ, -0x15b5e6ab ;  /* 0xea4a1955ff2a7424 */ /* 0x004fe200078e00ff */
[----:B------:R-:W-:Y:S01]  /*b1f0*/  MOV R43, 0x3f01d889 ;  /* 0x3f01d889002b7802 */ /* 0x000fe20000000f00 */
[----:B------:R2:W-:Y:S01]  /*b200*/  STL.64 [R1+0xd60], R40 ;  /* 0x000d602801007387 */ /* 0x0005e20000100a00 */
[----:B0-----:R-:W-:Y:S01]  /*b210*/  IMAD.MOV.U32 R50, RZ, RZ, 0x182c4e01 ;  /* 0x182c4e01ff327424 */ /* 0x001fe200078e00ff */
[----:B------:R-:W-:-:S02]  /*b220*/  MOV R51, 0xbfacc80f ;  /* 0xbfacc80f00337802 */ /* 0x000fc40000000f00 */
[----:B------:R0:W-:Y:S01]  /*b230*/  STL.64 [R1+0xd78], R36 ;  /* 0x000d782401007387 */ /* 0x0001e20000100a00 */
[----:B-1----:R-:W-:Y:S01]  /*b240*/  MOV R38, 0xcaac87da ;  /* 0xcaac87da00267802 */ /* 0x002fe20000000f00 */
[----:B------:R-:W-:Y:S02]  /*b250*/  IMAD.MOV.U32 R39, RZ, RZ, 0x3f93b27e ;  /* 0x3f93b27eff277424 */ /* 0x000fe400078e00ff */
[----:B------:R1:W-:Y:S01]  /*b260*/  STL.64 [R1+0xd70], R42 ;  /* 0x000d702a01007387 */ /* 0x0003e20000100a00 */
[----:B--2---:R-:W-:Y:S01]  /*b270*/  IMAD.MOV.U32 R40, RZ, RZ, 0x4f7ffc6f ;  /* 0x4f7ffc6fff287424 */ /* 0x004fe200078e00ff */
[----:B------:R-:W-:Y:S02]  /*b280*/  MOV R41, 0xbf8ee6e3 ;  /* 0xbf8ee6e300297802 */ /* 0x000fe40000000f00 */
        /* <DEDUP_REMOVED lines=10> */
[----:B0-----:R-:W-:-:S03]  /*b330*/  IMAD.MOV.U32 R38, RZ, RZ, -0x13909c81 ;  /* 0xec6f637fff267424 */ /* 0x001fc600078e00ff */
[----:B------:R0:W-:Y:S01]  /*b340*/  STL.64 [R1+0xc90], R54 ;  /* 0x000c903601007387 */ /* 0x0001e20000100a00 */
[----:B------:R-:W-:Y:S02]  /*b350*/  IMAD.MOV.U32 R39, RZ, RZ, 0x3f1616d5 ;  /* 0x3f1616d5ff277424 */ /* 0x000fe400078e00ff */
        /* <DEDUP_REMOVED lines=9> */
[----:B-1----:R-:W-:-:S03]  /*b3f0*/  MOV R56, 0xc4df7f1 ;  /* 0x0c4df7f100387802 */ /* 0x002fc60000000f00 */
[----:B------:R1:W-:Y:S01]  /*b400*/  STL.64 [R1+0xdb0], R42 ;  /* 0x000db02a01007387 */ /* 0x0003e20000100a00 */
[----:B------:R-:W-:-:S03]  /*b410*/  IMAD.MOV.U32 R57, RZ, RZ, 0x3f3adee2 ;  /* 0x3f3adee2ff397424 */ /* 0x000fc600078e00ff */
[----:B------:R3:W-:Y:S01]  /*b420*/  STL.64 [R1+0xdc8], R50 ;  /* 0x000dc83201007387 */ /* 0x0007e20000100a00 */
[----:B--2---:R-:W-:Y:S01]  /*b430*/  MOV R52, 0x7c4544c3 ;  /* 0x7c4544c300347802 */ /* 0x004fe20000000f00 */
[----:B------:R-:W-:Y:S02]  /*b440*/  IMAD.MOV.U32 R53, RZ, RZ, 0x3f10af03 ;  /* 0x3f10af03ff357424 */ /* 0x000fe400078e00ff */
[----:B------:R2:W-:Y:S01]  /*b450*/  STL.64 [R1+0xdd8], R38 ;  /* 0x000dd82601007387 */ /* 0x0005e20000100a00 */
[----:B0-----:R-:W-:Y:S02]  /*b460*/  IMAD.MOV.U32 R58, RZ, RZ, 0x3b45ff81 ;  /* 0x3b45ff81ff3a7424 */ /* 0x001fe400078e00ff */
[----:B------:R-:W-:Y:S01]  /*b470*/  IMAD.MOV.U32 R59, RZ, RZ, -0x42bf626f ;  /* 0xbd409d91ff3b7424 */ /* 0x000fe200078e00ff */
[----:B------:R0:W-:Y:S01]  /*b480*/  STL.64 [R1+0xde8], R40 ;  /* 0x000de82801007387 */ /* 0x0001e20000100a00 */
[----:B-1----:R-:W-:Y:S02]  /*b490*/  IMAD.MOV.U32 R42, RZ, RZ, -0x79aa5638 ;  /* 0x8655a9c8ff2a7424 */ /* 0x002fe400078e00ff */
[----:B------:R-:W-:Y:S01]  /*b4a0*/  IMAD.MOV.U32 R43, RZ, RZ, 0x3d25dbb1 ;  /* 0x3d25dbb1ff2b7424 */ /* 0x000fe200078e00ff */
[----:B---3--:R-:W-:Y:S01]  /*b4b0*/  MOV R50, 0xba1d9e04 ;  /* 0xba1d9e0400327802 */ /* 0x008fe20000000f00 */
[----:B------:R-:W-:Y:S01]  /*b4c0*/  IMAD.MOV.U32 R51, RZ, RZ, 0x3fe72e2b ;  /* 0x3fe72e2bff337424 */ /* 0x000fe200078e00ff */
[----:B------:R1:W-:Y:S01]  /*b4d0*/  STL.64 [R1+0xe00], R36 ;  /* 0x000e002401007387 */ /* 0x0003e20000100a00 */
[----:B--2---:R-:W-:Y:S01]  /*b4e0*/  IMAD.MOV.U32 R38, RZ, RZ, 0x3921c967 ;  /* 0x3921c967ff267424 */ /* 0x004fe200078e00ff */
        /* <DEDUP_REMOVED lines=8> */
[----:B--2---:R-:W-:-:S03]  /*b570*/  IMAD.MOV.U32 R54, RZ, RZ, -0x458bb1e4 ;  /* 0xba744e1cff367424 */ /* 0x004fc600078e00ff */
[----:B------:R2:W-:Y:S01]  /*b580*/  STL.64 [R1+0xd18], R58 ;  /* 0x000d183a01007387 */ /* 0x0005e20000100a00 */
[----:B------:R-:W-:Y:S01]  /*b590*/  IMAD.MOV.U32 R55, RZ, RZ, 0x3eab1a24 ;  /* 0x3eab1a24ff377424 */ /* 0x000fe200078e00ff */
[----:B0-----:R-:W-:Y:S01]  /*b5a0*/  MOV R57, 0xbe83c519 ;  /* 0xbe83c51900397802 */ /* 0x001fe20000000f00 */
[----:B------:R-:W-:Y:S01]  /*b5b0*/  IMAD.MOV.U32 R56, RZ, RZ, 0x66be9669 ;  /* 0x66be9669ff387424 */ /* 0x000fe200078e00ff */
[----:B------:R0:W-:Y:S04]  /*b5c0*/  STL.64 [R1+0xdf0], R42 ;  /* 0x000df02a01007387 */ /* 0x0001e80000100a00 */
[----:B------:R3:W-:Y:S01]  /*b5d0*/  STL.64 [R1+0xe10], R50 ;  /* 0x000e103201007387 */ /* 0x0007e20000100a00 */
[----:B-1----:R-:W-:Y:S01]  /*b5e0*/  IMAD.MOV.U32 R52, RZ, RZ, -0x498130b8 ;  /* 0xb67ecf48ff347424 */ /* 0x002fe200078e00ff */
[----:B------:R-:W-:-:S02]  /*b5f0*/  MOV R53, 0x3fd75748 ;  /* 0x3fd7574800357802 */ /* 0x000fc40000000f00 */
[----:B------:R1:W-:Y:S01]  /*b600*/  STL.64 [R1+0xe18], R38 ;  /* 0x000e182601007387 */ /* 0x0003e20000100a00 */
[----:B--2---:R-:W-:Y:S01]  /*b610*/  MOV R58, 0xca6272d6 ;  /* 0xca6272d6003a7802 */ /* 0x004fe20000000f00 */
[----:B------:R-:W-:Y:S02]  /*b620*/  IMAD.MOV.U32 R59, RZ, RZ, 0x3fd10cd9 ;  /* 0x3fd10cd9ff3b7424 */ /* 0x000fe400078e00ff */
[----:B0-----:R-:W-:Y:S01]  /*b630*/  IMAD.MOV.U32 R42, RZ, RZ, 0x57cf058f ;  /* 0x57cf058fff2a7424 */ /* 0x001fe200078e00ff */
[----:B------:R0:W-:Y:S01]  /*b640*/  STL.64 [R1+0xe28], R40 ;  /* 0x000e282801007387 */ /* 0x0001e20000100a00 */
[----:B------:R-:W-:Y:S02]  /*b650*/  IMAD.MOV.U32 R43, RZ, RZ, 0x3fec97c0 ;  /* 0x3fec97c0ff2b7424 */ /* 0x000fe400078e00ff */
[----:B---3--:R-:W-:Y:S01]  /*b660*/  IMAD.MOV.U32 R50, RZ, RZ, 0x41653f05 ;  /* 0x41653f05ff327424 */ /* 0x008fe200078e00ff */
[----:B------:R2:W-:Y:S01]  /*b670*/  STL.64 [R1+0xe40], R36 ;  /* 0x000e402401007387 */ /* 0x0005e20000100a00 */
[----:B------:R-:W-:-:S02]  /*b680*/  IMAD.MOV.U32 R51, RZ, RZ, 0x3fc89f1e ;  /* 0x3fc89f1eff337424 */ /* 0x000fc400078e00ff */
[----:B-1----:R-:W-:Y:S01]  /*b690*/  IMAD.MOV.U32 R38, RZ, RZ, -0x124e4a17 ;  /* 0xedb1b5e9ff267424 */ /* 0x002fe200078e00ff */
[----:B------:R-:W-:Y:S01]  /*b6a0*/  MOV R39, 0x3fb1a243 ;  /* 0x3fb1a24300277802 */ /* 0x000fe20000000f00 */
[----:B------:R1:W-:Y:S01]  /*b6b0*/  STL.64 [R1+0xd30], R54 ;  /* 0x000d303601007387 */ /* 0x0003e20000100a00 */
[----:B0-----:R-:W-:-:S03]  /*b6c0*/  IMAD.MOV.U32 R40, RZ, RZ, 0x5f42d73e ;  /* 0x5f42d73eff287424 */ /* 0x001fc600078e00ff */
[----:B------:R0:W-:Y:S01]  /*b6d0*/  STL.64 [R1+0xd40], R56 ;  /* 0x000d403801007387 */ /* 0x0001e20000100a00 */
[----:B------:R-:W-:Y:S01]  /*b6e0*/  IMAD.MOV.U32 R41, RZ, RZ, 0x3e4ddf27 ;  /* 0x3e4ddf27ff297424 */ /* 0x000fe200078e00ff */
[----:B--2---:R-:W-:Y:S01]  /*b6f0*/  MOV R36, 0xaae91936 ;  /* 0xaae9193600247802 */ /* 0x004fe20000000f00 */
[----:B------:R-:W-:Y:S01]  /*b700*/  IMAD.MOV.U32 R37, RZ, RZ, -0x4220f927 ;  /* 0xbddf06d9ff257424 */ /* 0x000fe200078e00ff */
        /* <DEDUP_REMOVED lines=8> */
[----:B--2---:R-:W-:Y:S02]  /*b790*/  IMAD.MOV.U32 R52, RZ, RZ, 0x4c284396 ;  /* 0x4c284396ff347424 */ /* 0x004fe400078e00ff */
[----:B------:R-:W-:Y:S01]  /*b7a0*/  IMAD.MOV.U32 R53, RZ, RZ, 0x3f778305 ;  /* 0x3f778305ff357424 */ /* 0x000fe200078e00ff */
[----:B------:R2:W-:Y:S01]  /*b7b0*/  STL.64 [R1+0xe60], R38 ;  /* 0x000e602601007387 */ /* 0x0005e20000100a00 */
[----:B-1----:R-:W-:Y:S01]  /*b7c0*/  IMAD.MOV.U32 R58, RZ, RZ, -0x8aa5d37 ;  /* 0xf755a2c9ff3a7424 */ /* 0x002fe200078e00ff */
[----:B------:R-:W-:Y:S01]  /*b7d0*/  MOV R59, 0xbf591fff ;  /* 0xbf591fff003b7802 */ /* 0x000fe20000000f00 */
[----:B0-----:R-:W-:Y:S01]  /*b7e0*/  IMAD.MOV.U32 R42, RZ, RZ, 0x78d507d5 ;  /* 0x78d507d5ff2a7424 */ /* 0x001fe200078e00ff */
[----:B------:R-:W-:Y:S01]  /*b7f0*/  MOV R43, 0x3f909e54 ;  /* 0x3f909e54002b7802 */ /* 0x000fe20000000f00 */
[----:B------:R0:W-:Y:S01]  /*b800*/  STL.64 [R1+0xe68], R40 ;  /* 0x000e682801007387 */ /* 0x0001e20000100a00 */
[----:B---3--:R-:W-:Y:S01]  /*b810*/  IMAD.MOV.U32 R50, RZ, RZ, -0x564076af ;  /* 0xa9bf8951ff327424 */ /* 0x008fe200078e00ff */
[----:B------:R-:W-:-:S02]  /*b820*/  MOV R51, 0x3f58d9b0 ;  /* 0x3f58d9b000337802 */ /* 0x000fc40000000f00 */
[----:B------:R1:W-:Y:S01]  /*b830*/  STL.64 [R1+0xe88], R36 ;  /* 0x000e882401007387 */ /* 0x0003e20000100a00 */
[----:B--2---:R-:W-:Y:S01]  /*b840*/  MOV R38, 0x8ed1da06 ;  /* 0x8ed1da0600267802 */ /* 0x004fe20000000f00 */
[----:B------:R-:W-:Y:S02]  /*b850*/  IMAD.MOV.U32 R39, RZ, RZ, 0x3f374a77 ;  /* 0x3f374a77ff277424 */ /* 0x000fe400078e00ff */
[----:B------:R2:W-:Y:S01]  /*b860*/  STL.64 [R1+0xd80], R54 ;  /* 0x000d803601007387 */ /* 0x0005e20000100a00 */
[----:B0-----:R-:W-:-:S03]  /*b870*/  IMAD.MOV.U32 R40, RZ, RZ, 0x326dba30 ;  /* 0x326dba30ff287424 */ /* 0x001fc600078e00ff */
[----:B------:R0:W-:Y:S01]  /*b880*/  STL.64 [R1+0xd90], R56 ;  /* 0x000d903801007387 */ /* 0x0001e20000100a00 */
[----:B------:R-:W-:Y:S02]  /*b890*/  IMAD.MOV.U32 R41, RZ, RZ, -0x40eb9cbe ;  /* 0xbf146342ff297424 */ /* 0x000fe400078e00ff */
[----:B-1----:R-:W-:Y:S01]  /*b8a0*/  IMAD.MOV.U32 R36, RZ, RZ, -0x18f0abe5 ;  /* 0xe70f541bff247424 */ /* 0x002fe200078e00ff */
        /* <DEDUP_REMOVED lines=17> */
[----:B0-----:R-:W-:Y:S01]  /*b9c0*/  IMAD.MOV.U32 R50, RZ, RZ, 0x101bb71a ;  /* 0x101bb71aff327424 */ /* 0x001fe200078e00ff */
[----:B------:R-:W-:-:S02]  /*b9d0*/  MOV R51, 0x3ffaab9a ;  /* 0x3ffaab9a00337802 */ /* 0x000fc40000000f00 */
[----:B------:R0:W-:Y:S01]  /*b9e0*/  STL.64 [R1+0xec8], R36 ;  /* 0x000ec82401007387 */ /* 0x0001e20000100a00 */
[----:B-1----:R-:W-:Y:S02]  /*b9f0*/  IMAD.MOV.U32 R38, RZ, RZ, 0xe771b94 ;  /* 0x0e771b94ff267424 */ /* 0x002fe400078e00ff */
[----:B------:R-:W-:Y:S01]  /*ba00*/  IMAD.MOV.U32 R39, RZ, RZ, 0x3fbdd5fa ;  /* 0x3fbdd5faff277424 */ /* 0x000fe200078e00ff */
[----:B------:R1:W-:Y:S01]  /*ba10*/  STL.64 [R1+0xdd0], R54 ;  /* 0x000dd03601007387 */ /* 0x0003e20000100a00 */
[----:B--2---:R-:W-:Y:S01]  /*ba20*/  IMAD.MOV.U32 R40, RZ, RZ, 0x7f446f75 ;  /* 0x7f446f75ff287424 */ /* 0x004fe200078e00ff */
[----:B------:R-:W-:Y:S02]  /*ba30*/  MOV R41, 0x4011e07e ;  /* 0x4011e07e00297802 */ /* 0x000fe40000000f00 */
        /* <DEDUP_REMOVED lines=8> */
[----:B--2---:R-:W-:Y:S01]  /*bac0*/  IMAD.MOV.U32 R56, RZ, RZ, 0x127046e4 ;  /* 0x127046e4ff387424 */ /* 0x004fe200078e00ff */
[----:B------:R-:W-:Y:S02]  /*bad0*/  MOV R57, 0xbfea773c ;  /* 0xbfea773c00397802 */ /* 0x000fe40000000f00 */
[----:B------:R2:W-:Y:S01]  /*bae0*/  STL.64 [R1+0xed8], R50 ;  /* 0x000ed83201007387 */ /* 0x0005e20000100a00 */
[----:B0-----:R-:W-:Y:S01]  /*baf0*/  IMAD.MOV.U32 R52, RZ, RZ, -0x77e3fbe3 ;  /* 0x881c041dff347424 */ /* 0x001fe200078e00ff */
[----:B------:R-:W-:Y:S02]  /*bb00*/  MOV R53, 0xbebb0613 ;  /* 0xbebb061300357802 */ /* 0x000fe40000000f00 */
[----:B------:R0:W-:Y:S01]  /*bb10*/  STL.64 [R1+0xee0], R38 ;  /* 0x000ee02601007387 */ /* 0x0001e20000100a00 */
[----:B-1----:R-:W-:Y:S01]  /*bb20*/  MOV R58, 0x2bd4a5fe ;  /* 0x2bd4a5fe003a7802 */ /* 0x002fe20000000f00 */
[----:B------:R-:W-:Y:S01]  /*bb30*/  IMAD.MOV.U32 R59, RZ, RZ, -0x403ac144 ;  /* 0xbfc53ebcff3b7424 */ /* 0x000fe200078e00ff */
[----:B---3--:R-:W-:Y:S01]  /*bb40*/  MOV R42, 0x57317fb1 ;  /* 0x57317fb1002a7802 */ /* 0x008fe20000000f00 */
[----:B------:R-:W-:Y:S01]  /*bb50*/  IMAD.MOV.U32 R43, RZ, RZ, -0x40cef4ce ;  /* 0xbf310b32ff2b7424 */ /* 0x000fe200078e00ff */
[----:B------:R1:W-:Y:S01]  /*bb60*/  STL.64 [R1+0xef0], R40 ;  /* 0x000ef02801007387 */ /* 0x0003e20000100a00 */
[----:B--2---:R-:W-:Y:S01]  /*bb70*/  MOV R50, 0x7fbade6a ;  /* 0x7fbade6a00327802 */ /* 0x004fe20000000f00 */
        /* <DEDUP_REMOVED lines=11> */
[----:B0-----:R-:W-:-:S03]  /*bc30*/  MOV R54, 0xf5c36b90 ;  /* 0xf5c36b9000367802 */ /* 0x001fc60000000f00 */
[----:B------:R0:W-:Y:S01]  /*bc40*/  STL.64 [R1+0xe58], R58 ;  /* 0x000e583a01007387 */ /* 0x0001e20000100a00 */
[----:B------:R-:W-:-:S03]  /*bc50*/  IMAD.MOV.U32 R55, RZ, RZ, -0x406a0401 ;  /* 0xbf95fbffff377424 */ /* 0x000fc600078e00ff */
[----:B------:R3:W-:Y:S01]  /*bc60*/  STL.64 [R1+0xf00], R42 ;  /* 0x000f002a01007387 */ /* 0x0007e20000100a00 */
[----:B-1----:R-:W-:Y:S02]  /*bc70*/  IMAD.MOV.U32 R56, RZ, RZ, 0x163a4d10 ;  /* 0x163a4d10ff387424 */ /* 0x002fe400078e00ff */
[----:B------:R-:W-:Y:S01]  /*bc80*/  IMAD.MOV.U32 R57, RZ, RZ, -0x408781ef ;  /* 0xbf787e11ff397424 */ /* 0x000fe200078e00ff */
[----:B------:R1:W-:Y:S01]  /*bc90*/  STL.64 [R1+0xf18], R50 ;  /* 0x000f183201007387 */ /* 0x0003e20000100a00 */
[----:B--2---:R-:W-:Y:S02]  /*bca0*/  IMAD.MOV.U32 R52, RZ, RZ, -0x35c68f95 ;  /* 0xca39706bff347424 */ /* 0x004fe400078e00ff */
[----:B------:R-:W-:Y:S01]  /*bcb0*/  IMAD.MOV.U32 R53, RZ, RZ, -0x40aed4f2 ;  /* 0xbf512b0eff357424 */ /* 0x000fe200078e00ff */
[----:B------:R2:W-:Y:S01]  /*bcc0*/  STL.64 [R1+0xf28], R38 ;  /* 0x000f282601007387 */ /* 0x0005e20000100a00 */
[----:B0-----:R-:W-:Y:S01]  /*bcd0*/  IMAD.MOV.U32 R58, RZ, RZ, 0x664ed58b ;  /* 0x664ed58bff3a7424 */ /* 0x001fe200078e00ff */
[----:B------:R-:W-:Y:S01]  /*bce0*/  MOV R59, 0x3d6cbf45 ;  /* 0x3d6cbf45003b7802 */ /* 0x000fe20000000f00 */
[----:B---3--:R-:W-:Y:S01]  /*bcf0*/  IMAD.MOV.U32 R42, RZ, RZ, -0x746b991f ;  /* 0x8b9466e1ff2a7424 */ /* 0x008fe200078e00ff */
[----:B------:R0:W-:Y:S01]  /*bd00*/  STL.64 [R1+0xf30], R40 ;  /* 0x000f302801007387 */ /* 0x0001e20000100a00 */
[----:B------:R-:W-:-:S02]  /*bd10*/  IMAD.MOV.U32 R43, RZ, RZ, -0x41bf4448 ;  /* 0xbe40bbb8ff2b7424 */ /* 0x000fc400078e00ff */
[----:B-1----:R-:W-:Y:S01]  /*bd20*/  IMAD.MOV.U32 R50, RZ, RZ, 0x7b186dc8 ;  /* 0x7b186dc8ff327424 */ /* 0x002fe200078e00ff */
        /* <DEDUP_REMOVED lines=15> */
[----:B0-----:R-:W-:Y:S01]  /*be20*/  MOV R56, 0xda7b0108 ;  /* 0xda7b010800387802 */ /* 0x001fe20000000f00 */
[----:B------:R-:W-:Y:S02]  /*be30*/  IMAD.MOV.U32 R57, RZ, RZ, 0x3eca5076 ;  /* 0x3eca5076ff397424 */ /* 0x000fe400078e00ff */
        /* <DEDUP_REMOVED lines=9> */
[----:B0-----:R-:W-:-:S02]  /*bed0*/  IMAD.MOV.U32 R50, RZ, RZ, -0x755502fe ;  /* 0x8aaafd02ff327424 */ /* 0x001fc400078e00ff */
[----:B------:R-:W-:Y:S01]  /*bee0*/  IMAD.MOV.U32 R51, RZ, RZ, -0x3fe58652 ;  /* 0xc01a79aeff337424 */ /* 0x000fe200078e00ff */
[----:B------:R0:W-:Y:S01]  /*bef0*/  STL.64 [R1+0xf90], R36 ;  /* 0x000f902401007387 */ /* 0x0001e20000100a00 */
[----:B-1----:R-:W-:Y:S01]  /*bf00*/  MOV R38, 0xbfe43e00 ;  /* 0xbfe43e0000267802 */ /* 0x002fe20000000f00 */
[----:B------:R-:W-:Y:S02]  /*bf10*/  IMAD.MOV.U32 R39, RZ, RZ, 0x402acbc4 ;  /* 0x402acbc4ff277424 */ /* 0x000fe400078e00ff */
[----:B------:R1:W-:Y:S01]  /*bf20*/  STL.64 [R1+0xec0], R54 ;  /* 0x000ec03601007387 */ /* 0x0003e20000100a00 */
[----:B--2---:R-:W-:-:S03]  /*bf30*/  IMAD.MOV.U32 R40, RZ, RZ, -0x674527d3 ;  /* 0x98bad82dff287424 */ /* 0x004fc600078e00ff */
[----:B------:R2:W-:Y:S01]  /*bf40*/  STL.64 [R1+0xed0], R56 ;  /* 0x000ed03801007387 */ /* 0x0005e20000100a00 */
[----:B------:R-:W-:Y:S02]  /*bf50*/  IMAD.MOV.U32 R41, RZ, RZ, -0x40a87c3b ;  /* 0xbf5783c5ff297424 */ /* 0x000fe400078e00ff */
[----:B0-----:R-:W-:Y:S01]  /*bf60*/  IMAD.MOV.U32 R36, RZ, RZ, 0x4d316e22 ;  /* 0x4d316e22ff247424 */ /* 0x001fe200078e00ff */
[----:B------:R0:W-:Y:S01]  /*bf70*/  STL.64 [R1+0xee8], R52 ;  /* 0x000ee83401007387 */ /* 0x0001e20000100a00 */
[----:B------:R-:W-:Y:S02]  /*bf80*/  IMAD.MOV.U32 R37, RZ, RZ, 0x40160ace ;  /* 0x40160aceff257424 */ /* 0x000fe400078e00ff */
[----:B-1----:R-:W-:Y:S01]  /*bf90*/  IMAD.MOV.U32 R54, RZ, RZ, -0x1e30139f ;  /* 0xe1cfec61ff367424 */ /* 0x002fe200078e00ff */
        /* <DEDUP_REMOVED lines=11> */
[----:B--2---:R-:W-:Y:S01]  /*c050*/  IMAD.MOV.U32 R42, RZ, RZ, 0x4a89b561 ;  /* 0x4a89b561ff2a7424 */ /* 0x004fe200078e00ff */
[----:B------:R-:W-:Y:S01]  /*c060*/  MOV R43, 0xc024e9c1 ;  /* 0xc024e9c1002b7802 */ /* 0x000fe20000000f00 */
[----:B------:R1:W-:Y:S01]  /*c070*/  STL.64 [R1+0xfb8], R40 ;  /* 0x000fb82801007387 */ /* 0x0003e20000100a00 */
[----:B---3--:R-:W-:Y:S01]  /*c080*/  IMAD.MOV.U32 R50, RZ, RZ, 0x2368986f ;  /* 0x2368986fff327424 */ /* 0x008fe200078e00ff */
[----:B------:R-:W-:-:S02]  /*c090*/  MOV R51, 0xc0049c41 ;  /* 0xc0049c4100337802 */ /* 0x000fc40000000f00 */
[----:B------:R2:W-:Y:S01]  /*c0a0*/  STL.64 [R1+0xfd0], R36 ;  /* 0x000fd02401007387 */ /* 0x0005e20000100a00 */
[----:B0-----:R-:W-:Y:S01]  /*c0b0*/  MOV R38, 0x30da5a0 ;  /* 0x030da5a000267802 */ /* 0x001fe20000000f00 */
[----:B------:R-:W-:Y:S02]  /*c0c0*/  IMAD.MOV.U32 R39, RZ, RZ, -0x400fed45 ;  /* 0xbff012bbff277424 */ /* 0x000fe400078e00ff */
        /* <DEDUP_REMOVED lines=8> */
[----:B------:R-:W-:-:S02]  /*c150*/  IMAD.MOV.U32 R55, RZ, RZ, 0x3dcb2cc4 ;  /* 0x3dcb2cc4ff377424 */ /* 0x000fc400078e00ff */
[----:B------:R0:W-:Y:S01]  /*c160*/  STL.64 [R1+0xf48], R58 ;  /* 0x000f483a01007387 */ /* 0x0001e20000100a00 */
[----:B-1----:R-:W-:-:S03]  /*c170*/  IMAD.MOV.U32 R56, RZ, RZ, -0x1d9556fb ;  /* 0xe26aa905ff387424 */ /* 0x002fc600078e00ff */
[----:B------:R1:W-:Y:S01]  /*c180*/  STL.64 [R1+0xfc8], R42 ;  /* 0x000fc82a01007387 */ /* 0x0003e20000100a00 */
[----:B------:R-:W-:-:S03]  /*c190*/  IMAD.MOV.U32 R57, RZ, RZ, 0x3f514daf ;  /* 0x3f514dafff397424 */ /* 0x000fc600078e00ff */
[----:B------:R3:W-:Y:S01]  /*c1a0*/  STL.64 [R1+0xfe0], R50 ;  /* 0x000fe03201007387 */ /* 0x0007e20000100a00 */
[----:B--2---:R-:W-:Y:S02]  /*c1b0*/  IMAD.MOV.U32 R52, RZ, RZ, 0x2408f7d0 ;  /* 0x2408f7d0ff347424 */ /* 0x004fe400078e00ff */
[----:B------:R-:W-:Y:S01]  /*c1c0*/  IMAD.MOV.U32 R53, RZ, RZ, 0x3f13bc59 ;  /* 0x3f13bc59ff357424 */ /* 0x000fe200078e00ff */
[----:B------:R2:W-:Y:S01]  /*c1d0*/  STL.64 [R1+0xff0], R38 ;  /* 0x000ff02601007387 */ /* 0x0005e20000100a00 */
[----:B0-----:R-:W-:Y:S01]  /*c1e0*/  IMAD.MOV.U32 R58, RZ, RZ, 0x428cf51e ;  /* 0x428cf51eff3a7424 */ /* 0x001fe200078e00ff */
[----:B------:R-:W-:Y:S02]  /*c1f0*/  MOV R59, 0x3eefef14 ;  /* 0x3eefef14003b7802 */ /* 0x000fe40000000f00 */
[----:B-1----:R-:W-:Y:S01]  /*c200*/  MOV R42, 0xbb753f97 ;  /* 0xbb753f97002a7802 */ /* 0x002fe20000000f00 */
[----:B------:R-:W-:Y:S01]  /*c210*/  IMAD.MOV.U32 R43, RZ, RZ, -0x402ee61d ;  /* 0xbfd119e3ff2b7424 */ /* 0x000fe200078e00ff */
[----:B------:R0:W-:Y:S01]  /*c220*/  STL.64 [R1+0xff8], R40 ;  /* 0x000ff82801007387 */ /* 0x0001e20000100a00 */
[----:B---3--:R-:W-:Y:S01]  /*c230*/  MOV R50, 0x18f65fc2 ;  /* 0x18f65fc200327802 */ /* 0x008fe20000000f00 */
[----:B------:R-:W-:-:S02]  /*c240*/  IMAD.MOV.U32 R51, RZ, RZ, -0x4063546b ;  /* 0xbf9cab95ff337424 */ /* 0x000fc400078e00ff */
[----:B------:R1:W-:Y:S01]  /*c250*/  STL.64 [R1+0x1018], R36 ;  /* 0x0010182401007387 */ /* 0x0003e20000100a00 */
[----:B--2---:R-:W-:Y:S02]  /*c260*/  IMAD.MOV.U32 R38, RZ, RZ, 0x6b540e4a ;  /* 0x6b540e4aff267424 */ /* 0x004fe400078e00ff */
[----:B------:R-:W-:Y:S01]  /*c270*/  IMAD.MOV.U32 R39, RZ, RZ, -0x408319d7 ;  /* 0xbf7ce629ff277424 */ /* 0x000fe200078e00ff */
[----:B------:R2:W-:Y:S01]  /*c280*/  STL.64 [R1+0xf60], R54 ;  /* 0x000f603601007387 */ /* 0x0005e20000100a00 */
[----:B0-----:R-:W-:Y:S01]  /*c290*/  IMAD.MOV.U32 R40, RZ, RZ, -0x6e766f2a ;  /* 0x918990d6ff287424 */ /* 0x001fe200078e00ff */
[----:B------:R-:W-:Y:S02]  /*c2a0*/  MOV R41, 0x3f5b22fa ;  /* 0x3f5b22fa00297802 */ /* 0x000fe40000000f00 */
[----:B------:R0:W-:Y:S01]  /*c2b0*/  STL.64 [R1+0xf70], R56 ;  /* 0x000f703801007387 */ /* 0x0001e20000100a00 */
[----:B-1----:R-:W-:Y:S01]  /*c2c0*/  IMAD.MOV.U32 R36, RZ, RZ, 0x272abdba ;  /* 0x272abdbaff247424 */ /* 0x002fe200078e00ff */
[----:B------:R-:W-:-:S02]  /*c2d0*/  MOV R37, 0xbdcc326e ;  /* 0xbdcc326e00257802 */ /* 0x000fc40000000f00 */
        /* <DEDUP_REMOVED lines=10> */
[----:B------:R1:W-:Y:S01]  /*c380*/  STL.64 [R1+0x1030], R38 ;  /* 0x0010302601007387 */ /* 0x0003e20000100a00 */
[----:B--2---:R-:W-:Y:S02]  /*c390*/  IMAD.MOV.U32 R58, RZ, RZ, 0x5fcc2f2f ;  /* 0x5fcc2f2fff3a7424 */ /* 0x004fe400078e00ff */
[----:B------:R-:W-:Y:S01]  /*c3a0*/  IMAD.MOV.U32 R59, RZ, RZ, 0x400290e2 ;  /* 0x400290e2ff3b7424 */ /* 0x000fe200078e00ff */
[----:B------:R2:W-:Y:S01]  /*c3b0*/  STL.64 [R1+0x1040], R40 ;  /* 0x0010402801007387 */ /* 0x0005e20000100a00 */
[----:B---3--:R-:W-:-:S02]  /*c3c0*/  IMAD.MOV.U32 R42, RZ, RZ, 0x2c7988e6 ;  /* 0x2c7988e6ff2a7424 */ /* 0x008fc400078e00ff */
[----:B------:R-:W-:Y:S01]  /*c3d0*/  IMAD.MOV.U32 R43, RZ, RZ, -0x40add77f ;  /* 0xbf522881ff2b7424 */ /* 0x000fe200078e00ff */
[----:B0-----:R-:W-:Y:S01]  /*c3e0*/  MOV R50, 0x4df23f8f ;  /* 0x4df23f8f00327802 */ /* 0x001fe20000000f00 */
[----:B------:R-:W-:Y:S01]  /*c3f0*/  IMAD.MOV.U32 R51, RZ, RZ, -0x3fcee326 ;  /* 0xc0311cdaff337424 */ /* 0x000fe200078e00ff */
[----:B------:R0:W-:Y:S01]  /*c400*/  STL.64 [R1+0x1058], R36 ;  /* 0x0010582401007387 */ /* 0x0001e20000100a00 */
[----:B-1----:R-:W-:Y:S01]  /*c410*/  IMAD.MOV.U32 R38, RZ, RZ, -0x568a9fde ;  /* 0xa9756022ff267424 */ /* 0x002fe200078e00ff */
[----:B------:R-:W-:Y:S02]  /*c420*/  MOV R39, 0xbff1eed0 ;  /* 0xbff1eed000277802 */ /* 0x000fe40000000f00 */
[----:B------:R1:W-:Y:S01]  /*c430*/  STL.64 [R1+0xfb0], R54 ;  /* 0x000fb03601007387 */ /* 0x0003e20000100a00 */
[----:B--2---:R-:W-:Y:S01]  /*c440*/  MOV R40, 0xbeb59bed ;  /* 0xbeb59bed00287802 */ /* 0x004fe20000000f00 */
[----:B------:R-:W-:Y:S02]  /*c450*/  IMAD.MOV.U32 R41, RZ, RZ, -0x3fb5d9d3 ;  /* 0xc04a262dff297424 */ /* 0x000fe400078e00ff */
[----:B------:R2:W-:Y:S01]  /*c460*/  STL.64 [R1+0xfc0], R56 ;  /* 0x000fc03801007387 */ /* 0x0005e20000100a00 */
[----:B0-----:R-:W-:Y:S01]  /*c470*/  MOV R36, 0x8d29d8b8 ;  /* 0x8d29d8b800247802 */ /* 0x001fe20000000f00 */
[----:B------:R-:W-:-:S02]  /*c480*/  IMAD.MOV.U32 R37, RZ, RZ, -0x3fcb639d ;  /* 0xc0349c63ff257424 */ /* 0x000fc400078e00ff */
        /* <DEDUP_REMOVED lines=8> */
[----:B0-----:R-:W-:Y:S01]  /*c510*/  IMAD.MOV.U32 R52, RZ, RZ, -0x232dd40d ;  /* 0xdcd22bf3ff347424 */ /* 0x001fe200078e00ff */
[----:B------:R-:W-:-:S02]  /*c520*/  MOV R53, 0x3f948c40 ;  /* 0x3f948c4000357802 */ /* 0x000fc40000000f00 */
[----:B------:R0:W-:Y:S01]  /*c530*/  STL.64 [R1+0x1070], R38 ;  /* 0x0010702601007387 */ /* 0x0001e20000100a00 */
[----:B-1----:R-:W-:Y:S01]  /*c540*/  MOV R58, 0xe1c91478 ;  /* 0xe1c91478003a7802 */ /* 0x002fe20000000f00 */
[----:B------:R-:W-:Y:S02]  /*c550*/  IMAD.MOV.U32 R59, RZ, RZ, 0x3d8110fe ;  /* 0x3d8110feff3b7424 */ /* 0x000fe400078e00ff */
[----:B--2---:R-:W-:Y:S01]  /*c560*/  IMAD.MOV.U32 R42, RZ, RZ, -0x455996d3 ;  /* 0xbaa6692dff2a7424 */ /* 0x004fe200078e00ff */
[----:B------:R1:W-:Y:S01]  /*c570*/  STL.64 [R1+0x1080], R40 ;  /* 0x0010802801007387 */ /* 0x0003e20000100a00 */
[----:B------:R-:W-:Y:S02]  /*c580*/  IMAD.MOV.U32 R43, RZ, RZ, 0x3f644f1c ;  /* 0x3f644f1cff2b7424 */ /* 0x000fe400078e00ff */
[----:B---3--:R-:W-:Y:S01]  /*c590*/  IMAD.MOV.U32 R50, RZ, RZ, -0x7db2eaba ;  /* 0x824d1546ff327424 */ /* 0x008fe200078e00ff */
[----:B------:R2:W-:Y:S01]  /*c5a0*/  STL.64 [R1+0x1098], R36 ;  /* 0x0010982401007387 */ /* 0x0005e20000100a00 */
[----:B------:R-:W-:-:S02]  /*c5b0*/  IMAD.MOV.U32 R51, RZ, RZ, -0x3fdbe89a ;  /* 0xc0241766ff337424 */ /* 0x000fc400078e00ff */
[----:B0-----:R-:W-:Y:S01]  /*c5c0*/  IMAD.MOV.U32 R38, RZ, RZ, -0x645f7a03 ;  /* 0x9ba085fdff267424 */ /* 0x001fe200078e00ff */
[----:B------:R-:W-:Y:S01]  /*c5d0*/  MOV R39, 0x40104edc ;  /* 0x40104edc00277802 */ /* 0x000fe20000000f00 */
[----:B------:R0:W-:Y:S01]  /*c5e0*/  STL.64 [R1+0x1000], R54 ;  /* 0x0010003601007387 */ /* 0x0001e20000100a00 */
[----:B-1----:R-:W-:-:S03]  /*c5f0*/  IMAD.MOV.U32 R40, RZ, RZ, 0x1cae7f61 ;  /* 0x1cae7f61ff287424 */ /* 0x002fc600078e00ff */
[----:B------:R1:W-:Y:S01]  /*c600*/  STL.64 [R1+0x1010], R56 ;  /* 0x0010103801007387 */ /* 0x0003e20000100a00 */
[----:B------:R-:W-:Y:S01]  /*c610*/  IMAD.MOV.U32 R41, RZ, RZ, -0x3ff435ee ;  /* 0xc00bca12ff297424 */ /* 0x000fe200078e00ff */
[----:B--2---:R-:W-:Y:S01]  /*c620*/  MOV R36, 0xeafd4576 ;  /* 0xeafd457600247802 */ /* 0x004fe20000000f00 */
[----:B------:R-:W-:Y:S01]  /*c630*/  IMAD.MOV.U32 R37, RZ, RZ, 0x3fd5d504 ;  /* 0x3fd5d504ff257424 */ /* 0x000fe200078e00ff */
[----:B------:R2:W-:Y:S01]  /*c640*/  STL.64 [R1+0x1028], R52 ;  /* 0x0010283401007387 */ /* 0x0005e20000100a00 */
[----:B0-----:R-:W-:-:S03]  /*c650*/  MOV R54, 0x31e8c834 ;  /* 0x31e8c83400367802 */ /* 0x001fc60000000f00 */
[----:B------:R0:W-:Y:S01]  /*c660*/  STL.64 [R1+0x1038], R58 ;  /* 0x0010383a01007387 */ /* 0x0001e20000100a00 */
[----:B------:R-:W-:Y:S02]  /*c670*/  IMAD.MOV.U32 R55, RZ, RZ, 0x3f37f34f ;  /* 0x3f37f34fff377424 */ /* 0x000fe400078e00ff */
[----:B-1----:R-:W-:Y:S01]  /*c680*/  IMAD.MOV.U32 R56, RZ, RZ, -0x14756c2 ;  /* 0xfeb8a93eff387424 */ /* 0x002fe200078e00ff */
[----:B------:R1:W-:Y:S01]  /*c690*/  STL.64 [R1+0x1090], R42 ;  /* 0x0010902a01007387 */ /* 0x0003e20000100a00 */
[----:B------:R-:W-:-:S03]  /*c6a0*/  IMAD.MOV.U32 R57, RZ, RZ, -0x40ebfce8 ;  /* 0xbf140318ff397424 */ /* 0x000fc600078e00ff */
[----:B------:R3:W-:Y:S01]  /*c6b0*/  STL.64 [R1+0x10a8], R50 ;  /* 0x0010a83201007387 */ /* 0x0007e20000100a00 */
[----:B--2---:R-:W-:Y:S02]  /*c6c0*/  IMAD.MOV.U32 R52, RZ, RZ, 0x47565b8b ;  /* 0x47565b8bff347424 */ /* 0x004fe400078e00ff */
[----:B------:R-:W-:Y:S01]  /*c6d0*/  IMAD.MOV.U32 R53, RZ, RZ, 0x404290e4 ;  /* 0x404290e4ff357424 */ /* 0x000fe200078e00ff */
[----:B------:R2:W-:Y:S01]  /*c6e0*/  STL.64 [R1+0x10b8], R38 ;  /* 0x0010b82601007387 */ /* 0x0005e20000100a00 */
[----:B0-----:R-:W-:Y:S01]  /*c6f0*/  IMAD.MOV.U32 R58, RZ, RZ, -0x22008eaf ;  /* 0xddff7151ff3a7424 */ /* 0x001fe200078e00ff */
[----:B------:R-:W-:Y:S01]  /*c700*/  MOV R59, 0x4040877f ;  /* 0x4040877f003b7802 */ /* 0x000fe20000000f00 */
[----:B-1----:R-:W-:Y:S01]  /*c710*/  IMAD.MOV.U32 R42, RZ, RZ, -0x1c0ba3cb ;  /* 0xe3f45c35ff2a7424 */ /* 0x002fe200078e00ff */
[----:B------:R-:W-:Y:S01]  /*c720*/  MOV R43, 0x3e7327d0 ;  /* 0x3e7327d0002b7802 */ /* 0x000fe20000000f00 */
[----:B------:R0:W-:Y:S01]  /*c730*/  STL.64 [R1+0x10c0], R40 ;  /* 0x0010c02801007387 */ /* 0x0001e20000100a00 */
[----:B---3--:R-:W-:Y:S01]  /*c740*/  IMAD.MOV.U32 R50, RZ, RZ, 0x4ab1cf11 ;  /* 0x4ab1cf11ff327424 */ /* 0x008fe200078e00ff */
[----:B------:R-:W-:-:S02]  /*c750*/  MOV R51, 0xbfc04177 ;  /* 0xbfc0417700337802 */ /* 0x000fc40000000f00 */
[----:B------:R1:W-:Y:S01]  /*c760*/  STL.64 [R1+0x10e0], R36 ;  /* 0x0010e02401007387 */ /* 0x0003e20000100a00 */
[----:B--2---:R-:W-:Y:S01]  /*c770*/  MOV R38, 0x9b8a1b31 ;  /* 0x9b8a1b3100267802 */ /* 0x004fe20000000f00 */
[----:B------:R-:W-:Y:S02]  /*c780*/  IMAD.MOV.U32 R39, RZ, RZ, 0x3fa0f5dc ;  /* 0x3fa0f5dcff277424 */ /* 0x000fe400078e00ff */
[----:B------:R2:W-:Y:S01]  /*c790*/  STL.64 [R1+0x1050], R54 ;  /* 0x0010503601007387 */ /* 0x0005e20000100a00 */
[----:B0-----:R-:W-:-:S03]  /*c7a0*/  IMAD.MOV.U32 R40, RZ, RZ, 0x72284d2c ;  /* 0x72284d2cff287424 */ /* 0x001fc600078e00ff */
[----:B------:R0:W-:Y:S01]  /*c7b0*/  STL.64 [R1+0x1060], R56 ;  /* 0x0010603801007387 */ /* 0x0001e20000100a00 */
[----:B------:R-:W-:Y:S02]  /*c7c0*/  IMAD.MOV.U32 R41, RZ, RZ, 0x3f807746 ;  /* 0x3f807746ff297424 */ /* 0x000fe400078e00ff */
        /* <DEDUP_REMOVED lines=13> */
[----:B--2---:R-:W-:Y:S02]  /*c8a0*/  IMAD.MOV.U32 R58, RZ, RZ, 0x261f4c56 ;  /* 0x261f4c56ff3a7424 */ /* 0x004fe400078e00ff */
[----:B------:R-:W-:Y:S01]  /*c8b0*/  IMAD.MOV.U32 R59, RZ, RZ, -0x4023546b ;  /* 0xbfdcab95ff3b7424 */ /* 0x000fe200078e00ff */
[----:B---3--:R-:W-:Y:S01]  /*c8c0*/  MOV R42, 0xc88249cd ;  /* 0xc88249cd002a7802 */ /* 0x008fe20000000f00 */
[----:B------:R-:W-:Y:S01]  /*c8d0*/  IMAD.MOV.U32 R43, RZ, RZ, -0x41ebc3f6 ;  /* 0xbe143c0aff2b7424 */ /* 0x000fe200078e00ff */
[----:B------:R2:W-:Y:S01]  /*c8e0*/  STL.64 [R1+0x1108], R40 ;  /* 0x0011082801007387 */ /* 0x0005e20000100a00 */
[----:B0-----:R-:W-:Y:S01]  /*c8f0*/  IMAD.MOV.U32 R50, RZ, RZ, 0x311f1460 ;  /* 0x311f1460ff327424 */ /* 0x001fe200078e00ff */
[----:B------:R-:W-:-:S02]  /*c900*/  MOV R51, 0x405278fb ;  /* 0x405278fb00337802 */ /* 0x000fc40000000f00 */
[----:B------:R0:W-:Y:S01]  /*c910*/  STL.64 [R1+0x1120], R36 ;  /* 0x0011202401007387 */ /* 0x0001e20000100a00 */
[----:B-1----:R-:W-:Y:S02]  /*c920*/  IMAD.MOV.U32 R38, RZ, RZ, 0x2c414c0d ;  /* 0x2c414c0dff267424 */ /* 0x002fe400078e00ff */
        /* <DEDUP_REMOVED lines=12> */
[----:B--2---:R-:W-:Y:S01]  /*c9f0*/  IMAD.MOV.U32 R56, RZ, RZ, -0x759a0054 ;  /* 0x8a65ffacff387424 */ /* 0x004fe200078e00ff */
[----:B------:R-:W-:Y:S02]  /*ca00*/  MOV R57, 0xbf97d529 ;  /* 0xbf97d52900397802 */ /* 0x000fe40000000f00 */
[----:B------:R2:W-:Y:S01]  /*ca10*/  STL.64 [R1+0x1130], R50 ;  /* 0x0011303201007387 */ /* 0x0005e20000100a00 */
[----:B0-----:R-:W-:Y:S01]  /*ca20*/  IMAD.MOV.U32 R52, RZ, RZ, 0x7e2fe4f3 ;  /* 0x7e2fe4f3ff347424 */ /* 0x001fe200078e00ff */
[----:B------:R-:W-:Y:S02]  /*ca30*/  MOV R53, 0xbf5e04a5 ;  /* 0xbf5e04a500357802 */ /* 0x000fe40000000f00 */
[----:B------:R0:W-:Y:S01]  /*ca40*/  STL.64 [R1+0x1138], R38 ;  /* 0x0011382601007387 */ /* 0x0001e20000100a00 */
[----:B-1----:R-:W-:Y:S01]  /*ca50*/  MOV R58, 0x90a5dfd6 ;  /* 0x90a5dfd6003a7802 */ /* 0x002fe20000000f00 */
[----:B------:R-:W-:Y:S01]  /*ca60*/  IMAD.MOV.U32 R59, RZ, RZ, -0x40c6205e ;  /* 0xbf39dfa2ff3b7424 */ /* 0x000fe200078e00ff */
[----:B---3--:R-:W-:Y:S01]  /*ca70*/  MOV R42, 0xdffa7c58 ;  /* 0xdffa7c58002a7802 */ /* 0x008fe20000000f00 */
[----:B------:R-:W-:Y:S01]  /*ca80*/  IMAD.MOV.U32 R43, RZ, RZ, 0x4062469e ;  /* 0x4062469eff2b7424 */ /* 0x000fe200078e00ff */
[----:B------:R1:W-:Y:S01]  /*ca90*/  STL.64 [R1+0x1148], R40 ;  /* 0x0011482801007387 */ /* 0x0003e20000100a00 */
[----:B--2---:R-:W-:Y:S01]  /*caa0*/  MOV R50, 0xb11a1841 ;  /* 0xb11a184100327802 */ /* 0x004fe20000000f00 */
[----:B------:R-:W-:-:S02]  /*cab0*/  IMAD.MOV.U32 R51, RZ, RZ, 0x40446293 ;  /* 0x40446293ff337424 */ /* 0x000fc400078e00ff */
        /* <DEDUP_REMOVED lines=10> */
[----:B0-----:R-:W-:-:S03]  /*cb60*/  MOV R54, 0xd7d0b401 ;  /* 0xd7d0b40100367802 */ /* 0x001fc60000000f00 */
[----:B------:R0:W-:Y:S01]  /*cb70*/  STL.64 [R1+0x1128], R58 ;  /* 0x0011283a01007387 */ /* 0x0001e20000100a00 */
[----:B------:R-:W-:-:S03]  /*cb80*/  IMAD.MOV.U32 R55, RZ, RZ, 0x406086f7 ;  /* 0x406086f7ff377424 */ /* 0x000fc600078e00ff */
[----:B------:R3:W-:Y:S01]  /*cb90*/  STL.64 [R1+0x1158], R42 ;  /* 0x0011582a01007387 */ /* 0x0007e20000100a00 */
[----:B-1----:R-:W-:Y:S02]  /*cba0*/  IMAD.MOV.U32 R56, RZ, RZ, -0x267437c0 ;  /* 0xd98bc840ff387424 */ /* 0x002fe400078e00ff */
        /* <DEDUP_REMOVED lines=9> */
[----:B------:R-:W-:-:S02]  /*cc40*/  IMAD.MOV.U32 R43, RZ, RZ, 0x401477b4 ;  /* 0x401477b4ff2b7424 */ /* 0x000fc400078e00ff */
[----:B-1----:R-:W-:Y:S01]  /*cc50*/  IMAD.MOV.U32 R50, RZ, RZ, 0x2ef2633d ;  /* 0x2ef2633dff327424 */ /* 0x002fe200078e00ff */
[----:B------:R1:W-:Y:S01]  /*cc60*/  STL.64 [R1+0x11a8], R36 ;  /* 0x0011a82401007387 */ /* 0x0003e20000100a00 */
[----:B------:R-:W-:Y:S02]  /*cc70*/  IMAD.MOV.U32 R51, RZ, RZ, 0x3fe31498 ;  /* 0x3fe31498ff337424 */ /* 0x000fe400078e00ff */
[----:B--2---:R-:W-:Y:S01]  /*cc80*/  IMAD.MOV.U32 R38, RZ, RZ, 0xeaf4767 ;  /* 0x0eaf4767ff267424 */ /* 0x004fe200078e00ff */
[----:B------:R-:W-:Y:S01]  /*cc90*/  MOV R39, 0x3fc49518 ;  /* 0x3fc4951800277802 */ /* 0x000fe20000000f00 */
[----:B------:R2:W-:Y:S01]  /*cca0*/  STL.64 [R1+0x1140], R54 ;  /* 0x0011403601007387 */ /* 0x0005e20000100a00 */
[----:B0-----:R-:W-:Y:S01]  /*ccb0*/  MOV R40, 0xc6c018a9 ;  /* 0xc6c018a900287802 */ /* 0x001fe20000000f00 */
[----:B------:R-:W-:Y:S02]  /*ccc0*/  IMAD.MOV.U32 R41, RZ, RZ, -0x405b5ccf ;  /* 0xbfa4a331ff297424 */ /* 0x000fe400078e00ff */
[----:B------:R0:W-:Y:S01]  /*ccd0*/  STL.64 [R1+0x1150], R56 ;  /* 0x0011503801007387 */ /* 0x0001e20000100a00 */
[----:B-1----:R-:W-:Y:S01]  /*cce0*/  MOV R36, 0xc9758d3d ;  /* 0xc9758d3d00247802 */ /* 0x002fe20000000f00 */
[----:B------:R-:W-:-:S02]  /*ccf0*/  IMAD.MOV.U32 R37, RZ, RZ, 0x3edaed56 ;  /* 0x3edaed56ff257424 */ /* 0x000fc400078e00ff */
[----:B------:R1:W-:Y:S01]  /*cd00*/  STL.64 [R1+0x1168], R52 ;  /* 0x0011683401007387 */ /* 0x0003e20000100a00 */
[----:B--2---:R-:W-:-:S03]  /*cd10*/  IMAD.MOV.U32 R54, RZ, RZ, -0x7f6a3542 ;  /* 0x8095cabeff367424 */ /* 0x004fc600078e00ff */
        /* <DEDUP_REMOVED lines=14> */
[----:B0-----:R-:W-:-:S02]  /*ce00*/  IMAD.MOV.U32 R50, RZ, RZ, 0x4b8ba3fd ;  /* 0x4b8ba3fdff327424 */ /* 0x001fc400078e00ff */
[----:B------:R-:W-:Y:S01]  /*ce10*/  IMAD.MOV.U32 R51, RZ, RZ, 0x406a8563 ;  /* 0x406a8563ff337424 */ /* 0x000fe200078e00ff */
[----:B------:R0:W-:Y:S01]  /*ce20*/  STL.64 [R1+0x11e8], R36 ;  /* 0x0011e82401007387 */ /* 0x0001e20000100a00 */
[----:B-1----:R-:W-:Y:S01]  /*ce30*/  MOV R38, 0xd2755202 ;  /* 0xd275520200267802 */ /* 0x002fe20000000f00 */
[----:B------:R-:W-:Y:S02]  /*ce40*/  IMAD.MOV.U32 R39, RZ, RZ, 0x402a3739 ;  /* 0x402a3739ff277424 */ /* 0x000fe400078e00ff */
[----:B------:R1:W-:Y:S01]  /*ce50*/  STL.64 [R1+0x1190], R54 ;  /* 0x0011903601007387 */ /* 0x0003e20000100a00 */
[----:B--2---:R-:W-:-:S03]  /*ce60*/  IMAD.MOV.U32 R40, RZ, RZ, 0x4564ae7d ;  /* 0x4564ae7dff287424 */ /* 0x004fc600078e00ff */
[----:B------:R2:W-:Y:S01]  /*ce70*/  STL.64 [R1+0x11a0], R56 ;  /* 0x0011a03801007387 */ /* 0x0005e20000100a00 */
[----:B------:R-:W-:Y:S02]  /*ce80*/  IMAD.MOV.U32 R41, RZ, RZ, 0x4086d9ba ;  /* 0x4086d9baff297424 */ /* 0x000fe400078e00ff */
[----:B0-----:R-:W-:Y:S01]  /*ce90*/  IMAD.MOV.U32 R36, RZ, RZ, -0x22ea8a14 ;  /* 0xdd1575ecff247424 */ /* 0x001fe200078e00ff */
        /* <DEDUP_REMOVED lines=13> */
[----:B------:R-:W-:Y:S02]  /*cf70*/  IMAD.MOV.U32 R59, RZ, RZ, -0x3f81ddca ;  /* 0xc07e2236ff3b7424 */ /* 0x000fe400078e00ff */
[----:B--2---:R-:W-:Y:S01]  /*cf80*/  IMAD.MOV.U32 R42, RZ, RZ, -0x2d3698eb ;  /* 0xd2c96715ff2a7424 */ /* 0x004fe200078e00ff */
        /* <DEDUP_REMOVED lines=11> */
[----:B--2---:R-:W-:Y:S02]  /*d040*/  IMAD.MOV.U32 R36, RZ, RZ, 0x69db732d ;  /* 0x69db732dff247424 */ /* 0x004fe400078e00ff */
[----:B------:R-:W-:Y:S01]  /*d050*/  IMAD.MOV.U32 R37, RZ, RZ, -0x3fe1ee0d ;  /* 0xc01e11f3ff257424 */ /* 0x000fe200078e00ff */
[----:B------:R2:W-:Y:S01]  /*d060*/  STL.64 [R1+0x1208], R52 ;  /* 0x0012083401007387 */ /* 0x0005e20000100a00 */
[----:B0-----:R-:W-:Y:S01]  /*d070*/  MOV R54, 0x60bc3e58 ;  /* 0x60bc3e5800367802 */ /* 0x001fe20000000f00 */
[----:B------:R-:W-:-:S02]  /*d080*/  IMAD.MOV.U32 R55, RZ, RZ, -0x3f8a81b5 ;  /* 0xc0757e4bff377424 */ /* 0x000fc400078e00ff */
        /* <DEDUP_REMOVED lines=11> */
[----:B------:R-:W-:Y:S01]  /*d140*/  IMAD.MOV.U32 R43, RZ, RZ, -0x415673e2 ;  /* 0xbea98c1eff2b7424 */ /* 0x000fe200078e00ff */
[----:B------:R0:W-:Y:S01]  /*d150*/  STL.64 [R1+0x1250], R40 ;  /* 0x0012502801007387 */ /* 0x0001e20000100a00 */
[----:B---3--:R-:W-:Y:S01]  /*d160*/  MOV R50, 0xf4b0bff ;  /* 0x0f4b0bff00327802 */ /* 0x008fe20000000f00 */
[----:B------:R-:W-:-:S02]  /*d170*/  IMAD.MOV.U32 R51, RZ, RZ, 0x400727bb ;  /* 0x400727bbff337424 */ /* 0x000fc400078e00ff */
        /* <DEDUP_REMOVED lines=10> */
[----:B--2---:R-:W-:-:S03]  /*d220*/  IMAD.MOV.U32 R54, RZ, RZ, 0x413bd03 ;  /* 0x0413bd03ff367424 */ /* 0x004fc600078e00ff */
        /* <DEDUP_REMOVED lines=13> */
[----:B------:R-:W-:Y:S01]  /*d300*/  IMAD.MOV.U32 R59, RZ, RZ, 0x3f8ef19b ;  /* 0x3f8ef19bff3b7424 */ /* 0x000fe200078e00ff */
[----:B0-----:R-:W-:Y:S01]  /*d310*/  MOV R50, 0x7d9b7a22 ;  /* 0x7d9b7a2200327802 */ /* 0x001fe20000000f00 */
[----:B------:R-:W-:Y:S01]  /*d320*/  IMAD.MOV.U32 R51, RZ, RZ, -0x3f71133b ;  /* 0xc08eecc5ff337424 */ /* 0x000fe200078e00ff */
[----:B------:R0:W-:Y:S01]  /*d330*/  STL.64 [R1+0x12b0], R36 ;  /* 0x0012b02401007387 */ /* 0x0001e20000100a00 */
[----:B-1----:R-:W-:Y:S01]  /*d340*/  IMAD.MOV.U32 R38, RZ, RZ, 0x6f39f917 ;  /* 0x6f39f917ff267424 */ /* 0x002fe200078e00ff */
[----:B------:R-:W-:Y:S02]  /*d350*/  MOV R39, 0x40a1211c ;  /* 0x40a1211c00277802 */ /* 0x000fe40000000f00 */
[----:B------:R1:W-:Y:S01]  /*d360*/  STL.64 [R1+0x1280], R54 ;  /* 0x0012803601007387 */ /* 0x0003e20000100a00 */
[----:B--2---:R-:W-:Y:S02]  /*d370*/  IMAD.MOV.U32 R40, RZ, RZ, 0x495b65de ;  /* 0x495b65deff287424 */ /* 0x004fe400078e00ff */
[----:B------:R-:W-:Y:S01]  /*d380*/  IMAD.MOV.U32 R41, RZ, RZ, -0x3f61de91 ;  /* 0xc09e216fff297424 */ /* 0x000fe200078e00ff */
        /* <DEDUP_REMOVED lines=8> */
[----:B--2---:R-:W-:Y:S01]  /*d410*/  IMAD.MOV.U32 R56, RZ, RZ, -0x706b55d6 ;  /* 0x8f94aa2aff387424 */ /* 0x004fe200078e00ff */
[----:B------:R-:W-:Y:S02]  /*d420*/  MOV R57, 0x409e93fe ;  /* 0x409e93fe00397802 */ /* 0x000fe40000000f00 */
[----:B------:R2:W-:Y:S01]  /*d430*/  STL.64 [R1+0x12c0], R50 ;  /* 0x0012c03201007387 */ /* 0x0005e20000100a00 */
[----:B0-----:R-:W-:Y:S01]  /*d440*/  MOV R42, 0xc17e78cb ;  /* 0xc17e78cb002a7802 */ /* 0x001fe20000000f00 */
[----:B------:R-:W-:Y:S02]  /*d450*/  IMAD.MOV.U32 R43, RZ, RZ, 0x40957e75 ;  /* 0x40957e75ff2b7424 */ /* 0x000fe400078e00ff */
[----:B------:R0:W-:Y:S01]  /*d460*/  STL.64 [R1+0x12c8], R38 ;  /* 0x0012c82601007387 */ /* 0x0001e20000100a00 */
[----:B-1----:R-:W-:Y:S02]  /*d470*/  IMAD.MOV.U32 R52, RZ, RZ, -0x22f680c9 ;  /* 0xdd097f37ff347424 */ /* 0x002fe400078e00ff */
[----:B------:R-:W-:Y:S01]  /*d480*/  IMAD.MOV.U32 R53, RZ, RZ, -0x3f787b40 ;  /* 0xc08784c0ff357424 */ /* 0x000fe200078e00ff */
[----:B------:R1:W-:Y:S01]  /*d490*/  STL.64 [R1+0x12d0], R40 ;  /* 0x0012d02801007387 */ /* 0x0003e20000100a00 */
[----:B---3--:R-:W-:Y:S01]  /*d4a0*/  MOV R58, 0xc69d7a8d ;  /* 0xc69d7a8d003a7802 */ /* 0x008fe20000000f00 */
[----:B------:R-:W-:-:S02]  /*d4b0*/  IMAD.MOV.U32 R59, RZ, RZ, 0x4086ddbb ;  /* 0x4086ddbbff3b7424 */ /* 0x000fc400078e00ff */
[----:B------:R4:W-:Y:S01]  /*d4c0*/  STL.64 [R1+0x12e8], R36 ;  /* 0x0012e82401007387 */ /* 0x0009e20000100a00 */
[----:B--2---:R-:W-:Y:S01]  /*d4d0*/  IMAD.MOV.U32 R50, RZ, RZ, 0x61d37922 ;  /* 0x61d37922ff327424 */ /* 0x004fe200078e00ff */
[----:B------:R-:W-:Y:S01]  /*d4e0*/  MOV R51, 0x3f552b59 ;  /* 0x3f552b5900337802 */ /* 0x000fe20000000f00 */
[----:B0-----:R-:W-:Y:S01]  /*d4f0*/  IMAD.MOV.U32 R38, RZ, RZ, 0x7b2e5ff5 ;  /* 0x7b2e5ff5ff267424 */ /* 0x001fe200078e00ff */
[----:B------:R-:W-:Y:S01]  /*d500*/  MOV R39, 0xc07555ec ;  /* 0xc07555ec00277802 */ /* 0x000fe20000000f00 */
[----:B------:R0:W-:Y:S01]  /*d510*/  STL.64 [R1+0x12d8], R54 ;  /* 0x0012d83601007387 */ /* 0x0001e20000100a00 */
[----:B-1----:R-:W-:-:S03]  /*d520*/  IMAD.MOV.U32 R40, RZ, RZ, -0x7a866d55 ;  /* 0x857992abff287424 */ /* 0x002fc600078e00ff */
[----:B------:R1:W-:Y:S01]  /*d530*/  STL.64 [R1+0x1310], R38 ;  /* 0x0013102601007387 */ /* 0x0003e20000100a00 */
[----:B------:R-:W-:Y:S01]  /*d540*/  IMAD.MOV.U32 R41, RZ, RZ, -0x411b0ef3 ;  /* 0xbee4f10dff297424 */ /* 0x000fe200078e00ff */
[----:B----4-:R-:W1:Y:S02]  /*d550*/  DMUL R36, R34, R32 ;  /* 0x0000002022247228 */ /* 0x010e640000000000 */
[----:B------:R2:W-:Y:S01]  /*d560*/  STL.64 [R1+0x12e0], R56 ;  /* 0x0012e03801007387 */ /* 0x0005e20000100a00 */
[----:B0-----:R-:W-:Y:S01]  /*d570*/  MOV R54, 0x2d01f9ee ;  /* 0x2d01f9ee00367802 */ /* 0x001fe20000000f00 */
[----:B------:R-:W-:Y:S02]  /*d580*/  IMAD.MOV.U32 R55, RZ, RZ, 0x4060b205 ;  /* 0x4060b205ff377424 */ /* 0x000fe400078e00ff */
[----:B------:R0:W-:Y:S01]  /*d590*/  STL.64 [R1+0x12f0], R42 ;  /* 0x0012f02a01007387 */ /* 0x0001e20000100a00 */
[----:B-1----:R-:W1:-:S03]  /*d5a0*/  DFMA R38, -R48, R36, R34 ;  /* 0x000000243026722b */ /* 0x002e460000000122 */
[----:B------:R3:W-:Y:S01]  /*d5b0*/  STL.64 [R1+0x12f8], R50 ;  /* 0x0012f83201007387 */ /* 0x0007e20000100a00 */
[----:B--2---:R-:W-:Y:S01]  /*d5c0*/  IMAD.MOV.U32 R56, RZ, RZ, 0x33000f3b ;  /* 0x33000f3bff387424 */ /* 0x004fe200078e00ff */
[----:B------:R-:W-:Y:S01]  /*d5d0*/  MOV R57, 0xc05c30d4 ;  /* 0xc05c30d400397802 */ /* 0x000fe20000000f00 */
[----:B-1----:R1:W2:Y:S01]  /*d5e0*/  DFMA R32, R32, R38, R36 ;  /* 0x000000262020722b */ /* 0x0022a20000000024 */
[----:B------:R4:W-:Y:S01]  /*d5f0*/  STL.64 [R1+0x1300], R52 ;  /* 0x0013003401007387 */ /* 0x0009e20000100a00 */
[----:B-1----:R-:W-:Y:S01]  /*d600*/  IMAD.MOV.U32 R36, RZ, RZ, 0x47d911f2 ;  /* 0x47d911f2ff247424 */ /* 0x002fe200078e00ff */
[----:B------:R-:W-:Y:S01]  /*d610*/  MOV R38, 0x1b50cc3 ;  /* 0x01b50cc300267802 */ /* 0x000fe20000000f00 */
[----:B0-----:R-:W-:Y:S01]  /*d620*/  IMAD.MOV.U32 R43, RZ, RZ, -0x411f61fa ;  /* 0xbee09e06ff2b7424 */ /* 0x001fe200078e00ff */
[----:B------:R0:W-:Y:S01]  /*d630*/  STL.64 [R1+0x1308], R58 ;  /* 0x0013083a01007387 */ /* 0x0001e20000100a00 */
[----:B------:R-:W-:Y:S01]  /*d640*/  MOV R42, 0x5b39c078 ;  /* 0x5b39c078002a7802 */ /* 0x000fe20000000f00 */
[----:B------:R-:W-:Y:S01]  /*d650*/  IMAD.MOV.U32 R37, RZ, RZ, 0x3ff1f3c0 ;  /* 0x3ff1f3c0ff257424 */ /* 0x000fe200078e00ff */
[----:B---3--:R-:W-:Y:S01]  /*d660*/  MOV R51, 0xc02d057d ;  /* 0xc02d057d00337802 */ /* 0x008fe20000000f00 */
[----:B------:R1:W-:Y:S01]  /*d670*/  STL.64 [R1+0x1318], R40 ;  /* 0x0013182801007387 */ /* 0x0003e20000100a00 */
[----:B------:R-:W-:-:S02]  /*d680*/  IMAD.MOV.U32 R50, RZ, RZ, -0xe8963 ;  /* 0xfff1769dff327424 */ /* 0x000fc400078e00ff */
[----:B------:R-:W-:Y:S01]  /*d690*/  IMAD.MOV.U32 R39, RZ, RZ, -0x4017a9ca ;  /* 0xbfe85636ff277424 */ /* 0x000fe200078e00ff */
[----:B------:R3:W-:Y:S01]  /*d6a0*/  STL.64 [R1+0x1320], R54 ;  /* 0x0013203601007387 */ /* 0x0007e20000100a00 */
[----:B----4-:R-:W-:Y:S02]  /*d6b0*/  IMAD.MOV.U32 R52, RZ, RZ, 0x14be7336 ;  /* 0x14be7336ff347424 */ /* 0x010fe400078e00ff */
[----:B------:R-:W-:Y:S01]  /*d6c0*/  IMAD.MOV.U32 R53, RZ, RZ, 0x4026393a ;  /* 0x4026393aff357424 */ /* 0x000fe200078e00ff */
[----:B------:R4:W-:Y:S01]  /*d6d0*/  STL.64 [R1+0x1328], R56 ;  /* 0x0013283801007387 */ /* 0x0009e20000100a00 */
[----:B0-----:R-:W-:Y:S01]  /*d6e0*/  MOV R58, 0xc7275f11 ;  /* 0xc7275f11003a7802 */ /* 0x001fe20000000f00 */
[----:B------:R-:W-:Y:S02]  /*d6f0*/  IMAD.MOV.U32 R59, RZ, RZ, -0x3fef52dd ;  /* 0xc010ad23ff3b7424 */ /* 0x000fe400078e00ff */
[----:B-1----:R-:W-:Y:S01]  /*d700*/  IMAD.MOV.U32 R40, RZ, RZ, 0x6fac42ee ;  /* 0x6fac42eeff287424 */ /* 0x002fe200078e00ff */
[----:B------:R-:W-:Y:S01]  /*d710*/  MOV R41, 0x3fd73534 ;  /* 0x3fd7353400297802 */ /* 0x000fe20000000f00 */
[----:B------:R0:W-:Y:S01]  /*d720*/  STL.64 [R1+0x1330], R60 ;  /* 0x0013303c01007387 */ /* 0x0001e20000100a00 */
[----:B--2---:R-:W-:-:S02]  /*d730*/  FFMA R0, RZ, R49, R33 ;  /* 0x00000031ff007223 */ /* 0x004fc40000000021 */
[----:B---3--:R-:W-:Y:S01]  /*d740*/  IMAD.MOV.U32 R54, RZ, RZ, 0x728f44d1 ;  /* 0x728f44d1ff367424 */ /* 0x008fe200078e00ff */
[----:B------:R0:W-:Y:S01]  /*d750*/  STL.64 [R1+0x1338], R42 ;  /* 0x0013382a01007387 */ /* 0x0001e20000100a00 */
[----:B------:R-:W-:Y:S01]  /*d760*/  IMAD.MOV.U32 R55, RZ, RZ, 0x3fcc603b ;  /* 0x3fcc603bff377424 */ /* 0x000fe200078e00ff */
[----:B----4-:R-:W-:Y:S01]  /*d770*/  MOV R56, 0xa04b635e ;  /* 0xa04b635e00387802 */ /* 0x010fe20000000f00 */
[----:B------:R-:W-:Y:S01]  /*d780*/  IMAD.MOV.U32 R57, RZ, RZ, 0x3fdf284b ;  /* 0x3fdf284bff397424 */ /* 0x000fe200078e00ff */
[----:B------:R0:W-:Y:S01]  /*d790*/  STL.64 [R1+0x1340], R50 ;  /* 0x0013403201007387 */ /* 0x0001e20000100a00 */
[----:B------:R-:W-:-:S03]  /*d7a0*/  FSETP.GT.AND P0, PT, |R0|, 1.469367938527859385e-39, PT ;  /* 0x001000000000780b */ /* 0x000fc60003f04200 */
        /* <DEDUP_REMOVED lines=12> */
[----:B------:R-:W-:Y:S01]  /*d870*/  MOV R66, 0xd8a0 ;  /* 0x0000d8a000427802 */ /* 0x000fe20000000f00 */
[----:B------:R-:W-:-:S02]  /*d880*/  IMAD.MOV.U32 R65, RZ, RZ, R49 ;  /* 0x000000ffff417224 */ /* 0x000fc400078e0031 */
[----:B0-----:R-:W-:Y:S05]  /*d890*/  CALL.REL.NOINC `($__internal_25_$__cuda_sm20_div_rn_f64_full) ;  /* 0x0003803000007944 */ /* 0x001fea0003c00000 */
[----:B------:R-:W-:Y:S01]  /*d8a0*/  MOV R32, R68 ;  /* 0x0000004400207202 */ /* 0x000fe20000000f00 */
[----:B------:R-:W-:-:S02]  /*d8b0*/  IMAD.MOV.U32 R33, RZ, RZ, R65 ;  /* 0x000000ffff217224 */ /* 0x000fc400078e0041 */
.L_x_5580:
[----:B------:R-:W-:Y:S05]  /*d8c0*/  BSYNC B0 ;  /* 0x0000000000007941 */ /* 0x000fea0003800000 */
.L_x_5579:
[----:B------:R-:W1:Y:S01]  /*d8d0*/  MUFU.RCP64H R35, R49 ;  /* 0x0000003100237308 */ /* 0x000e620000001800 */
[----:B------:R-:W-:Y:S01]  /*d8e0*/  IMAD.MOV.U32 R34, RZ, RZ, 0x1 ;  /* 0x00000001ff227424 */ /* 0x000fe200078e00ff */
[----:B------:R-:W-:Y:S01]  /*d8f0*/  FSETP.GEU.AND P1, PT, |R5|, 6.5827683646048100446e-37, PT ;  /* 0x036000000500780b */ /* 0x000fe20003f2e200 */
[----:B------:R-:W-:Y:S04]  /*d900*/  BSSY B0, `(.L_x_5581) ;  /* 0x0000013000007945 */ /* 0x000fe80003800000 */
        /* <DEDUP_REMOVED lines=16> */
[----:B------:R-:W-:Y:S05]  /*da10*/  CALL.REL.NOINC `($__internal_25_$__cuda_sm20_div_rn_f64_full) ;  /* 0x00037eb000007944 */ /* 0x000fea0003c00000 */
[----:B------:R-:W-:Y:S02]  /*da20*/  IMAD.MOV.U32 R64, RZ, RZ, R68 ;  /* 0x000000ffff407224 */ /* 0x000fe400078e0044 */
.L_x_5582:
[----:B------:R-:W-:Y:S05]  /*da30*/  BSYNC B0 ;  /* 0x0000000000007941 */ /* 0x000fea0003800000 */
.L_x_5581:
        /* <DEDUP_REMOVED lines=71> */
.L_x_5587:
        /* <DEDUP_REMOVED lines=22> */
.L_x_5590:
[----:B------:R-:W-:Y:S05]  /*e010*/  BSYNC B5 ;  /* 0x0000000000057941 */ /* 0x000fea0003800000 */
.L_x_5589:
        /* <DEDUP_REMOVED lines=15> */
.L_x_5588:
[----:B------:R-:W-:Y:S05]  /*e110*/  BSYNC B4 ;  /* 0x0000000000047941 */ /* 0x000fea0003800000 */
.L_x_5586:
[----:B-1----:R1:W2:Y:S01]  /*e120*/  DADD R36, R36, -R32 ;  /* 0x0000000024247229 */ /* 0x0022a20000000820 */
[----:B------:R-:W-:Y:S01]  /*e130*/  BSSY B4, `(.L_x_5591) ;  /* 0x0000019000047945 */ /* 0x000fe20003800000 */
[----:B01----:R-:W-:Y:S01]  /*e140*/  IMAD.MOV.U32 R32, RZ, RZ, 0x0 ;  /* 0x00000000ff207424 */ /* 0x003fe200078e00ff */
[----:B------:R-:W-:-:S03]  /*e150*/  MOV R33, 0x3fd80000 ;  /* 0x3fd8000000217802 */ /* 0x000fc60000000f00 */
[----:B--2---:R-:W0:-:S06]  /*e160*/  DMUL R38, R36, -2 ;  /* 0xc000000024267828 */ /* 0x004e0c0000000000 */
        /* <DEDUP_REMOVED lines=15> */
[----:B-1----:R-:W-:Y:S01]  /*e260*/  IMAD.MOV.U32 R36, RZ, RZ, R32 ;  /* 0x000000ffff247224 */ /* 0x002fe200078e0020 */
[----:B------:R-:W-:Y:S01]  /*e270*/  MOV R38, 0xe2b0 ;  /* 0x0000e2b000267802 */ /* 0x000fe20000000f00 */
[----:B------:R-:W-:Y:S02]  /*e280*/  IMAD.MOV.U32 R33, RZ, RZ, R43 ;  /* 0x000000ffff217224 */ /* 0x000fe400078e002b */
[----:B------:R-:W-:Y:S02]  /*e290*/  IMAD.MOV.U32 R37, RZ, RZ, R5 ;  /* 0x000000ffff257224 */ /* 0x000fe400078e0005 */
[----:B0-----:R-:W-:Y:S05]  /*e2a0*/  CALL.REL.NOINC `($__internal_26_$__cuda_sm20_dsqrt_rn_f64_mediumpath_v1) ;  /* 0x00037c8000007944 */ /* 0x001fea0003c00000 */
[----:B------:R-:W-:Y:S02]  /*e2b0*/  MOV R37, R33 ;  /* 0x0000002100257202 */ /* 0x000fe40000000f00 */
.L_x_5592:
[----:B------:R-:W-:Y:S05]  /*e2c0*/  BSYNC B4 ;  /* 0x0000000000047941 */ /* 0x000fea0003800000 */
.L_x_5591:
[----:B-1----:R1:W2:Y:S01]  /*e2d0*/  DADD R98, -RZ, -R36 ;  /* 0x00000000ff627229 */ /* 0x0022a20000000924 */
[----:B------:R-:W-:Y:S05]  /*e2e0*/  BRA `(.L_x_5585) ;  /* 0x0000085000007947 */ /* 0x000fea0003800000 */
.L_x_5584:
[C---:B------:R-:W-:Y:S01]  /*e2f0*/  FSETP.GEU.FTZ.AND P1, PT, R33.reuse, 1.7916666269302368164, PT ;  /* 0x3fe555552100780b */ /* 0x040fe20003f3e000 */
[----:B------:R-:W-:Y:S01]  /*e300*/  BSSY B4, `(.L_x_5593) ;  /* 0x0000066000047945 */ /* 0x000fe20003800000 */
[----:B------:R-:W-:-:S13]  /*e310*/  FSETP.GT.FTZ.AND P0, PT, R33, -1.6999999284744262695, PT ;  /* 0xbfd999992100780b */ /* 0x000fda0003f14000 */
[----:B------:R-:W-:Y:S05]  /*e320*/  @P0 BRA !P1, `(.L_x_5594) ;  /* 0x000003d000000947 */ /* 0x000fea0004800000 */
[----:B------:R-:W0:-:S10]  /*e330*/  DADD R40, R32, 1 ;  /* 0x3ff0000020287429 */ /* 0x000e140000000000 */
[----:B0-----:R-:W-:Y:S01]  /*e340*/  ISETP.GT.AND P2, PT, R41, 0xfffff, PT ;  /* 0x000fffff2900780c */ /* 0x001fe20003f44270 */
[----:B------:R-:W-:Y:S02]  /*e350*/  IMAD.MOV.U32 R4, RZ, RZ, R40 ;  /* 0x000000ffff047224 */ /* 0x000fe400078e0028 */
        /* <DEDUP_REMOVED lines=58> */
.L_x_5594:
        /* <DEDUP_REMOVED lines=22> */
.L_x_5597:
[----:B------:R-:W-:Y:S05]  /*e860*/  BSYNC B5 ;  /* 0x0000000000057941 */ /* 0x000fea0003800000 */
.L_x_5596:
        /* <DEDUP_REMOVED lines=15> */
.L_x_5595:
[----:B------:R-:W-:Y:S05]  /*e960*/  BSYNC B4 ;  /* 0x0000000000047941 */ /* 0x000fea0003800000 */
.L_x_5593:
[----:B-1----:R1:W2:Y:S01]  /*e970*/  DADD R36, R36, -R32 ;  /* 0x0000000024247229 */ /* 0x0022a20000000820 */
[----:B------:R-:W-:Y:S01]  /*e980*/  BSSY B4, `(.L_x_5598) ;  /* 0x0000019000047945 */ /* 0x000fe20003800000 */
[----:B01----:R-:W-:Y:S02]  /*e990*/  IMAD.MOV.U32 R32, RZ, RZ, 0x0 ;  /* 0x00000000ff207424 */ /* 0x003fe400078e00ff */
[----:B------:R-:W-:Y:S02]  /*e9a0*/  IMAD.MOV.U32 R33, RZ, RZ, 0x3fd80000 ;  /* 0x3fd80000ff217424 */ /* 0x000fe400078e00ff */
        /* <DEDUP_REMOVED lines=17> */
[----:B-1----:R-:W-:Y:S01]  /*eac0*/  IMAD.MOV.U32 R36, RZ, RZ, R32 ;  /* 0x000000ffff247224 */ /* 0x002fe200078e0020 */
[----:B------:R-:W-:Y:S01]  /*ead0*/  MOV R38, 0xeb00 ;  /* 0x0000eb0000267802 */ /* 0x000fe20000000f00 */
[----:B------:R-:W-:Y:S02]  /*eae0*/  IMAD.MOV.U32 R37, RZ, RZ, R5 ;  /* 0x000000ffff257224 */ /* 0x000fe400078e0005 */
[----:B0-----:R-:W-:Y:S05]  /*eaf0*/  CALL.REL.NOINC `($__internal_26_$__cuda_sm20_dsqrt_rn_f64_mediumpath_v1) ;  /* 0x0003743000007944 */ /* 0x001fea0003c00000 */
[----:B------:R-:W-:Y:S02]  /*eb00*/  IMAD.MOV.U32 R37, RZ, RZ, R33 ;  /* 0x000000ffff257224 */ /* 0x000fe400078e0021 */
.L_x_5599:
[----:B------:R-:W-:Y:S05]  /*eb10*/  BSYNC B4 ;  /* 0x0000000000047941 */ /* 0x000fea0003800000 */
.L_x_5598:
[----:B-1----:R-:W-:Y:S01]  /*eb20*/  MOV R98, R36 ;  /* 0x0000002400627202 */ /* 0x002fe20000000f00 */
[----:B------:R-:W-:Y:S02]  /*eb30*/  IMAD.MOV.U32 R99, RZ, RZ, R37 ;  /* 0x000000ffff637224 */ /* 0x000fe400078e0025 */
.L_x_5585:
[----:B------:R-:W-:Y:S05]  /*eb40*/  BSYNC B0 ;  /* 0x0000000000007941 */ /* 0x000fea0003800000 */
.L_x_5583:
[----:B------:R-:W3:Y:S01]  /*eb50*/  DMUL R38, R48, 0.5 ;  /* 0x3fe0000030267828 */ /* 0x000ee20000000000 */
[----:B------:R-:W-:Y:S01]  /*eb60*/  IMAD.MOV.U32 R32, RZ, RZ, 0x0 ;  /* 0x00000000ff207424 */ /* 0x000fe200078e00ff */
[----:B------:R-:W-:Y:S01]  /*eb70*/  MOV R33, 0x3fd80000 ;  /* 0x3fd8000000217802 */ /* 0x000fe20000000f00 */
[----:B------:R-:W-:Y:S03]  /*eb80*/  BSSY B0, `(.L_x_5600) ;  /* 0x0000015000007945 */ /* 0x000fe60003800000 */
[----:B---3--:R-:W3:Y:S04]  /*eb90*/  MUFU.RSQ64H R53, R39 ;  /* 0x0000002700357308 */ /* 0x008ee80000001c00 */
[----:B------:R-:W-:-:S04]  /*eba0*/  IADD3 R52, R39, -0x3500000, RZ ;  /* 0xfcb0000027347810 */ /* 0x000fc80007ffe0ff */
[----:B------:R-:W-:Y:S02]  /*ebb0*/  ISETP.GE.U32.AND P0, PT, R52, 0x7ca00000, PT ;  /* 0x7ca000003400780c */ /* 0x000fe40003f06070 */
[----:B0--3--:R-:W0:-:S06]  /*ebc0*/  DMUL R4, R52, R52 ;  /* 0x0000003434047228 */ /* 0x009e0c0000000000 */
[----:B0-----:R-:W0:-:S06]  /*ebd0*/  DFMA R4, R38, -R4, 1 ;  /* 0x3ff000002604742b */ /* 0x001e0c0000000804 */
[----:B0-----:R-:W-:-:S04]  /*ebe0*/  DFMA R32, R4, R32, 0.5 ;  /* 0x3fe000000420742b */ /* 0x001fc80000000020 */
[----:B------:R-:W0:-:S06]  /*ebf0*/  DMUL R4, R52, R4 ;  /* 0x0000000434047228 */ /* 0x000e0c0000000000 */
[----:B0-----:R-:W0:-:S06]  /*ec00*/  DFMA R4, R32, R4, R52 ;  /* 0x000000042004722b */ /* 0x001e0c0000000034 */
[----:B0-----:R-:W0:-:S04]  /*ec10*/  DMUL R40, R38, R4 ;  /* 0x0000000426287228 */ /* 0x001e080000000000 */
[----:B-1----:R-:W-:Y:S01]  /*ec20*/  IADD3 R37, R5, -0x100000, RZ ;  /* 0xfff0000005257810 */ /* 0x002fe20007ffe0ff */
[----:B------:R-:W-:Y:S01]  /*ec30*/  IMAD.MOV.U32 R36, RZ, RZ, R4 ;  /* 0x000000ffff247224 */ /* 0x000fe200078e0004 */
[----:B0-----:R-:W0:-:S06]  /*ec40*/  DFMA R42, R40, -R40, R38 ;  /* 0x80000028282a722b */ /* 0x001e0c0000000026 */
[----:B0-----:R0:W1:Y:S01]  /*ec50*/  DFMA R32, R42, R36, R40 ;  /* 0x000000242a20722b */ /* 0x0010620000000028 */
[----:B------:R-:W-:Y:S05]  /*ec60*/  @!P0 BRA `(.L_x_5601) ;  /* 0x0000006000008947 */ /* 0x000fea0003800000 */
[----:B------:R-:W-:Y:S01]  /*ec70*/  MOV R54, R38 ;  /* 0x0000002600367202 */ /* 0x000fe20000000f00 */
[----:B0-----:R-:W-:Y:S01]  /*ec80*/  IMAD.MOV.U32 R36, RZ, RZ, R4 ;  /* 0x000000ffff247224 */ /* 0x001fe200078e0004 */
[----:B------:R-:W-:Y:S01]  /*ec90*/  MOV R38, 0xecc0 ;  /* 0x0000ecc000267802 */ /* 0x000fe20000000f00 */
[----:B-1----:R-:W-:Y:S02]  /*eca0*/  IMAD.MOV.U32 R33, RZ, RZ, R43 ;  /* 0x000000ffff217224 */ /* 0x002fe400078e002b */
[----:B--2---:R-:W-:Y:S05]  /*ecb0*/  CALL.REL.NOINC `($__internal_26_$__cuda_sm20_dsqrt_rn_f64_mediumpath_v1) ;  /* 0x0003727000007944 */ /* 0x004fea0003c00000 */
[----:B------:R-:W-:Y:S02]  /*ecc0*/  IMAD.MOV.U32 R32, RZ, RZ, R36 ;  /* 0x000000ffff207224 */ /* 0x000fe400078e0024 */
.L_x_5601:
[----:B------:R-:W-:Y:S05]  /*ecd0*/  BSYNC B0 ;  /* 0x0000000000007941 */ /* 0x000fea0003800000 */
.L_x_5600:
[----:B-12---:R-:W1:Y:S01]  /*ece0*/  DMUL R34, R32, R98 ;  /* 0x0000006220227228 */ /* 0x006e620000000000 */
[----:B------:R-:W-:Y:S05]  /*ecf0*/  BSSY B0, `(.L_x_5602) ;  /* 0x0000064000007945 */ /* 0x000fea0003800000 */
[----:B-1----:R-:W1:-:S10]  /*ed00*/  DADD R32, -RZ, -R34 ;  /* 0x00000000ff207229 */ /* 0x002e540000000922 */
[----:B-1----:R-:W-:-:S04]  /*ed10*/  LOP3.LUT R5, R33, 0x7fffffff, RZ, 0xc0, !PT ;  /* 0x7fffffff21057812 */ /* 0x002fc800078ec0ff */
[----:B------:R-:W-:-:S13]  /*ed20*/  ISETP.GE.U32.AND P0, PT, R5, 0x7ff00000, PT ;  /* 0x7ff000000500780c */ /* 0x000fda0003f06070 */
[----:B------:R-:W-:Y:S05]  /*ed30*/  @!P0 BRA `(.L_x_5603) ;  /* 0x0000008000008947 */ /* 0x000fea0003800000 */
[----:B------:R-:W1:Y:S01]  /*ed40*/  DADD R34, -R34, -R34 ;  /* 0x0000000022227229 */ /* 0x000e620000000922 */
[----:B------:R-:W-:Y:S02]  /*ed50*/  ISETP.NE.AND P0, PT, R32, RZ, PT ;  /* 0x000000ff2000720c */ /* 0x000fe40003f05270 */
[----:B------:R-:W-:Y:S02]  /*ed60*/  ISETP.GE.AND P1, PT, R33, RZ, PT ;  /* 0x000000ff2100720c */ /* 0x000fe40003f26270 */
[----:B------:R-:W-:Y:S02]  /*ed70*/  ISETP.EQ.AND P0, PT, R5, 0x7ff00000, !P0 ;  /* 0x7ff000000500780c */ /* 0x000fe40004702270 */
[----:B------:R-:W-:-:S03]  /*ed80*/  FSEL R97, RZ, 2, P1 ;  /* 0x40000000ff617808 */ /* 0x000fc60000800000 */
[----:B-1----:R-:W-:Y:S02]  /*ed90*/  FSEL R96, R34, RZ, !P0 ;  /* 0x000000ff22607208 */ /* 0x002fe40004000000 */
[----:B------:R-:W-:Y:S01]  /*eda0*/  FSEL R97, R97, R35, P0 ;  /* 0x0000002361617208 */ /* 0x000fe20000000000 */
[----:B------:R-:W-:Y:S05]  /*edb0*/  BRA `(.L_x_5604) ;  /* 0x0000057000007947 */ /* 0x000fea0003800000 */
.L_x_5603:
[----:B------:R-:W-:Y:S01]  /*edc0*/  MOV R4, R32 ;  /* 0x0000002000047202 */ /* 0x000fe20000000f00 */
[----:B------:R-:W-:Y:S01]  /*edd0*/  IMAD.MOV.U32 R38, RZ, RZ, RZ ;  /* 0x000000ffff267224 */ /* 0x000fe200078e00ff */
[----:B0-----:R-:W-:Y:S01]  /*ede0*/  MOV R43, 0x3df8774a ;  /* 0x3df8774a002b7802 */ /* 0x001fe20000000f00 */
[----:B------:R-:W-:Y:S01]  /*edf0*/  IMAD.MOV.U32 R42, RZ, RZ, -0x2b1f4029 ;  /* 0xd4e0bfd7ff2a7424 */ /* 0x000fe200078e00ff */
[----:B------:R-:W-:Y:S01]  /*ee00*/  MOV R50, 0x652b82fe ;  /* 0x652b82fe00327802 */ /* 0x000fe20000000f00 */
[----:B------:R-:W-:Y:S01]  /*ee10*/  IMAD.MOV.U32 R52, RZ, RZ, 0x0 ;  /* 0x00000000ff347424 */ /* 0x000fe200078e00ff */
[----:B------:R-:W0:Y:S01]  /*ee20*/  DADD R36, R4, 4 ;  /* 0x4010000004247429 */ /* 0x000e220000000000 */
[----:B------:R-:W-:Y:S01]  /*ee30*/  IMAD.MOV.U32 R53, RZ, RZ, 0x3ff00000 ;  /* 0x3ff00000ff357424 */ /* 0x000fe200078e00ff */
[----:B------:R-:W-:Y:S01]  /*ee40*/  ISETP.GT.U32.AND P0, PT, R5, 0x403b4000, PT ;  /* 0x403b40000500780c */ /* 0x000fe20003f04070 */
[----:B------:R-:W-:-:S03]  /*ee50*/  IMAD.MOV.U32 R51, RZ, RZ, 0x3ff71547 ;  /* 0x3ff71547ff337424 */ /* 0x000fc600078e00ff */
[----:B0-----:R-:W0:Y:S01]  /*ee60*/  MUFU.RCP64H R39, R37 ;  /* 0x0000002500277308 */ /* 0x001e220000001800 */
[----:B------:R-:W-:-:S04]  /*ee70*/  DFMA R52, R4, 2, R52 ;  /* 0x400000000434782b */ /* 0x000fc80000000034 */
        /* <DEDUP_REMOVED lines=9> */
[----:B0-----:R0:W1:Y:S02]  /*ef10*/  DFMA R36, R34, -R42, c[0x2][0x128] ;  /* 0x00804a002224762b */ /* 0x001064000000082a */
[----:B0-----:R-:W0:Y:S01]  /*ef20*/  MUFU.RCP64H R43, R53 ;  /* 0x00000035002b7308 */ /* 0x001e220000001800 */
[----:B------:R-:W-:-:S03]  /*ef30*/  IMAD.MOV.U32 R42, RZ, RZ, RZ ;  /* 0x000000ffff2a7224 */ /* 0x000fc600078e00ff */
[----:B-1----:R-:W1:-:S06]  /*ef40*/  DFMA R36, R34, R36, c[0x2][0x130] ;  /* 0x00804c002224762b */ /* 0x002e4c0000000024 */
[----:B-1----:R-:W1:-:S06]  /*ef50*/  DFMA R36, R34, R36, c[0x2][0x138] ;  /* 0x00804e002224762b */ /* 0x002e4c0000000024 */
[----:B-1----:R-:W1:-:S04]  /*ef60*/  DFMA R36, R34, R36, c[0x2][0x140] ;  /* 0x008050002224762b */ /* 0x002e480000000024 */
[----:B0-----:R0:W2:Y:S02]  /*ef70*/  DFMA R54, -R52, R42, 1 ;  /* 0x3ff000003436742b */ /* 0x0010a4000000012a */
[----:B0-----:R-:W-:Y:S01]  /*ef80*/  MOV R52, 0x69ce2bdf ;  /* 0x69ce2bdf00347802 */ /* 0x001fe20000000f00 */
[----:B------:R-:W-:Y:S01]  /*ef90*/  IMAD.MOV.U32 R53, RZ, RZ, 0x3e5ade15 ;  /* 0x3e5ade15ff357424 */ /* 0x000fe200078e00ff */
[----:B-1----:R-:W0:-:S04]  /*efa0*/  DFMA R36, R34, R36, c[0x2][0x148] ;  /* 0x008052002224762b */ /* 0x002e080000000024 */
[----:B--2---:R-:W1:-:S04]  /*efb0*/  DFMA R54, R54, R54, R54 ;  /* 0x000000363636722b */ /* 0x004e480000000036 */
[----:B0-----:R-:W0:-:S04]  /*efc0*/  DFMA R36, R34, R36, c[0x2][0x150] ;  /* 0x008054002224762b */ /* 0x001e080000000024 */
[----:B-1----:R-:W-:-:S04]  /*efd0*/  DFMA R42, R42, R54, R42 ;  /* 0x000000362a2a722b */ /* 0x002fc8000000002a */
[----:B0-----:R-:W0:-:S04]  /*efe0*/  DFMA R38, R34, R36, c[0x2][0x158] ;  /* 0x008056002226762b */ /* 0x001e080000000024 */
[----:B------:R-:W1:-:S04]  /*eff0*/  DMUL R36, R4, R4 ;  /* 0x0000000404247228 */ /* 0x000e480000000000 */
[----:B0-----:R-:W0:-:S04]  /*f000*/  DFMA R40, R34, R38, c[0x2][0x160] ;  /* 0x008058002228762b */ /* 0x001e080000000026 */
[----:B-1----:R-:W1:-:S04]  /*f010*/  DFMA R38, -R36, R50, 6.75539944105574400000e+15 ;  /* 0x433800002426742b */ /* 0x002e480000000132 */
[----:B0-----:R-:W0:-:S04]  /*f020*/  DFMA R40, R34, R40, c[0x2][0x168] ;  /* 0x00805a002228762b */ /* 0x001e080000000028 */
[----:B-1----:R1:W2:Y:S02]  /*f030*/  DADD R56, R38, -6.75539944105574400000e+15 ;  /* 0xc338000026387429 */ /* 0x0022a40000000000 */
[----:B------:R-:W-:Y:S02]  /*f040*/  LEA.HI R0, R38, R38, RZ, 0x1 ;  /* 0x0000002626007211 */ /* 0x000fe400078f08ff */
[----:B0-----:R-:W0:Y:S02]  /*f050*/  DFMA R40, R34, R40, c[0x2][0x170] ;  /* 0x00805c002228762b */ /* 0x001e240000000028 */
[----:B-1----:R-:W-:Y:S02]  /*f060*/  SHF.R.S32.HI R39, RZ, 0x1, R0 ;  /* 0x00000001ff277819 */ /* 0x002fe40000011400 */
[----:B--2---:R-:W1:-:S03]  /*f070*/  DFMA R58, R56, c[0x2][0xb8], -R36 ;  /* 0x00802e00383a7a2b */ /* 0x004e460000000824 */
[----:B------:R-:W-:Y:S01]  /*f080*/  IMAD.IADD R38, R38, 0x1, -R39 ;  /* 0x0000000126267824 */ /* 0x000fe200078e0a27 */
        /* <DEDUP_REMOVED lines=21> */
[----:B-1----:R-:W1:-:S04]  /*f1e0*/  DFMA R52, R40, R52, 1 ;  /* 0x3ff000002834742b */ /* 0x002e480000000034 */
[----:B0-----:R-:W0:-:S04]  /*f1f0*/  DFMA R50, R34, R50, c[0x2][0x1d0] ;  /* 0x008074002232762b */ /* 0x001e080000000032 */
[----:B-1----:R-:W1:-:S04]  /*f200*/  DFMA R52, R40, R52, 1 ;  /* 0x3ff000002834742b */ /* 0x002e480000000034 */
[----:B0-----:R-:W0:-:S04]  /*f210*/  DMUL R34, R50, R42 ;  /* 0x0000002a32227228 */ /* 0x001e080000000000 */
[----:B------:R-:W-:Y:S02]  /*f220*/  DFMA R36, -R4, R4, R36 ;  /* 0x000000040424722b */ /* 0x000fe40000000124 */
[----:B-1----:R-:W-:Y:S02]  /*f230*/  LEA R53, R39, R53, 0x14 ;  /* 0x0000003527357211 */ /* 0x002fe400078ea0ff */
[----:B0-----:R-:W0:Y:S01]  /*f240*/  DMUL R40, R34, -2 ;  /* 0xc000000022287828 */ /* 0x001e220000000000 */
[----:B------:R-:W-:Y:S01]  /*f250*/  LEA R39, R38, 0x3ff00000, 0x14 ;  /* 0x3ff0000026277811 */ /* 0x000fe200078ea0ff */
[----:B------:R-:W-:-:S04]  /*f260*/  IMAD.MOV.U32 R38, RZ, RZ, RZ ;  /* 0x000000ffff267224 */ /* 0x000fc800078e00ff */
[----:B0-----:R-:W0:-:S04]  /*f270*/  DFMA R40, R4, R40, R50 ;  /* 0x000000280428722b */ /* 0x001e080000000032 */
[----:B------:R-:W1:-:S04]  /*f280*/  DMUL R38, R52, R38 ;  /* 0x0000002634267228 */ /* 0x000e480000000000 */
[----:B0-----:R-:W0:-:S04]  /*f290*/  DADD R40, -R34, R40 ;  /* 0x0000000022287229 */ /* 0x001e080000000128 */
[----:B-1----:R-:W-:-:S04]  /*f2a0*/  DFMA R36, R38, R36, R38 ;  /* 0x000000242624722b */ /* 0x002fc80000000026 */
        /* <DEDUP_REMOVED lines=8> */
.L_x_5604:
[----:B------:R-:W-:Y:S05]  /*f330*/  BSYNC B0 ;  /* 0x0000000000007941 */ /* 0x000fea0003800000 */
.L_x_5602:
        /* <DEDUP_REMOVED lines=32> */
.L_x_5611:
        /* <DEDUP_REMOVED lines=11> */
[----:B0--3--:R-:W0:-:S06]  /*f5f0*/  DADD R70, R102, R70 ;  /* 0x0000000066467229 */ /* 0x009e0c0000000046 */
        /* <DEDUP_REMOVED lines=216> */
[----:B------:R-:W-:Y:S02]  /*10380*/  MOV R84, R64 ;  /* 0x0000004000547202 */ /* 0x000fe40000000f00 */
        /* <DEDUP_REMOVED lines=87> */
.L_x_5607:
[----:B------:R-:W-:Y:S05]  /*10900*/  BSYNC B2 ;  /* 0x0000000000027941 */ /* 0x000fea0003800000 */
.L_x_5606:
        /* <DEDUP_REMOVED lines=22> */
[----:B------:R-:W-:Y:S01]  /*10a70*/  MOV R70, R66 ;  /* 0x0000004200467202 */ /* 0x000fe20000000f00 */
[----:B------:R-:W-:Y:S01]  /*10a80*/  IMAD.MOV.U32 R68, RZ, RZ, R48 ;  /* 0x000000ffff447224 */ /* 0x000fe200078e0030 */
[----:B------:R-:W-:Y:S01]  /*10a90*/  MOV R66, 0x10ac0 ;  /* 0x00010ac000427802 */ /* 0x000fe20000000f00 */
[----:B------:R-:W-:Y:S02]  /*10aa0*/  IMAD.MOV.U32 R65, RZ, RZ, R49 ;  /* 0x000000ffff417224 */ /* 0x000fe400078e0031 */
[----:B0-----:R-:W-:Y:S05]  /*10ab0*/  CALL.REL.NOINC `($__internal_25_$__cuda_sm20_div_rn_f64_full) ;  /* 0x00034e1000007944 */ /* 0x001fea0003c00000 */
[----:B------:R-:W-:Y:S02]  /*10ac0*/  MOV R64, R68 ;  /* 0x0000004400407202 */ /* 0x000fe40000000f00 */
.L_x_5610:
[----:B------:R-:W-:Y:S05]  /*10ad0*/  BSYNC B4 ;  /* 0x0000000000047941 */ /* 0x000fea0003800000 */
.L_x_5609:
[----:B------:R-:W-:Y:S01]  /*10ae0*/  IADD3 R4, R4, 0x1, RZ ;  /* 0x0000000104047810 */ /* 0x000fe20007ffe0ff */
[----:B------:R1:W2:Y:S01]  /*10af0*/  DADD R68, -RZ, |R114| ;  /* 0x00000000ff447229 */ /* 0x0002a20000000572 */
[----:B------:R-:W-:Y:S02]  /*10b00*/  IMAD.MOV.U32 R66, RZ, RZ, R64 ;  /* 0x000000ffff427224 */ /* 0x000fe400078e0040 */
[----:B------:R-:W-:Y:S01]  /*10b10*/  ISETP.GE.U32.AND P0, PT, R4, 0x19, PT ;  /* 0x000000190400780c */ /* 0x000fe20003f06070 */
[----:B------:R-:W-:-:S12]  /*10b20*/  IMAD.MOV.U32 R67, RZ, RZ, R65 ;  /* 0x000000ffff437224 */ /* 0x000fd800078e0041 */
[----:B-12---:R-:W-:Y:S01]  /*10b30*/  @P0 CALL.REL.NOINC `(.L_x_5608) ;  /* 0x0000001000000944 */ /* 0x006fe20003c00000 */
[----:B------:R-:W-:Y:S05]  /*10b40*/  BRA `(.L_x_5611) ;  /* 0xffffe9f000007947 */ /* 0x000fea000383ffff */
.L_x_5608:
[----:B------:R-:W-:Y:S05]  /*10b50*/  BSYNC B0 ;  /* 0x0000000000007941 */ /* 0x000fea0003800000 */
.L_x_5605:
[----:B------:R-:W1:Y:S01]  /*10b60*/  DMUL R4, R48, -0.5 ;  /* 0xbfe0000030047828 */ /* 0x000e620000000000 */
[----:B0-----:R-:W-:Y:S01]  /*10b70*/  MOV R34, 0x652b82fe ;  /* 0x652b82fe00227802 */ /* 0x001fe20000000f00 */
[----:B------:R-:W-:Y:S01]  /*10b80*/  IMAD.MOV.U32 R35, RZ, RZ, 0x3ff71547 ;  /* 0x3ff71547ff237424 */ /* 0x000fe200078e00ff */
[----:B------:R-:W-:Y:S01]  /*10b90*/  MOV R39, 0x3e5ade15 ;  /* 0x3e5ade1500277802 */ /* 0x000fe20000000f00 */
[----:B------:R-:W-:Y:S01]  /*10ba0*/  IMAD.MOV.U32 R38, RZ, RZ, 0x69ce2bdf ;  /* 0x69ce2bdfff267424 */ /* 0x000fe200078e00ff */
[----:B------:R-:W-:Y:S01]  /*10bb0*/  BSSY B0, `(.L_x_5612) ;  /* 0x0000033000007945 */ /* 0x000fe20003800000 */
[----:B-1----:R-:W0:-:S06]  /*10bc0*/  DMUL R4, R4, R98 ;  /* 0x0000006204047228 */ /* 0x002e0c0000000000 */
[----:B0-----:R-:W0:-:S06]  /*10bd0*/  DMUL R98, R4, R98 ;  /* 0x0000006204627228 */ /* 0x001e0c0000000000 */
[----:B0-----:R-:W0:-:S04]  /*10be0*/  DFMA R4, R98, R34, 6.75539944105574400000e+15 ;  /* 0x433800006204742b */ /* 0x001e080000000022 */
[----:B------:R-:W-:Y:S02]  /*10bf0*/  FSETP.GEU.FTZ.AND P0, PT, |R99|, 4.1917929649353027344, PT ;  /* 0x4086232b6300780b */ /* 0x000fe40003f1e200 */
[----:B0-----:R-:W0:-:S06]  /*10c00*/  DADD R34, R4, -6.75539944105574400000e+15 ;  /* 0xc338000004227429 */ /* 0x001e0c0000000000 */
[----:B0-----:R-:W0:-:S06]  /*10c10*/  DFMA R36, R34, c[0x2][0xb8], R98 ;  /* 0x00802e0022247a2b */ /* 0x001e0c0000000062 */
[----:B0-----:R-:W0:-:S06]  /*10c20*/  DFMA R34, R34, c[0x2][0xc0], R36 ;  /* 0x0080300022227a2b */ /* 0x001e0c0000000024 */
[----:B0-----:R-:W0:-:S04]  /*10c30*/  DFMA R36, R34, R38, c[0x2][0xc8] ;  /* 0x008032002224762b */ /* 0x001e080000000026 */
[----:B------:R1:W2:Y:S02]  /*10c40*/  DMUL R38, R48, c[0x2][0x1d8] ;  /* 0x0080760030267a28 */ /* 0x0002a40000000000 */
[----:B-1----:R-:W-:Y:S02]  /*10c50*/  IMAD.MOV.U32 R48, RZ, RZ, 0x0 ;  /* 0x00000000ff307424 */ /* 0x002fe400078e00ff */
[C---:B0-----:R-:W0:Y:S01]  /*10c60*/  DFMA R36, R34.reuse, R36, c[0x2][0xd0] ;  /* 0x008034002224762b */ /* 0x041e220000000024 */
[----:B------:R-:W-:Y:S01]  /*10c70*/  IMAD.MOV.U32 R49, RZ, RZ, 0x3fd80000 ;  /* 0x3fd80000ff317424 */ /* 0x000fe200078e00ff */
[----:B--2---:R-:W1:Y:S04]  /*10c80*/  MUFU.RSQ64H R53, R39 ;  /* 0x0000002700357308 */ /* 0x004e680000001c00 */
[----:B0-----:R-:W0:Y:S01]  /*10c90*/  DFMA R36, R34, R36, c[0x2][0xd8] ;  /* 0x008036002224762b */ /* 0x001e220000000024 */
[----:B------:R-:W-:-:S04]  /*10ca0*/  IADD3 R52, R39, -0x3500000, RZ ;  /* 0xfcb0000027347810 */ /* 0x000fc80007ffe0ff */
[----:B------:R-:W-:Y:S01]  /*10cb0*/  ISETP.GE.U32.AND P2, PT, R52, 0x7ca00000, PT ;  /* 0x7ca000003400780c */ /* 0x000fe20003f46070 */
[----:B0-----:R-:W0:-:S06]  /*10cc0*/  DFMA R36, R34, R36, c[0x2][0xe0] ;  /* 0x008038002224762b */ /* 0x001e0c0000000024 */
[----:B0-----:R-:W0:-:S04]  /*10cd0*/  DFMA R36, R34, R36, c[0x2][0xe8] ;  /* 0x00803a002224762b */ /* 0x001e080000000024 */
[----:B-1----:R-:W1:-:S04]  /*10ce0*/  DMUL R40, R52, R52 ;  /* 0x0000003434287228 */ /* 0x002e480000000000 */
[----:B0-----:R-:W0:-:S04]  /*10cf0*/  DFMA R36, R34, R36, c[0x2][0xf0] ;  /* 0x00803c002224762b */ /* 0x001e080000000024 */
[----:B-1----:R-:W1:-:S04]  /*10d00*/  DFMA R40, R38, -R40, 1 ;  /* 0x3ff000002628742b */ /* 0x002e480000000828 */
[----:B0-----:R-:W0:-:S04]  /*10d10*/  DFMA R36, R34, R36, c[0x2][0xf8] ;  /* 0x00803e002224762b */ /* 0x001e080000000024 */
[----:B-1----:R-:W-:-:S04]  /*10d20*/  DFMA R48, R40, R48, 0.5 ;  /* 0x3fe000002830742b */ /* 0x002fc80000000030 */
[----:B0-----:R-:W0:-:S04]  /*10d30*/  DFMA R36, R34, R36, c[0x2][0x100] ;  /* 0x008040002224762b */ /* 0x001e080000000024 */
[----:B------:R-:W1:-:S04]  /*10d40*/  DMUL R40, R52, R40 ;  /* 0x0000002834287228 */ /* 0x000e480000000000 */
[----:B0-----:R-:W0:-:S04]  /*10d50*/  DFMA R36, R34, R36, c[0x2][0x108] ;  /* 0x008042002224762b */ /* 0x001e080000000024 */
[----:B-1----:R-:W1:-:S04]  /*10d60*/  DFMA R48, R48, R40, R52 ;  /* 0x000000283030722b */ /* 0x002e480000000034 */
[----:B0-----:R-:W0:-:S04]  /*10d70*/  DFMA R36, R34, R36, 1 ;  /* 0x3ff000002224742b */ /* 0x001e080000000024 */
[----:B-1----:R-:W1:-:S04]  /*10d80*/  DMUL R40, R38, R48 ;  /* 0x0000003026287228 */ /* 0x002e480000000000 */
[----:B0-----:R0:W2:Y:S02]  /*10d90*/  DFMA R34, R34, R36, 1 ;  /* 0x3ff000002222742b */ /* 0x0010a40000000024 */
[----:B0-----:R-:W-:Y:S02]  /*10da0*/  IADD3 R37, R49, -0x100000, RZ ;  /* 0xfff0000031257810 */ /* 0x001fe40007ffe0ff */
[----:B-1----:R-:W0:Y:S01]  /*10db0*/  DFMA R42, R40, -R40, R38 ;  /* 0x80000028282a722b */ /* 0x002e220000000026 */
[----:B------:R-:W-:-:S05]  /*10dc0*/  MOV R36, R48 ;  /* 0x0000003000247202 */ /* 0x000fca0000000f00 */
[----:B--2---:R-:W-:Y:S01]  /*10dd0*/  IMAD R67, R4, 0x100000, R35 ;  /* 0x0010000004437824 */ /* 0x004fe200078e0223 */
[----:B0-----:R0:W1:Y:S01]  /*10de0*/  DFMA R64, R42, R36, R40 ;  /* 0x000000242a40722b */ /* 0x0010620000000028 */
[----:B------:R-:W-:Y:S01]  /*10df0*/  IMAD.MOV.U32 R66, RZ, RZ, R34 ;  /* 0x000000ffff427224 */ /* 0x000fe200078e0022 */
[----:B------:R-:W-:Y:S05]  /*10e00*/  @!P0 BRA `(.L_x_5613) ;  /* 0x000000d000008947 */ /* 0x000fea0003800000 */
[----:B01----:R-:W-:Y:S01]  /*10e10*/  FSETP.GEU.FTZ.AND P0, PT, |R99|, 4.2275390625, PT ;  /* 0x408748006300780b */ /* 0x003fe20003f1e200 */
        /* <DEDUP_REMOVED lines=9> */
[----:B------:R-:W-:Y:S01]  /*10eb0*/  @!P0 IMAD.MOV.U32 R4, RZ, RZ, R34 ;  /* 0x000000ffff048224 */ /* 0x000fe200078e0022 */
[----:B------:R-:W-:-:S06]  /*10ec0*/  @!P0 MOV R34, RZ ;  /* 0x000000ff00228202 */ /* 0x000fcc0000000f00 */
[----:B------:R0:W1:-:S06]  /*10ed0*/  @!P0 DMUL R66, R4, R34 ;  /* 0x0000002204428228 */ /* 0x00004c0000000000 */
.L_x_5613:
[----:B01----:R-:W-:Y:S05]  /*10ee0*/  BSYNC B0 ;  /* 0x0000000000007941 */ /* 0x003fea0003800000 */
.L_x_5612:
[----:B------:R-:W-:Y:S01]  /*10ef0*/  BSSY B0, `(.L_x_5614) ;  /* 0x000000a000007945 */ /* 0x000fe20003800000 */
[----:B------:R0:W1:Y:S01]  /*10f00*/  DMUL R66, R66, R32 ;  /* 0x0000002042427228 */ /* 0x0000620000000000 */
[----:B------:R-:W-:Y:S05]  /*10f10*/  @!P2 BRA `(.L_x_5615) ;  /* 0x000000700000a947 */ /* 0x000fea0003800000 */
[----:B------:R-:W-:Y:S01]  /*10f20*/  IMAD.MOV.U32 R54, RZ, RZ, R38 ;  /* 0x000000ffff367224 */ /* 0x000fe200078e0026 */
[----:B0-----:R-:W-:Y:S01]  /*10f30*/  MOV R33, R43 ;  /* 0x0000002b00217202 */ /* 0x001fe20000000f00 */
[----:B------:R-:W-:Y:S01]  /*10f40*/  IMAD.MOV.U32 R36, RZ, RZ, R48 ;  /* 0x000000ffff247224 */ /* 0x000fe200078e0030 */
[----:B------:R-:W-:Y:S02]  /*10f50*/  MOV R38, 0x10f70 ;  /* 0x00010f7000267802 */ /* 0x000fe40000000f00 */
[----:B-1----:R-:W-:Y:S05]  /*10f60*/  CALL.REL.NOINC `($__internal_26_$__cuda_sm20_dsqrt_rn_f64_mediumpath_v1) ;  /* 0x00034fc000007944 */ /* 0x002fea0003c00000 */
[----:B------:R-:W-:Y:S02]  /*10f70*/  IMAD.MOV.U32 R64, RZ, RZ, R36 ;  /* 0x000000ffff407224 */ /* 0x000fe400078e0024 */
[----:B------:R-:W-:Y:S02]  /*10f80*/  IMAD.MOV.U32 R65, RZ, RZ, R33 ;  /* 0x000000ffff417224 */ /* 0x000fe400078e0021 */
.L_x_5615:
[----:B------:R-:W-:Y:S05]  /*10f90*/  BSYNC B0 ;  /* 0x0000000000007941 */ /* 0x000fea0003800000 */
.L_x_5614:
        /* <DEDUP_REMOVED lines=18> */
[----:B------:R-:W-:Y:S05]  /*110c0*/  CALL.REL.NOINC `($__internal_25_$__cuda_sm20_div_rn_f64_full) ;  /* 0x0003480000007944 */ /* 0x000fea0003c00000 */
[----:B------:R-:W-:Y:S02]  /*110d0*/  MOV R69, R65 ;  /* 0x0000004100457202 */ /* 0x000fe40000000f00 */
.L_x_5617:
[----:B------:R-:W-:Y:S05]  /*110e0*/  BSYNC B0 ;  /* 0x0000000000007941 */ /* 0x000fea0003800000 */
.L_x_5616:
[----:B------:R0:W1:Y:S01]  /*110f0*/  DFMA R96, R96, 0.5, -R68 ;  /* 0x3fe000006060782b */ /* 0x0000620000000844 */
[----:B------:R-:W-:Y:S05]  /*11100*/  BRA `(.L_x_5510) ;  /* 0x0000af3000007947 */ /* 0x000fea0003800000 */
.L_x_5514:
        /* <DEDUP_REMOVED lines=32> */
[----:B------:R-:W-:Y:S01]  /*11310*/  IMAD.MOV.U32 R58, RZ, RZ, -0x73ca209b ;  /* 0x8c35df65ff3a7424 */ /* 0x000fe200078e00ff */
[----:B0-----:R-:W-:Y:S01]  /*11320*/  MOV R41, 0x3e3ccf5c ;  /* 0x3e3ccf5c00297802 */ /* 0x001fe20000000f00 */
[----:B------:R-:W-:Y:S01]  /*11330*/  IMAD.MOV.U32 R40, RZ, RZ, -0x1480f261 ;  /* 0xeb7f0d9fff287424 */ /* 0x000fe200078e00ff */
[----:B------:R0:W-:Y:S01]  /*11340*/  STL.64 [R1+0x30], R52 ;  /* 0x0000303401007387 */ /* 0x0001e20000100a00 */
[----:B------:R-:W-:Y:S01]  /*11350*/  BSSY B0, `(.L_x_5618) ;  /* 0x0000746000007945 */ /* 0x000fe20003800000 */
[----:B---3--:R-:W-:-:S02]  /*11360*/  IMAD.MOV.U32 R42, RZ, RZ, 0x55c37c1c ;  /* 0x55c37c1cff2a7424 */ /* 0x008fc400078e00ff */
[----:B------:R2:W-:Y:S01]  /*11370*/  STL.64 [R1+0x38], R54 ;  /* 0x0000383601007387 */ /* 0x0005e20000100a00 */
[----:B------:R-:W-:-:S03]  /*11380*/  IMAD.MOV.U32 R43, RZ, RZ, 0x3e46097d ;  /* 0x3e46097dff2b7424 */ /* 0x000fc600078e00ff */
[----:B------:R3:W-:Y:S01]  /*11390*/  STL.64 [R1+0x40], R32 ;  /* 0x0000402001007387 */ /* 0x0007e20000100a00 */
[----:B-1----:R-:W-:Y:S01]  /*113a0*/  MOV R50, 0x7c7a2faa ;  /* 0x7c7a2faa00327802 */ /* 0x002fe20000000f00 */
[----:B------:R-:W-:Y:S02]  /*113b0*/  IMAD.MOV.U32 R51, RZ, RZ, -0x41cd2de7 ;  /* 0xbe32d219ff337424 */ /* 0x000fe400078e00ff */
[----:B0-----:R-:W-:Y:S01]  /*113c0*/  IMAD.MOV.U32 R52, RZ, RZ, -0x2db2a376 ;  /* 0xd24d5c8aff347424 */ /* 0x001fe200078e00ff */
[----:B------:R-:W-:Y:S01]  /*113d0*/  MOV R53, 0x3e0f6e66 ;  /* 0x3e0f6e6600357802 */ /* 0x000fe20000000f00 */
[----:B------:R0:W-:Y:S01]  /*113e0*/  STL.64 [R1+0x48], R36 ;  /* 0x0000482401007387 */ /* 0x0001e20000100a00 */
[----:B--2---:R-:W-:Y:S02]  /*113f0*/  IMAD.MOV.U32 R54, RZ, RZ, 0x6edf2b0c ;  /* 0x6edf2b0cff367424 */ /* 0x004fe400078e00ff */
[----:B------:R-:W-:Y:S01]  /*11400*/  IMAD.MOV.U32 R55, RZ, RZ, -0x4243f265 ;  /* 0xbdbc0d9bff377424 */ /* 0x000fe200078e00ff */
[----:B------:R1:W-:Y:S01]  /*11410*/  STL.64 [R1+0x50], R38 ;  /* 0x0000502601007387 */ /* 0x0003e20000100a00 */
[----:B---3--:R-:W-:Y:S01]  /*11420*/  MOV R32, 0x87340428 ;  /* 0x8734042800207802 */ /* 0x008fe20000000f00 */
        /* <DEDUP_REMOVED lines=20> */
[----:B---3--:R-:W-:Y:S01]  /*11570*/  IMAD.MOV.U32 R54, RZ, RZ, 0x7950ad7b ;  /* 0x7950ad7bff367424 */ /* 0x008fe200078e00ff */
        /* <DEDUP_REMOVED lines=23> */
[----:B---3--:R-:W-:Y:S01]  /*116f0*/  MOV R54, 0xe89e5af0 ;  /* 0xe89e5af000367802 */ /* 0x008fe20000000f00 */
        /* <DEDUP_REMOVED lines=26> */
[----:B---3--:R-:W-:Y:S01]  /*118a0*/  MOV R32, 0x4bf3c34e ;  /* 0x4bf3c34e00207802 */ /* 0x008fe20000000f00 */
        /* <DEDUP_REMOVED lines=20> */
[----:B---3--:R-:W-:Y:S01]  /*119f0*/  IMAD.MOV.U32 R54, RZ, RZ, 0x448455ea ;  /* 0x448455eaff367424 */ /* 0x008fe200078e00ff */
        /* <DEDUP_REMOVED lines=71> */
[----:B---3--:R-:W-:Y:S01]  /*11e70*/  IMAD.MOV.U32 R54, RZ, RZ, 0x56b95f3b ;  /* 0x56b95f3bff367424 */ /* 0x008fe200078e00ff */
        /* <DEDUP_REMOVED lines=71> */
[----:B---3--:R-:W-:Y:S01]  /*122f0*/  IMAD.MOV.U32 R54, RZ, RZ, -0x20d1474a ;  /* 0xdf2eb8b6ff367424 */ /* 0x008fe200078e00ff */
        /* <DEDUP_REMOVED lines=50> */
[----:B---3--:R-:W-:Y:S01]  /*12620*/  MOV R32, 0x304ac16b ;  /* 0x304ac16b00207802 */ /* 0x008fe20000000f00 */
        /* <DEDUP_REMOVED lines=20> */
[----:B---3--:R-:W-:Y:S01]  /*12770*/  IMAD.MOV.U32 R54, RZ, RZ, -0x6f0b6555 ;  /* 0x90f49aabff367424 */ /* 0x008fe200078e00ff */
        /* <DEDUP_REMOVED lines=50> */
[----:B---3--:R-:W-:Y:S01]  /*12aa0*/  MOV R32, 0xbecd0c0f ;  /* 0xbecd0c0f00207802 */ /* 0x008fe20000000f00 */
        /* <DEDUP_REMOVED lines=92> */
[----:B---3--:R-:W-:Y:S01]  /*13070*/  IMAD.MOV.U32 R54, RZ, RZ, 0x5071f99b ;  /* 0x5071f99bff367424 */ /* 0x008fe200078e00ff */
        /* <DEDUP_REMOVED lines=50> */
[----:B---3--:R-:W-:Y:S01]  /*133a0*/  MOV R32, 0xa50cdaee ;  /* 0xa50cdaee00207802 */ /* 0x008fe20000000f00 */
        /* <DEDUP_REMOVED lines=72> */
[----:B---3--:R-:W-:Y:S01]  /*13830*/  MOV R32, 0xf9ac219d ;  /* 0xf9ac219d00207802 */ /* 0x008fe20000000f00 */
        /* <DEDUP_REMOVED lines=14> */
[----:B------:R-:W-:Y:S02]  /*13920*/  MOV R37, 0xbe180990 ;  /* 0xbe18099000257802 */ /* 0x000fe40000000f00 */
[----:B------:R0:W-:Y:S01]  /*13930*/  STL.64 [R1+0x6a8], R42 ;  /* 0x0006a82a01007387 */ /* 0x0001e20000100a00 */
[----:B-1----:R-:W-:Y:S02]  /*13940*/  IMAD.MOV.U32 R38, RZ, RZ, -0x3faad57f ;  /* 0xc0552a81ff267424 */ /* 0x002fe400078e00ff */
[----:B------:R-:W-:Y:S01]  /*13950*/  IMAD.MOV.U32 R39, RZ, RZ, 0x3cc36412 ;  /* 0x3cc36412ff277424 */ /* 0x000fe200078e00ff */
[----:B------:R1:W-:Y:S01]  /*13960*/  STL.64 [R1+0x6d0], R36 ;  /* 0x0006d02401007387 */ /* 0x0003e20000100a00 */
[----:B--2---:R-:W-:Y:S01]  /*13970*/  MOV R40, 0x9fc7363 ;  /* 0x09fc736300287802 */ /* 0x004fe20000000f00 */
[----:B------:R-:W-:-:S02]  /*13980*/  IMAD.MOV.U32 R41, RZ, RZ, 0x3deac793 ;  /* 0x3deac793ff297424 */ /* 0x000fc400078e00ff */
[----:B------:R2:W-:Y:S01]  /*13990*/  STL.64 [R1+0x6d8], R38 ;  /* 0x0006d82601007387 */ /* 0x0005e20000100a00 */
[----:B0-----:R-:W-:-:S03]  /*139a0*/  IMAD.MOV.U32 R42, RZ, RZ, -0x1a218756 ;  /* 0xe5de78aaff2a7424 */ /* 0x001fc600078e00ff */
[----:B------:R0:W-:Y:S01]  /*139b0*/  STL.64 [R1+0x6e0], R40 ;  /* 0x0006e02801007387 */ /* 0x0001e20000100a00 */
[----:B------:R-:W-:Y:S02]  /*139c0*/  IMAD.MOV.U32 R43, RZ, RZ, 0x3dbcac1e ;  /* 0x3dbcac1eff2b7424 */ /* 0x000fe400078e00ff */
[----:B-1----:R-:W-:Y:S01]  /*139d0*/  IMAD.MOV.U32 R36, RZ, RZ, -0x447da7d7 ;  /* 0xbb825829ff247424 */ /* 0x002fe200078e00ff */
[----:B------:R-:W-:Y:S02]  /*139e0*/  MOV R37, 0x3f463969 ;  /* 0x3f46396900257802 */ /* 0x000fe40000000f00 */
[----:B------:R1:W-:Y:S01]  /*139f0*/  STL.64 [R1+0x6f0], R42 ;  /* 0x0006f02a01007387 */ /* 0x0003e20000100a00 */
[----:B--2---:R-:W-:Y:S02]  /*13a00*/  IMAD.MOV.U32 R38, RZ, RZ, 0x582dd0a5 ;  /* 0x582dd0a5ff267424 */ /* 0x004fe400078e00ff */
[----:B------:R-:W-:Y:S01]  /*13a10*/  IMAD.MOV.U32 R39, RZ, RZ, -0x40bb060e ;  /* 0xbf44f9f2ff277424 */ /* 0x000fe200078e00ff */
[----:B------:R2:W-:Y:S01]  /*13a20*/  STL.64 [R1+0x718], R36 ;  /* 0x0007182401007387 */ /* 0x0005e20000100a00 */
[----:B0-----:R-:W-:Y:S01]  /*13a30*/  MOV R40, 0xc28e8a0 ;  /* 0x0c28e8a000287802 */ /* 0x001fe20000000f00 */
[----:B------:R-:W-:-:S02]  /*13a40*/  IMAD.MOV.U32 R41, RZ, RZ, 0x3f322fb2 ;  /* 0x3f322fb2ff297424 */ /* 0x000fc400078e00ff */
[----:B------:R0:W-:Y:S01]  /*13a50*/  STL.64 [R1+0x720], R38 ;  /* 0x0007202601007387 */ /* 0x0001e20000100a00 */
[----:B-1----:R-:W-:Y:S01]  /*13a60*/  IMAD.MOV.U32 R42, RZ, RZ, -0x373140ea ;  /* 0xc8cebf16ff2a7424 */ /* 0x002fe200078e00ff */
        /* <DEDUP_REMOVED lines=20> */
[----:B--2---:R-:W-:Y:S01]  /*13bb0*/  IMAD.MOV.U32 R42, RZ, RZ, -0x564902fc ;  /* 0xa9b6fd04ff2a7424 */ /* 0x004fe200078e00ff */
[----:B------:R-:W-:Y:S02]  /*13bc0*/  MOV R43, 0xbe849865 ;  /* 0xbe849865002b7802 */ /* 0x000fe40000000f00 */
[----:B------:R1:W-:Y:S01]  /*13bd0*/  STL.64 [R1+0x670], R56 ;  /* 0x0006703801007387 */ /* 0x0003e20000100a00 */
[----:B---3--:R-:W-:-:S02]  /*13be0*/  IMAD.MOV.U32 R36, RZ, RZ, 0x16605be3 ;  /* 0x16605be3ff247424 */ /* 0x008fc400078e00ff */
[----:B------:R-:W-:Y:S01]  /*13bf0*/  IMAD.MOV.U32 R37, RZ, RZ, 0x3e30bcbd ;  /* 0x3e30bcbdff257424 */ /* 0x000fe200078e00ff */
[----:B------:R2:W-:Y:S01]  /*13c00*/  STL.64 [R1+0x6b0], R50 ;  /* 0x0006b03201007387 */ /* 0x0005e20000100a00 */
[----:B0-----:R-:W-:Y:S01]  /*13c10*/  IMAD.MOV.U32 R38, RZ, RZ, -0x6523334a ;  /* 0x9adcccb6ff267424 */ /* 0x001fe200078e00ff */
[----:B------:R-:W-:Y:S02]  /*13c20*/  MOV R39, 0x3e03b654 ;  /* 0x3e03b65400277802 */ /* 0x000fe40000000f00 */
[----:B------:R0:W-:Y:S01]  /*13c30*/  STL.64 [R1+0x6b8], R52 ;  /* 0x0006b83401007387 */ /* 0x0001e20000100a00 */
[----:B-1----:R-:W-:-:S03]  /*13c40*/  IMAD.MOV.U32 R56, RZ, RZ, -0x178d03aa ;  /* 0xe872fc56ff387424 */ /* 0x002fc600078e00ff */
[----:B------:R1:W-:Y:S01]  /*13c50*/  STL.64 [R1+0x6c8], R32 ;  /* 0x0006c82001007387 */ /* 0x0003e20000100a00 */
[----:B------:R-:W-:Y:S01]  /*13c60*/  IMAD.MOV.U32 R57, RZ, RZ, -0x41bb67a2 ;  /* 0xbe44985eff397424 */ /* 0x000fe200078e00ff */
        /* <DEDUP_REMOVED lines=12> */
[----:B---3--:R-:W-:Y:S01]  /*13d30*/  IMAD.MOV.U32 R42, RZ, RZ, -0x7738c013 ;  /* 0x88c73fedff2a7424 */ /* 0x008fe200078e00ff */
[----:B------:R-:W-:-:S02]  /*13d40*/  MOV R43, 0x3dc74cd6 ;  /* 0x3dc74cd6002b7802 */ /* 0x000fc40000000f00 */
        /* <DEDUP_REMOVED lines=21> */
[----:B------:R-:W-:Y:S01]  /*13ea0*/  MOV R33, 0xbef618fc ;  /* 0xbef618fc00217802 */ /* 0x000fe20000000f00 */
[----:B---3--:R-:W-:Y:S01]  /*13eb0*/  IMAD.MOV.U32 R40, RZ, RZ, -0x4ad3ccbb ;  /* 0xb52c3345ff287424 */ /* 0x008fe200078e00ff */
[----:B------:R0:W-:Y:S01]  /*13ec0*/  STL.64 [R1+0x7e8], R38 ;  /* 0x0007e82601007387 */ /* 0x0001e20000100a00 */
[----:B------:R-:W-:-:S02]  /*13ed0*/  IMAD.MOV.U32 R41, RZ, RZ, 0x3f3c01c0 ;  /* 0x3f3c01c0ff297424 */ /* 0x000fc400078e00ff */
[----:B-1----:R-:W-:Y:S01]  /*13ee0*/  IMAD.MOV.U32 R42, RZ, RZ, 0x6f571329 ;  /* 0x6f571329ff2a7424 */ /* 0x002fe200078e00ff */
[----:B------:R-:W-:Y:S01]  /*13ef0*/  MOV R43, 0xbe41759e ;  /* 0xbe41759e002b7802 */ /* 0x000fe20000000f00 */
[----:B------:R1:W-:Y:S01]  /*13f00*/  STL.64 [R1+0x6e8], R54 ;  /* 0x0006e83601007387 */ /* 0x0003e20000100a00 */
[----:B--2---:R-:W-:Y:S01]  /*13f10*/  IMAD.MOV.U32 R36, RZ, RZ, -0x9f8794f ;  /* 0xf60786b1ff247424 */ /* 0x004fe200078e00ff */
[----:B------:R-:W-:Y:S02]  /*13f20*/  MOV R37, 0x3ee5ea3a ;  /* 0x3ee5ea3a00257802 */ /* 0x000fe40000000f00 */
[----:B------:R2:W-:Y:S01]  /*13f30*/  STL.64 [R1+0x710], R56 ;  /* 0x0007103801007387 */ /* 0x0005e20000100a00 */
[----:B0-----:R-:W-:Y:S01]  /*13f40*/  MOV R38, 0x8c7220b7 ;  /* 0x8c7220b700267802 */ /* 0x001fe20000000f00 */
[----:B------:R-:W-:Y:S02]  /*13f50*/  IMAD.MOV.U32 R39, RZ, RZ, -0x413dfaa8 ;  /* 0xbec20558ff277424 */ /* 0x000fe400078e00ff */
        /* <DEDUP_REMOVED lines=8> */
[----:B0-----:R-:W-:Y:S02]  /*13fe0*/  IMAD.MOV.U32 R50, RZ, RZ, -0x5b2caf32 ;  /* 0xa4d350ceff327424 */ /* 0x001fe400078e00ff */
[----:B------:R-:W-:Y:S01]  /*13ff0*/  IMAD.MOV.U32 R51, RZ, RZ, 0x3e77ca3d ;  /* 0x3e77ca3dff337424 */ /* 0x000fe200078e00ff */
[----:B------:R0:W-:Y:S01]  /*14000*/  STL.64 [R1+0x808], R42 ;  /* 0x0008082a01007387 */ /* 0x0001e20000100a00 */
[----:B-1----:R-:W-:Y:S01]  /*14010*/  IMAD.MOV.U32 R32, RZ, RZ, 0x44652279 ;  /* 0x44652279ff207424 */ /* 0x002fe200078e00ff */
[----:B------:R-:W-:Y:S02]  /*14020*/  MOV R33, 0xbd0706d6 ;  /* 0xbd0706d600217802 */ /* 0x000fe40000000f00 */
[----:B------:R1:W-:Y:S01]  /*14030*/  STL.64 [R1+0x820], R36 ;  /* 0x0008202401007387 */ /* 0x0003e20000100a00 */
[----:B--2---:R-:W-:Y:S01]  /*14040*/  MOV R52, 0xd2fffd4f ;  /* 0xd2fffd4f00347802 */ /* 0x004fe20000000f00 */
[----:B------:R-:W-:-:S02]  /*14050*/  IMAD.MOV.U32 R53, RZ, RZ, -0x41ddbb46 ;  /* 0xbe2244baff357424 */ /* 0x000fc400078e00ff */
[----:B---3--:R-:W-:Y:S01]  /*14060*/  IMAD.MOV.U32 R40, RZ, RZ, 0x71a80133 ;  /* 0x71a80133ff287424 */ /* 0x008fe200078e00ff */
[----:B------:R-:W-:Y:S01]  /*14070*/  MOV R41, 0x3eb64d99 ;  /* 0x3eb64d9900297802 */ /* 0x000fe20000000f00 */
[----:B------:R2:W-:Y:S01]  /*14080*/  STL.64 [R1+0x830], R38 ;  /* 0x0008302601007387 */ /* 0x0005e20000100a00 */
[----:B0-----:R-:W-:Y:S01]  /*14090*/  MOV R42, 0xb7553f43 ;  /* 0xb7553f43002a7802 */ /* 0x001fe20000000f00 */
[----:B------:R-:W-:Y:S02]  /*140a0*/  IMAD.MOV.U32 R43, RZ, RZ, -0x42b74682 ;  /* 0xbd48b97eff2b7424 */ /* 0x000fe400078e00ff */
[----:B------:R0:W-:Y:S01]  /*140b0*/  STL.64 [R1+0x738], R54 ;  /* 0x0007383601007387 */ /* 0x0001e20000100a00 */
[----:B-1----:R-:W-:Y:S01]  /*140c0*/  MOV R36, 0xb486f0da ;  /* 0xb486f0da00247802 */ /* 0x002fe20000000f00 */
[----:B------:R-:W-:Y:S02]  /*140d0*/  IMAD.MOV.U32 R37, RZ, RZ, 0x3e48a3e9 ;  /* 0x3e48a3e9ff257424 */ /* 0x000fe400078e00ff */
[----:B------:R1:W-:Y:S01]  /*140e0*/  STL.64 [R1+0x760], R56 ;  /* 0x0007603801007387 */ /* 0x0003e20000100a00 */
[----:B--2---:R-:W-:-:S03]  /*140f0*/  IMAD.MOV.U32 R38, RZ, RZ, -0x2a82d63d ;  /* 0xd57d29c3ff267424 */ /* 0x004fc600078e00ff */
[----:B------:R2:W-:Y:S01]  /*14100*/  STL.64 [R1+0x780], R50 ;  /* 0x0007803201007387 */ /* 0x0005e20000100a00 */
[----:B------:R-:W-:Y:S01]  /*14110*/  IMAD.MOV.U32 R39, RZ, RZ, -0x41e1694f ;  /* 0xbe1e96b1ff277424 */ /* 0x000fe200078e00ff */
[----:B0-----:R-:W-:Y:S02]  /*14120*/  MOV R54, 0x9d310d85 ;  /* 0x9d310d8500367802 */ /* 0x001fe40000000f00 */
[----:B------:R0:W-:Y:S01]  /*14130*/  STL.64 [R1+0x790], R32 ;  /* 0x0007902001007387 */ /* 0x0001e20000100a00 */
[----:B------:R-:W-:Y:S02]  /*14140*/  IMAD.MOV.U32 R55, RZ, RZ, -0x41a4f541 ;  /* 0xbe5b0abfff377424 */ /* 0x000fe400078e00ff */
[----:B-1----:R-:W-:Y:S01]  /*14150*/  IMAD.MOV.U32 R56, RZ, RZ, -0x5f439432 ;  /* 0xa0bc6bceff387424 */ /* 0x002fe200078e00ff */
[----:B------:R1:W-:Y:S01]  /*14160*/  STL.64 [R1+0x7a0], R52 ;  /* 0x0007a03401007387 */ /* 0x0003e20000100a00 */
[----:B------:R-:W-:-:S03]  /*14170*/  IMAD.MOV.U32 R57, RZ, RZ, -0x43f42449 ;  /* 0xbc0bdbb7ff397424 */ /* 0x000fc600078e00ff */
[----:B------:R3:W-:Y:S01]  /*14180*/  STL.64 [R1+0x838], R40 ;  /* 0x0008382801007387 */ /* 0x0007e20000100a00 */
[----:B--2---:R-:W-:Y:S02]  /*14190*/  IMAD.MOV.U32 R50, RZ, RZ, -0x578d4d7c ;  /* 0xa872b284ff327424 */ /* 0x004fe400078e00ff */
[----:B------:R-:W-:Y:S01]  /*141a0*/  IMAD.MOV.U32 R51, RZ, RZ, -0x4257ce4d ;  /* 0xbda831b3ff337424 */ /* 0x000fe200078e00ff */
[----:B------:R2:W-:Y:S01]  /*141b0*/  STL.64 [R1+0x848], R42 ;  /* 0x0008482a01007387 */ /* 0x0005e20000100a00 */
[----:B0-----:R-:W-:Y:S01]  /*141c0*/  MOV R32, 0x684527bf ;  /* 0x684527bf00207802 */ /* 0x001fe20000000f00 */
[----:B------:R-:W-:Y:S02]  /*141d0*/  IMAD.MOV.U32 R33, RZ, RZ, 0x3f55d4ae ;  /* 0x3f55d4aeff217424 */ /* 0x000fe400078e00ff */
[----:B------:R0:W-:Y:S01]  /*141e0*/  STL.64 [R1+0x860], R36 ;  /* 0x0008602401007387 */ /* 0x0001e20000100a00 */
[----:B-1----:R-:W-:Y:S01]  /*141f0*/  IMAD.MOV.U32 R52, RZ, RZ, -0x675acd41 ;  /* 0x98a532bfff347424 */ /* 0x002fe200078e00ff */
[----:B------:R-:W-:Y:S01]  /*14200*/  MOV R53, 0xbf40aba9 ;  /* 0xbf40aba900357802 */ /* 0x000fe20000000f00 */
[----:B---3--:R-:W-:Y:S01]  /*14210*/  IMAD.MOV.U32 R40, RZ, RZ, -0x4408c63a ;  /* 0xbbf739c6ff287424 */ /* 0x008fe200078e00ff */
        /* <DEDUP_REMOVED lines=8> */
[----:B-1----:R-:W-:Y:S01]  /*142a0*/  IMAD.MOV.U32 R38, RZ, RZ, 0x8721041 ;  /* 0x08721041ff267424 */ /* 0x002fe200078e00ff */
[----:B------:R-:W-:Y:S02]  /*142b0*/  MOV R39, 0x3f6185be ;  /* 0x3f6185be00277802 */ /* 0x000fe40000000f00 */
[----:B------:R1:W-:Y:S01]  /*142c0*/  STL.64 [R1+0x7c8], R50 ;  /* 0x0007c83201007387 */ /* 0x0003e20000100a00 */
[----:B--2---:R-:W-:-:S03]  /*142d0*/  IMAD.MOV.U32 R54, RZ, RZ, -0x508a9322 ;  /* 0xaf756cdeff367424 */ /* 0x004fc600078e00ff */
[----:B------:R2:W-:Y:S01]  /*142e0*/  STL.64 [R1+0x7d0], R32 ;  /* 0x0007d02001007387 */ /* 0x0005e20000100a00 */
[----:B------:R-:W-:Y:S02]  /*142f0*/  MOV R55, 0xbf5f5dbc ;  /* 0xbf5f5dbc00377802 */ /* 0x000fe40000000f00 */
[----:B0-----:R-:W-:Y:S01]  /*14300*/  MOV R56, 0x82f9d22a ;  /* 0x82f9d22a00387802 */ /* 0x001fe20000000f00 */
[----:B------:R0:W-:Y:S01]  /*14310*/  STL.64 [R1+0x7f0], R52 ;  /* 0x0007f03401007387 */ /* 0x0001e20000100a00 */
[----:B------:R-:W-:-:S03]  /*14320*/  IMAD.MOV.U32 R57, RZ, RZ, -0x40d9e71c ;  /* 0xbf2618e4ff397424 */ /* 0x000fc600078e00ff */
[----:B------:R3:W-:Y:S01]  /*14330*/  STL.64 [R1+0x880], R40 ;  /* 0x0008802801007387 */ /* 0x0007e20000100a00 */
[----:B-1----:R-:W-:Y:S01]  /*14340*/  MOV R50, 0x761692a2 ;  /* 0x761692a200327802 */ /* 0x002fe20000000f00 */
[----:B------:R-:W-:Y:S02]  /*14350*/  IMAD.MOV.U32 R51, RZ, RZ, -0x40ff9af1 ;  /* 0xbf00650fff337424 */ /* 0x000fe400078e00ff */
[----:B------:R1:W-:Y:S01]  /*14360*/  STL.64 [R1+0x888], R42 ;  /* 0x0008882a01007387 */ /* 0x0003e20000100a00 */
[----:B--2---:R-:W-:Y:S02]  /*14370*/  IMAD.MOV.U32 R32, RZ, RZ, 0x37b4e130 ;  /* 0x37b4e130ff207424 */ /* 0x004fe400078e00ff */
[----:B------:R-:W-:Y:S01]  /*14380*/  IMAD.MOV.U32 R33, RZ, RZ, 0x3f07bdf8 ;  /* 0x3f07bdf8ff217424 */ /* 0x000fe200078e00ff */
[----:B------:R2:W-:Y:S01]  /*14390*/  STL.64 [R1+0x8a8], R36 ;  /* 0x0008a82401007387 */ /* 0x0005e20000100a00 */
[----:B0-----:R-:W-:Y:S02]  /*143a0*/  IMAD.MOV.U32 R52, RZ, RZ, 0x52fc4d58 ;  /* 0x52fc4d58ff347424 */ /* 0x001fe400078e00ff */
[----:B------:R-:W-:Y:S01]  /*143b0*/  IMAD.MOV.U32 R53, RZ, RZ, -0x4164f541 ;  /* 0xbe9b0abfff357424 */ /* 0x000fe200078e00ff */
[----:B---3--:R-:W-:Y:S01]  /*143c0*/  MOV R40, 0x5a61360f ;  /* 0x5a61360f00287802 */ /* 0x008fe20000000f00 */
[----:B------:R-:W-:Y:S01]  /*143d0*/  IMAD.MOV.U32 R41, RZ, RZ, -0x4165370d ;  /* 0xbe9ac8f3ff297424 */ /* 0x000fe200078e00ff */
[----:B------:R0:W-:Y:S01]  /*143e0*/  STL.64 [R1+0x8b0], R38 ;  /* 0x0008b02601007387 */ /* 0x0001e20000100a00 */
[----:B-1----:R-:W-:-:S02]  /*143f0*/  IMAD.MOV.U32 R42, RZ, RZ, 0x5d1a742a ;  /* 0x5d1a742aff2a7424 */ /* 0x002fc400078e00ff */
[----:B------:R-:W-:Y:S01]  /*14400*/  IMAD.MOV.U32 R43, RZ, RZ, -0x40cd8e3d ;  /* 0xbf3271c3ff2b7424 */ /* 0x000fe200078e00ff */
[----:B------:R1:W-:Y:S01]  /*14410*/  STL.64 [R1+0x7d8], R54 ;  /* 0x0007d83601007387 */ /* 0x0003e20000100a00 */
[----:B--2---:R-:W-:Y:S02]  /*14420*/  IMAD.MOV.U32 R36, RZ, RZ, 0x1069b36a ;  /* 0x1069b36aff247424 */ /* 0x004fe400078e00ff */
[----:B------:R-:W-:Y:S01]  /*14430*/  IMAD.MOV.U32 R37, RZ, RZ, -0x4104f7e4 ;  /* 0xbefb081cff257424 */ /* 0x000fe200078e00ff */
[----:B------:R2:W-:Y:S01]  /*14440*/  STL.64 [R1+0x800], R56 ;  /* 0x0008003801007387 */ /* 0x0005e20000100a00 */
[----:B0-----:R-:W-:Y:S01]  /*14450*/  IMAD.MOV.U32 R38, RZ, RZ, 0x22d07b2 ;  /* 0x022d07b2ff267424 */ /* 0x001fe200078e00ff */
[----:B------:R-:W-:Y:S02]  /*14460*/  MOV R39, 0xbed7a962 ;  /* 0xbed7a96200277802 */ /* 0x000fe40000000f00 */
[----:B------:R0:W-:Y:S01]  /*14470*/  STL.64 [R1+0x810], R32 ;  /* 0x0008102001007387 */ /* 0x0001e20000100a00 */
[----:B-1----:R-:W-:-:S03]  /*14480*/  IMAD.MOV.U32 R54, RZ, RZ, -0x10765ed6 ;  /* 0xef89a12aff367424 */ /* 0x002fc600078e00ff */
[----:B------:R1:W-:Y:S01]  /*14490*/  STL.64 [R1+0x818], R50 ;  /* 0x0008183201007387 */ /* 0x0003e20000100a00 */
[----:B------:R-:W-:Y:S02]  /*144a0*/  IMAD.MOV.U32 R55, RZ, RZ, 0x3dcaa0a6 ;  /* 0x3dcaa0a6ff377424 */ /* 0x000fe400078e00ff */
[----:B--2---:R-:W-:Y:S01]  /*144b0*/  IMAD.MOV.U32 R56, RZ, RZ, -0x59bf0808 ;  /* 0xa640f7f8ff387424 */ /* 0x004fe200078e00ff */
[----:B------:R2:W-:Y:S01]  /*144c0*/  STL.64 [R1+0x840], R52 ;  /* 0x0008403401007387 */ /* 0x0005e20000100a00 */
[----:B------:R-:W-:-:S03]  /*144d0*/  MOV R57, 0x3e72d454 ;  /* 0x3e72d45400397802 */ /* 0x000fc60000000f00 */
[----:B------:R3:W-:Y:S01]  /*144e0*/  STL.64 [R1+0x8c0], R40 ;  /* 0x0008c02801007387 */ /* 0x0007e20000100a00 */
[----:B0-----:R-:W-:Y:S02]  /*144f0*/  IMAD.MOV.U32 R32, RZ, RZ, -0x353f599d ;  /* 0xcac0a663ff207424 */ /* 0x001fe400078e00ff */
[----:B------:R-:W-:Y:S01]  /*14500*/  IMAD.MOV.U32 R33, RZ, RZ, -0x419a4e63 ;  /* 0xbe65b19dff217424 */ /* 0x000fe200078e00ff */
[----:B------:R0:W-:Y:S01]  /*14510*/  STL.64 [R1+0x8d0], R42 ;  /* 0x0008d02a01007387 */ /* 0x0001e20000100a00 */
[----:B-1----:R-:W-:Y:S01]  /*14520*/  IMAD.MOV.U32 R50, RZ, RZ, -0x7e8459e1 ;  /* 0x817ba61fff327424 */ /* 0x002fe200078e00ff */
[----:B------:R-:W-:Y:S02]  /*14530*/  MOV R51, 0x3c524830 ;  /* 0x3c52483000337802 */ /* 0x000fe40000000f00 */
[----:B------:R1:W-:Y:S01]  /*14540*/  STL.64 [R1+0x8e8], R36 ;  /* 0x0008e82401007387 */ /* 0x0003e20000100a00 */
[----:B--2---:R-:W-:Y:S01]  /*14550*/  MOV R52, 0x207b9023 ;  /* 0x207b902300347802 */ /* 0x004fe20000000f00 */
[----:B------:R-:W-:-:S02]  /*14560*/  IMAD.MOV.U32 R53, RZ, RZ, 0x3dc4b273 ;  /* 0x3dc4b273ff357424 */ /* 0x000fc400078e00ff */
[----:B---3--:R-:W-:Y:S01]  /*14570*/  IMAD.MOV.U32 R40, RZ, RZ, -0x8d81d02 ;  /* 0xf727e2feff287424 */ /* 0x008fe200078e00ff */
[----:B------:R2:W-:Y:S01]  /*14580*/  STL.64 [R1+0x8f8], R38 ;  /* 0x0008f82601007387 */ /* 0x0005e20000100a00 */
[----:B------:R-:W-:Y:S02]  /*14590*/  IMAD.MOV.U32 R41, RZ, RZ, -0x4257c1dd ;  /* 0xbda83e23ff297424 */ /* 0x000fe400078e00ff */
[----:B0-----:R-:W-:Y:S01]  /*145a0*/  IMAD.MOV.U32 R42, RZ, RZ, -0x3d13f3ae ;  /* 0xc2ec0c52ff2a7424 */ /* 0x001fe200078e00ff */
[----:B------:R-:W-:Y:S01]  /*145b0*/  MOV R43, 0xbea70cb7 ;  /* 0xbea70cb7002b7802 */ /* 0x000fe20000000f00 */
[----:B------:R0:W-:Y:S01]  /*145c0*/  STL.64 [R1+0x828], R54 ;  /* 0x0008283601007387 */ /* 0x0001e20000100a00 */
[----:B-1----:R-:W-:Y:S01]  /*145d0*/  IMAD.MOV.U32 R36, RZ, RZ, 0x7c2057dd ;  /* 0x7c2057ddff247424 */ /* 0x002fe200078e00ff */
[----:B------:R-:W-:Y:S02]  /*145e0*/  MOV R37, 0xbe631e2f ;  /* 0xbe631e2f00257802 */ /* 0x000fe40000000f00 */
[----:B------:R1:W-:Y:S01]  /*145f0*/  STL.64 [R1+0x850], R56 ;  /* 0x0008503801007387 */ /* 0x0003e20000100a00 */
[----:B--2---:R-:W-:Y:S01]  /*14600*/  MOV R38, 0x13f0801a ;  /* 0x13f0801a00267802 */ /* 0x004fe20000000f00 */
[----:B------:R-:W-:-:S02]  /*14610*/  IMAD.MOV.U32 R39, RZ, RZ, -0x41c70cbf ;  /* 0xbe38f341ff277424 */ /* 0x000fc400078e00ff */
        /* <DEDUP_REMOVED lines=8> */
[----:B--2---:R-:W-:Y:S01]  /*146a0*/  IMAD.MOV.U32 R32, RZ, RZ, -0x5713a6fc ;  /* 0xa8ec5904ff207424 */ /* 0x004fe200078e00ff */
[----:B------:R-:W-:Y:S02]  /*146b0*/  MOV R33, 0x3f59e1db ;  /* 0x3f59e1db00217802 */ /* 0x000fe40000000f00 */
[----:B------:R2:W-:Y:S01]  /*146c0*/  STL.64 [R1+0x910], R42 ;  /* 0x0009102a01007387 */ /* 0x0005e20000100a00 */
[----:B0-----:R-:W-:Y:S02]  /*146d0*/  IMAD.MOV.U32 R50, RZ, RZ, 0x4cc4d9d6 ;  /* 0x4cc4d9d6ff327424 */ /* 0x001fe400078e00ff */
[----:B------:R-:W-:Y:S01]  /*146e0*/  IMAD.MOV.U32 R51, RZ, RZ, -0x40af702a ;  /* 0xbf508fd6ff337424 */ /* 0x000fe200078e00ff */
[----:B------:R0:W-:Y:S01]  /*146f0*/  STL.64 [R1+0x928], R36 ;  /* 0x0009282401007387 */ /* 0x0001e20000100a00 */
[----:B-1----:R-:W-:Y:S01]  /*14700*/  IMAD.MOV.U32 R52, RZ, RZ, -0x4b782bd7 ;  /* 0xb487d429ff347424 */ /* 0x002fe200078e00ff */
[----:B------:R-:W-:Y:S01]  /*14710*/  MOV R53, 0x3e223870 ;  /* 0x3e22387000357802 */ /* 0x000fe20000000f00 */
[----:B---3--:R-:W-:Y:S01]  /*14720*/  IMAD.MOV.U32 R40, RZ, RZ, -0x2fc8f100 ;  /* 0xd0370f00ff287424 */ /* 0x008fe200078e00ff */
[----:B------:R1:W-:Y:S01]  /*14730*/  STL.64 [R1+0x938], R38 ;  /* 0x0009382601007387 */ /* 0x0003e20000100a00 */
[----:B------:R-:W-:Y:S01]  /*14740*/  IMAD.MOV.U32 R41, RZ, RZ, 0x3e0f0bac ;  /* 0x3e0f0bacff297424 */ /* 0x000fe200078e00ff */
[----:B--2---:R-:W-:Y:S01]  /*14750*/  MOV R42, 0x4ad52eba ;  /* 0x4ad52eba002a7802 */ /* 0x004fe20000000f00 */
        /* <DEDUP_REMOVED lines=18> */
[----:B---3--:R-:W-:Y:S01]  /*14880*/  MOV R50, 0x933154b1 ;  /* 0x933154b100327802 */ /* 0x008fe20000000f00 */
[----:B------:R-:W-:Y:S02]  /*14890*/  IMAD.MOV.U32 R51, RZ, RZ, 0x3eb2d456 ;  /* 0x3eb2d456ff337424 */ /* 0x000fe400078e00ff */
[----:B------:R3:W-:Y:S01]  /*148a0*/  STL.64 [R1+0x970], R36 ;  /* 0x0009702401007387 */ /* 0x0007e20000100a00 */
[----:B--2---:R-:W-:Y:S02]  /*148b0*/  IMAD.MOV.U32 R52, RZ, RZ, 0x6207f6ce ;  /* 0x6207f6ceff347424 */ /* 0x004fe400078e00ff */
[----:B------:R-:W-:Y:S01]  /*148c0*/  IMAD.MOV.U32 R53, RZ, RZ, 0x3e55fafc ;  /* 0x3e55fafcff357424 */ /* 0x000fe200078e00ff */
[----:B0-----:R-:W-:Y:S01]  /*148d0*/  MOV R41, 0xbf60237b ;  /* 0xbf60237b00297802 */ /* 0x001fe20000000f00 */
[----:B------:R-:W-:Y:S01]  /*148e0*/  IMAD.MOV.U32 R40, RZ, RZ, 0x58c76530 ;  /* 0x58c76530ff287424 */ /* 0x000fe200078e00ff */
[----:B------:R0:W-:Y:S01]  /*148f0*/  STL.64 [R1+0x978], R38 ;  /* 0x0009782601007387 */ /* 0x0001e20000100a00 */
[----:B-1----:R-:W-:Y:S01]  /*14900*/  MOV R42, 0xb9ab4d6e ;  /* 0xb9ab4d6e002a7802 */ /* 0x002fe20000000f00 */
[----:B------:R-:W-:-:S02]  /*14910*/  IMAD.MOV.U32 R43, RZ, RZ, 0x3e54e11f ;  /* 0x3e54e11fff2b7424 */ /* 0x000fc400078e00ff */
        /* <DEDUP_REMOVED lines=19> */
[----:B------:R1:W-:Y:S01]  /*14a50*/  STL.64 [R1+0x9b0], R36 ;  /* 0x0009b02401007387 */ /* 0x0003e20000100a00 */
[----:B--2---:R-:W-:Y:S01]  /*14a60*/  MOV R52, 0x14eb1812 ;  /* 0x14eb181200347802 */ /* 0x004fe20000000f00 */
[----:B------:R-:W-:Y:S01]  /*14a70*/  IMAD.MOV.U32 R53, RZ, RZ, 0x3f61cf4d ;  /* 0x3f61cf4dff357424 */ /* 0x000fe200078e00ff */
[----:B---3--:R-:W-:Y:S01]  /*14a80*/  MOV R40, 0x2daecc91 ;  /* 0x2daecc9100287802 */ /* 0x008fe20000000f00 */
[----:B------:R-:W-:Y:S01]  /*14a90*/  IMAD.MOV.U32 R41, RZ, RZ, -0x411a6414 ;  /* 0xbee59becff297424 */ /* 0x000fe200078e00ff */
[----:B------:R2:W-:Y:S01]  /*14aa0*/  STL.64 [R1+0x9c0], R38 ;  /* 0x0009c02601007387 */ /* 0x0005e20000100a00 */
[----:B0-----:R-:W-:-:S02]  /*14ab0*/  IMAD.MOV.U32 R42, RZ, RZ, -0xddec242 ;  /* 0xf2213dbeff2a7424 */ /* 0x001fc400078e00ff */
[----:B------:R-:W-:Y:S01]  /*14ac0*/  IMAD.MOV.U32 R43, RZ, RZ, 0x3d6c166c ;  /* 0x3d6c166cff2b7424 */ /* 0x000fe200078e00ff */
[----:B------:R0:W-:Y:S01]  /*14ad0*/  STL.64 [R1+0x918], R54 ;  /* 0x0009183601007387 */ /* 0x0001e20000100a00 */
[----:B-1----:R-:W-:Y:S02]  /*14ae0*/  IMAD.MOV.U32 R36, RZ, RZ, 0x553e9943 ;  /* 0x553e9943ff247424 */ /* 0x002fe400078e00ff */
[----:B------:R-:W-:Y:S01]  /*14af0*/  IMAD.MOV.U32 R37, RZ, RZ, -0x4180cfef ;  /* 0xbe7f3011ff257424 */ /* 0x000fe200078e00ff */
[----:B------:R1:W-:Y:S01]  /*14b00*/  STL.64 [R1+0x920], R32 ;  /* 0x0009202001007387 */ /* 0x0003e20000100a00 */
[----:B--2---:R-:W-:Y:S01]  /*14b10*/  IMAD.MOV.U32 R38, RZ, RZ, -0x31d6da23 ;  /* 0xce2925ddff267424 */ /* 0x004fe200078e00ff */
[----:B------:R-:W-:Y:S02]  /*14b20*/  MOV R39, 0x3e555806 ;  /* 0x3e55580600277802 */ /* 0x000fe40000000f00 */
        /* <DEDUP_REMOVED lines=11> */
[----:B0-----:R-:W-:Y:S02]  /*14be0*/  IMAD.MOV.U32 R50, RZ, RZ, 0x7b1a5667 ;  /* 0x7b1a5667ff327424 */ /* 0x001fe400078e00ff */
[----:B------:R-:W-:Y:S01]  /*14bf0*/  IMAD.MOV.U32 R51, RZ, RZ, 0x3f28eab1 ;  /* 0x3f28eab1ff337424 */ /* 0x000fe200078e00ff */
[----:B------:R0:W-:Y:S01]  /*14c00*/  STL.64 [R1+0x9f0], R36 ;  /* 0x0009f02401007387 */ /* 0x0001e20000100a00 */
[----:B-1----:R-:W-:Y:S01]  /*14c10*/  IMAD.MOV.U32 R52, RZ, RZ, -0x2530bc46 ;  /* 0xdacf43baff347424 */ /* 0x002fe200078e00ff */
[----:B------:R-:W-:-:S02]  /*14c20*/  MOV R53, 0x3ecbb865 ;  /* 0x3ecbb86500357802 */ /* 0x000fc40000000f00 */
[----:B---3--:R-:W-:Y:S01]  /*14c30*/  MOV R40, 0xd29db62e ;  /* 0xd29db62e00287802 */ /* 0x008fe20000000f00 */
[----:B------:R-:W-:Y:S01]  /*14c40*/  IMAD.MOV.U32 R41, RZ, RZ, 0x3e2bcb20 ;  /* 0x3e2bcb20ff297424 */ /* 0x000fe200078e00ff */
        /* <DEDUP_REMOVED lines=23> */
[----:B0-----:R-:W-:Y:S02]  /*14dc0*/  IMAD.MOV.U32 R52, RZ, RZ, -0x711724b7 ;  /* 0x8ee8db49ff347424 */ /* 0x001fe400078e00ff */
[----:B------:R-:W-:Y:S01]  /*14dd0*/  IMAD.MOV.U32 R53, RZ, RZ, -0x41feacbd ;  /* 0xbe015343ff357424 */ /* 0x000fe200078e00ff */
[----:B------:R0:W-:Y:S01]  /*14de0*/  STL.64 [R1+0xa40], R38 ;  /* 0x000a402601007387 */ /* 0x0001e20000100a00 */
[----:B---3--:R-:W-:-:S02]  /*14df0*/  IMAD.MOV.U32 R40, RZ, RZ, -0x1659a691 ;  /* 0xe9a6596fff287424 */ /* 0x008fc400078e00ff */
[----:B------:R-:W-:Y:S01]  /*14e00*/  IMAD.MOV.U32 R41, RZ, RZ, 0x3eb57cc9 ;  /* 0x3eb57cc9ff297424 */ /* 0x000fe200078e00ff */
[----:B-1----:R-:W-:Y:S01]  /*14e10*/  MOV R43, 0x3f5c0816 ;  /* 0x3f5c0816002b7802 */ /* 0x002fe20000000f00 */
[----:B------:R-:W-:Y:S01]  /*14e20*/  IMAD.MOV.U32 R42, RZ, RZ, -0x4eceb30f ;  /* 0xb1314cf1ff2a7424 */ /* 0x000fe200078e00ff */
[----:B------:R1:W-:Y:S01]  /*14e30*/  STL.64 [R1+0x9a0], R32 ;  /* 0x0009a02001007387 */ /* 0x0003e20000100a00 */
[----:B--2---:R-:W-:Y:S01]  /*14e40*/  IMAD.MOV.U32 R36, RZ, RZ, 0x2cc02754 ;  /* 0x2cc02754ff247424 */ /* 0x004fe200078e00ff */
[----:B------:R-:W-:Y:S02]  /*14e50*/  MOV R37, 0x3f28b6bb ;  /* 0x3f28b6bb00257802 */ /* 0x000fe40000000f00 */
[----:B------:R2:W-:Y:S01]  /*14e60*/  STL.64 [R1+0x9b8], R54 ;  /* 0x0009b83601007387 */ /* 0x0005e20000100a00 */
[----:B0-----:R-:W-:Y:S01]  /*14e70*/  MOV R38, 0xdd77628d ;  /* 0xdd77628d00267802 */ /* 0x001fe20000000f00 */
[----:B------:R-:W-:Y:S02]  /*14e80*/  IMAD.MOV.U32 R39, RZ, RZ, 0x3f084156 ;  /* 0x3f084156ff277424 */ /* 0x000fe400078e00ff */
[----:B------:R0:W-:Y:S04]  /*14e90*/  STL.64 [R1+0x9e0], R56 ;  /* 0x0009e03801007387 */ /* 0x0001e80000100a00 */
[----:B------:R3:W-:Y:S01]  /*14ea0*/  STL.64 [R1+0x9f8], R50 ;  /* 0x0009f83201007387 */ /* 0x0007e20000100a00 */
[----:B-1----:R-:W-:Y:S01]  /*14eb0*/  IMAD.MOV.U32 R32, RZ, RZ, -0x500bb542 ;  /* 0xaff44abeff207424 */ /* 0x002fe200078e00ff */
[----:B------:R-:W-:-:S02]  /*14ec0*/  MOV R33, 0x3e9a1a0b ;  /* 0x3e9a1a0b00217802 */ /* 0x000fc40000000f00 */
[----:B------:R1:W-:Y:S01]  /*14ed0*/  STL.64 [R1+0xa20], R52 ;  /* 0x000a203401007387 */ /* 0x0003e20000100a00 */
[----:B--2---:R-:W-:Y:S02]  /*14ee0*/  IMAD.MOV.U32 R54, RZ, RZ, -0x253e430f ;  /* 0xdac1bcf1ff367424 */ /* 0x004fe400078e00ff */
[----:B------:R-:W-:Y:S01]  /*14ef0*/  IMAD.MOV.U32 R55, RZ, RZ, -0x41b7808b ;  /* 0xbe487f75ff377424 */ /* 0x000fe200078e00ff */
[----:B------:R2:W-:Y:S01]  /*14f00*/  STL.64 [R1+0xa50], R40 ;  /* 0x000a502801007387 */ /* 0x0005e20000100a00 */
[----:B0-----:R-:W-:Y:S01]  /*14f10*/  IMAD.MOV.U32 R56, RZ, RZ, 0x19b3e6f ;  /* 0x019b3e6fff387424 */ /* 0x001fe200078e00ff */
[----:B------:R-:W-:Y:S02]  /*14f20*/  MOV R57, 0xbf41b33b ;  /* 0xbf41b33b00397802 */ /* 0x000fe40000000f00 */
[----:B------:R0:W-:Y:S01]  /*14f30*/  STL.64 [R1+0xa60], R42 ;  /* 0x000a602a01007387 */ /* 0x0001e20000100a00 */
[----:B---3--:R-:W-:Y:S01]  /*14f40*/  IMAD.MOV.U32 R50, RZ, RZ, -0x71d6bcb ;  /* 0xf8e29435ff327424 */ /* 0x008fe200078e00ff */
[----:B------:R-:W-:-:S02]  /*14f50*/  MOV R51, 0x3f748900 ;  /* 0x3f74890000337802 */ /* 0x000fc40000000f00 */
[----:B------:R3:W-:Y:S01]  /*14f60*/  STL.64 [R1+0xa78], R36 ;  /* 0x000a782401007387 */ /* 0x0007e20000100a00 */
[----:B-1----:R-:W-:Y:S01]  /*14f70*/  MOV R52, 0x523aaa76 ;  /* 0x523aaa7600347802 */ /* 0x002fe20000000f00 */
[----:B------:R-:W-:Y:S02]  /*14f80*/  IMAD.MOV.U32 R53, RZ, RZ, -0x41c25c1a ;  /* 0xbe3da3e6ff357424 */ /* 0x000fe400078e00ff */
[----:B--2---:R-:W-:Y:S01]  /*14f90*/  IMAD.MOV.U32 R40, RZ, RZ, 0x2b27e94c ;  /* 0x2b27e94cff287424 */ /* 0x004fe200078e00ff */
        /* <DEDUP_REMOVED lines=10> */
[----:B------:R-:W-:Y:S01]  /*15040*/  IMAD.MOV.U32 R39, RZ, RZ, 0x3e731ba6 ;  /* 0x3e731ba6ff277424 */ /* 0x000fe200078e00ff */
[----:B0-----:R-:W-:Y:S02]  /*15050*/  MOV R32, 0xcbc5fc12 ;  /* 0xcbc5fc1200207802 */ /* 0x001fe40000000f00 */
[----:B------:R0:W-:Y:S01]  /*15060*/  STL.64 [R1+0xa48], R50 ;  /* 0x000a483201007387 */ /* 0x0001e20000100a00 */
[----:B------:R-:W-:Y:S01]  /*15070*/  IMAD.MOV.U32 R33, RZ, RZ, -0x4087a384 ;  /* 0xbf785c7cff217424 */ /* 0x000fe200078e00ff */
[----:B--2---:R-:W-:Y:S02]  /*15080*/  MOV R54, 0xfb46b154 ;  /* 0xfb46b15400367802 */ /* 0x004fe40000000f00 */
[----:B------:R2:W-:Y:S01]  /*15090*/  STL.64 [R1+0xa70], R52 ;  /* 0x000a703401007387 */ /* 0x0005e20000100a00 */
[----:B------:R-:W-:-:S03]  /*150a0*/  IMAD.MOV.U32 R55, RZ, RZ, -0x409f1a6a ;  /* 0xbf60e596ff377424 */ /* 0x000fc600078e00ff */
[----:B------:R3:W-:Y:S01]  /*150b0*/  STL.64 [R1+0xa90], R40 ;  /* 0x000a902801007387 */ /* 0x0007e20000100a00 */
[----:B-1----:R-:W-:Y:S02]  /*150c0*/  IMAD.MOV.U32 R56, RZ, RZ, 0x43924ff5 ;  /* 0x43924ff5ff387424 */ /* 0x002fe400078e00ff */
[----:B------:R-:W-:Y:S01]  /*150d0*/  IMAD.MOV.U32 R57, RZ, RZ, -0x40de7150 ;  /* 0xbf218eb0ff397424 */ /* 0x000fe200078e00ff */
[----:B------:R1:W-:Y:S01]  /*150e0*/  STL.64 [R1+0xaa0], R42 ;  /* 0x000aa02a01007387 */ /* 0x0003e20000100a00 */
[----:B0-----:R-:W-:Y:S02]  /*150f0*/  IMAD.MOV.U32 R50, RZ, RZ, 0x34675d03 ;  /* 0x34675d03ff327424 */ /* 0x001fe400078e00ff */
[----:B------:R-:W-:Y:S01]  /*15100*/  IMAD.MOV.U32 R51, RZ, RZ, -0x411a7e0a ;  /* 0xbee581f6ff337424 */ /* 0x000fe200078e00ff */
[----:B------:R0:W-:Y:S01]  /*15110*/  STL.64 [R1+0xab8], R36 ;  /* 0x000ab82401007387 */ /* 0x0001e20000100a00 */
[----:B--2---:R-:W-:Y:S01]  /*15120*/  IMAD.MOV.U32 R52, RZ, RZ, 0x585a3e12 ;  /* 0x585a3e12ff347424 */ /* 0x004fe200078e00ff */
[----:B------:R-:W-:Y:S01]  /*15130*/  MOV R53, 0xbe9013a5 ;  /* 0xbe9013a500357802 */ /* 0x000fe20000000f00 */
[----:B---3--:R-:W-:Y:S01]  /*15140*/  IMAD.MOV.U32 R40, RZ, RZ, 0x5cf292a0 ;  /* 0x5cf292a0ff287424 */ /* 0x008fe200078e00ff */
[----:B------:R-:W-:Y:S01]  /*15150*/  MOV R41, 0xbe49fce5 ;  /* 0xbe49fce500297802 */ /* 0x000fe20000000f00 */
[----:B------:R2:W-:Y:S01]  /*15160*/  STL.64 [R1+0xac8], R38 ;  /* 0x000ac82601007387 */ /* 0x0005e20000100a00 */
[----:B-1----:R-:W-:-:S02]  /*15170*/  IMAD.MOV.U32 R42, RZ, RZ, 0x5d9a0e3b ;  /* 0x5d9a0e3bff2a7424 */ /* 0x002fc400078e00ff */
[----:B------:R-:W-:Y:S01]  /*15180*/  IMAD.MOV.U32 R43, RZ, RZ, 0x3e3dc92e ;  /* 0x3e3dc92eff2b7424 */ /* 0x000fe200078e00ff */
[----:B------:R1:W-:Y:S01]  /*15190*/  STL.64 [R1+0xa28], R32 ;  /* 0x000a282001007387 */ /* 0x0003e20000100a00 */
[----:B0-----:R-:W-:Y:S01]  /*151a0*/  MOV R36, 0xeffed53e ;  /* 0xeffed53e00247802 */ /* 0x001fe20000000f00 */
[----:B------:R-:W-:Y:S02]  /*151b0*/  IMAD.MOV.U32 R37, RZ, RZ, 0x3f9486e7 ;  /* 0x3f9486e7ff257424 */ /* 0x000fe400078e00ff */
[----:B------:R0:W-:Y:S01]  /*151c0*/  STL.64 [R1+0xa58], R54 ;  /* 0x000a583601007387 */ /* 0x0001e20000100a00 */
[----:B--2---:R-:W-:Y:S01]  /*151d0*/  IMAD.MOV.U32 R38, RZ, RZ, -0x7f415c4b ;  /* 0x80bea3b5ff267424 */ /* 0x004fe200078e00ff */
[----:B------:R-:W-:Y:S02]  /*151e0*/  MOV R39, 0x3edd7b47 ;  /* 0x3edd7b4700277802 */ /* 0x000fe40000000f00 */
[----:B------:R2:W-:Y:S01]  /*151f0*/  STL.64 [R1+0xa80], R56 ;  /* 0x000a803801007387 */ /* 0x0005e20000100a00 */
[----:B-1----:R-:W-:-:S03]  /*15200*/  IMAD.MOV.U32 R32, RZ, RZ, -0x3a9fd7d3 ;  /* 0xc560282dff207424 */ /* 0x002fc600078e00ff */
[----:B------:R1:W-:Y:S01]  /*15210*/  STL.64 [R1+0xa98], R50 ;  /* 0x000a983201007387 */ /* 0x0003e20000100a00 */
[----:B------:R-:W-:Y:S02]  /*15220*/  IMAD.MOV.U32 R33, RZ, RZ, -0x40b9d14f ;  /* 0xbf462eb1ff217424 */ /* 0x000fe400078e00ff */
[----:B0-----:R-:W-:Y:S01]  /*15230*/  IMAD.MOV.U32 R54, RZ, RZ, -0x7498b2aa ;  /* 0x8b674d56ff367424 */ /* 0x001fe200078e00ff */
        /* <DEDUP_REMOVED lines=9> */
[----:B0-----:R-:W-:Y:S02]  /*152d0*/  IMAD.MOV.U32 R52, RZ, RZ, -0x19cb7902 ;  /* 0xe63486feff347424 */ /* 0x001fe400078e00ff */
[----:B------:R-:W-:Y:S01]  /*152e0*/  IMAD.MOV.U32 R53, RZ, RZ, -0x4076a7b8 ;  /* 0xbf895848ff357424 */ /* 0x000fe200078e00ff */
[----:B---3--:R-:W-:Y:S01]  /*152f0*/  MOV R40, 0xe55cc0cd ;  /* 0xe55cc0cd00287802 */ /* 0x008fe20000000f00 */
[----:B------:R-:W-:Y:S01]  /*15300*/  IMAD.MOV.U32 R41, RZ, RZ, 0x3f888706 ;  /* 0x3f888706ff297424 */ /* 0x000fe200078e00ff */
        /* <DEDUP_REMOVED lines=10> */
[----:B--2---:R-:W-:-:S03]  /*153b0*/  IMAD.MOV.U32 R32, RZ, RZ, 0x376be54f ;  /* 0x376be54fff207424 */ /* 0x004fc600078e00ff */
[----:B------:R2:W-:Y:S01]  /*153c0*/  STL.64 [R1+0xae8], R50 ;  /* 0x000ae83201007387 */ /* 0x0005e20000100a00 */
[----:B------:R-:W-:Y:S02]  /*153d0*/  IMAD.MOV.U32 R33, RZ, RZ, -0x42b28354 ;  /* 0xbd4d7cacff217424 */ /* 0x000fe400078e00ff */
[----:B-1----:R-:W-:Y:S01]  /*153e0*/  IMAD.MOV.U32 R54, RZ, RZ, -0x74127944 ;  /* 0x8bed86bcff367424 */ /* 0x002fe200078e00ff */
[----:B------:R1:W-:Y:S01]  /*153f0*/  STL.64 [R1+0xb10], R52 ;  /* 0x000b103401007387 */ /* 0x0003e20000100a00 */
[----:B------:R-:W-:-:S03]  /*15400*/  IMAD.MOV.U32 R55, RZ, RZ, -0x4061c372 ;  /* 0xbf9e3c8eff377424 */ /* 0x000fc600078e00ff */
[----:B------:R3:W-:Y:S01]  /*15410*/  STL.64 [R1+0xb18], R40 ;  /* 0x000b182801007387 */ /* 0x0007e20000100a00 */
[----:B0-----:R-:W-:Y:S01]  /*15420*/  IMAD.MOV.U32 R56, RZ, RZ, 0x168d2782 ;  /* 0x168d2782ff387424 */ /* 0x001fe200078e00ff */
[----:B------:R-:W-:Y:S02]  /*15430*/  MOV R57, 0xbf762eac ;  /* 0xbf762eac00397802 */ /* 0x000fe40000000f00 */
[----:B------:R0:W-:Y:S01]  /*15440*/  STL.64 [R1+0xb28], R42 ;  /* 0x000b282a01007387 */ /* 0x0001e20000100a00 */
[----:B--2---:R-:W-:Y:S01]  /*15450*/  IMAD.MOV.U32 R50, RZ, RZ, -0x1e4736f7 ;  /* 0xe1b8c909ff327424 */ /* 0x004fe200078e00ff */
[----:B------:R-:W-:Y:S02]  /*15460*/  MOV R51, 0xbf582431 ;  /* 0xbf58243100337802 */ /* 0x000fe40000000f00 */
[----:B------:R2:W-:Y:S01]  /*15470*/  STL.64 [R1+0xb40], R36 ;  /* 0x000b402401007387 */ /* 0x0005e20000100a00 */
[----:B-1----:R-:W-:Y:S01]  /*15480*/  MOV R52, 0x870ea0cd ;  /* 0x870ea0cd00347802 */ /* 0x002fe20000000f00 */
[----:B------:R-:W-:-:S02]  /*15490*/  IMAD.MOV.U32 R53, RZ, RZ, -0x40fe74f7 ;  /* 0xbf018b09ff357424 */ /* 0x000fc400078e00ff */
[----:B---3--:R-:W-:Y:S01]  /*154a0*/  IMAD.MOV.U32 R40, RZ, RZ, -0x5b5d8160 ;  /* 0xa4a27ea0ff287424 */ /* 0x008fe200078e00ff */
        /* <DEDUP_REMOVED lines=11> */
[----:B0-----:R-:W-:-:S03]  /*15560*/  IMAD.MOV.U32 R32, RZ, RZ, 0x50ed0c93 ;  /* 0x50ed0c93ff207424 */ /* 0x001fc600078e00ff */
[----:B------:R0:W-:Y:S01]  /*15570*/  STL.64 [R1+0xb38], R50 ;  /* 0x000b383201007387 */ /* 0x0001e20000100a00 */
[----:B------:R-:W-:Y:S02]  /*15580*/  MOV R33, 0x3f91d1d6 ;  /* 0x3f91d1d600217802 */ /* 0x000fe40000000f00 */
[----:B--2---:R-:W-:Y:S01]  /*15590*/  MOV R54, 0xffe9ba4d ;  /* 0xffe9ba4d00367802 */ /* 0x004fe20000000f00 */
[----:B------:R2:W-:Y:S01]  /*155a0*/  STL.64 [R1+0xb58], R40 ;  /* 0x000b582801007387 */ /* 0x0005e20000100a00 */
[----:B------:R-:W-:-:S03]  /*155b0*/  IMAD.MOV.U32 R55, RZ, RZ, 0x3e0201c0 ;  /* 0x3e0201c0ff377424 */ /* 0x000fc600078e00ff */
[----:B------:R3:W-:Y:S01]  /*155c0*/  STL.64 [R1+0xb60], R52 ;  /* 0x000b603401007387 */ /* 0x0007e20000100a00 */
[----:B-1----:R-:W-:Y:S02]  /*155d0*/  IMAD.MOV.U32 R56, RZ, RZ, -0x47865104 ;  /* 0xb879aefcff387424 */ /* 0x002fe400078e00ff */
[----:B------:R-:W-:Y:S01]  /*155e0*/  IMAD.MOV.U32 R57, RZ, RZ, 0x3ede03c9 ;  /* 0x3ede03c9ff397424 */ /* 0x000fe200078e00ff */
[----:B------:R1:W-:Y:S01]  /*155f0*/  STL.64 [R1+0xb68], R42 ;  /* 0x000b682a01007387 */ /* 0x0003e20000100a00 */
[----:B0-----:R-:W-:Y:S02]  /*15600*/  IMAD.MOV.U32 R50, RZ, RZ, -0x7c02650f ;  /* 0x83fd9af1ff327424 */ /* 0x001fe400078e00ff */
[----:B------:R-:W-:Y:S01]  /*15610*/  IMAD.MOV.U32 R51, RZ, RZ, 0x3d152ba3 ;  /* 0x3d152ba3ff337424 */ /* 0x000fe200078e00ff */
[----:B------:R0:W-:Y:S01]  /*15620*/  STL.64 [R1+0xb80], R36 ;  /* 0x000b802401007387 */ /* 0x0001e20000100a00 */
[----:B--2---:R-:W-:Y:S02]  /*15630*/  IMAD.MOV.U32 R40, RZ, RZ, 0x1300d859 ;  /* 0x1300d859ff287424 */ /* 0x004fe400078e00ff */
[----:B------:R-:W-:Y:S01]  /*15640*/  IMAD.MOV.U32 R41, RZ, RZ, -0x4196aa99 ;  /* 0xbe695567ff297424 */ /* 0x000fe200078e00ff */
[----:B------:R2:W-:Y:S01]  /*15650*/  STL.64 [R1+0xb90], R38 ;  /* 0x000b902601007387 */ /* 0x0005e20000100a00 */
[----:B---3--:R-:W-:Y:S01]  /*15660*/  IMAD.MOV.U32 R52, RZ, RZ, 0x11c56ff1 ;  /* 0x11c56ff1ff347424 */ /* 0x008fe200078e00ff */
[----:B------:R-:W-:-:S02]  /*15670*/  MOV R53, 0x3e4122c8 ;  /* 0x3e4122c800357802 */ /* 0x000fc40000000f00 */
[----:B-1----:R-:W-:Y:S01]  /*15680*/  MOV R42, 0xf2b85954 ;  /* 0xf2b85954002a7802 */ /* 0x002fe20000000f00 */
[----:B------:R-:W-:Y:S01]  /*15690*/  IMAD.MOV.U32 R43, RZ, RZ, -0x436d3be4 ;  /* 0xbc92c41cff2b7424 */ /* 0x000fe200078e00ff */
[----:B------:R1:W-:Y:S01]  /*156a0*/  STL.64 [R1+0xaf0], R32 ;  /* 0x000af02001007387 */ /* 0x0003e20000100a00 */
[----:B0-----:R-:W-:Y:S01]  /*156b0*/  IMAD.MOV.U32 R36, RZ, RZ, 0x49d95e46 ;  /* 0x49d95e46ff247424 */ /* 0x001fe200078e00ff */
[----:B------:R-:W-:Y:S02]  /*156c0*/  MOV R37, 0xbfa9919f ;  /* 0xbfa9919f00257802 */ /* 0x000fe40000000f00 */
[----:B------:R0:W-:Y:S01]  /*156d0*/  STL.64 [R1+0xb48], R54 ;  /* 0x000b483601007387 */ /* 0x0001e20000100a00 */
[----:B--2---:R-:W-:Y:S02]  /*156e0*/  IMAD.MOV.U32 R38, RZ, RZ, 0x5e7cd1d3 ;  /* 0x5e7cd1d3ff267424 */ /* 0x004fe400078e00ff */
[----:B------:R-:W-:Y:S01]  /*156f0*/  IMAD.MOV.U32 R39, RZ, RZ, 0x3faead43 ;  /* 0x3faead43ff277424 */ /* 0x000fe200078e00ff */
[----:B------:R2:W-:Y:S01]  /*15700*/  STL.64 [R1+0xb70], R56 ;  /* 0x000b703801007387 */ /* 0x0005e20000100a00 */
[----:B-1----:R-:W-:-:S03]  /*15710*/  MOV R32, 0xe4a5f58f ;  /* 0xe4a5f58f00207802 */ /* 0x002fc60000000f00 */
[----:B------:R1:W-:Y:S01]  /*15720*/  STL.64 [R1+0xb88], R50 ;  /* 0x000b883201007387 */ /* 0x0003e20000100a00 */
[----:B------:R-:W-:Y:S02]  /*15730*/  IMAD.MOV.U32 R33, RZ, RZ, 0x3f5ee468 ;  /* 0x3f5ee468ff217424 */ /* 0x000fe400078e00ff */
[----:B0-----:R-:W-:Y:S01]  /*15740*/  IMAD.MOV.U32 R54, RZ, RZ, 0x531b5ee8 ;  /* 0x531b5ee8ff367424 */ /* 0x001fe200078e00ff */
        /* <DEDUP_REMOVED lines=9> */
[----:B0-----:R-:W-:Y:S01]  /*157e0*/  IMAD.MOV.U32 R40, RZ, RZ, 0x1b78f2fd ;  /* 0x1b78f2fdff287424 */ /* 0x001fe200078e00ff */
[----:B------:R-:W-:-:S02]  /*157f0*/  MOV R41, 0xbed7ff32 ;  /* 0xbed7ff3200297802 */ /* 0x000fc40000000f00 */
[----:B------:R0:W-:Y:S01]  /*15800*/  STL.64 [R1+0xbd0], R38 ;  /* 0x000bd02601007387 */ /* 0x0001e20000100a00 */
[----:B---3--:R-:W-:Y:S01]  /*15810*/  MOV R42, 0xc73a65de ;  /* 0xc73a65de002a7802 */ /* 0x008fe20000000f00 */
[----:B------:R-:W-:Y:S02]  /*15820*/  IMAD.MOV.U32 R43, RZ, RZ, -0x4074d740 ;  /* 0xbf8b28c0ff2b7424 */ /* 0x000fe400078e00ff */
[----:B--2---:R-:W-:Y:S01]  /*15830*/  IMAD.MOV.U32 R52, RZ, RZ, 0x7be56cf6 ;  /* 0x7be56cf6ff347424 */ /* 0x004fe200078e00ff */
[----:B------:R-:W-:Y:S01]  /*15840*/  MOV R53, 0x3f76bd32 ;  /* 0x3f76bd3200357802 */ /* 0x000fe20000000f00 */
[----:B------:R2:W-:Y:S01]  /*15850*/  STL.64 [R1+0xb30], R32 ;  /* 0x000b302001007387 */ /* 0x0005e20000100a00 */
[----:B-1----:R-:W-:Y:S01]  /*15860*/  MOV R36, 0xac5d2c9a ;  /* 0xac5d2c9a00247802 */ /* 0x002fe20000000f00 */
[----:B------:R-:W-:Y:S02]  /*15870*/  IMAD.MOV.U32 R37, RZ, RZ, -0x40a3c568 ;  /* 0xbf5c3a98ff257424 */ /* 0x000fe400078e00ff */
[----:B------:R1:W-:Y:S01]  /*15880*/  STL.64 [R1+0xb98], R54 ;  /* 0x000b983601007387 */ /* 0x0003e20000100a00 */
[----:B0-----:R-:W-:-:S02]  /*15890*/  IMAD.MOV.U32 R38, RZ, RZ, 0x5f300209 ;  /* 0x5f300209ff267424 */ /* 0x001fc400078e00ff */
[----:B------:R-:W-:Y:S01]  /*158a0*/  IMAD.MOV.U32 R39, RZ, RZ, -0x40c14cb1 ;  /* 0xbf3eb34fff277424 */ /* 0x000fe200078e00ff */
[----:B------:R0:W-:Y:S01]  /*158b0*/  STL.64 [R1+0xbc0], R56 ;  /* 0x000bc03801007387 */ /* 0x0001e20000100a00 */
[----:B--2---:R-:W-:-:S03]  /*158c0*/  MOV R32, 0x57fe1a62 ;  /* 0x57fe1a6200207802 */ /* 0x004fc60000000f00 */
[----:B------:R2:W-:Y:S01]  /*158d0*/  STL.64 [R1+0xbd8], R50 ;  /* 0x000bd83201007387 */ /* 0x0005e20000100a00 */
[----:B------:R-:W-:Y:S02]  /*158e0*/  IMAD.MOV.U32 R33, RZ, RZ, -0x412ce8ac ;  /* 0xbed31754ff217424 */ /* 0x000fe400078e00ff */
[----:B-1----:R-:W-:Y:S01]  /*158f0*/  IMAD.MOV.U32 R54, RZ, RZ, 0x3853b987 ;  /* 0x3853b987ff367424 */ /* 0x002fe200078e00ff */
        /* <DEDUP_REMOVED lines=10> */
[----:B------:R-:W-:-:S02]  /*159a0*/  IMAD.MOV.U32 R41, RZ, RZ, -0x4216d859 ;  /* 0xbde927a7ff297424 */ /* 0x000fc400078e00ff */
        /* <DEDUP_REMOVED lines=13> */
[----:B0-----:R-:W-:Y:S02]  /*15a80*/  IMAD.MOV.U32 R32, RZ, RZ, 0x5c03d2e9 ;  /* 0x5c03d2e9ff207424 */ /* 0x001fe400078e00ff */
        /* <DEDUP_REMOVED lines=8> */
[----:B---3--:R-:W-:Y:S02]  /*15b10*/  IMAD.MOV.U32 R40, RZ, RZ, 0x36ee783 ;  /* 0x036ee783ff287424 */ /* 0x008fe400078e00ff */
[----:B------:R-:W-:Y:S01]  /*15b20*/  IMAD.MOV.U32 R41, RZ, RZ, -0x4306bd5e ;  /* 0xbcf942a2ff297424 */ /* 0x000fe200078e00ff */
[----:B------:R3:W-:Y:S01]  /*15b30*/  STL.64 [R1+0xc40], R36 ;  /* 0x000c402401007387 */ /* 0x0007e20000100a00 */
[----:B0-----:R-:W-:Y:S01]  /*15b40*/  MOV R50, 0x27a1383d ;  /* 0x27a1383d00327802 */ /* 0x001fe20000000f00 */
[----:B------:R-:W-:Y:S02]  /*15b50*/  IMAD.MOV.U32 R51, RZ, RZ, -0x4181595c ;  /* 0xbe7ea6a4ff337424 */ /* 0x000fe400078e00ff */
[----:B------:R0:W-:Y:S01]  /*15b60*/  STL.64 [R1+0xc58], R38 ;  /* 0x000c582601007387 */ /* 0x0001e20000100a00 */
[----:B--2---:R-:W-:Y:S01]  /*15b70*/  MOV R42, 0x1c8dde07 ;  /* 0x1c8dde07002a7802 */ /* 0x004fe20000000f00 */
[----:B------:R-:W-:-:S02]  /*15b80*/  IMAD.MOV.U32 R43, RZ, RZ, 0x3e89b42c ;  /* 0x3e89b42cff2b7424 */ /* 0x000fc400078e00ff */
[----:B-1----:R-:W-:Y:S01]  /*15b90*/  IMAD.MOV.U32 R52, RZ, RZ, -0x2e56537d ;  /* 0xd1a9ac83ff347424 */ /* 0x002fe200078e00ff */
[----:B------:R-:W-:Y:S01]  /*15ba0*/  MOV R53, 0x3e62116d ;  /* 0x3e62116d00357802 */ /* 0x000fe20000000f00 */
[----:B------:R1:W-:Y:S01]  /*15bb0*/  STL.64 [R1+0xbb8], R32 ;  /* 0x000bb82001007387 */ /* 0x0003e20000100a00 */
[----:B---3--:R-:W-:Y:S02]  /*15bc0*/  IMAD.MOV.U32 R36, RZ, RZ, 0x5f50d178 ;  /* 0x5f50d178ff247424 */ /* 0x008fe400078e00ff */
[----:B------:R-:W-:Y:S01]  /*15bd0*/  IMAD.MOV.U32 R37, RZ, RZ, -0x4046a498 ;  /* 0xbfb95b68ff257424 */ /* 0x000fe200078e00ff */
[----:B------:R-:W-:Y:S01]  /*15be0*/  STL.64 [R1+0xc10], R58 ;  /* 0x000c103a01007387 */ /* 0x000fe20000100a00 */
[----:B0-----:R-:W-:Y:S01]  /*15bf0*/  MOV R38, 0xa98c8bc4 ;  /* 0xa98c8bc400267802 */ /* 0x001fe20000000f00 */
[----:B------:R-:W-:Y:S02]  /*15c00*/  IMAD.MOV.U32 R39, RZ, RZ, 0x3fc6fb2b ;  /* 0x3fc6fb2bff277424 */ /* 0x000fe400078e00ff */
[----:B------:R0:W-:Y:S01]  /*15c10*/  STL.64 [R1+0xc48], R54 ;  /* 0x000c483601007387 */ /* 0x0001e20000100a00 */
[----:B-1----:R-:W1:Y:S03]  /*15c20*/  MUFU.RCP64H R33, R49 ;  /* 0x0000003100217308 */ /* 0x002e660000001800 */
[----:B------:R2:W-:Y:S01]  /*15c30*/  STL.64 [R1+0xc50], R56 ;  /* 0x000c503801007387 */ /* 0x0005e20000100a00 */
[----:B------:R-:W-:-:S03]  /*15c40*/  IMAD.MOV.U32 R32, RZ, RZ, 0x1 ;  /* 0x00000001ff207424 */ /* 0x000fc600078e00ff */
[----:B------:R3:W-:Y:S04]  /*15c50*/  STL.64 [R1+0xc60], R40 ;  /* 0x000c602801007387 */ /* 0x0007e80000100a00 */
[----:B------:R4:W-:Y:S01]  /*15c60*/  STL.64 [R1+0xc68], R42 ;  /* 0x000c682a01007387 */ /* 0x0009e20000100a00 */
[----:B0-----:R-:W-:Y:S01]  /*15c70*/  IMAD.MOV.U32 R54, RZ, RZ, 0x29064247 ;  /* 0x29064247ff367424 */ /* 0x001fe200078e00ff */
[----:B------:R-:W-:Y:S02]  /*15c80*/  MOV R55, 0xbfc0a06f ;  /* 0xbfc0a06f00377802 */ /* 0x000fe40000000f00 */
[----:B------:R0:W-:Y:S01]  /*15c90*/  STL.64 [R1+0xc70], R50 ;  /* 0x000c703201007387 */ /* 0x0001e20000100a00 */
[----:B--2---:R-:W-:Y:S01]  /*15ca0*/  MOV R56, 0x7a744982 ;  /* 0x7a74498200387802 */ /* 0x004fe20000000f00 */
[----:B------:R-:W-:Y:S01]  /*15cb0*/  IMAD.MOV.U32 R57, RZ, RZ, 0x3fb72bb4 ;  /* 0x3fb72bb4ff397424 */ /* 0x000fe200078e00ff */
[----:B-1----:R-:W1:Y:S01]  /*15cc0*/  DFMA R58, -R48, R32, 1 ;  /* 0x3ff00000303a742b */ /* 0x002e620000000120 */
[----:B------:R2:W-:Y:S01]  /*15cd0*/  STL.64 [R1+0xc78], R52 ;  /* 0x000c783401007387 */ /* 0x0005e20000100a00 */
[----:B---3--:R-:W-:-:S02]  /*15ce0*/  IMAD.MOV.U32 R40, RZ, RZ, -0x2b09626c ;  /* 0xd4f69d94ff287424 */ /* 0x008fc400078e00ff */
[----:B------:R-:W-:Y:S01]  /*15cf0*/  IMAD.MOV.U32 R41, RZ, RZ, -0x40ff7efb ;  /* 0xbf008105ff297424 */ /* 0x000fe200078e00ff */
[----:B------:R3:W-:Y:S01]  /*15d00*/  STL.64 [R1+0xc80], R36 ;  /* 0x000c802401007387 */ /* 0x0007e20000100a00 */
[----:B----4-:R-:W-:Y:S01]  /*15d10*/  IMAD.MOV.U32 R42, RZ, RZ, 0x3cf8dfb4 ;  /* 0x3cf8dfb4ff2a7424 */ /* 0x010fe200078e00ff */
[----:B------:R-:W-:Y:S01]  /*15d20*/  MOV R43, 0xbfb7c3a1 ;  /* 0xbfb7c3a1002b7802 */ /* 0x000fe20000000f00 */
[----:B-1----:R-:W1:Y:S01]  /*15d30*/  DFMA R58, R58, R58, R58 ;  /* 0x0000003a3a3a722b */ /* 0x002e62000000003a */
[----:B------:R4:W-:Y:S01]  /*15d40*/  STL.64 [R1+0xc88], R38 ;  /* 0x000c882601007387 */ /* 0x0009e20000100a00 */
[----:B0-----:R-:W-:Y:S01]  /*15d50*/  MOV R50, 0xbbd016c8 ;  /* 0xbbd016c800327802 */ /* 0x001fe20000000f00 */
[----:B------:R-:W-:Y:S02]  /*15d60*/  IMAD.MOV.U32 R51, RZ, RZ, 0x3e92a46f ;  /* 0x3e92a46fff337424 */ /* 0x000fe400078e00ff */
[----:B------:R0:W-:Y:S01]  /*15d70*/  STL.64 [R1+0xc98], R40 ;  /* 0x000c982801007387 */ /* 0x0001e20000100a00 */
[----:B-1----:R-:W1:Y:S01]  /*15d80*/  DFMA R32, R32, R58, R32 ;  /* 0x0000003a2020722b */ /* 0x002e620000000020 */
[----:B--2---:R-:W-:Y:S01]  /*15d90*/  IMAD.MOV.U32 R52, RZ, RZ, 0x1cad78b9 ;  /* 0x1cad78b9ff347424 */ /* 0x004fe200078e00ff */
[----:B------:R-:W-:Y:S01]  /*15da0*/  MOV R53, 0xbf91a49f ;  /* 0xbf91a49f00357802 */ /* 0x000fe20000000f00 */
[----:B---3--:R-:W-:Y:S01]  /*15db0*/  IMAD.MOV.U32 R36, RZ, RZ, 0x38631744 ;  /* 0x38631744ff247424 */ /* 0x008fe200078e00ff */
[----:B------:R2:W-:Y:S01]  /*15dc0*/  STL.64 [R1+0xca8], R42 ;  /* 0x000ca82a01007387 */ /* 0x0005e20000100a00 */
[----:B------:R-:W-:Y:S01]  /*15dd0*/  IMAD.MOV.U32 R37, RZ, RZ, 0x3fa6bd2f ;  /* 0x3fa6bd2fff257424 */ /* 0x000fe200078e00ff */
[----:B-1----:R-:W1:Y:S01]  /*15de0*/  DFMA R60, -R48, R32, 1 ;  /* 0x3ff00000303c742b */ /* 0x002e620000000120 */
[----:B----4-:R-:W-:Y:S01]  /*15df0*/  MOV R38, 0x69432cef ;  /* 0x69432cef00267802 */ /* 0x010fe20000000f00 */
[----:B------:R-:W-:Y:S01]  /*15e00*/  IMAD.MOV.U32 R39, RZ, RZ, -0x4088f985 ;  /* 0xbf77067bff277424 */ /* 0x000fe200078e00ff */
[----:B------:R3:W-:Y:S01]  /*15e10*/  STL.64 [R1+0xcb8], R50 ;  /* 0x000cb83201007387 */ /* 0x0007e20000100a00 */
[----:B------:R-:W-:Y:S01]  /*15e20*/  IMAD.MOV.U32 R58, RZ, RZ, -0x5f55a85 ;  /* 0xfa0aa57bff3a7424 */ /* 0x000fe200078e00ff */
[----:B0-----:R-:W-:Y:S01]  /*15e30*/  MOV R41, 0xbe2494d3 ;  /* 0xbe2494d300297802 */ /* 0x001fe20000000f00 */
[----:B------:R-:W-:Y:S01]  /*15e40*/  IMAD.MOV.U32 R40, RZ, RZ, -0x4ddbedfe ;  /* 0xb2241202ff287424 */ /* 0x000fe200078e00ff */
[----:B------:R0:W-:Y:S01]  /*15e50*/  STL.64 [R1+0xcd0], R38 ;  /* 0x000cd02601007387 */ /* 0x0001e20000100a00 */
[----:B------:R-:W-:Y:S01]  /*15e60*/  IMAD.MOV.U32 R59, RZ, RZ, 0x3f8d0bef ;  /* 0x3f8d0befff3b7424 */ /* 0x000fe200078e00ff */
[----:B-1----:R1:W4:Y:S01]  /*15e70*/  DFMA R32, R32, R60, R32 ;  /* 0x0000003c2020722b */ /* 0x0023220000000020 */
[----:B--2---:R-:W-:Y:S01]  /*15e80*/  MOV R42, 0x3c40f6a ;  /* 0x03c40f6a002a7802 */ /* 0x004fe20000000f00 */
[----:B------:R2:W-:Y:S01]  /*15e90*/  STL.64 [R1+0xcb0], R36 ;  /* 0x000cb02401007387 */ /* 0x0005e20000100a00 */
[----:B------:R-:W-:Y:S01]  /*15ea0*/  IMAD.MOV.U32 R43, RZ, RZ, -0x40acfbc3 ;  /* 0xbf53043dff2b7424 */ /* 0x000fe200078e00ff */
[----:B-1----:R-:W-:Y:S01]  /*15eb0*/  MOV R60, 0xf314c0d ;  /* 0x0f314c0d003c7802 */ /* 0x002fe20000000f00 */
[----:B------:R-:W-:Y:S01]  /*15ec0*/  IMAD.MOV.U32 R61, RZ, RZ, 0x404727bb ;  /* 0x404727bbff3d7424 */ /* 0x000fe200078e00ff */
[----:B------:R1:W-:Y:S01]  /*15ed0*/  STL.64 [R1+0xcd8], R40 ;  /* 0x000cd82801007387 */ /* 0x0003e20000100a00 */
[----:B---3--:R-:W-:Y:S01]  /*15ee0*/  MOV R50, 0xca306bb5 ;  /* 0xca306bb500327802 */ /* 0x008fe20000000f00 */
[----:B------:R-:W-:Y:S01]  /*15ef0*/  IMAD.MOV.U32 R51, RZ, RZ, -0x40e6e001 ;  /* 0xbf191fffff337424 */ /* 0x000fe200078e00ff */
[----:B----4-:R-:W3:Y:S01]  /*15f00*/  DMUL R62, R34, R32 ;  /* 0x00000020223e7228 */ /* 0x010ee20000000000 */
[----:B0-----:R-:W-:Y:S01]  /*15f10*/  IMAD.MOV.U32 R38, RZ, RZ, -0x6f643b9e ;  /* 0x909bc462ff267424 */ /* 0x001fe200078e00ff */
[----:B------:R0:W-:Y:S01]  /*15f20*/  STL.64 [R1+0xce8], R42 ;  /* 0x000ce82a01007387 */ /* 0x0001e20000100a00 */
[----:B------:R-:W-:-:S02]  /*15f30*/  IMAD.MOV.U32 R39, RZ, RZ, -0x410a3a9c ;  /* 0xbef5c564ff277424 */ /* 0x000fc400078e00ff */
[----:B--2---:R-:W-:Y:S01]  /*15f40*/  IMAD.MOV.U32 R36, RZ, RZ, 0x6a382e07 ;  /* 0x6a382e07ff247424 */ /* 0x004fe200078e00ff */
[----:B------:R2:W-:Y:S01]  /*15f50*/  STL.64 [R1+0xd00], R50 ;  /* 0x000d003201007387 */ /* 0x0005e20000100a00 */
[----:B------:R-:W-:Y:S02]  /*15f60*/  IMAD.MOV.U32 R37, RZ, RZ, 0x3db43183 ;  /* 0x3db43183ff257424 */ /* 0x000fe400078e00ff */
[----:B-1----:R-:W-:Y:S01]  /*15f70*/  IMAD.MOV.U32 R40, RZ, RZ, 0x539275a7 ;  /* 0x539275a7ff287424 */ /* 0x002fe200078e00ff */
[----:B------:R-:W-:Y:S01]  /*15f80*/  MOV R41, 0x3ed1abde ;  /* 0x3ed1abde00297802 */ /* 0x000fe20000000f00 */
[----:B------:R1:W-:Y:S01]  /*15f90*/  STL.64 [R1+0xd10], R38 ;  /* 0x000d102601007387 */ /* 0x0003e20000100a00 */
[----:B0-----:R-:W-:-:S03]  /*15fa0*/  IMAD.MOV.U32 R42, RZ, RZ, -0x39092c3 ;  /* 0xfc6f6d3dff2a7424 */ /* 0x001fc600078e00ff */
[----:B------:R0:W-:Y:S01]  /*15fb0*/  STL.64 [R1+0xcf8], R36 ;  /* 0x000cf82401007387 */ /* 0x0001e20000100a00 */
[----:B------:R-:W-:Y:S01]  /*15fc0*/  IMAD.MOV.U32 R43, RZ, RZ, -0x4139f83b ;  /* 0xbec607c5ff2b7424 */ /* 0x000fe200078e00ff */
[----:B--2---:R-:W-:Y:S02]  /*15fd0*/  MOV R50, 0xc43300a2 ;  /* 0xc43300a200327802 */ /* 0x004fe40000000f00 */
        /* <DEDUP_REMOVED lines=8> */
[----:B--2---:R-:W-:Y:S01]  /*16060*/  MOV R40, 0x20e7ea15 ;  /* 0x20e7ea1500287802 */ /* 0x004fe20000000f00 */
[----:B------:R-:W-:Y:S02]  /*16070*/  IMAD.MOV.U32 R41, RZ, RZ, -0x4022480f ;  /* 0xbfddb7f1ff297424 */ /* 0x000fe400078e00ff */
[----:B------:R2:W-:Y:S04]  /*16080*/  STL.64 [R1+0xd38], R36 ;  /* 0x000d382401007387 */ /* 0x0005e80000100a00 */
[----:B------:R4:W-:Y:S01]  /*16090*/  STL.64 [R1+0xd48], R50 ;  /* 0x000d483201007387 */ /* 0x0009e20000100a00 */
[----:B-1----:R-:W-:Y:S02]  /*160a0*/  IMAD.MOV.U32 R42, RZ, RZ, -0x15b5e6ab ;  /* 0xea4a1955ff2a7424 */ /* 0x002fe400078e00ff */
[----:B------:R-:W-:Y:S01]  /*160b0*/  IMAD.MOV.U32 R43, RZ, RZ, 0x3f01d889 ;  /* 0x3f01d889ff2b7424 */ /* 0x000fe200078e00ff */
[----:B0-----:R-:W-:Y:S01]  /*160c0*/  MOV R39, 0x3f93b27e ;  /* 0x3f93b27e00277802 */ /* 0x001fe20000000f00 */
        /* <DEDUP_REMOVED lines=18> */
[----:B------:R-:W-:-:S02]  /*161f0*/  IMAD.MOV.U32 R37, RZ, RZ, 0x3f51b9f3 ;  /* 0x3f51b9f3ff257424 */ /* 0x000fc400078e00ff */
[----:B------:R0:W-:Y:S01]  /*16200*/  STL.64 [R1+0xdd8], R38 ;  /* 0x000dd82601007387 */ /* 0x0001e20000100a00 */
[----:B-1----:R-:W-:Y:S01]  /*16210*/  IMAD.MOV.U32 R50, RZ, RZ, 0x172c9899 ;  /* 0x172c9899ff327424 */ /* 0x002fe200078e00ff */
[----:B------:R-:W-:Y:S02]  /*16220*/  MOV R51, 0xbf387e11 ;  /* 0xbf387e1100337802 */ /* 0x000fe40000000f00 */
[----:B------:R1:W-:Y:S01]  /*16230*/  STL.64 [R1+0xc90], R54 ;  /* 0x000c903601007387 */ /* 0x0003e20000100a00 */
[----:B--2---:R-:W-:-:S03]  /*16240*/  IMAD.MOV.U32 R40, RZ, RZ, 0x3f1f53aa ;  /* 0x3f1f53aaff287424 */ /* 0x004fc600078e00ff */
[----:B------:R2:W-:Y:S01]  /*16250*/  STL.64 [R1+0xca0], R56 ;  /* 0x000ca03801007387 */ /* 0x0005e20000100a00 */
[----:B------:R-:W-:Y:S02]  /*16260*/  IMAD.MOV.U32 R41, RZ, RZ, 0x3ef2a1f9 ;  /* 0x3ef2a1f9ff297424 */ /* 0x000fe400078e00ff */
[----:B0-----:R-:W-:Y:S01]  /*16270*/  IMAD.MOV.U32 R38, RZ, RZ, 0x3921c967 ;  /* 0x3921c967ff267424 */ /* 0x001fe200078e00ff */
[----:B------:R0:W-:Y:S01]  /*16280*/  STL.64 [R1+0xcc0], R52 ;  /* 0x000cc03401007387 */ /* 0x0001e20000100a00 */
[----:B------:R-:W-:-:S03]  /*16290*/  IMAD.MOV.U32 R39, RZ, RZ, -0x4009bb2f ;  /* 0xbff644d1ff277424 */ /* 0x000fc600078e00ff */
[----:B------:R4:W-:Y:S01]  /*162a0*/  STL.64 [R1+0xcc8], R58 ;  /* 0x000cc83a01007387 */ /* 0x0009e20000100a00 */
[----:B-1----:R-:W-:Y:S02]  /*162b0*/  IMAD.MOV.U32 R54, RZ, RZ, -0x1da32ee4 ;  /* 0xe25cd11cff367424 */ /* 0x002fe400078e00ff */
        /* <DEDUP_REMOVED lines=8> */
[----:B----4-:R-:W-:Y:S01]  /*16340*/  MOV R58, 0x3b45ff81 ;  /* 0x3b45ff81003a7802 */ /* 0x010fe20000000f00 */
[----:B------:R-:W-:Y:S01]  /*16350*/  IMAD.MOV.U32 R59, RZ, RZ, -0x42bf626f ;  /* 0xbd409d91ff3b7424 */ /* 0x000fe200078e00ff */
[----:B-1----:R-:W-:Y:S01]  /*16360*/  MOV R42, 0x8655a9c8 ;  /* 0x8655a9c8002a7802 */ /* 0x002fe20000000f00 */
[----:B------:R-:W-:Y:S01]  /*16370*/  IMAD.MOV.U32 R43, RZ, RZ, 0x3d25dbb1 ;  /* 0x3d25dbb1ff2b7424 */ /* 0x000fe200078e00ff */
[----:B------:R1:W-:Y:S01]  /*16380*/  STL.64 [R1+0xde8], R40 ;  /* 0x000de82801007387 */ /* 0x0003e20000100a00 */
[----:B--2---:R-:W-:Y:S02]  /*16390*/  IMAD.MOV.U32 R36, RZ, RZ, -0x2a8595fa ;  /* 0xd57a6a06ff247424 */ /* 0x004fe400078e00ff */
[----:B------:R-:W-:Y:S01]  /*163a0*/  IMAD.MOV.U32 R37, RZ, RZ, 0x3ec257a6 ;  /* 0x3ec257a6ff257424 */ /* 0x000fe200078e00ff */
[----:B------:R2:W-:Y:S01]  /*163b0*/  STL.64 [R1+0xe18], R38 ;  /* 0x000e182601007387 */ /* 0x0005e20000100a00 */
[----:B0-----:R-:W-:Y:S01]  /*163c0*/  IMAD.MOV.U32 R50, RZ, RZ, -0x45e261fc ;  /* 0xba1d9e04ff327424 */ /* 0x001fe200078e00ff */
[----:B------:R-:W-:-:S02]  /*163d0*/  MOV R51, 0x3fe72e2b ;  /* 0x3fe72e2b00337802 */ /* 0x000fc40000000f00 */
[----:B------:R0:W-:Y:S01]  /*163e0*/  STL.64 [R1+0xce0], R54 ;  /* 0x000ce03601007387 */ /* 0x0001e20000100a00 */
[----:B-1----:R-:W-:Y:S01]  /*163f0*/  IMAD.MOV.U32 R40, RZ, RZ, 0x14ed9543 ;  /* 0x14ed9543ff287424 */ /* 0x002fe200078e00ff */
[----:B------:R-:W-:Y:S02]  /*16400*/  MOV R41, 0x3f289765 ;  /* 0x3f28976500297802 */ /* 0x000fe40000000f00 */
[----:B------:R1:W-:Y:S01]  /*16410*/  STL.64 [R1+0xcf0], R56 ;  /* 0x000cf03801007387 */ /* 0x0003e20000100a00 */
[----:B--2---:R-:W-:-:S03]  /*16420*/  IMAD.MOV.U32 R38, RZ, RZ, -0x124e4a17 ;  /* 0xedb1b5e9ff267424 */ /* 0x004fc600078e00ff */
[----:B------:R2:W-:Y:S01]  /*16430*/  STL.64 [R1+0xd08], R52 ;  /* 0x000d083401007387 */ /* 0x0005e20000100a00 */
[----:B------:R-:W-:Y:S01]  /*16440*/  IMAD.MOV.U32 R39, RZ, RZ, 0x3fb1a243 ;  /* 0x3fb1a243ff277424 */ /* 0x000fe200078e00ff */
[----:B0-----:R-:W-:Y:S02]  /*16450*/  MOV R54, 0xba744e1c ;  /* 0xba744e1c00367802 */ /* 0x001fe40000000f00 */
[----:B------:R0:W-:Y:S01]  /*16460*/  STL.64 [R1+0xd18], R58 ;  /* 0x000d183a01007387 */ /* 0x0001e20000100a00 */
[----:B------:R-:W-:-:S03]  /*16470*/  IMAD.MOV.U32 R55, RZ, RZ, 0x3eab1a24 ;  /* 0x3eab1a24ff377424 */ /* 0x000fc600078e00ff */
[----:B------:R4:W-:Y:S01]  /*16480*/  STL.64 [R1+0xdf0], R42 ;  /* 0x000df02a01007387 */ /* 0x0009e20000100a00 */
[----:B-1----:R-:W-:Y:S02]  /*16490*/  IMAD.MOV.U32 R56, RZ, RZ, 0x66be9669 ;  /* 0x66be9669ff387424 */ /* 0x002fe400078e00ff */
[----:B------:R-:W-:Y:S01]  /*164a0*/  IMAD.MOV.U32 R57, RZ, RZ, -0x417c3ae7 ;  /* 0xbe83c519ff397424 */ /* 0x000fe200078e00ff */
[----:B------:R1:W-:Y:S01]  /*164b0*/  STL.64 [R1+0xe00], R36 ;  /* 0x000e002401007387 */ /* 0x0003e20000100a00 */
[----:B--2---:R-:W-:Y:S02]  /*164c0*/  IMAD.MOV.U32 R52, RZ, RZ, -0x498130b8 ;  /* 0xb67ecf48ff347424 */ /* 0x004fe400078e00ff */
[----:B------:R-:W-:Y:S01]  /*164d0*/  IMAD.MOV.U32 R53, RZ, RZ, 0x3fd75748 ;  /* 0x3fd75748ff357424 */ /* 0x000fe200078e00ff */
[----:B------:R2:W-:Y:S01]  /*164e0*/  STL.64 [R1+0xe10], R50 ;  /* 0x000e103201007387 */ /* 0x0005e20000100a00 */
[----:B0-----:R-:W-:Y:S01]  /*164f0*/  IMAD.MOV.U32 R58, RZ, RZ, -0x359d8d2a ;  /* 0xca6272d6ff3a7424 */ /* 0x001fe200078e00ff */
[----:B------:R-:W-:-:S02]  /*16500*/  MOV R59, 0x3fd10cd9 ;  /* 0x3fd10cd9003b7802 */ /* 0x000fc40000000f00 */
[----:B----4-:R-:W-:Y:S01]  /*16510*/  MOV R42, 0x57cf058f ;  /* 0x57cf058f002a7802 */ /* 0x010fe20000000f00 */
[----:B------:R-:W-:Y:S01]  /*16520*/  IMAD.MOV.U32 R43, RZ, RZ, 0x3fec97c0 ;  /* 0x3fec97c0ff2b7424 */ /* 0x000fe200078e00ff */
        /* <DEDUP_REMOVED lines=10> */
[----:B-1----:R-:W-:Y:S01]  /*165d0*/  IMAD.MOV.U32 R38, RZ, RZ, -0x712e25fa ;  /* 0x8ed1da06ff267424 */ /* 0x002fe200078e00ff */
[----:B------:R-:W-:Y:S02]  /*165e0*/  MOV R39, 0x3f374a77 ;  /* 0x3f374a7700277802 */ /* 0x000fe40000000f00 */
[----:B------:R1:W-:Y:S01]  /*165f0*/  STL.64 [R1+0xd58], R52 ;  /* 0x000d583401007387 */ /* 0x0003e20000100a00 */
[----:B--2---:R-:W-:Y:S01]  /*16600*/  IMAD.MOV.U32 R54, RZ, RZ, 0x4744ccfb ;  /* 0x4744ccfbff367424 */ /* 0x004fe200078e00ff */
[----:B------:R-:W-:Y:S02]  /*16610*/  MOV R55, 0x3fc056ba ;  /* 0x3fc056ba00377802 */ /* 0x000fe40000000f00 */
        /* <DEDUP_REMOVED lines=8> */
[----:B--2---:R-:W-:Y:S02]  /*166a0*/  IMAD.MOV.U32 R58, RZ, RZ, -0x8aa5d37 ;  /* 0xf755a2c9ff3a7424 */ /* 0x004fe400078e00ff */
[----:B------:R-:W-:Y:S01]  /*166b0*/  IMAD.MOV.U32 R59, RZ, RZ, -0x40a6e001 ;  /* 0xbf591fffff3b7424 */ /* 0x000fe200078e00ff */
[----:B------:R2:W-:Y:S01]  /*166c0*/  STL.64 [R1+0xe68], R40 ;  /* 0x000e682801007387 */ /* 0x0005e20000100a00 */
[----:B----4-:R-:W-:Y:S02]  /*166d0*/  IMAD.MOV.U32 R42, RZ, RZ, 0x78d507d5 ;  /* 0x78d507d5ff2a7424 */ /* 0x010fe400078e00ff */
[----:B------:R-:W-:Y:S01]  /*166e0*/  IMAD.MOV.U32 R43, RZ, RZ, 0x3f909e54 ;  /* 0x3f909e54ff2b7424 */ /* 0x000fe200078e00ff */
[----:B0-----:R-:W-:Y:S01]  /*166f0*/  MOV R37, 0xbddf06d9 ;  /* 0xbddf06d900257802 */ /* 0x001fe20000000f00 */
        /* <DEDUP_REMOVED lines=8> */
[----:B0-----:R-:W-:Y:S01]  /*16780*/  MOV R38, 0xe771b94 ;  /* 0x0e771b9400267802 */ /* 0x001fe20000000f00 */
[----:B------:R-:W-:Y:S02]  /*16790*/  IMAD.MOV.U32 R39, RZ, RZ, 0x3fbdd5fa ;  /* 0x3fbdd5faff277424 */ /* 0x000fe400078e00ff */
[----:B------:R0:W-:Y:S01]  /*167a0*/  STL.64 [R1+0xda8], R52 ;  /* 0x000da83401007387 */ /* 0x0001e20000100a00 */
[----:B-1----:R-:W-:-:S03]  /*167b0*/  IMAD.MOV.U32 R54, RZ, RZ, -0x613dd9bf ;  /* 0x9ec22641ff367424 */ /* 0x002fc600078e00ff */
        /* <DEDUP_REMOVED lines=11> */
[----:B--2---:R-:W-:Y:S01]  /*16870*/  IMAD.MOV.U32 R42, RZ, RZ, -0x2d24c015 ;  /* 0xd2db3febff2a7424 */ /* 0x004fe200078e00ff */
[----:B------:R-:W-:Y:S01]  /*16880*/  MOV R43, 0x3f0a5dff ;  /* 0x3f0a5dff002b7802 */ /* 0x000fe20000000f00 */
[----:B------:R1:W-:Y:S01]  /*16890*/  STL.64 [R1+0xeb0], R40 ;  /* 0x000eb02801007387 */ /* 0x0003e20000100a00 */
[----:B----4-:R-:W-:Y:S01]  /*168a0*/  MOV R36, 0xe70f541b ;  /* 0xe70f541b00247802 */ /* 0x010fe20000000f00 */
[----:B------:R-:W-:-:S02]  /*168b0*/  IMAD.MOV.U32 R37, RZ, RZ, 0x3d0c1417 ;  /* 0x3d0c1417ff257424 */ /* 0x000fc400078e00ff */
[----:B------:R2:W-:Y:S01]  /*168c0*/  STL.64 [R1+0xee0], R38 ;  /* 0x000ee02601007387 */ /* 0x0005e20000100a00 */
[----:B0-----:R-:W-:Y:S02]  /*168d0*/  IMAD.MOV.U32 R50, RZ, RZ, 0x101bb71a ;  /* 0x101bb71aff327424 */ /* 0x001fe400078e00ff */
[----:B------:R-:W-:Y:S01]  /*168e0*/  IMAD.MOV.U32 R51, RZ, RZ, 0x3ffaab9a ;  /* 0x3ffaab9aff337424 */ /* 0x000fe200078e00ff */
[----:B------:R0:W-:Y:S01]  /*168f0*/  STL.64 [R1+0xdd0], R54 ;  /* 0x000dd03601007387 */ /* 0x0001e20000100a00 */
[----:B-1----:R-:W-:-:S03]  /*16900*/  IMAD.MOV.U32 R40, RZ, RZ, 0x7f446f75 ;  /* 0x7f446f75ff287424 */ /* 0x002fc600078e00ff */
[----:B------:R1:W-:Y:S01]  /*16910*/  STL.64 [R1+0xde0], R56 ;  /* 0x000de03801007387 */ /* 0x0003e20000100a00 */
[----:B------:R-:W-:Y:S01]  /*16920*/  IMAD.MOV.U32 R41, RZ, RZ, 0x4011e07e ;  /* 0x4011e07eff297424 */ /* 0x000fe200078e00ff */
[----:B--2---:R-:W-:Y:S01]  /*16930*/  MOV R38, 0x542640 ;  /* 0x0054264000267802 */ /* 0x004fe20000000f00 */
[----:B------:R-:W-:Y:S01]  /*16940*/  IMAD.MOV.U32 R39, RZ, RZ, -0x402f82ff ;  /* 0xbfd07d01ff277424 */ /* 0x000fe200078e00ff */
[----:B------:R2:W-:Y:S01]  /*16950*/  STL.64 [R1+0xdf8], R52 ;  /* 0x000df83401007387 */ /* 0x0005e20000100a00 */
[----:B0-----:R-:W-:-:S03]  /*16960*/  MOV R54, 0xe6e8d273 ;  /* 0xe6e8d27300367802 */ /* 0x001fc60000000f00 */
[----:B------:R0:W-:Y:S01]  /*16970*/  STL.64 [R1+0xe08], R58 ;  /* 0x000e083a01007387 */ /* 0x0001e20000100a00 */
[----:B------:R-:W-:Y:S02]  /*16980*/  IMAD.MOV.U32 R55, RZ, RZ, 0x3ff10bef ;  /* 0x3ff10befff377424 */ /* 0x000fe400078e00ff */
[----:B-1----:R-:W-:Y:S01]  /*16990*/  IMAD.MOV.U32 R56, RZ, RZ, 0x127046e4 ;  /* 0x127046e4ff387424 */ /* 0x002fe200078e00ff */
[----:B------:R1:W-:Y:S01]  /*169a0*/  STL.64 [R1+0xeb8], R42 ;  /* 0x000eb82a01007387 */ /* 0x0003e20000100a00 */
[----:B------:R-:W-:-:S03]  /*169b0*/  IMAD.MOV.U32 R57, RZ, RZ, -0x401588c4 ;  /* 0xbfea773cff397424 */ /* 0x000fc600078e00ff */
[----:B------:R4:W-:Y:S01]  /*169c0*/  STL.64 [R1+0xec8], R36 ;  /* 0x000ec82401007387 */ /* 0x0009e20000100a00 */
[----:B--2---:R-:W-:Y:S02]  /*169d0*/  IMAD.MOV.U32 R52, RZ, RZ, -0x77e3fbe3 ;  /* 0x881c041dff347424 */ /* 0x004fe400078e00ff */
[----:B------:R-:W-:Y:S01]  /*169e0*/  IMAD.MOV.U32 R53, RZ, RZ, -0x4144f9ed ;  /* 0xbebb0613ff357424 */ /* 0x000fe200078e00ff */
[----:B------:R2:W-:Y:S01]  /*169f0*/  STL.64 [R1+0xed8], R50 ;  /* 0x000ed83201007387 */ /* 0x0005e20000100a00 */
[----:B0-----:R-:W-:Y:S01]  /*16a00*/  IMAD.MOV.U32 R58, RZ, RZ, 0x2bd4a5fe ;  /* 0x2bd4a5feff3a7424 */ /* 0x001fe200078e00ff */
[----:B------:R-:W-:Y:S01]  /*16a10*/  MOV R59, 0xbfc53ebc ;  /* 0xbfc53ebc003b7802 */ /* 0x000fe20000000f00 */
[----:B-1----:R-:W-:Y:S01]  /*16a20*/  IMAD.MOV.U32 R42, RZ, RZ, 0x57317fb1 ;  /* 0x57317fb1ff2a7424 */ /* 0x002fe200078e00ff */
[----:B------:R-:W-:Y:S01]  /*16a30*/  MOV R43, 0xbf310b32 ;  /* 0xbf310b32002b7802 */ /* 0x000fe20000000f00 */
[----:B------:R0:W-:Y:S01]  /*16a40*/  STL.64 [R1+0xef0], R40 ;  /* 0x000ef02801007387 */ /* 0x0001e20000100a00 */
[----:B----4-:R-:W-:-:S02]  /*16a50*/  IMAD.MOV.U32 R36, RZ, RZ, 0x741b2958 ;  /* 0x741b2958ff247424 */ /* 0x010fc400078e00ff */
[----:B------:R-:W-:Y:S01]  /*16a60*/  IMAD.MOV.U32 R37, RZ, RZ, 0x3ff89f57 ;  /* 0x3ff89f57ff257424 */ /* 0x000fe200078e00ff */
[----:B------:R1:W-:Y:S01]  /*16a70*/  STL.64 [R1+0xf28], R38 ;  /* 0x000f282601007387 */ /* 0x0003e20000100a00 */
[----:B--2---:R-:W-:Y:S01]  /*16a80*/  IMAD.MOV.U32 R50, RZ, RZ, 0x7fbade6a ;  /* 0x7fbade6aff327424 */ /* 0x004fe200078e00ff */
[----:B------:R-:W-:Y:S02]  /*16a90*/  MOV R51, 0x3fe60acf ;  /* 0x3fe60acf00337802 */ /* 0x000fe40000000f00 */
[----:B------:R2:W-:Y:S01]  /*16aa0*/  STL.64 [R1+0xe20], R54 ;  /* 0x000e203601007387 */ /* 0x0005e20000100a00 */
[----:B0-----:R-:W-:Y:S01]  /*16ab0*/  IMAD.MOV.U32 R40, RZ, RZ, 0x5866b19f ;  /* 0x5866b19fff287424 */ /* 0x001fe200078e00ff */
[----:B------:R-:W-:Y:S02]  /*16ac0*/  MOV R41, 0x3fcb0149 ;  /* 0x3fcb014900297802 */ /* 0x000fe40000000f00 */
        /* <DEDUP_REMOVED lines=15> */
[----:B------:R-:W-:Y:S01]  /*16bc0*/  IMAD.MOV.U32 R59, RZ, RZ, 0x3d6cbf45 ;  /* 0x3d6cbf45ff3b7424 */ /* 0x000fe200078e00ff */
[----:B----4-:R-:W-:Y:S01]  /*16bd0*/  MOV R42, 0x8b9466e1 ;  /* 0x8b9466e1002a7802 */ /* 0x010fe20000000f00 */
[----:B------:R-:W-:Y:S01]  /*16be0*/  IMAD.MOV.U32 R43, RZ, RZ, -0x41bf4448 ;  /* 0xbe40bbb8ff2b7424 */ /* 0x000fe200078e00ff */
[----:B------:R2:W-:Y:S01]  /*16bf0*/  STL.64 [R1+0xf30], R40 ;  /* 0x000f302801007387 */ /* 0x0005e20000100a00 */
[----:B0-----:R-:W-:-:S02]  /*16c00*/  IMAD.MOV.U32 R36, RZ, RZ, -0x4886cb15 ;  /* 0xb77934ebff247424 */ /* 0x001fc400078e00ff */
[----:B------:R-:W-:Y:S01]  /*16c10*/  IMAD.MOV.U32 R37, RZ, RZ, -0x406dc241 ;  /* 0xbf923dbfff257424 */ /* 0x000fe200078e00ff */
[----:B------:R0:W-:Y:S01]  /*16c20*/  STL.64 [R1+0xf68], R38 ;  /* 0x000f682601007387 */ /* 0x0001e20000100a00 */
[----:B-1----:R-:W-:Y:S01]  /*16c30*/  MOV R50, 0x7b186dc8 ;  /* 0x7b186dc800327802 */ /* 0x002fe20000000f00 */
[----:B------:R-:W-:Y:S02]  /*16c40*/  IMAD.MOV.U32 R51, RZ, RZ, 0x3f7a33c6 ;  /* 0x3f7a33c6ff337424 */ /* 0x000fe400078e00ff */
        /* <DEDUP_REMOVED lines=19> */
[----:B--2---:R-:W-:Y:S01]  /*16d80*/  IMAD.MOV.U32 R42, RZ, RZ, 0x43f4cecc ;  /* 0x43f4ceccff2a7424 */ /* 0x004fe200078e00ff */
[----:B------:R1:W-:Y:S01]  /*16d90*/  STL.64 [R1+0xf78], R40 ;  /* 0x000f782801007387 */ /* 0x0003e20000100a00 */
[----:B------:R-:W-:-:S02]  /*16da0*/  IMAD.MOV.U32 R43, RZ, RZ, 0x3d3a2d86 ;  /* 0x3d3a2d86ff2b7424 */ /* 0x000fc400078e00ff */
[----:B----4-:R-:W-:Y:S01]  /*16db0*/  IMAD.MOV.U32 R36, RZ, RZ, 0x115cc480 ;  /* 0x115cc480ff247424 */ /* 0x010fe200078e00ff */
[----:B------:R-:W-:Y:S01]  /*16dc0*/  MOV R37, 0xbf09437c ;  /* 0xbf09437c00257802 */ /* 0x000fe20000000f00 */
[----:B------:R2:W-:Y:S01]  /*16dd0*/  STL.64 [R1+0xfa8], R38 ;  /* 0x000fa82601007387 */ /* 0x0005e20000100a00 */
[----:B0-----:R-:W-:Y:S01]  /*16de0*/  MOV R50, 0x8aaafd02 ;  /* 0x8aaafd0200327802 */ /* 0x001fe20000000f00 */
[----:B------:R-:W-:Y:S02]  /*16df0*/  IMAD.MOV.U32 R51, RZ, RZ, -0x3fe58652 ;  /* 0xc01a79aeff337424 */ /* 0x000fe400078e00ff */
[----:B------:R0:W-:Y:S01]  /*16e00*/  STL.64 [R1+0xec0], R54 ;  /* 0x000ec03601007387 */ /* 0x0001e20000100a00 */
[----:B-1----:R-:W-:Y:S01]  /*16e10*/  MOV R40, 0x98bad82d ;  /* 0x98bad82d00287802 */ /* 0x002fe20000000f00 */
[----:B------:R-:W-:Y:S02]  /*16e20*/  IMAD.MOV.U32 R41, RZ, RZ, -0x40a87c3b ;  /* 0xbf5783c5ff297424 */ /* 0x000fe400078e00ff */
[----:B------:R1:W-:Y:S01]  /*16e30*/  STL.64 [R1+0xed0], R56 ;  /* 0x000ed03801007387 */ /* 0x0003e20000100a00 */
[----:B--2---:R-:W-:Y:S01]  /*16e40*/  IMAD.MOV.U32 R38, RZ, RZ, 0x30da5a0 ;  /* 0x030da5a0ff267424 */ /* 0x004fe200078e00ff */
[----:B------:R-:W-:-:S02]  /*16e50*/  MOV R39, 0xbff012bb ;  /* 0xbff012bb00277802 */ /* 0x000fc40000000f00 */
[----:B------:R2:W-:Y:S01]  /*16e60*/  STL.64 [R1+0xee8], R52 ;  /* 0x000ee83401007387 */ /* 0x0005e20000100a00 */
[----:B0-----:R-:W-:Y:S01]  /*16e70*/  MOV R54, 0xe1cfec61 ;  /* 0xe1cfec6100367802 */ /* 0x001fe20000000f00 */
[----:B------:R-:W-:Y:S02]  /*16e80*/  IMAD.MOV.U32 R55, RZ, RZ, -0x4008196a ;  /* 0xbff7e696ff377424 */ /* 0x000fe400078e00ff */
[----:B------:R0:W-:Y:S01]  /*16e90*/  STL.64 [R1+0xef8], R58 ;  /* 0x000ef83a01007387 */ /* 0x0001e20000100a00 */
[----:B-1----:R-:W-:-:S03]  /*16ea0*/  IMAD.MOV.U32 R56, RZ, RZ, 0x5a443c00 ;  /* 0x5a443c00ff387424 */ /* 0x002fc600078e00ff */
[----:B------:R1:W-:Y:S01]  /*16eb0*/  STL.64 [R1+0xf80], R42 ;  /* 0x000f802a01007387 */ /* 0x0003e20000100a00 */
[----:B------:R-:W-:-:S03]  /*16ec0*/  IMAD.MOV.U32 R57, RZ, RZ, 0x3eb5f0bc ;  /* 0x3eb5f0bcff397424 */ /* 0x000fc600078e00ff */
[----:B------:R4:W-:Y:S01]  /*16ed0*/  STL.64 [R1+0xf90], R36 ;  /* 0x000f902401007387 */ /* 0x0009e20000100a00 */
[----:B--2---:R-:W-:Y:S02]  /*16ee0*/  IMAD.MOV.U32 R52, RZ, RZ, -0x49e4a63d ;  /* 0xb61b59c3ff347424 */ /* 0x004fe400078e00ff */
[----:B------:R-:W-:Y:S01]  /*16ef0*/  IMAD.MOV.U32 R53, RZ, RZ, -0x404a91b2 ;  /* 0xbfb56e4eff357424 */ /* 0x000fe200078e00ff */
[----:B------:R2:W-:Y:S01]  /*16f00*/  STL.64 [R1+0xfa0], R50 ;  /* 0x000fa03201007387 */ /* 0x0005e20000100a00 */
[----:B0-----:R-:W-:Y:S01]  /*16f10*/  IMAD.MOV.U32 R58, RZ, RZ, -0x4060f7e2 ;  /* 0xbf9f081eff3a7424 */ /* 0x001fe200078e00ff */
[----:B------:R-:W-:Y:S01]  /*16f20*/  MOV R59, 0x3f98d9b0 ;  /* 0x3f98d9b0003b7802 */ /* 0x000fe20000000f00 */
[----:B-1----:R-:W-:Y:S01]  /*16f30*/  IMAD.MOV.U32 R42, RZ, RZ, 0x4a89b561 ;  /* 0x4a89b561ff2a7424 */ /* 0x002fe200078e00ff */
[----:B------:R0:W-:Y:S01]  /*16f40*/  STL.64 [R1+0xfb8], R40 ;  /* 0x000fb82801007387 */ /* 0x0001e20000100a00 */
[----:B------:R-:W-:Y:S01]  /*16f50*/  IMAD.MOV.U32 R43, RZ, RZ, -0x3fdb163f ;  /* 0xc024e9c1ff2b7424 */ /* 0x000fe200078e00ff */
[----:B----4-:R-:W-:Y:S01]  /*16f60*/  MOV R36, 0x4d316e22 ;  /* 0x4d316e2200247802 */ /* 0x010fe20000000f00 */
[----:B------:R-:W-:Y:S01]  /*16f70*/  IMAD.MOV.U32 R37, RZ, RZ, 0x40160ace ;  /* 0x40160aceff257424 */ /* 0x000fe200078e00ff */
[----:B------:R1:W-:Y:S01]  /*16f80*/  STL.64 [R1+0xff0], R38 ;  /* 0x000ff02601007387 */ /* 0x0003e20000100a00 */
[----:B--2---:R-:W-:-:S02]  /*16f90*/  IMAD.MOV.U32 R50, RZ, RZ, 0x2368986f ;  /* 0x2368986fff327424 */ /* 0x004fc400078e00ff */
[----:B------:R-:W-:Y:S01]  /*16fa0*/  IMAD.MOV.U32 R51, RZ, RZ, -0x3ffb63bf ;  /* 0xc0049c41ff337424 */ /* 0x000fe200078e00ff */
[----:B------:R2:W-:Y:S01]  /*16fb0*/  STL.64 [R1+0xf10], R54 ;  /* 0x000f103601007387 */ /* 0x0005e20000100a00 */
[----:B0-----:R-:W-:Y:S02]  /*16fc0*/  IMAD.MOV.U32 R40, RZ, RZ, 0x603144a ;  /* 0x0603144aff287424 */ /* 0x001fe400078e00ff */
[----:B------:R-:W-:Y:S01]  /*16fd0*/  IMAD.MOV.U32 R41, RZ, RZ, -0x4184993b ;  /* 0xbe7b66c5ff297424 */ /* 0x000fe200078e00ff */
[----:B------:R0:W-:Y:S01]  /*16fe0*/  STL.64 [R1+0xf20], R56 ;  /* 0x000f203801007387 */ /* 0x0001e20000100a00 */
[----:B-1----:R-:W-:Y:S01]  /*16ff0*/  MOV R38, 0x6b540e4a ;  /* 0x6b540e4a00267802 */ /* 0x002fe20000000f00 */
[----:B------:R-:W-:Y:S02]  /*17000*/  IMAD.MOV.U32 R39, RZ, RZ, -0x408319d7 ;  /* 0xbf7ce629ff277424 */ /* 0x000fe400078e00ff */
        /* <DEDUP_REMOVED lines=13> */
[----:B----4-:R-:W-:Y:S01]  /*170e0*/  MOV R43, 0xbfd119e3 ;  /* 0xbfd119e3002b7802 */ /* 0x010fe20000000f00 */
[----:B------:R-:W-:Y:S01]  /*170f0*/  IMAD.MOV.U32 R42, RZ, RZ, -0x448ac069 ;  /* 0xbb753f97ff2a7424 */ /* 0x000fe200078e00ff */
[----:B------:R2:W-:Y:S01]  /*17100*/  STL.64 [R1+0xff8], R40 ;  /* 0x000ff82801007387 */ /* 0x0005e20000100a00 */
[----:B0-----:R-:W-:Y:S01]  /*17110*/  MOV R36, 0xb6c4bf11 ;  /* 0xb6c4bf1100247802 */ /* 0x001fe20000000f00 */
[----:B------:R-:W-:-:S02]  /*17120*/  IMAD.MOV.U32 R37, RZ, RZ, 0x3e0cf9b8 ;  /* 0x3e0cf9b8ff257424 */ /* 0x000fc400078e00ff */
[----:B------:R0:W-:Y:S01]  /*17130*/  STL.64 [R1+0x1030], R38 ;  /* 0x0010302601007387 */ /* 0x0001e20000100a00 */
[----:B-1----:R-:W-:Y:S01]  /*17140*/  IMAD.MOV.U32 R50, RZ, RZ, 0x18f65fc2 ;  /* 0x18f65fc2ff327424 */ /* 0x002fe200078e00ff */
[----:B------:R-:W-:Y:S02]  /*17150*/  MOV R51, 0xbf9cab95 ;  /* 0xbf9cab9500337802 */ /* 0x000fe40000000f00 */
[----:B------:R1:W-:Y:S01]  /*17160*/  STL.64 [R1+0xf60], R54 ;  /* 0x000f603601007387 */ /* 0x0003e20000100a00 */
[----:B--2---:R-:W-:-:S03]  /*17170*/  IMAD.MOV.U32 R40, RZ, RZ, -0x6e766f2a ;  /* 0x918990d6ff287424 */ /* 0x004fc600078e00ff */
[----:B------:R2:W-:Y:S01]  /*17180*/  STL.64 [R1+0xf70], R56 ;  /* 0x000f703801007387 */ /* 0x0005e20000100a00 */
[----:B------:R-:W-:Y:S02]  /*17190*/  IMAD.MOV.U32 R41, RZ, RZ, 0x3f5b22fa ;  /* 0x3f5b22faff297424 */ /* 0x000fe400078e00ff */
[----:B0-----:R-:W-:Y:S01]  /*171a0*/  IMAD.MOV.U32 R38, RZ, RZ, -0x568a9fde ;  /* 0xa9756022ff267424 */ /* 0x001fe200078e00ff */
[----:B------:R0:W-:Y:S01]  /*171b0*/  STL.64 [R1+0xf88], R52 ;  /* 0x000f883401007387 */ /* 0x0001e20000100a00 */
[----:B------:R-:W-:Y:S02]  /*171c0*/  IMAD.MOV.U32 R39, RZ, RZ, -0x400e1130 ;  /* 0xbff1eed0ff277424 */ /* 0x000fe400078e00ff */
[----:B-1----:R-:W-:Y:S01]  /*171d0*/  IMAD.MOV.U32 R54, RZ, RZ, -0x3cbd0b71 ;  /* 0xc342f48fff367424 */ /* 0x002fe200078e00ff */
[----:B------:R1:W-:Y:S01]  /*171e0*/  STL.64 [R1+0xf98], R58 ;  /* 0x000f983a01007387 */ /* 0x0003e20000100a00 */
[----:B------:R-:W-:-:S03]  /*171f0*/  IMAD.MOV.U32 R55, RZ, RZ, -0x3fda6bdb ;  /* 0xc0259425ff377424 */ /* 0x000fc600078e00ff */
[----:B------:R4:W-:Y:S01]  /*17200*/  STL.64 [R1+0x1008], R42 ;  /* 0x0010082a01007387 */ /* 0x0009e20000100a00 */
[----:B--2---:R-:W-:Y:S01]  /*17210*/  IMAD.MOV.U32 R56, RZ, RZ, 0x33a9e5be ;  /* 0x33a9e5beff387424 */ /* 0x004fe200078e00ff */
[----:B------:R-:W-:Y:S02]  /*17220*/  MOV R57, 0x4022777c ;  /* 0x4022777c00397802 */ /* 0x000fe40000000f00 */
        /* <DEDUP_REMOVED lines=9> */
[----:B--2---:R-:W-:-:S02]  /*172c0*/  IMAD.MOV.U32 R36, RZ, RZ, 0x272abdba ;  /* 0x272abdbaff247424 */ /* 0x004fc400078e00ff */
[----:B------:R-:W-:Y:S01]  /*172d0*/  IMAD.MOV.U32 R37, RZ, RZ, -0x4233cd92 ;  /* 0xbdcc326eff257424 */ /* 0x000fe200078e00ff */
[----:B------:R2:W-:Y:S01]  /*172e0*/  STL.64 [R1+0x1070], R38 ;  /* 0x0010702601007387 */ /* 0x0005e20000100a00 */
[----:B0-----:R-:W-:Y:S01]  /*172f0*/  IMAD.MOV.U32 R50, RZ, RZ, 0x4df23f8f ;  /* 0x4df23f8fff327424 */ /* 0x001fe200078e00ff */
[----:B------:R-:W-:Y:S02]  /*17300*/  MOV R51, 0xc0311cda ;  /* 0xc0311cda00337802 */ /* 0x000fe40000000f00 */
[----:B------:R0:W-:Y:S01]  /*17310*/  STL.64 [R1+0xfb0], R54 ;  /* 0x000fb03601007387 */ /* 0x0001e20000100a00 */
[----:B-1----:R-:W-:Y:S01]  /*17320*/  IMAD.MOV.U32 R40, RZ, RZ, -0x414a6413 ;  /* 0xbeb59bedff287424 */ /* 0x002fe200078e00ff */
        /* <DEDUP_REMOVED lines=43> */
[----:B------:R-:W-:Y:S01]  /*175e0*/  IMAD.MOV.U32 R59, RZ, RZ, 0x4040877f ;  /* 0x4040877fff3b7424 */ /* 0x000fe200078e00ff */
[----:B------:R2:W-:Y:S01]  /*175f0*/  STL.64 [R1+0x10c0], R40 ;  /* 0x0010c02801007387 */ /* 0x0005e20000100a00 */
[----:B----4-:R-:W-:Y:S02]  /*17600*/  IMAD.MOV.U32 R42, RZ, RZ, -0x1c0ba3cb ;  /* 0xe3f45c35ff2a7424 */ /* 0x010fe400078e00ff */
[----:B------:R-:W-:Y:S01]  /*17610*/  IMAD.MOV.U32 R43, RZ, RZ, 0x3e7327d0 ;  /* 0x3e7327d0ff2b7424 */ /* 0x000fe200078e00ff */
[----:B0-----:R-:W-:Y:S01]  /*17620*/  MOV R37, 0x3fd5d504 ;  /* 0x3fd5d50400257802 */ /* 0x001fe20000000f00 */
[----:B------:R-:W-:Y:S01]  /*17630*/  IMAD.MOV.U32 R36, RZ, RZ, -0x1502ba8a ;  /* 0xeafd4576ff247424 */ /* 0x000fe200078e00ff */
[----:B------:R0:W-:Y:S01]  /*17640*/  STL.64 [R1+0x10f8], R38 ;  /* 0x0010f82601007387 */ /* 0x0001e20000100a00 */
[----:B-1----:R-:W-:-:S02]  /*17650*/  IMAD.MOV.U32 R50, RZ, RZ, 0x4ab1cf11 ;  /* 0x4ab1cf11ff327424 */ /* 0x002fc400078e00ff */
[----:B------:R-:W-:Y:S01]  /*17660*/  IMAD.MOV.U32 R51, RZ, RZ, -0x403fbe89 ;  /* 0xbfc04177ff337424 */ /* 0x000fe200078e00ff */
[----:B------:R1:W-:Y:S01]  /*17670*/  STL.64 [R1+0x1050], R54 ;  /* 0x0010503601007387 */ /* 0x0003e20000100a00 */
[----:B--2---:R-:W-:Y:S01]  /*17680*/  MOV R40, 0x72284d2c ;  /* 0x72284d2c00287802 */ /* 0x004fe20000000f00 */
[----:B------:R-:W-:Y:S02]  /*17690*/  IMAD.MOV.U32 R41, RZ, RZ, 0x3f807746 ;  /* 0x3f807746ff297424 */ /* 0x000fe400078e00ff */
[----:B------:R2:W-:Y:S01]  /*176a0*/  STL.64 [R1+0x1060], R56 ;  /* 0x0010603801007387 */ /* 0x0005e20000100a00 */
[----:B0-----:R-:W-:Y:S01]  /*176b0*/  MOV R38, 0x2c414c0d ;  /* 0x2c414c0d00267802 */ /* 0x001fe20000000f00 */
[----:B------:R-:W-:Y:S02]  /*176c0*/  IMAD.MOV.U32 R39, RZ, RZ, -0x3f9c665b ;  /* 0xc06399a5ff277424 */ /* 0x000fe400078e00ff */
        /* <DEDUP_REMOVED lines=22> */
[----:B-1----:R-:W-:-:S03]  /*17830*/  IMAD.MOV.U32 R40, RZ, RZ, -0x2cfd698c ;  /* 0xd3029674ff287424 */ /* 0x002fc600078e00ff */
[----:B------:R1:W-:Y:S01]  /*17840*/  STL.64 [R1+0x10b0], R56 ;  /* 0x0010b03801007387 */ /* 0x0003e20000100a00 */
[----:B------:R-:W-:Y:S01]  /*17850*/  IMAD.MOV.U32 R41, RZ, RZ, 0x3f8c0b02 ;  /* 0x3f8c0b02ff297424 */ /* 0x000fe200078e00ff */
[----:B--2---:R-:W-:Y:S01]  /*17860*/  MOV R38, 0x217aa43e ;  /* 0x217aa43e00267802 */ /* 0x004fe20000000f00 */
[----:B------:R-:W-:Y:S01]  /*17870*/  IMAD.MOV.U32 R39, RZ, RZ, 0x403131fa ;  /* 0x403131faff277424 */ /* 0x000fe200078e00ff */
[----:B------:R2:W-:Y:S01]  /*17880*/  STL.64 [R1+0x10c8], R52 ;  /* 0x0010c83401007387 */ /* 0x0005e20000100a00 */
[----:B0-----:R-:W-:-:S03]  /*17890*/  MOV R54, 0xb39c15a7 ;  /* 0xb39c15a700367802 */ /* 0x001fc60000000f00 */
[----:B------:R0:W-:Y:S01]  /*178a0*/  STL.64 [R1+0x10d8], R58 ;  /* 0x0010d83a01007387 */ /* 0x0001e20000100a00 */
[----:B------:R-:W-:Y:S02]  /*178b0*/  IMAD.MOV.U32 R55, RZ, RZ, -0x420c1a6b ;  /* 0xbdf3e595ff377424 */ /* 0x000fe400078e00ff */
[----:B-1----:R-:W-:Y:S01]  /*178c0*/  IMAD.MOV.U32 R56, RZ, RZ, -0x759a0054 ;  /* 0x8a65ffacff387424 */ /* 0x002fe200078e00ff */
[----:B------:R1:W-:Y:S01]  /*178d0*/  STL.64 [R1+0x1110], R42 ;  /* 0x0011102a01007387 */ /* 0x0003e20000100a00 */
[----:B------:R-:W-:-:S03]  /*178e0*/  IMAD.MOV.U32 R57, RZ, RZ, -0x40682ad7 ;  /* 0xbf97d529ff397424 */ /* 0x000fc600078e00ff */
[----:B------:R4:W-:Y:S01]  /*178f0*/  STL.64 [R1+0x1120], R36 ;  /* 0x0011202401007387 */ /* 0x0009e20000100a00 */
[----:B--2---:R-:W-:Y:S02]  /*17900*/  IMAD.MOV.U32 R52, RZ, RZ, 0x7e2fe4f3 ;  /* 0x7e2fe4f3ff347424 */ /* 0x004fe400078e00ff */
[----:B------:R-:W-:Y:S01]  /*17910*/  IMAD.MOV.U32 R53, RZ, RZ, -0x40a1fb5b ;  /* 0xbf5e04a5ff357424 */ /* 0x000fe200078e00ff */
[----:B------:R2:W-:Y:S01]  /*17920*/  STL.64 [R1+0x1130], R50 ;  /* 0x0011303201007387 */ /* 0x0005e20000100a00 */
[----:B0-----:R-:W-:Y:S01]  /*17930*/  IMAD.MOV.U32 R58, RZ, RZ, -0x6f5a202a ;  /* 0x90a5dfd6ff3a7424 */ /* 0x001fe200078e00ff */
[----:B------:R-:W-:Y:S01]  /*17940*/  MOV R59, 0xbf39dfa2 ;  /* 0xbf39dfa2003b7802 */ /* 0x000fe20000000f00 */
[----:B-1----:R-:W-:Y:S01]  /*17950*/  IMAD.MOV.U32 R42, RZ, RZ, -0x200583a8 ;  /* 0xdffa7c58ff2a7424 */ /* 0x002fe200078e00ff */
[----:B------:R-:W-:Y:S01]  /*17960*/  MOV R43, 0x4062469e ;  /* 0x4062469e002b7802 */ /* 0x000fe20000000f00 */
[----:B------:R0:W-:Y:S01]  /*17970*/  STL.64 [R1+0x1148], R40 ;  /* 0x0011482801007387 */ /* 0x0001e20000100a00 */
[----:B----4-:R-:W-:-:S02]  /*17980*/  IMAD.MOV.U32 R36, RZ, RZ, -0x35f17898 ;  /* 0xca0e8768ff247424 */ /* 0x010fc400078e00ff */
[----:B------:R-:W-:Y:S01]  /*17990*/  IMAD.MOV.U32 R37, RZ, RZ, -0x3fabe89b ;  /* 0xc0541765ff257424 */ /* 0x000fe200078e00ff */
[----:B------:R1:W-:Y:S01]  /*179a0*/  STL.64 [R1+0x1180], R38 ;  /* 0x0011802601007387 */ /* 0x0003e20000100a00 */
[----:B--2---:R-:W-:Y:S01]  /*179b0*/  IMAD.MOV.U32 R50, RZ, RZ, -0x4ee5e7bf ;  /* 0xb11a1841ff327424 */ /* 0x004fe200078e00ff */
[----:B------:R-:W-:Y:S02]  /*179c0*/  MOV R51, 0x40446293 ;  /* 0x4044629300337802 */ /* 0x000fe40000000f00 */
[----:B------:R2:W-:Y:S01]  /*179d0*/  STL.64 [R1+0x10f0], R54 ;  /* 0x0010f03601007387 */ /* 0x0005e20000100a00 */
[----:B0-----:R-:W-:Y:S01]  /*179e0*/  IMAD.MOV.U32 R40, RZ, RZ, 0x205f94ff ;  /* 0x205f94ffff287424 */ /* 0x001fe200078e00ff */
[----:B------:R-:W-:Y:S02]  /*179f0*/  MOV R41, 0x3eaf6148 ;  /* 0x3eaf614800297802 */ /* 0x000fe40000000f00 */
        /* <DEDUP_REMOVED lines=16> */
[----:B----4-:R-:W-:Y:S01]  /*17b00*/  MOV R42, 0x9bf91088 ;  /* 0x9bf91088002a7802 */ /* 0x010fe20000000f00 */
[----:B------:R-:W-:Y:S01]  /*17b10*/  IMAD.MOV.U32 R43, RZ, RZ, 0x401477b4 ;  /* 0x401477b4ff2b7424 */ /* 0x000fe200078e00ff */
[----:B------:R2:W-:Y:S01]  /*17b20*/  STL.64 [R1+0x1188], R40 ;  /* 0x0011882801007387 */ /* 0x0005e20000100a00 */
[----:B0-----:R-:W-:-:S02]  /*17b30*/  IMAD.MOV.U32 R36, RZ, RZ, 0x3c3db77e ;  /* 0x3c3db77eff247424 */ /* 0x001fc400078e00ff */
        /* <DEDUP_REMOVED lines=23> */
[----:B--2---:R-:W-:Y:S01]  /*17cb0*/  IMAD.MOV.U32 R42, RZ, RZ, 0x28bbd500 ;  /* 0x28bbd500ff2a7424 */ /* 0x004fe200078e00ff */
[----:B------:R1:W-:Y:S01]  /*17cc0*/  STL.64 [R1+0x11d0], R40 ;  /* 0x0011d02801007387 */ /* 0x0003e20000100a00 */
[----:B------:R-:W-:-:S02]  /*17cd0*/  IMAD.MOV.U32 R43, RZ, RZ, 0x3f9c8476 ;  /* 0x3f9c8476ff2b7424 */ /* 0x000fc400078e00ff */
[----:B----4-:R-:W-:Y:S01]  /*17ce0*/  IMAD.MOV.U32 R36, RZ, RZ, -0x368a72c3 ;  /* 0xc9758d3dff247424 */ /* 0x010fe200078e00ff */
[----:B------:R-:W-:Y:S01]  /*17cf0*/  MOV R37, 0x3edaed56 ;  /* 0x3edaed5600257802 */ /* 0x000fe20000000f00 */
[----:B------:R2:W-:Y:S01]  /*17d00*/  STL.64 [R1+0x1200], R38 ;  /* 0x0012002601007387 */ /* 0x0005e20000100a00 */
[----:B0-----:R-:W-:Y:S01]  /*17d10*/  MOV R50, 0x4b8ba3fd ;  /* 0x4b8ba3fd00327802 */ /* 0x001fe20000000f00 */
        /* <DEDUP_REMOVED lines=18> */
[----:B0-----:R-:W-:Y:S01]  /*17e40*/  IMAD.MOV.U32 R58, RZ, RZ, 0x233f801a ;  /* 0x233f801aff3a7424 */ /* 0x001fe200078e00ff */
[----:B------:R-:W-:Y:S01]  /*17e50*/  MOV R59, 0xc07e2236 ;  /* 0xc07e2236003b7802 */ /* 0x000fe20000000f00 */
[----:B-1----:R-:W-:Y:S01]  /*17e60*/  IMAD.MOV.U32 R42, RZ, RZ, -0x2d3698eb ;  /* 0xd2c96715ff2a7424 */ /* 0x002fe200078e00ff */
[----:B------:R0:W-:Y:S01]  /*17e70*/  STL.64 [R1+0x1210], R40 ;  /* 0x0012102801007387 */ /* 0x0001e20000100a00 */
[----:B------:R-:W-:Y:S01]  /*17e80*/  IMAD.MOV.U32 R43, RZ, RZ, -0x40627dbc ;  /* 0xbf9d8244ff2b7424 */ /* 0x000fe200078e00ff */
[----:B----4-:R-:W-:Y:S01]  /*17e90*/  MOV R36, 0xdd1575ec ;  /* 0xdd1575ec00247802 */ /* 0x010fe20000000f00 */
[----:B------:R-:W-:Y:S01]  /*17ea0*/  IMAD.MOV.U32 R37, RZ, RZ, 0x407462ac ;  /* 0x407462acff257424 */ /* 0x000fe200078e00ff */
[----:B------:R1:W-:Y:S01]  /*17eb0*/  STL.64 [R1+0x1248], R38 ;  /* 0x0012482601007387 */ /* 0x0003e20000100a00 */
[----:B--2---:R-:W-:-:S02]  /*17ec0*/  IMAD.MOV.U32 R50, RZ, RZ, 0x482a6b51 ;  /* 0x482a6b51ff327424 */ /* 0x004fc400078e00ff */
[----:B------:R-:W-:Y:S01]  /*17ed0*/  IMAD.MOV.U32 R51, RZ, RZ, 0x40657e76 ;  /* 0x40657e76ff337424 */ /* 0x000fe200078e00ff */
[----:B------:R2:W-:Y:S01]  /*17ee0*/  STL.64 [R1+0x11e0], R54 ;  /* 0x0011e03601007387 */ /* 0x0005e20000100a00 */
[----:B0-----:R-:W-:Y:S02]  /*17ef0*/  IMAD.MOV.U32 R40, RZ, RZ, -0x3cdc45bc ;  /* 0xc323ba44ff287424 */ /* 0x001fe400078e00ff */
[----:B------:R-:W-:Y:S01]  /*17f00*/  IMAD.MOV.U32 R41, RZ, RZ, 0x4050a142 ;  /* 0x4050a142ff297424 */ /* 0x000fe200078e00ff */
[----:B------:R0:W-:Y:S01]  /*17f10*/  STL.64 [R1+0x11f0], R56 ;  /* 0x0011f03801007387 */ /* 0x0001e20000100a00 */
[----:B-1----:R-:W-:Y:S01]  /*17f20*/  MOV R38, 0x38dc7845 ;  /* 0x38dc784500267802 */ /* 0x002fe20000000f00 */
[----:B------:R-:W-:Y:S02]  /*17f30*/  IMAD.MOV.U32 R39, RZ, RZ, -0x40163402 ;  /* 0xbfe9cbfeff277424 */ /* 0x000fe400078e00ff */
        /* <DEDUP_REMOVED lines=16> */
[----:B0-----:R-:W-:Y:S01]  /*18040*/  MOV R36, 0x69db732d ;  /* 0x69db732d00247802 */ /* 0x001fe20000000f00 */
[----:B------:R-:W-:-:S02]  /*18050*/  IMAD.MOV.U32 R37, RZ, RZ, -0x3fe1ee0d ;  /* 0xc01e11f3ff257424 */ /* 0x000fc400078e00ff */
[----:B------:R0:W-:Y:S01]  /*18060*/  STL.64 [R1+0x1288], R38 ;  /* 0x0012882601007387 */ /* 0x0001e20000100a00 */
[----:B-1----:R-:W-:Y:S01]  /*18070*/  IMAD.MOV.U32 R50, RZ, RZ, 0xf4b0bff ;  /* 0x0f4b0bffff327424 */ /* 0x002fe200078e00ff */
[----:B------:R-:W-:Y:S02]  /*18080*/  MOV R51, 0x400727bb ;  /* 0x400727bb00337802 */ /* 0x000fe40000000f00 */
[----:B------:R1:W-:Y:S01]  /*18090*/  STL.64 [R1+0x1230], R54 ;  /* 0x0012303601007387 */ /* 0x0003e20000100a00 */
[----:B--2---:R-:W-:-:S03]  /*180a0*/  IMAD.MOV.U32 R40, RZ, RZ, -0x5af264f2 ;  /* 0xa50d9b0eff287424 */ /* 0x004fc600078e00ff */
[----:B------:R2:W-:Y:S01]  /*180b0*/  STL.64 [R1+0x1240], R56 ;  /* 0x0012403801007387 */ /* 0x0005e20000100a00 */
[----:B------:R-:W-:Y:S02]  /*180c0*/  IMAD.MOV.U32 R41, RZ, RZ, -0x40355161 ;  /* 0xbfcaae9fff297424 */ /* 0x000fe400078e00ff */
[----:B0-----:R-:W-:Y:S01]  /*180d0*/  IMAD.MOV.U32 R38, RZ, RZ, 0x6f39f917 ;  /* 0x6f39f917ff267424 */ /* 0x001fe200078e00ff */
        /* <DEDUP_REMOVED lines=14> */
[----:B------:R1:W-:Y:S01]  /*181c0*/  STL.64 [R1+0x1298], R40 ;  /* 0x0012982801007387 */ /* 0x0003e20000100a00 */
[----:B----4-:R-:W-:Y:S01]  /*181d0*/  MOV R58, 0x3f907c55 ;  /* 0x3f907c55003a7802 */ /* 0x010fe20000000f00 */
[----:B------:R-:W-:Y:S02]  /*181e0*/  IMAD.MOV.U32 R59, RZ, RZ, 0x3f8ef19b ;  /* 0x3f8ef19bff3b7424 */ /* 0x000fe400078e00ff */
[----:B--2---:R-:W-:Y:S01]  /*181f0*/  IMAD.MOV.U32 R36, RZ, RZ, 0x4f19f2c4 ;  /* 0x4f19f2c4ff247424 */ /* 0x004fe200078e00ff */
[----:B------:R2:W-:Y:S01]  /*18200*/  STL.64 [R1+0x12c8], R38 ;  /* 0x0012c82601007387 */ /* 0x0005e20000100a00 */
[----:B------:R-:W-:Y:S02]  /*18210*/  IMAD.MOV.U32 R37, RZ, RZ, -0x405f11f1 ;  /* 0xbfa0ee0fff257424 */ /* 0x000fe400078e00ff */
[----:B0-----:R-:W-:Y:S01]  /*18220*/  IMAD.MOV.U32 R50, RZ, RZ, 0x7d9b7a22 ;  /* 0x7d9b7a22ff327424 */ /* 0x001fe200078e00ff */
[----:B------:R-:W-:Y:S01]  /*18230*/  MOV R51, 0xc08eecc5 ;  /* 0xc08eecc500337802 */ /* 0x000fe20000000f00 */
[----:B------:R0:W-:Y:S01]  /*18240*/  STL.64 [R1+0x1280], R54 ;  /* 0x0012803601007387 */ /* 0x0001e20000100a00 */
[----:B-1----:R-:W-:Y:S01]  /*18250*/  MOV R40, 0x495b65de ;  /* 0x495b65de00287802 */ /* 0x002fe20000000f00 */
[----:B------:R-:W-:-:S02]  /*18260*/  IMAD.MOV.U32 R41, RZ, RZ, -0x3f61de91 ;  /* 0xc09e216fff297424 */ /* 0x000fc400078e00ff */
[----:B------:R1:W-:Y:S01]  /*18270*/  STL.64 [R1+0x1290], R56 ;  /* 0x0012903801007387 */ /* 0x0003e20000100a00 */
[----:B--2---:R-:W-:-:S03]  /*18280*/  IMAD.MOV.U32 R38, RZ, RZ, 0x7b2e5ff5 ;  /* 0x7b2e5ff5ff267424 */ /* 0x004fc600078e00ff */
        /* <DEDUP_REMOVED lines=8> */
[----:B------:R1:W-:Y:S01]  /*18310*/  STL.64 [R1+0x12b8], R58 ;  /* 0x0012b83a01007387 */ /* 0x0003e20000100a00 */
[----:B--2---:R-:W-:Y:S01]  /*18320*/  IMAD.MOV.U32 R42, RZ, RZ, -0x3e818735 ;  /* 0xc17e78cbff2a7424 */ /* 0x004fe200078e00ff */
[----:B------:R-:W-:-:S02]  /*18330*/  MOV R43, 0x40957e75 ;  /* 0x40957e75002b7802 */ /* 0x000fc40000000f00 */
[----:B------:R2:W-:Y:S01]  /*18340*/  STL.64 [R1+0x12c0], R50 ;  /* 0x0012c03201007387 */ /* 0x0005e20000100a00 */
[----:B----4-:R-:W-:Y:S01]  /*18350*/  MOV R52, 0xdd097f37 ;  /* 0xdd097f3700347802 */ /* 0x010fe20000000f00 */
[----:B------:R-:W-:Y:S02]  /*18360*/  IMAD.MOV.U32 R53, RZ, RZ, -0x3f787b40 ;  /* 0xc08784c0ff357424 */ /* 0x000fe400078e00ff */
[----:B------:R4:W-:Y:S01]  /*18370*/  STL.64 [R1+0x12d0], R40 ;  /* 0x0012d02801007387 */ /* 0x0009e20000100a00 */
[----:B0-----:R-:W-:Y:S01]  /*18380*/  MOV R36, 0xc187647b ;  /* 0xc187647b00247802 */ /* 0x001fe20000000f00 */
[----:B------:R-:W-:Y:S02]  /*18390*/  IMAD.MOV.U32 R37, RZ, RZ, -0x3f5d3180 ;  /* 0xc0a2ce80ff257424 */ /* 0x000fe400078e00ff */
[----:B------:R3:W-:Y:S01]  /*183a0*/  STL.64 [R1+0x1310], R38 ;  /* 0x0013102601007387 */ /* 0x0007e20000100a00 */
[----:B-1----:R-:W-:Y:S01]  /*183b0*/  IMAD.MOV.U32 R58, RZ, RZ, -0x39628573 ;  /* 0xc69d7a8dff3a7424 */ /* 0x002fe200078e00ff */
[----:B------:R-:W-:-:S02]  /*183c0*/  MOV R59, 0x4086ddbb ;  /* 0x4086ddbb003b7802 */ /* 0x000fc40000000f00 */
[----:B------:R0:W-:Y:S01]  /*183d0*/  STL.64 [R1+0x12d8], R54 ;  /* 0x0012d83601007387 */ /* 0x0001e20000100a00 */
[----:B--2---:R-:W-:Y:S02]  /*183e0*/  IMAD.MOV.U32 R50, RZ, RZ, 0x61d37922 ;  /* 0x61d37922ff327424 */ /* 0x004fe400078e00ff */
[----:B------:R-:W-:Y:S01]  /*183f0*/  IMAD.MOV.U32 R51, RZ, RZ, 0x3f552b59 ;  /* 0x3f552b59ff337424 */ /* 0x000fe200078e00ff */
[----:B------:R1:W-:Y:S01]  /*18400*/  STL.64 [R1+0x12e0], R56 ;  /* 0x0012e03801007387 */ /* 0x0003e20000100a00 */
[----:B----4-:R-:W-:Y:S01]  /*18410*/  MOV R40, 0x857992ab ;  /* 0x857992ab00287802 */ /* 0x010fe20000000f00 */
[----:B------:R-:W-:Y:S01]  /*18420*/  IMAD.MOV.U32 R41, RZ, RZ, -0x411b0ef3 ;  /* 0xbee4f10dff297424 */ /* 0x000fe200078e00ff */
[----:B---3--:R-:W2:Y:S01]  /*18430*/  DFMA R38, -R48, R62, R34 ;  /* 0x0000003e3026722b */ /* 0x008ea20000000122 */
[----:B------:R3:W-:Y:S01]  /*18440*/  STL.64 [R1+0x12e8], R36 ;  /* 0x0012e82401007387 */ /* 0x0007e20000100a00 */
[----:B0-----:R-:W-:Y:S01]  /*18450*/  IMAD.MOV.U32 R54, RZ, RZ, 0x2d01f9ee ;  /* 0x2d01f9eeff367424 */ /* 0x001fe200078e00ff */
[----:B------:R-:W-:-:S03]  /*18460*/  MOV R55, 0x4060b205 ;  /* 0x4060b20500377802 */ /* 0x000fc60000000f00 */
[----:B--2---:R0:W2:Y:S01]  /*18470*/  DFMA R32, R32, R38, R62 ;  /* 0x000000262020722b */ /* 0x0040a2000000003e */
[----:B------:R4:W-:Y:S01]  /*18480*/  STL.64 [R1+0x12f0], R42 ;  /* 0x0012f02a01007387 */ /* 0x0009e20000100a00 */
[----:B-1----:R-:W-:Y:S01]  /*18490*/  IMAD.MOV.U32 R56, RZ, RZ, 0x33000f3b ;  /* 0x33000f3bff387424 */ /* 0x002fe200078e00ff */
[----:B0-----:R-:W-:Y:S01]  /*184a0*/  MOV R38, 0x47d911f2 ;  /* 0x47d911f200267802 */ /* 0x001fe20000000f00 */
[----:B------:R-:W-:Y:S01]  /*184b0*/  IMAD.MOV.U32 R57, RZ, RZ, -0x3fa3cf2c ;  /* 0xc05c30d4ff397424 */ /* 0x000fe200078e00ff */
[----:B------:R0:W-:Y:S01]  /*184c0*/  STL.64 [R1+0x12f8], R50 ;  /* 0x0012f83201007387 */ /* 0x0001e20000100a00 */
[----:B------:R-:W-:Y:S01]  /*184d0*/  IMAD.MOV.U32 R39, RZ, RZ, 0x3ff1f3c0 ;  /* 0x3ff1f3c0ff277424 */ /* 0x000fe200078e00ff */
[----:B---3--:R-:W-:Y:S01]  /*184e0*/  MOV R37, 0xbee09e06 ;  /* 0xbee09e0600257802 */ /* 0x008fe20000000f00 */
[----:B------:R-:W-:Y:S01]  /*184f0*/  IMAD.MOV.U32 R36, RZ, RZ, 0x5b39c078 ;  /* 0x5b39c078ff247424 */ /* 0x000fe200078e00ff */
[----:B------:R1:W-:Y:S01]  /*18500*/  STL.64 [R1+0x1300], R52 ;  /* 0x0013003401007387 */ /* 0x0003e20000100a00 */
[----:B--2---:R-:W-:-:S03]  /*18510*/  FFMA R0, RZ, R49, R33 ;  /* 0x00000031ff007223 */ /* 0x004fc60000000021 */
[----:B------:R2:W-:Y:S01]  /*18520*/  STL.64 [R1+0x1308], R58 ;  /* 0x0013083a01007387 */ /* 0x0005e20000100a00 */
[----:B----4-:R-:W-:Y:S01]  /*18530*/  IMAD.MOV.U32 R42, RZ, RZ, -0xe8963 ;  /* 0xfff1769dff2a7424 */ /* 0x010fe200078e00ff */
[----:B------:R-:W-:Y:S01]  /*18540*/  FSETP.GT.AND P0, PT, |R0|, 1.469367938527859385e-39, PT ;  /* 0x001000000000780b */ /* 0x000fe20003f04200 */
        /* <DEDUP_REMOVED lines=8> */
[----:B--2---:R-:W-:Y:S02]  /*185d0*/  IMAD.MOV.U32 R58, RZ, RZ, 0x1fd5f699 ;  /* 0x1fd5f699ff3a7424 */ /* 0x004fe400078e00ff */
[----:B------:R-:W-:Y:S01]  /*185e0*/  IMAD.MOV.U32 R59, RZ, RZ, 0x3f6966e5 ;  /* 0x3f6966e5ff3b7424 */ /* 0x000fe200078e00ff */
[----:B------:R2:W-:Y:S01]  /*185f0*/  STL.64 [R1+0x1330], R60 ;  /* 0x0013303c01007387 */ /* 0x0005e20000100a00 */
[----:B---3--:R-:W-:Y:S01]  /*18600*/  IMAD.MOV.U32 R40, RZ, RZ, 0x1b50cc3 ;  /* 0x01b50cc3ff287424 */ /* 0x008fe200078e00ff */
[----:B------:R-:W-:Y:S01]  /*18610*/  MOV R41, 0xbfe85636 ;  /* 0xbfe8563600297802 */ /* 0x000fe20000000f00 */
[----:B0-----:R-:W-:Y:S01]  /*18620*/  IMAD.MOV.U32 R54, RZ, RZ, 0x6fac42ee ;  /* 0x6fac42eeff367424 */ /* 0x001fe200078e00ff */
[----:B------:R0:W-:Y:S01]  /*18630*/  STL.64 [R1+0x1338], R36 ;  /* 0x0013382401007387 */ /* 0x0001e20000100a00 */
[----:B------:R-:W-:Y:S01]  /*18640*/  IMAD.MOV.U32 R55, RZ, RZ, 0x3fd73534 ;  /* 0x3fd73534ff377424 */ /* 0x000fe200078e00ff */
[----:B-1----:R-:W-:Y:S01]  /*18650*/  MOV R56, 0x728f44d1 ;  /* 0x728f44d100387802 */ /* 0x002fe20000000f00 */
[----:B------:R-:W-:Y:S01]  /*18660*/  IMAD.MOV.U32 R57, RZ, RZ, 0x3fcc603b ;  /* 0x3fcc603bff397424 */ /* 0x000fe200078e00ff */
        /* <DEDUP_REMOVED lines=18> */
[----:B------:R-:W-:Y:S01]  /*18790*/  IMAD.MOV.U32 R32, RZ, RZ, R68 ;  /* 0x000000ffff207224 */ /* 0x000fe200078e0044 */
[----:B------:R-:W-:-:S02]  /*187a0*/  MOV R33, R65 ;  /* 0x0000004100217202 */ /* 0x000fc40000000f00 */
.L_x_5619:
[----:B------:R-:W-:Y:S05]  /*187b0*/  BSYNC B0 ;  /* 0x0000000000007941 */ /* 0x000fea0003800000 */
.L_x_5618:
        /* <DEDUP_REMOVED lines=22> */
.L_x_5621:
[----:B------:R-:W-:Y:S05]  /*18920*/  BSYNC B0 ;  /* 0x0000000000007941 */ /* 0x000fea0003800000 */
.L_x_5620:
        /* <DEDUP_REMOVED lines=71> */
.L_x_5626:
        /* <DEDUP_REMOVED lines=22> */
.L_x_5629:
[----:B------:R-:W-:Y:S05]  /*18f00*/  BSYNC B4 ;  /* 0x0000000000047941 */ /* 0x000fea0003800000 */
.L_x_5628:
        /* <DEDUP_REMOVED lines=15> */
.L_x_5627:
[----:B------:R-:W-:Y:S05]  /*19000*/  BSYNC B3 ;  /* 0x0000000000037941 */ /* 0x000fea0003800000 */
.L_x_5625:
        /* <DEDUP_REMOVED lines=26> */
.L_x_5631:
[----:B------:R-:W-:Y:S05]  /*191b0*/  BSYNC B3 ;  /* 0x0000000000037941 */ /* 0x000fea0003800000 */
.L_x_5630:
[----:B-1----:R1:W2:Y:S01]  /*191c0*/  DADD R98, -RZ, -R36 ;  /* 0x00000000ff627229 */ /* 0x0022a20000000924 */
[----:B------:R-:W-:Y:S05]  /*191d0*/  BRA `(.L_x_5624) ;  /* 0x0000085000007947 */ /* 0x000fea0003800000 */
.L_x_5623:
        /* <DEDUP_REMOVED lines=65> */
.L_x_5633:
        /* <DEDUP_REMOVED lines=22> */
.L_x_5636:
[----:B------:R-:W-:Y:S05]  /*19750*/  BSYNC B4 ;  /* 0x0000000000047941 */ /* 0x000fea0003800000 */
.L_x_5635:
        /* <DEDUP_REMOVED lines=15> */
.L_x_5634:
[----:B------:R-:W-:Y:S05]  /*19850*/  BSYNC B3 ;  /* 0x0000000000037941 */ /* 0x000fea0003800000 */
.L_x_5632:
[----:B-1----:R1:W2:Y:S01]  /*19860*/  DADD R36, R36, -R32 ;  /* 0x0000000024247229 */ /* 0x0022a20000000820 */
[----:B------:R-:W-:Y:S01]  /*19870*/  BSSY B3, `(.L_x_5637) ;  /* 0x0000019000037945 */ /* 0x000fe20003800000 */
[----:B01----:R-:W-:Y:S01]  /*19880*/  MOV R32, 0x0 ;  /* 0x0000000000207802 */ /* 0x003fe20000000f00 */
[----:B------:R-:W-:-:S03]  /*19890*/  IMAD.MOV.U32 R33, RZ, RZ, 0x3fd80000 ;  /* 0x3fd80000ff217424 */ /* 0x000fc600078e00ff */
        /* <DEDUP_REMOVED lines=16> */
[----:B-1----:R-:W-:Y:S01]  /*199a0*/  MOV R36, R32 ;  /* 0x0000002000247202 */ /* 0x002fe20000000f00 */
[----:B------:R-:W-:Y:S01]  /*199b0*/  IMAD.MOV.U32 R33, RZ, RZ, R43 ;  /* 0x000000ffff217224 */ /* 0x000fe200078e002b */
[----:B------:R-:W-:Y:S02]  /*199c0*/  MOV R37, R5 ;  /* 0x0000000500257202 */ /* 0x000fe40000000f00 */
[----:B------:R-:W-:Y:S02]  /*199d0*/  MOV R38, 0x199f0 ;  /* 0x000199f000267802 */ /* 0x000fe40000000f00 */
[----:B0-----:R-:W-:Y:S05]  /*199e0*/  CALL.REL.NOINC `($__internal_26_$__cuda_sm20_dsqrt_rn_f64_mediumpath_v1) ;  /* 0x0002c54000007944 */ /* 0x001fea0003c00000 */
[----:B------:R-:W-:Y:S02]  /*199f0*/  IMAD.MOV.U32 R37, RZ, RZ, R33 ;  /* 0x000000ffff257224 */ /* 0x000fe400078e0021 */
.L_x_5638:
[----:B------:R-:W-:Y:S05]  /*19a00*/  BSYNC B3 ;  /* 0x0000000000037941 */ /* 0x000fea0003800000 */
.L_x_5637:
[----:B-1----:R-:W-:Y:S01]  /*19a10*/  IMAD.MOV.U32 R98, RZ, RZ, R36 ;  /* 0x000000ffff627224 */ /* 0x002fe200078e0024 */
[----:B------:R-:W-:Y:S02]  /*19a20*/  MOV R99, R37 ;  /* 0x0000002500637202 */ /* 0x000fe40000000f00 */
.L_x_5624:
[----:B------:R-:W-:Y:S05]  /*19a30*/  BSYNC B0 ;  /* 0x0000000000007941 */ /* 0x000fea0003800000 */
.L_x_5622:
[----:B------:R-:W3:Y:S01]  /*19a40*/  DMUL R38, R48, 0.5 ;  /* 0x3fe0000030267828 */ /* 0x000ee20000000000 */
[----:B------:R-:W-:Y:S01]  /*19a50*/  IMAD.MOV.U32 R32, RZ, RZ, 0x0 ;  /* 0x00000000ff207424 */ /* 0x000fe200078e00ff */
[----:B------:R-:W-:Y:S01]  /*19a60*/  BSSY B0, `(.L_x_5639) ;  /* 0x0000016000007945 */ /* 0x000fe20003800000 */
[----:B------:R-:W-:-:S03]  /*19a70*/  IMAD.MOV.U32 R33, RZ, RZ, 0x3fd80000 ;  /* 0x3fd80000ff217424 */ /* 0x000fc600078e00ff */
        /* <DEDUP_REMOVED lines=9> */
[----:B-1----:R-:W-:Y:S02]  /*19b10*/  IADD3 R37, R5, -0x100000, RZ ;  /* 0xfff0000005257810 */ /* 0x002fe40007ffe0ff */
[----:B0-----:R-:W0:Y:S01]  /*19b20*/  DFMA R42, R40, -R40, R38 ;  /* 0x80000028282a722b */ /* 0x001e220000000026 */
[----:B------:R-:W-:-:S06]  /*19b30*/  MOV R36, R4 ;  /* 0x0000000400247202 */ /* 0x000fcc0000000f00 */
[----:B0-----:R0:W1:Y:S01]  /*19b40*/  DFMA R32, R42, R36, R40 ;  /* 0x000000242a20722b */ /* 0x0010620000000028 */
[----:B------:R-:W-:Y:S05]  /*19b50*/  @!P0 BRA `(.L_x_5640) ;  /* 0x0000006000008947 */ /* 0x000fea0003800000 */
[----:B------:R-:W-:Y:S01]  /*19b60*/  IMAD.MOV.U32 R54, RZ, RZ, R38 ;  /* 0x000000ffff367224 */ /* 0x000fe200078e0026 */
[----:B-1----:R-:W-:Y:S01]  /*19b70*/  MOV R33, R43 ;  /* 0x0000002b00217202 */ /* 0x002fe20000000f00 */
[----:B0-----:R-:W-:Y:S01]  /*19b80*/  IMAD.MOV.U32 R36, RZ, RZ, R4 ;  /* 0x000000ffff247224 */ /* 0x001fe200078e0004 */
[----:B------:R-:W-:Y:S02]  /*19b90*/  MOV R38, 0x19bb0 ;  /* 0x00019bb000267802 */ /* 0x000fe40000000f00 */
[----:B--2---:R-:W-:Y:S05]  /*19ba0*/  CALL.REL.NOINC `($__internal_26_$__cuda_sm20_dsqrt_rn_f64_mediumpath_v1) ;  /* 0x0002c38000007944 */ /* 0x004fea0003c00000 */
[----:B------:R-:W-:Y:S02]  /*19bb0*/  IMAD.MOV.U32 R32, RZ, RZ, R36 ;  /* 0x000000ffff207224 */ /* 0x000fe400078e0024 */
.L_x_5640:
[----:B------:R-:W-:Y:S05]  /*19bc0*/  BSYNC B0 ;  /* 0x0000000000007941 */ /* 0x000fea0003800000 */
.L_x_5639:
        /* <DEDUP_REMOVED lines=14> */
.L_x_5642:
[----:B------:R-:W-:Y:S01]  /*19cb0*/  IMAD.MOV.U32 R4, RZ, RZ, R32 ;  /* 0x000000ffff047224 */ /* 0x000fe200078e0020 */
[----:B------:R-:W-:Y:S01]  /*19cc0*/  MOV R38, RZ ;  /* 0x000000ff00267202 */ /* 0x000fe20000000f00 */
[----:B0-----:R-:W-:Y:S01]  /*19cd0*/  IMAD.MOV.U32 R42, RZ, RZ, -0x2b1f4029 ;  /* 0xd4e0bfd7ff2a7424 */ /* 0x001fe200078e00ff */
[----:B------:R-:W-:Y:S01]  /*19ce0*/  MOV R52, 0x0 ;  /* 0x0000000000347802 */ /* 0x000fe20000000f00 */
[----:B------:R-:W-:Y:S01]  /*19cf0*/  IMAD.MOV.U32 R43, RZ, RZ, 0x3df8774a ;  /* 0x3df8774aff2b7424 */ /* 0x000fe200078e00ff */
[----:B------:R-:W-:Y:S01]  /*19d00*/  MOV R51, 0x3ff71547 ;  /* 0x3ff7154700337802 */ /* 0x000fe20000000f00 */
        /* <DEDUP_REMOVED lines=22> */
[----:B0-----:R-:W-:Y:S01]  /*19e70*/  IMAD.MOV.U32 R52, RZ, RZ, 0x69ce2bdf ;  /* 0x69ce2bdfff347424 */ /* 0x001fe200078e00ff */
[----:B------:R-:W-:Y:S01]  /*19e80*/  MOV R53, 0x3e5ade15 ;  /* 0x3e5ade1500357802 */ /* 0x000fe20000000f00 */
        /* <DEDUP_REMOVED lines=41> */
[----:B-1----:R-:W-:Y:S01]  /*1a120*/  IMAD R53, R39, 0x100000, R53 ;  /* 0x0010000027357824 */ /* 0x002fe200078e0235 */
[----:B------:R-:W-:Y:S01]  /*1a130*/  LEA R39, R38, 0x3ff00000, 0x14 ;  /* 0x3ff0000026277811 */ /* 0x000fe200078ea0ff */
[----:B0-----:R-:W0:Y:S01]  /*1a140*/  DMUL R40, R34, -2 ;  /* 0xc000000022287828 */ /* 0x001e220000000000 */
[----:B------:R-:W-:-:S05]  /*1a150*/  MOV R38, RZ ;  /* 0x000000ff00267202 */ /* 0x000fca0000000f00 */
        /* <DEDUP_REMOVED lines=12> */
.L_x_5643:
[----:B------:R-:W-:Y:S05]  /*1a220*/  BSYNC B0 ;  /* 0x0000000000007941 */ /* 0x000fea0003800000 */
.L_x_5641:
        /* <DEDUP_REMOVED lines=32> */
.L_x_5650:
        /* <DEDUP_REMOVED lines=227> */
[----:B------:R-:W-:-:S03]  /*1b260*/  FSEL R85, R65, R85, !P0 ;  /* 0x0000005541557208 */ /* 0x000fc60004000000 */
[----:B------:R-:W-:Y:S01]  /*1b270*/  IMAD.MOV.U32 R84, RZ, RZ, R64 ;  /* 0x000000ffff547224 */ /* 0x000fe200078e0040 */
        /* <DEDUP_REMOVED lines=87> */
.L_x_5646:
[----:B------:R-:W-:Y:S05]  /*1b7f0*/  BSYNC B2 ;  /* 0x0000000000027941 */ /* 0x000fea0003800000 */
.L_x_5645:
        /* <DEDUP_REMOVED lines=23> */
[----:B------:R-:W-:Y:S01]  /*1b970*/  MOV R68, R48 ;  /* 0x0000003000447202 */ /* 0x000fe20000000f00 */
[----:B------:R-:W-:Y:S01]  /*1b980*/  IMAD.MOV.U32 R65, RZ, RZ, R49 ;  /* 0x000000ffff417224 */ /* 0x000fe200078e0031 */
[----:B------:R-:W-:Y:S02]  /*1b990*/  MOV R66, 0x1b9b0 ;  /* 0x0001b9b000427802 */ /* 0x000fe40000000f00 */
[----:B0-----:R-:W-:Y:S05]  /*1b9a0*/  CALL.REL.NOINC `($__internal_25_$__cuda_sm20_div_rn_f64_full) ;  /* 0x00029f2000007944 */ /* 0x001fea0003c00000 */
[----:B------:R-:W-:Y:S02]  /*1b9b0*/  IMAD.MOV.U32 R64, RZ, RZ, R68 ;  /* 0x000000ffff407224 */ /* 0x000fe400078e0044 */
.L_x_5649:
[----:B------:R-:W-:Y:S05]  /*1b9c0*/  BSYNC B3 ;  /* 0x0000000000037941 */ /* 0x000fea0003800000 */
.L_x_5648:
[----:B------:R-:W-:Y:S01]  /*1b9d0*/  IADD3 R4, R4, 0x1, RZ ;  /* 0x0000000104047810 */ /* 0x000fe20007ffe0ff */
[----:B------:R1:W2:Y:S01]  /*1b9e0*/  DADD R68, -RZ, |R114| ;  /* 0x00000000ff447229 */ /* 0x0002a20000000572 */
[----:B------:R-:W-:Y:S01]  /*1b9f0*/  MOV R66, R64 ;  /* 0x0000004000427202 */ /* 0x000fe20000000f00 */
[----:B------:R-:W-:Y:S01]  /*1ba00*/  IMAD.MOV.U32 R67, RZ, RZ, R65 ;  /* 0x000000ffff437224 */ /* 0x000fe200078e0041 */
[----:B------:R-:W-:-:S13]  /*1ba10*/  ISETP.GE.U32.AND P0, PT, R4, 0x19, PT ;  /* 0x000000190400780c */ /* 0x000fda0003f06070 */
[----:B-12---:R-:W-:Y:S01]  /*1ba20*/  @P0 CALL.REL.NOINC `(.L_x_5647) ;  /* 0x0000001000000944 */ /* 0x006fe20003c00000 */
[----:B------:R-:W-:Y:S05]  /*1ba30*/  BRA `(.L_x_5650) ;  /* 0xffffe9f000007947 */ /* 0x000fea000383ffff */
.L_x_5647:
[----:B------:R-:W-:Y:S05]  /*1ba40*/  BSYNC B0 ;  /* 0x0000000000007941 */ /* 0x000fea0003800000 */
.L_x_5644:
[----:B------:R-:W1:Y:S01]  /*1ba50*/  DMUL R4, R48, -0.5 ;  /* 0xbfe0000030047828 */ /* 0x000e620000000000 */
[----:B0-----:R-:W-:Y:S01]  /*1ba60*/  IMAD.MOV.U32 R34, RZ, RZ, 0x652b82fe ;  /* 0x652b82feff227424 */ /* 0x001fe200078e00ff */
[----:B------:R-:W-:Y:S01]  /*1ba70*/  MOV R35, 0x3ff71547 ;  /* 0x3ff7154700237802 */ /* 0x000fe20000000f00 */
[----:B------:R-:W-:Y:S01]  /*1ba80*/  IMAD.MOV.U32 R38, RZ, RZ, 0x69ce2bdf ;  /* 0x69ce2bdfff267424 */ /* 0x000fe200078e00ff */
[----:B------:R-:W-:Y:S01]  /*1ba90*/  BSSY B0, `(.L_x_5651) ;  /* 0x0000034000007945 */ /* 0x000fe20003800000 */
[----:B------:R-:W-:Y:S01]  /*1baa0*/  IMAD.MOV.U32 R39, RZ, RZ, 0x3e5ade15 ;  /* 0x3e5ade15ff277424 */ /* 0x000fe200078e00ff */
        /* <DEDUP_REMOVED lines=9> */
[----:B-1----:R-:W-:Y:S01]  /*1bb40*/  MOV R48, 0x0 ;  /* 0x0000000000307802 */ /* 0x002fe20000000f00 */
[----:B------:R-:W-:Y:S01]  /*1bb50*/  IMAD.MOV.U32 R49, RZ, RZ, 0x3fd80000 ;  /* 0x3fd80000ff317424 */ /* 0x000fe200078e00ff */
[C---:B0-----:R-:W0:Y:S02]  /*1bb60*/  DFMA R36, R34.reuse, R36, c[0x2][0xd0] ;  /* 0x008034002224762b */ /* 0x041e240000000024 */
        /* <DEDUP_REMOVED lines=37> */
[----:B------:R0:W1:-:S06]  /*1bdc0*/  @!P0 DMUL R66, R4, R34 ;  /* 0x0000002204428228 */ /* 0x00004c0000000000 */
.L_x_5652:
[----:B01----:R-:W-:Y:S05]  /*1bdd0*/  BSYNC B0 ;  /* 0x0000000000007941 */ /* 0x003fea0003800000 */
.L_x_5651:
[----:B------:R-:W-:Y:S01]  /*1bde0*/  BSSY B0, `(.L_x_5653) ;  /* 0x000000a000007945 */ /* 0x000fe20003800000 */
[----:B------:R0:W1:Y:S01]  /*1bdf0*/  DMUL R66, R66, R32 ;  /* 0x0000002042427228 */ /* 0x0000620000000000 */
[----:B------:R-:W-:Y:S05]  /*1be00*/  @!P2 BRA `(.L_x_5654) ;  /* 0x000000700000a947 */ /* 0x000fea0003800000 */
[----:B------:R-:W-:Y:S01]  /*1be10*/  IMAD.MOV.U32 R54, RZ, RZ, R38 ;  /* 0x000000ffff367224 */ /* 0x000fe200078e0026 */
[----:B------:R-:W-:Y:S01]  /*1be20*/  MOV R36, R48 ;  /* 0x0000003000247202 */ /* 0x000fe20000000f00 */
[----:B0-----:R-:W-:Y:S01]  /*1be30*/  IMAD.MOV.U32 R33, RZ, RZ, R43 ;  /* 0x000000ffff217224 */ /* 0x001fe200078e002b */
[----:B------:R-:W-:Y:S02]  /*1be40*/  MOV R38, 0x1be60 ;  /* 0x0001be6000267802 */ /* 0x000fe40000000f00 */
[----:B-1----:R-:W-:Y:S05]  /*1be50*/  CALL.REL.NOINC `($__internal_26_$__cuda_sm20_dsqrt_rn_f64_mediumpath_v1) ;  /* 0x0002a0d000007944 */ /* 0x002fea0003c00000 */
[----:B------:R-:W-:Y:S01]  /*1be60*/  MOV R64, R36 ;  /* 0x0000002400407202 */ /* 0x000fe20000000f00 */
[----:B------:R-:W-:Y:S02]  /*1be70*/  IMAD.MOV.U32 R65, RZ, RZ, R33 ;  /* 0x000000ffff417224 */ /* 0x000fe400078e0021 */
.L_x_5654:
[----:B------:R-:W-:Y:S05]  /*1be80*/  BSYNC B0 ;  /* 0x0000000000007941 */ /* 0x000fea0003800000 */
.L_x_5653:
        /* <DEDUP_REMOVED lines=19> */
[----:B------:R-:W-:Y:S02]  /*1bfc0*/  IMAD.MOV.U32 R69, RZ, RZ, R65 ;  /* 0x000000ffff457224 */ /* 0x000fe400078e0041 */
.L_x_5656:
[----:B------:R-:W-:Y:S05]  /*1bfd0*/  BSYNC B0 ;  /* 0x0000000000007941 */ /* 0x000fea0003800000 */
.L_x_5655:
[----:B------:R0:W1:Y:S01]  /*1bfe0*/  DFMA R96, R96, 0.5, -R68 ;  /* 0x3fe000006060782b */ /* 0x0000620000000844 */
[----:B------:R-:W-:Y:S05]  /*1bff0*/  BRA `(.L_x_5510) ;  /* 0x0000004000007947 */ /* 0x000fea0003800000 */
.L_x_5511:
[----:B------:R-:W0:Y:S01]  /*1c000*/  DSETP.GT.AND P0, PT, R4, RZ, PT ;  /* 0x000000ff0400722a */ /* 0x000e220003f04000 */
[----:B------:R-:W-:-:S05]  /*1c010*/  MOV R96, 0x3ff00000 ;  /* 0x3ff0000000607802 */ /* 0x000fca0000000f00 */
[----:B0-----:R-:W-:Y:S01]  /*1c020*/  FSEL R97, R96, +QNAN , P0 ;  /* 0x7ff8000060617808 */ /* 0x001fe20000000000 */
[----:B------:R-:W-:Y:S02]  /*1c030*/  IMAD.MOV.U32 R96, RZ, RZ, RZ ;  /* 0x000000ffff607224 */ /* 0x000fe400078e00ff */
.L_x_5510:
[----:B------:R-:W-:Y:S05]  /*1c040*/  BSYNC B8 ;  /* 0x0000000000087941 */ /* 0x000fea0003800000 */
.L_x_5509:
[----:B------:R-:W-:Y:S01]  /*1c050*/  IMAD.MOV.U32 R4, RZ, RZ, R2 ;  /* 0x000000ffff047224 */ /* 0x000fe200078e0002 */
[----:B------:R-:W-:-:S04]  /*1c060*/  MOV R5, 0x0 ;  /* 0x0000000000057802 */ /* 0x000fc80000000f00 */
[----:B------:R-:W-:Y:S05]  /*1c070*/  RET.REL.NODEC R4 `(_ZN2at6native29vectorized_elementwise_kernelILi2EN48_GLOBAL__N__08322988_15_IGammaKernel_cu_cb51a28d10CalcIgammaIdEESt5arrayIPcLm3EEEEviT0_T1_) ;  /* 0xfffe3f8004007950 */ /* 0x000fea0003c3ffff */
        .type           $_ZN2at6native29vectorized_elementwise_kernelILi2EN48_GLOBAL__N__08322988_15_IGammaKernel_cu_cb51a28d10CalcIgammaIdEESt5arrayIPcLm3EEEEviT0_T1_$_ZN46_INTERNAL_08322988_15_IGammaKernel_cu_cb51a28d48_GLOBAL__N__08322988_15_IGammaKernel_cu_cb51a28d12calc_igammacIdEET_S2_S2_,@function
        .size           $_ZN2at6native29vectorized_elementwise_kernelILi2EN48_GLOBAL__N__08322988_15_IGammaKernel_cu_cb51a28d10CalcIgammaIdEESt5arrayIPcLm3EEEEviT0_T1_$_ZN46_INTERNAL_08322988_15_IGammaKernel_cu_cb51a28d48_GLOBAL__N__08322988_15_IGammaKernel_cu_cb51a28d12calc_igammacIdEET_S2_S2_,($__internal_24_$__cuda_sm20_dblrcp_rn_slowpath_v3 - $_ZN2at6native29vectorized_elementwise_kernelILi2EN48_GLOBAL__N__08322988_15_IGammaKernel_cu_cb51a28d10CalcIgammaIdEESt5arrayIPcLm3EEEEviT0_T1_$_ZN46_INTERNAL_08322988_15_IGammaKernel_cu_cb51a28d48_GLOBAL__N__08322988_15_IGammaKernel_cu_cb51a28d12calc_igammacIdEET_S2_S2_)
$_ZN2at6native29vectorized_elementwise_kernelILi2EN48_GLOBAL__N__08322988_15_IGammaKernel_cu_cb51a28d10CalcIgammaIdEESt5arrayIPcLm3EEEEviT0_T1_$_ZN46_INTERNAL_08322988_15_IGammaKernel_cu_cb51a28d48_GLOBAL__N__08322988_15_IGammaKernel_cu_cb51a28d12calc_igammacIdEET_S2_S2_:
[----:B------:R-:W0:Y:S01]  /*1c080*/  DSETP.GEU.AND P0, PT, R50, RZ, PT ;  /* 0x000000ff3200722a */ /* 0x000e220003f0e000 */
[----:B------:R-:W-:Y:S01]  /*1c090*/  BSSY B0, `(.L_x_5657) ;  /* 0x0002958000007945 */ /* 0x000fe20003800000 */
[----:B------:R-:W-:Y:S02]  /*1c0a0*/  IMAD.MOV.U32 R52, RZ, RZ, 0x0 ;  /* 0x00000000ff347424 */ /* 0x000fe400078e00ff */
[----:B------:R-:W-:Y:S02]  /*1c0b0*/  IMAD.MOV.U32 R53, RZ, RZ, 0x7ff80000 ;  /* 0x7ff80000ff357424 */ /* 0x000fe400078e00ff */
        /* <DEDUP_REMOVED lines=34> */
[----:B------:R-:W-:Y:S02]  /*1c2e0*/  FSETP.GT.AND P0, PT, |R32|, 1.469367938527859385e-39, PT ;  /* 0x001000002000780b */ /* 0x000fe40003f04200 */
[----:B------:R-:W-:-:S11]  /*1c2f0*/  IADD3 R32, R64, 0x1388, RZ ;  /* 0x0000138840207810 */ /* 0x000fd60007ffe0ff */
[----:B------:R-:W-:Y:S05]  /*1c300*/  @P0 BRA P1, `(.L_x_5661) ;  /* 0x0000007000000947 */ /* 0x000fea0000800000 */
[----:B------:R-:W-:Y:S01]  /*1c310*/  IMAD.MOV.U32 R70, RZ, RZ, R66 ;  /* 0x000000ffff467224 */ /* 0x000fe200078e0042 */
[----:B------:R-:W-:Y:S01]  /*1c320*/  MOV R68, R4 ;  /* 0x0000000400447202 */ /* 0x000fe20000000f00 */
[----:B------:R-:W-:Y:S01]  /*1c330*/  IMAD.MOV.U32 R65, RZ, RZ, R5 ;  /* 0x000000ffff417224 */ /* 0x000fe200078e0005 */
[----:B------:R-:W-:Y:S02]  /*1c340*/  MOV R66, 0x1c360 ;  /* 0x0001c36000427802 */ /* 0x000fe40000000f00 */
[----:B------:R-:W-:Y:S05]  /*1c350*/  CALL.REL.NOINC `($__internal_25_$__cuda_sm20_div_rn_f64_full) ;  /* 0x0002957000007944 */ /* 0x000fea0003c00000 */
[----:B------:R-:W-:Y:S01]  /*1c360*/  IMAD.MOV.U32 R34, RZ, RZ, R68 ;  /* 0x000000ffff227224 */ /* 0x000fe200078e0044 */
[----:B------:R-:W-:Y:S02]  /*1c370*/  MOV R35, R65 ;  /* 0x0000004100237202 */ /* 0x000fe40000000f00 */
.L_x_5661:
[----:B------:R-:W-:Y:S05]  /*1c380*/  BSYNC B3 ;  /* 0x0000000000037941 */ /* 0x000fea0003800000 */
.L_x_5660:
        /* <DEDUP_REMOVED lines=27> */
[----:B------:R-:W-:Y:S01]  /*1c540*/  MOV R38, 0x1c570 ;  /* 0x0001c57000267802 */ /* 0x000fe20000000f00 */
[----:B------:R-:W-:Y:S02]  /*1c550*/  IMAD.MOV.U32 R39, RZ, RZ, R5 ;  /* 0x000000ffff277224 */ /* 0x000fe400078e0005 */
[----:B-1----:R-:W-:Y:S05]  /*1c560*/  CALL.REL.NOINC `($__internal_26_$__cuda_sm20_dsqrt_rn_f64_mediumpath_v1) ;  /* 0x000299c000007944 */ /* 0x002fea0003c00000 */
[----:B------:R-:W-:Y:S01]  /*1c570*/  IMAD.MOV.U32 R68, RZ, RZ, R36 ;  /* 0x000000ffff447224 */ /* 0x000fe200078e0024 */
[----:B------:R-:W-:Y:S02]  /*1c580*/  MOV R69, R33 ;  /* 0x0000002100457202 */ /* 0x000fe40000000f00 */
.L_x_5666:
[----:B------:R-:W-:Y:S05]  /*1c590*/  BSYNC B3 ;  /* 0x0000000000037941 */ /* 0x000fea0003800000 */
.L_x_5665:
[----:B01----:R-:W0:Y:S01]  /*1c5a0*/  MUFU.RCP64H R37, R69 ;  /* 0x0000004500257308 */ /* 0x003e220000001800 */
[----:B------:R-:W-:Y:S01]  /*1c5b0*/  IMAD.MOV.U32 R36, RZ, RZ, 0x1 ;  /* 0x00000001ff247424 */ /* 0x000fe200078e00ff */
[----:B------:R-:W-:Y:S05]  /*1c5c0*/  BSSY B3, `(.L_x_5667) ;  /* 0x0000013000037945 */ /* 0x000fea0003800000 */
[----:B0-----:R-:W0:-:S06]  /*1c5d0*/  DFMA R38, R36, -R68, 1 ;  /* 0x3ff000002426742b */ /* 0x001e0c0000000844 */
        /* <DEDUP_REMOVED lines=10> */
[----:B------:R-:W-:Y:S01]  /*1c680*/  IMAD.MOV.U32 R65, RZ, RZ, R69 ;  /* 0x000000ffff417224 */ /* 0x000fe200078e0045 */
[----:B------:R-:W-:Y:S01]  /*1c690*/  MOV R70, RZ ;  /* 0x000000ff00467202 */ /* 0x000fe20000000f00 */
[----:B------:R-:W-:Y:S01]  /*1c6a0*/  IMAD.MOV.U32 R67, RZ, RZ, 0x40120000 ;  /* 0x40120000ff437424 */ /* 0x000fe200078e00ff */
[----:B------:R-:W-:Y:S02]  /*1c6b0*/  MOV R66, 0x1c6d0 ;  /* 0x0001c6d000427802 */ /* 0x000fe40000000f00 */
[----:B------:R-:W-:Y:S05]  /*1c6c0*/  CALL.REL.NOINC `($__internal_25_$__cuda_sm20_div_rn_f64_full) ;  /* 0x0002920000007944 */ /* 0x000fea0003c00000 */
[----:B------:R-:W-:Y:S01]  /*1c6d0*/  IMAD.MOV.U32 R36, RZ, RZ, R68 ;  /* 0x000000ffff247224 */ /* 0x000fe200078e0044 */
[----:B------:R-:W-:Y:S02]  /*1c6e0*/  MOV R37, R65 ;  /* 0x0000004100257202 */ /* 0x000fe40000000f00 */
.L_x_5668:
[----:B------:R-:W-:Y:S05]  /*1c6f0*/  BSYNC B3 ;  /* 0x0000000000037941 */ /* 0x000fea0003800000 */
.L_x_5667:
[----:B------:R-:W0:-:S14]  /*1c700*/  DSETP.GEU.AND P0, PT, R34, R36, PT ;  /* 0x000000242200722a */ /* 0x000e1c0003f0e000 */
[----:B0-----:R-:W-:Y:S01]  /*1c710*/  @!P0 BREAK B4 ;  /* 0x0000000000048942 */ /* 0x001fe20003800000 */
[----:B------:R-:W-:Y:S05]  /*1c720*/  @!P0 BRA `(.L_x_5669) ;  /* 0x0001305000008947 */ /* 0x000fea0003800000 */
.L_x_5664:
[----:B------:R-:W-:Y:S05]  /*1c730*/  BSYNC B4 ;  /* 0x0000000000047941 */ /* 0x000fea0003800000 */
.L_x_5663:
        /* <DEDUP_REMOVED lines=8> */
[----:B------:R-:W-:Y:S01]  /*1c7c0*/  BSSY B2, `(.L_x_5672) ;  /* 0x000003a000027945 */ /* 0x000fe20003800000 */
[----:B------:R-:W-:-:S08]  /*1c7d0*/  IMAD.MOV.U32 R38, RZ, RZ, R50 ;  /* 0x000000ffff267224 */ /* 0x000fd000078e0032 */
[----:B------:R-:W0:-:S10]  /*1c7e0*/  @!P4 DMUL R34, R50, 1.80143985094819840000e+16 ;  /* 0x435000003222c828 */ /* 0x000e140000000000 */
        /* <DEDUP_REMOVED lines=17> */
[----:B------:R-:W-:-:S13]  /*1c900*/  ISETP.GE.AND P0, PT, R35, 0x3ff6a09f, PT ;  /* 0x3ff6a09f2300780c */ /* 0x000fda0003f06270 */
[----:B------:R-:W-:-:S05]  /*1c910*/  @P0 IADD3 R37, R35, -0x100000, RZ ;  /* 0xfff0000023250810 */ /* 0x000fca0007ffe0ff */
[----:B------:R-:W-:-:S06]  /*1c920*/  @P0 IMAD.MOV.U32 R35, RZ, RZ, R37 ;  /* 0x000000ffff230224 */ /* 0x000fcc00078e0025 */
[----:B------:R-:W0:-:S04]  /*1c930*/  DADD R42, R34, 1 ;  /* 0x3ff00000222a7429 */ /* 0x000e080000000000 */
[----:B------:R-:W-:Y:S02]  /*1c940*/  DADD R34, R34, -1 ;  /* 0xbff0000022227429 */ /* 0x000fe40000000000 */
[----:B0-----:R-:W0:Y:S02]  /*1c950*/  MUFU.RCP64H R37, R43 ;  /* 0x0000002b00257308 */ /* 0x001e240000001800 */
[----:B0-----:R0:W1:Y:S02]  /*1c960*/  DFMA R38, -R42, R36, 1 ;  /* 0x3ff000002a26742b */ /* 0x0010640000000124 */
[----:B0-----:R-:W-:Y:S01]  /*1c970*/  IMAD.MOV.U32 R42, RZ, RZ, -0x3ff ;  /* 0xfffffc01ff2a7424 */ /* 0x001fe200078e00ff */
[----:B------:R-:W-:Y:S01]  /*1c980*/  @!P4 MOV R42, 0xfffffbcb ;  /* 0xfffffbcb002ac802 */ /* 0x000fe20000000f00 */
[----:B------:R-:W-:Y:S02]  /*1c990*/  IMAD.MOV.U32 R43, RZ, RZ, 0x43300000 ;  /* 0x43300000ff2b7424 */ /* 0x000fe400078e00ff */
[----:B-1----:R-:W0:Y:S01]  /*1c9a0*/  DFMA R38, R38, R38, R38 ;  /* 0x000000262626722b */ /* 0x002e220000000026 */
[----:B------:R-:W-:-:S04]  /*1c9b0*/  LEA.HI R42, R33, R42, RZ, 0xc ;  /* 0x0000002a212a7211 */ /* 0x000fc800078f60ff */
[----:B------:R-:W-:Y:S01]  /*1c9c0*/  @P0 IADD3 R42, R42, 0x1, RZ ;  /* 0x000000012a2a0810 */ /* 0x000fe20007ffe0ff */
[----:B0-----:R-:W0:-:S03]  /*1c9d0*/  DFMA R36, R36, R38, R36 ;  /* 0x000000262424722b */ /* 0x001e060000000024 */
[----:B------:R-:W-:-:S03]  /*1c9e0*/  LOP3.LUT R42, R42, 0x80000000, RZ, 0x3c, !PT ;  /* 0x800000002a2a7812 */ /* 0x000fc600078e3cff */
[----:B0-----:R-:W0:-:S04]  /*1c9f0*/  DMUL R38, R36, R34 ;  /* 0x0000002224267228 */ /* 0x001e080000000000 */
[----:B------:R-:W-:-:S04]  /*1ca00*/  DADD R42, R42, c[0x2][0x60] ;  /* 0x008018002a2a7629 */ /* 0x000fc80000000000 */
        /* <DEDUP_REMOVED lines=21> */
.L_x_5673:
[----:B------:R-:W-:Y:S05]  /*1cb60*/  BSYNC B2 ;  /* 0x0000000000027941 */ /* 0x000fea0003800000 */
.L_x_5672:
        /* <DEDUP_REMOVED lines=8> */
[----:B0-----:R-:W0:-:S06]  /*1cbf0*/  DMUL R36, R34, c[0x2][0x1e8] ;  /* 0x00807a0022247a28 */ /* 0x001e0c0000000000 */
[----:B0-----:R-:W0:-:S06]  /*1cc00*/  DFMA R38, R36, -R52, c[0x2][0x1e8] ;  /* 0x00807a002426762b */ /* 0x001e0c0000000834 */
[----:B0-----:R0:W1:Y:S02]  /*1cc10*/  DFMA R68, R34, R38, R36 ;  /* 0x000000262244722b */ /* 0x0010640000000024 */
[----:B0-----:R-:W-:-:S08]  /*1cc20*/  IMAD.MOV.U32 R34, RZ, RZ, R50 ;  /* 0x000000ffff227224 */ /* 0x001fd000078e0032 */
[----:B-1----:R-:W-:-:S05]  /*1cc30*/  FFMA R33, RZ, R53, R69 ;  /* 0x00000035ff217223 */ /* 0x002fca0000000045 */
[----:B------:R-:W-:Y:S02]  /*1cc40*/  FSETP.GT.AND P0, PT, |R33|, 1.469367938527859385e-39, PT ;  /* 0x001000002100780b */ /* 0x000fe40003f04200 */
[----:B------:R-:W-:-:S11]  /*1cc50*/  MOV R33, R51 ;  /* 0x0000003300217202 */ /* 0x000fd60000000f00 */
[----:B------:R-:W-:Y:S05]  /*1cc60*/  @P0 BRA `(.L_x_5675) ;  /* 0x0000007000000947 */ /* 0x000fea0003800000 */
[----:B------:R-:W-:Y:S01]  /*1cc70*/  IMAD.MOV.U32 R70, RZ, RZ, -0x66666666 ;  /* 0x9999999aff467424 */ /* 0x000fe200078e00ff */
[----:B------:R-:W-:Y:S01]  /*1cc80*/  MOV R67, 0xbfd99999 ;  /* 0xbfd9999900437802 */ /* 0x000fe20000000f00 */
[----:B------:R-:W-:Y:S01]  /*1cc90*/  IMAD.MOV.U32 R68, RZ, RZ, R52 ;  /* 0x000000ffff447224 */ /* 0x000fe200078e0034 */
[----:B------:R-:W-:Y:S01]  /*1cca0*/  MOV R66, 0x1ccd0 ;  /* 0x0001ccd000427802 */ /* 0x000fe20000000f00 */
[----:B------:R-:W-:Y:S02]  /*1ccb0*/  IMAD.MOV.U32 R65, RZ, RZ, R53 ;  /* 0x000000ffff417224 */ /* 0x000fe400078e0035 */
[----:B------:R-:W-:Y:S05]  /*1ccc0*/  CALL.REL.NOINC `($__internal_25_$__cuda_sm20_div_rn_f64_full) ;  /* 0x00028c0000007944 */ /* 0x000fea0003c00000 */
[----:B------:R-:W-:Y:S02]  /*1ccd0*/  MOV R69, R65 ;  /* 0x0000004100457202 */ /* 0x000fe40000000f00 */
.L_x_5675:
[----:B------:R-:W-:Y:S05]  /*1cce0*/  BSYNC B3 ;  /* 0x0000000000037941 */ /* 0x000fea0003800000 */
.L_x_5674:
        /* <DEDUP_REMOVED lines=8> */
[----:B0-----:R-:W-:-:S03]  /*1cd70*/  IMAD.MOV.U32 R35, RZ, RZ, R37 ;  /* 0x000000ffff237224 */ /* 0x001fc600078e0025 */
.L_x_5682:
        /* <DEDUP_REMOVED lines=23> */
.L_x_5679:
[----:B------:R-:W-:Y:S05]  /*1cef0*/  BSYNC B4 ;  /* 0x0000000000047941 */ /* 0x000fea0003800000 */
.L_x_5678:
[----:B------:R0:W1:Y:S01]  /*1cf00*/  DADD R64, R4, R36 ;  /* 0x0000000004407229 */ /* 0x0000620000000024 */
[----:B------:R-:W-:Y:S01]  /*1cf10*/  BSSY B4, `(.L_x_5680) ;  /* 0x0000016000047945 */ /* 0x000fe20003800000 */
[----:B0-----:R-:W-:Y:S02]  /*1cf20*/  IMAD.MOV.U32 R36, RZ, RZ, 0x1 ;  /* 0x00000001ff247424 */ /* 0x001fe400078e00ff */
[----:B------:R-:W0:Y:S02]  /*1cf30*/  DMUL R38, R68, R38 ;  /* 0x0000002644267228 */ /* 0x000e240000000000 */
[----:B-1----:R-:W1:Y:S08]  /*1cf40*/  MUFU.RCP64H R37, R65 ;  /* 0x0000004100257308 */ /* 0x002e700000001800 */
[----:B0-----:R-:W-:Y:S01]  /*1cf50*/  FSETP.GEU.AND P1, PT, |R39|, 6.5827683646048100446e-37, PT ;  /* 0x036000002700780b */ /* 0x001fe20003f2e200 */
[----:B-1----:R-:W0:-:S06]  /*1cf60*/  DFMA R40, -R64, R36, 1 ;  /* 0x3ff000004028742b */ /* 0x002e0c0000000124 */
        /* <DEDUP_REMOVED lines=16> */
.L_x_5681:
[----:B------:R-:W-:Y:S05]  /*1d070*/  BSYNC B4 ;  /* 0x0000000000047941 */ /* 0x000fea0003800000 */
.L_x_5680:
[----:B------:R-:W0:Y:S01]  /*1d080*/  DADD R52, R68, R52 ;  /* 0x0000000044347229 */ /* 0x000e220000000034 */
[----:B------:R-:W-:-:S04]  /*1d090*/  IADD3 R32, R32, 0x1, RZ ;  /* 0x0000000120207810 */ /* 0x000fc80007ffe0ff */
[----:B------:R-:W-:Y:S01]  /*1d0a0*/  ISETP.GE.U32.AND P0, PT, R32, 0x7d0, PT ;  /* 0x000007d02000780c */ /* 0x000fe20003f06070 */
[----:B0-----:R-:W0:-:S06]  /*1d0b0*/  DMUL R36, |R52|, 1.1102230246251565404e-16 ;  /* 0x3ca0000034247828 */ /* 0x001e0c0000000200 */
[----:B0-----:R-:W0:-:S14]  /*1d0c0*/  DSETP.GTU.AND P1, PT, |R68|, R36, PT ;  /* 0x000000244400722a */ /* 0x001e1c0003f2c200 */
[----:B0-----:R-:W-:Y:S05]  /*1d0d0*/  @!P0 BRA P1, `(.L_x_5682) ;  /* 0xfffffca000008947 */ /* 0x001fea000083ffff */
[----:B------:R-:W-:Y:S05]  /*1d0e0*/  BSYNC B3 ;  /* 0x0000000000037941 */ /* 0x000fea0003800000 */
.L_x_5677:
[----:B------:R-:W0:Y:S01]  /*1d0f0*/  @!P4 DMUL R50, R50, 1.80143985094819840000e+16 ;  /* 0x435000003232c828 */ /* 0x000e220000000000 */
[----:B------:R-:W-:Y:S03]  /*1d100*/  BSSY B2, `(.L_x_5683) ;  /* 0x0000039000027945 */ /* 0x000fe60003800000 */
[----:B------:R-:W1:-:S06]  /*1d110*/  DADD R38, R4, 1 ;  /* 0x3ff0000004267429 */ /* 0x000e4c0000000000 */
[----:B0-----:R-:W-:Y:S01]  /*1d120*/  @!P4 MOV R33, R51 ;  /* 0x000000330021c202 */ /* 0x001fe20000000f00 */
[----:B-1----:R-:W-:Y:S01]  /*1d130*/  DSETP.GTU.AND P2, PT, |R38|, +INF , PT ;  /* 0x7ff000002600742a */ /* 0x002fe20003f4c200 */
        /* <DEDUP_REMOVED lines=53> */
.L_x_5684:
[----:B------:R-:W-:Y:S05]  /*1d490*/  BSYNC B2 ;  /* 0x0000000000027941 */ /* 0x000fea0003800000 */
.L_x_5683:
[----:B------:R-:W-:Y:S01]  /*1d4a0*/  BSSY B5, `(.L_x_5685) ;  /* 0x0000094000057945 */ /* 0x000fe20003800000 */
[----:B01----:R0:W1:Y:S01]  /*1d4b0*/  DMUL R50, R4, R36 ;  /* 0x0000002404327228 */ /* 0x0030620000000000 */
[----:B------:R-:W-:Y:S05]  /*1d4c0*/  @P2 BRA `(.L_x_5686) ;  /* 0x0000090000002947 */ /* 0x000fea0003800000 */
[----:B------:R-:W2:Y:S01]  /*1d4d0*/  DADD R54, -RZ, |R38| ;  /* 0x00000000ff367229 */ /* 0x000ea20000000526 */
[----:B------:R-:W-:Y:S01]  /*1d4e0*/  BSSY B6, `(.L_x_5687) ;  /* 0x0000005000067945 */ /* 0x000fe20003800000 */
[----:B------:R-:W-:-:S08]  /*1d4f0*/  MOV R32, 0x1d530 ;  /* 0x0001d53000207802 */ /* 0x000fd00000000f00 */
[----:B--2---:R-:W-:Y:S01]  /*1d500*/  IMAD.MOV.U32 R34, RZ, RZ, R54 ;  /* 0x000000ffff227224 */ /* 0x004fe200078e0036 */
[----:B------:R-:W-:Y:S02]  /*1d510*/  MOV R33, R55 ;  /* 0x0000003700217202 */ /* 0x000fe40000000f00 */
[----:B01----:R-:W-:Y:S05]  /*1d520*/  CALL.REL.NOINC `($_ZN2at6native29vectorized_elementwise_kernelILi2EN48_GLOBAL__N__08322988_15_IGammaKernel_cu_cb51a28d10CalcIgammaIdEESt5arrayIPcLm3EEEEviT0_T1_$__internal_lgamma_pos) ;  /* 0x0002951000007944 */ /* 0x003fea0003c00000 */
[----:B------:R-:W-:Y:S05]  /*1d530*/  BSYNC B6 ;  /* 0x0000000000067941 */ /* 0x000fea0003800000 */
.L_x_5687:
[----:B------:R-:W-:Y:S01]  /*1d540*/  ISETP.GT.AND P0, PT, R39, -0x1, PT ;  /* 0xffffffff2700780c */ /* 0x000fe20003f04270 */
[----:B------:R-:W-:Y:S02]  /*1d550*/  IMAD.MOV.U32 R56, RZ, RZ, R34 ;  /* 0x000000ffff387224 */ /* 0x000fe400078e0022 */
[----:B------:R-:W-:-:S03]  /*1d560*/  IMAD.MOV.U32 R57, RZ, RZ, R33 ;  /* 0x000000ffff397224 */ /* 0x000fc600078e0021 */
[----:B------:R-:W-:Y:S01]  /*1d570*/  MOV R38, R56 ;  /* 0x0000003800267202 */ /* 0x000fe20000000f00 */
[----:B------:R-:W-:-:S06]  /*1d580*/  IMAD.MOV.U32 R39, RZ, RZ, R57 ;  /* 0x000000ffff277224 */ /* 0x000fcc00078e0039 */
        /* <DEDUP_REMOVED lines=21> */
[----:B------:R-:W0:Y:S01]  /*1d6e0*/  FRND.F64 R58, R62 ;  /* 0x0000003e003a7313 */ /* 0x000e220000301800 */
[----:B------:R-:W-:Y:S01]  /*1d6f0*/  IMAD.MOV.U32 R66, RZ, RZ, 0x79785eba ;  /* 0x79785ebaff427424 */ /* 0x000fe200078e00ff */
[C---:B------:R-:W-:Y:S01]  /*1d700*/  LOP3.LUT P0, RZ, R64.reuse, 0x1, RZ, 0xc0, !PT ;  /* 0x0000000140ff7812 */ /* 0x040fe2000780c0ff */
[----:B------:R-:W-:Y:S01]  /*1d710*/  BSSY B4, `(.L_x_5691) ;  /* 0x0000026000047945 */ /* 0x000fe20003800000 */
[----:B------:R-:W-:-:S02]  /*1d720*/  LOP3.LUT P1, RZ, R64, 0x2, RZ, 0xc0, !PT ;  /* 0x0000000240ff7812 */ /* 0x000fc4000782c0ff */
[----:B------:R-:W-:Y:S01]  /*1d730*/  FSEL R66, -R66, 4.2945490664224492434e-19, !P0 ;  /* 0x20fd816442427808 */ /* 0x000fe20004000100 */
[----:B0-----:R-:W0:-:S06]  /*1d740*/  DFMA R58, -R58, 0.5, R54 ;  /* 0x3fe000003a3a782b */ /* 0x001e0c0000000136 */
[----:B0-----:R-:W0:-:S06]  /*1d750*/  DMUL R60, R58, c[0x2][0x110] ;  /* 0x008044003a3c7a28 */ /* 0x001e0c0000000000 */
[----:B0-----:R0:W1:Y:S02]  /*1d760*/  DFMA R60, R58, c[0x2][0x118], R60 ;  /* 0x008046003a3c7a2b */ /* 0x001064000000003c */
[----:B0-----:R-:W-:-:S04]  /*1d770*/  MOV R58, 0x3de5db65 ;  /* 0x3de5db65003a7802 */ /* 0x001fc80000000f00 */
[----:B------:R-:W-:Y:S01]  /*1d780*/  FSEL R67, R58, -0.082518599927425384521, !P0 ;  /* 0xbda8ff833a437808 */ /* 0x000fe20004000000 */
        /* <DEDUP_REMOVED lines=26> */
[----:B------:R-:W-:Y:S01]  /*1d930*/  IMAD.MOV.U32 R67, RZ, RZ, 0x400921fb ;  /* 0x400921fbff437424 */ /* 0x000fe200078e00ff */
[----:B------:R-:W-:Y:S02]  /*1d940*/  MOV R66, 0x1d960 ;  /* 0x0001d96000427802 */ /* 0x000fe40000000f00 */
[----:B------:R-:W-:Y:S05]  /*1d950*/  CALL.REL.NOINC `($__internal_25_$__cuda_sm20_div_rn_f64_full) ;  /* 0x00027f7000007944 */ /* 0x000fea0003c00000 */
[----:B------:R-:W-:Y:S02]  /*1d960*/  IMAD.MOV.U32 R69, RZ, RZ, R65 ;  /* 0x000000ffff457224 */ /* 0x000fe400078e0041 */
.L_x_5692:
[----:B------:R-:W-:Y:S05]  /*1d970*/  BSYNC B4 ;  /* 0x0000000000047941 */ /* 0x000fea0003800000 */
.L_x_5691:
[----:B------:R-:W-:Y:S01]  /*1d980*/  MOV R35, R69 ;  /* 0x0000004500237202 */ /* 0x000fe20000000f00 */
[----:B------:R-:W-:Y:S02]  /*1d990*/  IMAD.MOV.U32 R54, RZ, RZ, R68 ;  /* 0x000000ffff367224 */ /* 0x000fe400078e0044 */
[----:B------:R-:W-:Y:S02]  /*1d9a0*/  IMAD.MOV.U32 R55, RZ, RZ, R69 ;  /* 0x000000ffff377224 */ /* 0x000fe400078e0045 */
.L_x_5690:
[----:B------:R-:W-:Y:S05]  /*1d9b0*/  BSYNC B3 ;  /* 0x0000000000037941 */ /* 0x000fea0003800000 */
.L_x_5689:
        /* <DEDUP_REMOVED lines=59> */
.L_x_5694:
[----:B------:R-:W-:Y:S05]  /*1dd70*/  BSYNC B2 ;  /* 0x0000000000027941 */ /* 0x000fea0003800000 */
.L_x_5693:
[----:B-1----:R-:W-:-:S04]  /*1dd80*/  DADD R56, -R56, R32 ;  /* 0x0000000038387229 */ /* 0x002fc80000000120 */
[----:B------:R-:W1:-:S10]  /*1dd90*/  DADD R32, -RZ, -R32 ;  /* 0x00000000ff207229 */ /* 0x000e540000000920 */
[----:B-1----:R-:W-:Y:S02]  /*1dda0*/  FSEL R38, R32, R56, !P3 ;  /* 0x0000003820267208 */ /* 0x002fe40005800000 */
[----:B------:R-:W-:Y:S01]  /*1ddb0*/  FSEL R39, R33, R57, !P3 ;  /* 0x0000003921277208 */ /* 0x000fe20005800000 */
[----:B------:R-:W-:Y:S05]  /*1ddc0*/  BRA `(.L_x_5688) ;  /* 0x0000001000007947 */ /* 0x000fea0003800000 */
.L_x_5686:
[----:B------:R-:W2:-:S06]  /*1ddd0*/  DADD R38, R38, R38 ;  /* 0x0000000026267229 */ /* 0x000e8c0000000026 */
.L_x_5688:
[----:B------:R-:W-:Y:S05]  /*1dde0*/  BSYNC B5 ;  /* 0x0000000000057941 */ /* 0x000fea0003800000 */
.L_x_5685:
[----:B-12---:R-:W1:Y:S01]  /*1ddf0*/  DADD R40, R50, -R38 ;  /* 0x0000000032287229 */ /* 0x006e620000000826 */
[----:B------:R-:W-:Y:S09]  /*1de00*/  BSSY B2, `(.L_x_5695) ;  /* 0x0000032000027945 */ /* 0x000ff20003800000 */
[----:B-1----:R-:W-:-:S02]  /*1de10*/  FSETP.GEU.FTZ.AND P1, PT, R41, 4.1931471824645996094, PT ;  /* 0x40862e432900780b */ /* 0x002fc40003f3e000 */
[----:B------:R-:W-:-:S13]  /*1de20*/  FSETP.GT.FTZ.AND P0, PT, R41, -3.1640625, PT ;  /* 0xc04a80002900780b */ /* 0x000fda0003f14000 */
[----:B------:R-:W-:Y:S05]  /*1de30*/  @P0 BRA !P1, `(.L_x_5696) ;  /* 0x0000008000000947 */ /* 0x000fea0004800000 */
[C---:B------:R-:W-:Y:S01]  /*1de40*/  DADD R32, R40.reuse, R40 ;  /* 0x0000000028207229 */ /* 0x040fe20000000028 */
[----:B------:R-:W-:Y:S01]  /*1de50*/  IMAD.MOV.U32 R35, RZ, RZ, 0x3ff00000 ;  /* 0x3ff00000ff237424 */ /* 0x000fe200078e00ff */
[----:B------:R-:W-:Y:S02]  /*1de60*/  ISETP.GE.AND P1, PT, R41, RZ, PT ;  /* 0x000000ff2900720c */ /* 0x000fe40003f26270 */
[----:B------:R-:W1:Y:S02]  /*1de70*/  DSETP.GTU.AND P0, PT, |R40|, +INF , PT ;  /* 0x7ff000002800742a */ /* 0x000e640003f0c200 */
[----:B------:R-:W-:-:S04]  /*1de80*/  FSEL R35, -R35, +QNAN , !P1 ;  /* 0x7ff0000023237808 */ /* 0x000fc80004800100 */
[----:B-1----:R-:W-:Y:S02]  /*1de90*/  FSEL R54, R32, RZ, P0 ;  /* 0x000000ff20367208 */ /* 0x002fe40000000000 */
[----:B------:R-:W-:Y:S01]  /*1dea0*/  FSEL R55, R33, R35, P0 ;  /* 0x0000002321377208 */ /* 0x000fe20000000000 */
[----:B------:R-:W-:Y:S05]  /*1deb0*/  BRA `(.L_x_5697) ;  /* 0x0000026000007947 */ /* 0x000fea0003800000 */
.L_x_5696:
[----:B------:R-:W-:Y:S01]  /*1dec0*/  IMAD.MOV.U32 R32, RZ, RZ, 0x652b82fe ;  /* 0x652b82feff207424 */ /* 0x000fe200078e00ff */
[----:B------:R-:W-:Y:S01]  /*1ded0*/  MOV R33, 0x3ff71547 ;  /* 0x3ff7154700217802 */ /* 0x000fe20000000f00 */
[----:B------:R-:W-:Y:S01]  /*1dee0*/  IMAD.MOV.U32 R38, RZ, RZ, 0x6acd15b6 ;  /* 0x6acd15b6ff267424 */ /* 0x000fe200078e00ff */
[----:B------:R-:W-:-:S04]  /*1def0*/  MOV R39, 0x3e21f407 ;  /* 0x3e21f40700277802 */ /* 0x000fc80000000f00 */
[----:B------:R-:W1:-:S06]  /*1df00*/  DFMA R32, R40, R32, 6.75539944105574400000e+15 ;  /* 0x433800002820742b */ /* 0x000e4c0000000020 */
[----:B-1----:R1:W2:Y:S02]  /*1df10*/  DADD R34, R32, -6.75539944105574400000e+15 ;  /* 0xc338000020227429 */ /* 0x0022a40000000000 */
[----:B-1----:R-:W-:-:S04]  /*1df20*/  IMAD.SHL.U32 R33, R41, 0x2, RZ ;  /* 0x0000000229217824 */ /* 0x002fc800078e00ff */
[C---:B0-2---:R-:W0:Y:S01]  /*1df30*/  DFMA R36, R34.reuse, c[0x2][0xb8], R40 ;  /* 0x00802e0022247a2b */ /* 0x045e220000000028 */
[C---:B------:R-:W-:Y:S02]  /*1df40*/  ISETP.GE.U32.AND P0, PT, R33.reuse, 0x7fb3e647, PT ;  /* 0x7fb3e6472100780c */ /* 0x040fe40003f06070 */
[----:B------:R-:W-:Y:S02]  /*1df50*/  ISETP.NE.AND P1, PT, R33, RZ, PT ;  /* 0x000000ff2100720c */ /* 0x000fe40003f25270 */
[----:B------:R-:W-:Y:S01]  /*1df60*/  SEL R32, R32, RZ, P0 ;  /* 0x000000ff20207207 */ /* 0x000fe20000000000 */
[----:B0-----:R-:W0:-:S10]  /*1df70*/  DFMA R36, R34, c[0x2][0xc0], R36 ;  /* 0x0080300022247a2b */ /* 0x001e140000000024 */
[----:B0-----:R-:W-:Y:S02]  /*1df80*/  FSEL R54, R40, R36, !P0 ;  /* 0x0000002428367208 */ /* 0x001fe40004000000 */
[----:B------:R-:W-:Y:S02]  /*1df90*/  FSEL R55, R41, R37, !P0 ;  /* 0x0000002529377208 */ /* 0x000fe40004000000 */
[----:B------:R-:W-:Y:S01]  /*1dfa0*/  ISETP.NE.AND P0, PT, R32, 0x400, PT ;  /* 0x000004002000780c */ /* 0x000fe20003f05270 */
[----:B------:R-:W-:Y:S02]  /*1dfb0*/  IMAD.MOV.U32 R34, RZ, RZ, R54 ;  /* 0x000000ffff227224 */ /* 0x000fe400078e0036 */
[----:B------:R-:W-:-:S06]  /*1dfc0*/  IMAD.MOV.U32 R35, RZ, RZ, R55 ;  /* 0x000000ffff237224 */ /* 0x000fcc00078e0037 */
[C---:B------:R0:W1:Y:S02]  /*1dfd0*/  DFMA R36, R34.reuse, R38, c[0x2][0x1f0] ;  /* 0x00807c002224762b */ /* 0x0400640000000026 */
[C---:B0-----:R-:W-:Y:S02]  /*1dfe0*/  IADD3 R38, R32.reuse, -0x1, RZ ;  /* 0xffffffff20267810 */ /* 0x041fe40007ffe0ff */
[----:B------:R-:W-:Y:S02]  /*1dff0*/  @P0 IADD3 R38, R32, RZ, RZ ;  /* 0x000000ff20260210 */ /* 0x000fe40007ffe0ff */
[----:B-1----:R-:W0:Y:S02]  /*1e000*/  DFMA R36, R34, R36, c[0x2][0x1f8] ;  /* 0x00807e002224762b */ /* 0x002e240000000024 */
[----:B------:R-:W-:Y:S01]  /*1e010*/  LEA R39, R38, 0x3ff00000, 0x14 ;  /* 0x3ff0000026277811 */ /* 0x000fe200078ea0ff */
[----:B------:R-:W-:-:S03]  /*1e020*/  IMAD.MOV.U32 R38, RZ, RZ, RZ ;  /* 0x000000ffff267224 */ /* 0x000fc600078e00ff */
        /* <DEDUP_REMOVED lines=15> */
.L_x_5697:
[----:B------:R-:W-:Y:S05]  /*1e120*/  BSYNC B2 ;  /* 0x0000000000027941 */ /* 0x000fea0003800000 */
.L_x_5695:
[----:B------:R-:W1:Y:S01]  /*1e130*/  DSETP.GTU.AND P0, PT, R48, +INF , PT ;  /* 0x7ff000003000742a */ /* 0x000e620003f0c000 */
[----:B------:R-:W-:-:S13]  /*1e140*/  BSSY B5, `(.L_x_5698) ;  /* 0x0000092000057945 */ /* 0x000fda0003800000 */
[----:B-1----:R-:W-:Y:S05]  /*1e150*/  @P0 BRA `(.L_x_5699) ;  /* 0x000008f000000947 */ /* 0x002fea0003800000 */
[----:B------:R-:W-:Y:S01]  /*1e160*/  BSSY B6, `(.L_x_5700) ;  /* 0x0000005000067945 */ /* 0x000fe20003800000 */
[----:B------:R-:W-:Y:S01]  /*1e170*/  IMAD.MOV.U32 R34, RZ, RZ, R48 ;  /* 0x000000ffff227224 */ /* 0x000fe200078e0030 */
[----:B------:R-:W-:Y:S02]  /*1e180*/  MOV R33, R49 ;  /* 0x0000003100217202 */ /* 0x000fe40000000f00 */
[----:B------:R-:W-:Y:S02]  /*1e190*/  MOV R32, 0x1e1b0 ;  /* 0x0001e1b000207802 */ /* 0x000fe40000000f00 */
[----:B0-----:R-:W-:Y:S05]  /*1e1a0*/  CALL.REL.NOINC `($_ZN2at6native29vectorized_elementwise_kernelILi2EN48_GLOBAL__N__08322988_15_IGammaKernel_cu_cb51a28d10CalcIgammaIdEESt5arrayIPcLm3EEEEviT0_T1_$__internal_lgamma_pos) ;  /* 0x0002889000007944 */ /* 0x001fea0003c00000 */
[----:B------:R-:W-:Y:S05]  /*1e1b0*/  BSYNC B6 ;  /* 0x0000000000067941 */ /* 0x000fea0003800000 */
.L_x_5700:
[----:B------:R-:W-:Y:S01]  /*1e1c0*/  ISETP.GT.AND P0, PT, R5, -0x1, PT ;  /* 0xffffffff0500780c */ /* 0x000fe20003f04270 */
[----:B------:R-:W-:Y:S02]  /*1e1d0*/  IMAD.MOV.U32 R4, RZ, RZ, R34 ;  /* 0x000000ffff047224 */ /* 0x000fe400078e0022 */
        /* <DEDUP_REMOVED lines=65> */
.L_x_5705:
[----:B------:R-:W-:Y:S05]  /*1e5f0*/  BSYNC B4 ;  /* 0x0000000000047941 */ /* 0x000fea0003800000 */
.L_x_5704:
[----:B------:R-:W-:Y:S01]  /*1e600*/  MOV R35, R69 ;  /* 0x0000004500237202 */ /* 0x000fe20000000f00 */
[----:B------:R-:W-:Y:S02]  /*1e610*/  IMAD.MOV.U32 R48, RZ, RZ, R68 ;  /* 0x000000ffff307224 */ /* 0x000fe400078e0044 */
[----:B------:R-:W-:Y:S02]  /*1e620*/  IMAD.MOV.U32 R49, RZ, RZ, R69 ;  /* 0x000000ffff317224 */ /* 0x000fe400078e0045 */
.L_x_5703:
[----:B------:R-:W-:Y:S05]  /*1e630*/  BSYNC B3 ;  /* 0x0000000000037941 */ /* 0x000fea0003800000 */
.L_x_5702:
        /* <DEDUP_REMOVED lines=59> */
.L_x_5707:
[----:B------:R-:W-:Y:S05]  /*1e9f0*/  BSYNC B2 ;  /* 0x0000000000027941 */ /* 0x000fea0003800000 */
.L_x_5706:
[----:B-1----:R-:W-:-:S04]  /*1ea00*/  DADD R4, -R4, R32 ;  /* 0x0000000004047229 */ /* 0x002fc80000000120 */
[----:B------:R-:W1:-:S10]  /*1ea10*/  DADD R32, -RZ, -R32 ;  /* 0x00000000ff207229 */ /* 0x000e540000000920 */
[----:B-1----:R-:W-:Y:S02]  /*1ea20*/  FSEL R32, R32, R4, !P3 ;  /* 0x0000000420207208 */ /* 0x002fe40005800000 */
[----:B------:R-:W-:Y:S01]  /*1ea30*/  FSEL R33, R33, R5, !P3 ;  /* 0x0000000521217208 */ /* 0x000fe20005800000 */
[----:B------:R-:W-:Y:S05]  /*1ea40*/  BRA `(.L_x_5701) ;  /* 0x0000001000007947 */ /* 0x000fea0003800000 */
.L_x_5699:
[----:B------:R1:W2:-:S06]  /*1ea50*/  DADD R32, R4, R4 ;  /* 0x0000000004207229 */ /* 0x00028c0000000004 */
.L_x_5701:
[----:B------:R-:W-:Y:S05]  /*1ea60*/  BSYNC B5 ;  /* 0x0000000000057941 */ /* 0x000fea0003800000 */
.L_x_5698:
[----:B--2---:R-:W2:Y:S01]  /*1ea70*/  DADD R50, R50, -R32 ;  /* 0x0000000032327229 */ /* 0x004ea20000000820 */
[----:B01----:R-:W-:Y:S01]  /*1ea80*/  IMAD.MOV.U32 R4, RZ, RZ, 0x652b82fe ;  /* 0x652b82feff047424 */ /* 0x003fe200078e00ff */
[----:B------:R-:W-:Y:S01]  /*1ea90*/  MOV R36, 0x69ce2bdf ;  /* 0x69ce2bdf00247802 */ /* 0x000fe20000000f00 */
        /* <DEDUP_REMOVED lines=35> */
.L_x_5709:
[----:B------:R-:W-:Y:S05]  /*1ecd0*/  BSYNC B2 ;  /* 0x0000000000027941 */ /* 0x000fea0003800000 */
.L_x_5708:
[----:B-1----:R1:W2:Y:S01]  /*1ece0*/  DFMA R52, -R52, R32, -R54 ;  /* 0x000000203434722b */ /* 0x0022a20000000936 */
[----:B------:R-:W-:Y:S05]  /*1ecf0*/  BRA `(.L_x_5658) ;  /* 0x0002691000007947 */ /* 0x000fea0003800000 */
.L_x_5676:
        /* <DEDUP_REMOVED lines=24> */
[----:B------:R-:W-:Y:S01]  /*1ee80*/  IMAD.MOV.U32 R40, RZ, RZ, -0x30b135d2 ;  /* 0xcf4eca2eff287424 */ /* 0x000fe200078e00ff */
[----:B------:R0:W-:Y:S01]  /*1ee90*/  STL.64 [R1+0x1418], R54 ;  /* 0x0014183601007387 */ /* 0x0001e20000100a00 */
[----:B------:R-:W-:Y:S01]  /*1eea0*/  IMAD.MOV.U32 R58, RZ, RZ, 0x3bfd7560 ;  /* 0x3bfd7560ff3a7424 */ /* 0x000fe200078e00ff */
        /* <DEDUP_REMOVED lines=8> */
[----:B------:R-:W-:Y:S01]  /*1ef30*/  DSETP.GT.AND P0, PT, R48, 1, PT ;  /* 0x3ff000003000742a */ /* 0x000fe20003f04000 */
[----:B------:R-:W-:Y:S01]  /*1ef40*/  IMAD.MOV.U32 R38, RZ, RZ, 0x77f7c44b ;  /* 0x77f7c44bff267424 */ /* 0x000fe200078e00ff */
        /* <DEDUP_REMOVED lines=9> */
[----:B--2---:R-:W-:Y:S01]  /*1efe0*/  IMAD.MOV.U32 R66, RZ, RZ, -0x20000000 ;  /* 0xe0000000ff427424 */ /* 0x004fe200078e00ff */
[----:B------:R-:W-:Y:S01]  /*1eff0*/  BSSY B3, `(.L_x_5712) ;  /* 0x0000044000037945 */ /* 0x000fe20003800000 */
[----:B------:R-:W-:Y:S01]  /*1f000*/  IMAD.MOV.U32 R67, RZ, RZ, 0x41697171 ;  /* 0x41697171ff437424 */ /* 0x000fe200078e00ff */
[----:B---3--:R-:W-:Y:S01]  /*1f010*/  MOV R41, 0x41991871 ;  /* 0x4199187100297802 */ /* 0x008fe20000000f00 */
[----:B------:R-:W-:Y:S01]  /*1f020*/  IMAD.MOV.U32 R40, RZ, RZ, 0x70000000 ;  /* 0x70000000ff287424 */ /* 0x000fe200078e00ff */
[----:B------:R-:W-:Y:S01]  /*1f030*/  STL.64 [R1+0x2788], R54 ;  /* 0x0027883601007387 */ /* 0x000fe20000100a00 */
[----:B------:R-:W-:-:S02]  /*1f040*/  IMAD.MOV.U32 R63, RZ, RZ, 0x416bdba1 ;  /* 0x416bdba1ff3f7424 */ /* 0x000fc400078e00ff */
[----:B0-----:R-:W-:Y:S01]  /*1f050*/  IMAD.MOV.U32 R42, RZ, RZ, -0x50000000 ;  /* 0xb0000000ff2a7424 */ /* 0x001fe200078e00ff */
[----:B------:R-:W-:Y:S01]  /*1f060*/  STL.64 [R1+0x2798], R60 ;  /* 0x0027983c01007387 */ /* 0x000fe20000100a00 */
[----:B------:R-:W-:Y:S01]  /*1f070*/  IMAD.MOV.U32 R43, RZ, RZ, 0x41a1fda6 ;  /* 0x41a1fda6ff2b7424 */ /* 0x000fe200078e00ff */
[----:B-1----:R-:W-:Y:S01]  /*1f080*/  MOV R52, 0x80000000 ;  /* 0x8000000000347802 */ /* 0x002fe20000000f00 */
        /* <DEDUP_REMOVED lines=10> */
[----:B0-----:R-:W-:-:S03]  /*1f130*/  IMAD.MOV.U32 R58, RZ, RZ, 0x0 ;  /* 0x00000000ff3a7424 */ /* 0x001fc600078e00ff */
[----:B------:R0:W-:Y:S01]  /*1f140*/  STL.64 [R1+0x1430], R62 ;  /* 0x0014303e01007387 */ /* 0x0001e20000100a00 */
[----:B------:R-:W-:Y:S02]  /*1f150*/  IMAD.MOV.U32 R59, RZ, RZ, 0x40dfe780 ;  /* 0x40dfe780ff3b7424 */ /* 0x000fe400078e00ff */
        /* <DEDUP_REMOVED lines=11> */
[----:B--2---:R-:W-:Y:S01]  /*1f210*/  MOV R36, 0x90000000 ;  /* 0x9000000000247802 */ /* 0x004fe20000000f00 */
[----:B------:R-:W-:Y:S01]  /*1f220*/  IMAD.MOV.U32 R37, RZ, RZ, 0x4185eeb6 ;  /* 0x4185eeb6ff257424 */ /* 0x000fe200078e00ff */
[----:B-1----:R-:W1:Y:S01]  /*1f230*/  DADD R58, R58, -0.5 ;  /* 0xbfe000003a3a7429 */ /* 0x002e620000000000 */
[----:B0-----:R-:W-:Y:S01]  /*1f240*/  MOV R38, 0x6a172145 ;  /* 0x6a17214500267802 */ /* 0x001fe20000000f00 */
[----:B------:R-:W-:Y:S02]  /*1f250*/  IMAD.MOV.U32 R39, RZ, RZ, 0x3f78d44d ;  /* 0x3f78d44dff277424 */ /* 0x000fe400078e00ff */
[----:B------:R0:W-:Y:S01]  /*1f260*/  STL.64 [R1+0x27b0], R36 ;  /* 0x0027b02401007387 */ /* 0x0001e20000100a00 */
[----:B---3--:R-:W-:Y:S02]  /*1f270*/  IMAD.MOV.U32 R62, RZ, RZ, RZ ;  /* 0x000000ffff3e7224 */ /* 0x008fe400078e00ff */
[----:B------:R-:W-:-:S02]  /*1f280*/  IMAD.MOV.U32 R63, RZ, RZ, 0x1 ;  /* 0x00000001ff3f7424 */ /* 0x000fc400078e00ff */
[----:B0-----:R-:W-:Y:S01]  /*1f290*/  IMAD.MOV.U32 R36, RZ, RZ, R4 ;  /* 0x000000ffff247224 */ /* 0x001fe200078e0004 */
[----:B------:R-:W-:Y:S01]  /*1f2a0*/  MOV R37, R5 ;  /* 0x0000000500257202 */ /* 0x000fe20000000f00 */
[----:B------:R-:W-:Y:S05]  /*1f2b0*/  @!P0 BRA `(.L_x_5713) ;  /* 0x0000017000008947 */ /* 0x000fea0003800000 */
[----:B-1----:R-:W0:Y:S01]  /*1f2c0*/  MUFU.RCP64H R37, R5 ;  /* 0x0000000500257308 */ /* 0x002e220000001800 */
[----:B------:R-:W-:Y:S01]  /*1f2d0*/  IADD3 R36, R5, 0x300402, RZ ;  /* 0x0030040205247810 */ /* 0x000fe20007ffe0ff */
[----:B------:R-:W-:Y:S03]  /*1f2e0*/  BSSY B4, `(.L_x_5714) ;  /* 0x000000e000047945 */ /* 0x000fe60003800000 */
[----:B------:R-:W-:Y:S02]  /*1f2f0*/  FSETP.GEU.AND P0, PT, |R36|, 5.8789094863358348022e-39, PT ;  /* 0x004004022400780b */ /* 0x000fe40003f0e200 */
[----:B0-----:R-:W0:-:S06]  /*1f300*/  DFMA R38, -R4, R36, 1 ;  /* 0x3ff000000426742b */ /* 0x001e0c0000000124 */
[----:B0-----:R-:W0:-:S06]  /*1f310*/  DFMA R38, R38, R38, R38 ;  /* 0x000000262626722b */ /* 0x001e0c0000000026 */
[----:B0-----:R-:W0:-:S06]  /*1f320*/  DFMA R38, R36, R38, R36 ;  /* 0x000000262426722b */ /* 0x001e0c0000000024 */
[----:B0-----:R-:W0:-:S06]  /*1f330*/  DFMA R40, -R4, R38, 1 ;  /* 0x3ff000000428742b */ /* 0x001e0c0000000126 */
[----:B0-----:R0:W1:Y:S01]  /*1f340*/  DFMA R38, R38, R40, R38 ;  /* 0x000000282626722b */ /* 0x0010620000000026 */
[----:B------:R-:W-:Y:S05]  /*1f350*/  @P0 BRA `(.L_x_5715) ;  /* 0x0000006000000947 */ /* 0x000fea0003800000 */
[----:B0-----:R-:W-:Y:S01]  /*1f360*/  LOP3.LUT R40, R5, 0x7fffffff, RZ, 0xc0, !PT ;  /* 0x7fffffff05287812 */ /* 0x001fe200078ec0ff */
[----:B-1----:R-:W-:Y:S01]  /*1f370*/  IMAD.MOV.U32 R38, RZ, RZ, R4 ;  /* 0x000000ffff267224 */ /* 0x002fe200078e0004 */
[----:B------:R-:W-:Y:S01]  /*1f380*/  MOV R36, 0x1f3c0 ;  /* 0x0001f3c000247802 */ /* 0x000fe20000000f00 */
[----:B------:R-:W-:Y:S01]  /*1f390*/  IMAD.MOV.U32 R39, RZ, RZ, R5 ;  /* 0x000000ffff277224 */ /* 0x000fe200078e0005 */
[----:B------:R-:W-:Y:S02]  /*1f3a0*/  IADD3 R40, R40, -0x100000, RZ ;  /* 0xfff0000028287810 */ /* 0x000fe40007ffe0ff */
[----:B------:R-:W-:Y:S05]  /*1f3b0*/  CALL.REL.NOINC `($__internal_24_$__cuda_sm20_dblrcp_rn_slowpath_v3) ;  /* 0x0002629000007944 */ /* 0x000fea0003c00000 */
.L_x_5715:
[----:B------:R-:W-:Y:S05]  /*1f3c0*/  BSYNC B4 ;  /* 0x0000000000047941 */ /* 0x000fea0003800000 */
.L_x_5714:
[----:B-1----:R-:W-:Y:S01]  /*1f3d0*/  MOV R36, R38 ;  /* 0x0000002600247202 */ /* 0x002fe20000000f00 */
[----:B------:R-:W-:Y:S01]  /*1f3e0*/  IMAD.MOV.U32 R37, RZ, RZ, R39 ;  /* 0x000000ffff257224 */ /* 0x000fe200078e0027 */
[----:B------:R-:W-:Y:S01]  /*1f3f0*/  MOV R63, 0xffffffff ;  /* 0xffffffff003f7802 */ /* 0x000fe20000000f00 */
[----:B------:R-:W-:Y:S02]  /*1f400*/  IMAD.MOV.U32 R62, RZ, RZ, 0xc ;  /* 0x0000000cff3e7424 */ /* 0x000fe400078e00ff */
[----:B------:R-:W-:-:S02]  /*1f410*/  IMAD.MOV.U32 R38, RZ, RZ, -0x30b135d2 ;  /* 0xcf4eca2eff267424 */ /* 0x000fc400078e00ff */
[----:B------:R-:W-:Y:S02]  /*1f420*/  IMAD.MOV.U32 R39, RZ, RZ, 0x418b2298 ;  /* 0x418b2298ff277424 */ /* 0x000fe400078e00ff */
.L_x_5713:
[----:B-1----:R-:W-:Y:S05]  /*1f430*/  BSYNC B3 ;  /* 0x0000000000037941 */ /* 0x002fea0003800000 */
.L_x_5712:
[----:B------:R-:W1:Y:S01]  /*1f440*/  DSETP.GT.AND P0, PT, R48, 1, PT ;  /* 0x3ff000003000742a */ /* 0x000e620003f04000 */
[----:B------:R-:W-:Y:S02]  /*1f450*/  IADD3 R71, R64, 0x13e8, RZ ;  /* 0x000013e840477810 */ /* 0x000fe40007ffe0ff */
[----:B------:R-:W-:-:S03]  /*1f460*/  SHF.L.U32 R68, R63, 0x3, RZ ;  /* 0x000000033f447819 */ /* 0x000fc600000006ff */
[----:B-1----:R-:W-:-:S05]  /*1f470*/  SEL R71, R71, R32, P0 ;  /* 0x0000002047477207 */ /* 0x002fca0000000000 */
[----:B------:R-:W-:-:S04]  /*1f480*/  IMAD.IADD R71, R71, 0x1, R68 ;  /* 0x0000000147477824 */ /* 0x000fc800078e0244 */
[----:B------:R-:W-:Y:S01]  /*1f490*/  IMAD.IADD R75, R71, 0x1, R68 ;  /* 0x00000001474b7824 */ /* 0x000fe200078e0244 */
[----:B------:R1:W2:Y:S04]  /*1f4a0*/  LDL.64 R32, [R71] ;  /* 0x0000000047207983 */ /* 0x0002a80000100a00 */
[----:B0-----:R0:W3:Y:S01]  /*1f4b0*/  LDL.64 R40, [R75] ;  /* 0x000000004b287983 */ /* 0x0010e20000100a00 */
        /* <DEDUP_REMOVED lines=8> */
[----:B-1----:R-:W-:Y:S02]  /*1f540*/  IMAD.IADD R71, R69, 0x1, R68 ;  /* 0x0000000145477824 */ /* 0x002fe400078e0244 */
[----:B------:R-:W-:-:S03]  /*1f550*/  IMAD.IADD R91, R62, 0x1, R63 ;  /* 0x000000013e5b7824 */ /* 0x000fc600078e023f */
[----:B------:R1:W5:Y:S01]  /*1f560*/  LDL.64 R62, [R71] ;  /* 0x00000000473e7983 */ /* 0x0003620000100a00 */
[----:B0-----:R-:W-:Y:S01]  /*1f570*/  IADD3 R75, R71, R68, RZ ;  /* 0x00000044474b7210 */ /* 0x001fe20007ffe0ff */
[----:B------:R-:W-:-:S04]  /*1f580*/  IMAD.U32 R91, R91, 0x8, R64 ;  /* 0x000000085b5b7824 */ /* 0x000fc800078e0040 */
[----:B----4-:R0:W4:Y:S01]  /*1f590*/  LDL.64 R66, [R75] ;  /* 0x000000004b427983 */ /* 0x0101220000100a00 */
[--C-:B------:R-:W-:Y:S01]  /*1f5a0*/  IMAD.IADD R79, R75, 0x1, R68.reuse ;  /* 0x000000014b4f7824 */ /* 0x100fe200078e0244 */
[----:B------:R-:W-:Y:S02]  /*1f5b0*/  IADD3 R77, R68, R91, RZ ;  /* 0x0000005b444d7210 */ /* 0x000fe40007ffe0ff */
[----:B------:R0:W4:Y:S01]  /*1f5c0*/  LDL.64 R80, [R91] ;  /* 0x000000005b507983 */ /* 0x0001220000100a00 */
[----:B------:R-:W-:-:S03]  /*1f5d0*/  IMAD.IADD R73, R79, 0x1, R68 ;  /* 0x000000014f497824 */ /* 0x000fc600078e0244 */
[----:B------:R0:W4:Y:S01]  /*1f5e0*/  LDL.64 R64, [R79] ;  /* 0x000000004f407983 */ /* 0x0001220000100a00 */
[----:B------:R-:W-:-:S03]  /*1f5f0*/  IMAD.IADD R69, R77, 0x1, R68 ;  /* 0x000000014d457824 */ /* 0x000fc600078e0244 */
[----:B------:R0:W4:Y:S01]  /*1f600*/  LDL.64 R82, [R77] ;  /* 0x000000004d527983 */ /* 0x0001220000100a00 */
[----:B-1----:R-:W-:-:S03]  /*1f610*/  IADD3 R71, R73, R68, RZ ;  /* 0x0000004449477210 */ /* 0x002fc60007ffe0ff */
[----:B------:R1:W4:Y:S01]  /*1f620*/  LDL.64 R84, [R73] ;  /* 0x0000000049547983 */ /* 0x0003220000100a00 */
[----:B0-----:R-:W-:-:S03]  /*1f630*/  IMAD.IADD R75, R69, 0x1, R68 ;  /* 0x00000001454b7824 */ /* 0x001fc600078e0244 */
[----:B------:R0:W4:Y:S01]  /*1f640*/  LDL.64 R86, [R69] ;  /* 0x0000000045567983 */ /* 0x0001220000100a00 */
[----:B------:R-:W-:-:S03]  /*1f650*/  IMAD.IADD R70, R71, 0x1, R68 ;  /* 0x0000000147467824 */ /* 0x000fc600078e0244 */
[----:B------:R0:W4:Y:S01]  /*1f660*/  LDL.64 R88, [R71] ;  /* 0x0000000047587983 */ /* 0x0001220000100a00 */
[----:B------:R-:W-:-:S03]  /*1f670*/  IADD3 R79, R75, R68, RZ ;  /* 0x000000444b4f7210 */ /* 0x000fc60007ffe0ff */
[----:B------:R0:W4:Y:S04]  /*1f680*/  LDL.64 R90, [R75] ;  /* 0x000000004b5a7983 */ /* 0x0001280000100a00 */
[----:B------:R-:W4:Y:S01]  /*1f690*/  LDL.64 R92, [R70] ;  /* 0x00000000465c7983 */ /* 0x000f220000100a00 */
[----:B------:R-:W-:-:S03]  /*1f6a0*/  IMAD.IADD R77, R79, 0x1, R68 ;  /* 0x000000014f4d7824 */ /* 0x000fc600078e0244 */
[----:B------:R0:W4:Y:S01]  /*1f6b0*/  LDL.64 R94, [R79] ;  /* 0x000000004f5e7983 */ /* 0x0001220000100a00 */
[----:B-1----:R-:W-:-:S03]  /*1f6c0*/  IMAD.IADD R73, R77, 0x1, R68 ;  /* 0x000000014d497824 */ /* 0x002fc600078e0244 */
[----:B------:R1:W4:Y:S02]  /*1f6d0*/  LDL.64 R96, [R77] ;  /* 0x000000004d607983 */ /* 0x0003240000100a00 */
[-C--:B0-----:R-:W-:Y:S02]  /*1f6e0*/  IADD3 R69, R73, R68.reuse, RZ ;  /* 0x0000004449457210 */ /* 0x081fe40007ffe0ff */
[----:B------:R0:W4:Y:S03]  /*1f6f0*/  LDL.64 R98, [R73] ;  /* 0x0000000049627983 */ /* 0x0001260000100a00 */
[--C-:B------:R-:W-:Y:S01]  /*1f700*/  IMAD.IADD R71, R69, 0x1, R68.reuse ;  /* 0x0000000145477824 */ /* 0x100fe200078e0244 */
[----:B------:R-:W4:Y:S03]  /*1f710*/  LDL.64 R100, [R69] ;  /* 0x0000000045647983 */ /* 0x000f260000100a00 */
[----:B------:R-:W-:Y:S01]  /*1f720*/  IMAD.IADD R75, R71, 0x1, R68 ;  /* 0x00000001474b7824 */ /* 0x000fe200078e0244 */
[----:B------:R-:W4:Y:S04]  /*1f730*/  LDL.64 R102, [R71] ;  /* 0x0000000047667983 */ /* 0x000f280000100a00 */
[----:B------:R-:W4:Y:S01]  /*1f740*/  LDL.64 R104, [R75] ;  /* 0x000000004b687983 */ /* 0x000f220000100a00 */
[----:B------:R-:W-:-:S05]  /*1f750*/  IADD3 R79, R75, R68, RZ ;  /* 0x000000444b4f7210 */ /* 0x000fca0007ffe0ff */
[----:B------:R-:W4:Y:S01]  /*1f760*/  LDL.64 R106, [R79] ;  /* 0x000000004f6a7983 */ /* 0x000f220000100a00 */
[----:B------:R-:W-:-:S05]  /*1f770*/  IMAD.IADD R68, R79, 0x1, R68 ;  /* 0x000000014f447824 */ /* 0x000fca00078e0244 */
[----:B-1----:R-:W4:Y:S01]  /*1f780*/  LDL.64 R76, [R68] ;  /* 0x00000000444c7983 */ /* 0x002f220000100a00 */
[----:B0-----:R-:W-:Y:S01]  /*1f790*/  FSEL R73, RZ, 1.875, P0 ;  /* 0x3ff00000ff497808 */ /* 0x001fe20000000000 */
        /* <DEDUP_REMOVED lines=18> */
[----:B0-----:R-:W-:Y:S02]  /*1f8c0*/  MOV R32, 0x1 ;  /* 0x0000000100207802 */ /* 0x001fe40000000f00 */
[-C--:B-1----:R-:W0:Y:S02]  /*1f8d0*/  DFMA R38, R38, R36.reuse, R94 ;  /* 0x000000242626722b */ /* 0x082e24000000005e */
[----:B--2---:R-:W1:Y:S04]  /*1f8e0*/  MUFU.RCP64H R33, R65 ;  /* 0x0000004100217308 */ /* 0x004e680000001800 */
[----:B0-----:R-:W0:-:S06]  /*1f8f0*/  DFMA R38, R38, R36, R96 ;  /* 0x000000242626722b */ /* 0x001e0c0000000060 */
[----:B0-----:R-:W0:-:S06]  /*1f900*/  DFMA R38, R38, R36, R98 ;  /* 0x000000242626722b */ /* 0x001e0c0000000062 */
[----:B0-----:R-:W0:-:S04]  /*1f910*/  DFMA R38, R38, R36, R100 ;  /* 0x000000242626722b */ /* 0x001e080000000064 */
[----:B-1----:R-:W1:-:S04]  /*1f920*/  DFMA R40, -R64, R32, 1 ;  /* 0x3ff000004028742b */ /* 0x002e480000000120 */
[----:B0-----:R-:W0:-:S04]  /*1f930*/  DFMA R38, R38, R36, R102 ;  /* 0x000000242626722b */ /* 0x001e080000000066 */
[----:B-1----:R-:W1:-:S04]  /*1f940*/  DFMA R40, R40, R40, R40 ;  /* 0x000000282828722b */ /* 0x002e480000000028 */
[----:B0-----:R-:W0:-:S04]  /*1f950*/  DFMA R38, R38, R36, R104 ;  /* 0x000000242626722b */ /* 0x001e080000000068 */
[----:B-1----:R-:W1:-:S04]  /*1f960*/  DFMA R40, R32, R40, R32 ;  /* 0x000000282028722b */ /* 0x002e480000000020 */
[----:B0-----:R-:W0:-:S04]  /*1f970*/  DFMA R38, R38, R36, R106 ;  /* 0x000000242626722b */ /* 0x001e08000000006a */
[----:B-1----:R-:W1:-:S04]  /*1f980*/  DFMA R32, -R64, R40, 1 ;  /* 0x3ff000004020742b */ /* 0x002e480000000128 */
[----:B0-----:R-:W-:-:S04]  /*1f990*/  DFMA R66, R38, R36, R76 ;  /* 0x000000242642722b */ /* 0x001fc8000000004c */
[----:B-1----:R-:W0:-:S06]  /*1f9a0*/  DFMA R32, R40, R32, R40 ;  /* 0x000000202820722b */ /* 0x002e0c0000000028 */
        /* <DEDUP_REMOVED lines=11> */
[----:B------:R-:W-:Y:S01]  /*1fa60*/  MOV R60, R68 ;  /* 0x00000044003c7202 */ /* 0x000fe20000000f00 */
[----:B------:R-:W-:Y:S02]  /*1fa70*/  IMAD.MOV.U32 R61, RZ, RZ, R65 ;  /* 0x000000ffff3d7224 */ /* 0x000fe400078e0041 */
.L_x_5717:
[----:B------:R-:W-:Y:S05]  /*1fa80*/  BSYNC B3 ;  /* 0x0000000000037941 */ /* 0x000fea0003800000 */
.L_x_5716:
        /* <DEDUP_REMOVED lines=22> */
[----:B------:R-:W-:Y:S05]  /*1fbf0*/  CALL.REL.NOINC `($__internal_25_$__cuda_sm20_div_rn_f64_full) ;  /* 0x00025cd000007944 */ /* 0x000fea0003c00000 */
[----:B------:R-:W-:Y:S01]  /*1fc00*/  MOV R38, R68 ;  /* 0x0000004400267202 */ /* 0x000fe20000000f00 */
[----:B------:R-:W-:Y:S02]  /*1fc10*/  IMAD.MOV.U32 R39, RZ, RZ, R65 ;  /* 0x000000ffff277224 */ /* 0x000fe400078e0041 */
.L_x_5719:
[----:B------:R-:W-:Y:S05]  /*1fc20*/  BSYNC B3 ;  /* 0x0000000000037941 */ /* 0x000fea0003800000 */
.L_x_5718:
        /* <DEDUP_REMOVED lines=17> */
[----:B0-----:R-:W-:Y:S01]  /*1fd40*/  IMAD.MOV.U32 R36, RZ, RZ, R42 ;  /* 0x000000ffff247224 */ /* 0x001fe200078e002a */
[----:B------:R-:W-:Y:S01]  /*1fd50*/  MOV R54, R38 ;  /* 0x0000002600367202 */ /* 0x000fe20000000f00 */
[----:B------:R-:W-:Y:S01]  /*1fd60*/  IMAD.MOV.U32 R42, RZ, RZ, R32 ;  /* 0x000000ffff2a7224 */ /* 0x000fe200078e0020 */
[----:B------:R-:W-:Y:S02]  /*1fd70*/  MOV R38, 0x1fd90 ;  /* 0x0001fd9000267802 */ /* 0x000fe40000000f00 */
[----:B-1----:R-:W-:Y:S05]  /*1fd80*/  CALL.REL.NOINC `($__internal_26_$__cuda_sm20_dsqrt_rn_f64_mediumpath_v1) ;  /* 0x000261a000007944 */ /* 0x002fea0003c00000 */
[----:B------:R-:W-:Y:S01]  /*1fd90*/  IMAD.MOV.U32 R66, RZ, RZ, R36 ;  /* 0x000000ffff427224 */ /* 0x000fe200078e0024 */
[----:B------:R-:W-:Y:S02]  /*1fda0*/  MOV R67, R33 ;  /* 0x0000002100437202 */ /* 0x000fe40000000f00 */
.L_x_5721:
[----:B------:R-:W-:Y:S05]  /*1fdb0*/  BSYNC B3 ;  /* 0x0000000000037941 */ /* 0x000fea0003800000 */
.L_x_5720:
        /* <DEDUP_REMOVED lines=22> */
.L_x_5723:
[----:B------:R-:W-:Y:S05]  /*1ff20*/  BSYNC B3 ;  /* 0x0000000000037941 */ /* 0x000fea0003800000 */
.L_x_5722:
        /* <DEDUP_REMOVED lines=26> */
.L_x_5726:
[----:B------:R-:W-:Y:S05]  /*200d0*/  BSYNC B3 ;  /* 0x0000000000037941 */ /* 0x000fea0003800000 */
.L_x_5725:
        /* <DEDUP_REMOVED lines=8> */
[----:B------:R-:W-:Y:S02]  /*20160*/  IMAD.MOV.U32 R39, RZ, RZ, R37 ;  /* 0x000000ffff277224 */ /* 0x000fe400078e0025 */
[----:B------:R-:W-:-:S08]  /*20170*/  IMAD.MOV.U32 R36, RZ, RZ, -0x3ff ;  /* 0xfffffc01ff247424 */ /* 0x000fd000078e00ff */
[----:B------:R-:W0:Y:S01]  /*20180*/  @!P0 DMUL R38, R38, 1.80143985094819840000e+16 ;  /* 0x4350000026268828 */ /* 0x000e220000000000 */
[----:B------:R-:W-:-:S09]  /*20190*/  @!P0 MOV R36, 0xfffffbcb ;  /* 0xfffffbcb00248802 */ /* 0x000fd20000000f00 */
        /* <DEDUP_REMOVED lines=54> */
.L_x_5728:
        /* <DEDUP_REMOVED lines=22> */
.L_x_5731:
[----:B------:R-:W-:Y:S05]  /*20660*/  BSYNC B4 ;  /* 0x0000000000047941 */ /* 0x000fea0003800000 */
.L_x_5730:
        /* <DEDUP_REMOVED lines=15> */
.L_x_5729:
[----:B------:R-:W-:Y:S05]  /*20760*/  BSYNC B3 ;  /* 0x0000000000037941 */ /* 0x000fea0003800000 */
.L_x_5727:
[----:B------:R-:W2:Y:S01]  /*20770*/  MUFU.RCP64H R37, R59 ;  /* 0x0000003b00257308 */ /* 0x000ea20000001800 */
[----:B------:R-:W-:Y:S01]  /*20780*/  IMAD.MOV.U32 R36, RZ, RZ, 0x1 ;  /* 0x00000001ff247424 */ /* 0x000fe200078e00ff */
[----:B------:R-:W3:Y:S01]  /*20790*/  DMUL R66, R50, c[0x2][0xb0] ;  /* 0x00802c0032427a28 */ /* 0x000ee20000000000 */
[----:B------:R-:W-:Y:S03]  /*207a0*/  BSSY B3, `(.L_x_5732) ;  /* 0x0000014000037945 */ /* 0x000fe60003800000 */
[----:B01----:R-:W-:-:S06]  /*207b0*/  DADD R34, R52, -R34 ;  /* 0x0000000034227229 */ /* 0x003fcc0000000822 */
[----:B---3--:R-:W-:Y:S01]  /*207c0*/  FSETP.GEU.AND P1, PT, |R67|, 6.5827683646048100446e-37, PT ;  /* 0x036000004300780b */ /* 0x008fe20003f2e200 */
[----:B--2---:R-:W0:-:S06]  /*207d0*/  DFMA R38, -R58, R36, 1 ;  /* 0x3ff000003a26742b */ /* 0x004e0c0000000124 */
        /* <DEDUP_REMOVED lines=16> */
.L_x_5733:
[----:B------:R-:W-:Y:S05]  /*208e0*/  BSYNC B3 ;  /* 0x0000000000037941 */ /* 0x000fea0003800000 */
.L_x_5732:
        /* <DEDUP_REMOVED lines=30> */
[----:B------:R-:W-:Y:S02]  /*20ad0*/  @!P0 MOV R34, R38 ;  /* 0x0000002600228202 */ /* 0x000fe40000000f00 */
[----:B------:R-:W-:Y:S02]  /*20ae0*/  @!P0 SHF.R.S32.HI R37, RZ, 0x1, R37 ;  /* 0x00000001ff258819 */ /* 0x000fe40000011425 */
[----:B------:R-:W-:-:S03]  /*20af0*/  FSEL R41, R41, RZ, P1 ;  /* 0x000000ff29297208 */ /* 0x000fc60000800000 */
[----:B------:R-:W-:Y:S02]  /*20b00*/  @!P0 IMAD.IADD R36, R36, 0x1, -R37 ;  /* 0x0000000124248824 */ /* 0x000fe400078e0a25 */
[----:B------:R-:W-:-:S03]  /*20b10*/  @!P0 IMAD R35, R37, 0x100000, R39 ;  /* 0x0010000025238824 */ /* 0x000fc600078e0227 */
[----:B------:R-:W-:Y:S01]  /*20b20*/  @!P0 LEA R37, R36, 0x3ff00000, 0x14 ;  /* 0x3ff0000024258811 */ /* 0x000fe200078ea0ff */
[----:B------:R-:W-:-:S06]  /*20b30*/  @!P0 IMAD.MOV.U32 R36, RZ, RZ, RZ ;  /* 0x000000ffff248224 */ /* 0x000fcc00078e00ff */
[----:B------:R0:W1:-:S06]  /*20b40*/  @!P0 DMUL R40, R34, R36 ;  /* 0x0000002422288228 */ /* 0x00004c0000000000 */
.L_x_5735:
[----:B------:R-:W-:Y:S05]  /*20b50*/  BSYNC B2 ;  /* 0x0000000000027941 */ /* 0x000fea0003800000 */
.L_x_5734:
[----:B-1----:R1:W2:Y:S01]  /*20b60*/  DMUL R40, R40, R32 ;  /* 0x0000002028287228 */ /* 0x0022a20000000000 */
[----:B------:R-:W-:Y:S05]  /*20b70*/  BRA `(.L_x_5736) ;  /* 0x000013d000007947 */ /* 0x000fea0003800000 */
.L_x_5724:
[----:B------:R-:W-:Y:S01]  /*20b80*/  IMAD.MOV.U32 R38, RZ, RZ, 0x652b82fe ;  /* 0x652b82feff267424 */ /* 0x000fe200078e00ff */
[----:B------:R-:W-:Y:S01]  /*20b90*/  MOV R39, 0x3ff71547 ;  /* 0x3ff7154700277802 */ /* 0x000fe20000000f00 */
[----:B------:R-:W-:Y:S01]  /*20ba0*/  IMAD.MOV.U32 R52, RZ, RZ, 0x69ce2bdf ;  /* 0x69ce2bdfff347424 */ /* 0x000fe200078e00ff */
[----:B------:R-:W0:Y:S01]  /*20bb0*/  MUFU.RCP64H R41, R59 ;  /* 0x0000003b00297308 */ /* 0x000e220000001800 */
[----:B------:R-:W-:Y:S01]  /*20bc0*/  IMAD.MOV.U32 R53, RZ, RZ, 0x3e5ade15 ;  /* 0x3e5ade15ff357424 */ /* 0x000fe200078e00ff */
[----:B------:R-:W-:Y:S01]  /*20bd0*/  MOV R40, 0x1 ;  /* 0x0000000100287802 */ /* 0x000fe20000000f00 */
[----:B------:R-:W-:Y:S01]  /*20be0*/  BSSY B2, `(.L_x_5737) ;  /* 0x000002c000027945 */ /* 0x000fe20003800000 */
[----:B------:R-:W1:Y:S01]  /*20bf0*/  DFMA R38, R34, R38, 6.75539944105574400000e+15 ;  /* 0x433800002226742b */ /* 0x000e620000000026 */
[----:B------:R-:W-:Y:S02]  /*20c00*/  FSETP.GEU.FTZ.AND P0, PT, |R35|, 4.1917929649353027344, PT ;  /* 0x4086232b2300780b */ /* 0x000fe40003f1e200 */
[----:B------:R-:W-:-:S03]  /*20c10*/  FSETP.GEU.AND P3, PT, |R51|, 6.5827683646048100446e-37, PT ;  /* 0x036000003300780b */ /* 0x000fc60003f6e200 */
        /* <DEDUP_REMOVED lines=16> */
[----:B0-----:R-:W0:-:S04]  /*20d20*/  DFMA R40, -R58, R72, R50 ;  /* 0x000000483a28722b */ /* 0x001e080000000132 */
[----:B-1----:R-:W1:-:S04]  /*20d30*/  DFMA R42, R36, R42, c[0x2][0x100] ;  /* 0x00804000242a762b */ /* 0x002e48000000002a */
[----:B0-----:R-:W-:-:S04]  /*20d40*/  DFMA R72, R40, R52, R72 ;  /* 0x000000342848722b */ /* 0x001fc80000000048 */
[----:B-1----:R-:W0:-:S06]  /*20d50*/  DFMA R42, R36, R42, c[0x2][0x108] ;  /* 0x00804200242a762b */ /* 0x002e0c000000002a */
[----:B0-----:R-:W0:-:S06]  /*20d60*/  DFMA R42, R36, R42, 1 ;  /* 0x3ff00000242a742b */ /* 0x001e0c000000002a */
[----:B0-----:R0:W1:Y:S02]  /*20d70*/  DFMA R42, R36, R42, 1 ;  /* 0x3ff00000242a742b */ /* 0x001064000000002a */
[----:B0-----:R-:W-:-:S05]  /*20d80*/  FFMA R36, RZ, R59, R73 ;  /* 0x0000003bff247223 */ /* 0x001fca0000000049 */
[----:B------:R-:W-:-:S03]  /*20d90*/  FSETP.GT.AND P2, PT, |R36|, 1.469367938527859385e-39, PT ;  /* 0x001000002400780b */ /* 0x000fc60003f44200 */
[----:B-1----:R-:W-:Y:S02]  /*20da0*/  IMAD R37, R38, 0x100000, R43 ;  /* 0x0010000026257824 */ /* 0x002fe400078e022b */
[----:B------:R-:W-:Y:S01]  /*20db0*/  IMAD.MOV.U32 R36, RZ, RZ, R42 ;  /* 0x000000ffff247224 */ /* 0x000fe200078e002a */
[----:B------:R-:W-:Y:S05]  /*20dc0*/  @!P0 BRA `(.L_x_5738) ;  /* 0x000000d000008947 */ /* 0x000fea0003800000 */
[----:B------:R-:W-:Y:S01]  /*20dd0*/  FSETP.GEU.FTZ.AND P0, PT, |R35|, 4.2275390625, PT ;  /* 0x408748002300780b */ /* 0x000fe20003f1e200 */
[----:B------:R-:W-:-:S04]  /*20de0*/  DADD R40, R34, +INF ;  /* 0x7ff0000022287429 */ /* 0x000fc80000000000 */
[----:B------:R-:W0:-:S06]  /*20df0*/  DSETP.GEU.AND P1, PT, R34, RZ, PT ;  /* 0x000000ff2200722a */ /* 0x000e0c0003f2e000 */
[----:B0-----:R-:W-:Y:S02]  /*20e00*/  FSEL R37, R41, RZ, P1 ;  /* 0x000000ff29257208 */ /* 0x001fe40000800000 */
[----:B------:R-:W-:Y:S01]  /*20e10*/  @!P0 LEA.HI R36, R38, R38, RZ, 0x1 ;  /* 0x0000002626248211 */ /* 0x000fe200078f08ff */
[----:B------:R-:W-:-:S03]  /*20e20*/  @!P0 IMAD.MOV.U32 R34, RZ, RZ, R42 ;  /* 0x000000ffff228224 */ /* 0x000fc600078e002a */
[----:B------:R-:W-:Y:S02]  /*20e30*/  @!P0 SHF.R.S32.HI R35, RZ, 0x1, R36 ;  /* 0x00000001ff238819 */ /* 0x000fe40000011424 */
[----:B------:R-:W-:Y:S02]  /*20e40*/  FSEL R36, R40, RZ, P1 ;  /* 0x000000ff28247208 */ /* 0x000fe40000800000 */
[----:B------:R-:W-:Y:S01]  /*20e50*/  @!P0 IADD3 R38, R38, -R35, RZ ;  /* 0x8000002326268210 */ /* 0x000fe20007ffe0ff */
[----:B------:R-:W-:-:S03]  /*20e60*/  @!P0 IMAD R35, R35, 0x100000, R43 ;  /* 0x0010000023238824 */ /* 0x000fc600078e022b */
[----:B------:R-:W-:Y:S02]  /*20e70*/  @!P0 LEA R39, R38, 0x3ff00000, 0x14 ;  /* 0x3ff0000026278811 */ /* 0x000fe400078ea0ff */
[----:B------:R-:W-:-:S06]  /*20e80*/  @!P0 MOV R38, RZ ;  /* 0x000000ff00268202 */ /* 0x000fcc0000000f00 */
[----:B------:R0:W1:-:S06]  /*20e90*/  @!P0 DMUL R36, R34, R38 ;  /* 0x0000002622248228 */ /* 0x00004c0000000000 */
.L_x_5738:
[----:B------:R-:W-:Y:S05]  /*20ea0*/  BSYNC B2 ;  /* 0x0000000000027941 */ /* 0x000fea0003800000 */
.L_x_5737:
        /* <DEDUP_REMOVED lines=8> */
[----:B------:R-:W-:Y:S01]  /*20f30*/  IMAD.MOV.U32 R72, RZ, RZ, R68 ;  /* 0x000000ffff487224 */ /* 0x000fe200078e0044 */
[----:B------:R-:W-:Y:S02]  /*20f40*/  MOV R73, R65 ;  /* 0x0000004100497202 */ /* 0x000fe40000000f00 */
.L_x_5740:
[----:B------:R-:W-:Y:S05]  /*20f50*/  BSYNC B3 ;  /* 0x0000000000037941 */ /* 0x000fea0003800000 */
.L_x_5739:
[----:B0-----:R-:W-:Y:S01]  /*20f60*/  LOP3.LUT R34, R5, 0x7ff00000, RZ, 0xc0, !PT ;  /* 0x7ff0000005227812 */ /* 0x001fe200078ec0ff */
[----:B------:R0:W2:Y:S01]  /*20f70*/  DADD R42, -RZ, |R72| ;  /* 0x00000000ff2a7229 */ /* 0x0000a20000000548 */
[----:B------:R-:W-:Y:S01]  /*20f80*/  BSSY B2, `(.L_x_5741) ;  /* 0x0000008000027945 */ /* 0x000fe20003800000 */
[----:B------:R-:W-:Y:S01]  /*20f90*/  IMAD.MOV.U32 R40, RZ, RZ, R4 ;  /* 0x000000ffff287224 */ /* 0x000fe200078e0004 */
[----:B------:R-:W-:Y:S01]  /*20fa0*/  LEA.HI R39, R34, 0xfffffc0c, RZ, 0xc ;  /* 0xfffffc0c22277811 */ /* 0x000fe200078f60ff */
[----:B------:R-:W-:Y:S01]  /*20fb0*/  IMAD.MOV.U32 R35, RZ, RZ, R5 ;  /* 0x000000ffff237224 */ /* 0x000fe200078e0005 */
[----:B------:R-:W-:-:S02]  /*20fc0*/  MOV R34, 0x21000 ;  /* 0x0002100000227802 */ /* 0x000fc40000000f00 */
[CC--:B------:R-:W-:Y:S02]  /*20fd0*/  SHF.L.U64.HI R41, R4.reuse, R39.reuse, R5 ;  /* 0x0000002704297219 */ /* 0x0c0fe40000010205 */
[----:B------:R-:W-:Y:S02]  /*20fe0*/  SHF.L.U32 R56, R4, R39, RZ ;  /* 0x0000002704387219 */ /* 0x000fe400000006ff */
[----:B012---:R-:W-:Y:S05]  /*20ff0*/  CALL.REL.NOINC `($_ZN2at6native29vectorized_elementwise_kernelILi2EN48_GLOBAL__N__08322988_15_IGammaKernel_cu_cb51a28d10CalcIgammaIdEESt5arrayIPcLm3EEEEviT0_T1_$__internal_accurate_pow) ;  /* 0x000251d000007944 */ /* 0x007fea0003c00000 */
[----:B------:R-:W-:Y:S05]  /*21000*/  BSYNC B2 ;  /* 0x0000000000027941 */ /* 0x000fea0003800000 */
.L_x_5741:
[----:B------:R-:W1:Y:S01]  /*21010*/  DSETP.NEU.AND P0, PT, R72, RZ, PT ;  /* 0x000000ff4800722a */ /* 0x000e620003f0d000 */
[----:B------:R-:W-:Y:S01]  /*21020*/  BSSY B2, `(.L_x_5742) ;  /* 0x000001b000027945 */ /* 0x000fe20003800000 */
[----:B------:R-:W-:-:S12]  /*21030*/  MOV R39, R35 ;  /* 0x0000002300277202 */ /* 0x000fd80000000f00 */
        /* <DEDUP_REMOVED lines=10> */
[----:B------:R-:W1:Y:S01]  /*210e0*/  FRND.F64.TRUNC R34, R4 ;  /* 0x0000000400227313 */ /* 0x000e62000030d800 */
[----:B------:R-:W-:Y:S02]  /*210f0*/  IMAD.MOV.U32 R38, RZ, RZ, R40 ;  /* 0x000000ffff267224 */ /* 0x000fe400078e0028 */
[----:B------:R-:W-:Y:S01]  /*21100*/  IMAD.MOV.U32 R39, RZ, RZ, R41 ;  /* 0x000000ffff277224 */ /* 0x000fe200078e0029 */
[----:B-1----:R-:W1:-:S14]  /*21110*/  DSETP.NEU.AND P1, PT, R34, R4, PT ;  /* 0x000000042200722a */ /* 0x002e5c0003f2d000 */
[----:B-1----:R-:W-:Y:S05]  /*21120*/  @!P1 BRA `(.L_x_5744) ;  /* 0x000000a000009947 */ /* 0x002fea0003800000 */
[----:B------:R-:W-:Y:S01]  /*21130*/  MOV R38, 0x0 ;  /* 0x0000000000267802 */ /* 0x000fe20000000f00 */
[----:B------:R-:W-:Y:S01]  /*21140*/  IMAD.MOV.U32 R39, RZ, RZ, -0x80000 ;  /* 0xfff80000ff277424 */ /* 0x000fe200078e00ff */
[----:B------:R-:W-:Y:S05]  /*21150*/  BRA `(.L_x_5744) ;  /* 0x0000007000007947 */ /* 0x000fea0003800000 */
.L_x_5743:
[----:B------:R-:W1:Y:S01]  /*21160*/  DSETP.NEU.AND P0, PT, R48, 0.5, PT ;  /* 0x3fe000003000742a */ /* 0x000e620003f0d000 */
[----:B------:R-:W-:Y:S01]  /*21170*/  ISETP.GE.AND P2, PT, R5, RZ, PT ;  /* 0x000000ff0500720c */ /* 0x000fe20003f46270 */
[----:B------:R-:W-:Y:S01]  /*21180*/  IMAD.MOV.U32 R38, RZ, RZ, RZ ;  /* 0x000000ffff267224 */ /* 0x000fe200078e00ff */
[----:B------:R-:W-:-:S04]  /*21190*/  ISETP.EQ.U32.AND P1, PT, R56, RZ, PT ;  /* 0x000000ff3800720c */ /* 0x000fc80003f22070 */
[----:B-1----:R-:W-:-:S04]  /*211a0*/  ISETP.EQ.AND.EX P0, PT, R41, -0x80000000, P0, P1 ;  /* 0x800000002900780c */ /* 0x002fc80000702310 */
[----:B------:R-:W-:-:S04]  /*211b0*/  SEL R39, R73, RZ, P0 ;  /* 0x000000ff49277207 */ /* 0x000fc80000000000 */
[----:B------:R-:W-:Y:S02]  /*211c0*/  @!P2 LOP3.LUT R39, R39, 0x7ff00000, RZ, 0xfc, !PT ;  /* 0x7ff000002727a812 */ /* 0x000fe400078efcff */
.L_x_5744:
[----:B------:R-:W-:Y:S05]  /*211d0*/  BSYNC B2 ;  /* 0x0000000000027941 */ /* 0x000fea0003800000 */
.L_x_5742:
        /* <DEDUP_REMOVED lines=18> */
.L_x_5747:
[----:B------:R1:W2:-:S06]  /*21300*/  DADD R38, R4, R72 ;  /* 0x0000000004267229 */ /* 0x00028c0000000048 */
.L_x_5746:
[----:B------:R-:W-:Y:S05]  /*21310*/  BSYNC B2 ;  /* 0x0000000000027941 */ /* 0x000fea0003800000 */
.L_x_5745:
[----:B------:R-:W3:-:S06]  /*21320*/  DSETP.NEU.AND P0, PT, R72, 1, PT ;  /* 0x3ff000004800742a */ /* 0x000ecc0003f0d000 */
[----:B--23--:R-:W-:Y:S02]  /*21330*/  FSEL R34, R38, RZ, P0 ;  /* 0x000000ff26227208 */ /* 0x00cfe40000000000 */
[----:B------:R-:W-:-:S06]  /*21340*/  FSEL R35, R39, 1.875, P0 ;  /* 0x3ff0000027237808 */ /* 0x000fcc0000000000 */
[----:B------:R-:W2:-:S06]  /*21350*/  DMUL R36, R36, R34 ;  /* 0x0000002224247228 */ /* 0x000e8c0000000000 */
[----:B--2---:R2:W3:Y:S01]  /*21360*/  DMUL R40, R36, R32 ;  /* 0x0000002024287228 */ /* 0x0044e20000000000 */
[----:B------:R-:W-:Y:S05]  /*21370*/  BRA `(.L_x_5736) ;  /* 0x00000bd000007947 */ /* 0x000fea0003800000 */
.L_x_5711:
[----:B------:R-:W0:Y:S01]  /*21380*/  DSETP.GTU.AND P0, PT, R48, +INF , PT ;  /* 0x7ff000003000742a */ /* 0x000e220003f0c000 */
[----:B------:R-:W-:-:S13]  /*21390*/  BSSY B5, `(.L_x_5748) ;  /* 0x0000092000057945 */ /* 0x000fda0003800000 */
[----:B0-----:R-:W-:Y:S05]  /*213a0*/  @P0 BRA `(.L_x_5749) ;  /* 0x000008f000000947 */ /* 0x001fea0003800000 */
[----:B------:R-:W-:Y:S01]  /*213b0*/  BSSY B7, `(.L_x_5750) ;  /* 0x0000005000077945 */ /* 0x000fe20003800000 */
[----:B------:R-:W-:Y:S01]  /*213c0*/  IMAD.MOV.U32 R34, RZ, RZ, R48 ;  /* 0x000000ffff227224 */ /* 0x000fe200078e0030 */
[----:B------:R-:W-:Y:S01]  /*213d0*/  MOV R32, 0x21400 ;  /* 0x0002140000207802 */ /* 0x000fe20000000f00 */
[----:B------:R-:W-:Y:S02]  /*213e0*/  IMAD.MOV.U32 R33, RZ, RZ, R49 ;  /* 0x000000ffff217224 */ /* 0x000fe400078e0031 */
[----:B------:R-:W-:Y:S05]  /*213f0*/  CALL.REL.NOINC `($_ZN2at6native29vectorized_elementwise_kernelILi2EN48_GLOBAL__N__08322988_15_IGammaKernel_cu_cb51a28d10CalcIgammaIdEESt5arrayIPcLm3EEEEviT0_T1_$__internal_lgamma_pos) ;  /* 0x0002564000007944 */ /* 0x000fea0003c00000 */
[----:B------:R-:W-:Y:S05]  /*21400*/  BSYNC B7 ;  /* 0x0000000000077941 */ /* 0x000fea0003800000 */
.L_x_5750:
[----:B------:R-:W-:Y:S01]  /*21410*/  ISETP.GT.AND P0, PT, R5, -0x1, PT ;  /* 0xffffffff0500780c */ /* 0x000fe20003f04270 */
[----:B------:R-:W-:Y:S01]  /*21420*/  IMAD.MOV.U32 R55, RZ, RZ, R33 ;  /* 0x000000ffff377224 */ /* 0x000fe200078e0021 */
[----:B------:R-:W-:-:S04]  /*21430*/  MOV R54, R34 ;  /* 0x0000002200367202 */ /* 0x000fc80000000f00 */
[----:B------:R-:W-:Y:S01]  /*21440*/  MOV R35, R55 ;  /* 0x0000003700237202 */ /* 0x000fe20000000f00 */
[----:B------:R-:W-:-:S06]  /*21450*/  IMAD.MOV.U32 R34, RZ, RZ, R54 ;  /* 0x000000ffff227224 */ /* 0x000fcc00078e0036 */
        /* <DEDUP_REMOVED lines=30> */
[----:B0-----:R-:W-:-:S05]  /*21640*/  IMAD.MOV.U32 R56, RZ, RZ, 0x3de5db65 ;  /* 0x3de5db65ff387424 */ /* 0x001fca00078e00ff */
        /* <DEDUP_REMOVED lines=10> */
[----:B0-----:R-:W-:-:S04]  /*216f0*/  MOV R32, 0x1 ;  /* 0x0000000100207802 */ /* 0x001fc80000000f00 */
        /* <DEDUP_REMOVED lines=20> */
.L_x_5755:
[----:B------:R-:W-:Y:S05]  /*21840*/  BSYNC B4 ;  /* 0x0000000000047941 */ /* 0x000fea0003800000 */
.L_x_5754:
[--C-:B------:R-:W-:Y:S01]  /*21850*/  IMAD.MOV.U32 R35, RZ, RZ, R69.reuse ;  /* 0x000000ffff237224 */ /* 0x100fe200078e0045 */
[----:B------:R-:W-:Y:S01]  /*21860*/  MOV R48, R68 ;  /* 0x0000004400307202 */ /* 0x000fe20000000f00 */
[----:B------:R-:W-:Y:S02]  /*21870*/  IMAD.MOV.U32 R49, RZ, RZ, R69 ;  /* 0x000000ffff317224 */ /* 0x000fe400078e0045 */
.L_x_5753:
[----:B------:R-:W-:Y:S05]  /*21880*/  BSYNC B3 ;  /* 0x0000000000037941 */ /* 0x000fea0003800000 */
.L_x_5752:
        /* <DEDUP_REMOVED lines=24> */
[----:B------:R-:W-:Y:S01]  /*21a10*/  LEA.HI R34, R35, R34, RZ, 0xc ;  /* 0x0000002223227211 */ /* 0x000fe200078f60ff */
[----:B------:R-:W-:-:S10]  /*21a20*/  IMAD.MOV.U32 R35, RZ, RZ, 0x43300000 ;  /* 0x43300000ff237424 */ /* 0x000fd400078e00ff */
        /* <DEDUP_REMOVED lines=33> */
.L_x_5757:
[----:B------:R-:W-:Y:S05]  /*21c40*/  BSYNC B2 ;  /* 0x0000000000027941 */ /* 0x000fea0003800000 */
.L_x_5756:
[----:B-1----:R-:W-:-:S04]  /*21c50*/  DADD R54, -R54, R32 ;  /* 0x0000000036367229 */ /* 0x002fc80000000120 */
[----:B------:R-:W1:-:S10]  /*21c60*/  DADD R32, -RZ, -R32 ;  /* 0x00000000ff207229 */ /* 0x000e540000000920 */
[----:B-1----:R-:W-:Y:S02]  /*21c70*/  FSEL R34, R32, R54, !P3 ;  /* 0x0000003620227208 */ /* 0x002fe40005800000 */
[----:B------:R-:W-:Y:S01]  /*21c80*/  FSEL R35, R33, R55, !P3 ;  /* 0x0000003721237208 */ /* 0x000fe20005800000 */
[----:B------:R-:W-:Y:S05]  /*21c90*/  BRA `(.L_x_5751) ;  /* 0x0000001000007947 */ /* 0x000fea0003800000 */
.L_x_5749:
[----:B------:R0:W1:-:S06]  /*21ca0*/  DADD R34, R4, R4 ;  /* 0x0000000004227229 */ /* 0x00004c0000000004 */
.L_x_5751:
[----:B------:R-:W-:Y:S05]  /*21cb0*/  BSYNC B5 ;  /* 0x0000000000057941 */ /* 0x000fea0003800000 */
.L_x_5748:
[----:B------:R-:W2:Y:S01]  /*21cc0*/  DFMA R52, R4, R52, -R50 ;  /* 0x000000340434722b */ /* 0x000ea20000000832 */
        /* <DEDUP_REMOVED lines=31> */
[C---:B------:R-:W-:Y:S02]  /*21ec0*/  @!P0 LEA.HI R33, R32.reuse, R32, RZ, 0x1 ;  /* 0x0000002020218211 */ /* 0x040fe400078f08ff */
[----:B------:R-:W-:Y:S02]  /*21ed0*/  @!P0 MOV R34, RZ ;  /* 0x000000ff00228202 */ /* 0x000fe40000000f00 */
[----:B------:R-:W-:Y:S02]  /*21ee0*/  @!P0 SHF.R.S32.HI R33, RZ, 0x1, R33 ;  /* 0x00000001ff218819 */ /* 0x000fe40000011421 */
[----:B------:R-:W-:Y:S02]  /*21ef0*/  FSEL R41, R39, RZ, P1 ;  /* 0x000000ff27297208 */ /* 0x000fe40000800000 */
[----:B------:R-:W-:Y:S01]  /*21f00*/  @!P0 IADD3 R32, R32, -R33, RZ ;  /* 0x8000002120208210 */ /* 0x000fe20007ffe0ff */
[----:B------:R-:W-:-:S03]  /*21f10*/  @!P0 IMAD R33, R33, 0x100000, R37 ;  /* 0x0010000021218824 */ /* 0x000fc600078e0225 */
[----:B------:R-:W-:Y:S01]  /*21f20*/  @!P0 LEA R35, R32, 0x3ff00000, 0x14 ;  /* 0x3ff0000020238811 */ /* 0x000fe200078ea0ff */
[----:B------:R-:W-:-:S06]  /*21f30*/  @!P0 IMAD.MOV.U32 R32, RZ, RZ, R36 ;  /* 0x000000ffff208224 */ /* 0x000fcc00078e0024 */
[----:B------:R1:W2:-:S06]  /*21f40*/  @!P0 DMUL R40, R32, R34 ;  /* 0x0000002220288228 */ /* 0x00028c0000000000 */
.L_x_5736:
[----:B------:R-:W-:Y:S05]  /*21f50*/  BSYNC B6 ;  /* 0x0000000000067941 */ /* 0x000fea0003800000 */
.L_x_5710:
[----:B--23--:R-:W2:Y:S01]  /*21f60*/  DSETP.NEU.AND P0, PT, R40, RZ, PT ;  /* 0x000000ff2800722a */ /* 0x00cea20003f0d000 */
[----:B------:R-:W-:Y:S01]  /*21f70*/  BSSY B3, `(.L_x_5758) ;  /* 0x0000043000037945 */ /* 0x000fe20003800000 */
[----:B------:R-:W-:-:S12]  /*21f80*/  CS2R R52, SRZ ;  /* 0x0000000000347805 */ /* 0x000fd8000001ff00 */
[----:B--2---:R-:W-:Y:S05]  /*21f90*/  @!P0 BRA `(.L_x_5759) ;  /* 0x0000040000008947 */ /* 0x004fea0003800000 */
[----:B------:R-:W-:Y:S01]  /*21fa0*/  BSSY B4, `(.L_x_5760) ;  /* 0x0000027000047945 */ /* 0x000fe20003800000 */
[----:B-1----:R-:W-:Y:S01]  /*21fb0*/  IMAD.MOV.U32 R32, RZ, RZ, RZ ;  /* 0x000000ffff207224 */ /* 0x002fe200078e00ff */
[----:B------:R-:W-:Y:S01]  /*21fc0*/  MOV R39, 0x3ff00000 ;  /* 0x3ff0000000277802 */ /* 0x000fe20000000f00 */
[----:B------:R-:W-:Y:S01]  /*21fd0*/  IMAD.MOV.U32 R38, RZ, RZ, 0x0 ;  /* 0x00000000ff267424 */ /* 0x000fe200078e00ff */
[----:B0-----:R-:W-:Y:S01]  /*21fe0*/  MOV R34, 0x0 ;  /* 0x0000000000227802 */ /* 0x001fe20000000f00 */
[----:B------:R-:W-:Y:S02]  /*21ff0*/  IMAD.MOV.U32 R36, RZ, RZ, R4 ;  /* 0x000000ffff247224 */ /* 0x000fe400078e0004 */
[----:B------:R-:W-:Y:S02]  /*22000*/  IMAD.MOV.U32 R37, RZ, RZ, R5 ;  /* 0x000000ffff257224 */ /* 0x000fe400078e0005 */
[----:B------:R-:W-:-:S04]  /*22010*/  IMAD.MOV.U32 R35, RZ, RZ, 0x3ff00000 ;  /* 0x3ff00000ff237424 */ /* 0x000fc800078e00ff */
.L_x_5763:
        /* <DEDUP_REMOVED lines=23> */
.L_x_5762:
[----:B------:R-:W-:Y:S05]  /*22190*/  BSYNC B5 ;  /* 0x0000000000057941 */ /* 0x000fea0003800000 */
.L_x_5761:
        /* <DEDUP_REMOVED lines=8> */
.L_x_5760:
        /* <DEDUP_REMOVED lines=23> */
.L_x_5764:
[----:B------:R-:W-:Y:S05]  /*22390*/  BSYNC B4 ;  /* 0x0000000000047941 */ /* 0x000fea0003800000 */
.L_x_5759:
[----:B------:R-:W-:Y:S05]  /*223a0*/  BSYNC B3 ;  /* 0x0000000000037941 */ /* 0x000fea0003800000 */
.L_x_5758:
[----:B------:R-:W2:Y:S01]  /*223b0*/  DADD R52, -R52, 1 ;  /* 0x3ff0000034347429 */ /* 0x000ea20000000100 */
[----:B------:R-:W-:Y:S05]  /*223c0*/  BRA `(.L_x_5658) ;  /* 0x0002324000007947 */ /* 0x000fea0003800000 */
.L_x_5671:
        /* <DEDUP_REMOVED lines=9> */
.L_x_5771:
        /* <DEDUP_REMOVED lines=23> */
.L_x_5768:
[----:B------:R-:W-:Y:S05]  /*225d0*/  BSYNC B4 ;  /* 0x0000000000047941 */ /* 0x000fea0003800000 */
.L_x_5767:
        /* <DEDUP_REMOVED lines=13> */
[----:B0-----:R0:W1:Y:S02]  /*226b0*/  DFMA R68, R34, R38, R36 ;  /* 0x000000262244722b */ /* 0x0010640000000024 */
[----:B0-----:R-:W-:Y:S01]  /*226c0*/  IMAD.MOV.U32 R36, RZ, RZ, R66 ;  /* 0x000000ffff247224 */ /* 0x001fe200078e0042 */
[----:B------:R-:W-:-:S07]  /*226d0*/  MOV R37, R67 ;  /* 0x0000004300257202 */ /* 0x000fce0000000f00 */
[----:B-1----:R-:W-:-:S05]  /*226e0*/  FFMA R34, RZ, R65, R69 ;  /* 0x00000041ff227223 */ /* 0x002fca0000000045 */
[----:B------:R-:W-:-:S13]  /*226f0*/  FSETP.GT.AND P0, PT, |R34|, 1.469367938527859385e-39, PT ;  /* 0x001000002200780b */ /* 0x000fda0003f04200 */
[----:B------:R-:W-:Y:S05]  /*22700*/  @P0 BRA P1, `(.L_x_5770) ;  /* 0x0000005000000947 */ /* 0x000fea0000800000 */
[----:B------:R-:W-:Y:S01]  /*22710*/  IMAD.MOV.U32 R70, RZ, RZ, R66 ;  /* 0x000000ffff467224 */ /* 0x000fe200078e0042 */
[----:B------:R-:W-:Y:S01]  /*22720*/  MOV R66, 0x22750 ;  /* 0x0002275000427802 */ /* 0x000fe20000000f00 */
[----:B------:R-:W-:Y:S02]  /*22730*/  IMAD.MOV.U32 R68, RZ, RZ, R64 ;  /* 0x000000ffff447224 */ /* 0x000fe400078e0040 */
[----:B------:R-:W-:Y:S05]  /*22740*/  CALL.REL.NOINC `($__internal_25_$__cuda_sm20_div_rn_f64_full) ;  /* 0x0002318000007944 */ /* 0x000fea0003c00000 */
[----:B------:R-:W-:Y:S02]  /*22750*/  MOV R69, R65 ;  /* 0x0000004100457202 */ /* 0x000fe40000000f00 */
.L_x_5770:
[----:B------:R-:W-:Y:S05]  /*22760*/  BSYNC B4 ;  /* 0x0000000000047941 */ /* 0x000fea0003800000 */
.L_x_5769:
[----:B------:R-:W0:Y:S01]  /*22770*/  DADD R52, R68, R52 ;  /* 0x0000000044347229 */ /* 0x000e220000000034 */
[----:B------:R-:W-:-:S04]  /*22780*/  IADD3 R32, R32, 0x1, RZ ;  /* 0x0000000120207810 */ /* 0x000fc80007ffe0ff */
[----:B------:R-:W-:Y:S01]  /*22790*/  ISETP.GE.U32.AND P0, PT, R32, 0x7d0, PT ;  /* 0x000007d02000780c */ /* 0x000fe20003f06070 */
[----:B0-----:R-:W0:-:S06]  /*227a0*/  DMUL R34, |R52|, 1.1102230246251565404e-16 ;  /* 0x3ca0000034227828 */ /* 0x001e0c0000000200 */
[----:B0-----:R-:W0:-:S14]  /*227b0*/  DSETP.GTU.AND P1, PT, |R68|, R34, PT ;  /* 0x000000224400722a */ /* 0x001e1c0003f2c200 */
[----:B0-----:R-:W-:Y:S05]  /*227c0*/  @!P0 BRA P1, `(.L_x_5771) ;  /* 0xfffffc9000008947 */ /* 0x001fea000083ffff */
[----:B------:R-:W-:Y:S05]  /*227d0*/  BSYNC B3 ;  /* 0x0000000000037941 */ /* 0x000fea0003800000 */
.L_x_5766:
        /* <DEDUP_REMOVED lines=62> */
.L_x_5773:
[----:B------:R-:W-:Y:S05]  /*22bc0*/  BSYNC B2 ;  /* 0x0000000000027941 */ /* 0x000fea0003800000 */
.L_x_5772:
[----:B------:R-:W-:Y:S01]  /*22bd0*/  BSSY B5, `(.L_x_5774) ;  /* 0x0000094000057945 */ /* 0x000fe20003800000 */
[----:B01----:R0:W1:Y:S01]  /*22be0*/  DMUL R50, R4, R32 ;  /* 0x0000002004327228 */ /* 0x0030620000000000 */
[----:B------:R-:W-:Y:S05]  /*22bf0*/  @P2 BRA `(.L_x_5775) ;  /* 0x0000090000002947 */ /* 0x000fea0003800000 */
[----:B------:R-:W2:Y:S01]  /*22c00*/  DADD R54, -RZ, |R38| ;  /* 0x00000000ff367229 */ /* 0x000ea20000000526 */
[----:B------:R-:W-:Y:S01]  /*22c10*/  BSSY B6, `(.L_x_5776) ;  /* 0x0000005000067945 */ /* 0x000fe20003800000 */
[----:B0-----:R-:W-:-:S08]  /*22c20*/  MOV R32, 0x22c60 ;  /* 0x00022c6000207802 */ /* 0x001fd00000000f00 */
[----:B--2---:R-:W-:Y:S01]  /*22c30*/  MOV R34, R54 ;  /* 0x0000003600227202 */ /* 0x004fe20000000f00 */
[----:B------:R-:W-:Y:S02]  /*22c40*/  IMAD.MOV.U32 R33, RZ, RZ, R55 ;  /* 0x000000ffff217224 */ /* 0x000fe400078e0037 */
[----:B-1----:R-:W-:Y:S05]  /*22c50*/  CALL.REL.NOINC `($_ZN2at6native29vectorized_elementwise_kernelILi2EN48_GLOBAL__N__08322988_15_IGammaKernel_cu_cb51a28d10CalcIgammaIdEESt5arrayIPcLm3EEEEviT0_T1_$__internal_lgamma_pos) ;  /* 0x00023de000007944 */ /* 0x002fea0003c00000 */
[----:B------:R-:W-:Y:S05]  /*22c60*/  BSYNC B6 ;  /* 0x0000000000067941 */ /* 0x000fea0003800000 */
.L_x_5776:
        /* <DEDUP_REMOVED lines=27> */
[----:B------:R-:W-:Y:S01]  /*22e20*/  LOP3.LUT P0, RZ, R64, 0x1, RZ, 0xc0, !PT ;  /* 0x0000000140ff7812 */ /* 0x000fe2000780c0ff */
[----:B------:R-:W-:Y:S01]  /*22e30*/  BSSY B4, `(.L_x_5780) ;  /* 0x0000027000047945 */ /* 0x000fe20003800000 */
[----:B------:R-:W-:-:S02]  /*22e40*/  MOV R66, 0x79785eba ;  /* 0x79785eba00427802 */ /* 0x000fc40000000f00 */
[----:B------:R-:W-:Y:S02]  /*22e50*/  LOP3.LUT P1, RZ, R64, 0x2, RZ, 0xc0, !PT ;  /* 0x0000000240ff7812 */ /* 0x000fe4000782c0ff */
        /* <DEDUP_REMOVED lines=36> */
.L_x_5781:
[----:B------:R-:W-:Y:S05]  /*230a0*/  BSYNC B4 ;  /* 0x0000000000047941 */ /* 0x000fea0003800000 */
.L_x_5780:
[----:B------:R-:W-:Y:S01]  /*230b0*/  IMAD.MOV.U32 R35, RZ, RZ, R69 ;  /* 0x000000ffff237224 */ /* 0x000fe200078e0045 */
[----:B------:R-:W-:Y:S01]  /*230c0*/  MOV R55, R69 ;  /* 0x0000004500377202 */ /* 0x000fe20000000f00 */
[----:B------:R-:W-:Y:S02]  /*230d0*/  IMAD.MOV.U32 R54, RZ, RZ, R68 ;  /* 0x000000ffff367224 */ /* 0x000fe400078e0044 */
.L_x_5779:
[----:B------:R-:W-:Y:S05]  /*230e0*/  BSYNC B3 ;  /* 0x0000000000037941 */ /* 0x000fea0003800000 */
.L_x_5778:
        /* <DEDUP_REMOVED lines=19> */
[----:B------:R-:W-:Y:S02]  /*23220*/  MOV R55, 0x3eb1380b ;  /* 0x3eb1380b00377802 */ /* 0x000fe40000000f00 */
[----:B------:R-:W-:Y:S01]  /*23230*/  LOP3.LUT R33, R32, 0x3ff00000, RZ, 0xfc, !PT ;  /* 0x3ff0000020217812 */ /* 0x000fe200078efcff */
[----:B------:R-:W-:Y:S01]  /*23240*/  IMAD.MOV.U32 R32, RZ, RZ, R36 ;  /* 0x000000ffff207224 */ /* 0x000fe200078e0024 */
[----:B------:R-:W-:Y:S01]  /*23250*/  LEA.HI R34, R35, R34, RZ, 0xc ;  /* 0x0000002223227211 */ /* 0x000fe200078f60ff */
[----:B------:R-:W-:Y:S01]  /*23260*/  IMAD.MOV.U32 R36, RZ, RZ, RZ ;  /* 0x000000ffff247224 */ /* 0x000fe200078e00ff */
[----:B------:R-:W-:Y:S01]  /*23270*/  ISETP.GE.AND P0, PT, R33, 0x3ff6a09f, PT ;  /* 0x3ff6a09f2100780c */ /* 0x000fe20003f06270 */
[----:B------:R-:W-:-:S12]  /*23280*/  IMAD.MOV.U32 R35, RZ, RZ, 0x43300000 ;  /* 0x43300000ff237424 */ /* 0x000fd800078e00ff */
        /* <DEDUP_REMOVED lines=33> */
.L_x_5783:
[----:B------:R-:W-:Y:S05]  /*234a0*/  BSYNC B2 ;  /* 0x0000000000027941 */ /* 0x000fea0003800000 */
.L_x_5782:
[----:B-1----:R-:W-:-:S04]  /*234b0*/  DADD R56, -R56, R32 ;  /* 0x0000000038387229 */ /* 0x002fc80000000120 */
[----:B------:R-:W1:-:S10]  /*234c0*/  DADD R32, -RZ, -R32 ;  /* 0x00000000ff207229 */ /* 0x000e540000000920 */
[----:B-1----:R-:W-:Y:S02]  /*234d0*/  FSEL R38, R32, R56, !P3 ;  /* 0x0000003820267208 */ /* 0x002fe40005800000 */
[----:B------:R-:W-:Y:S01]  /*234e0*/  FSEL R39, R33, R57, !P3 ;  /* 0x0000003921277208 */ /* 0x000fe20005800000 */
[----:B------:R-:W-:Y:S05]  /*234f0*/  BRA `(.L_x_5777) ;  /* 0x0000001000007947 */ /* 0x000fea0003800000 */
.L_x_5775:
[----:B------:R-:W2:-:S06]  /*23500*/  DADD R38, R38, R38 ;  /* 0x0000000026267229 */ /* 0x000e8c0000000026 */
.L_x_5777:
[----:B------:R-:W-:Y:S05]  /*23510*/  BSYNC B5 ;  /* 0x0000000000057941 */ /* 0x000fea0003800000 */
.L_x_5774:
[----:B-12---:R-:W1:Y:S01]  /*23520*/  DADD R38, R50, -R38 ;  /* 0x0000000032267229 */ /* 0x006e620000000826 */
[----:B------:R-:W-:Y:S09]  /*23530*/  BSSY B2, `(.L_x_5784) ;  /* 0x0000032000027945 */ /* 0x000ff20003800000 */
[----:B-1----:R-:W-:-:S02]  /*23540*/  FSETP.GEU.FTZ.AND P1, PT, R39, 4.1931471824645996094, PT ;  /* 0x40862e432700780b */ /* 0x002fc40003f3e000 */
        /* <DEDUP_REMOVED lines=10> */
.L_x_5785:
[----:B0-----:R-:W-:Y:S01]  /*235f0*/  MOV R32, 0x652b82fe ;  /* 0x652b82fe00207802 */ /* 0x001fe20000000f00 */
[----:B------:R-:W-:Y:S01]  /*23600*/  IMAD.MOV.U32 R33, RZ, RZ, 0x3ff71547 ;  /* 0x3ff71547ff217424 */ /* 0x000fe200078e00ff */
[----:B------:R-:W-:Y:S01]  /*23610*/  MOV R40, 0x6acd15b6 ;  /* 0x6acd15b600287802 */ /* 0x000fe20000000f00 */
[----:B------:R-:W-:-:S04]  /*23620*/  IMAD.MOV.U32 R41, RZ, RZ, 0x3e21f407 ;  /* 0x3e21f407ff297424 */ /* 0x000fc800078e00ff */
[----:B------:R-:W0:-:S06]  /*23630*/  DFMA R32, R38, R32, 6.75539944105574400000e+15 ;  /* 0x433800002620742b */ /* 0x000e0c0000000020 */
[----:B0-----:R0:W1:Y:S02]  /*23640*/  DADD R34, R32, -6.75539944105574400000e+15 ;  /* 0xc338000020227429 */ /* 0x0010640000000000 */
[----:B0-----:R-:W-:-:S04]  /*23650*/  IMAD.SHL.U32 R33, R39, 0x2, RZ ;  /* 0x0000000227217824 */ /* 0x001fc800078e00ff */
[C---:B-1----:R-:W0:Y:S01]  /*23660*/  DFMA R36, R34.reuse, c[0x2][0xb8], R38 ;  /* 0x00802e0022247a2b */ /* 0x042e220000000026 */
[C---:B------:R-:W-:Y:S02]  /*23670*/  ISETP.GE.U32.AND P0, PT, R33.reuse, 0x7fb3e647, PT ;  /* 0x7fb3e6472100780c */ /* 0x040fe40003f06070 */
[----:B------:R-:W-:Y:S02]  /*23680*/  ISETP.NE.AND P1, PT, R33, RZ, PT ;  /* 0x000000ff2100720c */ /* 0x000fe40003f25270 */
[----:B------:R-:W-:Y:S01]  /*23690*/  SEL R32, R32, RZ, P0 ;  /* 0x000000ff20207207 */ /* 0x000fe20000000000 */
[----:B0-----:R-:W0:-:S10]  /*236a0*/  DFMA R36, R34, c[0x2][0xc0], R36 ;  /* 0x0080300022247a2b */ /* 0x001e140000000024 */
[----:B0-----:R-:W-:Y:S02]  /*236b0*/  FSEL R54, R38, R36, !P0 ;  /* 0x0000002426367208 */ /* 0x001fe40004000000 */
[----:B------:R-:W-:Y:S02]  /*236c0*/  FSEL R55, R39, R37, !P0 ;  /* 0x0000002527377208 */ /* 0x000fe40004000000 */
[C---:B------:R-:W-:Y:S01]  /*236d0*/  ISETP.NE.AND P0, PT, R32.reuse, 0x400, PT ;  /* 0x000004002000780c */ /* 0x040fe20003f05270 */
[----:B------:R-:W-:Y:S01]  /*236e0*/  IMAD.MOV.U32 R34, RZ, RZ, R54 ;  /* 0x000000ffff227224 */ /* 0x000fe200078e0036 */
[----:B------:R-:W-:Y:S02]  /*236f0*/  MOV R35, R55 ;  /* 0x0000003700237202 */ /* 0x000fe40000000f00 */
[----:B------:R-:W-:-:S04]  /*23700*/  IADD3 R38, R32, -0x1, RZ ;  /* 0xffffffff20267810 */ /* 0x000fc80007ffe0ff */
[----:B------:R-:W0:-:S05]  /*23710*/  DFMA R36, R34, R40, c[0x2][0x1f0] ;  /* 0x00807c002224762b */ /* 0x000e0a0000000028 */
[----:B------:R-:W-:Y:S01]  /*23720*/  @P0 IMAD.MOV R38, RZ, RZ, R32 ;  /* 0x000000ffff260224 */ /* 0x000fe200078e0220 */
[----:B0-----:R-:W0:-:S04]  /*23730*/  DFMA R36, R34, R36, c[0x2][0x1f8] ;  /* 0x00807e002224762b */ /* 0x001e080000000024 */
[----:B------:R-:W-:Y:S01]  /*23740*/  LEA R39, R38, 0x3ff00000, 0x14 ;  /* 0x3ff0000026277811 */ /* 0x000fe200078ea0ff */
[----:B------:R-:W-:Y:S01]  /*23750*/  IMAD.MOV.U32 R38, RZ, RZ, RZ ;  /* 0x000000ffff267224 */ /* 0x000fe200078e00ff */
[----:B0-----:R-:W0:-:S05]  /*23760*/  DFMA R36, R34, R36, c[0x2][0x200] ;  /* 0x008080002224762b */ /* 0x001e0a0000000024 */
        /* <DEDUP_REMOVED lines=14> */
.L_x_5786:
[----:B------:R-:W-:Y:S05]  /*23850*/  BSYNC B2 ;  /* 0x0000000000027941 */ /* 0x000fea0003800000 */
.L_x_5784:
[----:B------:R-:W0:Y:S01]  /*23860*/  DSETP.GTU.AND P0, PT, R48, +INF , PT ;  /* 0x7ff000003000742a */ /* 0x000e220003f0c000 */
[----:B------:R-:W-:-:S13]  /*23870*/  BSSY B5, `(.L_x_5787) ;  /* 0x0000092000057945 */ /* 0x000fda0003800000 */
[----:B0-----:R-:W-:Y:S05]  /*23880*/  @P0 BRA `(.L_x_5788) ;  /* 0x000008f000000947 */ /* 0x001fea0003800000 */
[----:B------:R-:W-:Y:S01]  /*23890*/  BSSY B6, `(.L_x_5789) ;  /* 0x0000005000067945 */ /* 0x000fe20003800000 */
[----:B------:R-:W-:Y:S01]  /*238a0*/  MOV R34, R48 ;  /* 0x0000003000227202 */ /* 0x000fe20000000f00 */
[----:B------:R-:W-:Y:S01]  /*238b0*/  IMAD.MOV.U32 R33, RZ, RZ, R49 ;  /* 0x000000ffff217224 */ /* 0x000fe200078e0031 */
[----:B------:R-:W-:Y:S02]  /*238c0*/  MOV R32, 0x238e0 ;  /* 0x000238e000207802 */ /* 0x000fe40000000f00 */
[----:B------:R-:W-:Y:S05]  /*238d0*/  CALL.REL.NOINC `($_ZN2at6native29vectorized_elementwise_kernelILi2EN48_GLOBAL__N__08322988_15_IGammaKernel_cu_cb51a28d10CalcIgammaIdEESt5arrayIPcLm3EEEEviT0_T1_$__internal_lgamma_pos) ;  /* 0x0002316000007944 */ /* 0x000fea0003c00000 */
[----:B------:R-:W-:Y:S05]  /*238e0*/  BSYNC B6 ;  /* 0x0000000000067941 */ /* 0x000fea0003800000 */
.L_x_5789:
[----:B------:R-:W-:Y:S01]  /*238f0*/  ISETP.GT.AND P0, PT, R5, -0x1, PT ;  /* 0xffffffff0500780c */ /* 0x000fe20003f04270 */
[----:B------:R-:W-:Y:S01]  /*23900*/  IMAD.MOV.U32 R4, RZ, RZ, R34 ;  /* 0x000000ffff047224 */ /* 0x000fe200078e0022 */
[----:B------:R-:W-:-:S03]  /*23910*/  MOV R5, R33 ;  /* 0x0000002100057202 */ /* 0x000fc60000000f00 */
[----:B------:R-:W-:Y:S02]  /*23920*/  IMAD.MOV.U32 R32, RZ, RZ, R4 ;  /* 0x000000ffff207224 */ /* 0x000fe400078e0004 */
[----:B------:R-:W-:-:S06]  /*23930*/  IMAD.MOV.U32 R33, RZ, RZ, R5 ;  /* 0x000000ffff217224 */ /* 0x000fcc00078e0005 */
        /* <DEDUP_REMOVED lines=62> */
.L_x_5794:
[----:B------:R-:W-:Y:S05]  /*23d20*/  BSYNC B4 ;  /* 0x0000000000047941 */ /* 0x000fea0003800000 */
.L_x_5793:
[----:B------:R-:W-:Y:S01]  /*23d30*/  IMAD.MOV.U32 R35, RZ, RZ, R69 ;  /* 0x000000ffff237224 */ /* 0x000fe200078e0045 */
[----:B------:R-:W-:Y:S01]  /*23d40*/  MOV R49, R69 ;  /* 0x0000004500317202 */ /* 0x000fe20000000f00 */
[----:B------:R-:W-:Y:S02]  /*23d50*/  IMAD.MOV.U32 R48, RZ, RZ, R68 ;  /* 0x000000ffff307224 */ /* 0x000fe400078e0044 */
.L_x_5792:
[----:B------:R-:W-:Y:S05]  /*23d60*/  BSYNC B3 ;  /* 0x0000000000037941 */ /* 0x000fea0003800000 */
.L_x_5791:
        /* <DEDUP_REMOVED lines=59> */
.L_x_5796:
[----:B------:R-:W-:Y:S05]  /*24120*/  BSYNC B2 ;  /* 0x0000000000027941 */ /* 0x000fea0003800000 */
.L_x_5795:
[----:B-1----:R-:W-:-:S04]  /*24130*/  DADD R4, -R4, R32 ;  /* 0x0000000004047229 */ /* 0x002fc80000000120 */
[----:B------:R-:W1:-:S10]  /*24140*/  DADD R32, -RZ, -R32 ;  /* 0x00000000ff207229 */ /* 0x000e540000000920 */
[----:B-1----:R-:W-:Y:S02]  /*24150*/  FSEL R32, R32, R4, !P3 ;  /* 0x0000000420207208 */ /* 0x002fe40005800000 */
[----:B------:R-:W-:Y:S01]  /*24160*/  FSEL R33, R33, R5, !P3 ;  /* 0x0000000521217208 */ /* 0x000fe20005800000 */
[----:B------:R-:W-:Y:S05]  /*24170*/  BRA `(.L_x_5790) ;  /* 0x0000001000007947 */ /* 0x000fea0003800000 */
.L_x_5788:
[----:B------:R0:W1:-:S06]  /*24180*/  DADD R32, R4, R4 ;  /* 0x0000000004207229 */ /* 0x00004c0000000004 */
.L_x_5790:
[----:B------:R-:W-:Y:S05]  /*24190*/  BSYNC B5 ;  /* 0x0000000000057941 */ /* 0x000fea0003800000 */
.L_x_5787:
[----:B-1----:R-:W1:Y:S01]  /*241a0*/  DADD R50, R50, -R32 ;  /* 0x0000000032327229 */ /* 0x002e620000000820 */
[----:B0-----:R-:W-:Y:S01]  /*241b0*/  IMAD.MOV.U32 R4, RZ, RZ, 0x652b82fe ;  /* 0x652b82feff047424 */ /* 0x001fe200078e00ff */
[----:B------:R-:W-:Y:S01]  /*241c0*/  MOV R5, 0x3ff71547 ;  /* 0x3ff7154700057802 */ /* 0x000fe20000000f00 */
[----:B------:R-:W-:Y:S01]  /*241d0*/  IMAD.MOV.U32 R36, RZ, RZ, 0x69ce2bdf ;  /* 0x69ce2bdfff247424 */ /* 0x000fe200078e00ff */
[----:B------:R-:W-:Y:S01]  /*241e0*/  BSSY B2, `(.L_x_5797) ;  /* 0x0000022000027945 */ /* 0x000fe20003800000 */
[----:B------:R-:W-:-:S03]  /*241f0*/  IMAD.MOV.U32 R37, RZ, RZ, 0x3e5ade15 ;  /* 0x3e5ade15ff257424 */ /* 0x000fc600078e00ff */
[----:B-1----:R-:W0:Y:S02]  /*24200*/  DFMA R4, R50, R4, 6.75539944105574400000e+15 ;  /* 0x433800003204742b */ /* 0x002e240000000004 */
        /* <DEDUP_REMOVED lines=31> */
.L_x_5798:
[----:B------:R-:W-:Y:S05]  /*24400*/  BSYNC B2 ;  /* 0x0000000000027941 */ /* 0x000fea0003800000 */
.L_x_5797:
[----:B-1----:R1:W2:Y:S01]  /*24410*/  DFMA R52, -R52, R32, -R54 ;  /* 0x000000203434722b */ /* 0x0022a20000000936 */
[----:B------:R-:W-:Y:S05]  /*24420*/  BRA `(.L_x_5658) ;  /* 0x000211e000007947 */ /* 0x000fea0003800000 */
.L_x_5765:
        /* <DEDUP_REMOVED lines=20> */
[----:B------:R-:W-:Y:S01]  /*24570*/  IMAD.MOV.U32 R68, RZ, RZ, -0x80000000 ;  /* 0x80000000ff447424 */ /* 0x000fe200078e00ff */
[----:B------:R-:W-:Y:S01]  /*24580*/  MOV R70, 0x0 ;  /* 0x0000000000467802 */ /* 0x000fe20000000f00 */
[----:B------:R-:W-:Y:S01]  /*24590*/  IMAD.MOV.U32 R69, RZ, RZ, 0x419cbd69 ;  /* 0x419cbd69ff457424 */ /* 0x000fe200078e00ff */
[----:B0-----:R-:W-:Y:S01]  /*245a0*/  MOV R41, 0x3ff00000 ;  /* 0x3ff0000000297802 */ /* 0x001fe20000000f00 */
[----:B------:R-:W-:Y:S01]  /*245b0*/  IMAD.MOV.U32 R40, RZ, RZ, 0x0 ;  /* 0x00000000ff287424 */ /* 0x000fe200078e00ff */
        /* <DEDUP_REMOVED lines=15> */
[----:B------:R-:W-:Y:S01]  /*246b0*/  DSETP.GT.AND P0, PT, R48, 1, PT ;  /* 0x3ff000003000742a */ /* 0x000fe20003f04000 */
[----:B------:R0:W-:Y:S01]  /*246c0*/  STL.64 [R1+0x2780], R42 ;  /* 0x0027802a01007387 */ /* 0x0001e20000100a00 */
[----:B-1----:R-:W-:Y:S01]  /*246d0*/  IMAD.MOV.U32 R60, RZ, RZ, 0x0 ;  /* 0x00000000ff3c7424 */ /* 0x002fe200078e00ff */
[----:B------:R-:W-:Y:S01]  /*246e0*/  BSSY B3, `(.L_x_5801) ;  /* 0x0000048000037945 */ /* 0x000fe20003800000 */
[----:B------:R-:W-:Y:S01]  /*246f0*/  IMAD.MOV.U32 R61, RZ, RZ, 0x4115d0bc ;  /* 0x4115d0bcff3d7424 */ /* 0x000fe200078e00ff */
[----:B--2---:R-:W-:Y:S01]  /*24700*/  MOV R67, 0x41697171 ;  /* 0x4169717100437802 */ /* 0x004fe20000000f00 */
[----:B------:R-:W-:Y:S01]  /*24710*/  IMAD.MOV.U32 R66, RZ, RZ, -0x20000000 ;  /* 0xe0000000ff427424 */ /* 0x000fe200078e00ff */
[----:B------:R-:W-:Y:S01]  /*24720*/  STL.64 [R1+0x2788], R52 ;  /* 0x0027883401007387 */ /* 0x000fe20000100a00 */
[----:B------:R-:W-:Y:S01]  /*24730*/  IMAD.MOV.U32 R38, RZ, RZ, -0x19c7c7e ;  /* 0xfe638382ff267424 */ /* 0x000fe200078e00ff */
[----:B---3--:R-:W-:Y:S01]  /*24740*/  MOV R40, 0x70000000 ;  /* 0x7000000000287802 */ /* 0x008fe20000000f00 */
[----:B------:R-:W-:Y:S01]  /*24750*/  IMAD.MOV.U32 R41, RZ, RZ, 0x41991871 ;  /* 0x41991871ff297424 */ /* 0x000fe200078e00ff */
[----:B------:R-:W-:Y:S01]  /*24760*/  STL.64 [R1+0x2790], R54 ;  /* 0x0027903601007387 */ /* 0x000fe20000100a00 */
[----:B------:R-:W-:Y:S01]  /*24770*/  IMAD.MOV.U32 R39, RZ, RZ, 0x40338519 ;  /* 0x40338519ff277424 */ /* 0x000fe200078e00ff */
[----:B0-----:R-:W-:Y:S01]  /*24780*/  MOV R43, 0x41a1fda6 ;  /* 0x41a1fda6002b7802 */ /* 0x001fe20000000f00 */
[----:B------:R-:W-:Y:S01]  /*24790*/  IMAD.MOV.U32 R42, RZ, RZ, -0x50000000 ;  /* 0xb0000000ff2a7424 */ /* 0x000fe200078e00ff */
        /* <DEDUP_REMOVED lines=31> */
[----:B------:R-:W-:Y:S01]  /*24990*/  IMAD.MOV.U32 R39, RZ, RZ, 0x3f78d44d ;  /* 0x3f78d44dff277424 */ /* 0x000fe200078e00ff */
[----:B---3--:R-:W-:Y:S01]  /*249a0*/  MOV R63, 0x1 ;  /* 0x00000001003f7802 */ /* 0x008fe20000000f00 */
[----:B------:R-:W-:Y:S01]  /*249b0*/  IMAD.MOV.U32 R62, RZ, RZ, RZ ;  /* 0x000000ffff3e7224 */ /* 0x000fe200078e00ff */
        /* <DEDUP_REMOVED lines=15> */
[----:B------:R-:W-:Y:S02]  /*24ab0*/  MOV R39, R5 ;  /* 0x0000000500277202 */ /* 0x000fe40000000f00 */
[----:B------:R-:W-:Y:S02]  /*24ac0*/  IADD3 R40, R40, -0x100000, RZ ;  /* 0xfff0000028287810 */ /* 0x000fe40007ffe0ff */
[----:B------:R-:W-:Y:S02]  /*24ad0*/  MOV R36, 0x24af0 ;  /* 0x00024af000247802 */ /* 0x000fe40000000f00 */
[----:B------:R-:W-:Y:S05]  /*24ae0*/  CALL.REL.NOINC `($__internal_24_$__cuda_sm20_dblrcp_rn_slowpath_v3) ;  /* 0x00020b6000007944 */ /* 0x000fea0003c00000 */
.L_x_5804:
[----:B------:R-:W-:Y:S05]  /*24af0*/  BSYNC B4 ;  /* 0x0000000000047941 */ /* 0x000fea0003800000 */
.L_x_5803:
[----:B-1----:R-:W-:Y:S01]  /*24b00*/  IMAD.MOV.U32 R37, RZ, RZ, R39 ;  /* 0x000000ffff257224 */ /* 0x002fe200078e0027 */
[----:B------:R-:W-:Y:S01]  /*24b10*/  HFMA2.MMA R39, -RZ, RZ, 2.771484375, 0.01287841796875 ;  /* 0x418b2298ff277435 */ /* 0x000fe200000001ff */
[----:B------:R-:W-:Y:S01]  /*24b20*/  IMAD.MOV.U32 R36, RZ, RZ, R38 ;  /* 0x000000ffff247224 */ /* 0x000fe200078e0026 */
[----:B------:R-:W-:Y:S01]  /*24b30*/  MOV R62, 0xc ;  /* 0x0000000c003e7802 */ /* 0x000fe20000000f00 */
[----:B------:R-:W-:-:S02]  /*24b40*/  IMAD.MOV.U32 R63, RZ, RZ, -0x1 ;  /* 0xffffffffff3f7424 */ /* 0x000fc400078e00ff */
[----:B------:R-:W-:Y:S02]  /*24b50*/  IMAD.MOV.U32 R38, RZ, RZ, -0x30b135d2 ;  /* 0xcf4eca2eff267424 */ /* 0x000fe400078e00ff */
.L_x_5802:
[----:B-1----:R-:W-:Y:S05]  /*24b60*/  BSYNC B3 ;  /* 0x0000000000037941 */ /* 0x002fea0003800000 */
.L_x_5801:
[----:B------:R-:W1:Y:S01]  /*24b70*/  DSETP.GT.AND P0, PT, R48, 1, PT ;  /* 0x3ff000003000742a */ /* 0x000e620003f04000 */
[----:B------:R-:W-:Y:S01]  /*24b80*/  IADD3 R33, R64, 0x13e8, RZ ;  /* 0x000013e840217810 */ /* 0x000fe20007ffe0ff */
[----:B------:R-:W-:-:S04]  /*24b90*/  IMAD.SHL.U32 R68, R63, 0x8, RZ ;  /* 0x000000083f447824 */ /* 0x000fc800078e00ff */
[----:B-1----:R-:W-:-:S05]  /*24ba0*/  SEL R33, R33, R32, P0 ;  /* 0x0000002021217207 */ /* 0x002fca0000000000 */
[----:B------:R-:W-:-:S05]  /*24bb0*/  IMAD.IADD R71, R33, 0x1, R68 ;  /* 0x0000000121477824 */ /* 0x000fca00078e0244 */
[----:B------:R1:W2:Y:S01]  /*24bc0*/  LDL.64 R32, [R71] ;  /* 0x0000000047207983 */ /* 0x0002a20000100a00 */
[----:B------:R-:W-:-:S05]  /*24bd0*/  IADD3 R75, R71, R68, RZ ;  /* 0x00000044474b7210 */ /* 0x000fca0007ffe0ff */
[----:B0-----:R0:W3:Y:S01]  /*24be0*/  LDL.64 R40, [R75] ;  /* 0x000000004b287983 */ /* 0x0010e20000100a00 */
[----:B------:R-:W-:-:S04]  /*24bf0*/  IMAD.IADD R67, R75, 0x1, R68 ;  /* 0x000000014b437824 */ /* 0x000fc800078e0244 */
[----:B------:R-:W-:Y:S01]  /*24c00*/  IMAD.IADD R73, R67, 0x1, R68 ;  /* 0x0000000143497824 */ /* 0x000fe200078e0244 */
[----:B------:R4:W5:Y:S04]  /*24c10*/  LDL.64 R52, [R67] ;  /* 0x0000000043347983 */ /* 0x0009680000100a00 */
[----:B------:R0:W5:Y:S01]  /*24c20*/  LDL.64 R54, [R73] ;  /* 0x0000000049367983 */ /* 0x0001620000100a00 */
[----:B------:R-:W-:-:S05]  /*24c30*/  IADD3 R65, R73, R68, RZ ;  /* 0x0000004449417210 */ /* 0x000fca0007ffe0ff */
[----:B------:R0:W5:Y:S01]  /*24c40*/  LDL.64 R60, [R65] ;  /* 0x00000000413c7983 */ /* 0x0001620000100a00 */
[----:B------:R-:W-:-:S04]  /*24c50*/  IMAD.IADD R69, R65, 0x1, R68 ;  /* 0x0000000141457824 */ /* 0x000fc800078e0244 */
[--C-:B-1----:R-:W-:Y:S01]  /*24c60*/  IMAD.IADD R71, R69, 0x1, R68.reuse ;  /* 0x0000000145477824 */ /* 0x102fe200078e0244 */
[----:B------:R1:W5:Y:S01]  /*24c70*/  LDL.64 R42, [R69] ;  /* 0x00000000452a7983 */ /* 0x0003620000100a00 */
[----:B------:R-:W-:Y:S02]  /*24c80*/  IADD3 R91, R62, R63, RZ ;  /* 0x0000003f3e5b7210 */ /* 0x000fe40007ffe0ff */
[----:B0-----:R-:W-:Y:S01]  /*24c90*/  IMAD.IADD R75, R71, 0x1, R68 ;  /* 0x00000001474b7824 */ /* 0x001fe200078e0244 */
[----:B------:R0:W5:Y:S02]  /*24ca0*/  LDL.64 R62, [R71] ;  /* 0x00000000473e7983 */ /* 0x0001640000100a00 */
[----:B------:R-:W-:Y:S02]  /*24cb0*/  IMAD.U32 R91, R91, 0x8, R64 ;  /* 0x000000085b5b7824 */ /* 0x000fe400078e0040 */
[----:B----4-:R4:W5:Y:S01]  /*24cc0*/  LDL.64 R66, [R75] ;  /* 0x000000004b427983 */ /* 0x0109620000100a00 */
[----:B------:R-:W-:Y:S01]  /*24cd0*/  IADD3 R79, R75, R68, RZ ;  /* 0x000000444b4f7210 */ /* 0x000fe20007ffe0ff */
[----:B------:R-:W-:-:S02]  /*24ce0*/  IMAD.IADD R77, R68, 0x1, R91 ;  /* 0x00000001444d7824 */ /* 0x000fc400078e025b */
[----:B------:R0:W5:Y:S02]  /*24cf0*/  LDL.64 R80, [R91] ;  /* 0x000000005b507983 */ /* 0x0001640000100a00 */
[----:B------:R-:W-:Y:S02]  /*24d00*/  IMAD.IADD R73, R79, 0x1, R68 ;  /* 0x000000014f497824 */ /* 0x000fe400078e0244 */
[----:B------:R4:W5:Y:S01]  /*24d10*/  LDL.64 R64, [R79] ;  /* 0x000000004f407983 */ /* 0x0009620000100a00 */
[----:B-1----:R-:W-:-:S03]  /*24d20*/  IADD3 R69, R77, R68, RZ ;  /* 0x000000444d457210 */ /* 0x002fc60007ffe0ff */
[----:B------:R1:W5:Y:S01]  /*24d30*/  LDL.64 R82, [R77] ;  /* 0x000000004d527983 */ /* 0x0003620000100a00 */
[----:B0-----:R-:W-:-:S03]  /*24d40*/  IMAD.IADD R71, R73, 0x1, R68 ;  /* 0x0000000149477824 */ /* 0x001fc600078e0244 */
[----:B------:R0:W5:Y:S01]  /*24d50*/  LDL.64 R84, [R73] ;  /* 0x0000000049547983 */ /* 0x0001620000100a00 */
[----:B----4-:R-:W-:-:S03]  /*24d60*/  IMAD.IADD R75, R69, 0x1, R68 ;  /* 0x00000001454b7824 */ /* 0x010fc600078e0244 */
[----:B------:R4:W5:Y:S01]  /*24d70*/  LDL.64 R86, [R69] ;  /* 0x0000000045567983 */ /* 0x0009620000100a00 */
[----:B------:R-:W-:-:S03]  /*24d80*/  IADD3 R70, R71, R68, RZ ;  /* 0x0000004447467210 */ /* 0x000fc60007ffe0ff */
[----:B------:R0:W5:Y:S01]  /*24d90*/  LDL.64 R88, [R71] ;  /* 0x0000000047587983 */ /* 0x0001620000100a00 */
[----:B------:R-:W-:-:S03]  /*24da0*/  IMAD.IADD R79, R75, 0x1, R68 ;  /* 0x000000014b4f7824 */ /* 0x000fc600078e0244 */
[----:B------:R0:W5:Y:S04]  /*24db0*/  LDL.64 R90, [R75] ;  /* 0x000000004b5a7983 */ /* 0x0001680000100a00 */
[----:B------:R-:W5:Y:S01]  /*24dc0*/  LDL.64 R92, [R70] ;  /* 0x00000000465c7983 */ /* 0x000f620000100a00 */
[----:B-1----:R-:W-:-:S03]  /*24dd0*/  IMAD.IADD R77, R79, 0x1, R68 ;  /* 0x000000014f4d7824 */ /* 0x002fc600078e0244 */
[----:B------:R1:W5:Y:S02]  /*24de0*/  LDL.64 R94, [R79] ;  /* 0x000000004f5e7983 */ /* 0x0003640000100a00 */
[-C--:B0-----:R-:W-:Y:S02]  /*24df0*/  IADD3 R73, R77, R68.reuse, RZ ;  /* 0x000000444d497210 */ /* 0x081fe40007ffe0ff */
[----:B------:R0:W5:Y:S03]  /*24e00*/  LDL.64 R96, [R77] ;  /* 0x000000004d607983 */ /* 0x0001660000100a00 */
[--C-:B----4-:R-:W-:Y:S01]  /*24e10*/  IMAD.IADD R69, R73, 0x1, R68.reuse ;  /* 0x0000000149457824 */ /* 0x110fe200078e0244 */
[----:B------:R4:W5:Y:S03]  /*24e20*/  LDL.64 R98, [R73] ;  /* 0x0000000049627983 */ /* 0x0009660000100a00 */
[----:B------:R-:W-:Y:S01]  /*24e30*/  IMAD.IADD R71, R69, 0x1, R68 ;  /* 0x0000000145477824 */ /* 0x000fe200078e0244 */
[----:B------:R-:W5:Y:S04]  /*24e40*/  LDL.64 R100, [R69] ;  /* 0x0000000045647983 */ /* 0x000f680000100a00 */
[----:B------:R-:W5:Y:S01]  /*24e50*/  LDL.64 R102, [R71] ;  /* 0x0000000047667983 */ /* 0x000f620000100a00 */
[----:B------:R-:W-:-:S05]  /*24e60*/  IADD3 R75, R71, R68, RZ ;  /* 0x00000044474b7210 */ /* 0x000fca0007ffe0ff */
[----:B------:R-:W5:Y:S01]  /*24e70*/  LDL.64 R104, [R75] ;  /* 0x000000004b687983 */ /* 0x000f620000100a00 */
[----:B-1----:R-:W-:-:S04]  /*24e80*/  IMAD.IADD R79, R75, 0x1, R68 ;  /* 0x000000014b4f7824 */ /* 0x002fc800078e0244 */
[----:B------:R-:W-:Y:S01]  /*24e90*/  IMAD.IADD R68, R79, 0x1, R68 ;  /* 0x000000014f447824 */ /* 0x000fe200078e0244 */
[----:B------:R-:W5:Y:S04]  /*24ea0*/  LDL.64 R106, [R79] ;  /* 0x000000004f6a7983 */ /* 0x000f680000100a00 */
[----:B0-----:R-:W5:Y:S01]  /*24eb0*/  LDL.64 R76, [R68] ;  /* 0x00000000444c7983 */ /* 0x001f620000100a00 */
[----:B----4-:R-:W-:Y:S01]  /*24ec0*/  FSEL R73, RZ, 1.875, P0 ;  /* 0x3ff00000ff497808 */ /* 0x010fe20000000000 */
        /* <DEDUP_REMOVED lines=20> */
[-C--:B-1----:R-:W0:Y:S02]  /*25010*/  DFMA R38, R38, R36.reuse, R96 ;  /* 0x000000242626722b */ /* 0x082e240000000060 */
[----:B--2---:R-:W1:Y:S04]  /*25020*/  MUFU.RCP64H R33, R65 ;  /* 0x0000004100217308 */ /* 0x004e680000001800 */
        /* <DEDUP_REMOVED lines=21> */
[----:B------:R-:W-:Y:S05]  /*25180*/  CALL.REL.NOINC `($__internal_25_$__cuda_sm20_div_rn_f64_full) ;  /* 0x0002074000007944 */ /* 0x000fea0003c00000 */
[----:B------:R-:W-:Y:S02]  /*25190*/  IMAD.MOV.U32 R60, RZ, RZ, R68 ;  /* 0x000000ffff3c7224 */ /* 0x000fe400078e0044 */
[----:B------:R-:W-:Y:S02]  /*251a0*/  IMAD.MOV.U32 R61, RZ, RZ, R65 ;  /* 0x000000ffff3d7224 */ /* 0x000fe400078e0041 */
.L_x_5806:
[----:B------:R-:W-:Y:S05]  /*251b0*/  BSYNC B3 ;  /* 0x0000000000037941 */ /* 0x000fea0003800000 */
.L_x_5805:
        /* <DEDUP_REMOVED lines=22> */
[----:B------:R-:W-:Y:S05]  /*25320*/  CALL.REL.NOINC `($__internal_25_$__cuda_sm20_div_rn_f64_full) ;  /* 0x000205a000007944 */ /* 0x000fea0003c00000 */
[----:B------:R-:W-:Y:S02]  /*25330*/  IMAD.MOV.U32 R38, RZ, RZ, R68 ;  /* 0x000000ffff267224 */ /* 0x000fe400078e0044 */
[----:B------:R-:W-:Y:S02]  /*25340*/  IMAD.MOV.U32 R39, RZ, RZ, R65 ;  /* 0x000000ffff277224 */ /* 0x000fe400078e0041 */
.L_x_5808:
[----:B------:R-:W-:Y:S05]  /*25350*/  BSYNC B3 ;  /* 0x0000000000037941 */ /* 0x000fea0003800000 */
.L_x_5807:
        /* <DEDUP_REMOVED lines=17> */
[----:B0-----:R-:W-:Y:S01]  /*25470*/  MOV R36, R42 ;  /* 0x0000002a00247202 */ /* 0x001fe20000000f00 */
[----:B------:R-:W-:Y:S01]  /*25480*/  IMAD.MOV.U32 R54, RZ, RZ, R38 ;  /* 0x000000ffff367224 */ /* 0x000fe200078e0026 */
[----:B------:R-:W-:Y:S01]  /*25490*/  MOV R38, 0x254c0 ;  /* 0x000254c000267802 */ /* 0x000fe20000000f00 */
[----:B------:R-:W-:Y:S02]  /*254a0*/  IMAD.MOV.U32 R42, RZ, RZ, R32 ;  /* 0x000000ffff2a7224 */ /* 0x000fe400078e0020 */
[----:B-1----:R-:W-:Y:S05]  /*254b0*/  CALL.REL.NOINC `($__internal_26_$__cuda_sm20_dsqrt_rn_f64_mediumpath_v1) ;  /* 0x00020a7000007944 */ /* 0x002fea0003c00000 */
[----:B------:R-:W-:Y:S01]  /*254c0*/  MOV R66, R36 ;  /* 0x0000002400427202 */ /* 0x000fe20000000f00 */
[----:B------:R-:W-:Y:S02]  /*254d0*/  IMAD.MOV.U32 R67, RZ, RZ, R33 ;  /* 0x000000ffff437224 */ /* 0x000fe400078e0021 */
.L_x_5810:
[----:B------:R-:W-:Y:S05]  /*254e0*/  BSYNC B3 ;  /* 0x0000000000037941 */ /* 0x000fea0003800000 */
.L_x_5809:
        /* <DEDUP_REMOVED lines=22> */
.L_x_5812:
[----:B------:R-:W-:Y:S05]  /*25650*/  BSYNC B3 ;  /* 0x0000000000037941 */ /* 0x000fea0003800000 */
.L_x_5811:
        /* <DEDUP_REMOVED lines=26> */
.L_x_5815:
[----:B------:R-:W-:Y:S05]  /*25800*/  BSYNC B3 ;  /* 0x0000000000037941 */ /* 0x000fea0003800000 */
.L_x_5814:
        /* <DEDUP_REMOVED lines=8> */
[----:B------:R-:W-:Y:S02]  /*25890*/  IMAD.MOV.U32 R48, RZ, RZ, R38 ;  /* 0x000000ffff307224 */ /* 0x000fe400078e0026 */
[----:B------:R-:W-:-:S08]  /*258a0*/  IMAD.MOV.U32 R38, RZ, RZ, -0x3ff ;  /* 0xfffffc01ff267424 */ /* 0x000fd000078e00ff */
[----:B------:R-:W0:Y:S01]  /*258b0*/  @!P0 DMUL R40, R40, 1.80143985094819840000e+16 ;  /* 0x4350000028288828 */ /* 0x000e220000000000 */
[----:B------:R-:W-:-:S09]  /*258c0*/  @!P0 IMAD.MOV.U32 R38, RZ, RZ, -0x435 ;  /* 0xfffffbcbff268424 */ /* 0x000fd200078e00ff */
[----:B0-----:R-:W-:Y:S01]  /*258d0*/  @!P0 IMAD.MOV.U32 R39, RZ, RZ, R41 ;  /* 0x000000ffff278224 */ /* 0x001fe200078e0029 */
[----:B------:R-:W-:-:S04]  /*258e0*/  @!P0 MOV R48, R40 ;  /* 0x0000002800308202 */ /* 0x000fc80000000f00 */
        /* <DEDUP_REMOVED lines=52> */
.L_x_5817:
        /* <DEDUP_REMOVED lines=22> */
.L_x_5820:
[----:B------:R-:W-:Y:S05]  /*25d90*/  BSYNC B4 ;  /* 0x0000000000047941 */ /* 0x000fea0003800000 */
.L_x_5819:
        /* <DEDUP_REMOVED lines=15> */
.L_x_5818:
[----:B------:R-:W-:Y:S05]  /*25e90*/  BSYNC B3 ;  /* 0x0000000000037941 */ /* 0x000fea0003800000 */
.L_x_5816:
[----:B------:R-:W2:Y:S01]  /*25ea0*/  MUFU.RCP64H R39, R35 ;  /* 0x0000002300277308 */ /* 0x000ea20000001800 */
[----:B------:R-:W-:Y:S01]  /*25eb0*/  MOV R38, 0x1 ;  /* 0x0000000100267802 */ /* 0x000fe20000000f00 */
        /* <DEDUP_REMOVED lines=21> */
.L_x_5822:
[----:B------:R-:W-:Y:S05]  /*26010*/  BSYNC B3 ;  /* 0x0000000000037941 */ /* 0x000fea0003800000 */
.L_x_5821:
        /* <DEDUP_REMOVED lines=38> */
.L_x_5824:
[----:B------:R-:W-:Y:S05]  /*26280*/  BSYNC B2 ;  /* 0x0000000000027941 */ /* 0x000fea0003800000 */
.L_x_5823:
[----:B-1----:R1:W2:Y:S01]  /*26290*/  DMUL R40, R40, R32 ;  /* 0x0000002028287228 */ /* 0x0022a20000000000 */
[----:B------:R-:W-:Y:S05]  /*262a0*/  BRA `(.L_x_5825) ;  /* 0x000017c000007947 */ /* 0x000fea0003800000 */
.L_x_5813:
        /* <DEDUP_REMOVED lines=34> */
[----:B-1----:R-:W-:Y:S01]  /*264d0*/  IMAD R37, R38, 0x100000, R43 ;  /* 0x0010000026257824 */ /* 0x002fe200078e022b */
[----:B------:R-:W-:Y:S01]  /*264e0*/  MOV R36, R42 ;  /* 0x0000002a00247202 */ /* 0x000fe20000000f00 */
[----:B------:R-:W-:Y:S05]  /*264f0*/  @!P0 BRA `(.L_x_5827) ;  /* 0x000000d000008947 */ /* 0x000fea0003800000 */
[----:B------:R-:W-:Y:S01]  /*26500*/  FSETP.GEU.FTZ.AND P0, PT, |R59|, 4.2275390625, PT ;  /* 0x408748003b00780b */ /* 0x000fe20003f1e200 */
[----:B------:R-:W-:-:S04]  /*26510*/  DADD R40, R58, +INF ;  /* 0x7ff000003a287429 */ /* 0x000fc80000000000 */
[----:B------:R-:W0:-:S06]  /*26520*/  DSETP.GEU.AND P1, PT, R58, RZ, PT ;  /* 0x000000ff3a00722a */ /* 0x000e0c0003f2e000 */
[----:B0-----:R-:W-:Y:S02]  /*26530*/  FSEL R37, R41, RZ, P1 ;  /* 0x000000ff29257208 */ /* 0x001fe40000800000 */
[----:B------:R-:W-:-:S04]  /*26540*/  @!P0 LEA.HI R36, R38, R38, RZ, 0x1 ;  /* 0x0000002626248211 */ /* 0x000fc800078f08ff */
[----:B------:R-:W-:Y:S02]  /*26550*/  @!P0 SHF.R.S32.HI R39, RZ, 0x1, R36 ;  /* 0x00000001ff278819 */ /* 0x000fe40000011424 */
[----:B------:R-:W-:Y:S01]  /*26560*/  FSEL R36, R40, RZ, P1 ;  /* 0x000000ff28247208 */ /* 0x000fe20000800000 */
[----:B------:R-:W-:Y:S02]  /*26570*/  @!P0 IMAD.MOV.U32 R40, RZ, RZ, RZ ;  /* 0x000000ffff288224 */ /* 0x000fe400078e00ff */
[----:B------:R-:W-:Y:S02]  /*26580*/  @!P0 IMAD.IADD R38, R38, 0x1, -R39 ;  /* 0x0000000126268824 */ /* 0x000fe400078e0a27 */
[----:B------:R-:W-:-:S03]  /*26590*/  @!P0 IMAD R39, R39, 0x100000, R43 ;  /* 0x0010000027278824 */ /* 0x000fc600078e022b */
[----:B------:R-:W-:Y:S02]  /*265a0*/  @!P0 LEA R41, R38, 0x3ff00000, 0x14 ;  /* 0x3ff0000026298811 */ /* 0x000fe400078ea0ff */
[----:B------:R-:W-:-:S06]  /*265b0*/  @!P0 MOV R38, R42 ;  /* 0x0000002a00268202 */ /* 0x000fcc0000000f00 */
[----:B------:R0:W1:-:S06]  /*265c0*/  @!P0 DMUL R36, R38, R40 ;  /* 0x0000002826248228 */ /* 0x00004c0000000000 */
.L_x_5827:
[----:B------:R-:W-:Y:S05]  /*265d0*/  BSYNC B2 ;  /* 0x0000000000027941 */ /* 0x000fea0003800000 */
.L_x_5826:
        /* <DEDUP_REMOVED lines=10> */
.L_x_5829:
[----:B------:R-:W-:Y:S05]  /*26680*/  BSYNC B3 ;  /* 0x0000000000037941 */ /* 0x000fea0003800000 */
.L_x_5828:
[----:B------:R-:W-:Y:S01]  /*26690*/  LOP3.LUT R34, R5, 0x7ff00000, RZ, 0xc0, !PT ;  /* 0x7ff0000005227812 */ /* 0x000fe200078ec0ff */
[----:B------:R2:W3:Y:S01]  /*266a0*/  DADD R42, -RZ, |R72| ;  /* 0x00000000ff2a7229 */ /* 0x0004e20000000548 */
[----:B------:R-:W-:Y:S01]  /*266b0*/  BSSY B2, `(.L_x_5830) ;  /* 0x0000008000027945 */ /* 0x000fe20003800000 */
[----:B0-----:R-:W-:Y:S01]  /*266c0*/  IMAD.MOV.U32 R40, RZ, RZ, R4 ;  /* 0x000000ffff287224 */ /* 0x001fe200078e0004 */
[----:B------:R-:W-:-:S02]  /*266d0*/  LEA.HI R39, R34, 0xfffffc0c, RZ, 0xc ;  /* 0xfffffc0c22277811 */ /* 0x000fc400078f60ff */
[----:B------:R-:W-:Y:S02]  /*266e0*/  MOV R35, R5 ;  /* 0x0000000500237202 */ /* 0x000fe40000000f00 */
[CC--:B------:R-:W-:Y:S02]  /*266f0*/  SHF.L.U64.HI R41, R4.reuse, R39.reuse, R5 ;  /* 0x0000002704297219 */ /* 0x0c0fe40000010205 */
[----:B------:R-:W-:Y:S02]  /*26700*/  SHF.L.U32 R56, R4, R39, RZ ;  /* 0x0000002704387219 */ /* 0x000fe400000006ff */
[----:B------:R-:W-:Y:S02]  /*26710*/  MOV R34, 0x26730 ;  /* 0x0002673000227802 */ /* 0x000fe40000000f00 */
[----:B-123--:R-:W-:Y:S05]  /*26720*/  CALL.REL.NOINC `($_ZN2at6native29vectorized_elementwise_kernelILi2EN48_GLOBAL__N__08322988_15_IGammaKernel_cu_cb51a28d10CalcIgammaIdEESt5arrayIPcLm3EEEEviT0_T1_$__internal_accurate_pow) ;  /* 0x0001faa000007944 */ /* 0x00efea0003c00000 */
[----:B------:R-:W-:Y:S05]  /*26730*/  BSYNC B2 ;  /* 0x0000000000027941 */ /* 0x000fea0003800000 */
.L_x_5830:
[----:B------:R-:W1:Y:S01]  /*26740*/  DSETP.NEU.AND P0, PT, R72, RZ, PT ;  /* 0x000000ff4800722a */ /* 0x000e620003f0d000 */
[----:B------:R-:W-:Y:S01]  /*26750*/  BSSY B2, `(.L_x_5831) ;  /* 0x000001b000027945 */ /* 0x000fe20003800000 */
[----:B------:R-:W-:-:S12]  /*26760*/  IMAD.MOV.U32 R34, RZ, RZ, R38 ;  /* 0x000000ffff227224 */ /* 0x000fd800078e0026 */
        /* <DEDUP_REMOVED lines=18> */
.L_x_5832:
[----:B------:R-:W1:Y:S01]  /*26890*/  DSETP.NEU.AND P1, PT, R48, 0.5, PT ;  /* 0x3fe000003000742a */ /* 0x000e620003f2d000 */
[----:B------:R-:W-:Y:S02]  /*268a0*/  ISETP.GE.AND P2, PT, R5, RZ, PT ;  /* 0x000000ff0500720c */ /* 0x000fe40003f46270 */
[----:B------:R-:W-:Y:S02]  /*268b0*/  ISETP.EQ.U32.AND P0, PT, R56, RZ, PT ;  /* 0x000000ff3800720c */ /* 0x000fe40003f02070 */
[----:B------:R-:W-:Y:S02]  /*268c0*/  MOV R34, RZ ;  /* 0x000000ff00227202 */ /* 0x000fe40000000f00 */
[----:B-1----:R-:W-:-:S04]  /*268d0*/  ISETP.EQ.AND.EX P0, PT, R41, -0x80000000, P1, P0 ;  /* 0x800000002900780c */ /* 0x002fc80000f02300 */
[----:B------:R-:W-:-:S04]  /*268e0*/  SEL R35, R73, RZ, P0 ;  /* 0x000000ff49237207 */ /* 0x000fc80000000000 */
[----:B------:R-:W-:Y:S02]  /*268f0*/  @!P2 LOP3.LUT R35, R35, 0x7ff00000, RZ, 0xfc, !PT ;  /* 0x7ff000002323a812 */ /* 0x000fe400078efcff */
.L_x_5833:
[----:B------:R-:W-:Y:S05]  /*26900*/  BSYNC B2 ;  /* 0x0000000000027941 */ /* 0x000fea0003800000 */
.L_x_5831:
        /* <DEDUP_REMOVED lines=13> */
[----:B------:R-:W-:Y:S01]  /*269e0*/  ISETP.NE.AND P0, PT, R34, 0x3fe00000, P0 ;  /* 0x3fe000002200780c */ /* 0x000fe20000705270 */
[----:B------:R-:W-:Y:S01]  /*269f0*/  IMAD.MOV.U32 R34, RZ, RZ, RZ ;  /* 0x000000ffff227224 */ /* 0x000fe200078e00ff */
[----:B------:R-:W-:-:S11]  /*26a00*/  SEL R35, RZ, 0x7ff00000, !P1 ;  /* 0x7ff00000ff237807 */ /* 0x000fd60004800000 */
[----:B------:R-:W-:Y:S01]  /*26a10*/  @P0 IADD3 R35, R35, -0x80000000, RZ ;  /* 0x8000000023230810 */ /* 0x000fe20007ffe0ff */
[----:B------:R-:W-:Y:S05]  /*26a20*/  BRA `(.L_x_5835) ;  /* 0x0000001000007947 */ /* 0x000fea0003800000 */
.L_x_5836:
[----:B------:R1:W2:-:S06]  /*26a30*/  DADD R34, R4, R72 ;  /* 0x0000000004227229 */ /* 0x00028c0000000048 */
.L_x_5835:
[----:B------:R-:W-:Y:S05]  /*26a40*/  BSYNC B2 ;  /* 0x0000000000027941 */ /* 0x000fea0003800000 */
.L_x_5834:
[----:B------:R-:W3:-:S06]  /*26a50*/  DSETP.NEU.AND P0, PT, R72, 1, PT ;  /* 0x3ff000004800742a */ /* 0x000ecc0003f0d000 */
[----:B--23--:R-:W-:Y:S02]  /*26a60*/  FSEL R34, R34, RZ, P0 ;  /* 0x000000ff22227208 */ /* 0x00cfe40000000000 */
[----:B------:R-:W-:-:S06]  /*26a70*/  FSEL R35, R35, 1.875, P0 ;  /* 0x3ff0000023237808 */ /* 0x000fcc0000000000 */
[----:B------:R-:W2:-:S06]  /*26a80*/  DMUL R36, R36, R34 ;  /* 0x0000002224247228 */ /* 0x000e8c0000000000 */
[----:B--2---:R2:W3:Y:S01]  /*26a90*/  DMUL R40, R36, R32 ;  /* 0x0000002024287228 */ /* 0x0044e20000000000 */
[----:B------:R-:W-:Y:S05]  /*26aa0*/  BRA `(.L_x_5825) ;  /* 0x00000fc000007947 */ /* 0x000fea0003800000 */
.L_x_5800:
[----:B------:R-:W-:Y:S01]  /*26ab0*/  ISETP.GT.AND P2, PT, R51, 0xfffff, PT ;  /* 0x000fffff3300780c */ /* 0x000fe20003f44270 */
[----:B------:R-:W-:Y:S01]  /*26ac0*/  IMAD.MOV.U32 R32, RZ, RZ, R50 ;  /* 0x000000ffff207224 */ /* 0x000fe200078e0032 */
[----:B------:R-:W-:Y:S01]  /*26ad0*/  MOV R33, R51 ;  /* 0x0000003300217202 */ /* 0x000fe20000000f00 */
[----:B------:R-:W-:Y:S01]  /*26ae0*/  IMAD.MOV.U32 R34, RZ, RZ, R51 ;  /* 0x000000ffff227224 */ /* 0x000fe200078e0033 */
[----:B------:R-:W-:Y:S01]  /*26af0*/  BSSY B2, `(.L_x_5837) ;  /* 0x000003b000027945 */ /* 0x000fe20003800000 */
[----:B------:R-:W-:-:S08]  /*26b00*/  DSETP.GTU.AND P3, PT, R48, +INF , PT ;  /* 0x7ff000003000742a */ /* 0x000fd00003f6c000 */
[----:B------:R-:W0:-:S10]  /*26b10*/  @!P2 DMUL R32, R50, 1.80143985094819840000e+16 ;  /* 0x435000003220a828 */ /* 0x000e140000000000 */
[----:B0-----:R-:W-:-:S05]  /*26b20*/  @!P2 IMAD.MOV.U32 R34, RZ, RZ, R33 ;  /* 0x000000ffff22a224 */ /* 0x001fca00078e0021 */
[----:B------:R-:W-:-:S04]  /*26b30*/  IADD3 R35, R34, -0x1, RZ ;  /* 0xffffffff22237810 */ /* 0x000fc80007ffe0ff */
[----:B------:R-:W-:Y:S02]  /*26b40*/  ISETP.GE.U32.AND P0, PT, R35, 0x7fefffff, PT ;  /* 0x7fefffff2300780c */ /* 0x000fe40003f06070 */
[----:B------:R-:W-:Y:S01]  /*26b50*/  MOV R35, 0xfffffc01 ;  /* 0xfffffc0100237802 */ /* 0x000fe20000000f00 */
[----:B------:R-:W-:-:S10]  /*26b60*/  @!P2 IMAD.MOV.U32 R35, RZ, RZ, -0x435 ;  /* 0xfffffbcbff23a424 */ /* 0x000fd400078e00ff */
        /* <DEDUP_REMOVED lines=51> */
.L_x_5838:
[----:B------:R-:W-:Y:S05]  /*26ea0*/  BSYNC B2 ;  /* 0x0000000000027941 */ /* 0x000fea0003800000 */
.L_x_5837:
        /* <DEDUP_REMOVED lines=8> */
.L_x_5841:
        /* <DEDUP_REMOVED lines=67> */
.L_x_5846:
[----:B------:R-:W-:Y:S05]  /*27360*/  BSYNC B4 ;  /* 0x0000000000047941 */ /* 0x000fea0003800000 */
.L_x_5845:
[----:B------:R-:W-:Y:S01]  /*27370*/  IMAD.MOV.U32 R35, RZ, RZ, R69 ;  /* 0x000000ffff237224 */ /* 0x000fe200078e0045 */
[----:B------:R-:W-:Y:S01]  /*27380*/  MOV R49, R69 ;  /* 0x0000004500317202 */ /* 0x000fe20000000f00 */
[----:B------:R-:W-:Y:S02]  /*27390*/  IMAD.MOV.U32 R48, RZ, RZ, R68 ;  /* 0x000000ffff307224 */ /* 0x000fe400078e0044 */
.L_x_5844:
[----:B------:R-:W-:Y:S05]  /*273a0*/  BSYNC B3 ;  /* 0x0000000000037941 */ /* 0x000fea0003800000 */
.L_x_5843:
        /* <DEDUP_REMOVED lines=59> */
.L_x_5848:
[----:B------:R-:W-:Y:S05]  /*27760*/  BSYNC B2 ;  /* 0x0000000000027941 */ /* 0x000fea0003800000 */
.L_x_5847:
[----:B-1----:R-:W-:-:S04]  /*27770*/  DADD R54, -R54, R32 ;  /* 0x0000000036367229 */ /* 0x002fc80000000120 */
[----:B------:R-:W1:-:S10]  /*27780*/  DADD R32, -RZ, -R32 ;  /* 0x00000000ff207229 */ /* 0x000e540000000920 */
[----:B-1----:R-:W-:Y:S02]  /*27790*/  FSEL R34, R32, R54, !P3 ;  /* 0x0000003620227208 */ /* 0x002fe40005800000 */
[----:B------:R-:W-:Y:S01]  /*277a0*/  FSEL R35, R33, R55, !P3 ;  /* 0x0000003721237208 */ /* 0x000fe20005800000 */
[----:B------:R-:W-:Y:S05]  /*277b0*/  BRA `(.L_x_5842) ;  /* 0x0000001000007947 */ /* 0x000fea0003800000 */
.L_x_5840:
[----:B------:R2:W3:-:S06]  /*277c0*/  DADD R34, R4, R4 ;  /* 0x0000000004227229 */ /* 0x0004cc0000000004 */
.L_x_5842:
[----:B------:R-:W-:Y:S05]  /*277d0*/  BSYNC B5 ;  /* 0x0000000000057941 */ /* 0x000fea0003800000 */
.L_x_5839:
        /* <DEDUP_REMOVED lines=41> */
.L_x_5825:
[----:B------:R-:W-:Y:S05]  /*27a70*/  BSYNC B6 ;  /* 0x0000000000067941 */ /* 0x000fea0003800000 */
.L_x_5799:
[----:B-123--:R-:W1:Y:S01]  /*27a80*/  DSETP.NEU.AND P0, PT, R40, RZ, PT ;  /* 0x000000ff2800722a */ /* 0x00ee620003f0d000 */
[----:B------:R-:W-:Y:S01]  /*27a90*/  BSSY B3, `(.L_x_5849) ;  /* 0x0000043000037945 */ /* 0x000fe20003800000 */
[----:B------:R-:W-:-:S12]  /*27aa0*/  CS2R R52, SRZ ;  /* 0x0000000000347805 */ /* 0x000fd8000001ff00 */
[----:B-1----:R-:W-:Y:S05]  /*27ab0*/  @!P0 BRA `(.L_x_5850) ;  /* 0x0000040000008947 */ /* 0x002fea0003800000 */
[----:B------:R-:W-:Y:S01]  /*27ac0*/  BSSY B4, `(.L_x_5851) ;  /* 0x0000027000047945 */ /* 0x000fe20003800000 */
[----:B0-----:R-:W-:Y:S01]  /*27ad0*/  MOV R32, RZ ;  /* 0x000000ff00207202 */ /* 0x001fe20000000f00 */
[----:B------:R-:W-:Y:S01]  /*27ae0*/  IMAD.MOV.U32 R38, RZ, RZ, 0x0 ;  /* 0x00000000ff267424 */ /* 0x000fe200078e00ff */
[----:B------:R-:W-:Y:S01]  /*27af0*/  MOV R36, R4 ;  /* 0x0000000400247202 */ /* 0x000fe20000000f00 */
[----:B------:R-:W-:Y:S01]  /*27b00*/  IMAD.MOV.U32 R39, RZ, RZ, 0x3ff00000 ;  /* 0x3ff00000ff277424 */ /* 0x000fe200078e00ff */
[----:B------:R-:W-:Y:S01]  /*27b10*/  MOV R35, 0x3ff00000 ;  /* 0x3ff0000000237802 */ /* 0x000fe20000000f00 */
[----:B------:R-:W-:Y:S02]  /*27b20*/  IMAD.MOV.U32 R37, RZ, RZ, R5 ;  /* 0x000000ffff257224 */ /* 0x000fe400078e0005 */
[----:B------:R-:W-:-:S04]  /*27b30*/  IMAD.MOV.U32 R34, RZ, RZ, 0x0 ;  /* 0x00000000ff227424 */ /* 0x000fc800078e00ff */
.L_x_5854:
        /* <DEDUP_REMOVED lines=23> */
.L_x_5853:
[----:B------:R-:W-:Y:S05]  /*27cb0*/  BSYNC B5 ;  /* 0x0000000000057941 */ /* 0x000fea0003800000 */
.L_x_5852:
        /* <DEDUP_REMOVED lines=8> */
.L_x_5851:
        /* <DEDUP_REMOVED lines=23> */
.L_x_5855:
[----:B------:R-:W-:Y:S05]  /*27eb0*/  BSYNC B4 ;  /* 0x0000000000047941 */ /* 0x000fea0003800000 */
.L_x_5850:
[----:B------:R-:W-:Y:S05]  /*27ec0*/  BSYNC B3 ;  /* 0x0000000000037941 */ /* 0x000fea0003800000 */
.L_x_5849:
[----:B------:R-:W1:Y:S01]  /*27ed0*/  DADD R52, -R52, 1 ;  /* 0x3ff0000034347429 */ /* 0x000e620000000100 */
[----:B------:R-:W-:Y:S05]  /*27ee0*/  BRA `(.L_x_5658) ;  /* 0x0001d72000007947 */ /* 0x000fea0003800000 */
.L_x_5670:
        /* <DEDUP_REMOVED lines=25> */
[----:B------:R-:W-:Y:S01]  /*28080*/  IMAD.MOV.U32 R68, RZ, RZ, -0x80000000 ;  /* 0x80000000ff447424 */ /* 0x000fe200078e00ff */
[----:B0-----:R-:W-:Y:S01]  /*28090*/  MOV R40, 0x0 ;  /* 0x0000000000287802 */ /* 0x001fe20000000f00 */
[----:B------:R-:W-:Y:S01]  /*280a0*/  IMAD.MOV.U32 R41, RZ, RZ, 0x3ff00000 ;  /* 0x3ff00000ff297424 */ /* 0x000fe200078e00ff */
[----:B------:R0:W-:Y:S01]  /*280b0*/  STL.64 [R1+0x1420], R54 ;  /* 0x0014203601007387 */ /* 0x0001e20000100a00 */
[----:B------:R-:W-:Y:S01]  /*280c0*/  IMAD.MOV.U32 R70, RZ, RZ, 0x0 ;  /* 0x00000000ff467424 */ /* 0x000fe200078e00ff */
[----:B-1----:R-:W-:Y:S01]  /*280d0*/  MOV R43, 0x40508000 ;  /* 0x40508000002b7802 */ /* 0x002fe20000000f00 */
[----:B------:R-:W-:Y:S01]  /*280e0*/  IMAD.MOV.U32 R42, RZ, RZ, 0x0 ;  /* 0x00000000ff2a7424 */ /* 0x000fe200078e00ff */
        /* <DEDUP_REMOVED lines=9> */
[----:B0-----:R-:W-:Y:S01]  /*28180*/  MOV R54, 0x0 ;  /* 0x0000000000367802 */ /* 0x001fe20000000f00 */
[----:B------:R-:W-:Y:S01]  /*28190*/  IMAD.MOV.U32 R55, RZ, RZ, 0x40dfe780 ;  /* 0x40dfe780ff377424 */ /* 0x000fe200078e00ff */
[----:B------:R-:W-:Y:S01]  /*281a0*/  BSSY B3, `(.L_x_5859) ;  /* 0x000004a000037945 */ /* 0x000fe20003800000 */
[----:B------:R0:W-:Y:S01]  /*281b0*/  STL.64 [R1+0x2780], R42 ;  /* 0x0027802a01007387 */ /* 0x0001e20000100a00 */
[----:B-1----:R-:W-:Y:S01]  /*281c0*/  IMAD.MOV.U32 R60, RZ, RZ, 0x0 ;  /* 0x00000000ff3c7424 */ /* 0x002fe200078e00ff */
[----:B------:R-:W-:Y:S01]  /*281d0*/  MOV R61, 0x4115d0bc ;  /* 0x4115d0bc003d7802 */ /* 0x000fe20000000f00 */
[----:B------:R-:W-:Y:S01]  /*281e0*/  IMAD.MOV.U32 R35, RZ, RZ, 0x3f78d44d ;  /* 0x3f78d44dff237424 */ /* 0x000fe200078e00ff */
[----:B--2---:R-:W-:Y:S01]  /*281f0*/  MOV R66, 0xe0000000 ;  /* 0xe000000000427802 */ /* 0x004fe20000000f00 */
[----:B------:R-:W-:Y:S01]  /*28200*/  IMAD.MOV.U32 R67, RZ, RZ, 0x41697171 ;  /* 0x41697171ff437424 */ /* 0x000fe200078e00ff */
[----:B------:R-:W-:Y:S01]  /*28210*/  STL.64 [R1+0x2788], R52 ;  /* 0x0027883401007387 */ /* 0x000fe20000100a00 */
[----:B------:R-:W-:-:S02]  /*28220*/  IMAD.MOV.U32 R37, RZ, RZ, 0x3fe0509f ;  /* 0x3fe0509fff257424 */ /* 0x000fc400078e00ff */
[----:B---3--:R-:W-:Y:S01]  /*28230*/  IMAD.MOV.U32 R40, RZ, RZ, 0x70000000 ;  /* 0x70000000ff287424 */ /* 0x008fe200078e00ff */
[----:B------:R-:W-:Y:S01]  /*28240*/  STL.64 [R1+0x2790], R54 ;  /* 0x0027903601007387 */ /* 0x000fe20000100a00 */
[----:B------:R-:W-:Y:S01]  /*28250*/  IMAD.MOV.U32 R41, RZ, RZ, 0x41991871 ;  /* 0x41991871ff297424 */ /* 0x000fe200078e00ff */
[----:B0-----:R-:W-:Y:S01]  /*28260*/  MOV R42, 0xb0000000 ;  /* 0xb0000000002a7802 */ /* 0x001fe20000000f00 */
        /* <DEDUP_REMOVED lines=16> */
[----:B-1----:R-:W-:Y:S01]  /*28370*/  IMAD.MOV.U32 R36, RZ, RZ, -0x1388dcfa ;  /* 0xec772306ff247424 */ /* 0x002fe200078e00ff */
[----:B------:R-:W-:Y:S02]  /*28380*/  MOV R37, 0x4198bf15 ;  /* 0x4198bf1500257802 */ /* 0x000fe40000000f00 */
[----:B------:R1:W-:Y:S01]  /*28390*/  STL.64 [R1+0x1440], R34 ;  /* 0x0014402201007387 */ /* 0x0003e20000100a00 */
[----:B--2---:R-:W-:-:S03]  /*283a0*/  IMAD.MOV.U32 R38, RZ, RZ, -0x30b135d2 ;  /* 0xcf4eca2eff267424 */ /* 0x004fc600078e00ff */
[----:B------:R2:W-:Y:S01]  /*283b0*/  STL.64 [R1+0x1448], R36 ;  /* 0x0014482401007387 */ /* 0x0005e20000100a00 */
[----:B------:R-:W-:Y:S02]  /*283c0*/  IMAD.MOV.U32 R39, RZ, RZ, 0x418b2298 ;  /* 0x418b2298ff277424 */ /* 0x000fe400078e00ff */
[----:B0-----:R-:W-:Y:S02]  /*283d0*/  IMAD.MOV.U32 R62, RZ, RZ, 0x0 ;  /* 0x00000000ff3e7424 */ /* 0x001fe400078e00ff */
[----:B------:R-:W-:Y:S01]  /*283e0*/  IMAD.MOV.U32 R63, RZ, RZ, 0x41441f7b ;  /* 0x41441f7bff3f7424 */ /* 0x000fe200078e00ff */
[----:B------:R0:W-:Y:S01]  /*283f0*/  STL.64 [R1+0x1450], R38 ;  /* 0x0014502601007387 */ /* 0x0001e20000100a00 */
[----:B-1----:R-:W1:-:S03]  /*28400*/  DADD R34, R4, c[0x2][0x10] ;  /* 0x0080040004227629 */ /* 0x002e460000000000 */
[----:B------:R3:W-:Y:S01]  /*28410*/  STL.64 [R1+0x27a0], R62 ;  /* 0x0027a03e01007387 */ /* 0x0007e20000100a00 */
[----:B--2---:R-:W-:Y:S01]  /*28420*/  IMAD.MOV.U32 R36, RZ, RZ, -0x70000000 ;  /* 0x90000000ff247424 */ /* 0x004fe200078e00ff */
[----:B------:R-:W-:Y:S01]  /*28430*/  MOV R37, 0x4185eeb6 ;  /* 0x4185eeb600257802 */ /* 0x000fe20000000f00 */
[----:B-1----:R-:W1:-:S04]  /*28440*/  DADD R34, R34, -0.5 ;  /* 0xbfe0000022227429 */ /* 0x002e480000000000 */
[----:B------:R2:W-:Y:S01]  /*28450*/  STL.64 [R1+0x27b0], R36 ;  /* 0x0027b02401007387 */ /* 0x0005e20000100a00 */
[----:B0-----:R-:W-:Y:S01]  /*28460*/  IMAD.MOV.U32 R38, RZ, RZ, 0x6a172145 ;  /* 0x6a172145ff267424 */ /* 0x001fe200078e00ff */
[----:B------:R-:W-:Y:S02]  /*28470*/  MOV R39, 0x3f78d44d ;  /* 0x3f78d44d00277802 */ /* 0x000fe40000000f00 */
[----:B---3--:R-:W-:Y:S01]  /*28480*/  MOV R62, RZ ;  /* 0x000000ff003e7202 */ /* 0x008fe20000000f00 */
[----:B------:R-:W-:Y:S02]  /*28490*/  IMAD.MOV.U32 R63, RZ, RZ, 0x1 ;  /* 0x00000001ff3f7424 */ /* 0x000fe400078e00ff */
[----:B--2---:R-:W-:Y:S02]  /*284a0*/  IMAD.MOV.U32 R36, RZ, RZ, R4 ;  /* 0x000000ffff247224 */ /* 0x004fe400078e0004 */
        /* <DEDUP_REMOVED lines=18> */
.L_x_5862:
[----:B------:R-:W-:Y:S05]  /*285d0*/  BSYNC B4 ;  /* 0x0000000000047941 */ /* 0x000fea0003800000 */
.L_x_5861:
[----:B-1----:R-:W-:Y:S01]  /*285e0*/  IMAD.MOV.U32 R36, RZ, RZ, R38 ;  /* 0x000000ffff247224 */ /* 0x002fe200078e0026 */
[----:B------:R-:W-:Y:S01]  /*285f0*/  HFMA2.MMA R38, -RZ, RZ, -29.21875, -12.359375 ;  /* 0xcf4eca2eff267435 */ /* 0x000fe200000001ff */
[----:B------:R-:W-:Y:S01]  /*28600*/  MOV R37, R39 ;  /* 0x0000002700257202 */ /* 0x000fe20000000f00 */
[----:B------:R-:W-:-:S02]  /*28610*/  IMAD.MOV.U32 R62, RZ, RZ, 0xc ;  /* 0x0000000cff3e7424 */ /* 0x000fc400078e00ff */
[----:B------:R-:W-:Y:S02]  /*28620*/  IMAD.MOV.U32 R63, RZ, RZ, -0x1 ;  /* 0xffffffffff3f7424 */ /* 0x000fe400078e00ff */
[----:B------:R-:W-:Y:S02]  /*28630*/  IMAD.MOV.U32 R39, RZ, RZ, 0x418b2298 ;  /* 0x418b2298ff277424 */ /* 0x000fe400078e00ff */
.L_x_5860:
[----:B-1----:R-:W-:Y:S05]  /*28640*/  BSYNC B3 ;  /* 0x0000000000037941 */ /* 0x002fea0003800000 */
.L_x_5859:
[----:B------:R-:W1:Y:S01]  /*28650*/  DSETP.GT.AND P0, PT, R48, 1, PT ;  /* 0x3ff000003000742a */ /* 0x000e620003f04000 */
[----:B------:R-:W-:Y:S01]  /*28660*/  IADD3 R33, R64, 0x13e8, RZ ;  /* 0x000013e840217810 */ /* 0x000fe20007ffe0ff */
[----:B------:R-:W-:-:S04]  /*28670*/  IMAD.SHL.U32 R68, R63, 0x8, RZ ;  /* 0x000000083f447824 */ /* 0x000fc800078e00ff */
[----:B-1----:R-:W-:-:S04]  /*28680*/  SEL R33, R33, R32, P0 ;  /* 0x0000002021217207 */ /* 0x002fc80000000000 */
[----:B------:R-:W-:-:S05]  /*28690*/  IADD3 R71, R33, R68, RZ ;  /* 0x0000004421477210 */ /* 0x000fca0007ffe0ff */
[----:B------:R1:W2:Y:S01]  /*286a0*/  LDL.64 R32, [R71] ;  /* 0x0000000047207983 */ /* 0x0002a20000100a00 */
[----:B------:R-:W-:-:S04]  /*286b0*/  IMAD.IADD R75, R71, 0x1, R68 ;  /* 0x00000001474b7824 */ /* 0x000fc800078e0244 */
[----:B------:R-:W-:Y:S01]  /*286c0*/  IMAD.IADD R67, R75, 0x1, R68 ;  /* 0x000000014b437824 */ /* 0x000fe200078e0244 */
[----:B0-----:R0:W3:Y:S04]  /*286d0*/  LDL.64 R40, [R75] ;  /* 0x000000004b287983 */ /* 0x0010e80000100a00 */
[----:B------:R4:W5:Y:S01]  /*286e0*/  LDL.64 R52, [R67] ;  /* 0x0000000043347983 */ /* 0x0009620000100a00 */
[----:B------:R-:W-:-:S05]  /*286f0*/  IADD3 R73, R67, R68, RZ ;  /* 0x0000004443497210 */ /* 0x000fca0007ffe0ff */
[----:B------:R0:W5:Y:S01]  /*28700*/  LDL.64 R54, [R73] ;  /* 0x0000000049367983 */ /* 0x0001620000100a00 */
[----:B------:R-:W-:-:S04]  /*28710*/  IMAD.IADD R65, R73, 0x1, R68 ;  /* 0x0000000149417824 */ /* 0x000fc800078e0244 */
[----:B------:R-:W-:Y:S01]  /*28720*/  IMAD.IADD R69, R65, 0x1, R68 ;  /* 0x0000000141457824 */ /* 0x000fe200078e0244 */
[----:B------:R0:W5:Y:S04]  /*28730*/  LDL.64 R60, [R65] ;  /* 0x00000000413c7983 */ /* 0x0001680000100a00 */
[----:B------:R4:W5:Y:S01]  /*28740*/  LDL.64 R42, [R69] ;  /* 0x00000000452a7983 */ /* 0x0009620000100a00 */
[----:B-1----:R-:W-:Y:S01]  /*28750*/  IADD3 R71, R69, R68, RZ ;  /* 0x0000004445477210 */ /* 0x002fe20007ffe0ff */
[----:B------:R-:W-:-:S04]  /*28760*/  IMAD.IADD R91, R62, 0x1, R63 ;  /* 0x000000013e5b7824 */ /* 0x000fc800078e023f */
[----:B------:R1:W5:Y:S01]  /*28770*/  LDL.64 R62, [R71] ;  /* 0x00000000473e7983 */ /* 0x0003620000100a00 */
[----:B0-----:R-:W-:Y:S01]  /*28780*/  IMAD.IADD R75, R71, 0x1, R68 ;  /* 0x00000001474b7824 */ /* 0x001fe200078e0244 */
[----:B------:R-:W-:-:S03]  /*28790*/  LEA R91, R91, R64, 0x3 ;  /* 0x000000405b5b7211 */ /* 0x000fc600078e18ff */
[----:B------:R-:W-:Y:S01]  /*287a0*/  IMAD.IADD R79, R75, 0x1, R68 ;  /* 0x000000014b4f7824 */ /* 0x000fe200078e0244 */
[----:B----4-:R0:W4:Y:S01]  /*287b0*/  LDL.64 R66, [R75] ;  /* 0x000000004b427983 */ /* 0x0101220000100a00 */
[----:B------:R-:W-:-:S03]  /*287c0*/  IMAD.IADD R77, R68, 0x1, R91 ;  /* 0x00000001444d7824 */ /* 0x000fc600078e025b */
[----:B------:R0:W4:Y:S01]  /*287d0*/  LDL.64 R80, [R91] ;  /* 0x000000005b507983 */ /* 0x0001220000100a00 */
[----:B------:R-:W-:-:S03]  /*287e0*/  IADD3 R73, R79, R68, RZ ;  /* 0x000000444f497210 */ /* 0x000fc60007ffe0ff */
[----:B------:R0:W4:Y:S01]  /*287f0*/  LDL.64 R64, [R79] ;  /* 0x000000004f407983 */ /* 0x0001220000100a00 */
[----:B------:R-:W-:-:S03]  /*28800*/  IMAD.IADD R69, R77, 0x1, R68 ;  /* 0x000000014d457824 */ /* 0x000fc600078e0244 */
[----:B------:R0:W4:Y:S01]  /*28810*/  LDL.64 R82, [R77] ;  /* 0x000000004d527983 */ /* 0x0001220000100a00 */
[----:B-1----:R-:W-:-:S03]  /*28820*/  IMAD.IADD R71, R73, 0x1, R68 ;  /* 0x0000000149477824 */ /* 0x002fc600078e0244 */
[----:B------:R1:W4:Y:S01]  /*28830*/  LDL.64 R84, [R73] ;  /* 0x0000000049547983 */ /* 0x0003220000100a00 */
[----:B0-----:R-:W-:-:S03]  /*28840*/  IADD3 R75, R69, R68, RZ ;  /* 0x00000044454b7210 */ /* 0x001fc60007ffe0ff */
[----:B------:R0:W4:Y:S01]  /*28850*/  LDL.64 R86, [R69] ;  /* 0x0000000045567983 */ /* 0x0001220000100a00 */
[----:B------:R-:W-:-:S03]  /*28860*/  IMAD.IADD R70, R71, 0x1, R68 ;  /* 0x0000000147467824 */ /* 0x000fc600078e0244 */
[----:B------:R0:W4:Y:S01]  /*28870*/  LDL.64 R88, [R71] ;  /* 0x0000000047587983 */ /* 0x0001220000100a00 */
[----:B------:R-:W-:-:S03]  /*28880*/  IMAD.IADD R79, R75, 0x1, R68 ;  /* 0x000000014b4f7824 */ /* 0x000fc600078e0244 */
[----:B------:R0:W4:Y:S04]  /*28890*/  LDL.64 R90, [R75] ;  /* 0x000000004b5a7983 */ /* 0x0001280000100a00 */
[----:B------:R-:W4:Y:S01]  /*288a0*/  LDL.64 R92, [R70] ;  /* 0x00000000465c7983 */ /* 0x000f220000100a00 */
[----:B------:R-:W-:-:S03]  /*288b0*/  IADD3 R77, R79, R68, RZ ;  /* 0x000000444f4d7210 */ /* 0x000fc60007ffe0ff */
[----:B------:R0:W4:Y:S02]  /*288c0*/  LDL.64 R94, [R79] ;  /* 0x000000004f5e7983 */ /* 0x0001240000100a00 */
[--C-:B-1----:R-:W-:Y:S02]  /*288d0*/  IMAD.IADD R73, R77, 0x1, R68.reuse ;  /* 0x000000014d497824 */ /* 0x102fe400078e0244 */
[----:B------:R1:W4:Y:S02]  /*288e0*/  LDL.64 R96, [R77] ;  /* 0x000000004d607983 */ /* 0x0003240000100a00 */
[--C-:B0-----:R-:W-:Y:S02]  /*288f0*/  IMAD.IADD R69, R73, 0x1, R68.reuse ;  /* 0x0000000149457824 */ /* 0x101fe400078e0244 */
[----:B------:R0:W4:Y:S03]  /*28900*/  LDL.64 R98, [R73] ;  /* 0x0000000049627983 */ /* 0x0001260000100a00 */
[----:B------:R-:W-:Y:S01]  /*28910*/  IADD3 R71, R69, R68, RZ ;  /* 0x0000004445477210 */ /* 0x000fe20007ffe0ff */
[----:B------:R-:W4:Y:S04]  /*28920*/  LDL.64 R100, [R69] ;  /* 0x0000000045647983 */ /* 0x000f280000100a00 */
[----:B------:R-:W4:Y:S01]  /*28930*/  LDL.64 R102, [R71] ;  /* 0x0000000047667983 */ /* 0x000f220000100a00 */
[----:B------:R-:W-:-:S04]  /*28940*/  IMAD.IADD R75, R71, 0x1, R68 ;  /* 0x00000001474b7824 */ /* 0x000fc800078e0244 */
[----:B------:R-:W-:Y:S01]  /*28950*/  IMAD.IADD R79, R75, 0x1, R68 ;  /* 0x000000014b4f7824 */ /* 0x000fe200078e0244 */
[----:B------:R-:W4:Y:S04]  /*28960*/  LDL.64 R104, [R75] ;  /* 0x000000004b687983 */ /* 0x000f280000100a00 */
[----:B------:R-:W4:Y:S01]  /*28970*/  LDL.64 R106, [R79] ;  /* 0x000000004f6a7983 */ /* 0x000f220000100a00 */
[----:B------:R-:W-:-:S05]  /*28980*/  IADD3 R68, R79, R68, RZ ;  /* 0x000000444f447210 */ /* 0x000fca0007ffe0ff */
        /* <DEDUP_REMOVED lines=48> */
.L_x_5864:
[----:B------:R-:W-:Y:S05]  /*28c90*/  BSYNC B3 ;  /* 0x0000000000037941 */ /* 0x000fea0003800000 */
.L_x_5863:
        /* <DEDUP_REMOVED lines=25> */
.L_x_5866:
[----:B------:R-:W-:Y:S05]  /*28e30*/  BSYNC B3 ;  /* 0x0000000000037941 */ /* 0x000fea0003800000 */
.L_x_5865:
        /* <DEDUP_REMOVED lines=24> */
.L_x_5868:
[----:B------:R-:W-:Y:S05]  /*28fc0*/  BSYNC B3 ;  /* 0x0000000000037941 */ /* 0x000fea0003800000 */
.L_x_5867:
        /* <DEDUP_REMOVED lines=22> */
.L_x_5870:
[----:B------:R-:W-:Y:S05]  /*29130*/  BSYNC B3 ;  /* 0x0000000000037941 */ /* 0x000fea0003800000 */
.L_x_5869:
[----:B------:R-:W0:-:S14]  /*29140*/  DSETP.LT.AND P0, PT, R50, 200, PT ;  /* 0x406900003200742a */ /* 0x000e1c0003f01000 */
[----:B0-----:R-:W-:Y:S05]  /*29150*/  @!P3 BRA P0, `(.L_x_5871) ;  /* 0x00000c300000b947 */ /* 0x001fea0000000000 */
[----:B------:R-:W0:Y:S01]  /*29160*/  MUFU.RCP64H R37, R35 ;  /* 0x0000002300257308 */ /* 0x000e220000001800 */
[----:B------:R-:W-:Y:S01]  /*29170*/  MOV R36, 0x1 ;  /* 0x0000000100247802 */ /* 0x000fe20000000f00 */
        /* <DEDUP_REMOVED lines=22> */
.L_x_5873:
[----:B------:R-:W-:Y:S05]  /*292e0*/  BSYNC B3 ;  /* 0x0000000000037941 */ /* 0x000fea0003800000 */
.L_x_5872:
        /* <DEDUP_REMOVED lines=8> */
[----:B------:R-:W-:Y:S01]  /*29370*/  IMAD.MOV.U32 R48, RZ, RZ, R38 ;  /* 0x000000ffff307224 */ /* 0x000fe200078e0026 */
[----:B------:R-:W-:-:S09]  /*29380*/  MOV R38, 0xfffffc01 ;  /* 0xfffffc0100267802 */ /* 0x000fd20000000f00 */
[----:B------:R-:W0:Y:S01]  /*29390*/  @!P0 DMUL R40, R40, 1.80143985094819840000e+16 ;  /* 0x4350000028288828 */ /* 0x000e220000000000 */
[----:B------:R-:W-:-:S09]  /*293a0*/  @!P0 IMAD.MOV.U32 R38, RZ, RZ, -0x435 ;  /* 0xfffffbcbff268424 */ /* 0x000fd200078e00ff */
        /* <DEDUP_REMOVED lines=54> */
.L_x_5875:
        /* <DEDUP_REMOVED lines=22> */
.L_x_5878:
[----:B------:R-:W-:Y:S05]  /*29870*/  BSYNC B4 ;  /* 0x0000000000047941 */ /* 0x000fea0003800000 */
.L_x_5877:
        /* <DEDUP_REMOVED lines=15> */
.L_x_5876:
[----:B------:R-:W-:Y:S05]  /*29970*/  BSYNC B3 ;  /* 0x0000000000037941 */ /* 0x000fea0003800000 */
.L_x_5874:
        /* <DEDUP_REMOVED lines=23> */
.L_x_5880:
[----:B------:R-:W-:Y:S05]  /*29af0*/  BSYNC B3 ;  /* 0x0000000000037941 */ /* 0x000fea0003800000 */
.L_x_5879:
        /* <DEDUP_REMOVED lines=37> */
[----:B------:R0:W1:-:S06]  /*29d50*/  @!P0 DMUL R38, R34, R36 ;  /* 0x0000002422268228 */ /* 0x00004c0000000000 */
.L_x_5882:
[----:B------:R-:W-:Y:S05]  /*29d60*/  BSYNC B2 ;  /* 0x0000000000027941 */ /* 0x000fea0003800000 */
.L_x_5881:
[----:B-1----:R1:W2:Y:S01]  /*29d70*/  DMUL R32, R38, R32 ;  /* 0x0000002026207228 */ /* 0x0022a20000000000 */
[----:B------:R-:W-:Y:S05]  /*29d80*/  BRA `(.L_x_5883) ;  /* 0x000017c000007947 */ /* 0x000fea0003800000 */
.L_x_5871:
        /* <DEDUP_REMOVED lines=34> */
[----:B-1----:R-:W-:Y:S01]  /*29fb0*/  LEA R37, R38, R43, 0x14 ;  /* 0x0000002b26257211 */ /* 0x002fe200078ea0ff */
[----:B------:R-:W-:Y:S01]  /*29fc0*/  IMAD.MOV.U32 R36, RZ, RZ, R42 ;  /* 0x000000ffff247224 */ /* 0x000fe200078e002a */
        /* <DEDUP_REMOVED lines=9> */
[----:B------:R-:W-:Y:S01]  /*2a060*/  @!P0 IMAD.IADD R38, R38, 0x1, -R39 ;  /* 0x0000000126268824 */ /* 0x000fe200078e0a27 */
[----:B------:R-:W-:-:S04]  /*2a070*/  @!P0 LEA R39, R39, R43, 0x14 ;  /* 0x0000002b27278211 */ /* 0x000fc800078ea0ff */
[----:B------:R-:W-:Y:S01]  /*2a080*/  @!P0 LEA R41, R38, 0x3ff00000, 0x14 ;  /* 0x3ff0000026298811 */ /* 0x000fe200078ea0ff */
[----:B------:R-:W-:-:S06]  /*2a090*/  @!P0 IMAD.MOV.U32 R38, RZ, RZ, R42 ;  /* 0x000000ffff268224 */ /* 0x000fcc00078e002a */
[----:B------:R0:W1:-:S06]  /*2a0a0*/  @!P0 DMUL R36, R38, R40 ;  /* 0x0000002826248228 */ /* 0x00004c0000000000 */
.L_x_5885:
[----:B------:R-:W-:Y:S05]  /*2a0b0*/  BSYNC B2 ;  /* 0x0000000000027941 */ /* 0x000fea0003800000 */
.L_x_5884:
[----:B------:R-:W-:Y:S01]  /*2a0c0*/  BSSY B3, `(.L_x_5886) ;  /* 0x000000a000037945 */ /* 0x000fe20003800000 */
[----:B------:R-:W-:Y:S05]  /*2a0d0*/  @P2 BRA P3, `(.L_x_5887) ;  /* 0x0000008000002947 */ /* 0x000fea0001800000 */
[----:B------:R-:W-:Y:S01]  /*2a0e0*/  MOV R68, R34 ;  /* 0x0000002200447202 */ /* 0x000fe20000000f00 */
[----:B------:R-:W-:Y:S01]  /*2a0f0*/  IMAD.MOV.U32 R65, RZ, RZ, R35 ;  /* 0x000000ffff417224 */ /* 0x000fe200078e0023 */
[----:B------:R-:W-:Y:S01]  /*2a100*/  MOV R67, R51 ;  /* 0x0000003300437202 */ /* 0x000fe20000000f00 */
[----:B------:R-:W-:Y:S01]  /*2a110*/  IMAD.MOV.U32 R70, RZ, RZ, R50 ;  /* 0x000000ffff467224 */ /* 0x000fe200078e0032 */
[----:B------:R-:W-:Y:S02]  /*2a120*/  MOV R66, 0x2a140 ;  /* 0x0002a14000427802 */ /* 0x000fe40000000f00 */
[----:B01----:R-:W-:Y:S05]  /*2a130*/  CALL.REL.NOINC `($__internal_25_$__cuda_sm20_div_rn_f64_full) ;  /* 0x0001b79000007944 */ /* 0x003fea0003c00000 */
[----:B------:R-:W-:Y:S02]  /*2a140*/  IMAD.MOV.U32 R72, RZ, RZ, R68 ;  /* 0x000000ffff487224 */ /* 0x000fe400078e0044 */
[----:B------:R-:W-:Y:S02]  /*2a150*/  IMAD.MOV.U32 R73, RZ, RZ, R65 ;  /* 0x000000ffff497224 */ /* 0x000fe400078e0041 */
.L_x_5887:
[----:B------:R-:W-:Y:S05]  /*2a160*/  BSYNC B3 ;  /* 0x0000000000037941 */ /* 0x000fea0003800000 */
.L_x_5886:
[----:B------:R-:W-:Y:S01]  /*2a170*/  LOP3.LUT R34, R5, 0x7ff00000, RZ, 0xc0, !PT ;  /* 0x7ff0000005227812 */ /* 0x000fe200078ec0ff */
[----:B------:R2:W3:Y:S01]  /*2a180*/  DADD R42, -RZ, |R72| ;  /* 0x00000000ff2a7229 */ /* 0x0004e20000000548 */
[----:B------:R-:W-:Y:S01]  /*2a190*/  BSSY B2, `(.L_x_5888) ;  /* 0x0000008000027945 */ /* 0x000fe20003800000 */
[----:B0-----:R-:W-:Y:S01]  /*2a1a0*/  MOV R40, R4 ;  /* 0x0000000400287202 */ /* 0x001fe20000000f00 */
[----:B------:R-:W-:Y:S01]  /*2a1b0*/  IMAD.MOV.U32 R35, RZ, RZ, R5 ;  /* 0x000000ffff237224 */ /* 0x000fe200078e0005 */
[----:B------:R-:W-:-:S02]  /*2a1c0*/  LEA.HI R39, R34, 0xfffffc0c, RZ, 0xc ;  /* 0xfffffc0c22277811 */ /* 0x000fc400078f60ff */
[----:B------:R-:W-:Y:S02]  /*2a1d0*/  MOV R34, 0x2a210 ;  /* 0x0002a21000227802 */ /* 0x000fe40000000f00 */
[CC--:B------:R-:W-:Y:S02]  /*2a1e0*/  SHF.L.U64.HI R41, R4.reuse, R39.reuse, R5 ;  /* 0x0000002704297219 */ /* 0x0c0fe40000010205 */
[----:B------:R-:W-:Y:S02]  /*2a1f0*/  SHF.L.U32 R56, R4, R39, RZ ;  /* 0x0000002704387219 */ /* 0x000fe400000006ff */
[----:B-123--:R-:W-:Y:S05]  /*2a200*/  CALL.REL.NOINC `($_ZN2at6native29vectorized_elementwise_kernelILi2EN48_GLOBAL__N__08322988_15_IGammaKernel_cu_cb51a28d10CalcIgammaIdEESt5arrayIPcLm3EEEEviT0_T1_$__internal_accurate_pow) ;  /* 0x0001bfc000007944 */ /* 0x00efea0003c00000 */
[----:B------:R-:W-:Y:S05]  /*2a210*/  BSYNC B2 ;  /* 0x0000000000027941 */ /* 0x000fea0003800000 */
.L_x_5888:
        /* <DEDUP_REMOVED lines=21> */
.L_x_5890:
[----:B------:R-:W1:Y:S01]  /*2a370*/  DSETP.NEU.AND P1, PT, R48, 0.5, PT ;  /* 0x3fe000003000742a */ /* 0x000e620003f2d000 */
[----:B------:R-:W-:Y:S01]  /*2a380*/  ISETP.GE.AND P2, PT, R5, RZ, PT ;  /* 0x000000ff0500720c */ /* 0x000fe20003f46270 */
[----:B------:R-:W-:Y:S01]  /*2a390*/  IMAD.MOV.U32 R34, RZ, RZ, RZ ;  /* 0x000000ffff227224 */ /* 0x000fe200078e00ff */
[----:B------:R-:W-:-:S04]  /*2a3a0*/  ISETP.EQ.U32.AND P0, PT, R56, RZ, PT ;  /* 0x000000ff3800720c */ /* 0x000fc80003f02070 */
[----:B-1----:R-:W-:-:S04]  /*2a3b0*/  ISETP.EQ.AND.EX P0, PT, R41, -0x80000000, P1, P0 ;  /* 0x800000002900780c */ /* 0x002fc80000f02300 */
[----:B------:R-:W-:-:S04]  /*2a3c0*/  SEL R35, R73, RZ, P0 ;  /* 0x000000ff49237207 */ /* 0x000fc80000000000 */
[----:B------:R-:W-:Y:S02]  /*2a3d0*/  @!P2 LOP3.LUT R35, R35, 0x7ff00000, RZ, 0xfc, !PT ;  /* 0x7ff000002323a812 */ /* 0x000fe400078efcff */
.L_x_5891:
[----:B------:R-:W-:Y:S05]  /*2a3e0*/  BSYNC B2 ;  /* 0x0000000000027941 */ /* 0x000fea0003800000 */
.L_x_5889:
        /* <DEDUP_REMOVED lines=18> */
.L_x_5894:
[----:B------:R1:W2:-:S06]  /*2a510*/  DADD R34, R4, R72 ;  /* 0x0000000004227229 */ /* 0x00028c0000000048 */
.L_x_5893:
[----:B------:R-:W-:Y:S05]  /*2a520*/  BSYNC B2 ;  /* 0x0000000000027941 */ /* 0x000fea0003800000 */
.L_x_5892:
[----:B------:R-:W3:-:S06]  /*2a530*/  DSETP.NEU.AND P0, PT, R72, 1, PT ;  /* 0x3ff000004800742a */ /* 0x000ecc0003f0d000 */
[----:B--23--:R-:W-:Y:S02]  /*2a540*/  FSEL R34, R34, RZ, P0 ;  /* 0x000000ff22227208 */ /* 0x00cfe40000000000 */
[----:B------:R-:W-:-:S06]  /*2a550*/  FSEL R35, R35, 1.875, P0 ;  /* 0x3ff0000023237808 */ /* 0x000fcc0000000000 */
[----:B------:R-:W2:-:S06]  /*2a560*/  DMUL R36, R36, R34 ;  /* 0x0000002224247228 */ /* 0x000e8c0000000000 */
[----:B--2---:R2:W3:Y:S01]  /*2a570*/  DMUL R32, R36, R32 ;  /* 0x0000002024207228 */ /* 0x0044e20000000000 */
[----:B------:R-:W-:Y:S05]  /*2a580*/  BRA `(.L_x_5883) ;  /* 0x00000fc000007947 */ /* 0x000fea0003800000 */
.L_x_5858:
[----:B------:R-:W-:Y:S01]  /*2a590*/  ISETP.GT.AND P2, PT, R51, 0xfffff, PT ;  /* 0x000fffff3300780c */ /* 0x000fe20003f44270 */
[--C-:B------:R-:W-:Y:S01]  /*2a5a0*/  IMAD.MOV.U32 R33, RZ, RZ, R51.reuse ;  /* 0x000000ffff217224 */ /* 0x100fe200078e0033 */
[----:B------:R-:W-:Y:S01]  /*2a5b0*/  MOV R32, R50 ;  /* 0x0000003200207202 */ /* 0x000fe20000000f00 */
[----:B------:R-:W-:Y:S01]  /*2a5c0*/  IMAD.MOV.U32 R34, RZ, RZ, R51 ;  /* 0x000000ffff227224 */ /* 0x000fe200078e0033 */
[----:B------:R-:W-:Y:S01]  /*2a5d0*/  BSSY B2, `(.L_x_5895) ;  /* 0x000003b000027945 */ /* 0x000fe20003800000 */
[----:B------:R-:W-:-:S08]  /*2a5e0*/  DSETP.GTU.AND P3, PT, R48, +INF , PT ;  /* 0x7ff000003000742a */ /* 0x000fd00003f6c000 */
[----:B------:R-:W0:-:S10]  /*2a5f0*/  @!P2 DMUL R32, R50, 1.80143985094819840000e+16 ;  /* 0x435000003220a828 */ /* 0x000e140000000000 */
[----:B0-----:R-:W-:-:S04]  /*2a600*/  @!P2 MOV R34, R33 ;  /* 0x000000210022a202 */ /* 0x001fc80000000f00 */
[----:B------:R-:W-:-:S04]  /*2a610*/  IADD3 R35, R34, -0x1, RZ ;  /* 0xffffffff22237810 */ /* 0x000fc80007ffe0ff */
[----:B------:R-:W-:Y:S01]  /*2a620*/  ISETP.GE.U32.AND P0, PT, R35, 0x7fefffff, PT ;  /* 0x7fefffff2300780c */ /* 0x000fe20003f06070 */
[----:B------:R-:W-:Y:S01]  /*2a630*/  IMAD.MOV.U32 R35, RZ, RZ, -0x3ff ;  /* 0xfffffc01ff237424 */ /* 0x000fe200078e00ff */
[----:B------:R-:W-:-:S11]  /*2a640*/  @!P2 MOV R35, 0xfffffbcb ;  /* 0xfffffbcb0023a802 */ /* 0x000fd60000000f00 */
        /* <DEDUP_REMOVED lines=15> */
[----:B------:R-:W-:-:S02]  /*2a740*/  MOV R36, RZ ;  /* 0x000000ff00247202 */ /* 0x000fc40000000f00 */
        /* <DEDUP_REMOVED lines=35> */
.L_x_5896:
[----:B------:R-:W-:Y:S05]  /*2a980*/  BSYNC B2 ;  /* 0x0000000000027941 */ /* 0x000fea0003800000 */
.L_x_5895:
[----:B------:R-:W-:Y:S01]  /*2a990*/  BSSY B6, `(.L_x_5897) ;  /* 0x0000092000067945 */ /* 0x000fe20003800000 */
[----:B------:R-:W-:Y:S05]  /*2a9a0*/  @P3 BRA `(.L_x_5898) ;  /* 0x000008f000003947 */ /* 0x000fea0003800000 */
[----:B------:R-:W-:Y:S01]  /*2a9b0*/  BSSY B7, `(.L_x_5899) ;  /* 0x0000005000077945 */ /* 0x000fe20003800000 */
[----:B------:R-:W-:Y:S01]  /*2a9c0*/  IMAD.MOV.U32 R34, RZ, RZ, R48 ;  /* 0x000000ffff227224 */ /* 0x000fe200078e0030 */
[----:B0-----:R-:W-:Y:S01]  /*2a9d0*/  MOV R32, 0x2aa00 ;  /* 0x0002aa0000207802 */ /* 0x001fe20000000f00 */
[----:B------:R-:W-:Y:S02]  /*2a9e0*/  IMAD.MOV.U32 R33, RZ, RZ, R49 ;  /* 0x000000ffff217224 */ /* 0x000fe400078e0031 */
[----:B-1----:R-:W-:Y:S05]  /*2a9f0*/  CALL.REL.NOINC `($_ZN2at6native29vectorized_elementwise_kernelILi2EN48_GLOBAL__N__08322988_15_IGammaKernel_cu_cb51a28d10CalcIgammaIdEESt5arrayIPcLm3EEEEviT0_T1_$__internal_lgamma_pos) ;  /* 0x0001c04000007944 */ /* 0x002fea0003c00000 */
[----:B------:R-:W-:Y:S05]  /*2aa00*/  BSYNC B7 ;  /* 0x0000000000077941 */ /* 0x000fea0003800000 */
.L_x_5899:
        /* <DEDUP_REMOVED lines=67> */
.L_x_5904:
[----:B------:R-:W-:Y:S05]  /*2ae40*/  BSYNC B4 ;  /* 0x0000000000047941 */ /* 0x000fea0003800000 */
.L_x_5903:
[--C-:B------:R-:W-:Y:S01]  /*2ae50*/  IMAD.MOV.U32 R35, RZ, RZ, R69.reuse ;  /* 0x000000ffff237224 */ /* 0x100fe200078e0045 */
[----:B------:R-:W-:Y:S01]  /*2ae60*/  MOV R48, R68 ;  /* 0x0000004400307202 */ /* 0x000fe20000000f00 */
[----:B------:R-:W-:Y:S02]  /*2ae70*/  IMAD.MOV.U32 R49, RZ, RZ, R69 ;  /* 0x000000ffff317224 */ /* 0x000fe400078e0045 */
.L_x_5902:
[----:B------:R-:W-:Y:S05]  /*2ae80*/  BSYNC B3 ;  /* 0x0000000000037941 */ /* 0x000fea0003800000 */
.L_x_5901:
        /* <DEDUP_REMOVED lines=59> */
.L_x_5906:
[----:B------:R-:W-:Y:S05]  /*2b240*/  BSYNC B2 ;  /* 0x0000000000027941 */ /* 0x000fea0003800000 */
.L_x_5905:
[----:B-1----:R-:W-:-:S04]  /*2b250*/  DADD R54, -R54, R32 ;  /* 0x0000000036367229 */ /* 0x002fc80000000120 */
[----:B------:R-:W1:-:S10]  /*2b260*/  DADD R32, -RZ, -R32 ;  /* 0x00000000ff207229 */ /* 0x000e540000000920 */
[----:B-1----:R-:W-:Y:S02]  /*2b270*/  FSEL R36, R32, R54, !P3 ;  /* 0x0000003620247208 */ /* 0x002fe40005800000 */
[----:B------:R-:W-:Y:S01]  /*2b280*/  FSEL R37, R33, R55, !P3 ;  /* 0x0000003721257208 */ /* 0x000fe20005800000 */
[----:B------:R-:W-:Y:S05]  /*2b290*/  BRA `(.L_x_5900) ;  /* 0x0000001000007947 */ /* 0x000fea0003800000 */
.L_x_5898:
[----:B------:R2:W3:-:S06]  /*2b2a0*/  DADD R36, R4, R4 ;  /* 0x0000000004247229 */ /* 0x0004cc0000000004 */
.L_x_5900:
[----:B------:R-:W-:Y:S05]  /*2b2b0*/  BSYNC B6 ;  /* 0x0000000000067941 */ /* 0x000fea0003800000 */
.L_x_5897:
[----:B-1----:R-:W1:Y:S01]  /*2b2c0*/  DFMA R52, R4, R52, -R50 ;  /* 0x000000340434722b */ /* 0x002e620000000832 */
[----:B0-----:R-:W-:-:S05]  /*2b2d0*/  CS2R R32, SRZ ;  /* 0x0000000000207805 */ /* 0x001fca000001ff00 */
[----:B-1-3--:R-:W0:-:S06]  /*2b2e0*/  DADD R36, R52, -R36 ;  /* 0x0000000034247229 */ /* 0x00ae0c0000000824 */
[----:B0-----:R-:W0:-:S14]  /*2b2f0*/  DSETP.GEU.AND P0, PT, R36, c[0x2][0x120], PT ;  /* 0x008048002400762a */ /* 0x001e1c0003f0e000 */
[----:B0-----:R-:W-:Y:S05]  /*2b300*/  @!P0 BRA `(.L_x_5883) ;  /* 0x0000024000008947 */ /* 0x001fea0003800000 */
[----:B------:R-:W-:Y:S01]  /*2b310*/  MOV R34, 0x652b82fe ;  /* 0x652b82fe00227802 */ /* 0x000fe20000000f00 */
[----:B------:R-:W-:Y:S01]  /*2b320*/  IMAD.MOV.U32 R35, RZ, RZ, 0x3ff71547 ;  /* 0x3ff71547ff237424 */ /* 0x000fe200078e00ff */
[----:B------:R-:W-:Y:S01]  /*2b330*/  MOV R41, 0x3e5ade15 ;  /* 0x3e5ade1500297802 */ /* 0x000fe20000000f00 */
[----:B------:R-:W-:Y:S01]  /*2b340*/  IMAD.MOV.U32 R40, RZ, RZ, 0x69ce2bdf ;  /* 0x69ce2bdfff287424 */ /* 0x000fe200078e00ff */
[----:B------:R-:W-:-:S03]  /*2b350*/  FSETP.GEU.FTZ.AND P0, PT, |R37|, 4.1917929649353027344, PT ;  /* 0x4086232b2500780b */ /* 0x000fc60003f1e200 */
        /* <DEDUP_REMOVED lines=31> */
.L_x_5883:
[----:B------:R-:W-:Y:S05]  /*2b550*/  BSYNC B5 ;  /* 0x0000000000057941 */ /* 0x000fea0003800000 */
.L_x_5857:
[----:B-123--:R-:W1:Y:S01]  /*2b560*/  DSETP.NEU.AND P0, PT, R32, RZ, PT ;  /* 0x000000ff2000722a */ /* 0x00ee620003f0d000 */
[----:B------:R-:W-:-:S13]  /*2b570*/  CS2R R52, SRZ ;  /* 0x0000000000347805 */ /* 0x000fda000001ff00 */
[----:B-1----:R-:W-:Y:S05]  /*2b580*/  @!P0 BRA `(.L_x_5658) ;  /* 0x0001a08000008947 */ /* 0x002fea0003800000 */
[----:B0-----:R0:W1:Y:S01]  /*2b590*/  DADD R54, -R4, 1 ;  /* 0x3ff0000004367429 */ /* 0x0010620000000100 */
[----:B------:R-:W-:Y:S01]  /*2b5a0*/  BSSY B3, `(.L_x_5907) ;  /* 0x000001b000037945 */ /* 0x000fe20003800000 */
[----:B0-----:R-:W-:Y:S02]  /*2b5b0*/  IMAD.MOV.U32 R4, RZ, RZ, 0x1 ;  /* 0x00000001ff047424 */ /* 0x001fe400078e00ff */
[----:B------:R-:W-:-:S04]  /*2b5c0*/  DADD R42, R50, 1 ;  /* 0x3ff00000322a7429 */ /* 0x000fc80000000000 */
[----:B-1----:R-:W0:-:S06]  /*2b5d0*/  DADD R52, R50, R54 ;  /* 0x0000000032347229 */ /* 0x002e0c0000000036 */
        /* <DEDUP_REMOVED lines=21> */
[----:B------:R-:W-:Y:S01]  /*2b730*/  MOV R40, R68 ;  /* 0x0000004400287202 */ /* 0x000fe20000000f00 */
[----:B------:R-:W-:Y:S02]  /*2b740*/  IMAD.MOV.U32 R41, RZ, RZ, R65 ;  /* 0x000000ffff297224 */ /* 0x000fe400078e0041 */
.L_x_5908:
[----:B------:R-:W-:Y:S05]  /*2b750*/  BSYNC B3 ;  /* 0x0000000000037941 */ /* 0x000fea0003800000 */
.L_x_5907:
[----:B------:R-:W-:Y:S01]  /*2b760*/  HFMA2.MMA R56, -RZ, RZ, 0, 0 ;  /* 0x00000000ff387435 */ /* 0x000fe200000001ff */
[----:B------:R-:W-:Y:S01]  /*2b770*/  BSSY B4, `(.L_x_5909) ;  /* 0x0000055000047945 */ /* 0x000fe20003800000 */
[----:B------:R-:W-:Y:S01]  /*2b780*/  IMAD.MOV.U32 R4, RZ, RZ, RZ ;  /* 0x000000ffff047224 */ /* 0x000fe200078e00ff */
[----:B------:R-:W-:Y:S01]  /*2b790*/  CS2R R38, SRZ ;  /* 0x0000000000267805 */ /* 0x000fe2000001ff00 */
[----:B------:R-:W-:Y:S02]  /*2b7a0*/  IMAD.MOV.U32 R57, RZ, RZ, 0x3ff00000 ;  /* 0x3ff00000ff397424 */ /* 0x000fe400078e00ff */
.L_x_5916:
        /* <DEDUP_REMOVED lines=36> */
.L_x_5913:
[----:B------:R-:W-:Y:S05]  /*2b9f0*/  BSYNC B5 ;  /* 0x0000000000057941 */ /* 0x000fea0003800000 */
.L_x_5912:
        /* <DEDUP_REMOVED lines=22> */
.L_x_5915:
[----:B------:R-:W-:Y:S05]  /*2bb60*/  BSYNC B5 ;  /* 0x0000000000057941 */ /* 0x000fea0003800000 */
.L_x_5914:
[----:B------:R0:W1:Y:S01]  /*2bb70*/  DADD R56, -RZ, |R64| ;  /* 0x00000000ff387229 */ /* 0x0000620000000540 */
[----:B------:R-:W-:Y:S02]  /*2bb80*/  IMAD.MOV.U32 R40, RZ, RZ, R50 ;  /* 0x000000ffff287224 */ /* 0x000fe400078e0032 */
[----:B------:R-:W-:-:S03]  /*2bb90*/  IMAD.MOV.U32 R41, RZ, RZ, R51 ;  /* 0x000000ffff297224 */ /* 0x000fc600078e0033 */
.L_x_5911:
[----:B01----:R-:W-:Y:S05]  /*2bba0*/  BSYNC B3 ;  /* 0x0000000000037941 */ /* 0x003fea0003800000 */
.L_x_5910:
[----:B------:R-:W0:Y:S01]  /*2bbb0*/  DSETP.GT.AND P0, PT, |R36|, 4.50359962737049600000e+15, PT ;  /* 0x433000002400742a */ /* 0x000e220003f04200 */
[----:B------:R-:W-:-:S03]  /*2bbc0*/  IADD3 R4, R4, 0x1, RZ ;  /* 0x0000000104047810 */ /* 0x000fc60007ffe0ff */
[----:B------:R-:W-:-:S10]  /*2bbd0*/  DSETP.GTU.AND P1, PT, R56, 1.1102230246251565404e-16, PT ;  /* 0x3ca000003800742a */ /* 0x000fd40003f2c000 */
[----:B0-----:R-:W0:-:S04]  /*2bbe0*/  @P0 DMUL R42, R42, 2.2204460492503130808e-16 ;  /* 0x3cb000002a2a0828 */ /* 0x001e080000000000 */
[----:B------:R-:W1:-:S04]  /*2bbf0*/  @P0 DMUL R36, R36, 2.2204460492503130808e-16 ;  /* 0x3cb0000024240828 */ /* 0x000e480000000000 */
[----:B------:R-:W2:Y:S02]  /*2bc00*/  @P0 DMUL R48, R48, 2.2204460492503130808e-16 ;  /* 0x3cb0000030300828 */ /* 0x000ea40000000000 */
[----:B0-----:R-:W-:Y:S01]  /*2bc10*/  IMAD.MOV.U32 R56, RZ, RZ, R42 ;  /* 0x000000ffff387224 */ /* 0x001fe200078e002a */
[----:B------:R-:W-:Y:S01]  /*2bc20*/  MOV R57, R43 ;  /* 0x0000002b00397202 */ /* 0x000fe20000000f00 */
[----:B------:R-:W0:Y:S01]  /*2bc30*/  @P0 DMUL R34, R34, 2.2204460492503130808e-16 ;  /* 0x3cb0000022220828 */ /* 0x000e220000000000 */
[----:B------:R-:W-:Y:S01]  /*2bc40*/  ISETP.GE.U32.AND P0, PT, R4, 0x7d0, PT ;  /* 0x000007d00400780c */ /* 0x000fe20003f06070 */
[----:B-1----:R-:W-:Y:S01]  /*2bc50*/  IMAD.MOV.U32 R43, RZ, RZ, R37 ;  /* 0x000000ffff2b7224 */ /* 0x002fe200078e0025 */
[----:B------:R-:W-:-:S03]  /*2bc60*/  MOV R42, R36 ;  /* 0x00000024002a7202 */ /* 0x000fc60000000f00 */
[----:B--2---:R-:W-:Y:S01]  /*2bc70*/  MOV R50, R48 ;  /* 0x0000003000327202 */ /* 0x004fe20000000f00 */
[----:B------:R-:W-:-:S03]  /*2bc80*/  IMAD.MOV.U32 R51, RZ, RZ, R49 ;  /* 0x000000ffff337224 */ /* 0x000fc600078e0031 */
[----:B0-----:R-:W-:Y:S02]  /*2bc90*/  IMAD.MOV.U32 R48, RZ, RZ, R34 ;  /* 0x000000ffff307224 */ /* 0x001fe400078e0022 */
[----:B------:R-:W-:Y:S02]  /*2bca0*/  IMAD.MOV.U32 R49, RZ, RZ, R35 ;  /* 0x000000ffff317224 */ /* 0x000fe400078e0023 */
[----:B------:R-:W-:Y:S05]  /*2bcb0*/  @!P0 BRA P1, `(.L_x_5916) ;  /* 0xfffffaf000008947 */ /* 0x000fea000083ffff */
[----:B------:R-:W-:Y:S05]  /*2bcc0*/  BSYNC B4 ;  /* 0x0000000000047941 */ /* 0x000fea0003800000 */
.L_x_5909:
[----:B------:R0:W1:Y:S01]  /*2bcd0*/  DMUL R52, R40, R32 ;  /* 0x0000002028347228 */ /* 0x0000620000000000 */
[----:B------:R-:W-:Y:S05]  /*2bce0*/  BRA `(.L_x_5658) ;  /* 0x0001992000007947 */ /* 0x000fea0003800000 */
.L_x_5856:
        /* <DEDUP_REMOVED lines=25> */
[----:B-1----:R-:W-:Y:S01]  /*2be80*/  MOV R42, 0x0 ;  /* 0x00000000002a7802 */ /* 0x002fe20000000f00 */
[----:B------:R-:W-:Y:S01]  /*2be90*/  IMAD.MOV.U32 R43, RZ, RZ, 0x40508000 ;  /* 0x40508000ff2b7424 */ /* 0x000fe200078e00ff */
[----:B------:R0:W-:Y:S01]  /*2bea0*/  STL.64 [R1+0x1428], R60 ;  /* 0x0014283c01007387 */ /* 0x0001e20000100a00 */
[----:B------:R-:W-:Y:S01]  /*2beb0*/  IMAD.MOV.U32 R70, RZ, RZ, 0x0 ;  /* 0x00000000ff467424 */ /* 0x000fe200078e00ff */
[----:B--2---:R-:W-:Y:S01]  /*2bec0*/  MOV R53, 0x409e1400 ;  /* 0x409e140000357802 */ /* 0x004fe20000000f00 */
[----:B------:R-:W-:Y:S01]  /*2bed0*/  IMAD.MOV.U32 R52, RZ, RZ, 0x0 ;  /* 0x00000000ff347424 */ /* 0x000fe200078e00ff */
[----:B------:R1:W-:Y:S01]  /*2bee0*/  STL.64 [R1+0x1438], R66 ;  /* 0x0014384201007387 */ /* 0x0003e20000100a00 */
[----:B------:R-:W-:Y:S01]  /*2bef0*/  IMAD.MOV.U32 R34, RZ, RZ, 0x6a172145 ;  /* 0x6a172145ff227424 */ /* 0x000fe200078e00ff */
[----:B------:R-:W-:Y:S01]  /*2bf00*/  DSETP.GT.AND P0, PT, R48, 1, PT ;  /* 0x3ff000003000742a */ /* 0x000fe20003f04000 */
[----:B---3--:R-:W-:Y:S01]  /*2bf10*/  IMAD.MOV.U32 R54, RZ, RZ, 0x0 ;  /* 0x00000000ff367424 */ /* 0x008fe200078e00ff */
[----:B------:R2:W-:Y:S01]  /*2bf20*/  STL.64 [R1+0x2778], R40 ;  /* 0x0027782801007387 */ /* 0x0005e20000100a00 */
[----:B------:R-:W-:Y:S01]  /*2bf30*/  IMAD.MOV.U32 R55, RZ, RZ, 0x40dfe780 ;  /* 0x40dfe780ff377424 */ /* 0x000fe200078e00ff */
[----:B------:R-:W-:Y:S01]  /*2bf40*/  MOV R38, 0xfe638382 ;  /* 0xfe63838200267802 */ /* 0x000fe20000000f00 */
[----:B------:R-:W-:Y:S01]  /*2bf50*/  IMAD.MOV.U32 R36, RZ, RZ, 0x77f7c44b ;  /* 0x77f7c44bff247424 */ /* 0x000fe200078e00ff */
[----:B------:R3:W-:Y:S01]  /*2bf60*/  STL.64 [R1+0x2780], R42 ;  /* 0x0027802a01007387 */ /* 0x0007e20000100a00 */
[----:B0-----:R-:W-:Y:S01]  /*2bf70*/  MOV R60, 0x0 ;  /* 0x00000000003c7802 */ /* 0x001fe20000000f00 */
[----:B------:R-:W-:Y:S01]  /*2bf80*/  IMAD.MOV.U32 R61, RZ, RZ, 0x4115d0bc ;  /* 0x4115d0bcff3d7424 */ /* 0x000fe200078e00ff */
[----:B------:R-:W-:Y:S01]  /*2bf90*/  MOV R62, 0x42ce50ea ;  /* 0x42ce50ea003e7802 */ /* 0x000fe20000000f00 */
[----:B-1----:R-:W-:Y:S01]  /*2bfa0*/  IMAD.MOV.U32 R66, RZ, RZ, -0x20000000 ;  /* 0xe0000000ff427424 */ /* 0x002fe200078e00ff */
[----:B------:R-:W-:Y:S01]  /*2bfb0*/  STL.64 [R1+0x2788], R52 ;  /* 0x0027883401007387 */ /* 0x000fe20000100a00 */
[----:B------:R-:W-:Y:S01]  /*2bfc0*/  IMAD.MOV.U32 R67, RZ, RZ, 0x41697171 ;  /* 0x41697171ff437424 */ /* 0x000fe200078e00ff */
[----:B------:R-:W-:Y:S01]  /*2bfd0*/  BSSY B3, `(.L_x_5919) ;  /* 0x0000043000037945 */ /* 0x000fe20003800000 */
[----:B--2---:R-:W-:Y:S01]  /*2bfe0*/  IMAD.MOV.U32 R40, RZ, RZ, 0x70000000 ;  /* 0x70000000ff287424 */ /* 0x004fe200078e00ff */
[----:B------:R-:W-:Y:S01]  /*2bff0*/  MOV R41, 0x41991871 ;  /* 0x4199187100297802 */ /* 0x000fe20000000f00 */
[----:B------:R-:W-:Y:S01]  /*2c000*/  STL.64 [R1+0x2790], R54 ;  /* 0x0027903601007387 */ /* 0x000fe20000100a00 */
[----:B------:R-:W-:-:S02]  /*2c010*/  IMAD.MOV.U32 R37, RZ, RZ, 0x3fe0509f ;  /* 0x3fe0509fff257424 */ /* 0x000fc400078e00ff */
[----:B---3--:R-:W-:Y:S01]  /*2c020*/  IMAD.MOV.U32 R42, RZ, RZ, -0x50000000 ;  /* 0xb0000000ff2a7424 */ /* 0x008fe200078e00ff */
[----:B------:R-:W-:Y:S01]  /*2c030*/  STL.64 [R1+0x2798], R60 ;  /* 0x0027983c01007387 */ /* 0x000fe20000100a00 */
[----:B------:R-:W-:Y:S02]  /*2c040*/  IMAD.MOV.U32 R43, RZ, RZ, 0x41a1fda6 ;  /* 0x41a1fda6ff2b7424 */ /* 0x000fe400078e00ff */
[----:B------:R-:W-:Y:S01]  /*2c050*/  IMAD.MOV.U32 R39, RZ, RZ, 0x40338519 ;  /* 0x40338519ff277424 */ /* 0x000fe200078e00ff */
        /* <DEDUP_REMOVED lines=10> */
[----:B0-----:R-:W-:-:S03]  /*2c100*/  IMAD.MOV.U32 R34, RZ, RZ, -0x12d8f232 ;  /* 0xed270dceff227424 */ /* 0x001fc600078e00ff */
[----:B------:R0:W-:Y:S01]  /*2c110*/  STL.64 [R1+0x1430], R62 ;  /* 0x0014303e01007387 */ /* 0x0001e20000100a00 */
[----:B------:R-:W-:Y:S01]  /*2c120*/  IMAD.MOV.U32 R35, RZ, RZ, 0x4194972f ;  /* 0x4194972fff237424 */ /* 0x000fe200078e00ff */
[----:B-1----:R-:W-:Y:S01]  /*2c130*/  MOV R36, 0xec772306 ;  /* 0xec77230600247802 */ /* 0x002fe20000000f00 */
[----:B------:R-:W-:-:S03]  /*2c140*/  IMAD.MOV.U32 R37, RZ, RZ, 0x4198bf15 ;  /* 0x4198bf15ff257424 */ /* 0x000fc600078e00ff */
[----:B------:R1:W-:Y:S01]  /*2c150*/  STL.64 [R1+0x1440], R34 ;  /* 0x0014402201007387 */ /* 0x0003e20000100a00 */
[----:B--2---:R-:W-:Y:S01]  /*2c160*/  IMAD.MOV.U32 R38, RZ, RZ, -0x30b135d2 ;  /* 0xcf4eca2eff267424 */ /* 0x004fe200078e00ff */
[----:B------:R-:W-:Y:S02]  /*2c170*/  MOV R39, 0x418b2298 ;  /* 0x418b229800277802 */ /* 0x000fe40000000f00 */
[----:B------:R2:W-:Y:S01]  /*2c180*/  STL.64 [R1+0x1448], R36 ;  /* 0x0014482401007387 */ /* 0x0005e20000100a00 */
[----:B0-----:R-:W-:Y:S01]  /*2c190*/  IMAD.MOV.U32 R62, RZ, RZ, 0x0 ;  /* 0x00000000ff3e7424 */ /* 0x001fe200078e00ff */
[----:B------:R-:W-:Y:S02]  /*2c1a0*/  MOV R63, 0x41441f7b ;  /* 0x41441f7b003f7802 */ /* 0x000fe40000000f00 */
        /* <DEDUP_REMOVED lines=30> */
.L_x_5922:
[----:B------:R-:W-:Y:S05]  /*2c390*/  BSYNC B4 ;  /* 0x0000000000047941 */ /* 0x000fea0003800000 */
.L_x_5921:
[----:B-1----:R-:W-:Y:S01]  /*2c3a0*/  MOV R36, R38 ;  /* 0x0000002600247202 */ /* 0x002fe20000000f00 */
[----:B------:R-:W-:Y:S01]  /*2c3b0*/  IMAD.MOV.U32 R37, RZ, RZ, R39 ;  /* 0x000000ffff257224 */ /* 0x000fe200078e0027 */
[----:B------:R-:W-:Y:S01]  /*2c3c0*/  MOV R63, 0xffffffff ;  /* 0xffffffff003f7802 */ /* 0x000fe20000000f00 */
[----:B------:R-:W-:Y:S02]  /*2c3d0*/  IMAD.MOV.U32 R62, RZ, RZ, 0xc ;  /* 0x0000000cff3e7424 */ /* 0x000fe400078e00ff */
[----:B------:R-:W-:-:S02]  /*2c3e0*/  IMAD.MOV.U32 R38, RZ, RZ, -0x30b135d2 ;  /* 0xcf4eca2eff267424 */ /* 0x000fc400078e00ff */
[----:B------:R-:W-:Y:S02]  /*2c3f0*/  IMAD.MOV.U32 R39, RZ, RZ, 0x418b2298 ;  /* 0x418b2298ff277424 */ /* 0x000fe400078e00ff */
.L_x_5920:
[----:B-1----:R-:W-:Y:S05]  /*2c400*/  BSYNC B3 ;  /* 0x0000000000037941 */ /* 0x002fea0003800000 */
.L_x_5919:
[----:B------:R-:W1:Y:S01]  /*2c410*/  DSETP.GT.AND P0, PT, R48, 1, PT ;  /* 0x3ff000003000742a */ /* 0x000e620003f04000 */
[----:B------:R-:W-:-:S13]  /*2c420*/  SHF.L.U32 R69, R63, 0x3, RZ ;  /* 0x000000033f457819 */ /* 0x000fda00000006ff */
[----:B-1----:R-:W-:-:S05]  /*2c430*/  @P0 IADD3 R32, R64, 0x13e8, RZ ;  /* 0x000013e840200810 */ /* 0x002fca0007ffe0ff */
        /* <DEDUP_REMOVED lines=49> */
[----:B------:R-:W-:Y:S01]  /*2c750*/  FSEL R73, RZ, 1.875, P0 ;  /* 0x3ff00000ff497808 */ /* 0x000fe20000000000 */
[----:B0-----:R-:W-:Y:S01]  /*2c760*/  IMAD.MOV.U32 R72, RZ, RZ, RZ ;  /* 0x000000ffff487224 */ /* 0x001fe200078e00ff */
        /* <DEDUP_REMOVED lines=45> */
.L_x_5924:
[----:B------:R-:W-:Y:S05]  /*2ca40*/  BSYNC B3 ;  /* 0x0000000000037941 */ /* 0x000fea0003800000 */
.L_x_5923:
        /* <DEDUP_REMOVED lines=25> */
.L_x_5926:
[----:B------:R-:W-:Y:S05]  /*2cbe0*/  BSYNC B3 ;  /* 0x0000000000037941 */ /* 0x000fea0003800000 */
.L_x_5925:
        /* <DEDUP_REMOVED lines=24> */
.L_x_5928:
[----:B------:R-:W-:Y:S05]  /*2cd70*/  BSYNC B3 ;  /* 0x0000000000037941 */ /* 0x000fea0003800000 */
.L_x_5927:
        /* <DEDUP_REMOVED lines=22> */
.L_x_5930:
[----:B------:R-:W-:Y:S05]  /*2cee0*/  BSYNC B3 ;  /* 0x0000000000037941 */ /* 0x000fea0003800000 */
.L_x_5929:
        /* <DEDUP_REMOVED lines=26> */
.L_x_5933:
[----:B------:R-:W-:Y:S05]  /*2d090*/  BSYNC B3 ;  /* 0x0000000000037941 */ /* 0x000fea0003800000 */
.L_x_5932:
        /* <DEDUP_REMOVED lines=66> */
.L_x_5935:
        /* <DEDUP_REMOVED lines=22> */
.L_x_5938:
[----:B------:R-:W-:Y:S05]  /*2d620*/  BSYNC B4 ;  /* 0x0000000000047941 */ /* 0x000fea0003800000 */
.L_x_5937:
        /* <DEDUP_REMOVED lines=15> */
.L_x_5936:
[----:B------:R-:W-:Y:S05]  /*2d720*/  BSYNC B3 ;  /* 0x0000000000037941 */ /* 0x000fea0003800000 */
.L_x_5934:
        /* <DEDUP_REMOVED lines=23> */
.L_x_5940:
[----:B------:R-:W-:Y:S05]  /*2d8a0*/  BSYNC B3 ;  /* 0x0000000000037941 */ /* 0x000fea0003800000 */
.L_x_5939:
        /* <DEDUP_REMOVED lines=38> */
.L_x_5942:
[----:B------:R-:W-:Y:S05]  /*2db10*/  BSYNC B2 ;  /* 0x0000000000027941 */ /* 0x000fea0003800000 */
.L_x_5941:
[----:B-1----:R1:W2:Y:S01]  /*2db20*/  DMUL R40, R40, R32 ;  /* 0x0000002028287228 */ /* 0x0022a20000000000 */
[----:B------:R-:W-:Y:S05]  /*2db30*/  BRA `(.L_x_5943) ;  /* 0x000017c000007947 */ /* 0x000fea0003800000 */
.L_x_5931:
        /* <DEDUP_REMOVED lines=43> */
[----:B------:R-:W-:Y:S02]  /*2ddf0*/  FSEL R36, R40, RZ, P1 ;  /* 0x000000ff28247208 */ /* 0x000fe40000800000 */
[----:B------:R-:W-:Y:S01]  /*2de00*/  @!P2 IADD3 R38, R38, -R39, RZ ;  /* 0x800000272626a210 */ /* 0x000fe20007ffe0ff */
[----:B------:R-:W-:Y:S01]  /*2de10*/  @!P2 IMAD R39, R39, 0x100000, R43 ;  /* 0x001000002727a824 */ /* 0x000fe200078e022b */
[----:B------:R-:W-:Y:S02]  /*2de20*/  @!P2 MOV R40, RZ ;  /* 0x000000ff0028a202 */ /* 0x000fe40000000f00 */
[----:B------:R-:W-:Y:S01]  /*2de30*/  @!P2 LEA R41, R38, 0x3ff00000, 0x14 ;  /* 0x3ff000002629a811 */ /* 0x000fe200078ea0ff */
[----:B------:R-:W-:-:S06]  /*2de40*/  @!P2 IMAD.MOV.U32 R38, RZ, RZ, R42 ;  /* 0x000000ffff26a224 */ /* 0x000fcc00078e002a */
[----:B------:R0:W1:-:S06]  /*2de50*/  @!P2 DMUL R36, R38, R40 ;  /* 0x000000282624a228 */ /* 0x00004c0000000000 */
.L_x_5945:
[----:B------:R-:W-:Y:S05]  /*2de60*/  BSYNC B2 ;  /* 0x0000000000027941 */ /* 0x000fea0003800000 */
.L_x_5944:
        /* <DEDUP_REMOVED lines=10> */
.L_x_5947:
[----:B------:R-:W-:Y:S05]  /*2df10*/  BSYNC B3 ;  /* 0x0000000000037941 */ /* 0x000fea0003800000 */
.L_x_5946:
[----:B------:R-:W-:Y:S01]  /*2df20*/  LOP3.LUT R34, R5, 0x7ff00000, RZ, 0xc0, !PT ;  /* 0x7ff0000005227812 */ /* 0x000fe200078ec0ff */
[----:B------:R2:W3:Y:S01]  /*2df30*/  DADD R42, -RZ, |R72| ;  /* 0x00000000ff2a7229 */ /* 0x0004e20000000548 */
[----:B------:R-:W-:Y:S01]  /*2df40*/  BSSY B2, `(.L_x_5948) ;  /* 0x0000008000027945 */ /* 0x000fe20003800000 */
[----:B0-----:R-:W-:Y:S01]  /*2df50*/  IMAD.MOV.U32 R40, RZ, RZ, R4 ;  /* 0x000000ffff287224 */ /* 0x001fe200078e0004 */
[----:B------:R-:W-:Y:S01]  /*2df60*/  LEA.HI R39, R34, 0xfffffc0c, RZ, 0xc ;  /* 0xfffffc0c22277811 */ /* 0x000fe200078f60ff */
[----:B------:R-:W-:Y:S01]  /*2df70*/  IMAD.MOV.U32 R35, RZ, RZ, R5 ;  /* 0x000000ffff237224 */ /* 0x000fe200078e0005 */
[----:B------:R-:W-:-:S02]  /*2df80*/  MOV R34, 0x2dfc0 ;  /* 0x0002dfc000227802 */ /* 0x000fc40000000f00 */
[CC--:B------:R-:W-:Y:S02]  /*2df90*/  SHF.L.U64.HI R41, R4.reuse, R39.reuse, R5 ;  /* 0x0000002704297219 */ /* 0x0c0fe40000010205 */
[----:B------:R-:W-:Y:S02]  /*2dfa0*/  SHF.L.U32 R56, R4, R39, RZ ;  /* 0x0000002704387219 */ /* 0x000fe400000006ff */
[----:B-123--:R-:W-:Y:S05]  /*2dfb0*/  CALL.REL.NOINC `($_ZN2at6native29vectorized_elementwise_kernelILi2EN48_GLOBAL__N__08322988_15_IGammaKernel_cu_cb51a28d10CalcIgammaIdEESt5arrayIPcLm3EEEEviT0_T1_$__internal_accurate_pow) ;  /* 0x0001821000007944 */ /* 0x00efea0003c00000 */
[----:B------:R-:W-:Y:S05]  /*2dfc0*/  BSYNC B2 ;  /* 0x0000000000027941 */ /* 0x000fea0003800000 */
.L_x_5948:
        /* <DEDUP_REMOVED lines=21> */
.L_x_5950:
[----:B------:R-:W1:Y:S01]  /*2e120*/  DSETP.NEU.AND P1, PT, R48, 0.5, PT ;  /* 0x3fe000003000742a */ /* 0x000e620003f2d000 */
[----:B------:R-:W-:Y:S01]  /*2e130*/  ISETP.GE.AND P2, PT, R5, RZ, PT ;  /* 0x000000ff0500720c */ /* 0x000fe20003f46270 */
[----:B------:R-:W-:Y:S01]  /*2e140*/  IMAD.MOV.U32 R34, RZ, RZ, RZ ;  /* 0x000000ffff227224 */ /* 0x000fe200078e00ff */
[----:B------:R-:W-:-:S04]  /*2e150*/  ISETP.EQ.U32.AND P0, PT, R56, RZ, PT ;  /* 0x000000ff3800720c */ /* 0x000fc80003f02070 */
[----:B-1----:R-:W-:-:S04]  /*2e160*/  ISETP.EQ.AND.EX P0, PT, R41, -0x80000000, P1, P0 ;  /* 0x800000002900780c */ /* 0x002fc80000f02300 */
[----:B------:R-:W-:-:S04]  /*2e170*/  SEL R35, R73, RZ, P0 ;  /* 0x000000ff49237207 */ /* 0x000fc80000000000 */
[----:B------:R-:W-:Y:S02]  /*2e180*/  @!P2 LOP3.LUT R35, R35, 0x7ff00000, RZ, 0xfc, !PT ;  /* 0x7ff000002323a812 */ /* 0x000fe400078efcff */
.L_x_5951:
[----:B------:R-:W-:Y:S05]  /*2e190*/  BSYNC B2 ;  /* 0x0000000000027941 */ /* 0x000fea0003800000 */
.L_x_5949:
        /* <DEDUP_REMOVED lines=18> */
.L_x_5954:
[----:B------:R1:W2:-:S06]  /*2e2c0*/  DADD R34, R4, R72 ;  /* 0x0000000004227229 */ /* 0x00028c0000000048 */
.L_x_5953:
[----:B------:R-:W-:Y:S05]  /*2e2d0*/  BSYNC B2 ;  /* 0x0000000000027941 */ /* 0x000fea0003800000 */
.L_x_5952:
[----:B------:R-:W3:-:S06]  /*2e2e0*/  DSETP.NEU.AND P0, PT, R72, 1, PT ;  /* 0x3ff000004800742a */ /* 0x000ecc0003f0d000 */
[----:B--23--:R-:W-:Y:S02]  /*2e2f0*/  FSEL R34, R34, RZ, P0 ;  /* 0x000000ff22227208 */ /* 0x00cfe40000000000 */
[----:B------:R-:W-:-:S06]  /*2e300*/  FSEL R35, R35, 1.875, P0 ;  /* 0x3ff0000023237808 */ /* 0x000fcc0000000000 */
[----:B------:R-:W2:-:S06]  /*2e310*/  DMUL R36, R36, R34 ;  /* 0x0000002224247228 */ /* 0x000e8c0000000000 */
[----:B--2---:R2:W3:Y:S01]  /*2e320*/  DMUL R40, R36, R32 ;  /* 0x0000002024287228 */ /* 0x0044e20000000000 */
[----:B------:R-:W-:Y:S05]  /*2e330*/  BRA `(.L_x_5943) ;  /* 0x00000fc000007947 */ /* 0x000fea0003800000 */
.L_x_5918:
        /* <DEDUP_REMOVED lines=63> */
.L_x_5956:
[----:B------:R-:W-:Y:S05]  /*2e730*/  BSYNC B2 ;  /* 0x0000000000027941 */ /* 0x000fea0003800000 */
.L_x_5955:
[----:B------:R-:W-:Y:S01]  /*2e740*/  BSSY B6, `(.L_x_5957) ;  /* 0x0000092000067945 */ /* 0x000fe20003800000 */
[----:B------:R-:W-:Y:S05]  /*2e750*/  @P3 BRA `(.L_x_5958) ;  /* 0x000008f000003947 */ /* 0x000fea0003800000 */
[----:B------:R-:W-:Y:S01]  /*2e760*/  BSSY B7, `(.L_x_5959) ;  /* 0x0000005000077945 */ /* 0x000fe20003800000 */
[----:B------:R-:W-:Y:S01]  /*2e770*/  IMAD.MOV.U32 R34, RZ, RZ, R48 ;  /* 0x000000ffff227224 */ /* 0x000fe200078e0030 */
[----:B0-----:R-:W-:Y:S02]  /*2e780*/  MOV R33, R49 ;  /* 0x0000003100217202 */ /* 0x001fe40000000f00 */
[----:B------:R-:W-:Y:S02]  /*2e790*/  MOV R32, 0x2e7b0 ;  /* 0x0002e7b000207802 */ /* 0x000fe40000000f00 */
[----:B-1----:R-:W-:Y:S05]  /*2e7a0*/  CALL.REL.NOINC `($_ZN2at6native29vectorized_elementwise_kernelILi2EN48_GLOBAL__N__08322988_15_IGammaKernel_cu_cb51a28d10CalcIgammaIdEESt5arrayIPcLm3EEEEviT0_T1_$__internal_lgamma_pos) ;  /* 0x0001829000007944 */ /* 0x002fea0003c00000 */
[----:B------:R-:W-:Y:S05]  /*2e7b0*/  BSYNC B7 ;  /* 0x0000000000077941 */ /* 0x000fea0003800000 */
.L_x_5959:
        /* <DEDUP_REMOVED lines=67> */
.L_x_5964:
[----:B------:R-:W-:Y:S05]  /*2ebf0*/  BSYNC B4 ;  /* 0x0000000000047941 */ /* 0x000fea0003800000 */
.L_x_5963:
[----:B------:R-:W-:Y:S01]  /*2ec00*/  MOV R35, R69 ;  /* 0x0000004500237202 */ /* 0x000fe20000000f00 */
[----:B------:R-:W-:Y:S02]  /*2ec10*/  IMAD.MOV.U32 R48, RZ, RZ, R68 ;  /* 0x000000ffff307224 */ /* 0x000fe400078e0044 */
[----:B------:R-:W-:Y:S02]  /*2ec20*/  IMAD.MOV.U32 R49, RZ, RZ, R69 ;  /* 0x000000ffff317224 */ /* 0x000fe400078e0045 */
.L_x_5962:
[----:B------:R-:W-:Y:S05]  /*2ec30*/  BSYNC B3 ;  /* 0x0000000000037941 */ /* 0x000fea0003800000 */
.L_x_5961:
        /* <DEDUP_REMOVED lines=59> */
.L_x_5966:
[----:B------:R-:W-:Y:S05]  /*2eff0*/  BSYNC B2 ;  /* 0x0000000000027941 */ /* 0x000fea0003800000 */
.L_x_5965:
[----:B-1----:R-:W-:-:S04]  /*2f000*/  DADD R54, -R54, R32 ;  /* 0x0000000036367229 */ /* 0x002fc80000000120 */
[----:B------:R-:W1:-:S10]  /*2f010*/  DADD R32, -RZ, -R32 ;  /* 0x00000000ff207229 */ /* 0x000e540000000920 */
[----:B-1----:R-:W-:Y:S02]  /*2f020*/  FSEL R34, R32, R54, !P3 ;  /* 0x0000003620227208 */ /* 0x002fe40005800000 */
[----:B------:R-:W-:Y:S01]  /*2f030*/  FSEL R35, R33, R55, !P3 ;  /* 0x0000003721237208 */ /* 0x000fe20005800000 */
[----:B------:R-:W-:Y:S05]  /*2f040*/  BRA `(.L_x_5960) ;  /* 0x0000001000007947 */ /* 0x000fea0003800000 */
.L_x_5958:
[----:B------:R2:W3:-:S06]  /*2f050*/  DADD R34, R4, R4 ;  /* 0x0000000004227229 */ /* 0x0004cc0000000004 */
.L_x_5960:
[----:B------:R-:W-:Y:S05]  /*2f060*/  BSYNC B6 ;  /* 0x0000000000067941 */ /* 0x000fea0003800000 */
.L_x_5957:
        /* <DEDUP_REMOVED lines=9> */
[----:B------:R-:W-:-:S04]  /*2f100*/  IMAD.MOV.U32 R41, RZ, RZ, 0x3e5ade15 ;  /* 0x3e5ade15ff297424 */ /* 0x000fc800078e00ff */
        /* <DEDUP_REMOVED lines=31> */
.L_x_5943:
[----:B------:R-:W-:Y:S05]  /*2f300*/  BSYNC B5 ;  /* 0x0000000000057941 */ /* 0x000fea0003800000 */
.L_x_5917:
[----:B-123--:R-:W1:Y:S01]  /*2f310*/  DSETP.NEU.AND P0, PT, R40, RZ, PT ;  /* 0x000000ff2800722a */ /* 0x00ee620003f0d000 */
[----:B------:R-:W-:Y:S01]  /*2f320*/  BSSY B3, `(.L_x_5967) ;  /* 0x0000043000037945 */ /* 0x000fe20003800000 */
[----:B------:R-:W-:-:S12]  /*2f330*/  CS2R R52, SRZ ;  /* 0x0000000000347805 */ /* 0x000fd8000001ff00 */
[----:B-1----:R-:W-:Y:S05]  /*2f340*/  @!P0 BRA `(.L_x_5968) ;  /* 0x0000040000008947 */ /* 0x002fea0003800000 */
[----:B------:R-:W-:Y:S01]  /*2f350*/  BSSY B4, `(.L_x_5969) ;  /* 0x0000027000047945 */ /* 0x000fe20003800000 */
[----:B0-----:R-:W-:Y:S01]  /*2f360*/  IMAD.MOV.U32 R32, RZ, RZ, RZ ;  /* 0x000000ffff207224 */ /* 0x001fe200078e00ff */
[----:B------:R-:W-:Y:S01]  /*2f370*/  MOV R38, 0x0 ;  /* 0x0000000000267802 */ /* 0x000fe20000000f00 */
[----:B------:R-:W-:Y:S01]  /*2f380*/  IMAD.MOV.U32 R39, RZ, RZ, 0x3ff00000 ;  /* 0x3ff00000ff277424 */ /* 0x000fe200078e00ff */
[----:B------:R-:W-:Y:S01]  /*2f390*/  MOV R37, R5 ;  /* 0x0000000500257202 */ /* 0x000fe20000000f00 */
[----:B------:R-:W-:Y:S02]  /*2f3a0*/  IMAD.MOV.U32 R36, RZ, RZ, R4 ;  /* 0x000000ffff247224 */ /* 0x000fe400078e0004 */
[----:B------:R-:W-:Y:S02]  /*2f3b0*/  IMAD.MOV.U32 R34, RZ, RZ, 0x0 ;  /* 0x00000000ff227424 */ /* 0x000fe400078e00ff */
[----:B------:R-:W-:Y:S02]  /*2f3c0*/  IMAD.MOV.U32 R35, RZ, RZ, 0x3ff00000 ;  /* 0x3ff00000ff237424 */ /* 0x000fe400078e00ff */
.L_x_5972:
        /* <DEDUP_REMOVED lines=22> */
[----:B------:R-:W-:Y:S02]  /*2f530*/  IMAD.MOV.U32 R69, RZ, RZ, R65 ;  /* 0x000000ffff457224 */ /* 0x000fe400078e0041 */
.L_x_5971:
[----:B------:R-:W-:Y:S05]  /*2f540*/  BSYNC B5 ;  /* 0x0000000000057941 */ /* 0x000fea0003800000 */
.L_x_5970:
        /* <DEDUP_REMOVED lines=8> */
.L_x_5969:
        /* <DEDUP_REMOVED lines=23> */
.L_x_5973:
[----:B------:R-:W-:Y:S05]  /*2f740*/  BSYNC B4 ;  /* 0x0000000000047941 */ /* 0x000fea0003800000 */
.L_x_5968:
[----:B------:R-:W-:Y:S05]  /*2f750*/  BSYNC B3 ;  /* 0x0000000000037941 */ /* 0x000fea0003800000 */
.L_x_5967:
[----:B------:R-:W1:Y:S01]  /*2f760*/  DADD R52, -R52, 1 ;  /* 0x3ff0000034347429 */ /* 0x000e620000000100 */
[----:B------:R-:W-:Y:S05]  /*2f770*/  BRA `(.L_x_5658) ;  /* 0x00015e9000007947 */ /* 0x000fea0003800000 */
.L_x_5669:
        /* <DEDUP_REMOVED lines=30> */
[----:B--2---:R-:W-:Y:S01]  /*2f960*/  MOV R37, 0xbe87b5f9 ;  /* 0xbe87b5f900257802 */ /* 0x004fe20000000f00 */
[----:B------:R-:W-:Y:S01]  /*2f970*/  IMAD.MOV.U32 R36, RZ, RZ, -0x5d2fb9a4 ;  /* 0xa2d0465cff247424 */ /* 0x000fe200078e00ff */
[----:B------:R2:W-:Y:S01]  /*2f980*/  STL.64 [R1+0x1418], R42 ;  /* 0x0014182a01007387 */ /* 0x0005e20000100a00 */
[----:B------:R-:W-:Y:S01]  /*2f990*/  IMAD.MOV.U32 R58, RZ, RZ, -0x73ca209b ;  /* 0x8c35df65ff3a7424 */ /* 0x000fe200078e00ff */
[----:B------:R-:W-:Y:S01]  /*2f9a0*/  BSSY B3, `(.L_x_5974) ;  /* 0x0000748000037945 */ /* 0x000fe20003800000 */
[----:B0-----:R-:W-:Y:S01]  /*2f9b0*/  IMAD.MOV.U32 R38, RZ, RZ, -0x1480f261 ;  /* 0xeb7f0d9fff267424 */ /* 0x001fe200078e00ff */
[----:B------:R0:W-:Y:S01]  /*2f9c0*/  STL.64 [R1+0x1420], R48 ;  /* 0x0014203001007387 */ /* 0x0001e20000100a00 */
[----:B------:R-:W-:-:S02]  /*2f9d0*/  IMAD.MOV.U32 R39, RZ, RZ, 0x3e3ccf5c ;  /* 0x3e3ccf5cff277424 */ /* 0x000fc400078e00ff */
[----:B------:R-:W-:Y:S01]  /*2f9e0*/  IMAD.MOV.U32 R63, RZ, RZ, 0x3f6966e5 ;  /* 0x3f6966e5ff3f7424 */ /* 0x000fe200078e00ff */
[----:B------:R3:W-:Y:S01]  /*2f9f0*/  STL.64 [R1+0x1428], R52 ;  /* 0x0014283401007387 */ /* 0x0007e20000100a00 */
[----:B-1----:R-:W-:Y:S01]  /*2fa00*/  MOV R40, 0x55c37c1c ;  /* 0x55c37c1c00287802 */ /* 0x002fe20000000f00 */
[----:B------:R-:W-:Y:S02]  /*2fa10*/  IMAD.MOV.U32 R41, RZ, RZ, 0x3e46097d ;  /* 0x3e46097dff297424 */ /* 0x000fe400078e00ff */
[----:B------:R1:W-:Y:S01]  /*2fa20*/  STL.64 [R1+0x1430], R32 ;  /* 0x0014302001007387 */ /* 0x0003e20000100a00 */
[----:B--2---:R-:W-:Y:S01]  /*2fa30*/  IMAD.MOV.U32 R42, RZ, RZ, 0x7c7a2faa ;  /* 0x7c7a2faaff2a7424 */ /* 0x004fe200078e00ff */
[----:B------:R-:W-:Y:S01]  /*2fa40*/  MOV R43, 0xbe32d219 ;  /* 0xbe32d219002b7802 */ /* 0x000fe20000000f00 */
        /* <DEDUP_REMOVED lines=22> */
[----:B---3--:R-:W-:Y:S01]  /*2fbb0*/  MOV R42, 0xebb193c0 ;  /* 0xebb193c0002a7802 */ /* 0x008fe20000000f00 */
[----:B------:R-:W-:-:S02]  /*2fbc0*/  IMAD.MOV.U32 R43, RZ, RZ, -0x42bc6765 ;  /* 0xbd43989bff2b7424 */ /* 0x000fc400078e00ff */
[----:B--2---:R-:W-:Y:S01]  /*2fbd0*/  IMAD.MOV.U32 R48, RZ, RZ, -0x3bc965c4 ;  /* 0xc4369a3cff307424 */ /* 0x004fe200078e00ff */
        /* <DEDUP_REMOVED lines=18> */
[----:B--2---:R-:W-:Y:S01]  /*2fd00*/  IMAD.MOV.U32 R40, RZ, RZ, 0x6f09e723 ;  /* 0x6f09e723ff287424 */ /* 0x004fe200078e00ff */
[----:B------:R-:W-:Y:S02]  /*2fd10*/  MOV R41, 0xbf50394f ;  /* 0xbf50394f00297802 */ /* 0x000fe40000000f00 */
[----:B------:R2:W-:Y:S01]  /*2fd20*/  STL.64 [R1+0x14b0], R32 ;  /* 0x0014b02001007387 */ /* 0x0005e20000100a00 */
[----:B-1----:R-:W-:Y:S02]  /*2fd30*/  IMAD.MOV.U32 R42, RZ, RZ, 0x40e53dbc ;  /* 0x40e53dbcff2a7424 */ /* 0x002fe400078e00ff */
[----:B------:R-:W-:Y:S01]  /*2fd40*/  IMAD.MOV.U32 R43, RZ, RZ, 0x3f2af834 ;  /* 0x3f2af834ff2b7424 */ /* 0x000fe200078e00ff */
[----:B0-----:R-:W-:Y:S01]  /*2fd50*/  MOV R48, 0x40e53dbc ;  /* 0x40e53dbc00307802 */ /* 0x001fe20000000f00 */
[----:B------:R-:W-:Y:S01]  /*2fd60*/  IMAD.MOV.U32 R49, RZ, RZ, -0x416507cc ;  /* 0xbe9af834ff317424 */ /* 0x000fe200078e00ff */
[----:B------:R0:W-:Y:S01]  /*2fd70*/  STL.64 [R1+0x14b8], R34 ;  /* 0x0014b82201007387 */ /* 0x0001e20000100a00 */
[----:B---3--:R-:W-:Y:S01]  /*2fd80*/  IMAD.MOV.U32 R52, RZ, RZ, -0x1761a510 ;  /* 0xe89e5af0ff347424 */ /* 0x008fe200078e00ff */
        /* <DEDUP_REMOVED lines=20> */
[----:B--2---:R-:W-:Y:S01]  /*2fed0*/  IMAD.MOV.U32 R48, RZ, RZ, -0x35c5c885 ;  /* 0xca3a377bff307424 */ /* 0x004fe200078e00ff */
[----:B------:R1:W-:Y:S01]  /*2fee0*/  STL.64 [R1+0x14f8], R34 ;  /* 0x0014f82201007387 */ /* 0x0003e20000100a00 */
[----:B------:R-:W-:Y:S01]  /*2fef0*/  IMAD.MOV.U32 R49, RZ, RZ, -0x424cb605 ;  /* 0xbdb349fbff317424 */ /* 0x000fe200078e00ff */
        /* <DEDUP_REMOVED lines=92> */
[----:B------:R-:W-:-:S02]  /*304c0*/  IMAD.MOV.U32 R43, RZ, RZ, -0x430d397f ;  /* 0xbcf2c681ff2b7424 */ /* 0x000fc400078e00ff */
[----:B--2---:R-:W-:Y:S01]  /*304d0*/  IMAD.MOV.U32 R48, RZ, RZ, -0x9a39112 ;  /* 0xf65c6eeeff307424 */ /* 0x004fe200078e00ff */
        /* <DEDUP_REMOVED lines=70> */
[----:B------:R-:W-:-:S02]  /*30940*/  IMAD.MOV.U32 R43, RZ, RZ, -0x4247ed2d ;  /* 0xbdb812d3ff2b7424 */ /* 0x000fc400078e00ff */
        /* <DEDUP_REMOVED lines=240> */
[----:B-1----:R-:W-:Y:S01]  /*31850*/  MOV R48, 0x4e8f487b ;  /* 0x4e8f487b00307802 */ /* 0x002fe20000000f00 */
[----:B------:R-:W-:Y:S01]  /*31860*/  IMAD.MOV.U32 R49, RZ, RZ, 0x3d59f7d1 ;  /* 0x3d59f7d1ff317424 */ /* 0x000fe200078e00ff */
        /* <DEDUP_REMOVED lines=95> */
[----:B--2---:R-:W-:Y:S01]  /*31e60*/  MOV R48, 0x92ec9b02 ;  /* 0x92ec9b0200307802 */ /* 0x004fe20000000f00 */
[----:B------:R-:W-:-:S02]  /*31e70*/  IMAD.MOV.U32 R49, RZ, RZ, 0x3e339379 ;  /* 0x3e339379ff317424 */ /* 0x000fc400078e00ff */
[----:B------:R2:W-:Y:S01]  /*31e80*/  STL.64 [R1+0x1a40], R36 ;  /* 0x001a402401007387 */ /* 0x0005e20000100a00 */
[----:B---3--:R-:W-:Y:S01]  /*31e90*/  IMAD.MOV.U32 R52, RZ, RZ, 0x124b7492 ;  /* 0x124b7492ff347424 */ /* 0x008fe200078e00ff */
[----:B------:R-:W-:Y:S02]  /*31ea0*/  MOV R53, 0xbdb2ed3c ;  /* 0xbdb2ed3c00357802 */ /* 0x000fe40000000f00 */
[----:B------:R3:W-:Y:S01]  /*31eb0*/  STL.64 [R1+0x1a48], R38 ;  /* 0x001a482601007387 */ /* 0x0007e20000100a00 */
[----:B0-----:R-:W-:Y:S01]  /*31ec0*/  IMAD.MOV.U32 R32, RZ, RZ, -0x653de63 ;  /* 0xf9ac219dff207424 */ /* 0x001fe200078e00ff */
[----:B------:R-:W-:Y:S01]  /*31ed0*/  MOV R33, 0xbee6384a ;  /* 0xbee6384a00217802 */ /* 0x000fe20000000f00 */
[----:B-1----:R-:W-:Y:S01]  /*31ee0*/  IMAD.MOV.U32 R34, RZ, RZ, 0x198ab550 ;  /* 0x198ab550ff227424 */ /* 0x002fe200078e00ff */
[----:B------:R0:W-:Y:S01]  /*31ef0*/  STL.64 [R1+0x1a50], R40 ;  /* 0x001a502801007387 */ /* 0x0001e20000100a00 */
[----:B------:R-:W-:Y:S01]  /*31f00*/  IMAD.MOV.U32 R35, RZ, RZ, 0x3edc738f ;  /* 0x3edc738fff237424 */ /* 0x000fe200078e00ff */
[----:B--2---:R-:W-:Y:S01]  /*31f10*/  MOV R36, 0x9530a7ad ;  /* 0x9530a7ad00247802 */ /* 0x004fe20000000f00 */
[----:B------:R-:W-:Y:S01]  /*31f20*/  IMAD.MOV.U32 R37, RZ, RZ, -0x413e5214 ;  /* 0xbec1adecff257424 */ /* 0x000fe200078e00ff */
[----:B------:R1:W-:Y:S01]  /*31f30*/  STL.64 [R1+0x1a70], R32 ;  /* 0x001a702001007387 */ /* 0x0003e20000100a00 */
[----:B---3--:R-:W-:-:S03]  /*31f40*/  IMAD.MOV.U32 R38, RZ, RZ, 0x70ac9b03 ;  /* 0x70ac9b03ff267424 */ /* 0x008fc600078e00ff */
        /* <DEDUP_REMOVED lines=8> */
[----:B--2---:R-:W-:Y:S01]  /*31fd0*/  IMAD.MOV.U32 R34, RZ, RZ, -0xf204d96 ;  /* 0xf0dfb26aff227424 */ /* 0x004fe200078e00ff */
        /* <DEDUP_REMOVED lines=12> */
[----:B0-----:R-:W-:Y:S01]  /*320a0*/  IMAD.MOV.U32 R42, RZ, RZ, 0x393d4893 ;  /* 0x393d4893ff2a7424 */ /* 0x001fe200078e00ff */
[----:B------:R-:W-:Y:S01]  /*320b0*/  MOV R43, 0x3e70b282 ;  /* 0x3e70b282002b7802 */ /* 0x000fe20000000f00 */
[----:B--2---:R-:W-:Y:S01]  /*320c0*/  IMAD.MOV.U32 R34, RZ, RZ, -0x447da7d7 ;  /* 0xbb825829ff227424 */ /* 0x004fe200078e00ff */
[----:B------:R0:W-:Y:S01]  /*320d0*/  STL.64 [R1+0x1ae0], R40 ;  /* 0x001ae02801007387 */ /* 0x0001e20000100a00 */
[----:B------:R-:W-:Y:S01]  /*320e0*/  IMAD.MOV.U32 R35, RZ, RZ, 0x3f463969 ;  /* 0x3f463969ff237424 */ /* 0x000fe200078e00ff */
[----:B-1----:R-:W-:Y:S01]  /*320f0*/  MOV R36, 0x582dd0a5 ;  /* 0x582dd0a500247802 */ /* 0x002fe20000000f00 */
[----:B------:R-:W-:Y:S01]  /*32100*/  IMAD.MOV.U32 R37, RZ, RZ, -0x40bb060e ;  /* 0xbf44f9f2ff257424 */ /* 0x000fe200078e00ff */
        /* <DEDUP_REMOVED lines=9> */
[----:B------:R-:W-:Y:S01]  /*321a0*/  IMAD.MOV.U32 R49, RZ, RZ, 0x3cc7c54e ;  /* 0x3cc7c54eff317424 */ /* 0x000fe200078e00ff */
[----:B--2---:R-:W-:Y:S01]  /*321b0*/  MOV R35, 0x3ed2fe63 ;  /* 0x3ed2fe6300237802 */ /* 0x004fe20000000f00 */
        /* <DEDUP_REMOVED lines=14> */
[----:B--2---:R-:W-:Y:S02]  /*322a0*/  IMAD.MOV.U32 R36, RZ, RZ, -0x6523334a ;  /* 0x9adcccb6ff247424 */ /* 0x004fe400078e00ff */
[----:B------:R-:W-:Y:S01]  /*322b0*/  IMAD.MOV.U32 R37, RZ, RZ, 0x3e03b654 ;  /* 0x3e03b654ff257424 */ /* 0x000fe200078e00ff */
[----:B------:R2:W-:Y:S01]  /*322c0*/  STL.64 [R1+0x1b88], R34 ;  /* 0x001b882201007387 */ /* 0x0005e20000100a00 */
[----:B-1----:R-:W-:Y:S01]  /*322d0*/  MOV R32, 0x1cc96982 ;  /* 0x1cc9698200207802 */ /* 0x002fe20000000f00 */
[----:B------:R-:W-:-:S02]  /*322e0*/  IMAD.MOV.U32 R33, RZ, RZ, -0x40bc7201 ;  /* 0xbf438dffff217424 */ /* 0x000fc400078e00ff */
[----:B------:R1:W-:Y:S01]  /*322f0*/  STL.64 [R1+0x1a60], R54 ;  /* 0x001a603601007387 */ /* 0x0003e20000100a00 */
[----:B0-----:R-:W-:Y:S01]  /*32300*/  IMAD.MOV.U32 R38, RZ, RZ, -0x28d51ea ;  /* 0xfd72ae16ff267424 */ /* 0x001fe200078e00ff */
[----:B------:R-:W-:Y:S02]  /*32310*/  MOV R39, 0xbdd63f0c ;  /* 0xbdd63f0c00277802 */ /* 0x000fe40000000f00 */
[----:B------:R0:W-:Y:S01]  /*32320*/  STL.64 [R1+0x1aa0], R42 ;  /* 0x001aa02a01007387 */ /* 0x0001e20000100a00 */
[----:B--2---:R-:W-:Y:S01]  /*32330*/  MOV R34, 0xf1b46951 ;  /* 0xf1b4695100227802 */ /* 0x004fe20000000f00 */
[----:B------:R-:W-:Y:S02]  /*32340*/  IMAD.MOV.U32 R35, RZ, RZ, 0x3f522b37 ;  /* 0x3f522b37ff237424 */ /* 0x000fe400078e00ff */
[----:B------:R2:W-:Y:S01]  /*32350*/  STL.64 [R1+0x1aa8], R48 ;  /* 0x001aa83001007387 */ /* 0x0005e20000100a00 */
[----:B-1----:R-:W-:Y:S01]  /*32360*/  MOV R54, 0xe872fc56 ;  /* 0xe872fc5600367802 */ /* 0x002fe20000000f00 */
[----:B------:R-:W-:-:S02]  /*32370*/  IMAD.MOV.U32 R55, RZ, RZ, -0x41bb67a2 ;  /* 0xbe44985eff377424 */ /* 0x000fc400078e00ff */
[----:B------:R1:W-:Y:S01]  /*32380*/  STL.64 [R1+0x1b68], R40 ;  /* 0x001b682801007387 */ /* 0x0003e20000100a00 */
[----:B0-----:R-:W-:Y:S01]  /*32390*/  IMAD.MOV.U32 R42, RZ, RZ, -0x59a8d1f7 ;  /* 0xa6572e09ff2a7424 */ /* 0x001fe200078e00ff */
[----:B------:R-:W-:Y:S02]  /*323a0*/  MOV R43, 0xbc5779b4 ;  /* 0xbc5779b4002b7802 */ /* 0x000fe40000000f00 */
[----:B------:R0:W-:Y:S01]  /*323b0*/  STL.64 [R1+0x1b98], R36 ;  /* 0x001b982401007387 */ /* 0x0001e20000100a00 */
[----:B--2---:R-:W-:-:S03]  /*323c0*/  IMAD.MOV.U32 R48, RZ, RZ, 0x13f7775a ;  /* 0x13f7775aff307424 */ /* 0x004fc600078e00ff */
[----:B------:R2:W-:Y:S01]  /*323d0*/  STL.64 [R1+0x1af8], R32 ;  /* 0x001af82001007387 */ /* 0x0005e20000100a00 */
[----:B------:R-:W-:Y:S02]  /*323e0*/  IMAD.MOV.U32 R49, RZ, RZ, -0x4272569a ;  /* 0xbd8da966ff317424 */ /* 0x000fe400078e00ff */
[----:B-1----:R-:W-:Y:S01]  /*323f0*/  IMAD.MOV.U32 R40, RZ, RZ, -0x7738c013 ;  /* 0x88c73fedff287424 */ /* 0x002fe200078e00ff */
[----:B------:R1:W-:Y:S01]  /*32400*/  STL.64 [R1+0x1ba8], R38 ;  /* 0x001ba82601007387 */ /* 0x0003e20000100a00 */
[----:B------:R-:W-:Y:S02]  /*32410*/  IMAD.MOV.U32 R41, RZ, RZ, 0x3dc74cd6 ;  /* 0x3dc74cd6ff297424 */ /* 0x000fe400078e00ff */
[----:B0-----:R-:W-:Y:S01]  /*32420*/  IMAD.MOV.U32 R36, RZ, RZ, 0x61e90004 ;  /* 0x61e90004ff247424 */ /* 0x001fe200078e00ff */
[----:B------:R-:W-:Y:S01]  /*32430*/  MOV R37, 0x3eb0a9ef ;  /* 0x3eb0a9ef00257802 */ /* 0x000fe20000000f00 */
[----:B------:R0:W-:Y:S01]  /*32440*/  STL.64 [R1+0x1bd0], R34 ;  /* 0x001bd02201007387 */ /* 0x0001e20000100a00 */
[----:B--2---:R-:W-:-:S02]  /*32450*/  IMAD.MOV.U32 R32, RZ, RZ, -0x3b72c844 ;  /* 0xc48d37bcff207424 */ /* 0x004fc400078e00ff */
[----:B------:R-:W-:Y:S01]  /*32460*/  IMAD.MOV.U32 R33, RZ, RZ, -0x4109e704 ;  /* 0xbef618fcff217424 */ /* 0x000fe200078e00ff */
        /* <DEDUP_REMOVED lines=11> */
[----:B-1----:R-:W-:Y:S01]  /*32520*/  IMAD.MOV.U32 R54, RZ, RZ, -0x6486ec16 ;  /* 0x9b7913eaff367424 */ /* 0x002fe200078e00ff */
[----:B------:R-:W-:Y:S01]  /*32530*/  MOV R55, 0xbf12e31f ;  /* 0xbf12e31f00377802 */ /* 0x000fe20000000f00 */
[----:B0-----:R-:W-:Y:S01]  /*32540*/  IMAD.MOV.U32 R42, RZ, RZ, 0x36172b0 ;  /* 0x036172b0ff2a7424 */ /* 0x001fe200078e00ff */
[----:B------:R-:W-:Y:S01]  /*32550*/  MOV R43, 0x3f100120 ;  /* 0x3f100120002b7802 */ /* 0x000fe20000000f00 */
        /* <DEDUP_REMOVED lines=10> */
[----:B-1----:R-:W-:Y:S02]  /*32600*/  IMAD.MOV.U32 R32, RZ, RZ, 0x44652279 ;  /* 0x44652279ff207424 */ /* 0x002fe400078e00ff */
[----:B------:R-:W-:Y:S01]  /*32610*/  IMAD.MOV.U32 R33, RZ, RZ, -0x42f8f92a ;  /* 0xbd0706d6ff217424 */ /* 0x000fe200078e00ff */
[----:B------:R1:W-:Y:S01]  /*32620*/  STL.64 [R1+0x1ad8], R52 ;  /* 0x001ad83401007387 */ /* 0x0003e20000100a00 */
[----:B--2---:R-:W-:-:S02]  /*32630*/  IMAD.MOV.U32 R38, RZ, RZ, 0x71a80133 ;  /* 0x71a80133ff267424 */ /* 0x004fc400078e00ff */
[----:B------:R-:W-:Y:S01]  /*32640*/  IMAD.MOV.U32 R39, RZ, RZ, 0x3eb64d99 ;  /* 0x3eb64d99ff277424 */ /* 0x000fe200078e00ff */
[----:B------:R2:W-:Y:S01]  /*32650*/  STL.64 [R1+0x1b00], R54 ;  /* 0x001b003601007387 */ /* 0x0005e20000100a00 */
[----:B0-----:R-:W-:Y:S01]  /*32660*/  IMAD.MOV.U32 R34, RZ, RZ, -0x4b790f26 ;  /* 0xb486f0daff227424 */ /* 0x001fe200078e00ff */
[----:B------:R-:W-:Y:S02]  /*32670*/  MOV R35, 0x3e48a3e9 ;  /* 0x3e48a3e900237802 */ /* 0x000fe40000000f00 */
[----:B------:R0:W-:Y:S01]  /*32680*/  STL.64 [R1+0x1b30], R42 ;  /* 0x001b302a01007387 */ /* 0x0001e20000100a00 */
[----:B-1----:R-:W-:-:S03]  /*32690*/  MOV R52, 0x3aebc9b7 ;  /* 0x3aebc9b700347802 */ /* 0x002fc60000000f00 */
[----:B------:R1:W-:Y:S01]  /*326a0*/  STL.64 [R1+0x1b40], R48 ;  /* 0x001b403001007387 */ /* 0x0003e20000100a00 */
[----:B------:R-:W-:-:S03]  /*326b0*/  IMAD.MOV.U32 R53, RZ, RZ, -0x40e9c580 ;  /* 0xbf163a80ff357424 */ /* 0x000fc600078e00ff */
[----:B------:R3:W-:Y:S01]  /*326c0*/  STL.64 [R1+0x1bf8], R40 ;  /* 0x001bf82801007387 */ /* 0x0007e20000100a00 */
[----:B--2---:R-:W-:Y:S02]  /*326d0*/  IMAD.MOV.U32 R54, RZ, RZ, -0x576e2746 ;  /* 0xa891d8baff367424 */ /* 0x004fe400078e00ff */
[----:B------:R-:W-:Y:S01]  /*326e0*/  IMAD.MOV.U32 R55, RZ, RZ, -0x4138272d ;  /* 0xbec7d8d3ff377424 */ /* 0x000fe200078e00ff */
[----:B0-----:R-:W-:Y:S01]  /*326f0*/  MOV R42, 0xa4d350ce ;  /* 0xa4d350ce002a7802 */ /* 0x001fe20000000f00 */
[----:B------:R-:W-:Y:S01]  /*32700*/  IMAD.MOV.U32 R43, RZ, RZ, 0x3e77ca3d ;  /* 0x3e77ca3dff2b7424 */ /* 0x000fe200078e00ff */
[----:B------:R0:W-:Y:S01]  /*32710*/  STL.64 [R1+0x1c20], R36 ;  /* 0x001c202401007387 */ /* 0x0001e20000100a00 */
[----:B-1----:R-:W-:Y:S01]  /*32720*/  IMAD.MOV.U32 R48, RZ, RZ, -0x2d0002b1 ;  /* 0xd2fffd4fff307424 */ /* 0x002fe200078e00ff */
        /* <DEDUP_REMOVED lines=20> */
[----:B--2---:R-:W-:-:S03]  /*32870*/  MOV R54, 0xa0bc6bce ;  /* 0xa0bc6bce00367802 */ /* 0x004fc60000000f00 */
[----:B------:R2:W-:Y:S01]  /*32880*/  STL.64 [R1+0x1c38], R40 ;  /* 0x001c382801007387 */ /* 0x0005e20000100a00 */
[----:B------:R-:W-:Y:S01]  /*32890*/  IMAD.MOV.U32 R55, RZ, RZ, -0x43f42449 ;  /* 0xbc0bdbb7ff377424 */ /* 0x000fe200078e00ff */
[----:B0-----:R-:W-:Y:S01]  /*328a0*/  MOV R42, 0xa872b284 ;  /* 0xa872b284002a7802 */ /* 0x001fe20000000f00 */
[----:B------:R-:W-:Y:S01]  /*328b0*/  IMAD.MOV.U32 R43, RZ, RZ, -0x4257ce4d ;  /* 0xbda831b3ff2b7424 */ /* 0x000fe200078e00ff */
[----:B------:R0:W-:Y:S01]  /*328c0*/  STL.64 [R1+0x1c60], R36 ;  /* 0x001c602401007387 */ /* 0x0001e20000100a00 */
[----:B-1----:R-:W-:Y:S02]  /*328d0*/  IMAD.MOV.U32 R48, RZ, RZ, -0x675acd41 ;  /* 0x98a532bfff307424 */ /* 0x002fe400078e00ff */
[----:B------:R-:W-:Y:S01]  /*328e0*/  IMAD.MOV.U32 R49, RZ, RZ, -0x40bf5457 ;  /* 0xbf40aba9ff317424 */ /* 0x000fe200078e00ff */
[----:B------:R1:W-:Y:S01]  /*328f0*/  STL.64 [R1+0x1bc0], R32 ;  /* 0x001bc02001007387 */ /* 0x0003e20000100a00 */
[----:B--2---:R-:W-:Y:S01]  /*32900*/  MOV R40, 0x8d3701a6 ;  /* 0x8d3701a600287802 */ /* 0x004fe20000000f00 */
[----:B------:R-:W-:-:S02]  /*32910*/  IMAD.MOV.U32 R41, RZ, RZ, 0x3c5ab961 ;  /* 0x3c5ab961ff297424 */ /* 0x000fc400078e00ff */
        /* <DEDUP_REMOVED lines=10> */
[----:B0-----:R-:W-:Y:S01]  /*329c0*/  MOV R34, 0x1069b36a ;  /* 0x1069b36a00227802 */ /* 0x001fe20000000f00 */
[----:B------:R-:W-:-:S02]  /*329d0*/  IMAD.MOV.U32 R35, RZ, RZ, -0x4104f7e4 ;  /* 0xbefb081cff237424 */ /* 0x000fc400078e00ff */
[----:B------:R0:W-:Y:S04]  /*329e0*/  STL.64 [R1+0x1bb8], R42 ;  /* 0x001bb82a01007387 */ /* 0x0001e80000100a00 */
[----:B------:R3:W-:Y:S01]  /*329f0*/  STL.64 [R1+0x1be0], R48 ;  /* 0x001be03001007387 */ /* 0x0007e20000100a00 */
[----:B-1----:R-:W-:Y:S02]  /*32a00*/  IMAD.MOV.U32 R52, RZ, RZ, -0x508a9322 ;  /* 0xaf756cdeff347424 */ /* 0x002fe400078e00ff */
[----:B------:R-:W-:Y:S01]  /*32a10*/  IMAD.MOV.U32 R53, RZ, RZ, -0x40a0a244 ;  /* 0xbf5f5dbcff357424 */ /* 0x000fe200078e00ff */
[----:B------:R1:W-:Y:S01]  /*32a20*/  STL.64 [R1+0x1c78], R40 ;  /* 0x001c782801007387 */ /* 0x0003e20000100a00 */
[----:B--2---:R-:W-:Y:S01]  /*32a30*/  IMAD.MOV.U32 R54, RZ, RZ, -0x7d062dd6 ;  /* 0x82f9d22aff367424 */ /* 0x004fe200078e00ff */
[----:B------:R-:W-:Y:S01]  /*32a40*/  MOV R55, 0xbf2618e4 ;  /* 0xbf2618e400377802 */ /* 0x000fe20000000f00 */
[----:B0-----:R-:W-:Y:S01]  /*32a50*/  IMAD.MOV.U32 R42, RZ, RZ, 0x761692a2 ;  /* 0x761692a2ff2a7424 */ /* 0x001fe200078e00ff */
[----:B------:R-:W-:Y:S01]  /*32a60*/  MOV R43, 0xbf00650f ;  /* 0xbf00650f002b7802 */ /* 0x000fe20000000f00 */
[----:B------:R0:W-:Y:S01]  /*32a70*/  STL.64 [R1+0x1ca0], R36 ;  /* 0x001ca02401007387 */ /* 0x0001e20000100a00 */
[----:B---3--:R-:W-:Y:S01]  /*32a80*/  MOV R48, 0x52fc4d58 ;  /* 0x52fc4d5800307802 */ /* 0x008fe20000000f00 */
[----:B------:R-:W-:-:S02]  /*32a90*/  IMAD.MOV.U32 R49, RZ, RZ, -0x4164f541 ;  /* 0xbe9b0abfff317424 */ /* 0x000fc400078e00ff */
[----:B------:R2:W-:Y:S01]  /*32aa0*/  STL.64 [R1+0x1c00], R32 ;  /* 0x001c002001007387 */ /* 0x0005e20000100a00 */
[----:B-1----:R-:W-:Y:S01]  /*32ab0*/  MOV R40, 0x5d1a742a ;  /* 0x5d1a742a00287802 */ /* 0x002fe20000000f00 */
[----:B------:R-:W-:Y:S02]  /*32ac0*/  IMAD.MOV.U32 R41, RZ, RZ, -0x40cd8e3d ;  /* 0xbf3271c3ff297424 */ /* 0x000fe400078e00ff */
        /* <DEDUP_REMOVED lines=40> */
[----:B--2---:R-:W-:Y:S01]  /*32d50*/  IMAD.MOV.U32 R52, RZ, RZ, 0x2f6afa8a ;  /* 0x2f6afa8aff347424 */ /* 0x004fe200078e00ff */
[----:B------:R-:W-:-:S02]  /*32d60*/  MOV R53, 0x3e10bf3a ;  /* 0x3e10bf3a00357802 */ /* 0x000fc40000000f00 */
[----:B------:R2:W-:Y:S01]  /*32d70*/  STL.64 [R1+0x1c80], R48 ;  /* 0x001c803001007387 */ /* 0x0005e20000100a00 */
[----:B-1----:R-:W-:-:S03]  /*32d80*/  MOV R54, 0x1144693f ;  /* 0x1144693f00367802 */ /* 0x002fc60000000f00 */
[----:B------:R1:W-:Y:S01]  /*32d90*/  STL.64 [R1+0x1d00], R40 ;  /* 0x001d002801007387 */ /* 0x0003e20000100a00 */
[----:B------:R-:W-:Y:S01]  /*32da0*/  IMAD.MOV.U32 R55, RZ, RZ, 0x3f254d24 ;  /* 0x3f254d24ff377424 */ /* 0x000fe200078e00ff */
[----:B0-----:R-:W-:Y:S01]  /*32db0*/  MOV R42, 0x4cc4d9d6 ;  /* 0x4cc4d9d6002a7802 */ /* 0x001fe20000000f00 */
        /* <DEDUP_REMOVED lines=14> */
[----:B-1----:R-:W-:Y:S01]  /*32ea0*/  IMAD.MOV.U32 R38, RZ, RZ, 0x58c76530 ;  /* 0x58c76530ff267424 */ /* 0x002fe200078e00ff */
[----:B------:R-:W-:-:S02]  /*32eb0*/  MOV R39, 0xbf60237b ;  /* 0xbf60237b00277802 */ /* 0x000fc40000000f00 */
[----:B------:R1:W-:Y:S01]  /*32ec0*/  STL.64 [R1+0x1c90], R54 ;  /* 0x001c903601007387 */ /* 0x0003e20000100a00 */
[----:B0-----:R-:W-:Y:S01]  /*32ed0*/  IMAD.MOV.U32 R34, RZ, RZ, 0x35d225d ;  /* 0x035d225dff227424 */ /* 0x001fe200078e00ff */
[----:B------:R-:W-:Y:S02]  /*32ee0*/  MOV R35, 0xbf11bf09 ;  /* 0xbf11bf0900237802 */ /* 0x000fe40000000f00 */
[----:B------:R0:W-:Y:S01]  /*32ef0*/  STL.64 [R1+0x1ca8], R42 ;  /* 0x001ca82a01007387 */ /* 0x0001e20000100a00 */
[----:B--2---:R-:W-:-:S03]  /*32f00*/  IMAD.MOV.U32 R52, RZ, RZ, 0x7a227118 ;  /* 0x7a227118ff347424 */ /* 0x004fc600078e00ff */
[----:B------:R2:W-:Y:S01]  /*32f10*/  STL.64 [R1+0x1cd0], R48 ;  /* 0x001cd03001007387 */ /* 0x0005e20000100a00 */
[----:B------:R-:W-:Y:S02]  /*32f20*/  IMAD.MOV.U32 R53, RZ, RZ, 0x3f37bf3a ;  /* 0x3f37bf3aff357424 */ /* 0x000fe400078e00ff */
[----:B-1----:R-:W-:Y:S01]  /*32f30*/  IMAD.MOV.U32 R54, RZ, RZ, -0x71bd4ab3 ;  /* 0x8e42b54dff367424 */ /* 0x002fe200078e00ff */
[----:B------:R1:W-:Y:S01]  /*32f40*/  STL.64 [R1+0x1d40], R40 ;  /* 0x001d402801007387 */ /* 0x0003e20000100a00 */
[----:B------:R-:W-:Y:S01]  /*32f50*/  MOV R55, 0x3ef21f0d ;  /* 0x3ef21f0d00377802 */ /* 0x000fe20000000f00 */
[----:B0-----:R-:W-:Y:S01]  /*32f60*/  IMAD.MOV.U32 R42, RZ, RZ, -0x6cceab4f ;  /* 0x933154b1ff2a7424 */ /* 0x001fe200078e00ff */
[----:B------:R-:W-:Y:S01]  /*32f70*/  MOV R43, 0x3eb2d456 ;  /* 0x3eb2d456002b7802 */ /* 0x000fe20000000f00 */
[----:B------:R0:W-:Y:S01]  /*32f80*/  STL.64 [R1+0x1d68], R36 ;  /* 0x001d682401007387 */ /* 0x0001e20000100a00 */
[----:B--2---:R-:W-:Y:S01]  /*32f90*/  IMAD.MOV.U32 R48, RZ, RZ, 0x6207f6ce ;  /* 0x6207f6ceff307424 */ /* 0x004fe200078e00ff */
[----:B------:R-:W-:-:S02]  /*32fa0*/  MOV R49, 0x3e55fafc ;  /* 0x3e55fafc00317802 */ /* 0x000fc40000000f00 */
[----:B------:R2:W-:Y:S01]  /*32fb0*/  STL.64 [R1+0x1cc8], R32 ;  /* 0x001cc82001007387 */ /* 0x0005e20000100a00 */
[----:B-1----:R-:W-:Y:S01]  /*32fc0*/  IMAD.MOV.U32 R40, RZ, RZ, -0x4654b292 ;  /* 0xb9ab4d6eff287424 */ /* 0x002fe200078e00ff */
        /* <DEDUP_REMOVED lines=287> */
[----:B-1----:R-:W-:Y:S01]  /*341c0*/  IMAD.MOV.U32 R54, RZ, RZ, 0x3d88fea7 ;  /* 0x3d88fea7ff367424 */ /* 0x002fe200078e00ff */
[----:B------:R-:W-:Y:S02]  /*341d0*/  MOV R55, 0x3ecc1949 ;  /* 0x3ecc194900377802 */ /* 0x000fe40000000f00 */
[----:B------:R1:W-:Y:S04]  /*341e0*/  STL.64 [R1+0x2028], R48 ;  /* 0x0020283001007387 */ /* 0x0003e80000100a00 */
[----:B------:R3:W-:Y:S01]  /*341f0*/  STL.64 [R1+0x2048], R36 ;  /* 0x0020482401007387 */ /* 0x0007e20000100a00 */
[----:B0-----:R-:W-:Y:S01]  /*34200*/  MOV R42, 0x27a1383d ;  /* 0x27a1383d002a7802 */ /* 0x001fe20000000f00 */
[----:B------:R-:W-:-:S02]  /*34210*/  IMAD.MOV.U32 R43, RZ, RZ, -0x4181595c ;  /* 0xbe7ea6a4ff2b7424 */ /* 0x000fc400078e00ff */
[----:B--2---:R-:W-:Y:S01]  /*34220*/  IMAD.MOV.U32 R40, RZ, RZ, 0x1c8dde07 ;  /* 0x1c8dde07ff287424 */ /* 0x004fe200078e00ff */
[----:B------:R-:W-:Y:S01]  /*34230*/  MOV R41, 0x3e89b42c ;  /* 0x3e89b42c00297802 */ /* 0x000fe20000000f00 */
[----:B------:R0:W-:Y:S01]  /*34240*/  STL.64 [R1+0x1fa8], R32 ;  /* 0x001fa82001007387 */ /* 0x0001e20000100a00 */
[----:B-1----:R-:W-:Y:S01]  /*34250*/  MOV R48, 0xd1a9ac83 ;  /* 0xd1a9ac8300307802 */ /* 0x002fe20000000f00 */
[----:B------:R-:W-:Y:S02]  /*34260*/  IMAD.MOV.U32 R49, RZ, RZ, 0x3e62116d ;  /* 0x3e62116dff317424 */ /* 0x000fe400078e00ff */
[----:B------:R1:W-:Y:S01]  /*34270*/  STL.64 [R1+0x2050], R38 ;  /* 0x0020502601007387 */ /* 0x0003e20000100a00 */
[----:B---3--:R-:W-:Y:S01]  /*34280*/  MOV R36, 0xa98c8bc4 ;  /* 0xa98c8bc400247802 */ /* 0x008fe20000000f00 */
[----:B------:R-:W-:Y:S02]  /*34290*/  IMAD.MOV.U32 R37, RZ, RZ, 0x3fc6fb2b ;  /* 0x3fc6fb2bff257424 */ /* 0x000fe400078e00ff */
[----:B------:R2:W-:Y:S01]  /*342a0*/  STL.64 [R1+0x2070], R34 ;  /* 0x0020702201007387 */ /* 0x0005e20000100a00 */
[----:B0-----:R-:W0:Y:S03]  /*342b0*/  MUFU.RCP64H R33, R5 ;  /* 0x0000000500217308 */ /* 0x001e260000001800 */
[----:B------:R0:W-:Y:S01]  /*342c0*/  STL.64 [R1+0x2000], R58 ;  /* 0x0020003a01007387 */ /* 0x0001e20000100a00 */
[----:B------:R-:W-:Y:S01]  /*342d0*/  IMAD.MOV.U32 R32, RZ, RZ, 0x1 ;  /* 0x00000001ff207424 */ /* 0x000fe200078e00ff */
[----:B-1----:R-:W-:Y:S01]  /*342e0*/  MOV R38, 0xd4f69d94 ;  /* 0xd4f69d9400267802 */ /* 0x002fe20000000f00 */
[----:B------:R-:W-:Y:S01]  /*342f0*/  IMAD.MOV.U32 R39, RZ, RZ, -0x40ff7efb ;  /* 0xbf008105ff277424 */ /* 0x000fe200078e00ff */
[----:B------:R1:W-:Y:S01]  /*34300*/  STL.64 [R1+0x2038], R52 ;  /* 0x0020383401007387 */ /* 0x0003e20000100a00 */
[----:B--2---:R-:W-:Y:S01]  /*34310*/  MOV R34, 0x38631744 ;  /* 0x3863174400227802 */ /* 0x004fe20000000f00 */
[----:B------:R-:W-:-:S02]  /*34320*/  IMAD.MOV.U32 R35, RZ, RZ, 0x3fa6bd2f ;  /* 0x3fa6bd2fff237424 */ /* 0x000fc400078e00ff */
[----:B------:R2:W-:Y:S04]  /*34330*/  STL.64 [R1+0x2040], R54 ;  /* 0x0020403601007387 */ /* 0x0005e80000100a00 */
[----:B------:R3:W-:Y:S01]  /*34340*/  STL.64 [R1+0x2058], R40 ;  /* 0x0020582801007387 */ /* 0x0007e20000100a00 */
[----:B0-----:R-:W0:-:S03]  /*34350*/  DFMA R58, -R4, R32, 1 ;  /* 0x3ff00000043a742b */ /* 0x001e060000000120 */
[----:B------:R4:W-:Y:S01]  /*34360*/  STL.64 [R1+0x2060], R42 ;  /* 0x0020602a01007387 */ /* 0x0009e20000100a00 */
[----:B-1----:R-:W-:Y:S01]  /*34370*/  MOV R52, 0x29064247 ;  /* 0x2906424700347802 */ /* 0x002fe20000000f00 */
[----:B------:R-:W-:Y:S02]  /*34380*/  IMAD.MOV.U32 R53, RZ, RZ, -0x403f5f91 ;  /* 0xbfc0a06fff357424 */ /* 0x000fe400078e00ff */
[----:B------:R1:W-:Y:S01]  /*34390*/  STL.64 [R1+0x2068], R48 ;  /* 0x0020683001007387 */ /* 0x0003e20000100a00 */
[----:B0-----:R-:W0:Y:S01]  /*343a0*/  DFMA R58, R58, R58, R58 ;  /* 0x0000003a3a3a722b */ /* 0x001e22000000003a */
[----:B--2---:R-:W-:Y:S01]  /*343b0*/  MOV R54, 0x7a744982 ;  /* 0x7a74498200367802 */ /* 0x004fe20000000f00 */
[----:B------:R-:W-:Y:S01]  /*343c0*/  IMAD.MOV.U32 R55, RZ, RZ, 0x3fb72bb4 ;  /* 0x3fb72bb4ff377424 */ /* 0x000fe200078e00ff */
[----:B------:R2:W-:Y:S01]  /*343d0*/  STL.64 [R1+0x2078], R36 ;  /* 0x0020782401007387 */ /* 0x0005e20000100a00 */
[----:B---3--:R-:W-:Y:S01]  /*343e0*/  MOV R40, 0x3cf8dfb4 ;  /* 0x3cf8dfb400287802 */ /* 0x008fe20000000f00 */
[----:B------:R-:W-:Y:S01]  /*343f0*/  IMAD.MOV.U32 R41, RZ, RZ, -0x40483c5f ;  /* 0xbfb7c3a1ff297424 */ /* 0x000fe200078e00ff */
[----:B0-----:R0:W3:Y:S01]  /*34400*/  DFMA R32, R32, R58, R32 ;  /* 0x0000003a2020722b */ /* 0x0010e20000000020 */
[----:B------:R5:W-:Y:S01]  /*34410*/  STL.64 [R1+0x2088], R38 ;  /* 0x0020882601007387 */ /* 0x000be20000100a00 */
[----:B----4-:R-:W-:Y:S01]  /*34420*/  MOV R42, 0xbbd016c8 ;  /* 0xbbd016c8002a7802 */ /* 0x010fe20000000f00 */
[----:B------:R-:W-:Y:S01]  /*34430*/  IMAD.MOV.U32 R43, RZ, RZ, 0x3e92a46f ;  /* 0x3e92a46fff2b7424 */ /* 0x000fe200078e00ff */
[----:B0-----:R-:W-:Y:S01]  /*34440*/  MOV R58, 0xfa0aa57b ;  /* 0xfa0aa57b003a7802 */ /* 0x001fe20000000f00 */
[----:B------:R0:W-:Y:S01]  /*34450*/  STL.64 [R1+0x20a0], R34 ;  /* 0x0020a02201007387 */ /* 0x0001e20000100a00 */
[----:B-1----:R-:W-:Y:S01]  /*34460*/  MOV R48, 0x1cad78b9 ;  /* 0x1cad78b900307802 */ /* 0x002fe20000000f00 */
[----:B------:R-:W-:Y:S01]  /*34470*/  IMAD.MOV.U32 R49, RZ, RZ, -0x406e5b61 ;  /* 0xbf91a49fff317424 */ /* 0x000fe200078e00ff */
[----:B---3--:R-:W1:Y:S01]  /*34480*/  DFMA R60, -R4, R32, 1 ;  /* 0x3ff00000043c742b */ /* 0x008e620000000120 */
[----:B--2---:R-:W-:Y:S01]  /*34490*/  MOV R36, 0x69432cef ;  /* 0x69432cef00247802 */ /* 0x004fe20000000f00 */
[----:B------:R-:W-:Y:S01]  /*344a0*/  IMAD.MOV.U32 R37, RZ, RZ, -0x4088f985 ;  /* 0xbf77067bff257424 */ /* 0x000fe200078e00ff */
[----:B------:R2:W-:Y:S01]  /*344b0*/  STL.64 [R1+0x2098], R40 ;  /* 0x0020982801007387 */ /* 0x0005e20000100a00 */
[----:B------:R-:W-:Y:S01]  /*344c0*/  IMAD.MOV.U32 R59, RZ, RZ, 0x3f8d0bef ;  /* 0x3f8d0befff3b7424 */ /* 0x000fe200078e00ff */
[----:B-----5:R-:W-:Y:S01]  /*344d0*/  MOV R38, 0xb2241202 ;  /* 0xb224120200267802 */ /* 0x020fe20000000f00 */
[----:B------:R-:W-:Y:S01]  /*344e0*/  IMAD.MOV.U32 R39, RZ, RZ, -0x41db6b2d ;  /* 0xbe2494d3ff277424 */ /* 0x000fe200078e00ff */
[----:B------:R3:W-:Y:S01]  /*344f0*/  STL.64 [R1+0x20a8], R42 ;  /* 0x0020a82a01007387 */ /* 0x0007e20000100a00 */
[----:B-1----:R1:W4:Y:S01]  /*34500*/  DFMA R32, R32, R60, R32 ;  /* 0x0000003c2020722b */ /* 0x0023220000000020 */
[----:B0-----:R-:W-:Y:S01]  /*34510*/  MOV R34, 0x6a382e07 ;  /* 0x6a382e0700227802 */ /* 0x001fe20000000f00 */
[----:B------:R-:W-:Y:S01]  /*34520*/  IMAD.MOV.U32 R35, RZ, RZ, 0x3db43183 ;  /* 0x3db43183ff237424 */ /* 0x000fe200078e00ff */
[----:B------:R0:W-:Y:S01]  /*34530*/  STL.64 [R1+0x20c0], R36 ;  /* 0x0020c02401007387 */ /* 0x0001e20000100a00 */
[----:B-1----:R-:W-:Y:S01]  /*34540*/  MOV R60, 0xf314c0d ;  /* 0x0f314c0d003c7802 */ /* 0x002fe20000000f00 */
[----:B------:R-:W-:Y:S01]  /*34550*/  IMAD.MOV.U32 R61, RZ, RZ, 0x404727bb ;  /* 0x404727bbff3d7424 */ /* 0x000fe200078e00ff */
[----:B--2---:R-:W-:Y:S01]  /*34560*/  MOV R40, 0x3c40f6a ;  /* 0x03c40f6a00287802 */ /* 0x004fe20000000f00 */
[----:B------:R-:W-:Y:S01]  /*34570*/  IMAD.MOV.U32 R41, RZ, RZ, -0x40acfbc3 ;  /* 0xbf53043dff297424 */ /* 0x000fe200078e00ff */
[----:B------:R1:W-:Y:S01]  /*34580*/  STL.64 [R1+0x20c8], R38 ;  /* 0x0020c82601007387 */ /* 0x0003e20000100a00 */
[----:B---3--:R-:W-:Y:S01]  /*34590*/  MOV R42, 0xca306bb5 ;  /* 0xca306bb5002a7802 */ /* 0x008fe20000000f00 */
        /* <DEDUP_REMOVED lines=645> */
[----:B-1----:R-:W-:Y:S05]  /*36df0*/  CALL.REL.NOINC `($__internal_25_$__cuda_sm20_div_rn_f64_full) ;  /* 0x0000ead000007944 */ /* 0x002fea0003c00000 */
[----:B------:R-:W-:Y:S01]  /*36e00*/  MOV R32, R68 ;  /* 0x0000004400207202 */ /* 0x000fe20000000f00 */
[----:B------:R-:W-:-:S02]  /*36e10*/  IMAD.MOV.U32 R33, RZ, RZ, R65 ;  /* 0x000000ffff217224 */ /* 0x000fc400078e0041 */
.L_x_5975:
[----:B------:R-:W-:Y:S05]  /*36e20*/  BSYNC B3 ;  /* 0x0000000000037941 */ /* 0x000fea0003800000 */
.L_x_5974:
[----:B------:R-:W0:Y:S01]  /*36e30*/  MUFU.RCP64H R35, R5 ;  /* 0x0000000500237308 */ /* 0x000e220000001800 */
[----:B------:R-:W-:Y:S01]  /*36e40*/  HFMA2.MMA R34, -RZ, RZ, 0, 5.9604644775390625e-08 ;  /* 0x00000001ff227435 */ /* 0x000fe200000001ff */
        /* <DEDUP_REMOVED lines=18> */
[----:B------:R-:W-:Y:S05]  /*36f70*/  CALL.REL.NOINC `($__internal_25_$__cuda_sm20_div_rn_f64_full) ;  /* 0x0000e95000007944 */ /* 0x000fea0003c00000 */
[----:B------:R-:W-:Y:S02]  /*36f80*/  IMAD.MOV.U32 R69, RZ, RZ, R65 ;  /* 0x000000ffff457224 */ /* 0x000fe400078e0041 */
.L_x_5977:
[----:B------:R-:W-:Y:S05]  /*36f90*/  BSYNC B3 ;  /* 0x0000000000037941 */ /* 0x000fea0003800000 */
.L_x_5976:
        /* <DEDUP_REMOVED lines=17> */
[----:B------:R-:W-:-:S09]  /*370b0*/  @!P0 MOV R36, 0xfffffbcb ;  /* 0xfffffbcb00248802 */ /* 0x000fd20000000f00 */
[----:B0-----:R-:W-:Y:S01]  /*370c0*/  @!P0 MOV R37, R35 ;  /* 0x0000002300258202 */ /* 0x001fe20000000f00 */
        /* <DEDUP_REMOVED lines=53> */
.L_x_5982:
        /* <DEDUP_REMOVED lines=22> */
[----:B------:R-:W-:Y:S02]  /*37580*/  MOV R69, R65 ;  /* 0x0000004100457202 */ /* 0x000fe40000000f00 */
.L_x_5985:
[----:B------:R-:W-:Y:S05]  /*37590*/  BSYNC B6 ;  /* 0x0000000000067941 */ /* 0x000fea0003800000 */
.L_x_5984:
        /* <DEDUP_REMOVED lines=15> */
.L_x_5983:
[----:B------:R-:W-:Y:S05]  /*37690*/  BSYNC B5 ;  /* 0x0000000000057941 */ /* 0x000fea0003800000 */
.L_x_5981:
[----:B-1----:R-:W1:Y:S01]  /*376a0*/  DADD R38, R38, -R32 ;  /* 0x0000000026267229 */ /* 0x002e620000000820 */
[----:B0-----:R-:W-:Y:S01]  /*376b0*/  IMAD.MOV.U32 R34, RZ, RZ, 0x0 ;  /* 0x00000000ff227424 */ /* 0x001fe200078e00ff */
[----:B------:R-:W-:Y:S01]  /*376c0*/  MOV R35, 0x3fd80000 ;  /* 0x3fd8000000237802 */ /* 0x000fe20000000f00 */
[----:B------:R-:W-:Y:S03]  /*376d0*/  BSSY B5, `(.L_x_5986) ;  /* 0x0000016000057945 */ /* 0x000fe60003800000 */
[----:B-1----:R-:W0:-:S06]  /*376e0*/  DMUL R38, R38, -2 ;  /* 0xc000000026267828 */ /* 0x002e0c0000000000 */
        /* <DEDUP_REMOVED lines=15> */
[----:B0-----:R-:W-:Y:S02]  /*377e0*/  MOV R36, R34 ;  /* 0x0000002200247202 */ /* 0x001fe40000000f00 */
[----:B-1----:R-:W-:Y:S02]  /*377f0*/  MOV R33, R43 ;  /* 0x0000002b00217202 */ /* 0x002fe40000000f00 */
[----:B------:R-:W-:Y:S02]  /*37800*/  MOV R38, 0x37820 ;  /* 0x0003782000267802 */ /* 0x000fe40000000f00 */
[----:B------:R-:W-:Y:S05]  /*37810*/  CALL.REL.NOINC `($__internal_26_$__cuda_sm20_dsqrt_rn_f64_mediumpath_v1) ;  /* 0x0000e71000007944 */ /* 0x000fea0003c00000 */
[----:B------:R-:W-:Y:S02]  /*37820*/  IMAD.MOV.U32 R32, RZ, RZ, R36 ;  /* 0x000000ffff207224 */ /* 0x000fe400078e0024 */
.L_x_5987:
[----:B------:R-:W-:Y:S05]  /*37830*/  BSYNC B5 ;  /* 0x0000000000057941 */ /* 0x000fea0003800000 */
.L_x_5986:
[----:B-1----:R1:W2:Y:S01]  /*37840*/  DADD R92, -RZ, -R32 ;  /* 0x00000000ff5c7229 */ /* 0x0022a20000000920 */
[----:B------:R-:W-:Y:S05]  /*37850*/  BRA `(.L_x_5980) ;  /* 0x0000085000007947 */ /* 0x000fea0003800000 */
.L_x_5979:
        /* <DEDUP_REMOVED lines=66> */
.L_x_5989:
        /* <DEDUP_REMOVED lines=23> */
.L_x_5992:
[----:B------:R-:W-:Y:S05]  /*37df0*/  BSYNC B6 ;  /* 0x0000000000067941 */ /* 0x000fea0003800000 */
.L_x_5991:
        /* <DEDUP_REMOVED lines=15> */
.L_x_5990:
[----:B------:R-:W-:Y:S05]  /*37ef0*/  BSYNC B5 ;  /* 0x0000000000057941 */ /* 0x000fea0003800000 */
.L_x_5988:
        /* <DEDUP_REMOVED lines=21> */
[----:B------:R-:W-:Y:S02]  /*38050*/  MOV R33, R43 ;  /* 0x0000002b00217202 */ /* 0x000fe40000000f00 */
[----:B------:R-:W-:Y:S02]  /*38060*/  MOV R38, 0x38080 ;  /* 0x0003808000267802 */ /* 0x000fe40000000f00 */
[----:B-1----:R-:W-:Y:S05]  /*38070*/  CALL.REL.NOINC `($__internal_26_$__cuda_sm20_dsqrt_rn_f64_mediumpath_v1) ;  /* 0x0000deb000007944 */ /* 0x002fea0003c00000 */
[----:B------:R-:W-:Y:S01]  /*38080*/  IMAD.MOV.U32 R92, RZ, RZ, R36 ;  /* 0x000000ffff5c7224 */ /* 0x000fe200078e0024 */
[----:B------:R-:W-:Y:S02]  /*38090*/  MOV R93, R33 ;  /* 0x00000021005d7202 */ /* 0x000fe40000000f00 */
.L_x_5993:
[----:B------:R-:W-:Y:S05]  /*380a0*/  BSYNC B5 ;  /* 0x0000000000057941 */ /* 0x000fea0003800000 */
.L_x_5980:
[----:B------:R-:W-:Y:S05]  /*380b0*/  BSYNC B3 ;  /* 0x0000000000037941 */ /* 0x000fea0003800000 */
.L_x_5978:
[----:B------:R-:W3:Y:S01]  /*380c0*/  DMUL R38, R4, 0.5 ;  /* 0x3fe0000004267828 */ /* 0x000ee20000000000 */
[----:B------:R-:W-:Y:S01]  /*380d0*/  IMAD.MOV.U32 R34, RZ, RZ, 0x0 ;  /* 0x00000000ff227424 */ /* 0x000fe200078e00ff */
[----:B------:R-:W-:Y:S01]  /*380e0*/  MOV R35, 0x3fd80000 ;  /* 0x3fd8000000237802 */ /* 0x000fe20000000f00 */
[----:B------:R-:W-:Y:S03]  /*380f0*/  BSSY B3, `(.L_x_5994) ;  /* 0x0000015000037945 */ /* 0x000fe60003800000 */
[----:B---3--:R-:W3:Y:S04]  /*38100*/  MUFU.RSQ64H R53, R39 ;  /* 0x0000002700357308 */ /* 0x008ee80000001c00 */
[----:B------:R-:W-:-:S04]  /*38110*/  IADD3 R52, R39, -0x3500000, RZ ;  /* 0xfcb0000027347810 */ /* 0x000fc80007ffe0ff */
[----:B------:R-:W-:Y:S02]  /*38120*/  ISETP.GE.U32.AND P0, PT, R52, 0x7ca00000, PT ;  /* 0x7ca000003400780c */ /* 0x000fe40003f06070 */
[----:B-1-3--:R-:W1:-:S06]  /*38130*/  DMUL R32, R52, R52 ;  /* 0x0000003434207228 */ /* 0x00ae4c0000000000 */
[----:B-1----:R-:W1:-:S06]  /*38140*/  DFMA R32, R38, -R32, 1 ;  /* 0x3ff000002620742b */ /* 0x002e4c0000000820 */
[----:B-1----:R-:W-:-:S04]  /*38150*/  DFMA R34, R32, R34, 0.5 ;  /* 0x3fe000002022742b */ /* 0x002fc80000000022 */
[----:B------:R-:W1:-:S06]  /*38160*/  DMUL R32, R52, R32 ;  /* 0x0000002034207228 */ /* 0x000e4c0000000000 */
[----:B-1----:R-:W1:-:S06]  /*38170*/  DFMA R34, R34, R32, R52 ;  /* 0x000000202222722b */ /* 0x002e4c0000000034 */
[----:B01----:R-:W0:-:S04]  /*38180*/  DMUL R40, R38, R34 ;  /* 0x0000002226287228 */ /* 0x003e080000000000 */
        /* <DEDUP_REMOVED lines=9> */
[----:B--2---:R-:W-:Y:S05]  /*38220*/  CALL.REL.NOINC `($__internal_26_$__cuda_sm20_dsqrt_rn_f64_mediumpath_v1) ;  /* 0x0000dd0000007944 */ /* 0x004fea0003c00000 */
[----:B------:R-:W-:Y:S02]  /*38230*/  IMAD.MOV.U32 R32, RZ, RZ, R36 ;  /* 0x000000ffff207224 */ /* 0x000fe400078e0024 */
.L_x_5995:
[----:B------:R-:W-:Y:S05]  /*38240*/  BSYNC B3 ;  /* 0x0000000000037941 */ /* 0x000fea0003800000 */
.L_x_5994:
        /* <DEDUP_REMOVED lines=13> */
.L_x_5997:
[----:B------:R-:W-:Y:S01]  /*38320*/  MOV R32, R34 ;  /* 0x0000002200207202 */ /* 0x000fe20000000f00 */
[----:B0-----:R-:W-:Y:S01]  /*38330*/  IMAD.MOV.U32 R40, RZ, RZ, RZ ;  /* 0x000000ffff287224 */ /* 0x001fe200078e00ff */
[----:B------:R-:W-:Y:S01]  /*38340*/  MOV R48, 0xd4e0bfd7 ;  /* 0xd4e0bfd700307802 */ /* 0x000fe20000000f00 */
[----:B------:R-:W-:Y:S01]  /*38350*/  IMAD.MOV.U32 R49, RZ, RZ, 0x3df8774a ;  /* 0x3df8774aff317424 */ /* 0x000fe200078e00ff */
[----:B------:R-:W-:Y:S01]  /*38360*/  MOV R50, 0x0 ;  /* 0x0000000000327802 */ /* 0x000fe20000000f00 */
[----:B------:R-:W-:Y:S01]  /*38370*/  IMAD.MOV.U32 R51, RZ, RZ, 0x3ff00000 ;  /* 0x3ff00000ff337424 */ /* 0x000fe200078e00ff */
[----:B------:R-:W0:Y:S01]  /*38380*/  DADD R38, R32, 4 ;  /* 0x4010000020267429 */ /* 0x000e220000000000 */
[----:B------:R-:W-:Y:S01]  /*38390*/  MOV R52, 0x652b82fe ;  /* 0x652b82fe00347802 */ /* 0x000fe20000000f00 */
[----:B------:R-:W-:Y:S01]  /*383a0*/  IMAD.MOV.U32 R53, RZ, RZ, 0x3ff71547 ;  /* 0x3ff71547ff357424 */ /* 0x000fe200078e00ff */
[----:B------:R-:W-:-:S02]  /*383b0*/  ISETP.GT.U32.AND P0, PT, R33, 0x403b4000, PT ;  /* 0x403b40002100780c */ /* 0x000fc40003f04070 */
[----:B------:R-:W-:Y:S01]  /*383c0*/  DFMA R50, R32, 2, R50 ;  /* 0x400000002032782b */ /* 0x000fe20000000032 */
[----:B0-----:R-:W0:Y:S03]  /*383d0*/  MUFU.RCP64H R41, R39 ;  /* 0x0000002700297308 */ /* 0x001e260000001800 */
        /* <DEDUP_REMOVED lines=21> */
[----:B0-----:R-:W0:-:S06]  /*38530*/  DFMA R38, R36, R38, c[0x2][0x150] ;  /* 0x008054002426762b */ /* 0x001e0c0000000026 */
        /* <DEDUP_REMOVED lines=53> */
.L_x_5998:
[----:B------:R-:W-:Y:S05]  /*38890*/  BSYNC B2 ;  /* 0x0000000000027941 */ /* 0x000fea0003800000 */
.L_x_5996:
        /* <DEDUP_REMOVED lines=31> */
.L_x_6005:
[----:B------:R-:W-:-:S05]  /*38a90*/  IMAD R65, R33, 0xc8, R64 ;  /* 0x000000c821417824 */ /* 0x000fca00078e0240 */
[----:B0-----:R-:W2:Y:S04]  /*38aa0*/  LDL.64 R104, [R65+0x8] ;  /* 0x0000080041687983 */ /* 0x001ea80000100a00 */
        /* <DEDUP_REMOVED lines=316> */
[----:B------:R-:W-:Y:S02]  /*39e70*/  @P0 IMAD.MOV R68, RZ, RZ, R32 ;  /* 0x000000ffff440224 */ /* 0x000fe400078e0220 */
[----:B------:R-:W-:Y:S01]  /*39e80*/  MOV R94, R66 ;  /* 0x00000042005e7202 */ /* 0x000fe20000000f00 */
[----:B------:R-:W-:Y:S02]  /*39e90*/  IMAD.MOV.U32 R95, RZ, RZ, R67 ;  /* 0x000000ffff5f7224 */ /* 0x000fe400078e0043 */
[----:B------:R-:W-:-:S04]  /*39ea0*/  MOV R32, R68 ;  /* 0x0000004400207202 */ /* 0x000fc80000000f00 */
[----:B--2---:R0:W1:-:S06]  /*39eb0*/  DFMA R102, R94, R104, R102 ;  /* 0x000000685e66722b */ /* 0x00404c0000000066 */
.L_x_6001:
[----:B------:R-:W-:Y:S05]  /*39ec0*/  BSYNC B2 ;  /* 0x0000000000027941 */ /* 0x000fea0003800000 */
.L_x_6000:
        /* <DEDUP_REMOVED lines=24> */
[----:B------:R-:W-:Y:S02]  /*3a050*/  MOV R65, R5 ;  /* 0x0000000500417202 */ /* 0x000fe40000000f00 */
[----:B------:R-:W-:Y:S02]  /*3a060*/  MOV R66, 0x3a080 ;  /* 0x0003a08000427802 */ /* 0x000fe40000000f00 */
[----:B0-----:R-:W-:Y:S05]  /*3a070*/  CALL.REL.NOINC `($__internal_25_$__cuda_sm20_div_rn_f64_full) ;  /* 0x0000b85000007944 */ /* 0x001fea0003c00000 */
[----:B------:R-:W-:Y:S02]  /*3a080*/  IMAD.MOV.U32 R69, RZ, RZ, R65 ;  /* 0x000000ffff457224 */ /* 0x000fe400078e0041 */
.L_x_6004:
[----:B------:R-:W-:Y:S05]  /*3a090*/  BSYNC B5 ;  /* 0x0000000000057941 */ /* 0x000fea0003800000 */
.L_x_6003:
[----:B------:R-:W-:Y:S01]  /*3a0a0*/  IADD3 R33, R33, 0x1, RZ ;  /* 0x0000000121217810 */ /* 0x000fe20007ffe0ff */
[----:B------:R1:W2:Y:S01]  /*3a0b0*/  DADD R100, -RZ, |R114| ;  /* 0x00000000ff647229 */ /* 0x0002a20000000572 */
[----:B------:R-:W-:Y:S01]  /*3a0c0*/  MOV R70, R68 ;  /* 0x0000004400467202 */ /* 0x000fe20000000f00 */
[----:B------:R-:W-:Y:S01]  /*3a0d0*/  IMAD.MOV.U32 R71, RZ, RZ, R69 ;  /* 0x000000ffff477224 */ /* 0x000fe200078e0045 */
[----:B------:R-:W-:-:S13]  /*3a0e0*/  ISETP.GE.U32.AND P0, PT, R33, 0x19, PT ;  /* 0x000000192100780c */ /* 0x000fda0003f06070 */
[----:B-12---:R-:W-:Y:S01]  /*3a0f0*/  @P0 CALL.REL.NOINC `(.L_x_6002) ;  /* 0x0000001000000944 */ /* 0x006fe20003c00000 */
[----:B------:R-:W-:Y:S05]  /*3a100*/  BRA `(.L_x_6005) ;  /* 0xffffe98000007947 */ /* 0x000fea000383ffff */
.L_x_6002:
[----:B------:R-:W-:Y:S05]  /*3a110*/  BSYNC B3 ;  /* 0x0000000000037941 */ /* 0x000fea0003800000 */
.L_x_5999:
[----:B------:R-:W1:Y:S01]  /*3a120*/  DMUL R32, R4, -0.5 ;  /* 0xbfe0000004207828 */ /* 0x000e620000000000 */
[----:B------:R-:W-:Y:S01]  /*3a130*/  MOV R34, 0x652b82fe ;  /* 0x652b82fe00227802 */ /* 0x000fe20000000f00 */
[----:B------:R-:W-:Y:S01]  /*3a140*/  IMAD.MOV.U32 R35, RZ, RZ, 0x3ff71547 ;  /* 0x3ff71547ff237424 */ /* 0x000fe200078e00ff */
[----:B------:R-:W-:Y:S01]  /*3a150*/  MOV R38, 0x69ce2bdf ;  /* 0x69ce2bdf00267802 */ /* 0x000fe20000000f00 */
[----:B------:R-:W-:Y:S01]  /*3a160*/  IMAD.MOV.U32 R39, RZ, RZ, 0x3e5ade15 ;  /* 0x3e5ade15ff277424 */ /* 0x000fe200078e00ff */
[----:B------:R-:W-:Y:S01]  /*3a170*/  MOV R42, 0x0 ;  /* 0x00000000002a7802 */ /* 0x000fe20000000f00 */
[-C--:B-1----:R-:W1:Y:S01]  /*3a180*/  DMUL R32, R32, R92.reuse ;  /* 0x0000005c20207228 */ /* 0x082e620000000000 */
[----:B------:R-:W-:Y:S01]  /*3a190*/  IMAD.MOV.U32 R43, RZ, RZ, 0x3fd80000 ;  /* 0x3fd80000ff2b7424 */ /* 0x000fe200078e00ff */
[----:B------:R-:W-:Y:S04]  /*3a1a0*/  BSSY B2, `(.L_x_6006) ;  /* 0x000002f000027945 */ /* 0x000fe80003800000 */
[----:B-1----:R-:W1:-:S06]  /*3a1b0*/  DMUL R92, R32, R92 ;  /* 0x0000005c205c7228 */ /* 0x002e4c0000000000 */
[----:B-1----:R-:W1:-:S04]  /*3a1c0*/  DFMA R34, R92, R34, 6.75539944105574400000e+15 ;  /* 0x433800005c22742b */ /* 0x002e480000000022 */
[----:B------:R-:W-:Y:S02]  /*3a1d0*/  FSETP.GEU.FTZ.AND P0, PT, |R93|, 4.1917929649353027344, PT ;  /* 0x4086232b5d00780b */ /* 0x000fe40003f1e200 */
[----:B-1----:R-:W1:-:S06]  /*3a1e0*/  DADD R32, R34, -6.75539944105574400000e+15 ;  /* 0xc338000022207429 */ /* 0x002e4c0000000000 */
[----:B-1----:R-:W1:-:S06]  /*3a1f0*/  DFMA R36, R32, c[0x2][0xb8], R92 ;  /* 0x00802e0020247a2b */ /* 0x002e4c000000005c */
[----:B-1----:R-:W1:-:S06]  /*3a200*/  DFMA R32, R32, c[0x2][0xc0], R36 ;  /* 0x0080300020207a2b */ /* 0x002e4c0000000024 */
[----:B-1----:R-:W1:-:S04]  /*3a210*/  DFMA R36, R32, R38, c[0x2][0xc8] ;  /* 0x008032002024762b */ /* 0x002e480000000026 */
        /* <DEDUP_REMOVED lines=27> */
[----:B-12---:R-:W-:Y:S01]  /*3a3d0*/  FSETP.GEU.FTZ.AND P0, PT, |R93|, 4.2275390625, PT ;  /* 0x408748005d00780b */ /* 0x006fe20003f1e200 */
[----:B------:R-:W-:-:S04]  /*3a3e0*/  DADD R50, R92, +INF ;  /* 0x7ff000005c327429 */ /* 0x000fc80000000000 */
[----:B------:R-:W1:-:S06]  /*3a3f0*/  DSETP.GEU.AND P1, PT, R92, RZ, PT ;  /* 0x000000ff5c00722a */ /* 0x000e4c0003f2e000 */
[----:B-1----:R-:W-:Y:S02]  /*3a400*/  FSEL R5, R51, RZ, P1 ;  /* 0x000000ff33057208 */ /* 0x002fe40000800000 */
[----:B------:R-:W-:-:S04]  /*3a410*/  @!P0 LEA.HI R4, R34, R34, RZ, 0x1 ;  /* 0x0000002222048211 */ /* 0x000fc800078f08ff */
[----:B------:R-:W-:Y:S02]  /*3a420*/  @!P0 SHF.R.S32.HI R35, RZ, 0x1, R4 ;  /* 0x00000001ff238819 */ /* 0x000fe40000011404 */
[----:B------:R-:W-:Y:S02]  /*3a430*/  FSEL R4, R50, RZ, P1 ;  /* 0x000000ff32047208 */ /* 0x000fe40000800000 */
[----:B------:R-:W-:Y:S01]  /*3a440*/  @!P0 LEA R49, R35, R49, 0x14 ;  /* 0x0000003123318211 */ /* 0x000fe200078ea0ff */
[----:B------:R-:W-:-:S05]  /*3a450*/  @!P0 IMAD.IADD R34, R34, 0x1, -R35 ;  /* 0x0000000122228824 */ /* 0x000fca00078e0a23 */
[----:B------:R-:W-:Y:S01]  /*3a460*/  @!P0 LEA R35, R34, 0x3ff00000, 0x14 ;  /* 0x3ff0000022238811 */ /* 0x000fe200078ea0ff */
[----:B------:R-:W-:-:S06]  /*3a470*/  @!P0 IMAD.MOV.U32 R34, RZ, RZ, RZ ;  /* 0x000000ffff228224 */ /* 0x000fcc00078e00ff */
[----:B------:R1:W2:-:S06]  /*3a480*/  @!P0 DMUL R4, R48, R34 ;  /* 0x0000002230048228 */ /* 0x00028c0000000000 */
.L_x_6007:
[----:B-12---:R-:W-:Y:S05]  /*3a490*/  BSYNC B2 ;  /* 0x0000000000027941 */ /* 0x006fea0003800000 */
.L_x_6006:
[----:B------:R-:W-:Y:S01]  /*3a4a0*/  BSSY B3, `(.L_x_6008) ;  /* 0x0000009000037945 */ /* 0x000fe20003800000 */
[----:B------:R-:W-:Y:S05]  /*3a4b0*/  @!P2 BRA `(.L_x_6009) ;  /* 0x000000700000a947 */ /* 0x000fea0003800000 */
[----:B------:R-:W-:Y:S01]  /*3a4c0*/  MOV R36, R42 ;  /* 0x0000002a00247202 */ /* 0x000fe20000000f00 */
[----:B------:R-:W-:Y:S01]  /*3a4d0*/  IMAD.MOV.U32 R54, RZ, RZ, R38 ;  /* 0x000000ffff367224 */ /* 0x000fe200078e0026 */
[----:B------:R-:W-:Y:S02]  /*3a4e0*/  MOV R42, R32 ;  /* 0x00000020002a7202 */ /* 0x000fe40000000f00 */
[----:B------:R-:W-:Y:S02]  /*3a4f0*/  MOV R38, 0x3a510 ;  /* 0x0003a51000267802 */ /* 0x000fe40000000f00 */
[----:B0-----:R-:W-:Y:S05]  /*3a500*/  CALL.REL.NOINC `($__internal_26_$__cuda_sm20_dsqrt_rn_f64_mediumpath_v1) ;  /* 0x0000ba2000007944 */ /* 0x001fea0003c00000 */
[----:B------:R-:W-:Y:S01]  /*3a510*/  IMAD.MOV.U32 R64, RZ, RZ, R36 ;  /* 0x000000ffff407224 */ /* 0x000fe200078e0024 */
[----:B------:R-:W-:Y:S02]  /*3a520*/  MOV R65, R33 ;  /* 0x0000002100417202 */ /* 0x000fe40000000f00 */
.L_x_6009:
[----:B------:R-:W-:Y:S05]  /*3a530*/  BSYNC B3 ;  /* 0x0000000000037941 */ /* 0x000fea0003800000 */
.L_x_6008:
[----:B------:R-:W1:Y:S01]  /*3a540*/  MUFU.RCP64H R33, R65 ;  /* 0x0000004100217308 */ /* 0x000e620000001800 */
[----:B------:R-:W-:Y:S01]  /*3a550*/  IMAD.MOV.U32 R32, RZ, RZ, 0x1 ;  /* 0x00000001ff207424 */ /* 0x000fe200078e00ff */
[----:B------:R-:W2:Y:S01]  /*3a560*/  DMUL R66, R4, R62 ;  /* 0x0000003e04427228 */ /* 0x000ea20000000000 */
        /* <DEDUP_REMOVED lines=15> */
[----:B------:R-:W-:Y:S02]  /*3a660*/  MOV R66, 0x3a680 ;  /* 0x0003a68000427802 */ /* 0x000fe40000000f00 */
[----:B0-----:R-:W-:Y:S05]  /*3a670*/  CALL.REL.NOINC `($__internal_25_$__cuda_sm20_div_rn_f64_full) ;  /* 0x0000b25000007944 */ /* 0x001fea0003c00000 */
[----:B------:R-:W-:Y:S02]  /*3a680*/  MOV R69, R65 ;  /* 0x0000004100457202 */ /* 0x000fe40000000f00 */
.L_x_6011:
[----:B------:R-:W-:Y:S05]  /*3a690*/  BSYNC B3 ;  /* 0x0000000000037941 */ /* 0x000fea0003800000 */
.L_x_6010:
[----:B------:R1:W2:Y:S01]  /*3a6a0*/  DFMA R52, R90, 0.5, R68 ;  /* 0x3fe000005a34782b */ /* 0x0002a20000000044 */
[----:B------:R-:W-:Y:S05]  /*3a6b0*/  BRA `(.L_x_5658) ;  /* 0x0000af5000007947 */ /* 0x000fea0003800000 */
.L_x_5662:
[----:B------:R-:W-:Y:S01]  /*3a6c0*/  IMAD.MOV.U32 R32, RZ, RZ, 0x55555555 ;  /* 0x55555555ff207424 */ /* 0x000fe200078e00ff */
[----:B------:R-:W-:Y:S01]  /*3a6d0*/  MOV R33, 0xbfd55555 ;  /* 0xbfd5555500217802 */ /* 0x000fe20000000f00 */
[----:B------:R-:W-:Y:S01]  /*3a6e0*/  IMAD.MOV.U32 R34, RZ, RZ, 0x55555555 ;  /* 0x55555555ff227424 */ /* 0x000fe200078e00ff */
        /* <DEDUP_REMOVED lines=15> */
[----:B0-----:R-:W-:Y:S01]  /*3a7e0*/  IMAD.MOV.U32 R32, RZ, RZ, -0xa6b394b ;  /* 0xf594c6b5ff207424 */ /* 0x001fe200078e00ff */
[----:B------:R-:W-:Y:S01]  /*3a7f0*/  MOV R33, 0xbebf1b22 ;  /* 0xbebf1b2200217802 */ /* 0x000fe20000000f00 */
[----:B------:R-:W-:Y:S01]  /*3a800*/  IMAD.MOV.U32 R54, RZ, RZ, -0x2c0a7c33 ;  /* 0xd3f583cdff367424 */ /* 0x000fe200078e00ff */
[----:B------:R0:W-:Y:S01]  /*3a810*/  STL.64 [R1+0x1400], R36 ;  /* 0x0014002401007387 */ /* 0x0001e20000100a00 */
[----:B------:R-:W-:Y:S01]  /*3a820*/  MOV R55, 0x3f084637 ;  /* 0x3f08463700377802 */ /* 0x000fe20000000f00 */
[----:B------:R-:W-:Y:S01]  /*3a830*/  IMAD.MOV.U32 R58, RZ, RZ, -0x73ca209b ;  /* 0x8c35df65ff3a7424 */ /* 0x000fe200078e00ff */
[----:B------:R-:W-:Y:S01]  /*3a840*/  MOV R59, 0x3f551ff4 ;  /* 0x3f551ff4003b7802 */ /* 0x000fe20000000f00 */
[----:B------:R2:W-:Y:S01]  /*3a850*/  STL.64 [R1+0x1408], R38 ;  /* 0x0014082601007387 */ /* 0x0005e20000100a00 */
[----:B------:R-:W-:Y:S01]  /*3a860*/  FSETP.GEU.AND P1, PT, |R57|, 6.5827683646048100446e-37, PT ;  /* 0x036000003900780b */ /* 0x000fe20003f2e200 */
[----:B------:R-:W-:Y:S01]  /*3a870*/  BSSY B3, `(.L_x_6012) ;  /* 0x000074f000037945 */ /* 0x000fe20003800000 */
[----:B-1----:R-:W-:Y:S01]  /*3a880*/  IMAD.MOV.U32 R34, RZ, RZ, 0x1e4b4109 ;  /* 0x1e4b4109ff227424 */ /* 0x002fe200078e00ff */
[----:B------:R-:W-:Y:S01]  /*3a890*/  MOV R35, 0x3eabd6d2 ;  /* 0x3eabd6d200237802 */ /* 0x000fe20000000f00 */
        /* <DEDUP_REMOVED lines=8> */
[----:B-1----:R-:W-:Y:S01]  /*3a920*/  IMAD.MOV.U32 R40, RZ, RZ, 0x55c37c1c ;  /* 0x55c37c1cff287424 */ /* 0x002fe200078e00ff */
[----:B------:R-:W-:-:S02]  /*3a930*/  MOV R41, 0x3e46097d ;  /* 0x3e46097d00297802 */ /* 0x000fc40000000f00 */
[----:B------:R1:W-:Y:S01]  /*3a940*/  STL.64 [R1+0x1430], R32 ;  /* 0x0014302001007387 */ /* 0x0003e20000100a00 */
[----:B0-----:R-:W-:Y:S01]  /*3a950*/  IMAD.MOV.U32 R42, RZ, RZ, 0x7c7a2faa ;  /* 0x7c7a2faaff2a7424 */ /* 0x001fe200078e00ff */
[----:B------:R-:W-:Y:S01]  /*3a960*/  MOV R43, 0xbe32d219 ;  /* 0xbe32d219002b7802 */ /* 0x000fe20000000f00 */
[----:B--2---:R-:W-:Y:S01]  /*3a970*/  IMAD.MOV.U32 R48, RZ, RZ, -0x2db2a376 ;  /* 0xd24d5c8aff307424 */ /* 0x004fe200078e00ff */
[----:B------:R-:W-:Y:S01]  /*3a980*/  MOV R49, 0x3e0f6e66 ;  /* 0x3e0f6e6600317802 */ /* 0x000fe20000000f00 */
        /* <DEDUP_REMOVED lines=22> */
[----:B-1----:R-:W-:Y:S01]  /*3aaf0*/  IMAD.MOV.U32 R48, RZ, RZ, -0x3bc965c4 ;  /* 0xc4369a3cff307424 */ /* 0x002fe200078e00ff */
        /* <DEDUP_REMOVED lines=18> */
[----:B-1----:R-:W-:Y:S01]  /*3ac20*/  IMAD.MOV.U32 R40, RZ, RZ, 0x6f09e723 ;  /* 0x6f09e723ff287424 */ /* 0x002fe200078e00ff */
[----:B------:R-:W-:-:S02]  /*3ac30*/  MOV R41, 0xbf50394f ;  /* 0xbf50394f00297802 */ /* 0x000fc40000000f00 */
[----:B------:R1:W-:Y:S01]  /*3ac40*/  STL.64 [R1+0x14b0], R32 ;  /* 0x0014b02001007387 */ /* 0x0003e20000100a00 */
[----:B--2---:R-:W-:Y:S01]  /*3ac50*/  IMAD.MOV.U32 R42, RZ, RZ, 0x40e53dbc ;  /* 0x40e53dbcff2a7424 */ /* 0x004fe200078e00ff */
[----:B------:R-:W-:Y:S01]  /*3ac60*/  MOV R43, 0x3f2af834 ;  /* 0x3f2af834002b7802 */ /* 0x000fe20000000f00 */
[----:B0-----:R-:W-:Y:S01]  /*3ac70*/  IMAD.MOV.U32 R48, RZ, RZ, 0x40e53dbc ;  /* 0x40e53dbcff307424 */ /* 0x001fe200078e00ff */
[----:B------:R-:W-:Y:S01]  /*3ac80*/  MOV R49, 0xbe9af834 ;  /* 0xbe9af83400317802 */ /* 0x000fe20000000f00 */
[----:B------:R0:W-:Y:S01]  /*3ac90*/  STL.64 [R1+0x14b8], R34 ;  /* 0x0014b82201007387 */ /* 0x0001e20000100a00 */
[----:B---3--:R-:W-:Y:S01]  /*3aca0*/  IMAD.MOV.U32 R52, RZ, RZ, -0x1761a510 ;  /* 0xe89e5af0ff347424 */ /* 0x008fe200078e00ff */
[----:B------:R-:W-:Y:S02]  /*3acb0*/  MOV R53, 0xbef2fa4a ;  /* 0xbef2fa4a00357802 */ /* 0x000fe40000000f00 */
        /* <DEDUP_REMOVED lines=14> */
[----:B0-----:R-:W-:Y:S01]  /*3ada0*/  IMAD.MOV.U32 R40, RZ, RZ, 0xcba8aee ;  /* 0x0cba8aeeff287424 */ /* 0x001fe200078e00ff */
[----:B------:R-:W-:Y:S02]  /*3adb0*/  MOV R41, 0xbe6ee23d ;  /* 0xbe6ee23d00297802 */ /* 0x000fe40000000f00 */
[----:B------:R0:W-:Y:S01]  /*3adc0*/  STL.64 [R1+0x14f0], R32 ;  /* 0x0014f02001007387 */ /* 0x0001e20000100a00 */
[----:B--2---:R-:W-:Y:S01]  /*3add0*/  IMAD.MOV.U32 R42, RZ, RZ, 0x30de114c ;  /* 0x30de114cff2a7424 */ /* 0x004fe200078e00ff */
[----:B------:R-:W-:Y:S01]  /*3ade0*/  MOV R43, 0x3e49aa7a ;  /* 0x3e49aa7a002b7802 */ /* 0x000fe20000000f00 */
[----:B-1----:R-:W-:Y:S01]  /*3adf0*/  IMAD.MOV.U32 R48, RZ, RZ, -0x35c5c885 ;  /* 0xca3a377bff307424 */ /* 0x002fe200078e00ff */
[----:B------:R-:W-:Y:S01]  /*3ae00*/  MOV R49, 0xbdb349fb ;  /* 0xbdb349fb00317802 */ /* 0x000fe20000000f00 */
[----:B------:R1:W-:Y:S01]  /*3ae10*/  STL.64 [R1+0x14f8], R34 ;  /* 0x0014f82201007387 */ /* 0x0003e20000100a00 */
[----:B---3--:R-:W-:Y:S01]  /*3ae20*/  IMAD.MOV.U32 R52, RZ, RZ, -0x3008c2a8 ;  /* 0xcff73d58ff347424 */ /* 0x008fe200078e00ff */
        /* <DEDUP_REMOVED lines=19> */
[----:B------:R-:W-:Y:S01]  /*3af60*/  MOV R43, 0x3d651958 ;  /* 0x3d651958002b7802 */ /* 0x000fe20000000f00 */
[----:B0-----:R-:W-:Y:S01]  /*3af70*/  IMAD.MOV.U32 R48, RZ, RZ, 0x5dcd1851 ;  /* 0x5dcd1851ff307424 */ /* 0x001fe200078e00ff */
        /* <DEDUP_REMOVED lines=21> */
[----:B--2---:R-:W-:Y:S01]  /*3b0d0*/  IMAD.MOV.U32 R42, RZ, RZ, -0x5770b96a ;  /* 0xa88f4696ff2a7424 */ /* 0x004fe200078e00ff */
        /* <DEDUP_REMOVED lines=71> */
[----:B--2---:R-:W-:Y:S01]  /*3b550*/  IMAD.MOV.U32 R42, RZ, RZ, -0x77483600 ;  /* 0x88b7ca00ff2a7424 */ /* 0x004fe200078e00ff */
[----:B------:R-:W-:Y:S01]  /*3b560*/  MOV R43, 0xbf3ebfb1 ;  /* 0xbf3ebfb1002b7802 */ /* 0x000fe20000000f00 */
[----:B0-----:R-:W-:Y:S01]  /*3b570*/  IMAD.MOV.U32 R48, RZ, RZ, 0x5bf2d984 ;  /* 0x5bf2d984ff307424 */ /* 0x001fe200078e00ff */
[----:B------:R-:W-:Y:S01]  /*3b580*/  MOV R49, 0x3f318b9b ;  /* 0x3f318b9b00317802 */ /* 0x000fe20000000f00 */
        /* <DEDUP_REMOVED lines=46> */
[----:B0-----:R-:W-:Y:S01]  /*3b870*/  IMAD.MOV.U32 R48, RZ, RZ, -0x583e5998 ;  /* 0xa7c1a668ff307424 */ /* 0x001fe200078e00ff */
        /* <DEDUP_REMOVED lines=167> */
[----:B-1----:R-:W-:Y:S01]  /*3c2f0*/  IMAD.MOV.U32 R48, RZ, RZ, 0x1b0931c8 ;  /* 0x1b0931c8ff307424 */ /* 0x002fe200078e00ff */
        /* <DEDUP_REMOVED lines=174> */
[----:B-1----:R-:W-:Y:S01]  /*3cde0*/  IMAD.MOV.U32 R32, RZ, RZ, -0x653de63 ;  /* 0xf9ac219dff207424 */ /* 0x002fe200078e00ff */
[----:B------:R-:W-:Y:S01]  /*3cdf0*/  MOV R33, 0xbee6384a ;  /* 0xbee6384a00217802 */ /* 0x000fe20000000f00 */
[----:B--2---:R-:W-:Y:S01]  /*3ce00*/  IMAD.MOV.U32 R34, RZ, RZ, 0x198ab550 ;  /* 0x198ab550ff227424 */ /* 0x004fe200078e00ff */
[----:B------:R-:W-:Y:S01]  /*3ce10*/  MOV R35, 0x3edc738f ;  /* 0x3edc738f00237802 */ /* 0x000fe20000000f00 */
        /* <DEDUP_REMOVED lines=42> */
[----:B------:R2:W-:Y:S04]  /*3d0c0*/  STL.64 [R1+0x1b18], R38 ;  /* 0x001b182601007387 */ /* 0x0005e80000100a00 */
[----:B------:R3:W-:Y:S01]  /*3d0d0*/  STL.64 [R1+0x1b20], R40 ;  /* 0x001b202801007387 */ /* 0x0007e20000100a00 */
[----:B-1----:R-:W-:Y:S01]  /*3d0e0*/  IMAD.MOV.U32 R48, RZ, RZ, -0x3aaf42b5 ;  /* 0xc550bd4bff307424 */ /* 0x002fe200078e00ff */
[----:B------:R-:W-:Y:S02]  /*3d0f0*/  MOV R49, 0x3cc7c54e ;  /* 0x3cc7c54e00317802 */ /* 0x000fe40000000f00 */
[----:B------:R1:W-:Y:S01]  /*3d100*/  STL.64 [R1+0x1b48], R34 ;  /* 0x001b482201007387 */ /* 0x0003e20000100a00 */
[----:B0-----:R-:W-:Y:S01]  /*3d110*/  IMAD.MOV.U32 R32, RZ, RZ, 0x6d84752e ;  /* 0x6d84752eff207424 */ /* 0x001fe200078e00ff */
[----:B------:R-:W-:Y:S01]  /*3d120*/  MOV R33, 0x3e3663fd ;  /* 0x3e3663fd00217802 */ /* 0x000fe20000000f00 */
[----:B--2---:R-:W-:Y:S01]  /*3d130*/  IMAD.MOV.U32 R38, RZ, RZ, -0x7f8eef2e ;  /* 0x807110d2ff267424 */ /* 0x004fe200078e00ff */
        /* <DEDUP_REMOVED lines=21> */
[----:B--2---:R-:W-:Y:S01]  /*3d290*/  IMAD.MOV.U32 R32, RZ, RZ, 0x1cc96982 ;  /* 0x1cc96982ff207424 */ /* 0x004fe200078e00ff */
[----:B------:R-:W-:Y:S01]  /*3d2a0*/  MOV R33, 0xbf438dff ;  /* 0xbf438dff00217802 */ /* 0x000fe20000000f00 */
[----:B-1----:R-:W-:Y:S01]  /*3d2b0*/  IMAD.MOV.U32 R38, RZ, RZ, -0x28d51ea ;  /* 0xfd72ae16ff267424 */ /* 0x002fe200078e00ff */
[----:B------:R-:W-:Y:S01]  /*3d2c0*/  MOV R39, 0xbdd63f0c ;  /* 0xbdd63f0c00277802 */ /* 0x000fe20000000f00 */
[----:B------:R1:W-:Y:S01]  /*3d2d0*/  STL.64 [R1+0x1b98], R36 ;  /* 0x001b982401007387 */ /* 0x0003e20000100a00 */
[----:B---3--:R-:W-:Y:S01]  /*3d2e0*/  IMAD.MOV.U32 R40, RZ, RZ, -0x7738c013 ;  /* 0x88c73fedff287424 */ /* 0x008fe200078e00ff */
        /* <DEDUP_REMOVED lines=11> */
[----:B0-----:R-:W-:Y:S01]  /*3d3a0*/  IMAD.MOV.U32 R54, RZ, RZ, -0x6486ec16 ;  /* 0x9b7913eaff367424 */ /* 0x001fe200078e00ff */
[----:B------:R-:W-:-:S02]  /*3d3b0*/  MOV R55, 0xbf12e31f ;  /* 0xbf12e31f00377802 */ /* 0x000fc40000000f00 */
[----:B------:R0:W-:Y:S04]  /*3d3c0*/  STL.64 [R1+0x1af8], R32 ;  /* 0x001af82001007387 */ /* 0x0001e80000100a00 */
        /* <DEDUP_REMOVED lines=8> */
[----:B------:R-:W-:Y:S01]  /*3d450*/  MOV R33, 0xbef618fc ;  /* 0xbef618fc00217802 */ /* 0x000fe20000000f00 */
[----:B---3--:R-:W-:Y:S01]  /*3d460*/  IMAD.MOV.U32 R38, RZ, RZ, -0x4ad3ccbb ;  /* 0xb52c3345ff267424 */ /* 0x008fe200078e00ff */
[----:B------:R-:W-:Y:S01]  /*3d470*/  MOV R39, 0x3f3c01c0 ;  /* 0x3f3c01c000277802 */ /* 0x000fe20000000f00 */
        /* <DEDUP_REMOVED lines=24> */
[----:B------:R-:W-:Y:S01]  /*3d600*/  MOV R49, 0xbe2244ba ;  /* 0xbe2244ba00317802 */ /* 0x000fe20000000f00 */
[----:B---3--:R-:W-:Y:S01]  /*3d610*/  IMAD.MOV.U32 R38, RZ, RZ, 0x71a80133 ;  /* 0x71a80133ff267424 */ /* 0x008fe200078e00ff */
        /* <DEDUP_REMOVED lines=16> */
[----:B------:R1:W-:Y:S04]  /*3d720*/  STL.64 [R1+0x1b90], R48 ;  /* 0x001b903001007387 */ /* 0x0003e80000100a00 */
        /* <DEDUP_REMOVED lines=8> */
[----:B------:R-:W-:Y:S01]  /*3d7b0*/  MOV R49, 0xbf40aba9 ;  /* 0xbf40aba900317802 */ /* 0x000fe20000000f00 */
[----:B---3--:R-:W-:Y:S01]  /*3d7c0*/  IMAD.MOV.U32 R38, RZ, RZ, -0x4408c63a ;  /* 0xbbf739c6ff267424 */ /* 0x008fe200078e00ff */
[----:B------:R-:W-:Y:S01]  /*3d7d0*/  MOV R39, 0xbdf22546 ;  /* 0xbdf2254600277802 */ /* 0x000fe20000000f00 */
        /* <DEDUP_REMOVED lines=24> */
[----:B------:R-:W-:Y:S01]  /*3d960*/  MOV R49, 0xbe9b0abf ;  /* 0xbe9b0abf00317802 */ /* 0x000fe20000000f00 */
[----:B---3--:R-:W-:Y:S01]  /*3d970*/  IMAD.MOV.U32 R38, RZ, RZ, 0x5a61360f ;  /* 0x5a61360fff267424 */ /* 0x008fe200078e00ff */
        /* <DEDUP_REMOVED lines=21> */
[----:B-1----:R-:W-:Y:S01]  /*3dad0*/  IMAD.MOV.U32 R42, RZ, RZ, -0x7e8459e1 ;  /* 0x817ba61fff2a7424 */ /* 0x002fe200078e00ff */
[----:B------:R-:W-:-:S02]  /*3dae0*/  MOV R43, 0x3c524830 ;  /* 0x3c524830002b7802 */ /* 0x000fc40000000f00 */
[----:B------:R1:W-:Y:S01]  /*3daf0*/  STL.64 [R1+0x1cd8], R34 ;  /* 0x001cd82201007387 */ /* 0x0003e20000100a00 */
[----:B--2---:R-:W-:Y:S01]  /*3db00*/  IMAD.MOV.U32 R48, RZ, RZ, 0x207b9023 ;  /* 0x207b9023ff307424 */ /* 0x004fe200078e00ff */
[----:B------:R-:W-:Y:S01]  /*3db10*/  MOV R49, 0x3dc4b273 ;  /* 0x3dc4b27300317802 */ /* 0x000fe20000000f00 */
[----:B---3--:R-:W-:Y:S01]  /*3db20*/  IMAD.MOV.U32 R38, RZ, RZ, -0x8d81d02 ;  /* 0xf727e2feff267424 */ /* 0x008fe200078e00ff */
[----:B------:R-:W-:Y:S01]  /*3db30*/  MOV R39, 0xbda83e23 ;  /* 0xbda83e2300277802 */ /* 0x000fe20000000f00 */
        /* <DEDUP_REMOVED lines=42> */
[----:B------:R0:W-:Y:S04]  /*3dde0*/  STL.64 [R1+0x1cd0], R48 ;  /* 0x001cd03001007387 */ /* 0x0001e80000100a00 */
        /* <DEDUP_REMOVED lines=8> */
[----:B------:R-:W-:Y:S01]  /*3de70*/  MOV R49, 0x3e55fafc ;  /* 0x3e55fafc00317802 */ /* 0x000fe20000000f00 */
[----:B---3--:R-:W-:Y:S01]  /*3de80*/  IMAD.MOV.U32 R38, RZ, RZ, 0x58c76530 ;  /* 0x58c76530ff267424 */ /* 0x008fe200078e00ff */
[----:B------:R-:W-:Y:S01]  /*3de90*/  MOV R39, 0xbf60237b ;  /* 0xbf60237b00277802 */ /* 0x000fe20000000f00 */
        /* <DEDUP_REMOVED lines=20> */
[----:B-1----:R-:W-:Y:S01]  /*3dfe0*/  IMAD.MOV.U32 R42, RZ, RZ, 0x3785de06 ;  /* 0x3785de06ff2a7424 */ /* 0x002fe200078e00ff */
[----:B------:R-:W-:-:S02]  /*3dff0*/  MOV R43, 0x3de2876b ;  /* 0x3de2876b002b7802 */ /* 0x000fc40000000f00 */
[----:B------:R1:W-:Y:S01]  /*3e000*/  STL.64 [R1+0x1da0], R34 ;  /* 0x001da02201007387 */ /* 0x0003e20000100a00 */
[----:B--2---:R-:W-:Y:S01]  /*3e010*/  IMAD.MOV.U32 R48, RZ, RZ, 0x14eb1812 ;  /* 0x14eb1812ff307424 */ /* 0x004fe200078e00ff */
[----:B------:R-:W-:Y:S01]  /*3e020*/  MOV R49, 0x3f61cf4d ;  /* 0x3f61cf4d00317802 */ /* 0x000fe20000000f00 */
[----:B---3--:R-:W-:Y:S01]  /*3e030*/  IMAD.MOV.U32 R38, RZ, RZ, 0x2daecc91 ;  /* 0x2daecc91ff267424 */ /* 0x008fe200078e00ff */
        /* <DEDUP_REMOVED lines=52> */
[----:B------:R-:W-:Y:S01]  /*3e380*/  MOV R49, 0xbe015343 ;  /* 0xbe01534300317802 */ /* 0x000fe20000000f00 */
[----:B---3--:R-:W-:Y:S01]  /*3e390*/  IMAD.MOV.U32 R38, RZ, RZ, -0x1659a691 ;  /* 0xe9a6596fff267424 */ /* 0x008fe200078e00ff */
        /* <DEDUP_REMOVED lines=25> */
[----:B------:R-:W-:Y:S01]  /*3e530*/  MOV R49, 0xbe3da3e6 ;  /* 0xbe3da3e600317802 */ /* 0x000fe20000000f00 */
[----:B---3--:R-:W-:Y:S01]  /*3e540*/  IMAD.MOV.U32 R38, RZ, RZ, 0x2b27e94c ;  /* 0x2b27e94cff267424 */ /* 0x008fe200078e00ff */
[----:B------:R-:W-:Y:S01]  /*3e550*/  MOV R39, 0x3dc60251 ;  /* 0x3dc6025100277802 */ /* 0x000fe20000000f00 */
[----:B------:R2:W-:Y:S01]  /*3e560*/  STL.64 [R1+0x1e78], R36 ;  /* 0x001e782401007387 */ /* 0x0005e20000100a00 */
[----:B0-----:R-:W-:Y:S01]  /*3e570*/  IMAD.MOV.U32 R40, RZ, RZ, 0x7672b130 ;  /* 0x7672b130ff287424 */ /* 0x001fe200078e00ff */
        /* <DEDUP_REMOVED lines=22> */
[----:B------:R-:W-:Y:S01]  /*3e6e0*/  MOV R49, 0xbe9013a5 ;  /* 0xbe9013a500317802 */ /* 0x000fe20000000f00 */
[----:B---3--:R-:W-:Y:S01]  /*3e6f0*/  IMAD.MOV.U32 R38, RZ, RZ, 0x5cf292a0 ;  /* 0x5cf292a0ff267424 */ /* 0x008fe200078e00ff */
        /* <DEDUP_REMOVED lines=81> */
[----:B---3--:R-:W-:Y:S01]  /*3ec10*/  IMAD.MOV.U32 R48, RZ, RZ, 0x11c56ff1 ;  /* 0x11c56ff1ff307424 */ /* 0x008fe200078e00ff */
[----:B------:R-:W-:Y:S01]  /*3ec20*/  MOV R49, 0x3e4122c8 ;  /* 0x3e4122c800317802 */ /* 0x000fe20000000f00 */
[----:B--2---:R-:W-:Y:S01]  /*3ec30*/  IMAD.MOV.U32 R40, RZ, RZ, -0xd47a6ac ;  /* 0xf2b85954ff287424 */ /* 0x004fe200078e00ff */
[----:B------:R-:W-:Y:S01]  /*3ec40*/  MOV R41, 0xbc92c41c ;  /* 0xbc92c41c00297802 */ /* 0x000fe20000000f00 */
        /* <DEDUP_REMOVED lines=25> */
[----:B-1----:R-:W-:Y:S01]  /*3ede0*/  IMAD.MOV.U32 R48, RZ, RZ, 0x7be56cf6 ;  /* 0x7be56cf6ff307424 */ /* 0x002fe200078e00ff */
[----:B------:R-:W-:Y:S01]  /*3edf0*/  MOV R49, 0x3f76bd32 ;  /* 0x3f76bd3200317802 */ /* 0x000fe20000000f00 */
        /* <DEDUP_REMOVED lines=47> */
[----:B-1----:R-:W-:Y:S01]  /*3f0f0*/  MOV R42, 0x27a1383d ;  /* 0x27a1383d002a7802 */ /* 0x002fe20000000f00 */
[----:B------:R-:W-:Y:S02]  /*3f100*/  IMAD.MOV.U32 R43, RZ, RZ, -0x4181595c ;  /* 0xbe7ea6a4ff2b7424 */ /* 0x000fe400078e00ff */
[----:B------:R1:W-:Y:S01]  /*3f110*/  STL.64 [R1+0x2048], R36 ;  /* 0x0020482401007387 */ /* 0x0003e20000100a00 */
[----:B--2---:R-:W-:Y:S01]  /*3f120*/  IMAD.MOV.U32 R40, RZ, RZ, 0x1c8dde07 ;  /* 0x1c8dde07ff287424 */ /* 0x004fe200078e00ff */
[----:B------:R-:W-:Y:S02]  /*3f130*/  MOV R41, 0x3e89b42c ;  /* 0x3e89b42c00297802 */ /* 0x000fe40000000f00 */
[----:B0-----:R-:W-:Y:S01]  /*3f140*/  MOV R48, 0xd1a9ac83 ;  /* 0xd1a9ac8300307802 */ /* 0x001fe20000000f00 */
[----:B------:R-:W-:Y:S01]  /*3f150*/  IMAD.MOV.U32 R49, RZ, RZ, 0x3e62116d ;  /* 0x3e62116dff317424 */ /* 0x000fe200078e00ff */
[----:B------:R0:W-:Y:S01]  /*3f160*/  STL.64 [R1+0x1fa8], R32 ;  /* 0x001fa82001007387 */ /* 0x0001e20000100a00 */
[----:B---3--:R-:W-:Y:S01]  /*3f170*/  MOV R34, 0x5f50d178 ;  /* 0x5f50d17800227802 */ /* 0x008fe20000000f00 */
[----:B------:R-:W-:-:S02]  /*3f180*/  IMAD.MOV.U32 R35, RZ, RZ, -0x4046a498 ;  /* 0xbfb95b68ff237424 */ /* 0x000fc400078e00ff */
[----:B------:R-:W-:Y:S01]  /*3f190*/  STL.64 [R1+0x2000], R58 ;  /* 0x0020003a01007387 */ /* 0x000fe20000100a00 */
[----:B-1----:R-:W-:Y:S01]  /*3f1a0*/  MOV R36, 0xa98c8bc4 ;  /* 0xa98c8bc400247802 */ /* 0x002fe20000000f00 */
[----:B------:R-:W-:Y:S02]  /*3f1b0*/  IMAD.MOV.U32 R37, RZ, RZ, 0x3fc6fb2b ;  /* 0x3fc6fb2bff257424 */ /* 0x000fe400078e00ff */
[----:B------:R1:W-:Y:S04]  /*3f1c0*/  STL.64 [R1+0x2038], R52 ;  /* 0x0020383401007387 */ /* 0x0003e80000100a00 */
[----:B------:R2:W-:Y:S01]  /*3f1d0*/  STL.64 [R1+0x2040], R54 ;  /* 0x0020403601007387 */ /* 0x0005e20000100a00 */
[----:B0-----:R-:W0:Y:S01]  /*3f1e0*/  MUFU.RCP64H R33, R5 ;  /* 0x0000000500217308 */ /* 0x001e220000001800 */
[----:B------:R-:W-:-:S02]  /*3f1f0*/  IMAD.MOV.U32 R32, RZ, RZ, 0x1 ;  /* 0x00000001ff207424 */ /* 0x000fc400078e00ff */
[----:B------:R3:W-:Y:S04]  /*3f200*/  STL.64 [R1+0x2050], R38 ;  /* 0x0020502601007387 */ /* 0x0007e80000100a00 */
[----:B------:R4:W-:Y:S01]  /*3f210*/  STL.64 [R1+0x2058], R40 ;  /* 0x0020582801007387 */ /* 0x0009e20000100a00 */
[----:B-1----:R-:W-:Y:S01]  /*3f220*/  MOV R52, 0x29064247 ;  /* 0x2906424700347802 */ /* 0x002fe20000000f00 */
[----:B------:R-:W-:Y:S02]  /*3f230*/  IMAD.MOV.U32 R53, RZ, RZ, -0x403f5f91 ;  /* 0xbfc0a06fff357424 */ /* 0x000fe400078e00ff */
[----:B------:R1:W-:Y:S01]  /*3f240*/  STL.64 [R1+0x2060], R42 ;  /* 0x0020602a01007387 */ /* 0x0003e20000100a00 */
[----:B--2---:R-:W-:Y:S01]  /*3f250*/  MOV R54, 0x7a744982 ;  /* 0x7a74498200367802 */ /* 0x004fe20000000f00 */
[----:B------:R-:W-:-:S02]  /*3f260*/  IMAD.MOV.U32 R55, RZ, RZ, 0x3fb72bb4 ;  /* 0x3fb72bb4ff377424 */ /* 0x000fc400078e00ff */
[----:B------:R2:W-:Y:S01]  /*3f270*/  STL.64 [R1+0x2068], R48 ;  /* 0x0020683001007387 */ /* 0x0005e20000100a00 */
[----:B---3--:R-:W-:Y:S01]  /*3f280*/  MOV R38, 0xd4f69d94 ;  /* 0xd4f69d9400267802 */ /* 0x008fe20000000f00 */
[----:B------:R-:W-:Y:S01]  /*3f290*/  IMAD.MOV.U32 R39, RZ, RZ, -0x40ff7efb ;  /* 0xbf008105ff277424 */ /* 0x000fe200078e00ff */
[----:B0-----:R-:W0:Y:S01]  /*3f2a0*/  DFMA R58, -R4, R32, 1 ;  /* 0x3ff00000043a742b */ /* 0x001e220000000120 */
[----:B------:R3:W-:Y:S01]  /*3f2b0*/  STL.64 [R1+0x2070], R34 ;  /* 0x0020702201007387 */ /* 0x0007e20000100a00 */
[----:B----4-:R-:W-:Y:S01]  /*3f2c0*/  MOV R40, 0x3cf8dfb4 ;  /* 0x3cf8dfb400287802 */ /* 0x010fe20000000f00 */
[----:B------:R-:W-:Y:S02]  /*3f2d0*/  IMAD.MOV.U32 R41, RZ, RZ, -0x40483c5f ;  /* 0xbfb7c3a1ff297424 */ /* 0x000fe400078e00ff */
[----:B------:R4:W-:Y:S01]  /*3f2e0*/  STL.64 [R1+0x2078], R36 ;  /* 0x0020782401007387 */ /* 0x0009e20000100a00 */
[----:B-1----:R-:W-:Y:S01]  /*3f2f0*/  MOV R42, 0xbbd016c8 ;  /* 0xbbd016c8002a7802 */ /* 0x002fe20000000f00 */
[----:B------:R-:W-:Y:S01]  /*3f300*/  IMAD.MOV.U32 R43, RZ, RZ, 0x3e92a46f ;  /* 0x3e92a46fff2b7424 */ /* 0x000fe200078e00ff */
[----:B0-----:R-:W0:Y:S01]  /*3f310*/  DFMA R58, R58, R58, R58 ;  /* 0x0000003a3a3a722b */ /* 0x001e22000000003a */
[----:B------:R1:W-:Y:S01]  /*3f320*/  STL.64 [R1+0x2088], R38 ;  /* 0x0020882601007387 */ /* 0x0003e20000100a00 */
[----:B--2---:R-:W-:Y:S01]  /*3f330*/  MOV R48, 0x1cad78b9 ;  /* 0x1cad78b900307802 */ /* 0x004fe20000000f00 */
[----:B------:R-:W-:Y:S01]  /*3f340*/  IMAD.MOV.U32 R49, RZ, RZ, -0x406e5b61 ;  /* 0xbf91a49fff317424 */ /* 0x000fe200078e00ff */
[----:B---3--:R-:W-:Y:S01]  /*3f350*/  MOV R34, 0x38631744 ;  /* 0x3863174400227802 */ /* 0x008fe20000000f00 */
[----:B------:R-:W-:Y:S01]  /*3f360*/  IMAD.MOV.U32 R35, RZ, RZ, 0x3fa6bd2f ;  /* 0x3fa6bd2fff237424 */ /* 0x000fe200078e00ff */
[----:B------:R2:W-:Y:S01]  /*3f370*/  STL.64 [R1+0x2098], R40 ;  /* 0x0020982801007387 */ /* 0x0005e20000100a00 */
[----:B0-----:R0:W3:Y:S01]  /*3f380*/  DFMA R32, R32, R58, R32 ;  /* 0x0000003a2020722b */ /* 0x0010e20000000020 */
[----:B----4-:R-:W-:Y:S01]  /*3f390*/  MOV R36, 0x69432cef ;  /* 0x69432cef00247802 */ /* 0x010fe20000000f00 */
[----:B------:R-:W-:Y:S01]  /*3f3a0*/  IMAD.MOV.U32 R37, RZ, RZ, -0x4088f985 ;  /* 0xbf77067bff257424 */ /* 0x000fe200078e00ff */
[----:B------:R4:W-:Y:S01]  /*3f3b0*/  STL.64 [R1+0x20a0], R34 ;  /* 0x0020a02201007387 */ /* 0x0009e20000100a00 */
[----:B0-----:R-:W-:Y:S01]  /*3f3c0*/  MOV R58, 0xfa0aa57b ;  /* 0xfa0aa57b003a7802 */ /* 0x001fe20000000f00 */
[----:B-1----:R-:W-:Y:S01]  /*3f3d0*/  IMAD.MOV.U32 R39, RZ, RZ, -0x41db6b2d ;  /* 0xbe2494d3ff277424 */ /* 0x002fe200078e00ff */
[----:B------:R-:W-:Y:S01]  /*3f3e0*/  MOV R38, 0xb2241202 ;  /* 0xb224120200267802 */ /* 0x000fe20000000f00 */
[----:B------:R0:W-:Y:S01]  /*3f3f0*/  STL.64 [R1+0x20c0], R36 ;  /* 0x0020c02401007387 */ /* 0x0001e20000100a00 */
[----:B------:R-:W-:Y:S01]  /*3f400*/  IMAD.MOV.U32 R59, RZ, RZ, 0x3f8d0bef ;  /* 0x3f8d0befff3b7424 */ /* 0x000fe200078e00ff */
[----:B---3--:R-:W1:-:S02]  /*3f410*/  DFMA R60, -R4, R32, 1 ;  /* 0x3ff00000043c742b */ /* 0x008e440000000120 */
[----:B------:R3:W-:Y:S01]  /*3f420*/  STL.64 [R1+0x20a8], R42 ;  /* 0x0020a82a01007387 */ /* 0x0007e20000100a00 */
[----:B--2---:R-:W-:Y:S01]  /*3f430*/  MOV R40, 0x3c40f6a ;  /* 0x03c40f6a00287802 */ /* 0x004fe20000000f00 */
[----:B------:R-:W-:Y:S02]  /*3f440*/  IMAD.MOV.U32 R41, RZ, RZ, -0x40acfbc3 ;  /* 0xbf53043dff297424 */ /* 0x000fe400078e00ff */
[----:B------:R2:W-:Y:S01]  /*3f450*/  STL.64 [R1+0x20c8], R38 ;  /* 0x0020c82601007387 */ /* 0x0005e20000100a00 */
[----:B----4-:R-:W-:Y:S01]  /*3f460*/  MOV R34, 0x6a382e07 ;  /* 0x6a382e0700227802 */ /* 0x010fe20000000f00 */
[----:B------:R-:W-:Y:S01]  /*3f470*/  IMAD.MOV.U32 R35, RZ, RZ, 0x3db43183 ;  /* 0x3db43183ff237424 */ /* 0x000fe200078e00ff */
[----:B-1----:R1:W4:Y:S01]  /*3f480*/  DFMA R32, R32, R60, R32 ;  /* 0x0000003c2020722b */ /* 0x0023220000000020 */
[----:B0-----:R-:W-:Y:S01]  /*3f490*/  MOV R36, 0x909bc462 ;  /* 0x909bc46200247802 */ /* 0x001fe20000000f00 */
[----:B------:R-:W-:Y:S01]  /*3f4a0*/  IMAD.MOV.U32 R37, RZ, RZ, -0x410a3a9c ;  /* 0xbef5c564ff257424 */ /* 0x000fe200078e00ff */
[----:B------:R0:W-:Y:S01]  /*3f4b0*/  STL.64 [R1+0x20d8], R40 ;  /* 0x0020d82801007387 */ /* 0x0001e20000100a00 */
[----:B-1----:R-:W-:Y:S01]  /*3f4c0*/  MOV R60, 0xf314c0d ;  /* 0x0f314c0d003c7802 */ /* 0x002fe20000000f00 */
[----:B---3--:R-:W-:Y:S01]  /*3f4d0*/  IMAD.MOV.U32 R43, RZ, RZ, -0x40e6e001 ;  /* 0xbf191fffff2b7424 */ /* 0x008fe200078e00ff */
[----:B------:R-:W-:Y:S01]  /*3f4e0*/  MOV R42, 0xca306bb5 ;  /* 0xca306bb5002a7802 */ /* 0x000fe20000000f00 */
[----:B------:R1:W-:Y:S01]  /*3f4f0*/  STL.64 [R1+0x2100], R36 ;  /* 0x0021002401007387 */ /* 0x0003e20000100a00 */
[----:B----4-:R-:W3:Y:S01]  /*3f500*/  DMUL R62, R56, R32 ;  /* 0x00000020383e7228 */ /* 0x010ee20000000000 */
[----:B--2---:R-:W-:Y:S01]  /*3f510*/  MOV R38, 0x539275a7 ;  /* 0x539275a700267802 */ /* 0x004fe20000000f00 */
[----:B------:R-:W-:Y:S01]  /*3f520*/  IMAD.MOV.U32 R39, RZ, RZ, 0x3ed1abde ;  /* 0x3ed1abdeff277424 */ /* 0x000fe200078e00ff */
        /* <DEDUP_REMOVED lines=89> */
[----:B----4-:R-:W-:Y:S01]  /*3fac0*/  MOV R40, 0x57cf058f ;  /* 0x57cf058f00287802 */ /* 0x010fe20000000f00 */
        /* <DEDUP_REMOVED lines=53> */
[----:B----4-:R-:W-:Y:S01]  /*3fe20*/  MOV R40, 0xd2db3feb ;  /* 0xd2db3feb00287802 */ /* 0x010fe20000000f00 */
        /* <DEDUP_REMOVED lines=26> */
[----:B----4-:R-:W-:Y:S01]  /*3ffd0*/  MOV R40, 0x57317fb1 ;  /* 0x57317fb100287802 */ /* 0x010fe20000000f00 */
        /* <DEDUP_REMOVED lines=26> */
[----:B----4-:R-:W-:Y:S01]  /*40180*/  MOV R40, 0x8b9466e1 ;  /* 0x8b9466e100287802 */ /* 0x010fe20000000f00 */
[----:B------:R-:W-:Y:S01]  /*40190*/  IMAD.MOV.U32 R41, RZ, RZ, -0x41bf4448 ;  /* 0xbe40bbb8ff297424 */ /* 0x000fe200078e00ff */
        /* <DEDUP_REMOVED lines=79> */
[----:B----4-:R-:W-:Y:S01]  /*40690*/  MOV R40, 0xbb753f97 ;  /* 0xbb753f9700287802 */ /* 0x010fe20000000f00 */
        /* <DEDUP_REMOVED lines=26> */
[----:B----4-:R-:W-:Y:S01]  /*40840*/  MOV R40, 0x2c7988e6 ;  /* 0x2c7988e600287802 */ /* 0x010fe20000000f00 */
        /* <DEDUP_REMOVED lines=53> */
[----:B----4-:R-:W-:Y:S01]  /*40ba0*/  MOV R40, 0xe3f45c35 ;  /* 0xe3f45c3500287802 */ /* 0x010fe20000000f00 */
[----:B------:R-:W-:Y:S01]  /*40bb0*/  IMAD.MOV.U32 R41, RZ, RZ, 0x3e7327d0 ;  /* 0x3e7327d0ff297424 */ /* 0x000fe200078e00ff */
        /* <DEDUP_REMOVED lines=25> */
[----:B----4-:R-:W-:Y:S01]  /*40d50*/  MOV R40, 0xc88249cd ;  /* 0xc88249cd00287802 */ /* 0x010fe20000000f00 */
        /* <DEDUP_REMOVED lines=163> */
[----:B------:R-:W-:Y:S01]  /*41790*/  IMAD.MOV.U32 R59, RZ, RZ, 0x3f8ef19b ;  /* 0x3f8ef19bff3b7424 */ /* 0x000fe200078e00ff */
[----:B-1----:R-:W-:Y:S01]  /*417a0*/  MOV R34, 0x4f19f2c4 ;  /* 0x4f19f2c400227802 */ /* 0x002fe20000000f00 */
        /* <DEDUP_REMOVED lines=30> */
[----:B-1----:R-:W-:Y:S01]  /*41990*/  MOV R42, 0x61d37922 ;  /* 0x61d37922002a7802 */ /* 0x002fe20000000f00 */
[----:B------:R-:W-:Y:S02]  /*419a0*/  IMAD.MOV.U32 R43, RZ, RZ, 0x3f552b59 ;  /* 0x3f552b59ff2b7424 */ /* 0x000fe400078e00ff */
[----:B------:R1:W-:Y:S01]  /*419b0*/  STL.64 [R1+0x26d0], R54 ;  /* 0x0026d03601007387 */ /* 0x0003e20000100a00 */
[----:B--2---:R-:W-:Y:S01]  /*419c0*/  MOV R38, 0x857992ab ;  /* 0x857992ab00267802 */ /* 0x004fe20000000f00 */
[----:B------:R-:W-:Y:S01]  /*419d0*/  IMAD.MOV.U32 R39, RZ, RZ, -0x411b0ef3 ;  /* 0xbee4f10dff277424 */ /* 0x000fe200078e00ff */
[----:B---3--:R-:W2:Y:S01]  /*419e0*/  DFMA R36, -R4, R62, R56 ;  /* 0x0000003e0424722b */ /* 0x008ea20000000138 */
[----:B------:R3:W-:Y:S01]  /*419f0*/  STL.64 [R1+0x26d8], R34 ;  /* 0x0026d82201007387 */ /* 0x0007e20000100a00 */
[----:B0-----:R-:W-:Y:S01]  /*41a00*/  MOV R52, 0x2d01f9ee ;  /* 0x2d01f9ee00347802 */ /* 0x001fe20000000f00 */
[----:B------:R-:W-:-:S03]  /*41a10*/  IMAD.MOV.U32 R53, RZ, RZ, 0x4060b205 ;  /* 0x4060b205ff357424 */ /* 0x000fc600078e00ff */
[----:B--2---:R0:W2:Y:S01]  /*41a20*/  DFMA R32, R32, R36, R62 ;  /* 0x000000242020722b */ /* 0x0040a2000000003e */
[----:B------:R4:W-:Y:S01]  /*41a30*/  STL.64 [R1+0x26e0], R40 ;  /* 0x0026e02801007387 */ /* 0x0009e20000100a00 */
[----:B-1----:R-:W-:Y:S01]  /*41a40*/  MOV R54, 0x33000f3b ;  /* 0x33000f3b00367802 */ /* 0x002fe20000000f00 */
[----:B------:R-:W-:Y:S01]  /*41a50*/  IMAD.MOV.U32 R55, RZ, RZ, -0x3fa3cf2c ;  /* 0xc05c30d4ff377424 */ /* 0x000fe200078e00ff */
[----:B0-----:R-:W-:Y:S01]  /*41a60*/  MOV R36, 0x47d911f2 ;  /* 0x47d911f200247802 */ /* 0x001fe20000000f00 */
[----:B------:R0:W-:Y:S01]  /*41a70*/  STL.64 [R1+0x26e8], R42 ;  /* 0x0026e82a01007387 */ /* 0x0001e20000100a00 */
[----:B------:R-:W-:Y:S01]  /*41a80*/  IMAD.MOV.U32 R37, RZ, RZ, 0x3ff1f3c0 ;  /* 0x3ff1f3c0ff257424 */ /* 0x000fe200078e00ff */
[----:B---3--:R-:W-:Y:S01]  /*41a90*/  MOV R34, 0x5b39c078 ;  /* 0x5b39c07800227802 */ /* 0x008fe20000000f00 */
[----:B------:R-:W-:Y:S01]  /*41aa0*/  IMAD.MOV.U32 R35, RZ, RZ, -0x411f61fa ;  /* 0xbee09e06ff237424 */ /* 0x000fe200078e00ff */
[----:B------:R1:W-:Y:S04]  /*41ab0*/  STL.64 [R1+0x26f0], R48 ;  /* 0x0026f03001007387 */ /* 0x0003e80000100a00 */
[----:B------:R3:W-:Y:S01]  /*41ac0*/  STL.64 [R1+0x26f8], R58 ;  /* 0x0026f83a01007387 */ /* 0x0007e20000100a00 */
[----:B----4-:R-:W-:Y:S01]  /*41ad0*/  MOV R40, 0xfff1769d ;  /* 0xfff1769d00287802 */ /* 0x010fe20000000f00 */
        /* <DEDUP_REMOVED lines=8> */
[----:B---3--:R-:W-:Y:S01]  /*41b60*/  MOV R58, 0x1fd5f699 ;  /* 0x1fd5f699003a7802 */ /* 0x008fe20000000f00 */
[----:B------:R-:W-:-:S02]  /*41b70*/  IMAD.MOV.U32 R59, RZ, RZ, 0x3f6966e5 ;  /* 0x3f6966e5ff3b7424 */ /* 0x000fc400078e00ff */
[----:B------:R3:W-:Y:S01]  /*41b80*/  STL.64 [R1+0x2720], R60 ;  /* 0x0027203c01007387 */ /* 0x0007e20000100a00 */
[----:B----4-:R-:W-:Y:S01]  /*41b90*/  MOV R38, 0x1b50cc3 ;  /* 0x01b50cc300267802 */ /* 0x010fe20000000f00 */
[----:B------:R-:W-:Y:S01]  /*41ba0*/  IMAD.MOV.U32 R39, RZ, RZ, -0x4017a9ca ;  /* 0xbfe85636ff277424 */ /* 0x000fe200078e00ff */
[----:B0-----:R-:W-:Y:S01]  /*41bb0*/  MOV R52, 0x6fac42ee ;  /* 0x6fac42ee00347802 */ /* 0x001fe20000000f00 */
[----:B------:R-:W-:Y:S01]  /*41bc0*/  IMAD.MOV.U32 R53, RZ, RZ, 0x3fd73534 ;  /* 0x3fd73534ff357424 */ /* 0x000fe200078e00ff */
[----:B------:R2:W-:Y:S01]  /*41bd0*/  STL.64 [R1+0x2728], R34 ;  /* 0x0027282201007387 */ /* 0x0005e20000100a00 */
[----:B-1----:R-:W-:Y:S01]  /*41be0*/  MOV R54, 0x728f44d1 ;  /* 0x728f44d100367802 */ /* 0x002fe20000000f00 */
[----:B------:R-:W-:Y:S02]  /*41bf0*/  IMAD.MOV.U32 R55, RZ, RZ, 0x3fcc603b ;  /* 0x3fcc603bff377424 */ /* 0x000fe400078e00ff */
[----:B------:R0:W-:Y:S01]  /*41c00*/  STL.64 [R1+0x2730], R40 ;  /* 0x0027302801007387 */ /* 0x0001e20000100a00 */
[----:B---3--:R-:W-:Y:S01]  /*41c10*/  MOV R60, 0xa04b635e ;  /* 0xa04b635e003c7802 */ /* 0x008fe20000000f00 */
[----:B------:R-:W-:-:S02]  /*41c20*/  IMAD.MOV.U32 R61, RZ, RZ, 0x3fdf284b ;  /* 0x3fdf284bff3d7424 */ /* 0x000fc400078e00ff */
[----:B------:R0:W-:Y:S04]  /*41c30*/  STL.64 [R1+0x2738], R42 ;  /* 0x0027382a01007387 */ /* 0x0001e80000100a00 */
[----:B------:R0:W-:Y:S01]  /*41c40*/  STL.64 [R1+0x2740], R48 ;  /* 0x0027403001007387 */ /* 0x0001e20000100a00 */
[----:B--2---:R-:W-:-:S03]  /*41c50*/  FFMA R34, RZ, R5, R33 ;  /* 0x00000005ff227223 */ /* 0x004fc60000000021 */
[----:B------:R0:W-:Y:S02]  /*41c60*/  STL.64 [R1+0x2748], R58 ;  /* 0x0027483a01007387 */ /* 0x0001e40000100a00 */
[----:B------:R-:W-:Y:S02]  /*41c70*/  FSETP.GT.AND P0, PT, |R34|, 1.469367938527859385e-39, PT ;  /* 0x001000002200780b */ /* 0x000fe40003f04200 */
        /* <DEDUP_REMOVED lines=11> */
[----:B0-----:R-:W-:Y:S05]  /*41d30*/  CALL.REL.NOINC `($__internal_25_$__cuda_sm20_div_rn_f64_full) ;  /* 0x00003b9000007944 */ /* 0x001fea0003c00000 */
[----:B------:R-:W-:Y:S01]  /*41d40*/  MOV R32, R68 ;  /* 0x0000004400207202 */ /* 0x000fe20000000f00 */
[----:B------:R-:W-:-:S02]  /*41d50*/  IMAD.MOV.U32 R33, RZ, RZ, R65 ;  /* 0x000000ffff217224 */ /* 0x000fc400078e0041 */
.L_x_6013:
[----:B------:R-:W-:Y:S05]  /*41d60*/  BSYNC B3 ;  /* 0x0000000000037941 */ /* 0x000fea0003800000 */
.L_x_6012:
[----:B------:R-:W1:Y:S01]  /*41d70*/  MUFU.RCP64H R35, R5 ;  /* 0x0000000500237308 */ /* 0x000e620000001800 */
        /* <DEDUP_REMOVED lines=21> */
.L_x_6015:
[----:B------:R-:W-:Y:S05]  /*41ed0*/  BSYNC B3 ;  /* 0x0000000000037941 */ /* 0x000fea0003800000 */
.L_x_6014:
        /* <DEDUP_REMOVED lines=72> */
.L_x_6020:
        /* <DEDUP_REMOVED lines=23> */
.L_x_6023:
[----:B------:R-:W-:Y:S05]  /*424d0*/  BSYNC B5 ;  /* 0x0000000000057941 */ /* 0x000fea0003800000 */
.L_x_6022:
        /* <DEDUP_REMOVED lines=15> */
.L_x_6021:
[----:B------:R-:W-:Y:S05]  /*425d0*/  BSYNC B4 ;  /* 0x0000000000047941 */ /* 0x000fea0003800000 */
.L_x_6019:
        /* <DEDUP_REMOVED lines=25> */
.L_x_6025:
[----:B------:R-:W-:Y:S05]  /*42770*/  BSYNC B4 ;  /* 0x0000000000047941 */ /* 0x000fea0003800000 */
.L_x_6024:
[----:B-1----:R1:W2:Y:S01]  /*42780*/  DADD R98, -RZ, -R32 ;  /* 0x00000000ff627229 */ /* 0x0022a20000000920 */
[----:B------:R-:W-:Y:S05]  /*42790*/  BRA `(.L_x_6018) ;  /* 0x0000085000007947 */ /* 0x000fea0003800000 */
.L_x_6017:
        /* <DEDUP_REMOVED lines=66> */
.L_x_6027:
        /* <DEDUP_REMOVED lines=23> */
.L_x_6030:
[----:B------:R-:W-:Y:S05]  /*42d30*/  BSYNC B5 ;  /* 0x0000000000057941 */ /* 0x000fea0003800000 */
.L_x_6029:
        /* <DEDUP_REMOVED lines=15> */
.L_x_6028:
[----:B------:R-:W-:Y:S05]  /*42e30*/  BSYNC B4 ;  /* 0x0000000000047941 */ /* 0x000fea0003800000 */
.L_x_6026:
        /* <DEDUP_REMOVED lines=26> */
.L_x_6031:
[----:B------:R-:W-:Y:S05]  /*42fe0*/  BSYNC B4 ;  /* 0x0000000000047941 */ /* 0x000fea0003800000 */
.L_x_6018:
[----:B------:R-:W-:Y:S05]  /*42ff0*/  BSYNC B3 ;  /* 0x0000000000037941 */ /* 0x000fea0003800000 */
.L_x_6016:
        /* <DEDUP_REMOVED lines=24> */
.L_x_6033:
[----:B------:R-:W-:Y:S05]  /*43180*/  BSYNC B3 ;  /* 0x0000000000037941 */ /* 0x000fea0003800000 */
.L_x_6032:
        /* <DEDUP_REMOVED lines=13> */
.L_x_6035:
        /* <DEDUP_REMOVED lines=87> */
.L_x_6036:
[----:B------:R-:W-:Y:S05]  /*437d0*/  BSYNC B2 ;  /* 0x0000000000027941 */ /* 0x000fea0003800000 */
.L_x_6034:
        /* <DEDUP_REMOVED lines=31> */
.L_x_6043:
        /* <DEDUP_REMOVED lines=320> */
.L_x_6039:
[----:B------:R-:W-:Y:S05]  /*44dd0*/  BSYNC B2 ;  /* 0x0000000000027941 */ /* 0x000fea0003800000 */
.L_x_6038:
        /* <DEDUP_REMOVED lines=27> */
[----:B------:R-:W-:Y:S01]  /*44f90*/  MOV R66, R68 ;  /* 0x0000004400427202 */ /* 0x000fe20000000f00 */
[----:B------:R-:W-:Y:S02]  /*44fa0*/  IMAD.MOV.U32 R67, RZ, RZ, R65 ;  /* 0x000000ffff437224 */ /* 0x000fe400078e0041 */
.L_x_6042:
[----:B------:R-:W-:Y:S05]  /*44fb0*/  BSYNC B4 ;  /* 0x0000000000047941 */ /* 0x000fea0003800000 */
.L_x_6041:
[----:B------:R-:W-:Y:S01]  /*44fc0*/  IADD3 R33, R33, 0x1, RZ ;  /* 0x0000000121217810 */ /* 0x000fe20007ffe0ff */
[----:B------:R1:W2:Y:S01]  /*44fd0*/  DADD R68, -RZ, |R114| ;  /* 0x00000000ff447229 */ /* 0x0002a20000000572 */
[----:B------:R-:W-:Y:S01]  /*44fe0*/  MOV R70, R66 ;  /* 0x0000004200467202 */ /* 0x000fe20000000f00 */
[----:B------:R-:W-:Y:S01]  /*44ff0*/  IMAD.MOV.U32 R71, RZ, RZ, R67 ;  /* 0x000000ffff477224 */ /* 0x000fe200078e0043 */
[----:B------:R-:W-:-:S13]  /*45000*/  ISETP.GE.U32.AND P0, PT, R33, 0x19, PT ;  /* 0x000000192100780c */ /* 0x000fda0003f06070 */
[----:B-12---:R-:W-:Y:S01]  /*45010*/  @P0 CALL.REL.NOINC `(.L_x_6040) ;  /* 0x0000001000000944 */ /* 0x006fe20003c00000 */
[----:B------:R-:W-:Y:S05]  /*45020*/  BRA `(.L_x_6043) ;  /* 0xffffe9a000007947 */ /* 0x000fea000383ffff */
.L_x_6040:
[----:B------:R-:W-:Y:S05]  /*45030*/  BSYNC B3 ;  /* 0x0000000000037941 */ /* 0x000fea0003800000 */
.L_x_6037:
[C---:B------:R-:W1:Y:S01]  /*45040*/  DMUL R32, R4.reuse, -0.5 ;  /* 0xbfe0000004207828 */ /* 0x040e620000000000 */
[----:B------:R-:W-:Y:S01]  /*45050*/  MOV R38, 0x652b82fe ;  /* 0x652b82fe00267802 */ /* 0x000fe20000000f00 */
[----:B------:R-:W-:Y:S01]  /*45060*/  IMAD.MOV.U32 R39, RZ, RZ, 0x3ff71547 ;  /* 0x3ff71547ff277424 */ /* 0x000fe200078e00ff */
[----:B------:R-:W-:Y:S01]  /*45070*/  MOV R40, 0x69ce2bdf ;  /* 0x69ce2bdf00287802 */ /* 0x000fe20000000f00 */
[----:B------:R-:W-:Y:S01]  /*45080*/  IMAD.MOV.U32 R41, RZ, RZ, 0x3e5ade15 ;  /* 0x3e5ade15ff297424 */ /* 0x000fe200078e00ff */
[----:B------:R-:W2:Y:S01]  /*45090*/  DMUL R54, R4, c[0x2][0x1d8] ;  /* 0x0080760004367a28 */ /* 0x000ea20000000000 */
[----:B------:R-:W-:Y:S01]  /*450a0*/  MOV R42, 0x0 ;  /* 0x00000000002a7802 */ /* 0x000fe20000000f00 */
[----:B------:R-:W-:Y:S01]  /*450b0*/  IMAD.MOV.U32 R43, RZ, RZ, 0x3fd80000 ;  /* 0x3fd80000ff2b7424 */ /* 0x000fe200078e00ff */
[----:B------:R-:W-:Y:S01]  /*450c0*/  BSSY B2, `(.L_x_6044) ;  /* 0x000002f000027945 */ /* 0x000fe20003800000 */
[-C--:B-1----:R-:W1:Y:S02]  /*450d0*/  DMUL R32, R32, R98.reuse ;  /* 0x0000006220207228 */ /* 0x082e640000000000 */
[----:B--2---:R-:W2:Y:S04]  /*450e0*/  MUFU.RSQ64H R53, R55 ;  /* 0x0000003700357308 */ /* 0x004ea80000001c00 */
[----:B-1----:R-:W1:Y:S01]  /*450f0*/  DMUL R98, R32, R98 ;  /* 0x0000006220627228 */ /* 0x002e620000000000 */
[----:B------:R-:W-:-:S04]  /*45100*/  IADD3 R52, R55, -0x3500000, RZ ;  /* 0xfcb0000037347810 */ /* 0x000fc80007ffe0ff */
[----:B------:R-:W-:Y:S01]  /*45110*/  ISETP.GE.U32.AND P2, PT, R52, 0x7ca00000, PT ;  /* 0x7ca000003400780c */ /* 0x000fe20003f46070 */
[----:B-1----:R-:W1:-:S04]  /*45120*/  DFMA R38, R98, R38, 6.75539944105574400000e+15 ;  /* 0x433800006226742b */ /* 0x002e480000000026 */
[----:B------:R-:W-:Y:S02]  /*45130*/  FSETP.GEU.FTZ.AND P0, PT, |R99|, 4.1917929649353027344, PT ;  /* 0x4086232b6300780b */ /* 0x000fe40003f1e200 */
[----:B-1----:R-:W1:-:S04]  /*45140*/  DADD R32, R38, -6.75539944105574400000e+15 ;  /* 0xc338000026207429 */ /* 0x002e480000000000 */
[----:B--2---:R-:W2:-:S04]  /*45150*/  DMUL R4, R52, R52 ;  /* 0x0000003434047228 */ /* 0x004e880000000000 */
[----:B01----:R-:W0:-:S04]  /*45160*/  DFMA R36, R32, c[0x2][0xb8], R98 ;  /* 0x00802e0020247a2b */ /* 0x003e080000000062 */
[----:B--2---:R-:W1:-:S04]  /*45170*/  DFMA R4, R54, -R4, 1 ;  /* 0x3ff000003604742b */ /* 0x004e480000000804 */
[----:B0-----:R-:W0:-:S04]  /*45180*/  DFMA R32, R32, c[0x2][0xc0], R36 ;  /* 0x0080300020207a2b */ /* 0x001e080000000024 */
[----:B-1----:R-:W-:-:S04]  /*45190*/  DFMA R42, R4, R42, 0.5 ;  /* 0x3fe00000042a742b */ /* 0x002fc8000000002a */
[----:B0-----:R-:W0:-:S04]  /*451a0*/  DFMA R36, R32, R40, c[0x2][0xc8] ;  /* 0x008032002024762b */ /* 0x001e080000000028 */
[----:B------:R-:W1:-:S04]  /*451b0*/  DMUL R4, R52, R4 ;  /* 0x0000000434047228 */ /* 0x000e480000000000 */
[----:B0-----:R-:W0:-:S04]  /*451c0*/  DFMA R36, R32, R36, c[0x2][0xd0] ;  /* 0x008034002024762b */ /* 0x001e080000000024 */
[----:B-1----:R-:W1:-:S04]  /*451d0*/  DFMA R42, R42, R4, R52 ;  /* 0x000000042a2a722b */ /* 0x002e480000000034 */
[----:B0-----:R-:W0:-:S04]  /*451e0*/  DFMA R36, R32, R36, c[0x2][0xd8] ;  /* 0x008036002024762b */ /* 0x001e080000000024 */
[----:B-1----:R-:W-:-:S04]  /*451f0*/  DMUL R40, R54, R42 ;  /* 0x0000002a36287228 */ /* 0x002fc80000000000 */
        /* <DEDUP_REMOVED lines=8> */
[----:B0-----:R-:W-:Y:S02]  /*45280*/  IADD3 R37, R43, -0x100000, RZ ;  /* 0xfff000002b257810 */ /* 0x001fe40007ffe0ff */
[----:B------:R-:W0:Y:S01]  /*45290*/  DFMA R32, R40, -R40, R54 ;  /* 0x800000282820722b */ /* 0x000e220000000036 */
[----:B------:R-:W-:-:S05]  /*452a0*/  MOV R36, R42 ;  /* 0x0000002a00247202 */ /* 0x000fca0000000f00 */
[----:B-1----:R-:W-:Y:S01]  /*452b0*/  IMAD R5, R38, 0x100000, R49 ;  /* 0x0010000026057824 */ /* 0x002fe200078e0231 */
[----:B0-----:R0:W1:Y:S01]  /*452c0*/  DFMA R64, R32, R36, R40 ;  /* 0x000000242040722b */ /* 0x0010620000000028 */
[----:B------:R-:W-:Y:S01]  /*452d0*/  MOV R4, R48 ;  /* 0x0000003000047202 */ /* 0x000fe20000000f00 */
[----:B------:R-:W-:Y:S05]  /*452e0*/  @!P0 BRA `(.L_x_6045) ;  /* 0x000000c000008947 */ /* 0x000fea0003800000 */
[----:B01----:R-:W-:Y:S01]  /*452f0*/  FSETP.GEU.FTZ.AND P0, PT, |R99|, 4.2275390625, PT ;  /* 0x408748006300780b */ /* 0x003fe20003f1e200 */
[----:B------:R-:W-:-:S04]  /*45300*/  DADD R50, R98, +INF ;  /* 0x7ff0000062327429 */ /* 0x000fc80000000000 */
[----:B------:R-:W0:-:S06]  /*45310*/  DSETP.GEU.AND P1, PT, R98, RZ, PT ;  /* 0x000000ff6200722a */ /* 0x000e0c0003f2e000 */
[----:B0-----:R-:W-:Y:S02]  /*45320*/  FSEL R5, R51, RZ, P1 ;  /* 0x000000ff33057208 */ /* 0x001fe40000800000 */
[----:B------:R-:W-:-:S04]  /*45330*/  @!P0 LEA.HI R4, R38, R38, RZ, 0x1 ;  /* 0x0000002626048211 */ /* 0x000fc800078f08ff */
[----:B------:R-:W-:Y:S02]  /*45340*/  @!P0 SHF.R.S32.HI R39, RZ, 0x1, R4 ;  /* 0x00000001ff278819 */ /* 0x000fe40000011404 */
[----:B------:R-:W-:Y:S02]  /*45350*/  FSEL R4, R50, RZ, P1 ;  /* 0x000000ff32047208 */ /* 0x000fe40000800000 */
[----:B------:R-:W-:Y:S01]  /*45360*/  @!P0 LEA R49, R39, R49, 0x14 ;  /* 0x0000003127318211 */ /* 0x000fe200078ea0ff */
[----:B------:R-:W-:-:S05]  /*45370*/  @!P0 IMAD.IADD R38, R38, 0x1, -R39 ;  /* 0x0000000126268824 */ /* 0x000fca00078e0a27 */
[----:B------:R-:W-:Y:S01]  /*45380*/  @!P0 LEA R39, R38, 0x3ff00000, 0x14 ;  /* 0x3ff0000026278811 */ /* 0x000fe200078ea0ff */
[----:B------:R-:W-:-:S06]  /*45390*/  @!P0 IMAD.MOV.U32 R38, RZ, RZ, RZ ;  /* 0x000000ffff268224 */ /* 0x000fcc00078e00ff */
[----:B------:R0:W1:-:S06]  /*453a0*/  @!P0 DMUL R4, R48, R38 ;  /* 0x0000002630048228 */ /* 0x00004c0000000000 */
.L_x_6045:
[----:B01----:R-:W-:Y:S05]  /*453b0*/  BSYNC B2 ;  /* 0x0000000000027941 */ /* 0x003fea0003800000 */
.L_x_6044:
[----:B------:R-:W-:Y:S01]  /*453c0*/  BSSY B3, `(.L_x_6046) ;  /* 0x0000009000037945 */ /* 0x000fe20003800000 */
[----:B------:R-:W-:Y:S05]  /*453d0*/  @!P2 BRA `(.L_x_6047) ;  /* 0x000000700000a947 */ /* 0x000fea0003800000 */
[----:B------:R-:W-:Y:S01]  /*453e0*/  MOV R36, R42 ;  /* 0x0000002a00247202 */ /* 0x000fe20000000f00 */
[----:B------:R-:W-:Y:S01]  /*453f0*/  IMAD.MOV.U32 R39, RZ, RZ, R55 ;  /* 0x000000ffff277224 */ /* 0x000fe200078e0037 */
[----:B------:R-:W-:Y:S02]  /*45400*/  MOV R42, R32 ;  /* 0x00000020002a7202 */ /* 0x000fe40000000f00 */
[----:B------:R-:W-:Y:S02]  /*45410*/  MOV R38, 0x45430 ;  /* 0x0004543000267802 */ /* 0x000fe40000000f00 */
[----:B------:R-:W-:Y:S05]  /*45420*/  CALL.REL.NOINC `($__internal_26_$__cuda_sm20_dsqrt_rn_f64_mediumpath_v1) ;  /* 0x00000b0000007944 */ /* 0x000fea0003c00000 */
[----:B------:R-:W-:Y:S01]  /*45430*/  IMAD.MOV.U32 R64, RZ, RZ, R36 ;  /* 0x000000ffff407224 */ /* 0x000fe200078e0024 */
[----:B------:R-:W-:Y:S02]  /*45440*/  MOV R65, R33 ;  /* 0x0000002100417202 */ /* 0x000fe40000000f00 */
.L_x_6047:
[----:B------:R-:W-:Y:S05]  /*45450*/  BSYNC B3 ;  /* 0x0000000000037941 */ /* 0x000fea0003800000 */
.L_x_6046:
        /* <DEDUP_REMOVED lines=21> */
.L_x_6049:
[----:B------:R-:W-:Y:S05]  /*455b0*/  BSYNC B3 ;  /* 0x0000000000037941 */ /* 0x000fea0003800000 */
.L_x_6048:
[----:B------:R1:W2:Y:S01]  /*455c0*/  DFMA R52, R96, 0.5, R68 ;  /* 0x3fe000006034782b */ /* 0x0002a20000000044 */
[----:B------:R-:W-:Y:S05]  /*455d0*/  BRA `(.L_x_5658) ;  /* 0x0000003000007947 */ /* 0x000fea0003800000 */
.L_x_5659:
[----:B------:R-:W0:Y:S01]  /*455e0*/  DSETP.GT.AND P0, PT, R50, RZ, PT ;  /* 0x000000ff3200722a */ /* 0x000e220003f04000 */
[----:B------:R-:W-:-:S05]  /*455f0*/  IMAD.MOV.U32 R52, RZ, RZ, RZ ;  /* 0x000000ffff347224 */ /* 0x000fca00078e00ff */
[----:B0-----:R-:W-:-:S03]  /*45600*/  FSEL R53, RZ, +QNAN , P0 ;  /* 0x7ff80000ff357808 */ /* 0x001fc60000000000 */
.L_x_5658:
[----:B------:R-:W-:Y:S05]  /*45610*/  BSYNC B0 ;  /* 0x0000000000007941 */ /* 0x000fea0003800000 */
.L_x_5657:
[----:B01----:R-:W-:Y:S01]  /*45620*/  MOV R4, R0 ;  /* 0x0000000000047202 */ /* 0x003fe20000000f00 */
[----:B------:R-:W-:-:S04]  /*45630*/  IMAD.MOV.U32 R5, RZ, RZ, 0x0 ;  /* 0x00000000ff057424 */ /* 0x000fc800078e00ff */
[----:B------:R-:W-:Y:S05]  /*45640*/  RET.REL.NODEC R4 `(_ZN2at6native29vectorized_elementwise_kernelILi2EN48_GLOBAL__N__08322988_15_IGammaKernel_cu_cb51a28d10CalcIgammaIdEESt5arrayIPcLm3EEEEviT0_T1_) ;  /* 0xfffba9b004007950 */ /* 0x000fea0003c3ffff */
        .weak           $__internal_24_$__cuda_sm20_dblrcp_rn_slowpath_v3
        .type           $__internal_24_$__cuda_sm20_dblrcp_rn_slowpath_v3,@function
        .size           $__internal_24_$__cuda_sm20_dblrcp_rn_slowpath_v3,($__internal_25_$__cuda_sm20_div_rn_f64_full - $__internal_24_$__cuda_sm20_dblrcp_rn_slowpath_v3)
$__internal_24_$__cuda_sm20_dblrcp_rn_slowpath_v3:
        /* <DEDUP_REMOVED lines=12> */
[----:B------:R-:W-:-:S03]  /*45710*/  IMAD.MOV.U32 R42, RZ, RZ, R38 ;  /* 0x000000ffff2a7224 */ /* 0x000fc600078e0026 */
[----:B------:R-:W0:Y:S03]  /*45720*/  MUFU.RCP64H R41, R43 ;  /* 0x0000002b00297308 */ /* 0x000e260000001800 */
        /* <DEDUP_REMOVED lines=10> */
.L_x_6053:
[----:B------:R-:W0:-:S06]  /*457d0*/  DMUL R38, R38, 8.11296384146066816958e+31 ;  /* 0x4690000026267828 */ /* 0x000e0c0000000000 */
[----:B0-----:R-:W0:Y:S02]  /*457e0*/  MUFU.RCP64H R41, R39 ;  /* 0x0000002700297308 */ /* 0x001e240000001800 */
[----:B0-----:R-:W0:-:S06]  /*457f0*/  DFMA R42, -R38, R40, 1 ;  /* 0x3ff00000262a742b */ /* 0x001e0c0000000128 */
[----:B0-----:R-:W0:-:S06]  /*45800*/  DFMA R42, R42, R42, R42 ;  /* 0x0000002a2a2a722b */ /* 0x001e0c000000002a */
[----:B0-----:R-:W0:-:S06]  /*45810*/  DFMA R42, R40, R42, R40 ;  /* 0x0000002a282a722b */ /* 0x001e0c0000000028 */
[----:B0-----:R-:W0:-:S06]  /*45820*/  DFMA R40, -R38, R42, 1 ;  /* 0x3ff000002628742b */ /* 0x001e0c000000012a */
[----:B0-----:R-:W0:-:S06]  /*45830*/  DFMA R40, R42, R40, R42 ;  /* 0x000000282a28722b */ /* 0x001e0c000000002a */
[----:B0-----:R0:W1:Y:S01]  /*45840*/  DMUL R42, R40, 8.11296384146066816958e+31 ;  /* 0x46900000282a7828 */ /* 0x0010620000000000 */
[----:B------:R-:W-:Y:S05]  /*45850*/  BRA `(.L_x_6052) ;  /* 0x0000002000007947 */ /* 0x000fea0003800000 */
.L_x_6051:
[----:B------:R-:W-:Y:S02]  /*45860*/  LOP3.LUT R43, R39, 0x80000, RZ, 0xfc, !PT ;  /* 0x00080000272b7812 */ /* 0x000fe400078efcff */
[----:B------:R-:W-:Y:S02]  /*45870*/  MOV R42, R38 ;  /* 0x00000026002a7202 */ /* 0x000fe40000000f00 */
.L_x_6052:
[----:B------:R-:W-:Y:S05]  /*45880*/  BSYNC B2 ;  /* 0x0000000000027941 */ /* 0x000fea0003800000 */
.L_x_6050:
[----:B------:R-:W-:Y:S01]  /*45890*/  IMAD.MOV.U32 R37, RZ, RZ, 0x0 ;  /* 0x00000000ff257424 */ /* 0x000fe200078e00ff */
[----:B01----:R-:W-:Y:S01]  /*458a0*/  MOV R39, R43 ;  /* 0x0000002b00277202 */ /* 0x003fe20000000f00 */
[----:B------:R-:W-:Y:S02]  /*458b0*/  IMAD.MOV.U32 R38, RZ, RZ, R42 ;  /* 0x000000ffff267224 */ /* 0x000fe400078e002a */
[----:B------:R-:W-:Y:S05]  /*458c0*/  RET.REL.NODEC R36 `(_ZN2at6native29vectorized_elementwise_kernelILi2EN48_GLOBAL__N__08322988_15_IGammaKernel_cu_cb51a28d10CalcIgammaIdEESt5arrayIPcLm3EEEEviT0_T1_) ;  /* 0xfffba73024007950 */ /* 0x000fea0003c3ffff */
        .weak           $__internal_25_$__cuda_sm20_div_rn_f64_full
        .type           $__internal_25_$__cuda_sm20_div_rn_f64_full,@function
        .size           $__internal_25_$__cuda_sm20_div_rn_f64_full,($__internal_26_$__cuda_sm20_dsqrt_rn_f64_mediumpath_v1 - $__internal_25_$__cuda_sm20_div_rn_f64_full)
$__internal_25_$__cuda_sm20_div_rn_f64_full:
[C---:B------:R-:W-:Y:S01]  /*458d0*/  FSETP.GEU.AND P0, PT, |R65|.reuse, 1.469367938527859385e-39, PT ;  /* 0x001000004100780b */ /* 0x040fe20003f0e200 */
[----:B------:R-:W-:Y:S01]  /*458e0*/  IMAD.MOV.U32 R101, RZ, RZ, R65 ;  /* 0x000000ffff657224 */ /* 0x000fe200078e0041 */
[-C--:B------:R-:W-:Y:S01]  /*458f0*/  MOV R100, R68.reuse ;  /* 0x0000004400647202 */ /* 0x080fe20000000f00 */
[----:B------:R-:W-:Y:S01]  /*45900*/  IMAD.MOV.U32 R104, RZ, RZ, 0x1 ;  /* 0x00000001ff687424 */ /* 0x000fe200078e00ff */
[----:B------:R-:W-:Y:S01]  /*45910*/  LOP3.LUT R69, R65, 0x800fffff, RZ, 0xc0, !PT ;  /* 0x800fffff41457812 */ /* 0x000fe200078ec0ff */
[----:B------:R-:W-:Y:S01]  /*45920*/  IMAD.MOV.U32 R108, RZ, RZ, R70 ;  /* 0x000000ffff6c7224 */ /* 0x000fe200078e0046 */
[----:B------:R-:W-:Y:S01]  /*45930*/  MOV R102, R68 ;  /* 0x0000004400667202 */ /* 0x000fe20000000f00 */
[----:B------:R-:W-:Y:S01]  /*45940*/  BSSY B2, `(.L_x_6054) ;  /* 0x000005a000027945 */ /* 0x000fe20003800000 */
[----:B------:R-:W-:Y:S01]  /*45950*/  LOP3.LUT R103, R69, 0x3ff00000, RZ, 0xfc, !PT ;  /* 0x3ff0000045677812 */ /* 0x000fe200078efcff */
[----:B------:R-:W-:Y:S01]  /*45960*/  IMAD.MOV.U32 R106, RZ, RZ, R108 ;  /* 0x000000ffff6a7224 */ /* 0x000fe200078e006c */
[----:B------:R-:W-:-:S02]  /*45970*/  MOV R109, R67 ;  /* 0x00000043006d7202 */ /* 0x000fc40000000f00 */
[----:B------:R-:W-:Y:S01]  /*45980*/  LOP3.LUT R70, R65, 0x7ff00000, RZ, 0xc0, !PT ;  /* 0x7ff0000041467812 */ /* 0x000fe200078ec0ff */
[----:B------:R-:W0:Y:S01]  /*45990*/  @!P0 DMUL R102, R100, 8.98846567431157953865e+307 ;  /* 0x7fe0000064668828 */ /* 0x000e220000000000 */
[C---:B------:R-:W-:Y:S02]  /*459a0*/  FSETP.GEU.AND P1, PT, |R109|.reuse, 1.469367938527859385e-39, PT ;  /* 0x001000006d00780b */ /* 0x040fe40003f2e200 */
[----:B------:R-:W-:-:S03]  /*459b0*/  LOP3.LUT R67, R109, 0x7ff00000, RZ, 0xc0, !PT ;  /* 0x7ff000006d437812 */ /* 0x000fc600078ec0ff */
[----:B0-----:R-:W0:Y:S08]  /*459c0*/  MUFU.RCP64H R105, R103 ;  /* 0x0000006700697308 */ /* 0x001e300000001800 */
[----:B------:R-:W-:Y:S01]  /*459d0*/  @!P1 MOV R110, RZ ;  /* 0x000000ff006e9202 */ /* 0x000fe20000000f00 */
[----:B0-----:R-:W0:-:S06]  /*459e0*/  DFMA R68, R104, -R102, 1 ;  /* 0x3ff000006844742b */ /* 0x001e0c0000000866 */
[----:B0-----:R-:W0:-:S06]  /*459f0*/  DFMA R68, R68, R68, R68 ;  /* 0x000000444444722b */ /* 0x001e0c0000000044 */
[----:B0-----:R0:W1:Y:S02]  /*45a00*/  DFMA R104, R104, R68, R104 ;  /* 0x000000446868722b */ /* 0x0010640000000068 */
[----:B0-----:R-:W-:-:S04]  /*45a10*/  @!P1 LOP3.LUT R68, R101, 0x7ff00000, RZ, 0xc0, !PT ;  /* 0x7ff0000065449812 */ /* 0x001fc800078ec0ff */
[----:B------:R-:W-:Y:S01]  /*45a20*/  @!P1 ISETP.GE.U32.AND P2, PT, R67, R68, PT ;  /* 0x000000444300920c */ /* 0x000fe20003f46070 */
[----:B-1----:R-:W0:Y:S01]  /*45a30*/  DFMA R112, R104, -R102, 1 ;  /* 0x3ff000006870742b */ /* 0x002e220000000866 */
[----:B------:R-:W-:-:S04]  /*45a40*/  MOV R68, 0x1ca00000 ;  /* 0x1ca0000000447802 */ /* 0x000fc80000000f00 */
[C---:B------:R-:W-:Y:S01]  /*45a50*/  @!P1 SEL R65, R68.reuse, 0x63400000, !P2 ;  /* 0x6340000044419807 */ /* 0x040fe20005000000 */
[----:B0-----:R-:W-:Y:S01]  /*45a60*/  DFMA R112, R104, R112, R104 ;  /* 0x000000706870722b */ /* 0x001fe20000000068 */
[----:B------:R-:W-:Y:S02]  /*45a70*/  ISETP.GE.U32.AND P2, PT, R67, R70, PT ;  /* 0x000000464300720c */ /* 0x000fe40003f46070 */
[----:B------:R-:W-:Y:S02]  /*45a80*/  @!P1 LOP3.LUT R65, R65, 0x80000000, R109, 0xf8, !PT ;  /* 0x8000000041419812 */ /* 0x000fe400078ef86d */
[----:B------:R-:W-:Y:S02]  /*45a90*/  SEL R69, R68, 0x63400000, !P2 ;  /* 0x6340000044457807 */ /* 0x000fe40005000000 */
[----:B------:R-:W-:Y:S01]  /*45aa0*/  @!P1 LOP3.LUT R111, R65, 0x100000, RZ, 0xfc, !PT ;  /* 0x00100000416f9812 */ /* 0x000fe200078efcff */
[----:B------:R-:W-:Y:S01]  /*45ab0*/  IMAD.MOV.U32 R65, RZ, RZ, R67 ;  /* 0x000000ffff417224 */ /* 0x000fe200078e0043 */
[----:B------:R-:W-:-:S02]  /*45ac0*/  LOP3.LUT R107, R69, 0x800fffff, R109, 0xf8, !PT ;  /* 0x800fffff456b7812 */ /* 0x000fc400078ef86d */
[----:B------:R-:W-:-:S04]  /*45ad0*/  @!P0 LOP3.LUT R70, R103, 0x7ff00000, RZ, 0xc0, !PT ;  /* 0x7ff0000067468812 */ /* 0x000fc800078ec0ff */
[----:B------:R-:W0:-:S06]  /*45ae0*/  @!P1 DFMA R106, R106, 2, -R110 ;  /* 0x400000006a6a982b */ /* 0x000e0c000000086e */
[----:B0-----:R-:W0:-:S04]  /*45af0*/  DMUL R110, R112, R106 ;  /* 0x0000006a706e7228 */ /* 0x001e080000000000 */
[----:B------:R-:W-:Y:S02]  /*45b00*/  @!P1 LOP3.LUT R65, R107, 0x7ff00000, RZ, 0xc0, !PT ;  /* 0x7ff000006b419812 */ /* 0x000fe400078ec0ff */
[----:B0-----:R-:W0:Y:S02]  /*45b10*/  DFMA R104, R110, -R102, R106 ;  /* 0x800000666e68722b */ /* 0x001e24000000006a */
[----:B------:R-:W-:-:S04]  /*45b20*/  IADD3 R69, R65, -0x1, RZ ;  /* 0xffffffff41457810 */ /* 0x000fc80007ffe0ff */
[----:B------:R-:W-:Y:S01]  /*45b30*/  ISETP.GT.U32.AND P0, PT, R69, 0x7feffffe, PT ;  /* 0x7feffffe4500780c */ /* 0x000fe20003f04070 */
[----:B0-----:R0:W1:Y:S01]  /*45b40*/  DFMA R104, R112, R104, R110 ;  /* 0x000000687068722b */ /* 0x001062000000006e */
[----:B------:R-:W-:-:S04]  /*45b50*/  IADD3 R69, R70, -0x1, RZ ;  /* 0xffffffff46457810 */ /* 0x000fc80007ffe0ff */
[----:B------:R-:W-:-:S13]  /*45b60*/  ISETP.GT.U32.OR P0, PT, R69, 0x7feffffe, P0 ;  /* 0x7feffffe4500780c */ /* 0x000fda0000704470 */
        /* <DEDUP_REMOVED lines=31> */
.L_x_6055:
        /* <DEDUP_REMOVED lines=17> */
.L_x_6058:
[----:B------:R-:W-:Y:S02]  /*45e70*/  LOP3.LUT R65, R101, 0x80000, RZ, 0xfc, !PT ;  /* 0x0008000065417812 */ /* 0x000fe400078efcff */
[----:B------:R-:W-:-:S03]  /*45e80*/  MOV R110, R100 ;  /* 0x00000064006e7202 */ /* 0x000fc60000000f00 */
[----:B------:R-:W-:Y:S01]  /*45e90*/  IMAD.MOV.U32 R111, RZ, RZ, R65 ;  /* 0x000000ffff6f7224 */ /* 0x000fe200078e0041 */
[----:B------:R-:W-:Y:S05]  /*45ea0*/  BRA `(.L_x_6056) ;  /* 0x0000003000007947 */ /* 0x000fea0003800000 */
.L_x_6057:
[----:B------:R-:W-:Y:S02]  /*45eb0*/  LOP3.LUT R65, R109, 0x80000, RZ, 0xfc, !PT ;  /* 0x000800006d417812 */ /* 0x000fe400078efcff */
[----:B------:R-:W-:-:S03]  /*45ec0*/  MOV R110, R108 ;  /* 0x0000006c006e7202 */ /* 0x000fc60000000f00 */
[----:B------:R-:W-:Y:S02]  /*45ed0*/  IMAD.MOV.U32 R111, RZ, RZ, R65 ;  /* 0x000000ffff6f7224 */ /* 0x000fe400078e0041 */
.L_x_6056:
[----:B------:R-:W-:Y:S05]  /*45ee0*/  BSYNC B2 ;  /* 0x0000000000027941 */ /* 0x000fea0003800000 */
.L_x_6054:
[----:B------:R-:W-:Y:S01]  /*45ef0*/  HFMA2.MMA R67, -RZ, RZ, 0, 0 ;  /* 0x00000000ff437435 */ /* 0x000fe200000001ff */
[----:B------:R-:W-:Y:S01]  /*45f00*/  MOV R68, R110 ;  /* 0x0000006e00447202 */ /* 0x000fe20000000f00 */
[----:B------:R-:W-:-:S04]  /*45f10*/  IMAD.MOV.U32 R65, RZ, RZ, R111 ;  /* 0x000000ffff417224 */ /* 0x000fc800078e006f */
[----:B------:R-:W-:Y:S05]  /*45f20*/  RET.REL.NODEC R66 `(_ZN2at6native29vectorized_elementwise_kernelILi2EN48_GLOBAL__N__08322988_15_IGammaKernel_cu_cb51a28d10CalcIgammaIdEESt5arrayIPcLm3EEEEviT0_T1_) ;  /* 0xfffba0d042007950 */ /* 0x000fea0003c3ffff */
        .weak           $__internal_26_$__cuda_sm20_dsqrt_rn_f64_mediumpath_v1
        .type           $__internal_26_$__cuda_sm20_dsqrt_rn_f64_mediumpath_v1,@function
        .size           $__internal_26_$__cuda_sm20_dsqrt_rn_f64_mediumpath_v1,($_ZN2at6native29vectorized_elementwise_kernelILi2EN48_GLOBAL__N__08322988_15_IGammaKernel_cu_cb51a28d10CalcIgammaIdEESt5arrayIPcLm3EEEEviT0_T1_$__internal_accurate_pow - $__internal_26_$__cuda_sm20_dsqrt_rn_f64_mediumpath_v1)
$__internal_26_$__cuda_sm20_dsqrt_rn_f64_mediumpath_v1:
        /* <DEDUP_REMOVED lines=13> */
.L_x_6060:
        /* <DEDUP_REMOVED lines=24> */
.L_x_6062:
[----:B------:R0:W1:-:S06]  /*46180*/  DADD R36, R54, R54 ;  /* 0x0000000036247229 */ /* 0x00004c0000000036 */
.L_x_6061:
[----:B------:R-:W-:Y:S05]  /*46190*/  BSYNC B2 ;  /* 0x0000000000027941 */ /* 0x000fea0003800000 */
.L_x_6059:
[----:B------:R-:W-:Y:S01]  /*461a0*/  MOV R39, 0x0 ;  /* 0x0000000000277802 */ /* 0x000fe20000000f00 */
[----:B-1----:R-:W-:-:S03]  /*461b0*/  IMAD.MOV.U32 R33, RZ, RZ, R37 ;  /* 0x000000ffff217224 */ /* 0x002fc600078e0025 */
[----:B------:R-:W-:Y:S05]  /*461c0*/  RET.REL.NODEC R38 `(_ZN2at6native29vectorized_elementwise_kernelILi2EN48_GLOBAL__N__08322988_15_IGammaKernel_cu_cb51a28d10CalcIgammaIdEESt5arrayIPcLm3EEEEviT0_T1_) ;  /* 0xfffb9e3026007950 */ /* 0x000fea0003c3ffff */
        .type           $_ZN2at6native29vectorized_elementwise_kernelILi2EN48_GLOBAL__N__08322988_15_IGammaKernel_cu_cb51a28d10CalcIgammaIdEESt5arrayIPcLm3EEEEviT0_T1_$__internal_accurate_pow,@function
        .size           $_ZN2at6native29vectorized_elementwise_kernelILi2EN48_GLOBAL__N__08322988_15_IGammaKernel_cu_cb51a28d10CalcIgammaIdEESt5arrayIPcLm3EEEEviT0_T1_$__internal_accurate_pow,($_ZN2at6native29vectorized_elementwise_kernelILi2EN48_GLOBAL__N__08322988_15_IGammaKernel_cu_cb51a28d10CalcIgammaIdEESt5arrayIPcLm3EEEEviT0_T1_$__internal_lgamma_pos - $_ZN2at6native29vectorized_elementwise_kernelILi2EN48_GLOBAL__N__08322988_15_IGammaKernel_cu_cb51a28d10CalcIgammaIdEESt5arrayIPcLm3EEEEviT0_T1_$__internal_accurate_pow)
$_ZN2at6native29vectorized_elementwise_kernelILi2EN48_GLOBAL__N__08322988_15_IGammaKernel_cu_cb51a28d10CalcIgammaIdEESt5arrayIPcLm3EEEEviT0_T1_$__internal_accurate_pow:
[----:B------:R-:W-:-:S04]  /*461d0*/  SHF.R.U32.HI R38, RZ, 0x14, R43 ;  /* 0x00000014ff267819 */ /* 0x000fc8000001162b */
[----:B------:R-:W-:-:S13]  /*461e0*/  ISETP.NE.AND P0, PT, R38, RZ, PT ;  /* 0x000000ff2600720c */ /* 0x000fda0003f05270 */
[----:B------:R-:W0:-:S10]  /*461f0*/  @!P0 DMUL R52, R42, 1.80143985094819840000e+16 ;  /* 0x435000002a348828 */ /* 0x000e140000000000 */
[----:B0-----:R-:W-:Y:S01]  /*46200*/  @!P0 IMAD.MOV.U32 R43, RZ, RZ, R53 ;  /* 0x000000ffff2b8224 */ /* 0x001fe200078e0035 */
[----:B------:R-:W-:Y:S02]  /*46210*/  @!P0 MOV R42, R52 ;  /* 0x00000034002a8202 */ /* 0x000fe40000000f00 */
[----:B------:R-:W-:Y:S02]  /*46220*/  @!P0 LEA.HI R38, R53, 0xffffffca, RZ, 0xc ;  /* 0xffffffca35268811 */ /* 0x000fe400078f60ff */
[----:B------:R-:W-:Y:S01]  /*46230*/  LOP3.LUT R43, R43, 0x800fffff, RZ, 0xc0, !PT ;  /* 0x800fffff2b2b7812 */ /* 0x000fe200078ec0ff */
[----:B------:R-:W-:Y:S01]  /*46240*/  IMAD.MOV.U32 R54, RZ, RZ, R42 ;  /* 0x000000ffff367224 */ /* 0x000fe200078e002a */
[----:B------:R-:W-:Y:S02]  /*46250*/  MOV R42, RZ ;  /* 0x000000ff002a7202 */ /* 0x000fe40000000f00 */
[----:B------:R-:W-:-:S04]  /*46260*/  LOP3.LUT R43, R43, 0x3ff00000, RZ, 0xfc, !PT ;  /* 0x3ff000002b2b7812 */ /* 0x000fc800078efcff */
[----:B------:R-:W-:Y:S02]  /*46270*/  ISETP.GE.U32.AND P1, PT, R43, 0x3ff6a09f, PT ;  /* 0x3ff6a09f2b00780c */ /* 0x000fe40003f26070 */
[----:B------:R-:W-:-:S11]  /*46280*/  MOV R55, R43 ;  /* 0x0000002b00377202 */ /* 0x000fd60000000f00 */
[----:B------:R-:W-:-:S05]  /*46290*/  @P1 IADD3 R39, R55, -0x100000, RZ ;  /* 0xfff0000037271810 */ /* 0x000fca0007ffe0ff */
[----:B------:R-:W-:Y:S01]  /*462a0*/  @P1 IMAD.MOV.U32 R55, RZ, RZ, R39 ;  /* 0x000000ffff371224 */ /* 0x000fe200078e0027 */
[C---:B------:R-:W-:Y:S02]  /*462b0*/  IADD3 R39, R38.reuse, -0x3ff, RZ ;  /* 0xfffffc0126277810 */ /* 0x040fe40007ffe0ff */
[----:B------:R-:W-:-:S03]  /*462c0*/  @P1 IADD3 R39, R38, -0x3fe, RZ ;  /* 0xfffffc0226271810 */ /* 0x000fc60007ffe0ff */
[C---:B------:R-:W0:Y:S01]  /*462d0*/  DADD R58, R54.reuse, 1 ;  /* 0x3ff00000363a7429 */ /* 0x040e220000000000 */
[----:B------:R-:W-:Y:S02]  /*462e0*/  LOP3.LUT R38, R39, 0x80000000, RZ, 0x3c, !PT ;  /* 0x8000000027267812 */ /* 0x000fe400078e3cff */
[----:B------:R-:W-:Y:S01]  /*462f0*/  MOV R39, 0x43300000 ;  /* 0x4330000000277802 */ /* 0x000fe20000000f00 */
[----:B------:R-:W-:Y:S02]  /*46300*/  DADD R54, R54, -1 ;  /* 0xbff0000036367429 */ /* 0x000fe40000000000 */
[----:B0-----:R-:W0:Y:S03]  /*46310*/  MUFU.RCP64H R43, R59 ;  /* 0x0000003b002b7308 */ /* 0x001e260000001800 */
[----:B------:R-:W-:-:S04]  /*46320*/  DADD R38, R38, c[0x2][0x60] ;  /* 0x0080180026267629 */ /* 0x000fc80000000000 */
        /* <DEDUP_REMOVED lines=8> */
[----:B------:R-:W-:-:S04]  /*463b0*/  DMUL R58, R70, R70 ;  /* 0x00000046463a7228 */ /* 0x000fc80000000000 */
[----:B0-----:R-:W0:-:S06]  /*463c0*/  DFMA R42, R64, R42, c[0x2][0x238] ;  /* 0x00808e00402a762b */ /* 0x001e0c000000002a */
[----:B0-----:R-:W0:-:S04]  /*463d0*/  DFMA R62, R64, R42, c[0x2][0x240] ;  /* 0x00809000403e762b */ /* 0x001e08000000002a */
[----:B------:R-:W1:-:S04]  /*463e0*/  DADD R42, R54, -R70 ;  /* 0x00000000362a7229 */ /* 0x000e480000000846 */
[----:B0-----:R-:W0:-:S04]  /*463f0*/  DFMA R62, R64, R62, c[0x2][0x248] ;  /* 0x00809200403e762b */ /* 0x001e08000000003e */
[----:B-1----:R-:W1:-:S04]  /*46400*/  DADD R42, R42, R42 ;  /* 0x000000002a2a7229 */ /* 0x002e48000000002a */
[----:B0-----:R-:W0:-:S04]  /*46410*/  DFMA R62, R64, R62, c[0x2][0x250] ;  /* 0x00809400403e762b */ /* 0x001e08000000003e */
[----:B-1----:R-:W1:-:S04]  /*46420*/  DFMA R42, R54, -R70, R42 ;  /* 0x80000046362a722b */ /* 0x002e48000000002a */
[----:B0-----:R-:W0:-:S04]  /*46430*/  DFMA R62, R64, R62, c[0x2][0x258] ;  /* 0x00809600403e762b */ /* 0x001e08000000003e */
[----:B-1----:R-:W-:-:S04]  /*46440*/  DMUL R42, R66, R42 ;  /* 0x0000002a422a7228 */ /* 0x002fc80000000000 */
[----:B0-----:R-:W0:-:S04]  /*46450*/  DFMA R62, R64, R62, c[0x2][0x260] ;  /* 0x00809800403e762b */ /* 0x001e08000000003e */
[----:B------:R-:W-:-:S04]  /*46460*/  DFMA R54, R70, R70, -R58 ;  /* 0x000000464636722b */ /* 0x000fc8000000083a */
[----:B0-----:R-:W0:-:S06]  /*46470*/  DFMA R68, R64, R62, c[0x2][0x268] ;  /* 0x00809a004044762b */ /* 0x001e0c000000003e */
[----:B0-----:R-:W0:-:S06]  /*46480*/  DADD R60, -R68, c[0x2][0x268] ;  /* 0x00809a00443c7629 */ /* 0x001e0c0000000100 */
[----:B0-----:R-:W0:-:S04]  /*46490*/  DFMA R66, R64, R62, R60 ;  /* 0x0000003e4042722b */ /* 0x001e08000000003c */
[----:B------:R-:W1:-:S04]  /*464a0*/  DMUL R60, R70, R58 ;  /* 0x0000003a463c7228 */ /* 0x000e480000000000 */
[----:B0-----:R-:W0:-:S04]  /*464b0*/  DADD R66, RZ, R66 ;  /* 0x00000000ff427229 */ /* 0x001e080000000042 */
[----:B-1----:R-:W1:-:S04]  /*464c0*/  DFMA R62, R70, R58, -R60 ;  /* 0x0000003a463e722b */ /* 0x002e48000000083c */
[----:B0-----:R-:W0:-:S04]  /*464d0*/  DADD R66, R66, c[0x2][0x270] ;  /* 0x00809c0042427629 */ /* 0x001e080000000000 */
[----:B-1----:R1:W-:Y:S02]  /*464e0*/  DFMA R58, R42, R58, R62 ;  /* 0x0000003a2a3a722b */ /* 0x0023e4000000003e */
[----:B-1----:R-:W-:Y:S01]  /*464f0*/  IADD3 R63, R43, 0x100000, RZ ;  /* 0x001000002b3f7810 */ /* 0x002fe20007ffe0ff */
[----:B------:R-:W-:Y:S01]  /*46500*/  IMAD.MOV.U32 R62, RZ, RZ, R42 ;  /* 0x000000ffff3e7224 */ /* 0x000fe200078e002a */
        /* <DEDUP_REMOVED lines=26> */
[----:B------:R-:W-:-:S05]  /*466b0*/  IMAD.SHL.U32 R35, R53, 0x2, RZ ;  /* 0x0000000235237824 */ /* 0x000fca00078e00ff */
[----:B0-----:R0:W1:Y:S01]  /*466c0*/  DFMA R60, R38, c[0x2][0x70], R60 ;  /* 0x00801c00263c7a2b */ /* 0x001062000000003c */
[----:B------:R-:W-:Y:S02]  /*466d0*/  ISETP.GT.U32.AND P0, PT, R35, -0x2000001, PT ;  /* 0xfdffffff2300780c */ /* 0x000fe40003f04070 */
[----:B0-----:R-:W-:-:S03]  /*466e0*/  LOP3.LUT R38, R53, 0xff0fffff, RZ, 0xc0, !PT ;  /* 0xff0fffff35267812 */ /* 0x001fc600078ec0ff */
[----:B-1----:R-:W0:Y:S01]  /*466f0*/  DADD R54, R42, R60 ;  /* 0x000000002a367229 */ /* 0x002e22000000003c */
[----:B------:R-:W-:Y:S02]  /*46700*/  SEL R39, R38, R53, P0 ;  /* 0x0000003526277207 */ /* 0x000fe40000000000 */
[----:B------:R-:W-:-:S03]  /*46710*/  MOV R38, R52 ;  /* 0x0000003400267202 */ /* 0x000fc60000000f00 */
[----:B0-----:R-:W0:-:S04]  /*46720*/  DADD R42, R42, -R54 ;  /* 0x000000002a2a7229 */ /* 0x001e080000000836 */
[----:B------:R-:W1:-:S04]  /*46730*/  DMUL R52, R54, R38 ;  /* 0x0000002636347228 */ /* 0x000e480000000000 */
[----:B0-----:R0:W-:Y:S02]  /*46740*/  DADD R42, R60, R42 ;  /* 0x000000003c2a7229 */ /* 0x0011e4000000002a */
[----:B0-----:R-:W-:Y:S01]  /*46750*/  IMAD.MOV.U32 R60, RZ, RZ, 0x652b82fe ;  /* 0x652b82feff3c7424 */ /* 0x001fe200078e00ff */
[----:B------:R-:W-:Y:S01]  /*46760*/  MOV R61, 0x3ff71547 ;  /* 0x3ff71547003d7802 */ /* 0x000fe20000000f00 */
[----:B-1----:R-:W0:-:S06]  /*46770*/  DFMA R54, R54, R38, -R52 ;  /* 0x000000263636722b */ /* 0x002e0c0000000834 */
[----:B0-----:R0:W1:Y:S02]  /*46780*/  DFMA R42, R42, R38, R54 ;  /* 0x000000262a2a722b */ /* 0x0010640000000036 */
[----:B0-----:R-:W-:Y:S01]  /*46790*/  IMAD.MOV.U32 R54, RZ, RZ, 0x69ce2bdf ;  /* 0x69ce2bdfff367424 */ /* 0x001fe200078e00ff */
[----:B------:R-:W-:-:S03]  /*467a0*/  MOV R55, 0x3e5ade15 ;  /* 0x3e5ade1500377802 */ /* 0x000fc60000000f00 */
        /* <DEDUP_REMOVED lines=27> */
[----:B------:R-:W-:Y:S01]  /*46960*/  @!P0 IMAD R55, R35, 0x100000, R55 ;  /* 0x0010000023378824 */ /* 0x000fe200078e0237 */
[----:B------:R-:W-:Y:S01]  /*46970*/  @!P0 IADD3 R35, R60, -R35, RZ ;  /* 0x800000233c238210 */ /* 0x000fe20007ffe0ff */
[----:B------:R-:W-:-:S03]  /*46980*/  @!P0 IMAD.MOV.U32 R60, RZ, RZ, RZ ;  /* 0x000000ffff3c8224 */ /* 0x000fc600078e00ff */
[----:B------:R-:W-:-:S06]  /*46990*/  @!P0 LEA R61, R35, 0x3ff00000, 0x14 ;  /* 0x3ff00000233d8811 */ /* 0x000fcc00078ea0ff */
[----:B------:R0:W1:-:S06]  /*469a0*/  @!P0 DMUL R58, R54, R60 ;  /* 0x0000003c363a8228 */ /* 0x00004c0000000000 */
.L_x_6063:
[----:B-1----:R-:W-:-:S04]  /*469b0*/  DSETP.NEU.AND P0, PT, |R58|, +INF , PT ;  /* 0x7ff000003a00742a */ /* 0x002fc80003f0d200 */
[----:B------:R-:W1:-:S06]  /*469c0*/  DADD R38, R52, -R38 ;  /* 0x0000000034267229 */ /* 0x000e4c0000000826 */
[----:B-1----:R1:W2:Y:S02]  /*469d0*/  DADD R38, R42, R38 ;  /* 0x000000002a267229 */ /* 0x0022a40000000026 */
[----:B-1----:R-:W-:Y:S01]  /*469e0*/  MOV R42, R34 ;  /* 0x00000022002a7202 */ /* 0x002fe20000000f00 */
[----:B------:R-:W-:-:S03]  /*469f0*/  IMAD.MOV.U32 R43, RZ, RZ, 0x0 ;  /* 0x00000000ff2b7424 */ /* 0x000fc600078e00ff */
[----:B--2---:R-:W1:-:S10]  /*46a00*/  @P0 DFMA R58, R38, R58, R58 ;  /* 0x0000003a263a022b */ /* 0x004e54000000003a */
[----:B-1----:R-:W-:Y:S01]  /*46a10*/  MOV R38, R58 ;  /* 0x0000003a00267202 */ /* 0x002fe20000000f00 */
[----:B------:R-:W-:Y:S01]  /*46a20*/  IMAD.MOV.U32 R35, RZ, RZ, R59 ;  /* 0x000000ffff237224 */ /* 0x000fe200078e003b */
[----:B------:R-:W-:Y:S06]  /*46a30*/  RET.REL.NODEC R42 `(_ZN2at6native29vectorized_elementwise_kernelILi2EN48_GLOBAL__N__08322988_15_IGammaKernel_cu_cb51a28d10CalcIgammaIdEESt5arrayIPcLm3EEEEviT0_T1_) ;  /* 0xfffb95c02a007950 */ /* 0x000fec0003c3ffff */
        .type           $_ZN2at6native29vectorized_elementwise_kernelILi2EN48_GLOBAL__N__08322988_15_IGammaKernel_cu_cb51a28d10CalcIgammaIdEESt5arrayIPcLm3EEEEviT0_T1_$__internal_lgamma_pos,@function
        .size           $_ZN2at6native29vectorized_elementwise_kernelILi2EN48_GLOBAL__N__08322988_15_IGammaKernel_cu_cb51a28d10CalcIgammaIdEESt5arrayIPcLm3EEEEviT0_T1_$__internal_lgamma_pos,(.L_x_6742 - $_ZN2at6native29vectorized_elementwise_kernelILi2EN48_GLOBAL__N__08322988_15_IGammaKernel_cu_cb51a28d10CalcIgammaIdEESt5arrayIPcLm3EEEEviT0_T1_$__internal_lgamma_pos)
$_ZN2at6native29vectorized_elementwise_kernelILi2EN48_GLOBAL__N__08322988_15_IGammaKernel_cu_cb51a28d10CalcIgammaIdEESt5arrayIPcLm3EEEEviT0_T1_$__internal_lgamma_pos:
[----:B------:R-:W-:Y:S01]  /*46a40*/  ISETP.GT.AND P0, PT, R33, 0x4007ffff, PT ;  /* 0x4007ffff2100780c */ /* 0x000fe20003f04270 */
[----:B------:R-:W-:Y:S01]  /*46a50*/  BSSY B3, `(.L_x_6064) ;  /* 0x00000fe000037945 */ /* 0x000fe20003800000 */
[----:B------:R-:W-:-:S11]  /*46a60*/  MOV R35, R33 ;  /* 0x0000002100237202 */ /* 0x000fd60000000f00 */
[----:B------:R-:W-:Y:S05]  /*46a70*/  @P0 BRA `(.L_x_6065) ;  /* 0x0000088000000947 */ /* 0x000fea0003800000 */
[----:B------:R-:W-:-:S13]  /*46a80*/  ISETP.GT.AND P0, PT, R35, 0x3ff7ffff, PT ;  /* 0x3ff7ffff2300780c */ /* 0x000fda0003f04270 */
[----:B------:R-:W-:Y:S05]  /*46a90*/  @P0 BRA `(.L_x_6066) ;  /* 0x000006e000000947 */ /* 0x000fea0003800000 */
[----:B------:R-:W-:-:S13]  /*46aa0*/  ISETP.GT.AND P0, PT, R35, 0x3fe66665, PT ;  /* 0x3fe666652300780c */ /* 0x000fda0003f04270 */
[----:B------:R-:W-:Y:S05]  /*46ab0*/  @P0 BRA `(.L_x_6067) ;  /* 0x0000052000000947 */ /* 0x000fea0003800000 */
[----:B------:R-:W-:Y:S01]  /*46ac0*/  IMAD.MOV.U32 R36, RZ, RZ, -0x74019a70 ;  /* 0x8bfe6590ff247424 */ /* 0x000fe200078e00ff */
[----:B------:R-:W-:-:S06]  /*46ad0*/  HFMA2.MMA R37, -RZ, RZ, 1.6171875, 4.59375 ;  /* 0x3e784498ff257435 */ /* 0x000fcc00000001ff */
        /* <DEDUP_REMOVED lines=18> */
[----:B------:R-:W-:-:S10]  /*46c00*/  IMAD.MOV.U32 R33, RZ, RZ, R37 ;  /* 0x000000ffff217224 */ /* 0x000fd400078e0025 */
        /* <DEDUP_REMOVED lines=10> */
[----:B------:R-:W-:Y:S01]  /*46cb0*/  MOV R42, R36 ;  /* 0x00000024002a7202 */ /* 0x000fe20000000f00 */
[----:B------:R-:W-:Y:S01]  /*46cc0*/  IMAD.MOV.U32 R36, RZ, RZ, RZ ;  /* 0x000000ffff247224 */ /* 0x000fe200078e00ff */
[----:B------:R-:W-:Y:S02]  /*46cd0*/  LOP3.LUT R37, R35, 0x3ff00000, RZ, 0xfc, !PT ;  /* 0x3ff0000023257812 */ /* 0x000fe400078efcff */
[----:B------:R-:W-:Y:S02]  /*46ce0*/  MOV R58, 0x3ae80f1e ;  /* 0x3ae80f1e003a7802 */ /* 0x000fe40000000f00 */
[----:B------:R-:W-:Y:S01]  /*46cf0*/  ISETP.GE.AND P0, PT, R37, 0x3ff6a09f, PT ;  /* 0x3ff6a09f2500780c */ /* 0x000fe20003f06270 */
[----:B------:R-:W-:Y:S01]  /*46d00*/  IMAD.MOV.U32 R43, RZ, RZ, R37 ;  /* 0x000000ffff2b7224 */ /* 0x000fe200078e0025 */
[----:B------:R-:W-:-:S11]  /*46d10*/  LEA.HI R33, R33, R34, RZ, 0xc ;  /* 0x0000002221217211 */ /* 0x000fd600078f60ff */
[----:B------:R-:W-:Y:S02]  /*46d20*/  @P0 IADD3 R35, R43, -0x100000, RZ ;  /* 0xfff000002b230810 */ /* 0x000fe40007ffe0ff */
[----:B------:R-:W-:Y:S02]  /*46d30*/  @P0 IADD3 R33, R33, 0x1, RZ ;  /* 0x0000000121210810 */ /* 0x000fe40007ffe0ff */
[----:B------:R-:W-:-:S06]  /*46d40*/  @P0 MOV R43, R35 ;  /* 0x00000023002b0202 */ /* 0x000fcc0000000f00 */
        /* <DEDUP_REMOVED lines=12> */
[----:B0-----:R0:W2:Y:S02]  /*46e10*/  DFMA R62, R36, R58, c[0x2][0x30] ;  /* 0x00800c00243e762b */ /* 0x0010a4000000003a */
[----:B0-----:R-:W-:Y:S02]  /*46e20*/  LOP3.LUT R58, R33, 0x80000000, RZ, 0x3c, !PT ;  /* 0x80000000213a7812 */ /* 0x001fe400078e3cff */
[----:B------:R-:W-:Y:S01]  /*46e30*/  MOV R59, 0x43300000 ;  /* 0x43300000003b7802 */ /* 0x000fe20000000f00 */
[----:B-1----:R-:W-:-:S04]  /*46e40*/  DFMA R60, R42, -R40, R60 ;  /* 0x800000282a3c722b */ /* 0x002fc8000000003c */
[----:B--2---:R-:W0:-:S04]  /*46e50*/  DFMA R62, R36, R62, c[0x2][0x38] ;  /* 0x00800e00243e762b */ /* 0x004e08000000003e */
[----:B------:R-:W1:-:S04]  /*46e60*/  DADD R58, R58, c[0x2][0x60] ;  /* 0x008018003a3a7629 */ /* 0x000e480000000000 */
[----:B0-----:R-:W0:-:S04]  /*46e70*/  DFMA R62, R36, R62, c[0x2][0x40] ;  /* 0x00801000243e762b */ /* 0x001e08000000003e */
[----:B-1----:R-:W1:-:S04]  /*46e80*/  DFMA R34, R58, c[0x2][0x68], R40 ;  /* 0x00801a003a227a2b */ /* 0x002e480000000028 */
[----:B0-----:R-:W0:-:S04]  /*46e90*/  DFMA R62, R36, R62, c[0x2][0x48] ;  /* 0x00801200243e762b */ /* 0x001e08000000003e */
[----:B-1----:R-:W-:-:S04]  /*46ea0*/  DFMA R42, -R58, c[0x2][0x68], R34 ;  /* 0x00801a003a2a7a2b */ /* 0x002fc80000000122 */
[----:B0-----:R-:W0:-:S04]  /*46eb0*/  DFMA R62, R36, R62, c[0x2][0x50] ;  /* 0x00801400243e762b */ /* 0x001e08000000003e */
[----:B------:R-:W-:-:S04]  /*46ec0*/  DMUL R60, R56, R60 ;  /* 0x0000003c383c7228 */ /* 0x000fc80000000000 */
[----:B0-----:R-:W0:-:S04]  /*46ed0*/  DFMA R62, R36, R62, c[0x2][0x58] ;  /* 0x00801600243e762b */ /* 0x001e08000000003e */
[----:B------:R-:W-:-:S04]  /*46ee0*/  DADD R42, -R40, R42 ;  /* 0x00000000282a7229 */ /* 0x000fc8000000012a */
[----:B0-----:R-:W0:-:S06]  /*46ef0*/  DMUL R62, R36, R62 ;  /* 0x0000003e243e7228 */ /* 0x001e0c0000000000 */
[----:B0-----:R-:W0:-:S06]  /*46f00*/  DFMA R60, R40, R62, R60 ;  /* 0x0000003e283c722b */ /* 0x001e0c000000003c */
[----:B0-----:R-:W0:-:S06]  /*46f10*/  DADD R42, R60, -R42 ;  /* 0x000000003c2a7229 */ /* 0x001e0c000000082a */
[----:B0-----:R-:W0:-:S06]  /*46f20*/  DFMA R42, R58, c[0x2][0x70], R42 ;  /* 0x00801c003a2a7a2b */ /* 0x001e0c000000002a */
[----:B0-----:R-:W0:-:S06]  /*46f30*/  DADD R34, R34, R42 ;  /* 0x0000000022227229 */ /* 0x001e0c000000002a */
[----:B0-----:R-:W0:Y:S01]  /*46f40*/  DADD R34, -RZ, -R34 ;  /* 0x00000000ff227229 */ /* 0x001e220000000922 */
[----:B------:R-:W-:Y:S05]  /*46f50*/  BRA `(.L_x_6069) ;  /* 0x00000ad000007947 */ /* 0x000fea0003800000 */
.L_x_6068:
        /* <DEDUP_REMOVED lines=8> */
.L_x_6067:
[----:B------:R0:W1:Y:S02]  /*46fe0*/  DADD R36, -R34, 1 ;  /* 0x3ff0000022247429 */ /* 0x0000640000000100 */
[----:B0-----:R-:W-:Y:S01]  /*46ff0*/  IMAD.MOV.U32 R34, RZ, RZ, 0x2a4c4310 ;  /* 0x2a4c4310ff227424 */ /* 0x001fe200078e00ff */
[----:B------:R-:W-:-:S06]  /*47000*/  MOV R35, 0x3f881f6d ;  /* 0x3f881f6d00237802 */ /* 0x000fcc0000000f00 */
[----:B-1----:R-:W0:-:S06]  /*47010*/  DFMA R34, R36, R34, c[0x2][0x2e0] ;  /* 0x0080b8002422762b */ /* 0x002e0c0000000022 */
        /* <DEDUP_REMOVED lines=22> */
.L_x_6066:
[----:B------:R0:W1:Y:S02]  /*47180*/  DADD R36, R34, -2 ;  /* 0xc000000022247429 */ /* 0x0000640000000000 */
        /* <DEDUP_REMOVED lines=23> */
.L_x_6065:
[----:B------:R-:W-:-:S13]  /*47300*/  ISETP.GT.AND P0, PT, R35, 0x401fffff, PT ;  /* 0x401fffff2300780c */ /* 0x000fda0003f04270 */
[----:B------:R-:W-:Y:S05]  /*47310*/  @P0 BRA `(.L_x_6070) ;  /* 0x0000027000000947 */ /* 0x000fea0003800000 */
[----:B------:R-:W0:Y:S01]  /*47320*/  DADD R34, R34, -3 ;  /* 0xc008000022227429 */ /* 0x000e220000000000 */
[----:B------:R-:W-:Y:S01]  /*47330*/  IMAD.MOV.U32 R36, RZ, RZ, -0x44e704fb ;  /* 0xbb18fb05ff247424 */ /* 0x000fe200078e00ff */
[----:B------:R-:W-:Y:S01]  /*47340*/  MOV R37, 0x40af7040 ;  /* 0x40af704000257802 */ /* 0x000fe20000000f00 */
[----:B------:R-:W-:Y:S01]  /*47350*/  IMAD.MOV.U32 R42, RZ, RZ, 0x1 ;  /* 0x00000001ff2a7424 */ /* 0x000fe200078e00ff */
[----:B------:R-:W-:Y:S02]  /*47360*/  BSSY B4, `(.L_x_6071) ;  /* 0x0000020000047945 */ /* 0x000fe40003800000 */
[----:B0-----:R-:W0:-:S04]  /*47370*/  DADD R64, R34, c[0x2][0x458] ;  /* 0x0081160022407629 */ /* 0x001e080000000000 */
[----:B------:R-:W1:-:S04]  /*47380*/  DFMA R36, R34, -R36, c[0x2][0x420] ;  /* 0x008108002224762b */ /* 0x000e480000000824 */
        /* <DEDUP_REMOVED lines=11> */
[----:B-1----:R-:W1:Y:S02]  /*47440*/  DFMA R66, R34, R40, c[0x2][0x450] ;  /* 0x008114002242762b */ /* 0x002e640000000028 */
        /* <DEDUP_REMOVED lines=17> */
.L_x_6072:
[----:B------:R-:W-:Y:S05]  /*47560*/  BSYNC B4 ;  /* 0x0000000000047941 */ /* 0x000fea0003800000 */
.L_x_6071:
[----:B------:R0:W1:Y:S01]  /*47570*/  DADD R34, R34, R110 ;  /* 0x0000000022227229 */ /* 0x000062000000006e */
[----:B------:R-:W-:Y:S05]  /*47580*/  BRA `(.L_x_6069) ;  /* 0x000004a000007947 */ /* 0x000fea0003800000 */
.L_x_6070:
[----:B------:R-:W0:Y:S01]  /*47590*/  MUFU.RCP64H R41, R35 ;  /* 0x0000002300297308 */ /* 0x000e220000001800 */
[----:B------:R-:W-:Y:S01]  /*475a0*/  MOV R40, RZ ;  /* 0x000000ff00287202 */ /* 0x000fe20000000f00 */
[----:B------:R-:W-:Y:S01]  /*475b0*/  IMAD.MOV.U32 R42, RZ, RZ, 0x34783f9 ;  /* 0x034783f9ff2a7424 */ /* 0x000fe200078e00ff */
[----:B------:R-:W-:Y:S02]  /*475c0*/  IADD3 R33, R35, -0x1, RZ ;  /* 0xffffffff23217810 */ /* 0x000fe40007ffe0ff */
[----:B------:R-:W-:Y:S02]  /*475d0*/  MOV R43, 0x3f5ac321 ;  /* 0x3f5ac321002b7802 */ /* 0x000fe40000000f00 */
[----:B------:R-:W-:Y:S01]  /*475e0*/  ISETP.GE.U32.AND P0, PT, R33, 0x7fefffff, PT ;  /* 0x7fefffff2100780c */ /* 0x000fe20003f06070 */
[----:B0-----:R-:W0:-:S12]  /*475f0*/  DFMA R36, -R34, R40, 1 ;  /* 0x3ff000002224742b */ /* 0x001e180000000128 */
[----:B------:R-:W-:Y:S01]  /*47600*/  @P0 FSETP.NEU.FTZ.AND P1, PT, R35, RZ, PT ;  /* 0x000000ff2300020b */ /* 0x000fe20003f3d000 */
[----:B0-----:R-:W0:-:S06]  /*47610*/  DFMA R36, R36, R36, R36 ;  /* 0x000000242424722b */ /* 0x001e0c0000000024 */
[----:B0-----:R-:W0:-:S06]  /*47620*/  DFMA R36, R40, R36, R40 ;  /* 0x000000242824722b */ /* 0x001e0c0000000028 */
[----:B0-----:R-:W0:-:S06]  /*47630*/  DMUL R40, R36, R36 ;  /* 0x0000002424287228 */ /* 0x001e0c0000000000 */
[----:B0-----:R-:W0:-:S06]  /*47640*/  DFMA R42, R40, -R42, c[0x2][0x490] ;  /* 0x00812400282a762b */ /* 0x001e0c000000082a */
[----:B0-----:R0:W1:Y:S02]  /*47650*/  DFMA R56, R40, R42, c[0x2][0x498] ;  /* 0x008126002838762b */ /* 0x001064000000002a */
[----:B0-----:R-:W-:Y:S01]  /*47660*/  @P0 IMAD.MOV.U32 R42, RZ, RZ, 0x0 ;  /* 0x00000000ff2a0424 */ /* 0x001fe200078e00ff */
[----:B------:R-:W-:-:S03]  /*47670*/  @P0 MOV R43, 0x7ff00000 ;  /* 0x7ff00000002b0802 */ /* 0x000fc60000000f00 */
[----:B-1----:R-:W0:-:S04]  /*47680*/  DFMA R56, R40, R56, c[0x2][0x4a0] ;  /* 0x008128002838762b */ /* 0x002e080000000038 */
        /* <DEDUP_REMOVED lines=9> */
[----:B------:R-:W-:Y:S02]  /*47720*/  MOV R56, RZ ;  /* 0x000000ff00387202 */ /* 0x000fe40000000f00 */
[----:B------:R-:W-:-:S04]  /*47730*/  LOP3.LUT R33, R33, 0x3ff00000, RZ, 0xfc, !PT ;  /* 0x3ff0000021217812 */ /* 0x000fc800078efcff */
[----:B------:R-:W-:Y:S02]  /*47740*/  ISETP.GE.AND P0, PT, R33, 0x3ff6a09f, PT ;  /* 0x3ff6a09f2100780c */ /* 0x000fe40003f06270 */
[----:B------:R-:W-:-:S11]  /*47750*/  MOV R61, R33 ;  /* 0x00000021003d7202 */ /* 0x000fd60000000f00 */
[----:B------:R-:W-:-:S05]  /*47760*/  @P0 IADD3 R33, R61, -0x100000, RZ ;  /* 0xfff000003d210810 */ /* 0x000fca0007ffe0ff */
[----:B------:R-:W-:Y:S01]  /*47770*/  @P0 IMAD.MOV.U32 R61, RZ, RZ, R33 ;  /* 0x000000ffff3d0224 */ /* 0x000fe200078e0021 */
[C---:B------:R-:W-:Y:S02]  /*47780*/  LEA.HI R33, R35.reuse, 0xfffffc01, RZ, 0xc ;  /* 0xfffffc0123217811 */ /* 0x040fe400078f60ff */
[----:B------:R-:W-:-:S03]  /*47790*/  @P0 LEA.HI R33, R35, 0xfffffc02, RZ, 0xc ;  /* 0xfffffc0223210811 */ /* 0x000fc600078f60ff */
[----:B------:R-:W1:-:S04]  /*477a0*/  DADD R64, R60, 1 ;  /* 0x3ff000003c407429 */ /* 0x000e480000000000 */
[----:B------:R-:W-:Y:S02]  /*477b0*/  DADD R60, R60, -1 ;  /* 0xbff000003c3c7429 */ /* 0x000fe40000000000 */
[----:B-1----:R-:W1:Y:S02]  /*477c0*/  MUFU.RCP64H R57, R65 ;  /* 0x0000004100397308 */ /* 0x002e640000001800 */
[----:B-1----:R1:W3:Y:S02]  /*477d0*/  DFMA R62, -R64, R56, 1 ;  /* 0x3ff00000403e742b */ /* 0x0022e40000000138 */
[----:B-1----:R-:W-:Y:S01]  /*477e0*/  LOP3.LUT R64, R33, 0x80000000, RZ, 0x3c, !PT ;  /* 0x8000000021407812 */ /* 0x002fe200078e3cff */
[----:B------:R-:W-:-:S03]  /*477f0*/  IMAD.MOV.U32 R65, RZ, RZ, 0x43300000 ;  /* 0x43300000ff417424 */ /* 0x000fc600078e00ff */
[----:B---3--:R-:W1:-:S04]  /*47800*/  DFMA R62, R62, R62, R62 ;  /* 0x0000003e3e3e722b */ /* 0x008e48000000003e */
[----:B------:R-:W-:-:S04]  /*47810*/  DADD R64, R64, c[0x2][0x60] ;  /* 0x0080180040407629 */ /* 0x000fc80000000000 */
[----:B-1----:R-:W1:-:S06]  /*47820*/  DFMA R62, R56, R62, R56 ;  /* 0x0000003e383e722b */ /* 0x002e4c0000000038 */
[----:B-1----:R-:W1:-:S06]  /*47830*/  DMUL R58, R62, R60 ;  /* 0x0000003c3e3a7228 */ /* 0x002e4c0000000000 */
[----:B-1----:R-:W1:-:S06]  /*47840*/  DFMA R58, R62, R60, R58 ;  /* 0x0000003c3e3a722b */ /* 0x002e4c000000003a */
[----:B-1----:R-:W1:-:S06]  /*47850*/  DADD R56, R60, -R58 ;  /* 0x000000003c387229 */ /* 0x002e4c000000083a */
[----:B-1----:R-:W1:-:S06]  /*47860*/  DADD R56, R56, R56 ;  /* 0x0000000038387229 */ /* 0x002e4c0000000038 */
[----:B-1----:R-:W1:-:S04]  /*47870*/  DFMA R56, R60, -R58, R56 ;  /* 0x8000003a3c38722b */ /* 0x002e480000000038 */
[----:B------:R-:W3:-:S04]  /*47880*/  DMUL R60, R58, R58 ;  /* 0x0000003a3a3c7228 */ /* 0x000ec80000000000 */
[----:B-1----:R1:W-:Y:S02]  /*47890*/  DMUL R62, R62, R56 ;  /* 0x000000383e3e7228 */ /* 0x0023e40000000000 */
[----:B-1----:R-:W-:Y:S01]  /*478a0*/  IMAD.MOV.U32 R56, RZ, RZ, 0x3ae80f1e ;  /* 0x3ae80f1eff387424 */ /* 0x002fe200078e00ff */
[----:B------:R-:W-:-:S06]  /*478b0*/  MOV R57, 0x3eb1380b ;  /* 0x3eb1380b00397802 */ /* 0x000fcc0000000f00 */
[----:B---3--:R-:W1:-:S06]  /*478c0*/  DFMA R56, R60, R56, c[0x2][0x28] ;  /* 0x00800a003c38762b */ /* 0x008e4c0000000038 */
[----:B-1----:R-:W1:-:S06]  /*478d0*/  DFMA R56, R60, R56, c[0x2][0x30] ;  /* 0x00800c003c38762b */ /* 0x002e4c0000000038 */
[----:B-1----:R-:W1:-:S06]  /*478e0*/  DFMA R56, R60, R56, c[0x2][0x38] ;  /* 0x00800e003c38762b */ /* 0x002e4c0000000038 */
[----:B-1----:R-:W1:-:S06]  /*478f0*/  DFMA R56, R60, R56, c[0x2][0x40] ;  /* 0x008010003c38762b */ /* 0x002e4c0000000038 */
[----:B-1----:R-:W1:-:S06]  /*47900*/  DFMA R56, R60, R56, c[0x2][0x48] ;  /* 0x008012003c38762b */ /* 0x002e4c0000000038 */
[----:B-1----:R-:W1:-:S06]  /*47910*/  DFMA R56, R60, R56, c[0x2][0x50] ;  /* 0x008014003c38762b */ /* 0x002e4c0000000038 */
[----:B-1----:R-:W1:-:S06]  /*47920*/  DFMA R56, R60, R56, c[0x2][0x58] ;  /* 0x008016003c38762b */ /* 0x002e4c0000000038 */
[----:B-1----:R-:W1:-:S06]  /*47930*/  DMUL R56, R60, R56 ;  /* 0x000000383c387228 */ /* 0x002e4c0000000000 */
[----:B-1----:R-:W-:-:S04]  /*47940*/  DFMA R56, R58, R56, R62 ;  /* 0x000000383a38722b */ /* 0x002fc8000000003e */
[----:B------:R-:W1:-:S06]  /*47950*/  DFMA R62, R64, c[0x2][0x68], R58 ;  /* 0x00801a00403e7a2b */ /* 0x000e4c000000003a */
[----:B-1----:R-:W1:-:S06]  /*47960*/  DFMA R60, -R64, c[0x2][0x68], R62 ;  /* 0x00801a00403c7a2b */ /* 0x002e4c000000013e */
[----:B-1----:R-:W1:-:S06]  /*47970*/  DADD R60, -R58, R60 ;  /* 0x000000003a3c7229 */ /* 0x002e4c000000013c */
[----:B-1----:R-:W1:-:S06]  /*47980*/  DADD R56, R56, -R60 ;  /* 0x0000000038387229 */ /* 0x002e4c000000083c */
[----:B-1----:R-:W1:-:S06]  /*47990*/  DFMA R56, R64, c[0x2][0x70], R56 ;  /* 0x00801c0040387a2b */ /* 0x002e4c0000000038 */
[----:B-1----:R1:W3:-:S10]  /*479a0*/  DADD R56, R62, R56 ;  /* 0x000000003e387229 */ /* 0x0022d40000000038 */
.L_x_6073:
        /* <DEDUP_REMOVED lines=8> */
.L_x_6069:
[----:B------:R-:W-:Y:S05]  /*47a30*/  BSYNC B3 ;  /* 0x0000000000037941 */ /* 0x000fea0003800000 */
.L_x_6064:
[----:B0-----:R-:W-:Y:S01]  /*47a40*/  HFMA2.MMA R37, -RZ, RZ, 0, 0 ;  /* 0x00000000ff257435 */ /* 0x001fe200000001ff */
[----:B------:R-:W-:Y:S01]  /*47a50*/  IMAD.MOV.U32 R36, RZ, RZ, R32 ;  /* 0x000000ffff247224 */ /* 0x000fe200078e0020 */
[----:B-1----:R-:W-:-:S04]  /*47a60*/  MOV R33, R35 ;  /* 0x0000002300217202 */ /* 0x002fc80000000f00 */
[----:B------:R-:W-:Y:S05]  /*47a70*/  RET.REL.NODEC R36 `(_ZN2at6native29vectorized_elementwise_kernelILi2EN48_GLOBAL__N__08322988_15_IGammaKernel_cu_cb51a28d10CalcIgammaIdEESt5arrayIPcLm3EEEEviT0_T1_) ;  /* 0xfffb858024007950 */ /* 0x000fea0003c3ffff */
.L_x_6074:
        /* <DEDUP_REMOVED lines=16> */
.L_x_6742:


//--------------------- .text._ZN2at6native29vectorized_elementwise_kernelILi4EN48_GLOBAL__N__08322988_15_IGammaKernel_cu_cb51a28d10CalcIgammaIdEESt5arrayIPcLm3EEEEviT0_T1_ --------------------------
	.section	.text._ZN2at6native29vectorized_elementwise_kernelILi4EN48_GLOBAL__N__08322988_15_IGammaKernel_cu_cb51a28d10CalcIgammaIdEESt5arrayIPcLm3EEEEviT0_T1_,"ax",@progbits
	.sectioninfo	@"SHI_REGISTERS=118"
	.align	128
.text._ZN2at6native29vectorized_elementwise_kernelILi4EN48_GLOBAL__N__08322988_15_IGammaKernel_cu_cb51a28d10CalcIgammaIdEESt5arrayIPcLm3EEEEviT0_T1_:
        .type           _ZN2at6native29vectorized_elementwise_kernelILi4EN48_GLOBAL__N__08322988_15_IGammaKernel_cu_cb51a28d10CalcIgammaIdEESt5arrayIPcLm3EEEEviT0_T1_,@function
        .size           _ZN2at6native29vectorized_elementwise_kernelILi4EN48_GLOBAL__N__08322988_15_IGammaKernel_cu_cb51a28d10CalcIgammaIdEESt5arrayIPcLm3EEEEviT0_T1_,(.L_x_6750 - _ZN2at6native29vectorized_elementwise_kernelILi4EN48_GLOBAL__N__08322988_15_IGammaKernel_cu_cb51a28d10CalcIgammaIdEESt5arrayIPcLm3EEEEviT0_T1_)
        .other          _ZN2at6native29vectorized_elementwise_kernelILi4EN48_GLOBAL__N__08322988_15_IGammaKernel_cu_cb51a28d10CalcIgammaIdEESt5arrayIPcLm3EEEEviT0_T1_,@"STO_CUDA_ENTRY STV_DEFAULT"
_ZN2at6native29vectorized_elementwise_kernelILi4EN48_GLOBAL__N__08322988_15_IGammaKernel_cu_cb51a28d10CalcIgammaIdEESt5arrayIPcLm3EEEEviT0_T1_:
        /* <DEDUP_REMOVED lines=36> */
[----:B------:R-:W-:Y:S05]  /*0240*/  CALL.REL.NOINC `($_ZN2at6native29vectorized_elementwise_kernelILi4EN48_GLOBAL__N__08322988_15_IGammaKernel_cu_cb51a28d10CalcIgammaIdEESt5arrayIPcLm3EEEEviT0_T1_$_ZN46_INTERNAL_08322988_15_IGammaKernel_cu_cb51a28d48_GLOBAL__N__08322988_15_IGammaKernel_cu_cb51a28d12calc_igammacIdEET_S2_S2_) ;  /* 0x0001be3000007944 */ /* 0x000fea0003c00000 */
[----:B------:R-:W-:Y:S01]  /*0250*/  IMAD.MOV.U32 R4, RZ, RZ, R6 ;  /* 0x000000ffff047224 */ /* 0x000fe200078e0006 */
[----:B------:R-:W-:Y:S01]  /*0260*/  MOV R5, R7 ;  /* 0x0000000700057202 */ /* 0x000fe20000000f00 */
[----:B------:R-:W-:Y:S01]  /*0270*/  IMAD.MOV.U32 R50, RZ, RZ, R46 ;  /* 0x000000ffff327224 */ /* 0x000fe200078e002e */
[----:B--2---:R-:W-:Y:S01]  /*0280*/  MOV R44, R52 ;  /* 0x00000034002c7202 */ /* 0x004fe20000000f00 */
[----:B------:R-:W-:Y:S01]  /*0290*/  IMAD.MOV.U32 R51, RZ, RZ, R47 ;  /* 0x000000ffff337224 */ /* 0x000fe200078e002f */
[----:B------:R-:W-:Y:S01]  /*02a0*/  MOV R0, 0x2d0 ;  /* 0x000002d000007802 */ /* 0x000fe20000000f00 */
[----:B------:R-:W-:Y:S02]  /*02b0*/  IMAD.MOV.U32 R45, RZ, RZ, R53 ;  /* 0x000000ffff2d7224 */ /* 0x000fe400078e0035 */
[----:B------:R-:W-:Y:S05]  /*02c0*/  CALL.REL.NOINC `($_ZN2at6native29vectorized_elementwise_kernelILi4EN48_GLOBAL__N__08322988_15_IGammaKernel_cu_cb51a28d10CalcIgammaIdEESt5arrayIPcLm3EEEEviT0_T1_$_ZN46_INTERNAL_08322988_15_IGammaKernel_cu_cb51a28d48_GLOBAL__N__08322988_15_IGammaKernel_cu_cb51a28d12calc_igammacIdEET_S2_S2_) ;  /* 0x0001bdb000007944 */ /* 0x000fea0003c00000 */
[----:B------:R-:W-:Y:S01]  /*02d0*/  IMAD.MOV.U32 R4, RZ, RZ, R8 ;  /* 0x000000ffff047224 */ /* 0x000fe200078e0008 */
[----:B------:R-:W-:Y:S01]  /*02e0*/  MOV R5, R9 ;  /* 0x0000000900057202 */ /* 0x000fe20000000f00 */
[----:B------:R-:W-:Y:S01]  /*02f0*/  IMAD.MOV.U32 R50, RZ, RZ, R20 ;  /* 0x000000ffff327224 */ /* 0x000fe200078e0014 */
[----:B--2---:R-:W-:Y:S01]  /*0300*/  MOV R46, R52 ;  /* 0x00000034002e7202 */ /* 0x004fe20000000f00 */
[----:B------:R-:W-:Y:S01]  /*0310*/  IMAD.MOV.U32 R51, RZ, RZ, R21 ;  /* 0x000000ffff337224 */ /* 0x000fe200078e0015 */
[----:B------:R-:W-:Y:S01]  /*0320*/  MOV R0, 0x350 ;  /* 0x0000035000007802 */ /* 0x000fe20000000f00 */
[----:B------:R-:W-:-:S02]  /*0330*/  IMAD.MOV.U32 R47, RZ, RZ, R53 ;  /* 0x000000ffff2f7224 */ /* 0x000fc400078e0035 */
        /* <DEDUP_REMOVED lines=41> */
[----:B--2---:R-:W-:Y:S01]  /*05d0*/  IMAD.MOV.U32 R18, RZ, RZ, R52 ;  /* 0x000000ffff127224 */ /* 0x004fe200078e0034 */
[----:B------:R-:W-:Y:S01]  /*05e0*/  MOV R19, R53 ;  /* 0x0000003500137202 */ /* 0x000fe20000000f00 */
[----:B------:R-:W-:Y:S05]  /*05f0*/  BRA `(.L_x_6077) ;  /* 0x0000040000007947 */ /* 0x000fea0003800000 */
.L_x_6076:
[----:B0----5:R-:W-:Y:S01]  /*0600*/  IMAD.MOV.U32 R48, RZ, RZ, R4 ;  /* 0x000000ffff307224 */ /* 0x021fe200078e0004 */
[----:B------:R-:W-:Y:S01]  /*0610*/  MOV R4, R44 ;  /* 0x0000002c00047202 */ /* 0x000fe20000000f00 */
[----:B------:R-:W-:Y:S01]  /*0620*/  IMAD.MOV.U32 R49, RZ, RZ, R5 ;  /* 0x000000ffff317224 */ /* 0x000fe200078e0005 */
[----:B------:R-:W-:Y:S01]  /*0630*/  MOV R2, 0x660 ;  /* 0x0000066000027802 */ /* 0x000fe20000000f00 */
[----:B------:R-:W-:-:S02]  /*0640*/  IMAD.MOV.U32 R5, RZ, RZ, R45 ;  /* 0x000000ffff057224 */ /* 0x000fc400078e002d */
[----:B------:R-:W-:Y:S05]  /*0650*/  CALL.REL.NOINC `($_ZN2at6native29vectorized_elementwise_kernelILi4EN48_GLOBAL__N__08322988_15_IGammaKernel_cu_cb51a28d10CalcIgammaIdEESt5arrayIPcLm3EEEEviT0_T1_$_ZN46_INTERNAL_08322988_15_IGammaKernel_cu_cb51a28d48_GLOBAL__N__08322988_15_IGammaKernel_cu_cb51a28d11calc_igammaIdEET_S2_S2_) ;  /* 0x000019e000007944 */ /* 0x000fea0003c00000 */
[----:B------:R-:W-:Y:S01]  /*0660*/  IMAD.MOV.U32 R48, RZ, RZ, R6 ;  /* 0x000000ffff307224 */ /* 0x000fe200078e0006 */
[----:B------:R-:W-:Y:S01]  /*0670*/  MOV R49, R7 ;  /* 0x0000000700317202 */ /* 0x000fe20000000f00 */
[----:B------:R-:W-:Y:S01]  /*0680*/  IMAD.MOV.U32 R4, RZ, RZ, R46 ;  /* 0x000000ffff047224 */ /* 0x000fe200078e002e */
[----:B01----:R-:W-:Y:S01]  /*0690*/  MOV R44, R96 ;  /* 0x00000060002c7202 */ /* 0x003fe20000000f00 */
        /* <DEDUP_REMOVED lines=52> */
[----:B01----:R-:W-:Y:S01]  /*09e0*/  IMAD.MOV.U32 R18, RZ, RZ, R96 ;  /* 0x000000ffff127224 */ /* 0x003fe200078e0060 */
[----:B------:R-:W-:-:S02]  /*09f0*/  MOV R19, R97 ;  /* 0x0000006100137202 */ /* 0x000fc40000000f00 */
.L_x_6077:
        /* <DEDUP_REMOVED lines=11> */
.L_x_6075:
        /* <DEDUP_REMOVED lines=89> */
[----:B------:R-:W-:Y:S05]  /*1040*/  CALL.REL.NOINC `($_ZN2at6native29vectorized_elementwise_kernelILi4EN48_GLOBAL__N__08322988_15_IGammaKernel_cu_cb51a28d10CalcIgammaIdEESt5arrayIPcLm3EEEEviT0_T1_$_ZN46_INTERNAL_08322988_15_IGammaKernel_cu_cb51a28d48_GLOBAL__N__08322988_15_IGammaKernel_cu_cb51a28d12calc_igammacIdEET_S2_S2_) ;  /* 0x0001b03000007944 */ /* 0x000fea0003c00000 */
[----:B--2---:R-:W-:Y:S01]  /*1050*/  IMAD.MOV.U32 R28, RZ, RZ, R52 ;  /* 0x000000ffff1c7224 */ /* 0x004fe200078e0034 */
[----:B------:R-:W-:Y:S02]  /*1060*/  MOV R29, R53 ;  /* 0x00000035001d7202 */ /* 0x000fe40000000f00 */
.L_x_6081:
[----:B------:R-:W-:Y:S05]  /*1070*/  BSYNC B8 ;  /* 0x0000000000087941 */ /* 0x000fea0003800000 */
.L_x_6080:
        /* <DEDUP_REMOVED lines=9> */
[----:B------:R-:W-:Y:S05]  /*1110*/  CALL.REL.NOINC `($_ZN2at6native29vectorized_elementwise_kernelILi4EN48_GLOBAL__N__08322988_15_IGammaKernel_cu_cb51a28d10CalcIgammaIdEESt5arrayIPcLm3EEEEviT0_T1_$_ZN46_INTERNAL_08322988_15_IGammaKernel_cu_cb51a28d48_GLOBAL__N__08322988_15_IGammaKernel_cu_cb51a28d12calc_igammacIdEET_S2_S2_) ;  /* 0x0001af6000007944 */ /* 0x000fea0003c00000 */
[----:B--2---:R-:W-:Y:S01]  /*1120*/  IMAD.MOV.U32 R44, RZ, RZ, R52 ;  /* 0x000000ffff2c7224 */ /* 0x004fe200078e0034 */
[----:B------:R-:W-:Y:S02]  /*1130*/  MOV R45, R53 ;  /* 0x00000035002d7202 */ /* 0x000fe40000000f00 */
.L_x_6083:
[----:B------:R-:W-:Y:S05]  /*1140*/  BSYNC B8 ;  /* 0x0000000000087941 */ /* 0x000fea0003800000 */
.L_x_6082:
        /* <DEDUP_REMOVED lines=12> */
.L_x_6085:
[----:B------:R-:W-:Y:S05]  /*1210*/  BSYNC B8 ;  /* 0x0000000000087941 */ /* 0x000fea0003800000 */
.L_x_6084:
        /* <DEDUP_REMOVED lines=12> */
.L_x_6087:
[----:B------:R-:W-:Y:S05]  /*12e0*/  BSYNC B8 ;  /* 0x0000000000087941 */ /* 0x000fea0003800000 */
.L_x_6086:
        /* <DEDUP_REMOVED lines=12> */
.L_x_6089:
[----:B------:R-:W-:Y:S05]  /*13b0*/  BSYNC B8 ;  /* 0x0000000000087941 */ /* 0x000fea0003800000 */
.L_x_6088:
        /* <DEDUP_REMOVED lines=12> */
.L_x_6091:
[----:B------:R-:W-:Y:S05]  /*1480*/  BSYNC B8 ;  /* 0x0000000000087941 */ /* 0x000fea0003800000 */
.L_x_6090:
        /* <DEDUP_REMOVED lines=12> */
.L_x_6093:
[----:B------:R-:W-:Y:S05]  /*1550*/  BSYNC B8 ;  /* 0x0000000000087941 */ /* 0x000fea0003800000 */
.L_x_6092:
        /* <DEDUP_REMOVED lines=10> */
[----:B------:R-:W-:Y:S01]  /*1600*/  MOV R3, R53 ;  /* 0x0000003500037202 */ /* 0x000fe20000000f00 */
[----:B------:R-:W-:Y:S05]  /*1610*/  BRA `(.L_x_6094) ;  /* 0x0000064000007947 */ /* 0x000fea0003800000 */
.L_x_6079:
[----:B0-----:R-:W-:Y:S01]  /*1620*/  BSSY B9, `(.L_x_6095) ;  /* 0x000000a000097945 */ /* 0x001fe20003800000 */
[----:B------:R-:W-:Y:S05]  /*1630*/  @P0 BRA `(.L_x_6096) ;  /* 0x0000008000000947 */ /* 0x000fea0003800000 */
[----:B-----5:R-:W-:Y:S01]  /*1640*/  IMAD.MOV.U32 R48, RZ, RZ, R4 ;  /* 0x000000ffff307224 */ /* 0x020fe200078e0004 */
[----:B------:R-:W-:Y:S01]  /*1650*/  MOV R4, R28 ;  /* 0x0000001c00047202 */ /* 0x000fe20000000f00 */
[----:B------:R-:W-:Y:S01]  /*1660*/  IMAD.MOV.U32 R49, RZ, RZ, R5 ;  /* 0x000000ffff317224 */ /* 0x000fe200078e0005 */
[----:B------:R-:W-:Y:S01]  /*1670*/  MOV R2, 0x16a0 ;  /* 0x000016a000027802 */ /* 0x000fe20000000f00 */
[----:B------:R-:W-:-:S02]  /*1680*/  IMAD.MOV.U32 R5, RZ, RZ, R29 ;  /* 0x000000ffff057224 */ /* 0x000fc400078e001d */
[----:B------:R-:W-:Y:S05]  /*1690*/  CALL.REL.NOINC `($_ZN2at6native29vectorized_elementwise_kernelILi4EN48_GLOBAL__N__08322988_15_IGammaKernel_cu_cb51a28d10CalcIgammaIdEESt5arrayIPcLm3EEEEviT0_T1_$_ZN46_INTERNAL_08322988_15_IGammaKernel_cu_cb51a28d48_GLOBAL__N__08322988_15_IGammaKernel_cu_cb51a28d11calc_igammaIdEET_S2_S2_) ;  /* 0x000009a000007944 */ /* 0x000fea0003c00000 */
[----:B01----:R-:W-:Y:S01]  /*16a0*/  IMAD.MOV.U32 R28, RZ, RZ, R96 ;  /* 0x000000ffff1c7224 */ /* 0x003fe200078e0060 */
[----:B------:R-:W-:-:S02]  /*16b0*/  MOV R29, R97 ;  /* 0x00000061001d7202 */ /* 0x000fc40000000f00 */
.L_x_6096:
[----:B------:R-:W-:Y:S05]  /*16c0*/  BSYNC B9 ;  /* 0x0000000000097941 */ /* 0x000fea0003800000 */
.L_x_6095:
        /* <DEDUP_REMOVED lines=9> */
[----:B------:R-:W-:Y:S05]  /*1760*/  CALL.REL.NOINC `($_ZN2at6native29vectorized_elementwise_kernelILi4EN48_GLOBAL__N__08322988_15_IGammaKernel_cu_cb51a28d10CalcIgammaIdEESt5arrayIPcLm3EEEEviT0_T1_$_ZN46_INTERNAL_08322988_15_IGammaKernel_cu_cb51a28d48_GLOBAL__N__08322988_15_IGammaKernel_cu_cb51a28d11calc_igammaIdEET_S2_S2_) ;  /* 0x000008d000007944 */ /* 0x000fea0003c00000 */
[----:B01----:R-:W-:Y:S01]  /*1770*/  IMAD.MOV.U32 R44, RZ, RZ, R96 ;  /* 0x000000ffff2c7224 */ /* 0x003fe200078e0060 */
[----:B------:R-:W-:Y:S02]  /*1780*/  MOV R45, R97 ;  /* 0x00000061002d7202 */ /* 0x000fe40000000f00 */
.L_x_6098:
[----:B------:R-:W-:Y:S05]  /*1790*/  BSYNC B9 ;  /* 0x0000000000097941 */ /* 0x000fea0003800000 */
.L_x_6097:
        /* <DEDUP_REMOVED lines=12> */
.L_x_6100:
[----:B------:R-:W-:Y:S05]  /*1860*/  BSYNC B9 ;  /* 0x0000000000097941 */ /* 0x000fea0003800000 */
.L_x_6099:
        /* <DEDUP_REMOVED lines=12> */
.L_x_6102:
[----:B------:R-:W-:Y:S05]  /*1930*/  BSYNC B9 ;  /* 0x0000000000097941 */ /* 0x000fea0003800000 */
.L_x_6101:
        /* <DEDUP_REMOVED lines=12> */
.L_x_6104:
[----:B------:R-:W-:Y:S05]  /*1a00*/  BSYNC B9 ;  /* 0x0000000000097941 */ /* 0x000fea0003800000 */
.L_x_6103:
        /* <DEDUP_REMOVED lines=12> */
.L_x_6106:
[----:B------:R-:W-:Y:S05]  /*1ad0*/  BSYNC B9 ;  /* 0x0000000000097941 */ /* 0x000fea0003800000 */
.L_x_6105:
        /* <DEDUP_REMOVED lines=12> */
.L_x_6108:
[----:B------:R-:W-:Y:S05]  /*1ba0*/  BSYNC B9 ;  /* 0x0000000000097941 */ /* 0x000fea0003800000 */
.L_x_6107:
        /* <DEDUP_REMOVED lines=11> */
.L_x_6094:
[----:B------:R-:W-:Y:S05]  /*1c60*/  BSYNC B1 ;  /* 0x0000000000017941 */ /* 0x000fea0003800000 */
.L_x_6078:
        /* <DEDUP_REMOVED lines=23> */
.L_x_6111:
[----:B0-----:R-:W-:-:S13]  /*1de0*/  ISETP.GE.AND P0, PT, R0, UR4, PT ;  /* 0x0000000400007c0c */ /* 0x001fda000bf06270 */
[----:B------:R-:W-:Y:S05]  /*1df0*/  @P0 BRA `(.L_x_6113) ;  /* 0x000000c000000947 */ /* 0x000fea0003800000 */
[C---:B------:R-:W-:Y:S01]  /*1e00*/  IADD3 R4, R0.reuse, UR8, RZ ;  /* 0x0000000800047c10 */ /* 0x040fe2000fffe0ff */
[----:B------:R-:W-:Y:S01]  /*1e10*/  IMAD.MOV.U32 R5, RZ, RZ, 0x8 ;  /* 0x00000008ff057424 */ /* 0x000fe200078e00ff */
[----:B------:R-:W-:-:S03]  /*1e20*/  IADD3 R0, R0, 0x80, RZ ;  /* 0x0000008000007810 */ /* 0x000fc60007ffe0ff */
[----:B------:R-:W-:-:S05]  /*1e30*/  IMAD.WIDE.U32 R4, R4, R5, c[0x0][0x168] ;  /* 0x00005a0004047625 */ /* 0x000fca00078e0005 */
[----:B------:R0:W-:Y:S02]  /*1e40*/  STG.E.64 [R4.64], R8 ;  /* 0x0000000804007986 */ /* 0x0001e4000c101b0a */
.L_x_6112:
[----:B------:R-:W-:-:S13]  /*1e50*/  ISETP.GE.AND P0, PT, R0, UR4, PT ;  /* 0x0000000400007c0c */ /* 0x000fda000bf06270 */
[----:B------:R-:W-:Y:S05]  /*1e60*/  @P0 BRA `(.L_x_6114) ;  /* 0x000000d000000947 */ /* 0x000fea0003800000 */
[C---:B0-----:R-:W-:Y:S01]  /*1e70*/  IADD3 R4, R0.reuse, UR8, RZ ;  /* 0x0000000800047c10 */ /* 0x041fe2000fffe0ff */
[----:B------:R-:W-:Y:S01]  /*1e80*/  IMAD.MOV.U32 R5, RZ, RZ, 0x8 ;  /* 0x00000008ff057424 */ /* 0x000fe200078e00ff */
[----:B------:R-:W-:-:S03]  /*1e90*/  IADD3 R0, R0, 0x80, RZ ;  /* 0x0000008000007810 */ /* 0x000fc60007ffe0ff */
[----:B------:R-:W-:-:S05]  /*1ea0*/  IMAD.WIDE.U32 R4, R4, R5, c[0x0][0x168] ;  /* 0x00005a0004047625 */ /* 0x000fca00078e0005 */
[----:B------:R0:W-:Y:S02]  /*1eb0*/  STG.E.64 [R4.64], R10 ;  /* 0x0000000a04007986 */ /* 0x0001e4000c101b0a */
.L_x_6113:
        /* <DEDUP_REMOVED lines=8> */
.L_x_6114:
[----:B------:R-:W-:Y:S05]  /*1f40*/  BSYNC B1 ;  /* 0x0000000000017941 */ /* 0x000fea0003800000 */
.L_x_6110:
[----:B------:R-:W-:-:S13]  /*1f50*/  ISETP.GE.AND P0, PT, R0, UR4, PT ;  /* 0x0000000400007c0c */ /* 0x000fda000bf06270 */
[C---:B0-----:R-:W-:Y:S01]  /*1f60*/  @!P0 IADD3 R4, R0.reuse, UR8, RZ ;  /* 0x0000000800048c10 */ /* 0x041fe2000fffe0ff */
[----:B------:R-:W-:Y:S01]  /*1f70*/  @!P0 IMAD.MOV.U32 R5, RZ, RZ, 0x8 ;  /* 0x00000008ff058424 */ /* 0x000fe200078e00ff */
[----:B------:R-:W-:-:S03]  /*1f80*/  @!P0 IADD3 R0, R0, 0x80, RZ ;  /* 0x0000008000008810 */ /* 0x000fc60007ffe0ff */
[----:B------:R-:W-:-:S05]  /*1f90*/  @!P0 IMAD.WIDE.U32 R4, R4, R5, c[0x0][0x168] ;  /* 0x00005a0004048625 */ /* 0x000fca00078e0005 */
[----:B------:R0:W-:Y:S02]  /*1fa0*/  @!P0 STG.E.64 [R4.64], R14 ;  /* 0x0000000e04008986 */ /* 0x0001e4000c101b0a */
.L_x_6115:
[----:B------:R-:W-:Y:S05]  /*1fb0*/  BSYNC B0 ;  /* 0x0000000000007941 */ /* 0x000fea0003800000 */
.L_x_6109:
        /* <DEDUP_REMOVED lines=8> */
        .type           $_ZN2at6native29vectorized_elementwise_kernelILi4EN48_GLOBAL__N__08322988_15_IGammaKernel_cu_cb51a28d10CalcIgammaIdEESt5arrayIPcLm3EEEEviT0_T1_$_ZN46_INTERNAL_08322988_15_IGammaKernel_cu_cb51a28d48_GLOBAL__N__08322988_15_IGammaKernel_cu_cb51a28d11calc_igammaIdEET_S2_S2_,@function
        .size           $_ZN2at6native29vectorized_elementwise_kernelILi4EN48_GLOBAL__N__08322988_15_IGammaKernel_cu_cb51a28d10CalcIgammaIdEESt5arrayIPcLm3EEEEviT0_T1_$_ZN46_INTERNAL_08322988_15_IGammaKernel_cu_cb51a28d48_GLOBAL__N__08322988_15_IGammaKernel_cu_cb51a28d11calc_igammaIdEET_S2_S2_,($_ZN2at6native29vectorized_elementwise_kernelILi4EN48_GLOBAL__N__08322988_15_IGammaKernel_cu_cb51a28d10CalcIgammaIdEESt5arrayIPcLm3EEEEviT0_T1_$_ZN46_INTERNAL_08322988_15_IGammaKernel_cu_cb51a28d48_GLOBAL__N__08322988_15_IGammaKernel_cu_cb51a28d12calc_igammacIdEET_S2_S2_ - $_ZN2at6native29vectorized_elementwise_kernelILi4EN48_GLOBAL__N__08322988_15_IGammaKernel_cu_cb51a28d10CalcIgammaIdEESt5arrayIPcLm3EEEEviT0_T1_$_ZN46_INTERNAL_08322988_15_IGammaKernel_cu_cb51a28d48_GLOBAL__N__08322988_15_IGammaKernel_cu_cb51a28d11calc_igammaIdEET_S2_S2_)
$_ZN2at6native29vectorized_elementwise_kernelILi4EN48_GLOBAL__N__08322988_15_IGammaKernel_cu_cb51a28d10CalcIgammaIdEESt5arrayIPcLm3EEEEviT0_T1_$_ZN46_INTERNAL_08322988_15_IGammaKernel_cu_cb51a28d48_GLOBAL__N__08322988_15_IGammaKernel_cu_cb51a28d11calc_igammaIdEET_S2_S2_:
        /* <DEDUP_REMOVED lines=42> */
[----:B------:R-:W-:Y:S05]  /*22e0*/  CALL.REL.NOINC `($__internal_28_$__cuda_sm20_div_rn_f64_full) ;  /* 0x000435e000007944 */ /* 0x000fea0003c00000 */
[----:B------:R-:W-:Y:S01]  /*22f0*/  MOV R56, R68 ;  /* 0x0000004400387202 */ /* 0x000fe20000000f00 */
[----:B------:R-:W-:Y:S02]  /*2300*/  IMAD.MOV.U32 R57, RZ, RZ, R65 ;  /* 0x000000ffff397224 */ /* 0x000fe400078e0041 */
.L_x_6120:
[----:B------:R-:W-:Y:S05]  /*2310*/  BSYNC B0 ;  /* 0x0000000000007941 */ /* 0x000fea0003800000 */
.L_x_6119:
        /* <DEDUP_REMOVED lines=30> */
[----:B------:R-:W-:Y:S05]  /*2500*/  CALL.REL.NOINC `($__internal_29_$__cuda_sm20_dsqrt_rn_f64_mediumpath_v1) ;  /* 0x00043a2000007944 */ /* 0x000fea0003c00000 */
[----:B------:R-:W-:Y:S02]  /*2510*/  IMAD.MOV.U32 R37, RZ, RZ, R33 ;  /* 0x000000ffff257224 */ /* 0x000fe400078e0021 */
.L_x_6125:
[----:B------:R-:W-:Y:S05]  /*2520*/  BSYNC B0 ;  /* 0x0000000000007941 */ /* 0x000fea0003800000 */
.L_x_6124:
        /* <DEDUP_REMOVED lines=19> */
[----:B------:R-:W-:Y:S05]  /*2660*/  CALL.REL.NOINC `($__internal_28_$__cuda_sm20_div_rn_f64_full) ;  /* 0x0004326000007944 */ /* 0x000fea0003c00000 */
[----:B------:R-:W-:Y:S02]  /*2670*/  IMAD.MOV.U32 R64, RZ, RZ, R68 ;  /* 0x000000ffff407224 */ /* 0x000fe400078e0044 */
.L_x_6127:
[----:B------:R-:W-:Y:S05]  /*2680*/  BSYNC B0 ;  /* 0x0000000000007941 */ /* 0x000fea0003800000 */
.L_x_6126:
[----:B------:R-:W0:-:S14]  /*2690*/  DSETP.GEU.AND P0, PT, R56, R64, PT ;  /* 0x000000403800722a */ /* 0x000e1c0003f0e000 */
[----:B0-----:R-:W-:Y:S01]  /*26a0*/  @!P0 BREAK B3 ;  /* 0x0000000000038942 */ /* 0x001fe20003800000 */
[----:B------:R-:W-:Y:S05]  /*26b0*/  @!P0 BRA `(.L_x_6128) ;  /* 0x00003b6000008947 */ /* 0x000fea0003800000 */
.L_x_6123:
[----:B------:R-:W-:Y:S05]  /*26c0*/  BSYNC B3 ;  /* 0x0000000000037941 */ /* 0x000fea0003800000 */
.L_x_6122:
        /* <DEDUP_REMOVED lines=108> */
[----:B------:R-:W-:Y:S05]  /*2d90*/  CALL.REL.NOINC `($__internal_27_$__cuda_sm20_dblrcp_rn_slowpath_v3) ;  /* 0x000428b000007944 */ /* 0x000fea0003c00000 */
.L_x_6135:
[----:B------:R-:W-:Y:S05]  /*2da0*/  BSYNC B4 ;  /* 0x0000000000047941 */ /* 0x000fea0003800000 */
.L_x_6134:
[----:B------:R-:W-:Y:S01]  /*2db0*/  HFMA2.MMA R80, -RZ, RZ, -29.21875, -12.359375 ;  /* 0xcf4eca2eff507435 */ /* 0x000fe200000001ff */
[----:B-1----:R-:W-:Y:S01]  /*2dc0*/  IMAD.MOV.U32 R32, RZ, RZ, R38 ;  /* 0x000000ffff207224 */ /* 0x002fe200078e0026 */
[----:B------:R-:W-:Y:S01]  /*2dd0*/  MOV R33, R39 ;  /* 0x0000002700217202 */ /* 0x000fe20000000f00 */
[----:B------:R-:W-:-:S02]  /*2de0*/  IMAD.MOV.U32 R59, RZ, RZ, 0xc ;  /* 0x0000000cff3b7424 */ /* 0x000fc400078e00ff */
[----:B------:R-:W-:Y:S02]  /*2df0*/  IMAD.MOV.U32 R60, RZ, RZ, -0x1 ;  /* 0xffffffffff3c7424 */ /* 0x000fe400078e00ff */
[----:B------:R-:W-:Y:S02]  /*2e00*/  IMAD.MOV.U32 R81, RZ, RZ, 0x418b2298 ;  /* 0x418b2298ff517424 */ /* 0x000fe400078e00ff */
.L_x_6133:
[----:B------:R-:W-:Y:S05]  /*2e10*/  BSYNC B3 ;  /* 0x0000000000037941 */ /* 0x000fea0003800000 */
.L_x_6132:
        /* <DEDUP_REMOVED lines=98> */
[----:B------:R-:W-:Y:S05]  /*3440*/  CALL.REL.NOINC `($__internal_28_$__cuda_sm20_div_rn_f64_full) ;  /* 0x0004248000007944 */ /* 0x000fea0003c00000 */
[----:B------:R-:W-:Y:S01]  /*3450*/  IMAD.MOV.U32 R60, RZ, RZ, R68 ;  /* 0x000000ffff3c7224 */ /* 0x000fe200078e0044 */
[----:B------:R-:W-:Y:S02]  /*3460*/  MOV R61, R65 ;  /* 0x00000041003d7202 */ /* 0x000fe40000000f00 */
.L_x_6137:
[----:B------:R-:W-:Y:S05]  /*3470*/  BSYNC B3 ;  /* 0x0000000000037941 */ /* 0x000fea0003800000 */
.L_x_6136:
        /* <DEDUP_REMOVED lines=22> */
[----:B------:R-:W-:Y:S05]  /*35e0*/  CALL.REL.NOINC `($__internal_28_$__cuda_sm20_div_rn_f64_full) ;  /* 0x000422e000007944 */ /* 0x000fea0003c00000 */
[----:B------:R-:W-:Y:S01]  /*35f0*/  IMAD.MOV.U32 R38, RZ, RZ, R68 ;  /* 0x000000ffff267224 */ /* 0x000fe200078e0044 */
[----:B------:R-:W-:Y:S02]  /*3600*/  MOV R39, R65 ;  /* 0x0000004100277202 */ /* 0x000fe40000000f00 */
.L_x_6139:
[----:B------:R-:W-:Y:S05]  /*3610*/  BSYNC B3 ;  /* 0x0000000000037941 */ /* 0x000fea0003800000 */
.L_x_6138:
        /* <DEDUP_REMOVED lines=21> */
[----:B-1----:R-:W-:Y:S05]  /*3770*/  CALL.REL.NOINC `($__internal_29_$__cuda_sm20_dsqrt_rn_f64_mediumpath_v1) ;  /* 0x000427b000007944 */ /* 0x002fea0003c00000 */
[----:B------:R-:W-:Y:S02]  /*3780*/  IMAD.MOV.U32 R66, RZ, RZ, R36 ;  /* 0x000000ffff427224 */ /* 0x000fe400078e0024 */
[----:B------:R-:W-:Y:S02]  /*3790*/  IMAD.MOV.U32 R67, RZ, RZ, R33 ;  /* 0x000000ffff437224 */ /* 0x000fe400078e0021 */
.L_x_6141:
[----:B------:R-:W-:Y:S05]  /*37a0*/  BSYNC B3 ;  /* 0x0000000000037941 */ /* 0x000fea0003800000 */
.L_x_6140:
        /* <DEDUP_REMOVED lines=19> */
[----:B------:R-:W-:Y:S05]  /*38e0*/  CALL.REL.NOINC `($__internal_28_$__cuda_sm20_div_rn_f64_full) ;  /* 0x00041fe000007944 */ /* 0x000fea0003c00000 */
[----:B------:R-:W-:Y:S02]  /*38f0*/  IMAD.MOV.U32 R32, RZ, RZ, R68 ;  /* 0x000000ffff207224 */ /* 0x000fe400078e0044 */
[----:B------:R-:W-:Y:S02]  /*3900*/  IMAD.MOV.U32 R33, RZ, RZ, R65 ;  /* 0x000000ffff217224 */ /* 0x000fe400078e0041 */
.L_x_6143:
[----:B------:R-:W-:Y:S05]  /*3910*/  BSYNC B3 ;  /* 0x0000000000037941 */ /* 0x000fea0003800000 */
.L_x_6142:
        /* <DEDUP_REMOVED lines=26> */
.L_x_6146:
[----:B------:R-:W-:Y:S05]  /*3ac0*/  BSYNC B3 ;  /* 0x0000000000037941 */ /* 0x000fea0003800000 */
.L_x_6145:
        /* <DEDUP_REMOVED lines=65> */
.L_x_6148:
        /* <DEDUP_REMOVED lines=21> */
[----:B------:R-:W-:Y:S02]  /*4030*/  MOV R64, R68 ;  /* 0x0000004400407202 */ /* 0x000fe40000000f00 */
.L_x_6151:
[----:B------:R-:W-:Y:S05]  /*4040*/  BSYNC B4 ;  /* 0x0000000000047941 */ /* 0x000fea0003800000 */
.L_x_6150:
        /* <DEDUP_REMOVED lines=15> */
.L_x_6149:
[----:B------:R-:W-:Y:S05]  /*4140*/  BSYNC B3 ;  /* 0x0000000000037941 */ /* 0x000fea0003800000 */
.L_x_6147:
        /* <DEDUP_REMOVED lines=23> */
.L_x_6153:
[----:B------:R-:W-:Y:S05]  /*42c0*/  BSYNC B3 ;  /* 0x0000000000037941 */ /* 0x000fea0003800000 */
.L_x_6152:
        /* <DEDUP_REMOVED lines=38> */
.L_x_6155:
[----:B------:R-:W-:Y:S05]  /*4530*/  BSYNC B2 ;  /* 0x0000000000027941 */ /* 0x000fea0003800000 */
.L_x_6154:
[----:B-1----:R1:W2:Y:S01]  /*4540*/  DMUL R38, R38, R32 ;  /* 0x0000002026267228 */ /* 0x0022a20000000000 */
[----:B------:R-:W-:Y:S05]  /*4550*/  BRA `(.L_x_6156) ;  /* 0x000017c000007947 */ /* 0x000fea0003800000 */
.L_x_6144:
        /* <DEDUP_REMOVED lines=50> */
.L_x_6158:
[----:B------:R-:W-:Y:S05]  /*4880*/  BSYNC B2 ;  /* 0x0000000000027941 */ /* 0x000fea0003800000 */
.L_x_6157:
[----:B------:R-:W-:Y:S01]  /*4890*/  BSSY B3, `(.L_x_6159) ;  /* 0x000000a000037945 */ /* 0x000fe20003800000 */
[----:B------:R-:W-:Y:S05]  /*48a0*/  @P2 BRA P3, `(.L_x_6160) ;  /* 0x0000008000002947 */ /* 0x000fea0001800000 */
[----:B------:R-:W-:Y:S01]  /*48b0*/  IMAD.MOV.U32 R68, RZ, RZ, R58 ;  /* 0x000000ffff447224 */ /* 0x000fe200078e003a */
[----:B------:R-:W-:Y:S01]  /*48c0*/  MOV R65, R59 ;  /* 0x0000003b00417202 */ /* 0x000fe20000000f00 */
[----:B------:R-:W-:Y:S01]  /*48d0*/  IMAD.MOV.U32 R70, RZ, RZ, R4 ;  /* 0x000000ffff467224 */ /* 0x000fe200078e0004 */
[----:B------:R-:W-:Y:S01]  /*48e0*/  MOV R66, 0x4910 ;  /* 0x0000491000427802 */ /* 0x000fe20000000f00 */
[----:B------:R-:W-:Y:S02]  /*48f0*/  IMAD.MOV.U32 R67, RZ, RZ, R5 ;  /* 0x000000ffff437224 */ /* 0x000fe400078e0005 */
[----:B01----:R-:W-:Y:S05]  /*4900*/  CALL.REL.NOINC `($__internal_28_$__cuda_sm20_div_rn_f64_full) ;  /* 0x00040fc000007944 */ /* 0x003fea0003c00000 */
[----:B------:R-:W-:Y:S01]  /*4910*/  MOV R72, R68 ;  /* 0x0000004400487202 */ /* 0x000fe20000000f00 */
[----:B------:R-:W-:Y:S02]  /*4920*/  IMAD.MOV.U32 R73, RZ, RZ, R65 ;  /* 0x000000ffff497224 */ /* 0x000fe400078e0041 */
.L_x_6160:
[----:B------:R-:W-:Y:S05]  /*4930*/  BSYNC B3 ;  /* 0x0000000000037941 */ /* 0x000fea0003800000 */
.L_x_6159:
[----:B------:R2:W3:Y:S01]  /*4940*/  DADD R42, -RZ, |R72| ;  /* 0x00000000ff2a7229 */ /* 0x0004e20000000548 */
[----:B------:R-:W-:Y:S01]  /*4950*/  BSSY B2, `(.L_x_6161) ;  /* 0x0000005000027945 */ /* 0x000fe20003800000 */
[----:B------:R-:W-:Y:S01]  /*4960*/  IMAD.MOV.U32 R40, RZ, RZ, R48 ;  /* 0x000000ffff287224 */ /* 0x000fe200078e0030 */
[----:B0-----:R-:W-:Y:S02]  /*4970*/  MOV R35, R49 ;  /* 0x0000003100237202 */ /* 0x001fe40000000f00 */
[----:B------:R-:W-:-:S02]  /*4980*/  MOV R34, 0x49a0 ;  /* 0x000049a000227802 */ /* 0x000fc40000000f00 */
[----:B-123--:R-:W-:Y:S05]  /*4990*/  CALL.REL.NOINC `($_ZN2at6native29vectorized_elementwise_kernelILi4EN48_GLOBAL__N__08322988_15_IGammaKernel_cu_cb51a28d10CalcIgammaIdEESt5arrayIPcLm3EEEEviT0_T1_$__internal_accurate_pow) ;  /* 0x0004183000007944 */ /* 0x00efea0003c00000 */
[----:B------:R-:W-:Y:S05]  /*49a0*/  BSYNC B2 ;  /* 0x0000000000027941 */ /* 0x000fea0003800000 */
.L_x_6161:
        /* <DEDUP_REMOVED lines=25> */
.L_x_6163:
[----:B------:R-:W1:Y:S01]  /*4b40*/  DSETP.NEU.AND P0, PT, R50, 0.5, PT ;  /* 0x3fe000003200742a */ /* 0x000e620003f0d000 */
[----:B------:R-:W-:Y:S02]  /*4b50*/  ISETP.GE.AND P2, PT, R49, RZ, PT ;  /* 0x000000ff3100720c */ /* 0x000fe40003f46270 */
[----:B------:R-:W-:Y:S02]  /*4b60*/  ISETP.EQ.U32.AND P1, PT, R0, RZ, PT ;  /* 0x000000ff0000720c */ /* 0x000fe40003f22070 */
[----:B------:R-:W-:Y:S02]  /*4b70*/  MOV R38, RZ ;  /* 0x000000ff00267202 */ /* 0x000fe40000000f00 */
[----:B-1----:R-:W-:-:S04]  /*4b80*/  ISETP.EQ.AND.EX P0, PT, R34, -0x80000000, P0, P1 ;  /* 0x800000002200780c */ /* 0x002fc80000702310 */
[----:B------:R-:W-:-:S04]  /*4b90*/  SEL R39, R73, RZ, P0 ;  /* 0x000000ff49277207 */ /* 0x000fc80000000000 */
[----:B------:R-:W-:Y:S02]  /*4ba0*/  @!P2 LOP3.LUT R39, R39, 0x7ff00000, RZ, 0xfc, !PT ;  /* 0x7ff000002727a812 */ /* 0x000fe400078efcff */
.L_x_6164:
[----:B------:R-:W-:Y:S05]  /*4bb0*/  BSYNC B2 ;  /* 0x0000000000027941 */ /* 0x000fea0003800000 */
.L_x_6162:
        /* <DEDUP_REMOVED lines=18> */
.L_x_6167:
[----:B------:R1:W2:-:S06]  /*4ce0*/  DADD R38, R48, R72 ;  /* 0x0000000030267229 */ /* 0x00028c0000000048 */
.L_x_6166:
[----:B------:R-:W-:Y:S05]  /*4cf0*/  BSYNC B2 ;  /* 0x0000000000027941 */ /* 0x000fea0003800000 */
.L_x_6165:
[----:B------:R-:W3:-:S06]  /*4d00*/  DSETP.NEU.AND P0, PT, R72, 1, PT ;  /* 0x3ff000004800742a */ /* 0x000ecc0003f0d000 */
[----:B--23--:R-:W-:Y:S02]  /*4d10*/  FSEL R34, R38, RZ, P0 ;  /* 0x000000ff26227208 */ /* 0x00cfe40000000000 */
[----:B------:R-:W-:-:S06]  /*4d20*/  FSEL R35, R39, 1.875, P0 ;  /* 0x3ff0000027237808 */ /* 0x000fcc0000000000 */
[----:B------:R-:W2:-:S06]  /*4d30*/  DMUL R36, R36, R34 ;  /* 0x0000002224247228 */ /* 0x000e8c0000000000 */
[----:B--2---:R2:W3:Y:S01]  /*4d40*/  DMUL R38, R36, R32 ;  /* 0x0000002024267228 */ /* 0x0044e20000000000 */
[----:B------:R-:W-:Y:S05]  /*4d50*/  BRA `(.L_x_6156) ;  /* 0x00000fc000007947 */ /* 0x000fea0003800000 */
.L_x_6131:
        /* <DEDUP_REMOVED lines=63> */
.L_x_6169:
[----:B------:R-:W-:Y:S05]  /*5150*/  BSYNC B2 ;  /* 0x0000000000027941 */ /* 0x000fea0003800000 */
.L_x_6168:
[----:B------:R-:W-:Y:S01]  /*5160*/  BSSY B5, `(.L_x_6170) ;  /* 0x0000092000057945 */ /* 0x000fe20003800000 */
[----:B------:R-:W-:Y:S05]  /*5170*/  @P3 BRA `(.L_x_6171) ;  /* 0x000008f000003947 */ /* 0x000fea0003800000 */
[----:B------:R-:W-:Y:S01]  /*5180*/  BSSY B6, `(.L_x_6172) ;  /* 0x0000005000067945 */ /* 0x000fe20003800000 */
[----:B------:R-:W-:Y:S01]  /*5190*/  MOV R34, R50 ;  /* 0x0000003200227202 */ /* 0x000fe20000000f00 */
[----:B0-----:R-:W-:Y:S01]  /*51a0*/  IMAD.MOV.U32 R33, RZ, RZ, R51 ;  /* 0x000000ffff217224 */ /* 0x001fe200078e0033 */
[----:B------:R-:W-:Y:S02]  /*51b0*/  MOV R32, 0x51d0 ;  /* 0x000051d000207802 */ /* 0x000fe40000000f00 */
[----:B-1----:R-:W-:Y:S05]  /*51c0*/  CALL.REL.NOINC `($_ZN2at6native29vectorized_elementwise_kernelILi4EN48_GLOBAL__N__08322988_15_IGammaKernel_cu_cb51a28d10CalcIgammaIdEESt5arrayIPcLm3EEEEviT0_T1_$__internal_lgamma_pos) ;  /* 0x0004187000007944 */ /* 0x002fea0003c00000 */
[----:B------:R-:W-:Y:S05]  /*51d0*/  BSYNC B6 ;  /* 0x0000000000067941 */ /* 0x000fea0003800000 */
.L_x_6172:
        /* <DEDUP_REMOVED lines=65> */
[----:B------:R-:W-:Y:S05]  /*55f0*/  CALL.REL.NOINC `($__internal_28_$__cuda_sm20_div_rn_f64_full) ;  /* 0x000402d000007944 */ /* 0x000fea0003c00000 */
[----:B------:R-:W-:Y:S02]  /*5600*/  MOV R69, R65 ;  /* 0x0000004100457202 */ /* 0x000fe40000000f00 */
.L_x_6177:
[----:B------:R-:W-:Y:S05]  /*5610*/  BSYNC B4 ;  /* 0x0000000000047941 */ /* 0x000fea0003800000 */
.L_x_6176:
[----:B------:R-:W-:Y:S01]  /*5620*/  IMAD.MOV.U32 R35, RZ, RZ, R69 ;  /* 0x000000ffff237224 */ /* 0x000fe200078e0045 */
[----:B------:R-:W-:Y:S01]  /*5630*/  MOV R51, R69 ;  /* 0x0000004500337202 */ /* 0x000fe20000000f00 */
[----:B------:R-:W-:Y:S02]  /*5640*/  IMAD.MOV.U32 R50, RZ, RZ, R68 ;  /* 0x000000ffff327224 */ /* 0x000fe400078e0044 */
.L_x_6175:
[----:B------:R-:W-:Y:S05]  /*5650*/  BSYNC B3 ;  /* 0x0000000000037941 */ /* 0x000fea0003800000 */
.L_x_6174:
        /* <DEDUP_REMOVED lines=59> */
.L_x_6179:
[----:B------:R-:W-:Y:S05]  /*5a10*/  BSYNC B2 ;  /* 0x0000000000027941 */ /* 0x000fea0003800000 */
.L_x_6178:
[----:B-1----:R-:W-:-:S04]  /*5a20*/  DADD R54, -R54, R32 ;  /* 0x0000000036367229 */ /* 0x002fc80000000120 */
[----:B------:R-:W1:-:S10]  /*5a30*/  DADD R32, -RZ, -R32 ;  /* 0x00000000ff207229 */ /* 0x000e540000000920 */
[----:B-1----:R-:W-:Y:S02]  /*5a40*/  FSEL R34, R32, R54, !P3 ;  /* 0x0000003620227208 */ /* 0x002fe40005800000 */
[----:B------:R-:W-:Y:S01]  /*5a50*/  FSEL R35, R33, R55, !P3 ;  /* 0x0000003721237208 */ /* 0x000fe20005800000 */
[----:B------:R-:W-:Y:S05]  /*5a60*/  BRA `(.L_x_6173) ;  /* 0x0000001000007947 */ /* 0x000fea0003800000 */
.L_x_6171:
[----:B------:R2:W3:-:S06]  /*5a70*/  DADD R34, R48, R48 ;  /* 0x0000000030227229 */ /* 0x0004cc0000000030 */
.L_x_6173:
[----:B------:R-:W-:Y:S05]  /*5a80*/  BSYNC B5 ;  /* 0x0000000000057941 */ /* 0x000fea0003800000 */
.L_x_6170:
        /* <DEDUP_REMOVED lines=41> */
.L_x_6156:
[----:B------:R-:W-:Y:S05]  /*5d20*/  BSYNC B0 ;  /* 0x0000000000007941 */ /* 0x000fea0003800000 */
.L_x_6130:
        /* <DEDUP_REMOVED lines=11> */
.L_x_6183:
        /* <DEDUP_REMOVED lines=21> */
[----:B------:R-:W-:Y:S05]  /*5f30*/  CALL.REL.NOINC `($__internal_28_$__cuda_sm20_div_rn_f64_full) ;  /* 0x0003f99000007944 */ /* 0x000fea0003c00000 */
[----:B------:R-:W-:Y:S02]  /*5f40*/  MOV R69, R65 ;  /* 0x0000004100457202 */ /* 0x000fe40000000f00 */
.L_x_6182:
[----:B------:R-:W-:Y:S05]  /*5f50*/  BSYNC B3 ;  /* 0x0000000000037941 */ /* 0x000fea0003800000 */
.L_x_6181:
        /* <DEDUP_REMOVED lines=8> */
.L_x_6180:
        /* <DEDUP_REMOVED lines=22> */
.L_x_6185:
[----:B------:R-:W-:Y:S05]  /*6140*/  BSYNC B0 ;  /* 0x0000000000007941 */ /* 0x000fea0003800000 */
.L_x_6184:
[----:B------:R-:W-:Y:S01]  /*6150*/  MOV R96, R68 ;  /* 0x0000004400607202 */ /* 0x000fe20000000f00 */
[----:B------:R-:W-:Y:S01]  /*6160*/  IMAD.MOV.U32 R97, RZ, RZ, R69 ;  /* 0x000000ffff617224 */ /* 0x000fe200078e0045 */
[----:B------:R-:W-:Y:S05]  /*6170*/  BRA `(.L_x_6117) ;  /* 0x00015ec000007947 */ /* 0x000fea0003800000 */
.L_x_6129:
[----:B------:R-:W-:Y:S01]  /*6180*/  IMAD.MOV.U32 R50, RZ, RZ, R4 ;  /* 0x000000ffff327224 */ /* 0x000fe200078e0004 */
[----:B------:R-:W-:Y:S01]  /*6190*/  MOV R51, R5 ;  /* 0x0000000500337202 */ /* 0x000fe20000000f00 */
[----:B------:R-:W-:Y:S01]  /*61a0*/  IMAD.MOV.U32 R5, RZ, RZ, R49 ;  /* 0x000000ffff057224 */ /* 0x000fe200078e0031 */
[----:B------:R-:W-:Y:S01]  /*61b0*/  MOV R0, 0x61e0 ;  /* 0x000061e000007802 */ /* 0x000fe20000000f00 */
[----:B------:R-:W-:Y:S02]  /*61c0*/  IMAD.MOV.U32 R4, RZ, RZ, R48 ;  /* 0x000000ffff047224 */ /* 0x000fe400078e0030 */
[----:B------:R-:W-:Y:S05]  /*61d0*/  CALL.REL.NOINC `($_ZN2at6native29vectorized_elementwise_kernelILi4EN48_GLOBAL__N__08322988_15_IGammaKernel_cu_cb51a28d10CalcIgammaIdEESt5arrayIPcLm3EEEEviT0_T1_$_ZN46_INTERNAL_08322988_15_IGammaKernel_cu_cb51a28d48_GLOBAL__N__08322988_15_IGammaKernel_cu_cb51a28d12calc_igammacIdEET_S2_S2_) ;  /* 0x00015ea000007944 */ /* 0x000fea0003c00000 */
[----:B--2---:R-:W-:Y:S01]  /*61e0*/  MOV R96, R52 ;  /* 0x0000003400607202 */ /* 0x004fe20000000f00 */
[----:B------:R-:W-:-:S06]  /*61f0*/  IMAD.MOV.U32 R97, RZ, RZ, R53 ;  /* 0x000000ffff617224 */ /* 0x000fcc00078e0035 */
[----:B------:R-:W0:Y:S01]  /*6200*/  DADD R96, -R96, 1 ;  /* 0x3ff0000060607429 */ /* 0x000e220000000100 */
[----:B------:R-:W-:Y:S05]  /*6210*/  BRA `(.L_x_6117) ;  /* 0x00015e2000007947 */ /* 0x000fea0003800000 */
.L_x_6128:
        /* <DEDUP_REMOVED lines=1895> */
[----:B0-----:R-:W-:Y:S05]  /*d890*/  CALL.REL.NOINC `($__internal_28_$__cuda_sm20_div_rn_f64_full) ;  /* 0x0003803000007944 */ /* 0x001fea0003c00000 */
[----:B------:R-:W-:Y:S01]  /*d8a0*/  MOV R32, R68 ;  /* 0x0000004400207202 */ /* 0x000fe20000000f00 */
[----:B------:R-:W-:-:S02]  /*d8b0*/  IMAD.MOV.U32 R33, RZ, RZ, R65 ;  /* 0x000000ffff217224 */ /* 0x000fc400078e0041 */
.L_x_6187:
[----:B------:R-:W-:Y:S05]  /*d8c0*/  BSYNC B0 ;  /* 0x0000000000007941 */ /* 0x000fea0003800000 */
.L_x_6186:
        /* <DEDUP_REMOVED lines=20> */
[----:B------:R-:W-:Y:S05]  /*da10*/  CALL.REL.NOINC `($__internal_28_$__cuda_sm20_div_rn_f64_full) ;  /* 0x00037eb000007944 */ /* 0x000fea0003c00000 */
[----:B------:R-:W-:Y:S02]  /*da20*/  IMAD.MOV.U32 R64, RZ, RZ, R68 ;  /* 0x000000ffff407224 */ /* 0x000fe400078e0044 */
.L_x_6189:
[----:B------:R-:W-:Y:S05]  /*da30*/  BSYNC B0 ;  /* 0x0000000000007941 */ /* 0x000fea0003800000 */
.L_x_6188:
        /* <DEDUP_REMOVED lines=71> */
.L_x_6194:
        /* <DEDUP_REMOVED lines=22> */
.L_x_6197:
[----:B------:R-:W-:Y:S05]  /*e010*/  BSYNC B5 ;  /* 0x0000000000057941 */ /* 0x000fea0003800000 */
.L_x_6196:
        /* <DEDUP_REMOVED lines=15> */
.L_x_6195:
[----:B------:R-:W-:Y:S05]  /*e110*/  BSYNC B4 ;  /* 0x0000000000047941 */ /* 0x000fea0003800000 */
.L_x_6193:
        /* <DEDUP_REMOVED lines=24> */
[----:B0-----:R-:W-:Y:S05]  /*e2a0*/  CALL.REL.NOINC `($__internal_29_$__cuda_sm20_dsqrt_rn_f64_mediumpath_v1) ;  /* 0x00037c8000007944 */ /* 0x001fea0003c00000 */
[----:B------:R-:W-:Y:S02]  /*e2b0*/  MOV R37, R33 ;  /* 0x0000002100257202 */ /* 0x000fe40000000f00 */
.L_x_6199:
[----:B------:R-:W-:Y:S05]  /*e2c0*/  BSYNC B4 ;  /* 0x0000000000047941 */ /* 0x000fea0003800000 */
.L_x_6198:
[----:B-1----:R1:W2:Y:S01]  /*e2d0*/  DADD R98, -RZ, -R36 ;  /* 0x00000000ff627229 */ /* 0x0022a20000000924 */
[----:B------:R-:W-:Y:S05]  /*e2e0*/  BRA `(.L_x_6192) ;  /* 0x0000085000007947 */ /* 0x000fea0003800000 */
.L_x_6191:
        /* <DEDUP_REMOVED lines=65> */
.L_x_6201:
        /* <DEDUP_REMOVED lines=22> */
.L_x_6204:
[----:B------:R-:W-:Y:S05]  /*e860*/  BSYNC B5 ;  /* 0x0000000000057941 */ /* 0x000fea0003800000 */
.L_x_6203:
        /* <DEDUP_REMOVED lines=15> */
.L_x_6202:
[----:B------:R-:W-:Y:S05]  /*e960*/  BSYNC B4 ;  /* 0x0000000000047941 */ /* 0x000fea0003800000 */
.L_x_6200:
        /* <DEDUP_REMOVED lines=24> */
[----:B0-----:R-:W-:Y:S05]  /*eaf0*/  CALL.REL.NOINC `($__internal_29_$__cuda_sm20_dsqrt_rn_f64_mediumpath_v1) ;  /* 0x0003743000007944 */ /* 0x001fea0003c00000 */
[----:B------:R-:W-:Y:S02]  /*eb00*/  IMAD.MOV.U32 R37, RZ, RZ, R33 ;  /* 0x000000ffff257224 */ /* 0x000fe400078e0021 */
.L_x_6206:
[----:B------:R-:W-:Y:S05]  /*eb10*/  BSYNC B4 ;  /* 0x0000000000047941 */ /* 0x000fea0003800000 */
.L_x_6205:
[----:B-1----:R-:W-:Y:S01]  /*eb20*/  MOV R98, R36 ;  /* 0x0000002400627202 */ /* 0x002fe20000000f00 */
[----:B------:R-:W-:Y:S02]  /*eb30*/  IMAD.MOV.U32 R99, RZ, RZ, R37 ;  /* 0x000000ffff637224 */ /* 0x000fe400078e0025 */
.L_x_6192:
[----:B------:R-:W-:Y:S05]  /*eb40*/  BSYNC B0 ;  /* 0x0000000000007941 */ /* 0x000fea0003800000 */
.L_x_6190:
        /* <DEDUP_REMOVED lines=22> */
[----:B--2---:R-:W-:Y:S05]  /*ecb0*/  CALL.REL.NOINC `($__internal_29_$__cuda_sm20_dsqrt_rn_f64_mediumpath_v1) ;  /* 0x0003727000007944 */ /* 0x004fea0003c00000 */
[----:B------:R-:W-:Y:S02]  /*ecc0*/  IMAD.MOV.U32 R32, RZ, RZ, R36 ;  /* 0x000000ffff207224 */ /* 0x000fe400078e0024 */
.L_x_6208:
[----:B------:R-:W-:Y:S05]  /*ecd0*/  BSYNC B0 ;  /* 0x0000000000007941 */ /* 0x000fea0003800000 */
.L_x_6207:
        /* <DEDUP_REMOVED lines=14> */
.L_x_6210:
        /* <DEDUP_REMOVED lines=87> */
.L_x_6211:
[----:B------:R-:W-:Y:S05]  /*f330*/  BSYNC B0 ;  /* 0x0000000000007941 */ /* 0x000fea0003800000 */
.L_x_6209:
        /* <DEDUP_REMOVED lines=32> */
.L_x_6218:
        /* <DEDUP_REMOVED lines=316> */
.L_x_6214:
[----:B------:R-:W-:Y:S05]  /*10900*/  BSYNC B2 ;  /* 0x0000000000027941 */ /* 0x000fea0003800000 */
.L_x_6213:
        /* <DEDUP_REMOVED lines=26> */
[----:B0-----:R-:W-:Y:S05]  /*10ab0*/  CALL.REL.NOINC `($__internal_28_$__cuda_sm20_div_rn_f64_full) ;  /* 0x00034e1000007944 */ /* 0x001fea0003c00000 */
[----:B------:R-:W-:Y:S02]  /*10ac0*/  MOV R64, R68 ;  /* 0x0000004400407202 */ /* 0x000fe40000000f00 */
.L_x_6217:
[----:B------:R-:W-:Y:S05]  /*10ad0*/  BSYNC B4 ;  /* 0x0000000000047941 */ /* 0x000fea0003800000 */
.L_x_6216:
[----:B------:R-:W-:Y:S01]  /*10ae0*/  IADD3 R4, R4, 0x1, RZ ;  /* 0x0000000104047810 */ /* 0x000fe20007ffe0ff */
[----:B------:R1:W2:Y:S01]  /*10af0*/  DADD R68, -RZ, |R114| ;  /* 0x00000000ff447229 */ /* 0x0002a20000000572 */
[----:B------:R-:W-:Y:S02]  /*10b00*/  IMAD.MOV.U32 R66, RZ, RZ, R64 ;  /* 0x000000ffff427224 */ /* 0x000fe400078e0040 */
[----:B------:R-:W-:Y:S01]  /*10b10*/  ISETP.GE.U32.AND P0, PT, R4, 0x19, PT ;  /* 0x000000190400780c */ /* 0x000fe20003f06070 */
[----:B------:R-:W-:-:S12]  /*10b20*/  IMAD.MOV.U32 R67, RZ, RZ, R65 ;  /* 0x000000ffff437224 */ /* 0x000fd800078e0041 */
[----:B-12---:R-:W-:Y:S01]  /*10b30*/  @P0 CALL.REL.NOINC `(.L_x_6215) ;  /* 0x0000001000000944 */ /* 0x006fe20003c00000 */
[----:B------:R-:W-:Y:S05]  /*10b40*/  BRA `(.L_x_6218) ;  /* 0xffffe9f000007947 */ /* 0x000fea000383ffff */
.L_x_6215:
[----:B------:R-:W-:Y:S05]  /*10b50*/  BSYNC B0 ;  /* 0x0000000000007941 */ /* 0x000fea0003800000 */
.L_x_6212:
        /* <DEDUP_REMOVED lines=56> */
.L_x_6220:
[----:B01----:R-:W-:Y:S05]  /*10ee0*/  BSYNC B0 ;  /* 0x0000000000007941 */ /* 0x003fea0003800000 */
.L_x_6219:
[----:B------:R-:W-:Y:S01]  /*10ef0*/  BSSY B0, `(.L_x_6221) ;  /* 0x000000a000007945 */ /* 0x000fe20003800000 */
[----:B------:R0:W1:Y:S01]  /*10f00*/  DMUL R66, R66, R32 ;  /* 0x0000002042427228 */ /* 0x0000620000000000 */
[----:B------:R-:W-:Y:S05]  /*10f10*/  @!P2 BRA `(.L_x_6222) ;  /* 0x000000700000a947 */ /* 0x000fea0003800000 */
[----:B------:R-:W-:Y:S01]  /*10f20*/  IMAD.MOV.U32 R54, RZ, RZ, R38 ;  /* 0x000000ffff367224 */ /* 0x000fe200078e0026 */
[----:B0-----:R-:W-:Y:S01]  /*10f30*/  MOV R33, R43 ;  /* 0x0000002b00217202 */ /* 0x001fe20000000f00 */
[----:B------:R-:W-:Y:S01]  /*10f40*/  IMAD.MOV.U32 R36, RZ, RZ, R48 ;  /* 0x000000ffff247224 */ /* 0x000fe200078e0030 */
[----:B------:R-:W-:Y:S02]  /*10f50*/  MOV R38, 0x10f70 ;  /* 0x00010f7000267802 */ /* 0x000fe40000000f00 */
[----:B-1----:R-:W-:Y:S05]  /*10f60*/  CALL.REL.NOINC `($__internal_29_$__cuda_sm20_dsqrt_rn_f64_mediumpath_v1) ;  /* 0x00034fc000007944 */ /* 0x002fea0003c00000 */
[----:B------:R-:W-:Y:S02]  /*10f70*/  IMAD.MOV.U32 R64, RZ, RZ, R36 ;  /* 0x000000ffff407224 */ /* 0x000fe400078e0024 */
[----:B------:R-:W-:Y:S02]  /*10f80*/  IMAD.MOV.U32 R65, RZ, RZ, R33 ;  /* 0x000000ffff417224 */ /* 0x000fe400078e0021 */
.L_x_6222:
[----:B------:R-:W-:Y:S05]  /*10f90*/  BSYNC B0 ;  /* 0x0000000000007941 */ /* 0x000fea0003800000 */
.L_x_6221:
        /* <DEDUP_REMOVED lines=18> */
[----:B------:R-:W-:Y:S05]  /*110c0*/  CALL.REL.NOINC `($__internal_28_$__cuda_sm20_div_rn_f64_full) ;  /* 0x0003480000007944 */ /* 0x000fea0003c00000 */
[----:B------:R-:W-:Y:S02]  /*110d0*/  MOV R69, R65 ;  /* 0x0000004100457202 */ /* 0x000fe40000000f00 */
.L_x_6224:
[----:B------:R-:W-:Y:S05]  /*110e0*/  BSYNC B0 ;  /* 0x0000000000007941 */ /* 0x000fea0003800000 */
.L_x_6223:
[----:B------:R0:W1:Y:S01]  /*110f0*/  DFMA R96, R96, 0.5, -R68 ;  /* 0x3fe000006060782b */ /* 0x0000620000000844 */
[----:B------:R-:W-:Y:S05]  /*11100*/  BRA `(.L_x_6117) ;  /* 0x0000af3000007947 */ /* 0x000fea0003800000 */
.L_x_6121:
        /* <DEDUP_REMOVED lines=1896> */
[----:B------:R-:W-:Y:S01]  /*18790*/  IMAD.MOV.U32 R32, RZ, RZ, R68 ;  /* 0x000000ffff207224 */ /* 0x000fe200078e0044 */
[----:B------:R-:W-:-:S02]  /*187a0*/  MOV R33, R65 ;  /* 0x0000004100217202 */ /* 0x000fc40000000f00 */
.L_x_6226:
[----:B------:R-:W-:Y:S05]  /*187b0*/  BSYNC B0 ;  /* 0x0000000000007941 */ /* 0x000fea0003800000 */
.L_x_6225:
        /* <DEDUP_REMOVED lines=22> */
.L_x_6228:
[----:B------:R-:W-:Y:S05]  /*18920*/  BSYNC B0 ;  /* 0x0000000000007941 */ /* 0x000fea0003800000 */
.L_x_6227:
        /* <DEDUP_REMOVED lines=71> */
.L_x_6233:
        /* <DEDUP_REMOVED lines=22> */
.L_x_6236:
[----:B------:R-:W-:Y:S05]  /*18f00*/  BSYNC B4 ;  /* 0x0000000000047941 */ /* 0x000fea0003800000 */
.L_x_6235:
        /* <DEDUP_REMOVED lines=15> */
.L_x_6234:
[----:B------:R-:W-:Y:S05]  /*19000*/  BSYNC B3 ;  /* 0x0000000000037941 */ /* 0x000fea0003800000 */
.L_x_6232:
        /* <DEDUP_REMOVED lines=26> */
.L_x_6238:
[----:B------:R-:W-:Y:S05]  /*191b0*/  BSYNC B3 ;  /* 0x0000000000037941 */ /* 0x000fea0003800000 */
.L_x_6237:
[----:B-1----:R1:W2:Y:S01]  /*191c0*/  DADD R98, -RZ, -R36 ;  /* 0x00000000ff627229 */ /* 0x0022a20000000924 */
[----:B------:R-:W-:Y:S05]  /*191d0*/  BRA `(.L_x_6231) ;  /* 0x0000085000007947 */ /* 0x000fea0003800000 */
.L_x_6230:
        /* <DEDUP_REMOVED lines=65> */
.L_x_6240:
        /* <DEDUP_REMOVED lines=22> */
.L_x_6243:
[----:B------:R-:W-:Y:S05]  /*19750*/  BSYNC B4 ;  /* 0x0000000000047941 */ /* 0x000fea0003800000 */
.L_x_6242:
        /* <DEDUP_REMOVED lines=15> */
.L_x_6241:
[----:B------:R-:W-:Y:S05]  /*19850*/  BSYNC B3 ;  /* 0x0000000000037941 */ /* 0x000fea0003800000 */
.L_x_6239:
        /* <DEDUP_REMOVED lines=24> */
[----:B0-----:R-:W-:Y:S05]  /*199e0*/  CALL.REL.NOINC `($__internal_29_$__cuda_sm20_dsqrt_rn_f64_mediumpath_v1) ;  /* 0x0002c54000007944 */ /* 0x001fea0003c00000 */
[----:B------:R-:W-:Y:S02]  /*199f0*/  IMAD.MOV.U32 R37, RZ, RZ, R33 ;  /* 0x000000ffff257224 */ /* 0x000fe400078e0021 */
.L_x_6245:
[----:B------:R-:W-:Y:S05]  /*19a00*/  BSYNC B3 ;  /* 0x0000000000037941 */ /* 0x000fea0003800000 */
.L_x_6244:
[----:B-1----:R-:W-:Y:S01]  /*19a10*/  IMAD.MOV.U32 R98, RZ, RZ, R36 ;  /* 0x000000ffff627224 */ /* 0x002fe200078e0024 */
[----:B------:R-:W-:Y:S02]  /*19a20*/  MOV R99, R37 ;  /* 0x0000002500637202 */ /* 0x000fe40000000f00 */
.L_x_6231:
[----:B------:R-:W-:Y:S05]  /*19a30*/  BSYNC B0 ;  /* 0x0000000000007941 */ /* 0x000fea0003800000 */
.L_x_6229:
        /* <DEDUP_REMOVED lines=22> */
[----:B--2---:R-:W-:Y:S05]  /*19ba0*/  CALL.REL.NOINC `($__internal_29_$__cuda_sm20_dsqrt_rn_f64_mediumpath_v1) ;  /* 0x0002c38000007944 */ /* 0x004fea0003c00000 */
[----:B------:R-:W-:Y:S02]  /*19bb0*/  IMAD.MOV.U32 R32, RZ, RZ, R36 ;  /* 0x000000ffff207224 */ /* 0x000fe400078e0024 */
.L_x_6247:
[----:B------:R-:W-:Y:S05]  /*19bc0*/  BSYNC B0 ;  /* 0x0000000000007941 */ /* 0x000fea0003800000 */
.L_x_6246:
        /* <DEDUP_REMOVED lines=14> */
.L_x_6249:
        /* <DEDUP_REMOVED lines=87> */
.L_x_6250:
[----:B------:R-:W-:Y:S05]  /*1a220*/  BSYNC B0 ;  /* 0x0000000000007941 */ /* 0x000fea0003800000 */
.L_x_6248:
        /* <DEDUP_REMOVED lines=32> */
.L_x_6257:
        /* <DEDUP_REMOVED lines=316> */
.L_x_6253:
[----:B------:R-:W-:Y:S05]  /*1b7f0*/  BSYNC B2 ;  /* 0x0000000000027941 */ /* 0x000fea0003800000 */
.L_x_6252:
        /* <DEDUP_REMOVED lines=26> */
[----:B0-----:R-:W-:Y:S05]  /*1b9a0*/  CALL.REL.NOINC `($__internal_28_$__cuda_sm20_div_rn_f64_full) ;  /* 0x00029f2000007944 */ /* 0x001fea0003c00000 */
[----:B------:R-:W-:Y:S02]  /*1b9b0*/  IMAD.MOV.U32 R64, RZ, RZ, R68 ;  /* 0x000000ffff407224 */ /* 0x000fe400078e0044 */
.L_x_6256:
[----:B------:R-:W-:Y:S05]  /*1b9c0*/  BSYNC B3 ;  /* 0x0000000000037941 */ /* 0x000fea0003800000 */
.L_x_6255:
[----:B------:R-:W-:Y:S01]  /*1b9d0*/  IADD3 R4, R4, 0x1, RZ ;  /* 0x0000000104047810 */ /* 0x000fe20007ffe0ff */
[----:B------:R1:W2:Y:S01]  /*1b9e0*/  DADD R68, -RZ, |R114| ;  /* 0x00000000ff447229 */ /* 0x0002a20000000572 */
[----:B------:R-:W-:Y:S01]  /*1b9f0*/  MOV R66, R64 ;  /* 0x0000004000427202 */ /* 0x000fe20000000f00 */
[----:B------:R-:W-:Y:S01]  /*1ba00*/  IMAD.MOV.U32 R67, RZ, RZ, R65 ;  /* 0x000000ffff437224 */ /* 0x000fe200078e0041 */
[----:B------:R-:W-:-:S13]  /*1ba10*/  ISETP.GE.U32.AND P0, PT, R4, 0x19, PT ;  /* 0x000000190400780c */ /* 0x000fda0003f06070 */
[----:B-12---:R-:W-:Y:S01]  /*1ba20*/  @P0 CALL.REL.NOINC `(.L_x_6254) ;  /* 0x0000001000000944 */ /* 0x006fe20003c00000 */
[----:B------:R-:W-:Y:S05]  /*1ba30*/  BRA `(.L_x_6257) ;  /* 0xffffe9f000007947 */ /* 0x000fea000383ffff */
.L_x_6254:
[----:B------:R-:W-:Y:S05]  /*1ba40*/  BSYNC B0 ;  /* 0x0000000000007941 */ /* 0x000fea0003800000 */
.L_x_6251:
        /* <DEDUP_REMOVED lines=56> */
.L_x_6259:
[----:B01----:R-:W-:Y:S05]  /*1bdd0*/  BSYNC B0 ;  /* 0x0000000000007941 */ /* 0x003fea0003800000 */
.L_x_6258:
[----:B------:R-:W-:Y:S01]  /*1bde0*/  BSSY B0, `(.L_x_6260) ;  /* 0x000000a000007945 */ /* 0x000fe20003800000 */
[----:B------:R0:W1:Y:S01]  /*1bdf0*/  DMUL R66, R66, R32 ;  /* 0x0000002042427228 */ /* 0x0000620000000000 */
[----:B------:R-:W-:Y:S05]  /*1be00*/  @!P2 BRA `(.L_x_6261) ;  /* 0x000000700000a947 */ /* 0x000fea0003800000 */
[----:B------:R-:W-:Y:S01]  /*1be10*/  IMAD.MOV.U32 R54, RZ, RZ, R38 ;  /* 0x000000ffff367224 */ /* 0x000fe200078e0026 */
[----:B------:R-:W-:Y:S01]  /*1be20*/  MOV R36, R48 ;  /* 0x0000003000247202 */ /* 0x000fe20000000f00 */
[----:B0-----:R-:W-:Y:S01]  /*1be30*/  IMAD.MOV.U32 R33, RZ, RZ, R43 ;  /* 0x000000ffff217224 */ /* 0x001fe200078e002b */
[----:B------:R-:W-:Y:S02]  /*1be40*/  MOV R38, 0x1be60 ;  /* 0x0001be6000267802 */ /* 0x000fe40000000f00 */
[----:B-1----:R-:W-:Y:S05]  /*1be50*/  CALL.REL.NOINC `($__internal_29_$__cuda_sm20_dsqrt_rn_f64_mediumpath_v1) ;  /* 0x0002a0d000007944 */ /* 0x002fea0003c00000 */
[----:B------:R-:W-:Y:S01]  /*1be60*/  MOV R64, R36 ;  /* 0x0000002400407202 */ /* 0x000fe20000000f00 */
[----:B------:R-:W-:Y:S02]  /*1be70*/  IMAD.MOV.U32 R65, RZ, RZ, R33 ;  /* 0x000000ffff417224 */ /* 0x000fe400078e0021 */
.L_x_6261:
[----:B------:R-:W-:Y:S05]  /*1be80*/  BSYNC B0 ;  /* 0x0000000000007941 */ /* 0x000fea0003800000 */
.L_x_6260:
        /* <DEDUP_REMOVED lines=19> */
[----:B------:R-:W-:Y:S02]  /*1bfc0*/  IMAD.MOV.U32 R69, RZ, RZ, R65 ;  /* 0x000000ffff457224 */ /* 0x000fe400078e0041 */
.L_x_6263:
[----:B------:R-:W-:Y:S05]  /*1bfd0*/  BSYNC B0 ;  /* 0x0000000000007941 */ /* 0x000fea0003800000 */
.L_x_6262:
[----:B------:R0:W1:Y:S01]  /*1bfe0*/  DFMA R96, R96, 0.5, -R68 ;  /* 0x3fe000006060782b */ /* 0x0000620000000844 */
[----:B------:R-:W-:Y:S05]  /*1bff0*/  BRA `(.L_x_6117) ;  /* 0x0000004000007947 */ /* 0x000fea0003800000 */
.L_x_6118:
[----:B------:R-:W0:Y:S01]  /*1c000*/  DSETP.GT.AND P0, PT, R4, RZ, PT ;  /* 0x000000ff0400722a */ /* 0x000e220003f04000 */
[----:B------:R-:W-:-:S05]  /*1c010*/  MOV R96, 0x3ff00000 ;  /* 0x3ff0000000607802 */ /* 0x000fca0000000f00 */
[----:B0-----:R-:W-:Y:S01]  /*1c020*/  FSEL R97, R96, +QNAN , P0 ;  /* 0x7ff8000060617808 */ /* 0x001fe20000000000 */
[----:B------:R-:W-:Y:S02]  /*1c030*/  IMAD.MOV.U32 R96, RZ, RZ, RZ ;  /* 0x000000ffff607224 */ /* 0x000fe400078e00ff */
.L_x_6117:
[----:B------:R-:W-:Y:S05]  /*1c040*/  BSYNC B8 ;  /* 0x0000000000087941 */ /* 0x000fea0003800000 */
.L_x_6116:
[----:B------:R-:W-:Y:S01]  /*1c050*/  IMAD.MOV.U32 R4, RZ, RZ, R2 ;  /* 0x000000ffff047224 */ /* 0x000fe200078e0002 */
[----:B------:R-:W-:-:S04]  /*1c060*/  MOV R5, 0x0 ;  /* 0x0000000000057802 */ /* 0x000fc80000000f00 */
[----:B------:R-:W-:Y:S05]  /*1c070*/  RET.REL.NODEC R4 `(_ZN2at6native29vectorized_elementwise_kernelILi4EN48_GLOBAL__N__08322988_15_IGammaKernel_cu_cb51a28d10CalcIgammaIdEESt5arrayIPcLm3EEEEviT0_T1_) ;  /* 0xfffe3f8004007950 */ /* 0x000fea0003c3ffff */
        .type           $_ZN2at6native29vectorized_elementwise_kernelILi4EN48_GLOBAL__N__08322988_15_IGammaKernel_cu_cb51a28d10CalcIgammaIdEESt5arrayIPcLm3EEEEviT0_T1_$_ZN46_INTERNAL_08322988_15_IGammaKernel_cu_cb51a28d48_GLOBAL__N__08322988_15_IGammaKernel_cu_cb51a28d12calc_igammacIdEET_S2_S2_,@function
        .size           $_ZN2at6native29vectorized_elementwise_kernelILi4EN48_GLOBAL__N__08322988_15_IGammaKernel_cu_cb51a28d10CalcIgammaIdEESt5arrayIPcLm3EEEEviT0_T1_$_ZN46_INTERNAL_08322988_15_IGammaKernel_cu_cb51a28d48_GLOBAL__N__08322988_15_IGammaKernel_cu_cb51a28d12calc_igammacIdEET_S2_S2_,($__internal_27_$__cuda_sm20_dblrcp_rn_slowpath_v3 - $_ZN2at6native29vectorized_elementwise_kernelILi4EN48_GLOBAL__N__08322988_15_IGammaKernel_cu_cb51a28d10CalcIgammaIdEESt5arrayIPcLm3EEEEviT0_T1_$_ZN46_INTERNAL_08322988_15_IGammaKernel_cu_cb51a28d48_GLOBAL__N__08322988_15_IGammaKernel_cu_cb51a28d12calc_igammacIdEET_S2_S2_)
$_ZN2at6native29vectorized_elementwise_kernelILi4EN48_GLOBAL__N__08322988_15_IGammaKernel_cu_cb51a28d10CalcIgammaIdEESt5arrayIPcLm3EEEEviT0_T1_$_ZN46_INTERNAL_08322988_15_IGammaKernel_cu_cb51a28d48_GLOBAL__N__08322988_15_IGammaKernel_cu_cb51a28d12calc_igammacIdEET_S2_S2_:
        /* <DEDUP_REMOVED lines=45> */
[----:B------:R-:W-:Y:S05]  /*1c350*/  CALL.REL.NOINC `($__internal_28_$__cuda_sm20_div_rn_f64_full) ;  /* 0x0002957000007944 */ /* 0x000fea0003c00000 */
[----:B------:R-:W-:Y:S01]  /*1c360*/  IMAD.MOV.U32 R34, RZ, RZ, R68 ;  /* 0x000000ffff227224 */ /* 0x000fe200078e0044 */
[----:B------:R-:W-:Y:S02]  /*1c370*/  MOV R35, R65 ;  /* 0x0000004100237202 */ /* 0x000fe40000000f00 */
.L_x_6268:
[----:B------:R-:W-:Y:S05]  /*1c380*/  BSYNC B3 ;  /* 0x0000000000037941 */ /* 0x000fea0003800000 */
.L_x_6267:
        /* <DEDUP_REMOVED lines=29> */
[----:B-1----:R-:W-:Y:S05]  /*1c560*/  CALL.REL.NOINC `($__internal_29_$__cuda_sm20_dsqrt_rn_f64_mediumpath_v1) ;  /* 0x000299c000007944 */ /* 0x002fea0003c00000 */
[----:B------:R-:W-:Y:S01]  /*1c570*/  IMAD.MOV.U32 R68, RZ, RZ, R36 ;  /* 0x000000ffff447224 */ /* 0x000fe200078e0024 */
[----:B------:R-:W-:Y:S02]  /*1c580*/  MOV R69, R33 ;  /* 0x0000002100457202 */ /* 0x000fe40000000f00 */
.L_x_6273:
[----:B------:R-:W-:Y:S05]  /*1c590*/  BSYNC B3 ;  /* 0x0000000000037941 */ /* 0x000fea0003800000 */
.L_x_6272:
        /* <DEDUP_REMOVED lines=18> */
[----:B------:R-:W-:Y:S05]  /*1c6c0*/  CALL.REL.NOINC `($__internal_28_$__cuda_sm20_div_rn_f64_full) ;  /* 0x0002920000007944 */ /* 0x000fea0003c00000 */
[----:B------:R-:W-:Y:S01]  /*1c6d0*/  IMAD.MOV.U32 R36, RZ, RZ, R68 ;  /* 0x000000ffff247224 */ /* 0x000fe200078e0044 */
[----:B------:R-:W-:Y:S02]  /*1c6e0*/  MOV R37, R65 ;  /* 0x0000004100257202 */ /* 0x000fe40000000f00 */
.L_x_6275:
[----:B------:R-:W-:Y:S05]  /*1c6f0*/  BSYNC B3 ;  /* 0x0000000000037941 */ /* 0x000fea0003800000 */
.L_x_6274:
[----:B------:R-:W0:-:S14]  /*1c700*/  DSETP.GEU.AND P0, PT, R34, R36, PT ;  /* 0x000000242200722a */ /* 0x000e1c0003f0e000 */
[----:B0-----:R-:W-:Y:S01]  /*1c710*/  @!P0 BREAK B4 ;  /* 0x0000000000048942 */ /* 0x001fe20003800000 */
[----:B------:R-:W-:Y:S05]  /*1c720*/  @!P0 BRA `(.L_x_6276) ;  /* 0x0001305000008947 */ /* 0x000fea0003800000 */
.L_x_6271:
[----:B------:R-:W-:Y:S05]  /*1c730*/  BSYNC B4 ;  /* 0x0000000000047941 */ /* 0x000fea0003800000 */
.L_x_6270:
        /* <DEDUP_REMOVED lines=66> */
.L_x_6280:
[----:B------:R-:W-:Y:S05]  /*1cb60*/  BSYNC B2 ;  /* 0x0000000000027941 */ /* 0x000fea0003800000 */
.L_x_6279:
        /* <DEDUP_REMOVED lines=21> */
[----:B------:R-:W-:Y:S05]  /*1ccc0*/  CALL.REL.NOINC `($__internal_28_$__cuda_sm20_div_rn_f64_full) ;  /* 0x00028c0000007944 */ /* 0x000fea0003c00000 */
[----:B------:R-:W-:Y:S02]  /*1ccd0*/  MOV R69, R65 ;  /* 0x0000004100457202 */ /* 0x000fe40000000f00 */
.L_x_6282:
[----:B------:R-:W-:Y:S05]  /*1cce0*/  BSYNC B3 ;  /* 0x0000000000037941 */ /* 0x000fea0003800000 */
.L_x_6281:
        /* <DEDUP_REMOVED lines=9> */
.L_x_6289:
        /* <DEDUP_REMOVED lines=23> */
.L_x_6286:
[----:B------:R-:W-:Y:S05]  /*1cef0*/  BSYNC B4 ;  /* 0x0000000000047941 */ /* 0x000fea0003800000 */
.L_x_6285:
        /* <DEDUP_REMOVED lines=23> */
.L_x_6288:
[----:B------:R-:W-:Y:S05]  /*1d070*/  BSYNC B4 ;  /* 0x0000000000047941 */ /* 0x000fea0003800000 */
.L_x_6287:
[----:B------:R-:W0:Y:S01]  /*1d080*/  DADD R52, R68, R52 ;  /* 0x0000000044347229 */ /* 0x000e220000000034 */
[----:B------:R-:W-:-:S04]  /*1d090*/  IADD3 R32, R32, 0x1, RZ ;  /* 0x0000000120207810 */ /* 0x000fc80007ffe0ff */
[----:B------:R-:W-:Y:S01]  /*1d0a0*/  ISETP.GE.U32.AND P0, PT, R32, 0x7d0, PT ;  /* 0x000007d02000780c */ /* 0x000fe20003f06070 */
[----:B0-----:R-:W0:-:S06]  /*1d0b0*/  DMUL R36, |R52|, 1.1102230246251565404e-16 ;  /* 0x3ca0000034247828 */ /* 0x001e0c0000000200 */
[----:B0-----:R-:W0:-:S14]  /*1d0c0*/  DSETP.GTU.AND P1, PT, |R68|, R36, PT ;  /* 0x000000244400722a */ /* 0x001e1c0003f2c200 */
[----:B0-----:R-:W-:Y:S05]  /*1d0d0*/  @!P0 BRA P1, `(.L_x_6289) ;  /* 0xfffffca000008947 */ /* 0x001fea000083ffff */
[----:B------:R-:W-:Y:S05]  /*1d0e0*/  BSYNC B3 ;  /* 0x0000000000037941 */ /* 0x000fea0003800000 */
.L_x_6284:
        /* <DEDUP_REMOVED lines=58> */
.L_x_6291:
[----:B------:R-:W-:Y:S05]  /*1d490*/  BSYNC B2 ;  /* 0x0000000000027941 */ /* 0x000fea0003800000 */
.L_x_6290:
        /* <DEDUP_REMOVED lines=8> */
[----:B01----:R-:W-:Y:S05]  /*1d520*/  CALL.REL.NOINC `($_ZN2at6native29vectorized_elementwise_kernelILi4EN48_GLOBAL__N__08322988_15_IGammaKernel_cu_cb51a28d10CalcIgammaIdEESt5arrayIPcLm3EEEEviT0_T1_$__internal_lgamma_pos) ;  /* 0x0002951000007944 */ /* 0x003fea0003c00000 */
[----:B------:R-:W-:Y:S05]  /*1d530*/  BSYNC B6 ;  /* 0x0000000000067941 */ /* 0x000fea0003800000 */
.L_x_6294:
        /* <DEDUP_REMOVED lines=65> */
[----:B------:R-:W-:Y:S05]  /*1d950*/  CALL.REL.NOINC `($__internal_28_$__cuda_sm20_div_rn_f64_full) ;  /* 0x00027f7000007944 */ /* 0x000fea0003c00000 */
[----:B------:R-:W-:Y:S02]  /*1d960*/  IMAD.MOV.U32 R69, RZ, RZ, R65 ;  /* 0x000000ffff457224 */ /* 0x000fe400078e0041 */
.L_x_6299:
[----:B------:R-:W-:Y:S05]  /*1d970*/  BSYNC B4 ;  /* 0x0000000000047941 */ /* 0x000fea0003800000 */
.L_x_6298:
[----:B------:R-:W-:Y:S01]  /*1d980*/  MOV R35, R69 ;  /* 0x0000004500237202 */ /* 0x000fe20000000f00 */
[----:B------:R-:W-:Y:S02]  /*1d990*/  IMAD.MOV.U32 R54, RZ, RZ, R68 ;  /* 0x000000ffff367224 */ /* 0x000fe400078e0044 */
[----:B------:R-:W-:Y:S02]  /*1d9a0*/  IMAD.MOV.U32 R55, RZ, RZ, R69 ;  /* 0x000000ffff377224 */ /* 0x000fe400078e0045 */
.L_x_6297:
[----:B------:R-:W-:Y:S05]  /*1d9b0*/  BSYNC B3 ;  /* 0x0000000000037941 */ /* 0x000fea0003800000 */
.L_x_6296:
        /* <DEDUP_REMOVED lines=59> */
.L_x_6301:
[----:B------:R-:W-:Y:S05]  /*1dd70*/  BSYNC B2 ;  /* 0x0000000000027941 */ /* 0x000fea0003800000 */
.L_x_6300:
[----:B-1----:R-:W-:-:S04]  /*1dd80*/  DADD R56, -R56, R32 ;  /* 0x0000000038387229 */ /* 0x002fc80000000120 */
[----:B------:R-:W1:-:S10]  /*1dd90*/  DADD R32, -RZ, -R32 ;  /* 0x00000000ff207229 */ /* 0x000e540000000920 */
[----:B-1----:R-:W-:Y:S02]  /*1dda0*/  FSEL R38, R32, R56, !P3 ;  /* 0x0000003820267208 */ /* 0x002fe40005800000 */
[----:B------:R-:W-:Y:S01]  /*1ddb0*/  FSEL R39, R33, R57, !P3 ;  /* 0x0000003921277208 */ /* 0x000fe20005800000 */
[----:B------:R-:W-:Y:S05]  /*1ddc0*/  BRA `(.L_x_6295) ;  /* 0x0000001000007947 */ /* 0x000fea0003800000 */
.L_x_6293:
[----:B------:R-:W2:-:S06]  /*1ddd0*/  DADD R38, R38, R38 ;  /* 0x0000000026267229 */ /* 0x000e8c0000000026 */
.L_x_6295:
[----:B------:R-:W-:Y:S05]  /*1dde0*/  BSYNC B5 ;  /* 0x0000000000057941 */ /* 0x000fea0003800000 */
.L_x_6292:
        /* <DEDUP_REMOVED lines=13> */
.L_x_6303:
        /* <DEDUP_REMOVED lines=38> */
.L_x_6304:
[----:B------:R-:W-:Y:S05]  /*1e120*/  BSYNC B2 ;  /* 0x0000000000027941 */ /* 0x000fea0003800000 */
.L_x_6302:
[----:B------:R-:W1:Y:S01]  /*1e130*/  DSETP.GTU.AND P0, PT, R48, +INF , PT ;  /* 0x7ff000003000742a */ /* 0x000e620003f0c000 */
[----:B------:R-:W-:-:S13]  /*1e140*/  BSSY B5, `(.L_x_6305) ;  /* 0x0000092000057945 */ /* 0x000fda0003800000 */
[----:B-1----:R-:W-:Y:S05]  /*1e150*/  @P0 BRA `(.L_x_6306) ;  /* 0x000008f000000947 */ /* 0x002fea0003800000 */
[----:B------:R-:W-:Y:S01]  /*1e160*/  BSSY B6, `(.L_x_6307) ;  /* 0x0000005000067945 */ /* 0x000fe20003800000 */
[----:B------:R-:W-:Y:S01]  /*1e170*/  IMAD.MOV.U32 R34, RZ, RZ, R48 ;  /* 0x000000ffff227224 */ /* 0x000fe200078e0030 */
[----:B------:R-:W-:Y:S02]  /*1e180*/  MOV R33, R49 ;  /* 0x0000003100217202 */ /* 0x000fe40000000f00 */
[----:B------:R-:W-:Y:S02]  /*1e190*/  MOV R32, 0x1e1b0 ;  /* 0x0001e1b000207802 */ /* 0x000fe40000000f00 */
[----:B0-----:R-:W-:Y:S05]  /*1e1a0*/  CALL.REL.NOINC `($_ZN2at6native29vectorized_elementwise_kernelILi4EN48_GLOBAL__N__08322988_15_IGammaKernel_cu_cb51a28d10CalcIgammaIdEESt5arrayIPcLm3EEEEviT0_T1_$__internal_lgamma_pos) ;  /* 0x0002889000007944 */ /* 0x001fea0003c00000 */
[----:B------:R-:W-:Y:S05]  /*1e1b0*/  BSYNC B6 ;  /* 0x0000000000067941 */ /* 0x000fea0003800000 */
.L_x_6307:
        /* <DEDUP_REMOVED lines=67> */
.L_x_6312:
[----:B------:R-:W-:Y:S05]  /*1e5f0*/  BSYNC B4 ;  /* 0x0000000000047941 */ /* 0x000fea0003800000 */
.L_x_6311:
[----:B------:R-:W-:Y:S01]  /*1e600*/  MOV R35, R69 ;  /* 0x0000004500237202 */ /* 0x000fe20000000f00 */
[----:B------:R-:W-:Y:S02]  /*1e610*/  IMAD.MOV.U32 R48, RZ, RZ, R68 ;  /* 0x000000ffff307224 */ /* 0x000fe400078e0044 */
[----:B------:R-:W-:Y:S02]  /*1e620*/  IMAD.MOV.U32 R49, RZ, RZ, R69 ;  /* 0x000000ffff317224 */ /* 0x000fe400078e0045 */
.L_x_6310:
[----:B------:R-:W-:Y:S05]  /*1e630*/  BSYNC B3 ;  /* 0x0000000000037941 */ /* 0x000fea0003800000 */
.L_x_6309:
        /* <DEDUP_REMOVED lines=59> */
.L_x_6314:
[----:B------:R-:W-:Y:S05]  /*1e9f0*/  BSYNC B2 ;  /* 0x0000000000027941 */ /* 0x000fea0003800000 */
.L_x_6313:
[----:B-1----:R-:W-:-:S04]  /*1ea00*/  DADD R4, -R4, R32 ;  /* 0x0000000004047229 */ /* 0x002fc80000000120 */
[----:B------:R-:W1:-:S10]  /*1ea10*/  DADD R32, -RZ, -R32 ;  /* 0x00000000ff207229 */ /* 0x000e540000000920 */
[----:B-1----:R-:W-:Y:S02]  /*1ea20*/  FSEL R32, R32, R4, !P3 ;  /* 0x0000000420207208 */ /* 0x002fe40005800000 */
[----:B------:R-:W-:Y:S01]  /*1ea30*/  FSEL R33, R33, R5, !P3 ;  /* 0x0000000521217208 */ /* 0x000fe20005800000 */
[----:B------:R-:W-:Y:S05]  /*1ea40*/  BRA `(.L_x_6308) ;  /* 0x0000001000007947 */ /* 0x000fea0003800000 */
.L_x_6306:
[----:B------:R1:W2:-:S06]  /*1ea50*/  DADD R32, R4, R4 ;  /* 0x0000000004207229 */ /* 0x00028c0000000004 */
.L_x_6308:
[----:B------:R-:W-:Y:S05]  /*1ea60*/  BSYNC B5 ;  /* 0x0000000000057941 */ /* 0x000fea0003800000 */
.L_x_6305:
        /* <DEDUP_REMOVED lines=38> */
.L_x_6316:
[----:B------:R-:W-:Y:S05]  /*1ecd0*/  BSYNC B2 ;  /* 0x0000000000027941 */ /* 0x000fea0003800000 */
.L_x_6315:
[----:B-1----:R1:W2:Y:S01]  /*1ece0*/  DFMA R52, -R52, R32, -R54 ;  /* 0x000000203434722b */ /* 0x0022a20000000936 */
[----:B------:R-:W-:Y:S05]  /*1ecf0*/  BRA `(.L_x_6265) ;  /* 0x0002691000007947 */ /* 0x000fea0003800000 */
.L_x_6283:
        /* <DEDUP_REMOVED lines=107> */
[----:B------:R-:W-:Y:S05]  /*1f3b0*/  CALL.REL.NOINC `($__internal_27_$__cuda_sm20_dblrcp_rn_slowpath_v3) ;  /* 0x0002629000007944 */ /* 0x000fea0003c00000 */
.L_x_6322:
[----:B------:R-:W-:Y:S05]  /*1f3c0*/  BSYNC B4 ;  /* 0x0000000000047941 */ /* 0x000fea0003800000 */
.L_x_6321:
[----:B-1----:R-:W-:Y:S01]  /*1f3d0*/  MOV R36, R38 ;  /* 0x0000002600247202 */ /* 0x002fe20000000f00 */
[----:B------:R-:W-:Y:S01]  /*1f3e0*/  IMAD.MOV.U32 R37, RZ, RZ, R39 ;  /* 0x000000ffff257224 */ /* 0x000fe200078e0027 */
[----:B------:R-:W-:Y:S01]  /*1f3f0*/  MOV R63, 0xffffffff ;  /* 0xffffffff003f7802 */ /* 0x000fe20000000f00 */
[----:B------:R-:W-:Y:S02]  /*1f400*/  IMAD.MOV.U32 R62, RZ, RZ, 0xc ;  /* 0x0000000cff3e7424 */ /* 0x000fe400078e00ff */
[----:B------:R-:W-:-:S02]  /*1f410*/  IMAD.MOV.U32 R38, RZ, RZ, -0x30b135d2 ;  /* 0xcf4eca2eff267424 */ /* 0x000fc400078e00ff */
[----:B------:R-:W-:Y:S02]  /*1f420*/  IMAD.MOV.U32 R39, RZ, RZ, 0x418b2298 ;  /* 0x418b2298ff277424 */ /* 0x000fe400078e00ff */
.L_x_6320:
[----:B-1----:R-:W-:Y:S05]  /*1f430*/  BSYNC B3 ;  /* 0x0000000000037941 */ /* 0x002fea0003800000 */
.L_x_6319:
        /* <DEDUP_REMOVED lines=98> */
[----:B------:R-:W-:Y:S01]  /*1fa60*/  MOV R60, R68 ;  /* 0x00000044003c7202 */ /* 0x000fe20000000f00 */
[----:B------:R-:W-:Y:S02]  /*1fa70*/  IMAD.MOV.U32 R61, RZ, RZ, R65 ;  /* 0x000000ffff3d7224 */ /* 0x000fe400078e0041 */
.L_x_6324:
[----:B------:R-:W-:Y:S05]  /*1fa80*/  BSYNC B3 ;  /* 0x0000000000037941 */ /* 0x000fea0003800000 */
.L_x_6323:
        /* <DEDUP_REMOVED lines=22> */
[----:B------:R-:W-:Y:S05]  /*1fbf0*/  CALL.REL.NOINC `($__internal_28_$__cuda_sm20_div_rn_f64_full) ;  /* 0x00025cd000007944 */ /* 0x000fea0003c00000 */
[----:B------:R-:W-:Y:S01]  /*1fc00*/  MOV R38, R68 ;  /* 0x0000004400267202 */ /* 0x000fe20000000f00 */
[----:B------:R-:W-:Y:S02]  /*1fc10*/  IMAD.MOV.U32 R39, RZ, RZ, R65 ;  /* 0x000000ffff277224 */ /* 0x000fe400078e0041 */
.L_x_6326:
[----:B------:R-:W-:Y:S05]  /*1fc20*/  BSYNC B3 ;  /* 0x0000000000037941 */ /* 0x000fea0003800000 */
.L_x_6325:
        /* <DEDUP_REMOVED lines=21> */
[----:B-1----:R-:W-:Y:S05]  /*1fd80*/  CALL.REL.NOINC `($__internal_29_$__cuda_sm20_dsqrt_rn_f64_mediumpath_v1) ;  /* 0x000261a000007944 */ /* 0x002fea0003c00000 */
[----:B------:R-:W-:Y:S01]  /*1fd90*/  IMAD.MOV.U32 R66, RZ, RZ, R36 ;  /* 0x000000ffff427224 */ /* 0x000fe200078e0024 */
[----:B------:R-:W-:Y:S02]  /*1fda0*/  MOV R67, R33 ;  /* 0x0000002100437202 */ /* 0x000fe40000000f00 */
.L_x_6328:
[----:B------:R-:W-:Y:S05]  /*1fdb0*/  BSYNC B3 ;  /* 0x0000000000037941 */ /* 0x000fea0003800000 */
.L_x_6327:
        /* <DEDUP_REMOVED lines=22> */
.L_x_6330:
[----:B------:R-:W-:Y:S05]  /*1ff20*/  BSYNC B3 ;  /* 0x0000000000037941 */ /* 0x000fea0003800000 */
.L_x_6329:
        /* <DEDUP_REMOVED lines=26> */
.L_x_6333:
[----:B------:R-:W-:Y:S05]  /*200d0*/  BSYNC B3 ;  /* 0x0000000000037941 */ /* 0x000fea0003800000 */
.L_x_6332:
        /* <DEDUP_REMOVED lines=66> */
.L_x_6335:
        /* <DEDUP_REMOVED lines=22> */
.L_x_6338:
[----:B------:R-:W-:Y:S05]  /*20660*/  BSYNC B4 ;  /* 0x0000000000047941 */ /* 0x000fea0003800000 */
.L_x_6337:
        /* <DEDUP_REMOVED lines=15> */
.L_x_6336:
[----:B------:R-:W-:Y:S05]  /*20760*/  BSYNC B3 ;  /* 0x0000000000037941 */ /* 0x000fea0003800000 */
.L_x_6334:
        /* <DEDUP_REMOVED lines=23> */
.L_x_6340:
[----:B------:R-:W-:Y:S05]  /*208e0*/  BSYNC B3 ;  /* 0x0000000000037941 */ /* 0x000fea0003800000 */
.L_x_6339:
        /* <DEDUP_REMOVED lines=38> */
.L_x_6342:
[----:B------:R-:W-:Y:S05]  /*20b50*/  BSYNC B2 ;  /* 0x0000000000027941 */ /* 0x000fea0003800000 */
.L_x_6341:
[----:B-1----:R1:W2:Y:S01]  /*20b60*/  DMUL R40, R40, R32 ;  /* 0x0000002028287228 */ /* 0x0022a20000000000 */
[----:B------:R-:W-:Y:S05]  /*20b70*/  BRA `(.L_x_6343) ;  /* 0x000013d000007947 */ /* 0x000fea0003800000 */
.L_x_6331:
        /* <DEDUP_REMOVED lines=50> */
.L_x_6345:
[----:B------:R-:W-:Y:S05]  /*20ea0*/  BSYNC B2 ;  /* 0x0000000000027941 */ /* 0x000fea0003800000 */
.L_x_6344:
        /* <DEDUP_REMOVED lines=8> */
[----:B------:R-:W-:Y:S01]  /*20f30*/  IMAD.MOV.U32 R72, RZ, RZ, R68 ;  /* 0x000000ffff487224 */ /* 0x000fe200078e0044 */
[----:B------:R-:W-:Y:S02]  /*20f40*/  MOV R73, R65 ;  /* 0x0000004100497202 */ /* 0x000fe40000000f00 */
.L_x_6347:
[----:B------:R-:W-:Y:S05]  /*20f50*/  BSYNC B3 ;  /* 0x0000000000037941 */ /* 0x000fea0003800000 */
.L_x_6346:
        /* <DEDUP_REMOVED lines=9> */
[----:B012---:R-:W-:Y:S05]  /*20ff0*/  CALL.REL.NOINC `($_ZN2at6native29vectorized_elementwise_kernelILi4EN48_GLOBAL__N__08322988_15_IGammaKernel_cu_cb51a28d10CalcIgammaIdEESt5arrayIPcLm3EEEEviT0_T1_$__internal_accurate_pow) ;  /* 0x000251d000007944 */ /* 0x007fea0003c00000 */
[----:B------:R-:W-:Y:S05]  /*21000*/  BSYNC B2 ;  /* 0x0000000000027941 */ /* 0x000fea0003800000 */
.L_x_6348:
        /* <DEDUP_REMOVED lines=21> */
.L_x_6350:
[----:B------:R-:W1:Y:S01]  /*21160*/  DSETP.NEU.AND P0, PT, R48, 0.5, PT ;  /* 0x3fe000003000742a */ /* 0x000e620003f0d000 */
[----:B------:R-:W-:Y:S01]  /*21170*/  ISETP.GE.AND P2, PT, R5, RZ, PT ;  /* 0x000000ff0500720c */ /* 0x000fe20003f46270 */
[----:B------:R-:W-:Y:S01]  /*21180*/  IMAD.MOV.U32 R38, RZ, RZ, RZ ;  /* 0x000000ffff267224 */ /* 0x000fe200078e00ff */
[----:B------:R-:W-:-:S04]  /*21190*/  ISETP.EQ.U32.AND P1, PT, R56, RZ, PT ;  /* 0x000000ff3800720c */ /* 0x000fc80003f22070 */
[----:B-1----:R-:W-:-:S04]  /*211a0*/  ISETP.EQ.AND.EX P0, PT, R41, -0x80000000, P0, P1 ;  /* 0x800000002900780c */ /* 0x002fc80000702310 */
[----:B------:R-:W-:-:S04]  /*211b0*/  SEL R39, R73, RZ, P0 ;  /* 0x000000ff49277207 */ /* 0x000fc80000000000 */
[----:B------:R-:W-:Y:S02]  /*211c0*/  @!P2 LOP3.LUT R39, R39, 0x7ff00000, RZ, 0xfc, !PT ;  /* 0x7ff000002727a812 */ /* 0x000fe400078efcff */
.L_x_6351:
[----:B------:R-:W-:Y:S05]  /*211d0*/  BSYNC B2 ;  /* 0x0000000000027941 */ /* 0x000fea0003800000 */
.L_x_6349:
        /* <DEDUP_REMOVED lines=18> */
.L_x_6354:
[----:B------:R1:W2:-:S06]  /*21300*/  DADD R38, R4, R72 ;  /* 0x0000000004267229 */ /* 0x00028c0000000048 */
.L_x_6353:
[----:B------:R-:W-:Y:S05]  /*21310*/  BSYNC B2 ;  /* 0x0000000000027941 */ /* 0x000fea0003800000 */
.L_x_6352:
[----:B------:R-:W3:-:S06]  /*21320*/  DSETP.NEU.AND P0, PT, R72, 1, PT ;  /* 0x3ff000004800742a */ /* 0x000ecc0003f0d000 */
[----:B--23--:R-:W-:Y:S02]  /*21330*/  FSEL R34, R38, RZ, P0 ;  /* 0x000000ff26227208 */ /* 0x00cfe40000000000 */
[----:B------:R-:W-:-:S06]  /*21340*/  FSEL R35, R39, 1.875, P0 ;  /* 0x3ff0000027237808 */ /* 0x000fcc0000000000 */
[----:B------:R-:W2:-:S06]  /*21350*/  DMUL R36, R36, R34 ;  /* 0x0000002224247228 */ /* 0x000e8c0000000000 */
[----:B--2---:R2:W3:Y:S01]  /*21360*/  DMUL R40, R36, R32 ;  /* 0x0000002024287228 */ /* 0x0044e20000000000 */
[----:B------:R-:W-:Y:S05]  /*21370*/  BRA `(.L_x_6343) ;  /* 0x00000bd000007947 */ /* 0x000fea0003800000 */
.L_x_6318:
[----:B------:R-:W0:Y:S01]  /*21380*/  DSETP.GTU.AND P0, PT, R48, +INF , PT ;  /* 0x7ff000003000742a */ /* 0x000e220003f0c000 */
[----:B------:R-:W-:-:S13]  /*21390*/  BSSY B5, `(.L_x_6355) ;  /* 0x0000092000057945 */ /* 0x000fda0003800000 */
[----:B0-----:R-:W-:Y:S05]  /*213a0*/  @P0 BRA `(.L_x_6356) ;  /* 0x000008f000000947 */ /* 0x001fea0003800000 */
[----:B------:R-:W-:Y:S01]  /*213b0*/  BSSY B7, `(.L_x_6357) ;  /* 0x0000005000077945 */ /* 0x000fe20003800000 */
[----:B------:R-:W-:Y:S01]  /*213c0*/  IMAD.MOV.U32 R34, RZ, RZ, R48 ;  /* 0x000000ffff227224 */ /* 0x000fe200078e0030 */
[----:B------:R-:W-:Y:S01]  /*213d0*/  MOV R32, 0x21400 ;  /* 0x0002140000207802 */ /* 0x000fe20000000f00 */
[----:B------:R-:W-:Y:S02]  /*213e0*/  IMAD.MOV.U32 R33, RZ, RZ, R49 ;  /* 0x000000ffff217224 */ /* 0x000fe400078e0031 */
[----:B------:R-:W-:Y:S05]  /*213f0*/  CALL.REL.NOINC `($_ZN2at6native29vectorized_elementwise_kernelILi4EN48_GLOBAL__N__08322988_15_IGammaKernel_cu_cb51a28d10CalcIgammaIdEESt5arrayIPcLm3EEEEviT0_T1_$__internal_lgamma_pos) ;  /* 0x0002564000007944 */ /* 0x000fea0003c00000 */
[----:B------:R-:W-:Y:S05]  /*21400*/  BSYNC B7 ;  /* 0x0000000000077941 */ /* 0x000fea0003800000 */
.L_x_6357:
        /* <DEDUP_REMOVED lines=67> */
.L_x_6362:
[----:B------:R-:W-:Y:S05]  /*21840*/  BSYNC B4 ;  /* 0x0000000000047941 */ /* 0x000fea0003800000 */
.L_x_6361:
[--C-:B------:R-:W-:Y:S01]  /*21850*/  IMAD.MOV.U32 R35, RZ, RZ, R69.reuse ;  /* 0x000000ffff237224 */ /* 0x100fe200078e0045 */
[----:B------:R-:W-:Y:S01]  /*21860*/  MOV R48, R68 ;  /* 0x0000004400307202 */ /* 0x000fe20000000f00 */
[----:B------:R-:W-:Y:S02]  /*21870*/  IMAD.MOV.U32 R49, RZ, RZ, R69 ;  /* 0x000000ffff317224 */ /* 0x000fe400078e0045 */
.L_x_6360:
[----:B------:R-:W-:Y:S05]  /*21880*/  BSYNC B3 ;  /* 0x0000000000037941 */ /* 0x000fea0003800000 */
.L_x_6359:
        /* <DEDUP_REMOVED lines=59> */
.L_x_6364:
[----:B------:R-:W-:Y:S05]  /*21c40*/  BSYNC B2 ;  /* 0x0000000000027941 */ /* 0x000fea0003800000 */
.L_x_6363:
[----:B-1----:R-:W-:-:S04]  /*21c50*/  DADD R54, -R54, R32 ;  /* 0x0000000036367229 */ /* 0x002fc80000000120 */
[----:B------:R-:W1:-:S10]  /*21c60*/  DADD R32, -RZ, -R32 ;  /* 0x00000000ff207229 */ /* 0x000e540000000920 */
[----:B-1----:R-:W-:Y:S02]  /*21c70*/  FSEL R34, R32, R54, !P3 ;  /* 0x0000003620227208 */ /* 0x002fe40005800000 */
[----:B------:R-:W-:Y:S01]  /*21c80*/  FSEL R35, R33, R55, !P3 ;  /* 0x0000003721237208 */ /* 0x000fe20005800000 */
[----:B------:R-:W-:Y:S05]  /*21c90*/  BRA `(.L_x_6358) ;  /* 0x0000001000007947 */ /* 0x000fea0003800000 */
.L_x_6356:
[----:B------:R0:W1:-:S06]  /*21ca0*/  DADD R34, R4, R4 ;  /* 0x0000000004227229 */ /* 0x00004c0000000004 */
.L_x_6358:
[----:B------:R-:W-:Y:S05]  /*21cb0*/  BSYNC B5 ;  /* 0x0000000000057941 */ /* 0x000fea0003800000 */
.L_x_6355:
        /* <DEDUP_REMOVED lines=41> */
.L_x_6343:
[----:B------:R-:W-:Y:S05]  /*21f50*/  BSYNC B6 ;  /* 0x0000000000067941 */ /* 0x000fea0003800000 */
.L_x_6317:
        /* <DEDUP_REMOVED lines=12> */
.L_x_6370:
        /* <DEDUP_REMOVED lines=23> */
.L_x_6369:
[----:B------:R-:W-:Y:S05]  /*22190*/  BSYNC B5 ;  /* 0x0000000000057941 */ /* 0x000fea0003800000 */
.L_x_6368:
        /* <DEDUP_REMOVED lines=8> */
.L_x_6367:
        /* <DEDUP_REMOVED lines=23> */
.L_x_6371:
[----:B------:R-:W-:Y:S05]  /*22390*/  BSYNC B4 ;  /* 0x0000000000047941 */ /* 0x000fea0003800000 */
.L_x_6366:
[----:B------:R-:W-:Y:S05]  /*223a0*/  BSYNC B3 ;  /* 0x0000000000037941 */ /* 0x000fea0003800000 */
.L_x_6365:
[----:B------:R-:W2:Y:S01]  /*223b0*/  DADD R52, -R52, 1 ;  /* 0x3ff0000034347429 */ /* 0x000ea20000000100 */
[----:B------:R-:W-:Y:S05]  /*223c0*/  BRA `(.L_x_6265) ;  /* 0x0002324000007947 */ /* 0x000fea0003800000 */
.L_x_6278:
        /* <DEDUP_REMOVED lines=9> */
.L_x_6378:
        /* <DEDUP_REMOVED lines=23> */
.L_x_6375:
[----:B------:R-:W-:Y:S05]  /*225d0*/  BSYNC B4 ;  /* 0x0000000000047941 */ /* 0x000fea0003800000 */
.L_x_6374:
        /* <DEDUP_REMOVED lines=22> */
[----:B------:R-:W-:Y:S05]  /*22740*/  CALL.REL.NOINC `($__internal_28_$__cuda_sm20_div_rn_f64_full) ;  /* 0x0002318000007944 */ /* 0x000fea0003c00000 */
[----:B------:R-:W-:Y:S02]  /*22750*/  MOV R69, R65 ;  /* 0x0000004100457202 */ /* 0x000fe40000000f00 */
.L_x_6377:
[----:B------:R-:W-:Y:S05]  /*22760*/  BSYNC B4 ;  /* 0x0000000000047941 */ /* 0x000fea0003800000 */
.L_x_6376:
[----:B------:R-:W0:Y:S01]  /*22770*/  DADD R52, R68, R52 ;  /* 0x0000000044347229 */ /* 0x000e220000000034 */
[----:B------:R-:W-:-:S04]  /*22780*/  IADD3 R32, R32, 0x1, RZ ;  /* 0x0000000120207810 */ /* 0x000fc80007ffe0ff */
[----:B------:R-:W-:Y:S01]  /*22790*/  ISETP.GE.U32.AND P0, PT, R32, 0x7d0, PT ;  /* 0x000007d02000780c */ /* 0x000fe20003f06070 */
[----:B0-----:R-:W0:-:S06]  /*227a0*/  DMUL R34, |R52|, 1.1102230246251565404e-16 ;  /* 0x3ca0000034227828 */ /* 0x001e0c0000000200 */
[----:B0-----:R-:W0:-:S14]  /*227b0*/  DSETP.GTU.AND P1, PT, |R68|, R34, PT ;  /* 0x000000224400722a */ /* 0x001e1c0003f2c200 */
[----:B0-----:R-:W-:Y:S05]  /*227c0*/  @!P0 BRA P1, `(.L_x_6378) ;  /* 0xfffffc9000008947 */ /* 0x001fea000083ffff */
[----:B------:R-:W-:Y:S05]  /*227d0*/  BSYNC B3 ;  /* 0x0000000000037941 */ /* 0x000fea0003800000 */
.L_x_6373:
        /* <DEDUP_REMOVED lines=62> */
.L_x_6380:
[----:B------:R-:W-:Y:S05]  /*22bc0*/  BSYNC B2 ;  /* 0x0000000000027941 */ /* 0x000fea0003800000 */
.L_x_6379:
        /* <DEDUP_REMOVED lines=8> */
[----:B-1----:R-:W-:Y:S05]  /*22c50*/  CALL.REL.NOINC `($_ZN2at6native29vectorized_elementwise_kernelILi4EN48_GLOBAL__N__08322988_15_IGammaKernel_cu_cb51a28d10CalcIgammaIdEESt5arrayIPcLm3EEEEviT0_T1_$__internal_lgamma_pos) ;  /* 0x00023de000007944 */ /* 0x002fea0003c00000 */
[----:B------:R-:W-:Y:S05]  /*22c60*/  BSYNC B6 ;  /* 0x0000000000067941 */ /* 0x000fea0003800000 */
.L_x_6383:
        /* <DEDUP_REMOVED lines=67> */
.L_x_6388:
[----:B------:R-:W-:Y:S05]  /*230a0*/  BSYNC B4 ;  /* 0x0000000000047941 */ /* 0x000fea0003800000 */
.L_x_6387:
[----:B------:R-:W-:Y:S01]  /*230b0*/  IMAD.MOV.U32 R35, RZ, RZ, R69 ;  /* 0x000000ffff237224 */ /* 0x000fe200078e0045 */
[----:B------:R-:W-:Y:S01]  /*230c0*/  MOV R55, R69 ;  /* 0x0000004500377202 */ /* 0x000fe20000000f00 */
[----:B------:R-:W-:Y:S02]  /*230d0*/  IMAD.MOV.U32 R54, RZ, RZ, R68 ;  /* 0x000000ffff367224 */ /* 0x000fe400078e0044 */
.L_x_6386:
[----:B------:R-:W-:Y:S05]  /*230e0*/  BSYNC B3 ;  /* 0x0000000000037941 */ /* 0x000fea0003800000 */
.L_x_6385:
        /* <DEDUP_REMOVED lines=59> */
.L_x_6390:
[----:B------:R-:W-:Y:S05]  /*234a0*/  BSYNC B2 ;  /* 0x0000000000027941 */ /* 0x000fea0003800000 */
.L_x_6389:
[----:B-1----:R-:W-:-:S04]  /*234b0*/  DADD R56, -R56, R32 ;  /* 0x0000000038387229 */ /* 0x002fc80000000120 */
[----:B------:R-:W1:-:S10]  /*234c0*/  DADD R32, -RZ, -R32 ;  /* 0x00000000ff207229 */ /* 0x000e540000000920 */
[----:B-1----:R-:W-:Y:S02]  /*234d0*/  FSEL R38, R32, R56, !P3 ;  /* 0x0000003820267208 */ /* 0x002fe40005800000 */
[----:B------:R-:W-:Y:S01]  /*234e0*/  FSEL R39, R33, R57, !P3 ;  /* 0x0000003921277208 */ /* 0x000fe20005800000 */
[----:B------:R-:W-:Y:S05]  /*234f0*/  BRA `(.L_x_6384) ;  /* 0x0000001000007947 */ /* 0x000fea0003800000 */
.L_x_6382:
[----:B------:R-:W2:-:S06]  /*23500*/  DADD R38, R38, R38 ;  /* 0x0000000026267229 */ /* 0x000e8c0000000026 */
.L_x_6384:
[----:B------:R-:W-:Y:S05]  /*23510*/  BSYNC B5 ;  /* 0x0000000000057941 */ /* 0x000fea0003800000 */
.L_x_6381:
        /* <DEDUP_REMOVED lines=13> */
.L_x_6392:
        /* <DEDUP_REMOVED lines=38> */
.L_x_6393:
[----:B------:R-:W-:Y:S05]  /*23850*/  BSYNC B2 ;  /* 0x0000000000027941 */ /* 0x000fea0003800000 */
.L_x_6391:
[----:B------:R-:W0:Y:S01]  /*23860*/  DSETP.GTU.AND P0, PT, R48, +INF , PT ;  /* 0x7ff000003000742a */ /* 0x000e220003f0c000 */
[----:B------:R-:W-:-:S13]  /*23870*/  BSSY B5, `(.L_x_6394) ;  /* 0x0000092000057945 */ /* 0x000fda0003800000 */
[----:B0-----:R-:W-:Y:S05]  /*23880*/  @P0 BRA `(.L_x_6395) ;  /* 0x000008f000000947 */ /* 0x001fea0003800000 */
[----:B------:R-:W-:Y:S01]  /*23890*/  BSSY B6, `(.L_x_6396) ;  /* 0x0000005000067945 */ /* 0x000fe20003800000 */
[----:B------:R-:W-:Y:S01]  /*238a0*/  MOV R34, R48 ;  /* 0x0000003000227202 */ /* 0x000fe20000000f00 */
[----:B------:R-:W-:Y:S01]  /*238b0*/  IMAD.MOV.U32 R33, RZ, RZ, R49 ;  /* 0x000000ffff217224 */ /* 0x000fe200078e0031 */
[----:B------:R-:W-:Y:S02]  /*238c0*/  MOV R32, 0x238e0 ;  /* 0x000238e000207802 */ /* 0x000fe40000000f00 */
[----:B------:R-:W-:Y:S05]  /*238d0*/  CALL.REL.NOINC `($_ZN2at6native29vectorized_elementwise_kernelILi4EN48_GLOBAL__N__08322988_15_IGammaKernel_cu_cb51a28d10CalcIgammaIdEESt5arrayIPcLm3EEEEviT0_T1_$__internal_lgamma_pos) ;  /* 0x0002316000007944 */ /* 0x000fea0003c00000 */
[----:B------:R-:W-:Y:S05]  /*238e0*/  BSYNC B6 ;  /* 0x0000000000067941 */ /* 0x000fea0003800000 */
.L_x_6396:
        /* <DEDUP_REMOVED lines=67> */
.L_x_6401:
[----:B------:R-:W-:Y:S05]  /*23d20*/  BSYNC B4 ;  /* 0x0000000000047941 */ /* 0x000fea0003800000 */
.L_x_6400:
[----:B------:R-:W-:Y:S01]  /*23d30*/  IMAD.MOV.U32 R35, RZ, RZ, R69 ;  /* 0x000000ffff237224 */ /* 0x000fe200078e0045 */
[----:B------:R-:W-:Y:S01]  /*23d40*/  MOV R49, R69 ;  /* 0x0000004500317202 */ /* 0x000fe20000000f00 */
[----:B------:R-:W-:Y:S02]  /*23d50*/  IMAD.MOV.U32 R48, RZ, RZ, R68 ;  /* 0x000000ffff307224 */ /* 0x000fe400078e0044 */
.L_x_6399:
[----:B------:R-:W-:Y:S05]  /*23d60*/  BSYNC B3 ;  /* 0x0000000000037941 */ /* 0x000fea0003800000 */
.L_x_6398:
        /* <DEDUP_REMOVED lines=59> */
.L_x_6403:
[----:B------:R-:W-:Y:S05]  /*24120*/  BSYNC B2 ;  /* 0x0000000000027941 */ /* 0x000fea0003800000 */
.L_x_6402:
[----:B-1----:R-:W-:-:S04]  /*24130*/  DADD R4, -R4, R32 ;  /* 0x0000000004047229 */ /* 0x002fc80000000120 */
[----:B------:R-:W1:-:S10]  /*24140*/  DADD R32, -RZ, -R32 ;  /* 0x00000000ff207229 */ /* 0x000e540000000920 */
[----:B-1----:R-:W-:Y:S02]  /*24150*/  FSEL R32, R32, R4, !P3 ;  /* 0x0000000420207208 */ /* 0x002fe40005800000 */
[----:B------:R-:W-:Y:S01]  /*24160*/  FSEL R33, R33, R5, !P3 ;  /* 0x0000000521217208 */ /* 0x000fe20005800000 */
[----:B------:R-:W-:Y:S05]  /*24170*/  BRA `(.L_x_6397) ;  /* 0x0000001000007947 */ /* 0x000fea0003800000 */
.L_x_6395:
[----:B------:R0:W1:-:S06]  /*24180*/  DADD R32, R4, R4 ;  /* 0x0000000004207229 */ /* 0x00004c0000000004 */
.L_x_6397:
[----:B------:R-:W-:Y:S05]  /*24190*/  BSYNC B5 ;  /* 0x0000000000057941 */ /* 0x000fea0003800000 */
.L_x_6394:
        /* <DEDUP_REMOVED lines=38> */
.L_x_6405:
[----:B------:R-:W-:Y:S05]  /*24400*/  BSYNC B2 ;  /* 0x0000000000027941 */ /* 0x000fea0003800000 */
.L_x_6404:
[----:B-1----:R1:W2:Y:S01]  /*24410*/  DFMA R52, -R52, R32, -R54 ;  /* 0x000000203434722b */ /* 0x0022a20000000936 */
[----:B------:R-:W-:Y:S05]  /*24420*/  BRA `(.L_x_6265) ;  /* 0x000211e000007947 */ /* 0x000fea0003800000 */
.L_x_6372:
        /* <DEDUP_REMOVED lines=107> */
[----:B------:R-:W-:Y:S05]  /*24ae0*/  CALL.REL.NOINC `($__internal_27_$__cuda_sm20_dblrcp_rn_slowpath_v3) ;  /* 0x00020b6000007944 */ /* 0x000fea0003c00000 */
.L_x_6411:
[----:B------:R-:W-:Y:S05]  /*24af0*/  BSYNC B4 ;  /* 0x0000000000047941 */ /* 0x000fea0003800000 */
.L_x_6410:
[----:B-1----:R-:W-:Y:S01]  /*24b00*/  IMAD.MOV.U32 R37, RZ, RZ, R39 ;  /* 0x000000ffff257224 */ /* 0x002fe200078e0027 */
[----:B------:R-:W-:Y:S01]  /*24b10*/  HFMA2.MMA R39, -RZ, RZ, 2.771484375, 0.01287841796875 ;  /* 0x418b2298ff277435 */ /* 0x000fe200000001ff */
[----:B------:R-:W-:Y:S01]  /*24b20*/  IMAD.MOV.U32 R36, RZ, RZ, R38 ;  /* 0x000000ffff247224 */ /* 0x000fe200078e0026 */
[----:B------:R-:W-:Y:S01]  /*24b30*/  MOV R62, 0xc ;  /* 0x0000000c003e7802 */ /* 0x000fe20000000f00 */
[----:B------:R-:W-:-:S02]  /*24b40*/  IMAD.MOV.U32 R63, RZ, RZ, -0x1 ;  /* 0xffffffffff3f7424 */ /* 0x000fc400078e00ff */
[----:B------:R-:W-:Y:S02]  /*24b50*/  IMAD.MOV.U32 R38, RZ, RZ, -0x30b135d2 ;  /* 0xcf4eca2eff267424 */ /* 0x000fe400078e00ff */
.L_x_6409:
[----:B-1----:R-:W-:Y:S05]  /*24b60*/  BSYNC B3 ;  /* 0x0000000000037941 */ /* 0x002fea0003800000 */
.L_x_6408:
        /* <DEDUP_REMOVED lines=97> */
[----:B------:R-:W-:Y:S05]  /*25180*/  CALL.REL.NOINC `($__internal_28_$__cuda_sm20_div_rn_f64_full) ;  /* 0x0002074000007944 */ /* 0x000fea0003c00000 */
[----:B------:R-:W-:Y:S02]  /*25190*/  IMAD.MOV.U32 R60, RZ, RZ, R68 ;  /* 0x000000ffff3c7224 */ /* 0x000fe400078e0044 */
[----:B------:R-:W-:Y:S02]  /*251a0*/  IMAD.MOV.U32 R61, RZ, RZ, R65 ;  /* 0x000000ffff3d7224 */ /* 0x000fe400078e0041 */
.L_x_6413:
[----:B------:R-:W-:Y:S05]  /*251b0*/  BSYNC B3 ;  /* 0x0000000000037941 */ /* 0x000fea0003800000 */
.L_x_6412:
        /* <DEDUP_REMOVED lines=22> */
[----:B------:R-:W-:Y:S05]  /*25320*/  CALL.REL.NOINC `($__internal_28_$__cuda_sm20_div_rn_f64_full) ;  /* 0x000205a000007944 */ /* 0x000fea0003c00000 */
[----:B------:R-:W-:Y:S02]  /*25330*/  IMAD.MOV.U32 R38, RZ, RZ, R68 ;  /* 0x000000ffff267224 */ /* 0x000fe400078e0044 */
[----:B------:R-:W-:Y:S02]  /*25340*/  IMAD.MOV.U32 R39, RZ, RZ, R65 ;  /* 0x000000ffff277224 */ /* 0x000fe400078e0041 */
.L_x_6415:
[----:B------:R-:W-:Y:S05]  /*25350*/  BSYNC B3 ;  /* 0x0000000000037941 */ /* 0x000fea0003800000 */
.L_x_6414:
        /* <DEDUP_REMOVED lines=21> */
[----:B-1----:R-:W-:Y:S05]  /*254b0*/  CALL.REL.NOINC `($__internal_29_$__cuda_sm20_dsqrt_rn_f64_mediumpath_v1) ;  /* 0x00020a7000007944 */ /* 0x002fea0003c00000 */
[----:B------:R-:W-:Y:S01]  /*254c0*/  MOV R66, R36 ;  /* 0x0000002400427202 */ /* 0x000fe20000000f00 */
[----:B------:R-:W-:Y:S02]  /*254d0*/  IMAD.MOV.U32 R67, RZ, RZ, R33 ;  /* 0x000000ffff437224 */ /* 0x000fe400078e0021 */
.L_x_6417:
[----:B------:R-:W-:Y:S05]  /*254e0*/  BSYNC B3 ;  /* 0x0000000000037941 */ /* 0x000fea0003800000 */
.L_x_6416:
        /* <DEDUP_REMOVED lines=22> */
.L_x_6419:
[----:B------:R-:W-:Y:S05]  /*25650*/  BSYNC B3 ;  /* 0x0000000000037941 */ /* 0x000fea0003800000 */
.L_x_6418:
        /* <DEDUP_REMOVED lines=26> */
.L_x_6422:
[----:B------:R-:W-:Y:S05]  /*25800*/  BSYNC B3 ;  /* 0x0000000000037941 */ /* 0x000fea0003800000 */
.L_x_6421:
        /* <DEDUP_REMOVED lines=66> */
.L_x_6424:
        /* <DEDUP_REMOVED lines=22> */
.L_x_6427:
[----:B------:R-:W-:Y:S05]  /*25d90*/  BSYNC B4 ;  /* 0x0000000000047941 */ /* 0x000fea0003800000 */
.L_x_6426:
        /* <DEDUP_REMOVED lines=15> */
.L_x_6425:
[----:B------:R-:W-:Y:S05]  /*25e90*/  BSYNC B3 ;  /* 0x0000000000037941 */ /* 0x000fea0003800000 */
.L_x_6423:
        /* <DEDUP_REMOVED lines=23> */
.L_x_6429:
[----:B------:R-:W-:Y:S05]  /*26010*/  BSYNC B3 ;  /* 0x0000000000037941 */ /* 0x000fea0003800000 */
.L_x_6428:
        /* <DEDUP_REMOVED lines=38> */
.L_x_6431:
[----:B------:R-:W-:Y:S05]  /*26280*/  BSYNC B2 ;  /* 0x0000000000027941 */ /* 0x000fea0003800000 */
.L_x_6430:
[----:B-1----:R1:W2:Y:S01]  /*26290*/  DMUL R40, R40, R32 ;  /* 0x0000002028287228 */ /* 0x0022a20000000000 */
[----:B------:R-:W-:Y:S05]  /*262a0*/  BRA `(.L_x_6432) ;  /* 0x000017c000007947 */ /* 0x000fea0003800000 */
.L_x_6420:
        /* <DEDUP_REMOVED lines=50> */
.L_x_6434:
[----:B------:R-:W-:Y:S05]  /*265d0*/  BSYNC B2 ;  /* 0x0000000000027941 */ /* 0x000fea0003800000 */
.L_x_6433:
        /* <DEDUP_REMOVED lines=10> */
.L_x_6436:
[----:B------:R-:W-:Y:S05]  /*26680*/  BSYNC B3 ;  /* 0x0000000000037941 */ /* 0x000fea0003800000 */
.L_x_6435:
        /* <DEDUP_REMOVED lines=9> */
[----:B-123--:R-:W-:Y:S05]  /*26720*/  CALL.REL.NOINC `($_ZN2at6native29vectorized_elementwise_kernelILi4EN48_GLOBAL__N__08322988_15_IGammaKernel_cu_cb51a28d10CalcIgammaIdEESt5arrayIPcLm3EEEEviT0_T1_$__internal_accurate_pow) ;  /* 0x0001faa000007944 */ /* 0x00efea0003c00000 */
[----:B------:R-:W-:Y:S05]  /*26730*/  BSYNC B2 ;  /* 0x0000000000027941 */ /* 0x000fea0003800000 */
.L_x_6437:
        /* <DEDUP_REMOVED lines=21> */
.L_x_6439:
[----:B------:R-:W1:Y:S01]  /*26890*/  DSETP.NEU.AND P1, PT, R48, 0.5, PT ;  /* 0x3fe000003000742a */ /* 0x000e620003f2d000 */
[----:B------:R-:W-:Y:S02]  /*268a0*/  ISETP.GE.AND P2, PT, R5, RZ, PT ;  /* 0x000000ff0500720c */ /* 0x000fe40003f46270 */
[----:B------:R-:W-:Y:S02]  /*268b0*/  ISETP.EQ.U32.AND P0, PT, R56, RZ, PT ;  /* 0x000000ff3800720c */ /* 0x000fe40003f02070 */
[----:B------:R-:W-:Y:S02]  /*268c0*/  MOV R34, RZ ;  /* 0x000000ff00227202 */ /* 0x000fe40000000f00 */
[----:B-1----:R-:W-:-:S04]  /*268d0*/  ISETP.EQ.AND.EX P0, PT, R41, -0x80000000, P1, P0 ;  /* 0x800000002900780c */ /* 0x002fc80000f02300 */
[----:B------:R-:W-:-:S04]  /*268e0*/  SEL R35, R73, RZ, P0 ;  /* 0x000000ff49237207 */ /* 0x000fc80000000000 */
[----:B------:R-:W-:Y:S02]  /*268f0*/  @!P2 LOP3.LUT R35, R35, 0x7ff00000, RZ, 0xfc, !PT ;  /* 0x7ff000002323a812 */ /* 0x000fe400078efcff */
.L_x_6440:
[----:B------:R-:W-:Y:S05]  /*26900*/  BSYNC B2 ;  /* 0x0000000000027941 */ /* 0x000fea0003800000 */
.L_x_6438:
        /* <DEDUP_REMOVED lines=18> */
.L_x_6443:
[----:B------:R1:W2:-:S06]  /*26a30*/  DADD R34, R4, R72 ;  /* 0x0000000004227229 */ /* 0x00028c0000000048 */
.L_x_6442:
[----:B------:R-:W-:Y:S05]  /*26a40*/  BSYNC B2 ;  /* 0x0000000000027941 */ /* 0x000fea0003800000 */
.L_x_6441:
[----:B------:R-:W3:-:S06]  /*26a50*/  DSETP.NEU.AND P0, PT, R72, 1, PT ;  /* 0x3ff000004800742a */ /* 0x000ecc0003f0d000 */
[----:B--23--:R-:W-:Y:S02]  /*26a60*/  FSEL R34, R34, RZ, P0 ;  /* 0x000000ff22227208 */ /* 0x00cfe40000000000 */
[----:B------:R-:W-:-:S06]  /*26a70*/  FSEL R35, R35, 1.875, P0 ;  /* 0x3ff0000023237808 */ /* 0x000fcc0000000000 */
[----:B------:R-:W2:-:S06]  /*26a80*/  DMUL R36, R36, R34 ;  /* 0x0000002224247228 */ /* 0x000e8c0000000000 */
[----:B--2---:R2:W3:Y:S01]  /*26a90*/  DMUL R40, R36, R32 ;  /* 0x0000002024287228 */ /* 0x0044e20000000000 */
[----:B------:R-:W-:Y:S05]  /*26aa0*/  BRA `(.L_x_6432) ;  /* 0x00000fc000007947 */ /* 0x000fea0003800000 */
.L_x_6407:
        /* <DEDUP_REMOVED lines=63> */
.L_x_6445:
[----:B------:R-:W-:Y:S05]  /*26ea0*/  BSYNC B2 ;  /* 0x0000000000027941 */ /* 0x000fea0003800000 */
.L_x_6444:
        /* <DEDUP_REMOVED lines=8> */
.L_x_6448:
        /* <DEDUP_REMOVED lines=67> */
.L_x_6453:
[----:B------:R-:W-:Y:S05]  /*27360*/  BSYNC B4 ;  /* 0x0000000000047941 */ /* 0x000fea0003800000 */
.L_x_6452:
[----:B------:R-:W-:Y:S01]  /*27370*/  IMAD.MOV.U32 R35, RZ, RZ, R69 ;  /* 0x000000ffff237224 */ /* 0x000fe200078e0045 */
[----:B------:R-:W-:Y:S01]  /*27380*/  MOV R49, R69 ;  /* 0x0000004500317202 */ /* 0x000fe20000000f00 */
[----:B------:R-:W-:Y:S02]  /*27390*/  IMAD.MOV.U32 R48, RZ, RZ, R68 ;  /* 0x000000ffff307224 */ /* 0x000fe400078e0044 */
.L_x_6451:
[----:B------:R-:W-:Y:S05]  /*273a0*/  BSYNC B3 ;  /* 0x0000000000037941 */ /* 0x000fea0003800000 */
.L_x_6450:
        /* <DEDUP_REMOVED lines=59> */
.L_x_6455:
[----:B------:R-:W-:Y:S05]  /*27760*/  BSYNC B2 ;  /* 0x0000000000027941 */ /* 0x000fea0003800000 */
.L_x_6454:
[----:B-1----:R-:W-:-:S04]  /*27770*/  DADD R54, -R54, R32 ;  /* 0x0000000036367229 */ /* 0x002fc80000000120 */
[----:B------:R-:W1:-:S10]  /*27780*/  DADD R32, -RZ, -R32 ;  /* 0x00000000ff207229 */ /* 0x000e540000000920 */
[----:B-1----:R-:W-:Y:S02]  /*27790*/  FSEL R34, R32, R54, !P3 ;  /* 0x0000003620227208 */ /* 0x002fe40005800000 */
[----:B------:R-:W-:Y:S01]  /*277a0*/  FSEL R35, R33, R55, !P3 ;  /* 0x0000003721237208 */ /* 0x000fe20005800000 */
[----:B------:R-:W-:Y:S05]  /*277b0*/  BRA `(.L_x_6449) ;  /* 0x0000001000007947 */ /* 0x000fea0003800000 */
.L_x_6447:
[----:B------:R2:W3:-:S06]  /*277c0*/  DADD R34, R4, R4 ;  /* 0x0000000004227229 */ /* 0x0004cc0000000004 */
.L_x_6449:
[----:B------:R-:W-:Y:S05]  /*277d0*/  BSYNC B5 ;  /* 0x0000000000057941 */ /* 0x000fea0003800000 */
.L_x_6446:
        /* <DEDUP_REMOVED lines=41> */
.L_x_6432:
[----:B------:R-:W-:Y:S05]  /*27a70*/  BSYNC B6 ;  /* 0x0000000000067941 */ /* 0x000fea0003800000 */
.L_x_6406:
        /* <DEDUP_REMOVED lines=12> */
.L_x_6461:
        /* <DEDUP_REMOVED lines=23> */
.L_x_6460:
[----:B------:R-:W-:Y:S05]  /*27cb0*/  BSYNC B5 ;  /* 0x0000000000057941 */ /* 0x000fea0003800000 */
.L_x_6459:
        /* <DEDUP_REMOVED lines=8> */
.L_x_6458:
        /* <DEDUP_REMOVED lines=23> */
.L_x_6462:
[----:B------:R-:W-:Y:S05]  /*27eb0*/  BSYNC B4 ;  /* 0x0000000000047941 */ /* 0x000fea0003800000 */
.L_x_6457:
[----:B------:R-:W-:Y:S05]  /*27ec0*/  BSYNC B3 ;  /* 0x0000000000037941 */ /* 0x000fea0003800000 */
.L_x_6456:
[----:B------:R-:W1:Y:S01]  /*27ed0*/  DADD R52, -R52, 1 ;  /* 0x3ff0000034347429 */ /* 0x000e620000000100 */
[----:B------:R-:W-:Y:S05]  /*27ee0*/  BRA `(.L_x_6265) ;  /* 0x0001d72000007947 */ /* 0x000fea0003800000 */
.L_x_6277:
        /* <DEDUP_REMOVED lines=110> */
.L_x_6469:
[----:B------:R-:W-:Y:S05]  /*285d0*/  BSYNC B4 ;  /* 0x0000000000047941 */ /* 0x000fea0003800000 */
.L_x_6468:
[----:B-1----:R-:W-:Y:S01]  /*285e0*/  IMAD.MOV.U32 R36, RZ, RZ, R38 ;  /* 0x000000ffff247224 */ /* 0x002fe200078e0026 */
[----:B------:R-:W-:Y:S01]  /*285f0*/  HFMA2.MMA R38, -RZ, RZ, -29.21875, -12.359375 ;  /* 0xcf4eca2eff267435 */ /* 0x000fe200000001ff */
[----:B------:R-:W-:Y:S01]  /*28600*/  MOV R37, R39 ;  /* 0x0000002700257202 */ /* 0x000fe20000000f00 */
[----:B------:R-:W-:-:S02]  /*28610*/  IMAD.MOV.U32 R62, RZ, RZ, 0xc ;  /* 0x0000000cff3e7424 */ /* 0x000fc400078e00ff */
[----:B------:R-:W-:Y:S02]  /*28620*/  IMAD.MOV.U32 R63, RZ, RZ, -0x1 ;  /* 0xffffffffff3f7424 */ /* 0x000fe400078e00ff */
[----:B------:R-:W-:Y:S02]  /*28630*/  IMAD.MOV.U32 R39, RZ, RZ, 0x418b2298 ;  /* 0x418b2298ff277424 */ /* 0x000fe400078e00ff */
.L_x_6467:
[----:B-1----:R-:W-:Y:S05]  /*28640*/  BSYNC B3 ;  /* 0x0000000000037941 */ /* 0x002fea0003800000 */
.L_x_6466:
        /* <DEDUP_REMOVED lines=100> */
.L_x_6471:
[----:B------:R-:W-:Y:S05]  /*28c90*/  BSYNC B3 ;  /* 0x0000000000037941 */ /* 0x000fea0003800000 */
.L_x_6470:
        /* <DEDUP_REMOVED lines=25> */
.L_x_6473:
[----:B------:R-:W-:Y:S05]  /*28e30*/  BSYNC B3 ;  /* 0x0000000000037941 */ /* 0x000fea0003800000 */
.L_x_6472:
        /* <DEDUP_REMOVED lines=24> */
.L_x_6475:
[----:B------:R-:W-:Y:S05]  /*28fc0*/  BSYNC B3 ;  /* 0x0000000000037941 */ /* 0x000fea0003800000 */
.L_x_6474:
        /* <DEDUP_REMOVED lines=22> */
.L_x_6477:
[----:B------:R-:W-:Y:S05]  /*29130*/  BSYNC B3 ;  /* 0x0000000000037941 */ /* 0x000fea0003800000 */
.L_x_6476:
        /* <DEDUP_REMOVED lines=26> */
.L_x_6480:
[----:B------:R-:W-:Y:S05]  /*292e0*/  BSYNC B3 ;  /* 0x0000000000037941 */ /* 0x000fea0003800000 */
.L_x_6479:
        /* <DEDUP_REMOVED lines=66> */
.L_x_6482:
        /* <DEDUP_REMOVED lines=22> */
.L_x_6485:
[----:B------:R-:W-:Y:S05]  /*29870*/  BSYNC B4 ;  /* 0x0000000000047941 */ /* 0x000fea0003800000 */
.L_x_6484:
        /* <DEDUP_REMOVED lines=15> */
.L_x_6483:
[----:B------:R-:W-:Y:S05]  /*29970*/  BSYNC B3 ;  /* 0x0000000000037941 */ /* 0x000fea0003800000 */
.L_x_6481:
        /* <DEDUP_REMOVED lines=23> */
.L_x_6487:
[----:B------:R-:W-:Y:S05]  /*29af0*/  BSYNC B3 ;  /* 0x0000000000037941 */ /* 0x000fea0003800000 */
.L_x_6486:
        /* <DEDUP_REMOVED lines=38> */
.L_x_6489:
[----:B------:R-:W-:Y:S05]  /*29d60*/  BSYNC B2 ;  /* 0x0000000000027941 */ /* 0x000fea0003800000 */
.L_x_6488:
[----:B-1----:R1:W2:Y:S01]  /*29d70*/  DMUL R32, R38, R32 ;  /* 0x0000002026207228 */ /* 0x0022a20000000000 */
[----:B------:R-:W-:Y:S05]  /*29d80*/  BRA `(.L_x_6490) ;  /* 0x000017c000007947 */ /* 0x000fea0003800000 */
.L_x_6478:
        /* <DEDUP_REMOVED lines=50> */
.L_x_6492:
[----:B------:R-:W-:Y:S05]  /*2a0b0*/  BSYNC B2 ;  /* 0x0000000000027941 */ /* 0x000fea0003800000 */
.L_x_6491:
[----:B------:R-:W-:Y:S01]  /*2a0c0*/  BSSY B3, `(.L_x_6493) ;  /* 0x000000a000037945 */ /* 0x000fe20003800000 */
[----:B------:R-:W-:Y:S05]  /*2a0d0*/  @P2 BRA P3, `(.L_x_6494) ;  /* 0x0000008000002947 */ /* 0x000fea0001800000 */
[----:B------:R-:W-:Y:S01]  /*2a0e0*/  MOV R68, R34 ;  /* 0x0000002200447202 */ /* 0x000fe20000000f00 */
[----:B------:R-:W-:Y:S01]  /*2a0f0*/  IMAD.MOV.U32 R65, RZ, RZ, R35 ;  /* 0x000000ffff417224 */ /* 0x000fe200078e0023 */
[----:B------:R-:W-:Y:S01]  /*2a100*/  MOV R67, R51 ;  /* 0x0000003300437202 */ /* 0x000fe20000000f00 */
[----:B------:R-:W-:Y:S01]  /*2a110*/  IMAD.MOV.U32 R70, RZ, RZ, R50 ;  /* 0x000000ffff467224 */ /* 0x000fe200078e0032 */
[----:B------:R-:W-:Y:S02]  /*2a120*/  MOV R66, 0x2a140 ;  /* 0x0002a14000427802 */ /* 0x000fe40000000f00 */
[----:B01----:R-:W-:Y:S05]  /*2a130*/  CALL.REL.NOINC `($__internal_28_$__cuda_sm20_div_rn_f64_full) ;  /* 0x0001b79000007944 */ /* 0x003fea0003c00000 */
[----:B------:R-:W-:Y:S02]  /*2a140*/  IMAD.MOV.U32 R72, RZ, RZ, R68 ;  /* 0x000000ffff487224 */ /* 0x000fe400078e0044 */
[----:B------:R-:W-:Y:S02]  /*2a150*/  IMAD.MOV.U32 R73, RZ, RZ, R65 ;  /* 0x000000ffff497224 */ /* 0x000fe400078e0041 */
.L_x_6494:
[----:B------:R-:W-:Y:S05]  /*2a160*/  BSYNC B3 ;  /* 0x0000000000037941 */ /* 0x000fea0003800000 */
.L_x_6493:
        /* <DEDUP_REMOVED lines=9> */
[----:B-123--:R-:W-:Y:S05]  /*2a200*/  CALL.REL.NOINC `($_ZN2at6native29vectorized_elementwise_kernelILi4EN48_GLOBAL__N__08322988_15_IGammaKernel_cu_cb51a28d10CalcIgammaIdEESt5arrayIPcLm3EEEEviT0_T1_$__internal_accurate_pow) ;  /* 0x0001bfc000007944 */ /* 0x00efea0003c00000 */
[----:B------:R-:W-:Y:S05]  /*2a210*/  BSYNC B2 ;  /* 0x0000000000027941 */ /* 0x000fea0003800000 */
.L_x_6495:
        /* <DEDUP_REMOVED lines=21> */
.L_x_6497:
[----:B------:R-:W1:Y:S01]  /*2a370*/  DSETP.NEU.AND P1, PT, R48, 0.5, PT ;  /* 0x3fe000003000742a */ /* 0x000e620003f2d000 */
[----:B------:R-:W-:Y:S01]  /*2a380*/  ISETP.GE.AND P2, PT, R5, RZ, PT ;  /* 0x000000ff0500720c */ /* 0x000fe20003f46270 */
[----:B------:R-:W-:Y:S01]  /*2a390*/  IMAD.MOV.U32 R34, RZ, RZ, RZ ;  /* 0x000000ffff227224 */ /* 0x000fe200078e00ff */
[----:B------:R-:W-:-:S04]  /*2a3a0*/  ISETP.EQ.U32.AND P0, PT, R56, RZ, PT ;  /* 0x000000ff3800720c */ /* 0x000fc80003f02070 */
[----:B-1----:R-:W-:-:S04]  /*2a3b0*/  ISETP.EQ.AND.EX P0, PT, R41, -0x80000000, P1, P0 ;  /* 0x800000002900780c */ /* 0x002fc80000f02300 */
[----:B------:R-:W-:-:S04]  /*2a3c0*/  SEL R35, R73, RZ, P0 ;  /* 0x000000ff49237207 */ /* 0x000fc80000000000 */
[----:B------:R-:W-:Y:S02]  /*2a3d0*/  @!P2 LOP3.LUT R35, R35, 0x7ff00000, RZ, 0xfc, !PT ;  /* 0x7ff000002323a812 */ /* 0x000fe400078efcff */
.L_x_6498:
[----:B------:R-:W-:Y:S05]  /*2a3e0*/  BSYNC B2 ;  /* 0x0000000000027941 */ /* 0x000fea0003800000 */
.L_x_6496:
        /* <DEDUP_REMOVED lines=18> */
.L_x_6501:
[----:B------:R1:W2:-:S06]  /*2a510*/  DADD R34, R4, R72 ;  /* 0x0000000004227229 */ /* 0x00028c0000000048 */
.L_x_6500:
[----:B------:R-:W-:Y:S05]  /*2a520*/  BSYNC B2 ;  /* 0x0000000000027941 */ /* 0x000fea0003800000 */
.L_x_6499:
[----:B------:R-:W3:-:S06]  /*2a530*/  DSETP.NEU.AND P0, PT, R72, 1, PT ;  /* 0x3ff000004800742a */ /* 0x000ecc0003f0d000 */
[----:B--23--:R-:W-:Y:S02]  /*2a540*/  FSEL R34, R34, RZ, P0 ;  /* 0x000000ff22227208 */ /* 0x00cfe40000000000 */
[----:B------:R-:W-:-:S06]  /*2a550*/  FSEL R35, R35, 1.875, P0 ;  /* 0x3ff0000023237808 */ /* 0x000fcc0000000000 */
[----:B------:R-:W2:-:S06]  /*2a560*/  DMUL R36, R36, R34 ;  /* 0x0000002224247228 */ /* 0x000e8c0000000000 */
[----:B--2---:R2:W3:Y:S01]  /*2a570*/  DMUL R32, R36, R32 ;  /* 0x0000002024207228 */ /* 0x0044e20000000000 */
[----:B------:R-:W-:Y:S05]  /*2a580*/  BRA `(.L_x_6490) ;  /* 0x00000fc000007947 */ /* 0x000fea0003800000 */
.L_x_6465:
        /* <DEDUP_REMOVED lines=63> */
.L_x_6503:
[----:B------:R-:W-:Y:S05]  /*2a980*/  BSYNC B2 ;  /* 0x0000000000027941 */ /* 0x000fea0003800000 */
.L_x_6502:
[----:B------:R-:W-:Y:S01]  /*2a990*/  BSSY B6, `(.L_x_6504) ;  /* 0x0000092000067945 */ /* 0x000fe20003800000 */
[----:B------:R-:W-:Y:S05]  /*2a9a0*/  @P3 BRA `(.L_x_6505) ;  /* 0x000008f000003947 */ /* 0x000fea0003800000 */
[----:B------:R-:W-:Y:S01]  /*2a9b0*/  BSSY B7, `(.L_x_6506) ;  /* 0x0000005000077945 */ /* 0x000fe20003800000 */
[----:B------:R-:W-:Y:S01]  /*2a9c0*/  IMAD.MOV.U32 R34, RZ, RZ, R48 ;  /* 0x000000ffff227224 */ /* 0x000fe200078e0030 */
[----:B0-----:R-:W-:Y:S01]  /*2a9d0*/  MOV R32, 0x2aa00 ;  /* 0x0002aa0000207802 */ /* 0x001fe20000000f00 */
[----:B------:R-:W-:Y:S02]  /*2a9e0*/  IMAD.MOV.U32 R33, RZ, RZ, R49 ;  /* 0x000000ffff217224 */ /* 0x000fe400078e0031 */
[----:B-1----:R-:W-:Y:S05]  /*2a9f0*/  CALL.REL.NOINC `($_ZN2at6native29vectorized_elementwise_kernelILi4EN48_GLOBAL__N__08322988_15_IGammaKernel_cu_cb51a28d10CalcIgammaIdEESt5arrayIPcLm3EEEEviT0_T1_$__internal_lgamma_pos) ;  /* 0x0001c04000007944 */ /* 0x002fea0003c00000 */
[----:B------:R-:W-:Y:S05]  /*2aa00*/  BSYNC B7 ;  /* 0x0000000000077941 */ /* 0x000fea0003800000 */
.L_x_6506:
        /* <DEDUP_REMOVED lines=67> */
.L_x_6511:
[----:B------:R-:W-:Y:S05]  /*2ae40*/  BSYNC B4 ;  /* 0x0000000000047941 */ /* 0x000fea0003800000 */
.L_x_6510:
[--C-:B------:R-:W-:Y:S01]  /*2ae50*/  IMAD.MOV.U32 R35, RZ, RZ, R69.reuse ;  /* 0x000000ffff237224 */ /* 0x100fe200078e0045 */
[----:B------:R-:W-:Y:S01]  /*2ae60*/  MOV R48, R68 ;  /* 0x0000004400307202 */ /* 0x000fe20000000f00 */
[----:B------:R-:W-:Y:S02]  /*2ae70*/  IMAD.MOV.U32 R49, RZ, RZ, R69 ;  /* 0x000000ffff317224 */ /* 0x000fe400078e0045 */
.L_x_6509:
[----:B------:R-:W-:Y:S05]  /*2ae80*/  BSYNC B3 ;  /* 0x0000000000037941 */ /* 0x000fea0003800000 */
.L_x_6508:
        /* <DEDUP_REMOVED lines=59> */
.L_x_6513:
[----:B------:R-:W-:Y:S05]  /*2b240*/  BSYNC B2 ;  /* 0x0000000000027941 */ /* 0x000fea0003800000 */
.L_x_6512:
[----:B-1----:R-:W-:-:S04]  /*2b250*/  DADD R54, -R54, R32 ;  /* 0x0000000036367229 */ /* 0x002fc80000000120 */
[----:B------:R-:W1:-:S10]  /*2b260*/  DADD R32, -RZ, -R32 ;  /* 0x00000000ff207229 */ /* 0x000e540000000920 */
[----:B-1----:R-:W-:Y:S02]  /*2b270*/  FSEL R36, R32, R54, !P3 ;  /* 0x0000003620247208 */ /* 0x002fe40005800000 */
[----:B------:R-:W-:Y:S01]  /*2b280*/  FSEL R37, R33, R55, !P3 ;  /* 0x0000003721257208 */ /* 0x000fe20005800000 */
[----:B------:R-:W-:Y:S05]  /*2b290*/  BRA `(.L_x_6507) ;  /* 0x0000001000007947 */ /* 0x000fea0003800000 */
.L_x_6505:
[----:B------:R2:W3:-:S06]  /*2b2a0*/  DADD R36, R4, R4 ;  /* 0x0000000004247229 */ /* 0x0004cc0000000004 */
.L_x_6507:
[----:B------:R-:W-:Y:S05]  /*2b2b0*/  BSYNC B6 ;  /* 0x0000000000067941 */ /* 0x000fea0003800000 */
.L_x_6504:
        /* <DEDUP_REMOVED lines=41> */
.L_x_6490:
[----:B------:R-:W-:Y:S05]  /*2b550*/  BSYNC B5 ;  /* 0x0000000000057941 */ /* 0x000fea0003800000 */
.L_x_6464:
        /* <DEDUP_REMOVED lines=29> */
[----:B------:R-:W-:Y:S01]  /*2b730*/  MOV R40, R68 ;  /* 0x0000004400287202 */ /* 0x000fe20000000f00 */
[----:B------:R-:W-:Y:S02]  /*2b740*/  IMAD.MOV.U32 R41, RZ, RZ, R65 ;  /* 0x000000ffff297224 */ /* 0x000fe400078e0041 */
.L_x_6515:
[----:B------:R-:W-:Y:S05]  /*2b750*/  BSYNC B3 ;  /* 0x0000000000037941 */ /* 0x000fea0003800000 */
.L_x_6514:
[----:B------:R-:W-:Y:S01]  /*2b760*/  HFMA2.MMA R56, -RZ, RZ, 0, 0 ;  /* 0x00000000ff387435 */ /* 0x000fe200000001ff */
[----:B------:R-:W-:Y:S01]  /*2b770*/  BSSY B4, `(.L_x_6516) ;  /* 0x0000055000047945 */ /* 0x000fe20003800000 */
[----:B------:R-:W-:Y:S01]  /*2b780*/  IMAD.MOV.U32 R4, RZ, RZ, RZ ;  /* 0x000000ffff047224 */ /* 0x000fe200078e00ff */
[----:B------:R-:W-:Y:S01]  /*2b790*/  CS2R R38, SRZ ;  /* 0x0000000000267805 */ /* 0x000fe2000001ff00 */
[----:B------:R-:W-:Y:S02]  /*2b7a0*/  IMAD.MOV.U32 R57, RZ, RZ, 0x3ff00000 ;  /* 0x3ff00000ff397424 */ /* 0x000fe400078e00ff */
.L_x_6523:
        /* <DEDUP_REMOVED lines=36> */
.L_x_6520:
[----:B------:R-:W-:Y:S05]  /*2b9f0*/  BSYNC B5 ;  /* 0x0000000000057941 */ /* 0x000fea0003800000 */
.L_x_6519:
        /* <DEDUP_REMOVED lines=22> */
.L_x_6522:
[----:B------:R-:W-:Y:S05]  /*2bb60*/  BSYNC B5 ;  /* 0x0000000000057941 */ /* 0x000fea0003800000 */
.L_x_6521:
[----:B------:R0:W1:Y:S01]  /*2bb70*/  DADD R56, -RZ, |R64| ;  /* 0x00000000ff387229 */ /* 0x0000620000000540 */
[----:B------:R-:W-:Y:S02]  /*2bb80*/  IMAD.MOV.U32 R40, RZ, RZ, R50 ;  /* 0x000000ffff287224 */ /* 0x000fe400078e0032 */
[----:B------:R-:W-:-:S03]  /*2bb90*/  IMAD.MOV.U32 R41, RZ, RZ, R51 ;  /* 0x000000ffff297224 */ /* 0x000fc600078e0033 */
.L_x_6518:
[----:B01----:R-:W-:Y:S05]  /*2bba0*/  BSYNC B3 ;  /* 0x0000000000037941 */ /* 0x003fea0003800000 */
.L_x_6517:
        /* <DEDUP_REMOVED lines=18> */
.L_x_6516:
[----:B------:R0:W1:Y:S01]  /*2bcd0*/  DMUL R52, R40, R32 ;  /* 0x0000002028347228 */ /* 0x0000620000000000 */
[----:B------:R-:W-:Y:S05]  /*2bce0*/  BRA `(.L_x_6265) ;  /* 0x0001992000007947 */ /* 0x000fea0003800000 */
.L_x_6463:
        /* <DEDUP_REMOVED lines=106> */
.L_x_6529:
[----:B------:R-:W-:Y:S05]  /*2c390*/  BSYNC B4 ;  /* 0x0000000000047941 */ /* 0x000fea0003800000 */
.L_x_6528:
[----:B-1----:R-:W-:Y:S01]  /*2c3a0*/  MOV R36, R38 ;  /* 0x0000002600247202 */ /* 0x002fe20000000f00 */
[----:B------:R-:W-:Y:S01]  /*2c3b0*/  IMAD.MOV.U32 R37, RZ, RZ, R39 ;  /* 0x000000ffff257224 */ /* 0x000fe200078e0027 */
[----:B------:R-:W-:Y:S01]  /*2c3c0*/  MOV R63, 0xffffffff ;  /* 0xffffffff003f7802 */ /* 0x000fe20000000f00 */
[----:B------:R-:W-:Y:S02]  /*2c3d0*/  IMAD.MOV.U32 R62, RZ, RZ, 0xc ;  /* 0x0000000cff3e7424 */ /* 0x000fe400078e00ff */
[----:B------:R-:W-:-:S02]  /*2c3e0*/  IMAD.MOV.U32 R38, RZ, RZ, -0x30b135d2 ;  /* 0xcf4eca2eff267424 */ /* 0x000fc400078e00ff */
[----:B------:R-:W-:Y:S02]  /*2c3f0*/  IMAD.MOV.U32 R39, RZ, RZ, 0x418b2298 ;  /* 0x418b2298ff277424 */ /* 0x000fe400078e00ff */
.L_x_6527:
[----:B-1----:R-:W-:Y:S05]  /*2c400*/  BSYNC B3 ;  /* 0x0000000000037941 */ /* 0x002fea0003800000 */
.L_x_6526:
        /* <DEDUP_REMOVED lines=99> */
.L_x_6531:
[----:B------:R-:W-:Y:S05]  /*2ca40*/  BSYNC B3 ;  /* 0x0000000000037941 */ /* 0x000fea0003800000 */
.L_x_6530:
        /* <DEDUP_REMOVED lines=25> */
.L_x_6533:
[----:B------:R-:W-:Y:S05]  /*2cbe0*/  BSYNC B3 ;  /* 0x0000000000037941 */ /* 0x000fea0003800000 */
.L_x_6532:
        /* <DEDUP_REMOVED lines=24> */
.L_x_6535:
[----:B------:R-:W-:Y:S05]  /*2cd70*/  BSYNC B3 ;  /* 0x0000000000037941 */ /* 0x000fea0003800000 */
.L_x_6534:
        /* <DEDUP_REMOVED lines=22> */
.L_x_6537:
[----:B------:R-:W-:Y:S05]  /*2cee0*/  BSYNC B3 ;  /* 0x0000000000037941 */ /* 0x000fea0003800000 */
.L_x_6536:
        /* <DEDUP_REMOVED lines=26> */
.L_x_6540:
[----:B------:R-:W-:Y:S05]  /*2d090*/  BSYNC B3 ;  /* 0x0000000000037941 */ /* 0x000fea0003800000 */
.L_x_6539:
        /* <DEDUP_REMOVED lines=66> */
.L_x_6542:
        /* <DEDUP_REMOVED lines=22> */
.L_x_6545:
[----:B------:R-:W-:Y:S05]  /*2d620*/  BSYNC B4 ;  /* 0x0000000000047941 */ /* 0x000fea0003800000 */
.L_x_6544:
        /* <DEDUP_REMOVED lines=15> */
.L_x_6543:
[----:B------:R-:W-:Y:S05]  /*2d720*/  BSYNC B3 ;  /* 0x0000000000037941 */ /* 0x000fea0003800000 */
.L_x_6541:
        /* <DEDUP_REMOVED lines=23> */
.L_x_6547:
[----:B------:R-:W-:Y:S05]  /*2d8a0*/  BSYNC B3 ;  /* 0x0000000000037941 */ /* 0x000fea0003800000 */
.L_x_6546:
        /* <DEDUP_REMOVED lines=38> */
.L_x_6549:
[----:B------:R-:W-:Y:S05]  /*2db10*/  BSYNC B2 ;  /* 0x0000000000027941 */ /* 0x000fea0003800000 */
.L_x_6548:
[----:B-1----:R1:W2:Y:S01]  /*2db20*/  DMUL R40, R40, R32 ;  /* 0x0000002028287228 */ /* 0x0022a20000000000 */
[----:B------:R-:W-:Y:S05]  /*2db30*/  BRA `(.L_x_6550) ;  /* 0x000017c000007947 */ /* 0x000fea0003800000 */
.L_x_6538:
        /* <DEDUP_REMOVED lines=50> */
.L_x_6552:
[----:B------:R-:W-:Y:S05]  /*2de60*/  BSYNC B2 ;  /* 0x0000000000027941 */ /* 0x000fea0003800000 */
.L_x_6551:
        /* <DEDUP_REMOVED lines=10> */
.L_x_6554:
[----:B------:R-:W-:Y:S05]  /*2df10*/  BSYNC B3 ;  /* 0x0000000000037941 */ /* 0x000fea0003800000 */
.L_x_6553:
        /* <DEDUP_REMOVED lines=9> */
[----:B-123--:R-:W-:Y:S05]  /*2dfb0*/  CALL.REL.NOINC `($_ZN2at6native29vectorized_elementwise_kernelILi4EN48_GLOBAL__N__08322988_15_IGammaKernel_cu_cb51a28d10CalcIgammaIdEESt5arrayIPcLm3EEEEviT0_T1_$__internal_accurate_pow) ;  /* 0x0001821000007944 */ /* 0x00efea0003c00000 */
[----:B------:R-:W-:Y:S05]  /*2dfc0*/  BSYNC B2 ;  /* 0x0000000000027941 */ /* 0x000fea0003800000 */
.L_x_6555:
        /* <DEDUP_REMOVED lines=21> */
.L_x_6557:
[----:B------:R-:W1:Y:S01]  /*2e120*/  DSETP.NEU.AND P1, PT, R48, 0.5, PT ;  /* 0x3fe000003000742a */ /* 0x000e620003f2d000 */
[----:B------:R-:W-:Y:S01]  /*2e130*/  ISETP.GE.AND P2, PT, R5, RZ, PT ;  /* 0x000000ff0500720c */ /* 0x000fe20003f46270 */
[----:B------:R-:W-:Y:S01]  /*2e140*/  IMAD.MOV.U32 R34, RZ, RZ, RZ ;  /* 0x000000ffff227224 */ /* 0x000fe200078e00ff */
[----:B------:R-:W-:-:S04]  /*2e150*/  ISETP.EQ.U32.AND P0, PT, R56, RZ, PT ;  /* 0x000000ff3800720c */ /* 0x000fc80003f02070 */
[----:B-1----:R-:W-:-:S04]  /*2e160*/  ISETP.EQ.AND.EX P0, PT, R41, -0x80000000, P1, P0 ;  /* 0x800000002900780c */ /* 0x002fc80000f02300 */
[----:B------:R-:W-:-:S04]  /*2e170*/  SEL R35, R73, RZ, P0 ;  /* 0x000000ff49237207 */ /* 0x000fc80000000000 */
[----:B------:R-:W-:Y:S02]  /*2e180*/  @!P2 LOP3.LUT R35, R35, 0x7ff00000, RZ, 0xfc, !PT ;  /* 0x7ff000002323a812 */ /* 0x000fe400078efcff */
.L_x_6558:
[----:B------:R-:W-:Y:S05]  /*2e190*/  BSYNC B2 ;  /* 0x0000000000027941 */ /* 0x000fea0003800000 */
.L_x_6556:
        /* <DEDUP_REMOVED lines=18> */
.L_x_6561:
[----:B------:R1:W2:-:S06]  /*2e2c0*/  DADD R34, R4, R72 ;  /* 0x0000000004227229 */ /* 0x00028c0000000048 */
.L_x_6560:
[----:B------:R-:W-:Y:S05]  /*2e2d0*/  BSYNC B2 ;  /* 0x0000000000027941 */ /* 0x000fea0003800000 */
.L_x_6559:
[----:B------:R-:W3:-:S06]  /*2e2e0*/  DSETP.NEU.AND P0, PT, R72, 1, PT ;  /* 0x3ff000004800742a */ /* 0x000ecc0003f0d000 */
[----:B--23--:R-:W-:Y:S02]  /*2e2f0*/  FSEL R34, R34, RZ, P0 ;  /* 0x000000ff22227208 */ /* 0x00cfe40000000000 */
[----:B------:R-:W-:-:S06]  /*2e300*/  FSEL R35, R35, 1.875, P0 ;  /* 0x3ff0000023237808 */ /* 0x000fcc0000000000 */
[----:B------:R-:W2:-:S06]  /*2e310*/  DMUL R36, R36, R34 ;  /* 0x0000002224247228 */ /* 0x000e8c0000000000 */
[----:B--2---:R2:W3:Y:S01]  /*2e320*/  DMUL R40, R36, R32 ;  /* 0x0000002024287228 */ /* 0x0044e20000000000 */
[----:B------:R-:W-:Y:S05]  /*2e330*/  BRA `(.L_x_6550) ;  /* 0x00000fc000007947 */ /* 0x000fea0003800000 */
.L_x_6525:
        /* <DEDUP_REMOVED lines=63> */
.L_x_6563:
[----:B------:R-:W-:Y:S05]  /*2e730*/  BSYNC B2 ;  /* 0x0000000000027941 */ /* 0x000fea0003800000 */
.L_x_6562:
[----:B------:R-:W-:Y:S01]  /*2e740*/  BSSY B6, `(.L_x_6564) ;  /* 0x0000092000067945 */ /* 0x000fe20003800000 */
[----:B------:R-:W-:Y:S05]  /*2e750*/  @P3 BRA `(.L_x_6565) ;  /* 0x000008f000003947 */ /* 0x000fea0003800000 */
[----:B------:R-:W-:Y:S01]  /*2e760*/  BSSY B7, `(.L_x_6566) ;  /* 0x0000005000077945 */ /* 0x000fe20003800000 */
[----:B------:R-:W-:Y:S01]  /*2e770*/  IMAD.MOV.U32 R34, RZ, RZ, R48 ;  /* 0x000000ffff227224 */ /* 0x000fe200078e0030 */
[----:B0-----:R-:W-:Y:S02]  /*2e780*/  MOV R33, R49 ;  /* 0x0000003100217202 */ /* 0x001fe40000000f00 */
[----:B------:R-:W-:Y:S02]  /*2e790*/  MOV R32, 0x2e7b0 ;  /* 0x0002e7b000207802 */ /* 0x000fe40000000f00 */
[----:B-1----:R-:W-:Y:S05]  /*2e7a0*/  CALL.REL.NOINC `($_ZN2at6native29vectorized_elementwise_kernelILi4EN48_GLOBAL__N__08322988_15_IGammaKernel_cu_cb51a28d10CalcIgammaIdEESt5arrayIPcLm3EEEEviT0_T1_$__internal_lgamma_pos) ;  /* 0x0001829000007944 */ /* 0x002fea0003c00000 */
[----:B------:R-:W-:Y:S05]  /*2e7b0*/  BSYNC B7 ;  /* 0x0000000000077941 */ /* 0x000fea0003800000 */
.L_x_6566:
        /* <DEDUP_REMOVED lines=67> */
.L_x_6571:
[----:B------:R-:W-:Y:S05]  /*2ebf0*/  BSYNC B4 ;  /* 0x0000000000047941 */ /* 0x000fea0003800000 */
.L_x_6570:
[----:B------:R-:W-:Y:S01]  /*2ec00*/  MOV R35, R69 ;  /* 0x0000004500237202 */ /* 0x000fe20000000f00 */
[----:B------:R-:W-:Y:S02]  /*2ec10*/  IMAD.MOV.U32 R48, RZ, RZ, R68 ;  /* 0x000000ffff307224 */ /* 0x000fe400078e0044 */
[----:B------:R-:W-:Y:S02]  /*2ec20*/  IMAD.MOV.U32 R49, RZ, RZ, R69 ;  /* 0x000000ffff317224 */ /* 0x000fe400078e0045 */
.L_x_6569:
[----:B------:R-:W-:Y:S05]  /*2ec30*/  BSYNC B3 ;  /* 0x0000000000037941 */ /* 0x000fea0003800000 */
.L_x_6568:
        /* <DEDUP_REMOVED lines=59> */
.L_x_6573:
[----:B------:R-:W-:Y:S05]  /*2eff0*/  BSYNC B2 ;  /* 0x0000000000027941 */ /* 0x000fea0003800000 */
.L_x_6572:
[----:B-1----:R-:W-:-:S04]  /*2f000*/  DADD R54, -R54, R32 ;  /* 0x0000000036367229 */ /* 0x002fc80000000120 */
[----:B------:R-:W1:-:S10]  /*2f010*/  DADD R32, -RZ, -R32 ;  /* 0x00000000ff207229 */ /* 0x000e540000000920 */
[----:B-1----:R-:W-:Y:S02]  /*2f020*/  FSEL R34, R32, R54, !P3 ;  /* 0x0000003620227208 */ /* 0x002fe40005800000 */
[----:B------:R-:W-:Y:S01]  /*2f030*/  FSEL R35, R33, R55, !P3 ;  /* 0x0000003721237208 */ /* 0x000fe20005800000 */
[----:B------:R-:W-:Y:S05]  /*2f040*/  BRA `(.L_x_6567) ;  /* 0x0000001000007947 */ /* 0x000fea0003800000 */
.L_x_6565:
[----:B------:R2:W3:-:S06]  /*2f050*/  DADD R34, R4, R4 ;  /* 0x0000000004227229 */ /* 0x0004cc0000000004 */
.L_x_6567:
[----:B------:R-:W-:Y:S05]  /*2f060*/  BSYNC B6 ;  /* 0x0000000000067941 */ /* 0x000fea0003800000 */
.L_x_6564:
        /* <DEDUP_REMOVED lines=41> */
.L_x_6550:
[----:B------:R-:W-:Y:S05]  /*2f300*/  BSYNC B5 ;  /* 0x0000000000057941 */ /* 0x000fea0003800000 */
.L_x_6524:
        /* <DEDUP_REMOVED lines=12> */
.L_x_6579:
        /* <DEDUP_REMOVED lines=22> */
[----:B------:R-:W-:Y:S02]  /*2f530*/  IMAD.MOV.U32 R69, RZ, RZ, R65 ;  /* 0x000000ffff457224 */ /* 0x000fe400078e0041 */
.L_x_6578:
[----:B------:R-:W-:Y:S05]  /*2f540*/  BSYNC B5 ;  /* 0x0000000000057941 */ /* 0x000fea0003800000 */
.L_x_6577:
        /* <DEDUP_REMOVED lines=8> */
.L_x_6576:
        /* <DEDUP_REMOVED lines=23> */
.L_x_6580:
[----:B------:R-:W-:Y:S05]  /*2f740*/  BSYNC B4 ;  /* 0x0000000000047941 */ /* 0x000fea0003800000 */
.L_x_6575:
[----:B------:R-:W-:Y:S05]  /*2f750*/  BSYNC B3 ;  /* 0x0000000000037941 */ /* 0x000fea0003800000 */
.L_x_6574:
[----:B------:R-:W1:Y:S01]  /*2f760*/  DADD R52, -R52, 1 ;  /* 0x3ff0000034347429 */ /* 0x000e620000000100 */
[----:B------:R-:W-:Y:S05]  /*2f770*/  BRA `(.L_x_6265) ;  /* 0x00015e9000007947 */ /* 0x000fea0003800000 */
.L_x_6276:
        /* <DEDUP_REMOVED lines=1895> */
[----:B-1----:R-:W-:Y:S05]  /*36df0*/  CALL.REL.NOINC `($__internal_28_$__cuda_sm20_div_rn_f64_full) ;  /* 0x0000ead000007944 */ /* 0x002fea0003c00000 */
[----:B------:R-:W-:Y:S01]  /*36e00*/  MOV R32, R68 ;  /* 0x0000004400207202 */ /* 0x000fe20000000f00 */
[----:B------:R-:W-:-:S02]  /*36e10*/  IMAD.MOV.U32 R33, RZ, RZ, R65 ;  /* 0x000000ffff217224 */ /* 0x000fc400078e0041 */
.L_x_6582:
[----:B------:R-:W-:Y:S05]  /*36e20*/  BSYNC B3 ;  /* 0x0000000000037941 */ /* 0x000fea0003800000 */
.L_x_6581:
        /* <DEDUP_REMOVED lines=20> */
[----:B------:R-:W-:Y:S05]  /*36f70*/  CALL.REL.NOINC `($__internal_28_$__cuda_sm20_div_rn_f64_full) ;  /* 0x0000e95000007944 */ /* 0x000fea0003c00000 */
[----:B------:R-:W-:Y:S02]  /*36f80*/  IMAD.MOV.U32 R69, RZ, RZ, R65 ;  /* 0x000000ffff457224 */ /* 0x000fe400078e0041 */
.L_x_6584:
[----:B------:R-:W-:Y:S05]  /*36f90*/  BSYNC B3 ;  /* 0x0000000000037941 */ /* 0x000fea0003800000 */
.L_x_6583:
        /* <DEDUP_REMOVED lines=72> */
.L_x_6589:
        /* <DEDUP_REMOVED lines=22> */
[----:B------:R-:W-:Y:S02]  /*37580*/  MOV R69, R65 ;  /* 0x0000004100457202 */ /* 0x000fe40000000f00 */
.L_x_6592:
[----:B------:R-:W-:Y:S05]  /*37590*/  BSYNC B6 ;  /* 0x0000000000067941 */ /* 0x000fea0003800000 */
.L_x_6591:
        /* <DEDUP_REMOVED lines=15> */
.L_x_6590:
[----:B------:R-:W-:Y:S05]  /*37690*/  BSYNC B5 ;  /* 0x0000000000057941 */ /* 0x000fea0003800000 */
.L_x_6588:
        /* <DEDUP_REMOVED lines=23> */
[----:B------:R-:W-:Y:S05]  /*37810*/  CALL.REL.NOINC `($__internal_29_$__cuda_sm20_dsqrt_rn_f64_mediumpath_v1) ;  /* 0x0000e71000007944 */ /* 0x000fea0003c00000 */
[----:B------:R-:W-:Y:S02]  /*37820*/  IMAD.MOV.U32 R32, RZ, RZ, R36 ;  /* 0x000000ffff207224 */ /* 0x000fe400078e0024 */
.L_x_6594:
[----:B------:R-:W-:Y:S05]  /*37830*/  BSYNC B5 ;  /* 0x0000000000057941 */ /* 0x000fea0003800000 */
.L_x_6593:
[----:B-1----:R1:W2:Y:S01]  /*37840*/  DADD R92, -RZ, -R32 ;  /* 0x00000000ff5c7229 */ /* 0x0022a20000000920 */
[----:B------:R-:W-:Y:S05]  /*37850*/  BRA `(.L_x_6587) ;  /* 0x0000085000007947 */ /* 0x000fea0003800000 */
.L_x_6586:
        /* <DEDUP_REMOVED lines=66> */
.L_x_6596:
        /* <DEDUP_REMOVED lines=23> */
.L_x_6599:
[----:B------:R-:W-:Y:S05]  /*37df0*/  BSYNC B6 ;  /* 0x0000000000067941 */ /* 0x000fea0003800000 */
.L_x_6598:
        /* <DEDUP_REMOVED lines=15> */
.L_x_6597:
[----:B------:R-:W-:Y:S05]  /*37ef0*/  BSYNC B5 ;  /* 0x0000000000057941 */ /* 0x000fea0003800000 */
.L_x_6595:
        /* <DEDUP_REMOVED lines=23> */
[----:B-1----:R-:W-:Y:S05]  /*38070*/  CALL.REL.NOINC `($__internal_29_$__cuda_sm20_dsqrt_rn_f64_mediumpath_v1) ;  /* 0x0000deb000007944 */ /* 0x002fea0003c00000 */
[----:B------:R-:W-:Y:S01]  /*38080*/  IMAD.MOV.U32 R92, RZ, RZ, R36 ;  /* 0x000000ffff5c7224 */ /* 0x000fe200078e0024 */
[----:B------:R-:W-:Y:S02]  /*38090*/  MOV R93, R33 ;  /* 0x00000021005d7202 */ /* 0x000fe40000000f00 */
.L_x_6600:
[----:B------:R-:W-:Y:S05]  /*380a0*/  BSYNC B5 ;  /* 0x0000000000057941 */ /* 0x000fea0003800000 */
.L_x_6587:
[----:B------:R-:W-:Y:S05]  /*380b0*/  BSYNC B3 ;  /* 0x0000000000037941 */ /* 0x000fea0003800000 */
.L_x_6585:
        /* <DEDUP_REMOVED lines=22> */
[----:B--2---:R-:W-:Y:S05]  /*38220*/  CALL.REL.NOINC `($__internal_29_$__cuda_sm20_dsqrt_rn_f64_mediumpath_v1) ;  /* 0x0000dd0000007944 */ /* 0x004fea0003c00000 */
[----:B------:R-:W-:Y:S02]  /*38230*/  IMAD.MOV.U32 R32, RZ, RZ, R36 ;  /* 0x000000ffff207224 */ /* 0x000fe400078e0024 */
.L_x_6602:
[----:B------:R-:W-:Y:S05]  /*38240*/  BSYNC B3 ;  /* 0x0000000000037941 */ /* 0x000fea0003800000 */
.L_x_6601:
        /* <DEDUP_REMOVED lines=13> */
.L_x_6604:
        /* <DEDUP_REMOVED lines=87> */
.L_x_6605:
[----:B------:R-:W-:Y:S05]  /*38890*/  BSYNC B2 ;  /* 0x0000000000027941 */ /* 0x000fea0003800000 */
.L_x_6603:
        /* <DEDUP_REMOVED lines=31> */
.L_x_6612:
        /* <DEDUP_REMOVED lines=323> */
.L_x_6608:
[----:B------:R-:W-:Y:S05]  /*39ec0*/  BSYNC B2 ;  /* 0x0000000000027941 */ /* 0x000fea0003800000 */
.L_x_6607:
        /* <DEDUP_REMOVED lines=26> */
[----:B0-----:R-:W-:Y:S05]  /*3a070*/  CALL.REL.NOINC `($__internal_28_$__cuda_sm20_div_rn_f64_full) ;  /* 0x0000b85000007944 */ /* 0x001fea0003c00000 */
[----:B------:R-:W-:Y:S02]  /*3a080*/  IMAD.MOV.U32 R69, RZ, RZ, R65 ;  /* 0x000000ffff457224 */ /* 0x000fe400078e0041 */
.L_x_6611:
[----:B------:R-:W-:Y:S05]  /*3a090*/  BSYNC B5 ;  /* 0x0000000000057941 */ /* 0x000fea0003800000 */
.L_x_6610:
[----:B------:R-:W-:Y:S01]  /*3a0a0*/  IADD3 R33, R33, 0x1, RZ ;  /* 0x0000000121217810 */ /* 0x000fe20007ffe0ff */
[----:B------:R1:W2:Y:S01]  /*3a0b0*/  DADD R100, -RZ, |R114| ;  /* 0x00000000ff647229 */ /* 0x0002a20000000572 */
[----:B------:R-:W-:Y:S01]  /*3a0c0*/  MOV R70, R68 ;  /* 0x0000004400467202 */ /* 0x000fe20000000f00 */
[----:B------:R-:W-:Y:S01]  /*3a0d0*/  IMAD.MOV.U32 R71, RZ, RZ, R69 ;  /* 0x000000ffff477224 */ /* 0x000fe200078e0045 */
[----:B------:R-:W-:-:S13]  /*3a0e0*/  ISETP.GE.U32.AND P0, PT, R33, 0x19, PT ;  /* 0x000000192100780c */ /* 0x000fda0003f06070 */
[----:B-12---:R-:W-:Y:S01]  /*3a0f0*/  @P0 CALL.REL.NOINC `(.L_x_6609) ;  /* 0x0000001000000944 */ /* 0x006fe20003c00000 */
[----:B------:R-:W-:Y:S05]  /*3a100*/  BRA `(.L_x_6612) ;  /* 0xffffe98000007947 */ /* 0x000fea000383ffff */
.L_x_6609:
[----:B------:R-:W-:Y:S05]  /*3a110*/  BSYNC B3 ;  /* 0x0000000000037941 */ /* 0x000fea0003800000 */
.L_x_6606:
        /* <DEDUP_REMOVED lines=55> */
.L_x_6614:
[----:B-12---:R-:W-:Y:S05]  /*3a490*/  BSYNC B2 ;  /* 0x0000000000027941 */ /* 0x006fea0003800000 */
.L_x_6613:
[----:B------:R-:W-:Y:S01]  /*3a4a0*/  BSSY B3, `(.L_x_6615) ;  /* 0x0000009000037945 */ /* 0x000fe20003800000 */
[----:B------:R-:W-:Y:S05]  /*3a4b0*/  @!P2 BRA `(.L_x_6616) ;  /* 0x000000700000a947 */ /* 0x000fea0003800000 */
[----:B------:R-:W-:Y:S01]  /*3a4c0*/  MOV R36, R42 ;  /* 0x0000002a00247202 */ /* 0x000fe20000000f00 */
[----:B------:R-:W-:Y:S01]  /*3a4d0*/  IMAD.MOV.U32 R54, RZ, RZ, R38 ;  /* 0x000000ffff367224 */ /* 0x000fe200078e0026 */
[----:B------:R-:W-:Y:S02]  /*3a4e0*/  MOV R42, R32 ;  /* 0x00000020002a7202 */ /* 0x000fe40000000f00 */
[----:B------:R-:W-:Y:S02]  /*3a4f0*/  MOV R38, 0x3a510 ;  /* 0x0003a51000267802 */ /* 0x000fe40000000f00 */
[----:B0-----:R-:W-:Y:S05]  /*3a500*/  CALL.REL.NOINC `($__internal_29_$__cuda_sm20_dsqrt_rn_f64_mediumpath_v1) ;  /* 0x0000ba2000007944 */ /* 0x001fea0003c00000 */
[----:B------:R-:W-:Y:S01]  /*3a510*/  IMAD.MOV.U32 R64, RZ, RZ, R36 ;  /* 0x000000ffff407224 */ /* 0x000fe200078e0024 */
[----:B------:R-:W-:Y:S02]  /*3a520*/  MOV R65, R33 ;  /* 0x0000002100417202 */ /* 0x000fe40000000f00 */
.L_x_6616:
[----:B------:R-:W-:Y:S05]  /*3a530*/  BSYNC B3 ;  /* 0x0000000000037941 */ /* 0x000fea0003800000 */
.L_x_6615:
        /* <DEDUP_REMOVED lines=19> */
[----:B0-----:R-:W-:Y:S05]  /*3a670*/  CALL.REL.NOINC `($__internal_28_$__cuda_sm20_div_rn_f64_full) ;  /* 0x0000b25000007944 */ /* 0x001fea0003c00000 */
[----:B------:R-:W-:Y:S02]  /*3a680*/  MOV R69, R65 ;  /* 0x0000004100457202 */ /* 0x000fe40000000f00 */
.L_x_6618:
[----:B------:R-:W-:Y:S05]  /*3a690*/  BSYNC B3 ;  /* 0x0000000000037941 */ /* 0x000fea0003800000 */
.L_x_6617:
[----:B------:R1:W2:Y:S01]  /*3a6a0*/  DFMA R52, R90, 0.5, R68 ;  /* 0x3fe000005a34782b */ /* 0x0002a20000000044 */
[----:B------:R-:W-:Y:S05]  /*3a6b0*/  BRA `(.L_x_6265) ;  /* 0x0000af5000007947 */ /* 0x000fea0003800000 */
.L_x_6269:
        /* <DEDUP_REMOVED lines=1895> */
[----:B0-----:R-:W-:Y:S05]  /*41d30*/  CALL.REL.NOINC `($__internal_28_$__cuda_sm20_div_rn_f64_full) ;  /* 0x00003b9000007944 */ /* 0x001fea0003c00000 */
[----:B------:R-:W-:Y:S01]  /*41d40*/  MOV R32, R68 ;  /* 0x0000004400207202 */ /* 0x000fe20000000f00 */
[----:B------:R-:W-:-:S02]  /*41d50*/  IMAD.MOV.U32 R33, RZ, RZ, R65 ;  /* 0x000000ffff217224 */ /* 0x000fc400078e0041 */
.L_x_6620:
[----:B------:R-:W-:Y:S05]  /*41d60*/  BSYNC B3 ;  /* 0x0000000000037941 */ /* 0x000fea0003800000 */
.L_x_6619:
        /* <DEDUP_REMOVED lines=22> */
.L_x_6622:
[----:B------:R-:W-:Y:S05]  /*41ed0*/  BSYNC B3 ;  /* 0x0000000000037941 */ /* 0x000fea0003800000 */
.L_x_6621:
        /* <DEDUP_REMOVED lines=72> */
.L_x_6627:
        /* <DEDUP_REMOVED lines=23> */
.L_x_6630:
[----:B------:R-:W-:Y:S05]  /*424d0*/  BSYNC B5 ;  /* 0x0000000000057941 */ /* 0x000fea0003800000 */
.L_x_6629:
        /* <DEDUP_REMOVED lines=15> */
.L_x_6628:
[----:B------:R-:W-:Y:S05]  /*425d0*/  BSYNC B4 ;  /* 0x0000000000047941 */ /* 0x000fea0003800000 */
.L_x_6626:
        /* <DEDUP_REMOVED lines=25> */
.L_x_6632:
[----:B------:R-:W-:Y:S05]  /*42770*/  BSYNC B4 ;  /* 0x0000000000047941 */ /* 0x000fea0003800000 */
.L_x_6631:
[----:B-1----:R1:W2:Y:S01]  /*42780*/  DADD R98, -RZ, -R32 ;  /* 0x00000000ff627229 */ /* 0x0022a20000000920 */
[----:B------:R-:W-:Y:S05]  /*42790*/  BRA `(.L_x_6625) ;  /* 0x0000085000007947 */ /* 0x000fea0003800000 */
.L_x_6624:
        /* <DEDUP_REMOVED lines=66> */
.L_x_6634:
        /* <DEDUP_REMOVED lines=23> */
.L_x_6637:
[----:B------:R-:W-:Y:S05]  /*42d30*/  BSYNC B5 ;  /* 0x0000000000057941 */ /* 0x000fea0003800000 */
.L_x_6636:
        /* <DEDUP_REMOVED lines=15> */
.L_x_6635:
[----:B------:R-:W-:Y:S05]  /*42e30*/  BSYNC B4 ;  /* 0x0000000000047941 */ /* 0x000fea0003800000 */
.L_x_6633:
        /* <DEDUP_REMOVED lines=26> */
.L_x_6638:
[----:B------:R-:W-:Y:S05]  /*42fe0*/  BSYNC B4 ;  /* 0x0000000000047941 */ /* 0x000fea0003800000 */
.L_x_6625:
[----:B------:R-:W-:Y:S05]  /*42ff0*/  BSYNC B3 ;  /* 0x0000000000037941 */ /* 0x000fea0003800000 */
.L_x_6623:
        /* <DEDUP_REMOVED lines=24> */
.L_x_6640:
[----:B------:R-:W-:Y:S05]  /*43180*/  BSYNC B3 ;  /* 0x0000000000037941 */ /* 0x000fea0003800000 */
.L_x_6639:
        /* <DEDUP_REMOVED lines=13> */
.L_x_6642:
        /* <DEDUP_REMOVED lines=87> */
.L_x_6643:
[----:B------:R-:W-:Y:S05]  /*437d0*/  BSYNC B2 ;  /* 0x0000000000027941 */ /* 0x000fea0003800000 */
.L_x_6641:
        /* <DEDUP_REMOVED lines=31> */
.L_x_6650:
        /* <DEDUP_REMOVED lines=320> */
.L_x_6646:
[----:B------:R-:W-:Y:S05]  /*44dd0*/  BSYNC B2 ;  /* 0x0000000000027941 */ /* 0x000fea0003800000 */
.L_x_6645:
        /* <DEDUP_REMOVED lines=27> */
[----:B------:R-:W-:Y:S01]  /*44f90*/  MOV R66, R68 ;  /* 0x0000004400427202 */ /* 0x000fe20000000f00 */
[----:B------:R-:W-:Y:S02]  /*44fa0*/  IMAD.MOV.U32 R67, RZ, RZ, R65 ;  /* 0x000000ffff437224 */ /* 0x000fe400078e0041 */
.L_x_6649:
[----:B------:R-:W-:Y:S05]  /*44fb0*/  BSYNC B4 ;  /* 0x0000000000047941 */ /* 0x000fea0003800000 */
.L_x_6648:
[----:B------:R-:W-:Y:S01]  /*44fc0*/  IADD3 R33, R33, 0x1, RZ ;  /* 0x0000000121217810 */ /* 0x000fe20007ffe0ff */
[----:B------:R1:W2:Y:S01]  /*44fd0*/  DADD R68, -RZ, |R114| ;  /* 0x00000000ff447229 */ /* 0x0002a20000000572 */
[----:B------:R-:W-:Y:S01]  /*44fe0*/  MOV R70, R66 ;  /* 0x0000004200467202 */ /* 0x000fe20000000f00 */
[----:B------:R-:W-:Y:S01]  /*44ff0*/  IMAD.MOV.U32 R71, RZ, RZ, R67 ;  /* 0x000000ffff477224 */ /* 0x000fe200078e0043 */
[----:B------:R-:W-:-:S13]  /*45000*/  ISETP.GE.U32.AND P0, PT, R33, 0x19, PT ;  /* 0x000000192100780c */ /* 0x000fda0003f06070 */
[----:B-12---:R-:W-:Y:S01]  /*45010*/  @P0 CALL.REL.NOINC `(.L_x_6647) ;  /* 0x0000001000000944 */ /* 0x006fe20003c00000 */
[----:B------:R-:W-:Y:S05]  /*45020*/  BRA `(.L_x_6650) ;  /* 0xffffe9a000007947 */ /* 0x000fea000383ffff */
.L_x_6647:
[----:B------:R-:W-:Y:S05]  /*45030*/  BSYNC B3 ;  /* 0x0000000000037941 */ /* 0x000fea0003800000 */
.L_x_6644:
        /* <DEDUP_REMOVED lines=55> */
.L_x_6652:
[----:B01----:R-:W-:Y:S05]  /*453b0*/  BSYNC B2 ;  /* 0x0000000000027941 */ /* 0x003fea0003800000 */
.L_x_6651:
[----:B------:R-:W-:Y:S01]  /*453c0*/  BSSY B3, `(.L_x_6653) ;  /* 0x0000009000037945 */ /* 0x000fe20003800000 */
[----:B------:R-:W-:Y:S05]  /*453d0*/  @!P2 BRA `(.L_x_6654) ;  /* 0x000000700000a947 */ /* 0x000fea0003800000 */
[----:B------:R-:W-:Y:S01]  /*453e0*/  MOV R36, R42 ;  /* 0x0000002a00247202 */ /* 0x000fe20000000f00 */
[----:B------:R-:W-:Y:S01]  /*453f0*/  IMAD.MOV.U32 R39, RZ, RZ, R55 ;  /* 0x000000ffff277224 */ /* 0x000fe200078e0037 */
[----:B------:R-:W-:Y:S02]  /*45400*/  MOV R42, R32 ;  /* 0x00000020002a7202 */ /* 0x000fe40000000f00 */
[----:B------:R-:W-:Y:S02]  /*45410*/  MOV R38, 0x45430 ;  /* 0x0004543000267802 */ /* 0x000fe40000000f00 */
[----:B------:R-:W-:Y:S05]  /*45420*/  CALL.REL.NOINC `($__internal_29_$__cuda_sm20_dsqrt_rn_f64_mediumpath_v1) ;  /* 0x00000b0000007944 */ /* 0x000fea0003c00000 */
[----:B------:R-:W-:Y:S01]  /*45430*/  IMAD.MOV.U32 R64, RZ, RZ, R36 ;  /* 0x000000ffff407224 */ /* 0x000fe200078e0024 */
[----:B------:R-:W-:Y:S02]  /*45440*/  MOV R65, R33 ;  /* 0x0000002100417202 */ /* 0x000fe40000000f00 */
.L_x_6654:
[----:B------:R-:W-:Y:S05]  /*45450*/  BSYNC B3 ;  /* 0x0000000000037941 */ /* 0x000fea0003800000 */
.L_x_6653:
        /* <DEDUP_REMOVED lines=21> */
.L_x_6656:
[----:B------:R-:W-:Y:S05]  /*455b0*/  BSYNC B3 ;  /* 0x0000000000037941 */ /* 0x000fea0003800000 */
.L_x_6655:
[----:B------:R1:W2:Y:S01]  /*455c0*/  DFMA R52, R96, 0.5, R68 ;  /* 0x3fe000006034782b */ /* 0x0002a20000000044 */
[----:B------:R-:W-:Y:S05]  /*455d0*/  BRA `(.L_x_6265) ;  /* 0x0000003000007947 */ /* 0x000fea0003800000 */
.L_x_6266:
[----:B------:R-:W0:Y:S01]  /*455e0*/  DSETP.GT.AND P0, PT, R50, RZ, PT ;  /* 0x000000ff3200722a */ /* 0x000e220003f04000 */
[----:B------:R-:W-:-:S05]  /*455f0*/  IMAD.MOV.U32 R52, RZ, RZ, RZ ;  /* 0x000000ffff347224 */ /* 0x000fca00078e00ff */
[----:B0-----:R-:W-:-:S03]  /*45600*/  FSEL R53, RZ, +QNAN , P0 ;  /* 0x7ff80000ff357808 */ /* 0x001fc60000000000 */
.L_x_6265:
[----:B------:R-:W-:Y:S05]  /*45610*/  BSYNC B0 ;  /* 0x0000000000007941 */ /* 0x000fea0003800000 */
.L_x_6264:
[----:B01----:R-:W-:Y:S01]  /*45620*/  MOV R4, R0 ;  /* 0x0000000000047202 */ /* 0x003fe20000000f00 */
[----:B------:R-:W-:-:S04]  /*45630*/  IMAD.MOV.U32 R5, RZ, RZ, 0x0 ;  /* 0x00000000ff057424 */ /* 0x000fc800078e00ff */
[----:B------:R-:W-:Y:S05]  /*45640*/  RET.REL.NODEC R4 `(_ZN2at6native29vectorized_elementwise_kernelILi4EN48_GLOBAL__N__08322988_15_IGammaKernel_cu_cb51a28d10CalcIgammaIdEESt5arrayIPcLm3EEEEviT0_T1_) ;  /* 0xfffba9b004007950 */ /* 0x000fea0003c3ffff */
        .weak           $__internal_27_$__cuda_sm20_dblrcp_rn_slowpath_v3
        .type           $__internal_27_$__cuda_sm20_dblrcp_rn_slowpath_v3,@function
        .size           $__internal_27_$__cuda_sm20_dblrcp_rn_slowpath_v3,($__internal_28_$__cuda_sm20_div_rn_f64_full - $__internal_27_$__cuda_sm20_dblrcp_rn_slowpath_v3)
$__internal_27_$__cuda_sm20_dblrcp_rn_slowpath_v3:
        /* <DEDUP_REMOVED lines=24> */
.L_x_6660:
        /* <DEDUP_REMOVED lines=9> */
.L_x_6658:
[----:B------:R-:W-:Y:S02]  /*45860*/  LOP3.LUT R43, R39, 0x80000, RZ, 0xfc, !PT ;  /* 0x00080000272b7812 */ /* 0x000fe400078efcff */
[----:B------:R-:W-:Y:S02]  /*45870*/  MOV R42, R38 ;  /* 0x00000026002a7202 */ /* 0x000fe40000000f00 */
.L_x_6659:
[----:B------:R-:W-:Y:S05]  /*45880*/  BSYNC B2 ;  /* 0x0000000000027941 */ /* 0x000fea0003800000 */
.L_x_6657:
[----:B------:R-:W-:Y:S01]  /*45890*/  IMAD.MOV.U32 R37, RZ, RZ, 0x0 ;  /* 0x00000000ff257424 */ /* 0x000fe200078e00ff */
[----:B01----:R-:W-:Y:S01]  /*458a0*/  MOV R39, R43 ;  /* 0x0000002b00277202 */ /* 0x003fe20000000f00 */
[----:B------:R-:W-:Y:S02]  /*458b0*/  IMAD.MOV.U32 R38, RZ, RZ, R42 ;  /* 0x000000ffff267224 */ /* 0x000fe400078e002a */
[----:B------:R-:W-:Y:S05]  /*458c0*/  RET.REL.NODEC R36 `(_ZN2at6native29vectorized_elementwise_kernelILi4EN48_GLOBAL__N__08322988_15_IGammaKernel_cu_cb51a28d10CalcIgammaIdEESt5arrayIPcLm3EEEEviT0_T1_) ;  /* 0xfffba73024007950 */ /* 0x000fea0003c3ffff */
        .weak           $__internal_28_$__cuda_sm20_div_rn_f64_full
        .type           $__internal_28_$__cuda_sm20_div_rn_f64_full,@function
        .size           $__internal_28_$__cuda_sm20_div_rn_f64_full,($__internal_29_$__cuda_sm20_dsqrt_rn_f64_mediumpath_v1 - $__internal_28_$__cuda_sm20_div_rn_f64_full)
$__internal_28_$__cuda_sm20_div_rn_f64_full:
        /* <DEDUP_REMOVED lines=73> */
.L_x_6662:
        /* <DEDUP_REMOVED lines=17> */
.L_x_6665:
[----:B------:R-:W-:Y:S02]  /*45e70*/  LOP3.LUT R65, R101, 0x80000, RZ, 0xfc, !PT ;  /* 0x0008000065417812 */ /* 0x000fe400078efcff */
[----:B------:R-:W-:-:S03]  /*45e80*/  MOV R110, R100 ;  /* 0x00000064006e7202 */ /* 0x000fc60000000f00 */
[----:B------:R-:W-:Y:S01]  /*45e90*/  IMAD.MOV.U32 R111, RZ, RZ, R65 ;  /* 0x000000ffff6f7224 */ /* 0x000fe200078e0041 */
[----:B------:R-:W-:Y:S05]  /*45ea0*/  BRA `(.L_x_6663) ;  /* 0x0000003000007947 */ /* 0x000fea0003800000 */
.L_x_6664:
[----:B------:R-:W-:Y:S02]  /*45eb0*/  LOP3.LUT R65, R109, 0x80000, RZ, 0xfc, !PT ;  /* 0x000800006d417812 */ /* 0x000fe400078efcff */
[----:B------:R-:W-:-:S03]  /*45ec0*/  MOV R110, R108 ;  /* 0x0000006c006e7202 */ /* 0x000fc60000000f00 */
[----:B------:R-:W-:Y:S02]  /*45ed0*/  IMAD.MOV.U32 R111, RZ, RZ, R65 ;  /* 0x000000ffff6f7224 */ /* 0x000fe400078e0041 */
.L_x_6663:
[----:B------:R-:W-:Y:S05]  /*45ee0*/  BSYNC B2 ;  /* 0x0000000000027941 */ /* 0x000fea0003800000 */
.L_x_6661:
[----:B------:R-:W-:Y:S01]  /*45ef0*/  HFMA2.MMA R67, -RZ, RZ, 0, 0 ;  /* 0x00000000ff437435 */ /* 0x000fe200000001ff */
[----:B------:R-:W-:Y:S01]  /*45f00*/  MOV R68, R110 ;  /* 0x0000006e00447202 */ /* 0x000fe20000000f00 */
[----:B------:R-:W-:-:S04]  /*45f10*/  IMAD.MOV.U32 R65, RZ, RZ, R111 ;  /* 0x000000ffff417224 */ /* 0x000fc800078e006f */
[----:B------:R-:W-:Y:S05]  /*45f20*/  RET.REL.NODEC R66 `(_ZN2at6native29vectorized_elementwise_kernelILi4EN48_GLOBAL__N__08322988_15_IGammaKernel_cu_cb51a28d10CalcIgammaIdEESt5arrayIPcLm3EEEEviT0_T1_) ;  /* 0xfffba0d042007950 */ /* 0x000fea0003c3ffff */
        .weak           $__internal_29_$__cuda_sm20_dsqrt_rn_f64_mediumpath_v1
        .type           $__internal_29_$__cuda_sm20_dsqrt_rn_f64_mediumpath_v1,@function
        .size           $__internal_29_$__cuda_sm20_dsqrt_rn_f64_mediumpath_v1,($_ZN2at6native29vectorized_elementwise_kernelILi4EN48_GLOBAL__N__08322988_15_IGammaKernel_cu_cb51a28d10CalcIgammaIdEESt5arrayIPcLm3EEEEviT0_T1_$__internal_accurate_pow - $__internal_29_$__cuda_sm20_dsqrt_rn_f64_mediumpath_v1)
$__internal_29_$__cuda_sm20_dsqrt_rn_f64_mediumpath_v1:
        /* <DEDUP_REMOVED lines=13> */
.L_x_6667:
        /* <DEDUP_REMOVED lines=24> */
.L_x_6669:
[----:B------:R0:W1:-:S06]  /*46180*/  DADD R36, R54, R54 ;  /* 0x0000000036247229 */ /* 0x00004c0000000036 */
.L_x_6668:
[----:B------:R-:W-:Y:S05]  /*46190*/  BSYNC B2 ;  /* 0x0000000000027941 */ /* 0x000fea0003800000 */
.L_x_6666:
[----:B------:R-:W-:Y:S01]  /*461a0*/  MOV R39, 0x0 ;  /* 0x0000000000277802 */ /* 0x000fe20000000f00 */
[----:B-1----:R-:W-:-:S03]  /*461b0*/  IMAD.MOV.U32 R33, RZ, RZ, R37 ;  /* 0x000000ffff217224 */ /* 0x002fc600078e0025 */
[----:B------:R-:W-:Y:S05]  /*461c0*/  RET.REL.NODEC R38 `(_ZN2at6native29vectorized_elementwise_kernelILi4EN48_GLOBAL__N__08322988_15_IGammaKernel_cu_cb51a28d10CalcIgammaIdEESt5arrayIPcLm3EEEEviT0_T1_) ;  /* 0xfffb9e3026007950 */ /* 0x000fea0003c3ffff */
        .type           $_ZN2at6native29vectorized_elementwise_kernelILi4EN48_GLOBAL__N__08322988_15_IGammaKernel_cu_cb51a28d10CalcIgammaIdEESt5arrayIPcLm3EEEEviT0_T1_$__internal_accurate_pow,@function
        .size           $_ZN2at6native29vectorized_elementwise_kernelILi4EN48_GLOBAL__N__08322988_15_IGammaKernel_cu_cb51a28d10CalcIgammaIdEESt5arrayIPcLm3EEEEviT0_T1_$__internal_accurate_pow,($_ZN2at6native29vectorized_elementwise_kernelILi4EN48_GLOBAL__N__08322988_15_IGammaKernel_cu_cb51a28d10CalcIgammaIdEESt5arrayIPcLm3EEEEviT0_T1_$__internal_lgamma_pos - $_ZN2at6native29vectorized_elementwise_kernelILi4EN48_GLOBAL__N__08322988_15_IGammaKernel_cu_cb51a28d10CalcIgammaIdEESt5arrayIPcLm3EEEEviT0_T1_$__internal_accurate_pow)
$_ZN2at6native29vectorized_elementwise_kernelILi4EN48_GLOBAL__N__08322988_15_IGammaKernel_cu_cb51a28d10CalcIgammaIdEESt5arrayIPcLm3EEEEviT0_T1_$__internal_accurate_pow:
        /* <DEDUP_REMOVED lines=126> */
.L_x_6670:
        /* <DEDUP_REMOVED lines=8> */
[----:B------:R-:W-:Y:S06]  /*46a30*/  RET.REL.NODEC R42 `(_ZN2at6native29vectorized_elementwise_kernelILi4EN48_GLOBAL__N__08322988_15_IGammaKernel_cu_cb51a28d10CalcIgammaIdEESt5arrayIPcLm3EEEEviT0_T1_) ;  /* 0xfffb95c02a007950 */ /* 0x000fec0003c3ffff */
        .type           $_ZN2at6native29vectorized_elementwise_kernelILi4EN48_GLOBAL__N__08322988_15_IGammaKernel_cu_cb51a28d10CalcIgammaIdEESt5arrayIPcLm3EEEEviT0_T1_$__internal_lgamma_pos,@function
        .size           $_ZN2at6native29vectorized_elementwise_kernelILi4EN48_GLOBAL__N__08322988_15_IGammaKernel_cu_cb51a28d10CalcIgammaIdEESt5arrayIPcLm3EEEEviT0_T1_$__internal_lgamma_pos,(.L_x_6750 - $_ZN2at6native29vectorized_elementwise_kernelILi4EN48_GLOBAL__N__08322988_15_IGammaKernel_cu_cb51a28d10CalcIgammaIdEESt5arrayIPcLm3EEEEviT0_T1_$__internal_lgamma_pos)
$_ZN2at6native29vectorized_elementwise_kernelILi4EN48_GLOBAL__N__08322988_15_IGammaKernel_cu_cb51a28d10CalcIgammaIdEESt5arrayIPcLm3EEEEviT0_T1_$__internal_lgamma_pos:
        /* <DEDUP_REMOVED lines=82> */
.L_x_6675:
        /* <DEDUP_REMOVED lines=8> */
.L_x_6674:
        /* <DEDUP_REMOVED lines=26> */
.L_x_6673:
        /* <DEDUP_REMOVED lines=24> */
.L_x_6672:
        /* <DEDUP_REMOVED lines=38> */
.L_x_6679:
[----:B------:R-:W-:Y:S05]  /*47560*/  BSYNC B4 ;  /* 0x0000000000047941 */ /* 0x000fea0003800000 */
.L_x_6678:
[----:B------:R0:W1:Y:S01]  /*47570*/  DADD R34, R34, R110 ;  /* 0x0000000022227229 */ /* 0x000062000000006e */
[----:B------:R-:W-:Y:S05]  /*47580*/  BRA `(.L_x_6676) ;  /* 0x000004a000007947 */ /* 0x000fea0003800000 */
.L_x_6677:
        /* <DEDUP_REMOVED lines=66> */
.L_x_6680:
        /* <DEDUP_REMOVED lines=8> */
.L_x_6676:
[----:B------:R-:W-:Y:S05]  /*47a30*/  BSYNC B3 ;  /* 0x0000000000037941 */ /* 0x000fea0003800000 */
.L_x_6671:
[----:B0-----:R-:W-:Y:S01]  /*47a40*/  HFMA2.MMA R37, -RZ, RZ, 0, 0 ;  /* 0x00000000ff257435 */ /* 0x001fe200000001ff */
[----:B------:R-:W-:Y:S01]  /*47a50*/  IMAD.MOV.U32 R36, RZ, RZ, R32 ;  /* 0x000000ffff247224 */ /* 0x000fe200078e0020 */
[----:B-1----:R-:W-:-:S04]  /*47a60*/  MOV R33, R35 ;  /* 0x0000002300217202 */ /* 0x002fc80000000f00 */
[----:B------:R-:W-:Y:S05]  /*47a70*/  RET.REL.NODEC R36 `(_ZN2at6native29vectorized_elementwise_kernelILi4EN48_GLOBAL__N__08322988_15_IGammaKernel_cu_cb51a28d10CalcIgammaIdEESt5arrayIPcLm3EEEEviT0_T1_) ;  /* 0xfffb858024007950 */ /* 0x000fea0003c3ffff */
.L_x_6681:
        /* <DEDUP_REMOVED lines=16> */
.L_x_6750:


//--------------------- .text._ZN2at6native29vectorized_elementwise_kernelILi8EN48_GLOBAL__N__08322988_15_IGammaKernel_cu_cb51a28d10CalcIgammaIdEESt5arrayIPcLm3EEEEviT0_T1_ --------------------------
	.section	.text._ZN2at6native29vectorized_elementwise_kernelILi8EN48_GLOBAL__N__08322988_15_IGammaKernel_cu_cb51a28d10CalcIgammaIdEESt5arrayIPcLm3EEEEviT0_T1_,"ax",@progbits
	.sectioninfo	@"SHI_REGISTERS=4"
	.align	128
.text._ZN2at6native29vectorized_elementwise_kernelILi8EN48_GLOBAL__N__08322988_15_IGammaKernel_cu_cb51a28d10CalcIgammaIdEESt5arrayIPcLm3EEEEviT0_T1_:
        .type           _ZN2at6native29vectorized_elementwise_kernelILi8EN48_GLOBAL__N__08322988_15_IGammaKernel_cu_cb51a28d10CalcIgammaIdEESt5arrayIPcLm3EEEEviT0_T1_,@function
        .size           _ZN2at6native29vectorized_elementwise_kernelILi8EN48_GLOBAL__N__08322988_15_IGammaKernel_cu_cb51a28d10CalcIgammaIdEESt5arrayIPcLm3EEEEviT0_T1_,(.L_x_6758 - _ZN2at6native29vectorized_elementwise_kernelILi8EN48_GLOBAL__N__08322988_15_IGammaKernel_cu_cb51a28d10CalcIgammaIdEESt5arrayIPcLm3EEEEviT0_T1_)
        .other          _ZN2at6native29vectorized_elementwise_kernelILi8EN48_GLOBAL__N__08322988_15_IGammaKernel_cu_cb51a28d10CalcIgammaIdEESt5arrayIPcLm3EEEEviT0_T1_,@"STO_CUDA_ENTRY STV_DEFAULT"
_ZN2at6native29vectorized_elementwise_kernelILi8EN48_GLOBAL__N__08322988_15_IGammaKernel_cu_cb51a28d10CalcIgammaIdEESt5arrayIPcLm3EEEEviT0_T1_:
[----:B------:R-:W-:Y:S02]  /*0000*/  MOV R1, c[0x0][0x28] ;  /* 0x00000a0000017a02 */ /* 0x000fe40000000f00 */
[----:B------:R-:W-:Y:S05]  /*0010*/  EXIT ;  /* 0x000000000000794d */ /* 0x000fea0003800000 */
.L_x_6682:
        /* <DEDUP_REMOVED lines=14> */
.L_x_6758:


//--------------------- .nv.global.init           --------------------------
	.section	.nv.global.init,"aw",@progbits
	.align	16
.nv.global.init:
	.type		__cudart_sin_cos_coeffs,@object
	.size		__cudart_sin_cos_coeffs,($str$6 - __cudart_sin_cos_coeffs)
__cudart_sin_cos_coeffs:
        /* <DEDUP_REMOVED lines=8> */
	.type		$str$6,@object
	.size		$str$6,(__unnamed_3 - $str$6)
$str$6:
        /*0080*/ 	.byte	0x66, 0x61, 0x6c, 0x73, 0x65, 0x00
	.type		__unnamed_3,@object
	.size		__unnamed_3,(__unnamed_1 - __unnamed_3)
__unnamed_3:
        /*0086*/ 	.byte	0x66, 0x65, 0x74, 0x63, 0x68, 0x5f, 0x61, 0x6e, 0x64, 0x5f, 0x63, 0x61, 0x73, 0x74, 0x00
	.type		__unnamed_1,@object
	.size		__unnamed_1,(__unnamed_2 - __unnamed_1)
__unnamed_1:
        /*0095*/ 	.byte	0x66, 0x65, 0x74, 0x63, 0x68, 0x5f, 0x61, 0x6e, 0x64, 0x5f, 0x63, 0x61, 0x73, 0x74, 0x00
	.type		__unnamed_2,@object
	.size		__unnamed_2,(__unnamed_4 - __unnamed_2)
__unnamed_2:
        /*00a4*/ 	.byte	0x63, 0x61, 0x73, 0x74, 0x5f, 0x61, 0x6e, 0x64, 0x5f, 0x73, 0x74, 0x6f, 0x72, 0x65, 0x00
	.type		__unnamed_4,@object
	.size		__unnamed_4,($str$7 - __unnamed_4)
__unnamed_4:
        /*00b3*/ 	.byte	0x63, 0x61, 0x73, 0x74, 0x5f, 0x61, 0x6e, 0x64, 0x5f, 0x73, 0x74, 0x6f, 0x72, 0x65, 0x00
	.type		$str$7,@object
	.size		$str$7,(.L_33 - $str$7)
$str$7:
        /*00c2*/ 	.byte	0x2f, 0x72, 0x6f, 0x6f, 0x74, 0x2f, 0x2e, 0x70, 0x79, 0x65, 0x6e, 0x76, 0x2f, 0x76, 0x65, 0x72
        /*00d2*/ 	.byte	0x73, 0x69, 0x6f, 0x6e, 0x73, 0x2f, 0x33, 0x2e, 0x31, 0x33, 0x2e, 0x31, 0x32, 0x2f, 0x6c, 0x69
        /*00e2*/ 	.byte	0x62, 0x2f, 0x70, 0x79, 0x74, 0x68, 0x6f, 0x6e, 0x33, 0x2e, 0x31, 0x33, 0x2f, 0x73, 0x69, 0x74
        /*00f2*/ 	.byte	0x65, 0x2d, 0x70, 0x61, 0x63, 0x6b, 0x61, 0x67, 0x65, 0x73, 0x2f, 0x74, 0x6f, 0x72, 0x63, 0x68
        /*0102*/ 	.byte	0x2f, 0x69, 0x6e, 0x63, 0x6c, 0x75, 0x64, 0x65, 0x2f, 0x63, 0x31, 0x30, 0x2f, 0x63, 0x6f, 0x72
        /*0112*/ 	.byte	0x65, 0x2f, 0x44, 0x79, 0x6e, 0x61, 0x6d, 0x69, 0x63, 0x43, 0x61, 0x73, 0x74, 0x2e, 0x68, 0x00
.L_33:


//--------------------- .nv.global                --------------------------
	.section	.nv.global,"aw",@nobits
.nv.global:
	.type		_ZN46_INTERNAL_08322988_15_IGammaKernel_cu_cb51a28d4cuda3std3__48in_placeE,@object
	.size		_ZN46_INTERNAL_08322988_15_IGammaKernel_cu_cb51a28d4cuda3std3__48in_placeE,(_ZN46_INTERNAL_08322988_15_IGammaKernel_cu_cb51a28d4cuda3std6ranges3__45__cpo8distanceE - _ZN46_INTERNAL_08322988_15_IGammaKernel_cu_cb51a28d4cuda3std3__48in_placeE)
_ZN46_INTERNAL_08322988_15_IGammaKernel_cu_cb51a28d4cuda3std3__48in_placeE:
	.zero		1
	.type		_ZN46_INTERNAL_08322988_15_IGammaKernel_cu_cb51a28d4cuda3std6ranges3__45__cpo8distanceE,@object
	.size		_ZN46_INTERNAL_08322988_15_IGammaKernel_cu_cb51a28d4cuda3std6ranges3__45__cpo8distanceE,(_ZN46_INTERNAL_08322988_15_IGammaKernel_cu_cb51a28d4cuda3std3__45__cpo6cbeginE - _ZN46_INTERNAL_08322988_15_IGammaKernel_cu_cb51a28d4cuda3std6ranges3__45__cpo8distanceE)
_ZN46_INTERNAL_08322988_15_IGammaKernel_cu_cb51a28d4cuda3std6ranges3__45__cpo8distanceE:
	.zero		1
	.type		_ZN46_INTERNAL_08322988_15_IGammaKernel_cu_cb51a28d4cuda3std3__45__cpo6cbeginE,@object
	.size		_ZN46_INTERNAL_08322988_15_IGammaKernel_cu_cb51a28d4cuda3std3__45__cpo6cbeginE,(_ZN46_INTERNAL_08322988_15_IGammaKernel_cu_cb51a28d4cuda3std6ranges3__45__cpo7advanceE - _ZN46_INTERNAL_08322988_15_IGammaKernel_cu_cb51a28d4cuda3std3__45__cpo6cbeginE)
_ZN46_INTERNAL_08322988_15_IGammaKernel_cu_cb51a28d4cuda3std3__45__cpo6cbeginE:
	.zero		1
	.type		_ZN46_INTERNAL_08322988_15_IGammaKernel_cu_cb51a28d4cuda3std6ranges3__45__cpo7advanceE,@object
	.size		_ZN46_INTERNAL_08322988_15_IGammaKernel_cu_cb51a28d4cuda3std6ranges3__45__cpo7advanceE,(_ZN46_INTERNAL_08322988_15_IGammaKernel_cu_cb51a28d4cuda3std3__45__cpo7crbeginE - _ZN46_INTERNAL_08322988_15_IGammaKernel_cu_cb51a28d4cuda3std6ranges3__45__cpo7advanceE)
_ZN46_INTERNAL_08322988_15_IGammaKernel_cu_cb51a28d4cuda3std6ranges3__45__cpo7advanceE:
	.zero		1
	.type		_ZN46_INTERNAL_08322988_15_IGammaKernel_cu_cb51a28d4cuda3std3__45__cpo7crbeginE,@object
	.size		_ZN46_INTERNAL_08322988_15_IGammaKernel_cu_cb51a28d4cuda3std3__45__cpo7crbeginE,(_ZN46_INTERNAL_08322988_15_IGammaKernel_cu_cb51a28d4cuda3std6ranges3__45__cpo4dataE - _ZN46_INTERNAL_08322988_15_IGammaKernel_cu_cb51a28d4cuda3std3__45__cpo7crbeginE)
_ZN46_INTERNAL_08322988_15_IGammaKernel_cu_cb51a28d4cuda3std3__45__cpo7crbeginE:
	.zero		1
	.type		_ZN46_INTERNAL_08322988_15_IGammaKernel_cu_cb51a28d4cuda3std6ranges3__45__cpo4dataE,@object
	.size		_ZN46_INTERNAL_08322988_15_IGammaKernel_cu_cb51a28d4cuda3std6ranges3__45__cpo4dataE,(_ZN46_INTERNAL_08322988_15_IGammaKernel_cu_cb51a28d4cuda3std6ranges3__45__cpo5beginE - _ZN46_INTERNAL_08322988_15_IGammaKernel_cu_cb51a28d4cuda3std6ranges3__45__cpo4dataE)
_ZN46_INTERNAL_08322988_15_IGammaKernel_cu_cb51a28d4cuda3std6ranges3__45__cpo4dataE:
	.zero		1
	.type		_ZN46_INTERNAL_08322988_15_IGammaKernel_cu_cb51a28d4cuda3std6ranges3__45__cpo5beginE,@object
	.size		_ZN46_INTERNAL_08322988_15_IGammaKernel_cu_cb51a28d4cuda3std6ranges3__45__cpo5beginE,(_ZN46_INTERNAL_08322988_15_IGammaKernel_cu_cb51a28d4cuda3std3__448_GLOBAL__N__08322988_15_IGammaKernel_cu_cb51a28d6ignoreE - _ZN46_INTERNAL_08322988_15_IGammaKernel_cu_cb51a28d4cuda3std6ranges3__45__cpo5beginE)
_ZN46_INTERNAL_08322988_15_IGammaKernel_cu_cb51a28d4cuda3std6ranges3__45__cpo5beginE:
	.zero		1
	.type		_ZN46_INTERNAL_08322988_15_IGammaKernel_cu_cb51a28d4cuda3std3__448_GLOBAL__N__08322988_15_IGammaKernel_cu_cb51a28d6ignoreE,@object
	.size		_ZN46_INTERNAL_08322988_15_IGammaKernel_cu_cb51a28d4cuda3std3__448_GLOBAL__N__08322988_15_IGammaKernel_cu_cb51a28d6ignoreE,(_ZN46_INTERNAL_08322988_15_IGammaKernel_cu_cb51a28d4cuda3std6ranges3__45__cpo4sizeE - _ZN46_INTERNAL_08322988_15_IGammaKernel_cu_cb51a28d4cuda3std3__448_GLOBAL__N__08322988_15_IGammaKernel_cu_cb51a28d6ignoreE)
_ZN46_INTERNAL_08322988_15_IGammaKernel_cu_cb51a28d4cuda3std3__448_GLOBAL__N__08322988_15_IGammaKernel_cu_cb51a28d6ignoreE:
	.zero		1
	.type		_ZN46_INTERNAL_08322988_15_IGammaKernel_cu_cb51a28d4cuda3std6ranges3__45__cpo4sizeE,@object
	.size		_ZN46_INTERNAL_08322988_15_IGammaKernel_cu_cb51a28d4cuda3std6ranges3__45__cpo4sizeE,(_ZN46_INTERNAL_08322988_15_IGammaKernel_cu_cb51a28d4cuda3std3__45__cpo5beginE - _ZN46_INTERNAL_08322988_15_IGammaKernel_cu_cb51a28d4cuda3std6ranges3__45__cpo4sizeE)
_ZN46_INTERNAL_08322988_15_IGammaKernel_cu_cb51a28d4cuda3std6ranges3__45__cpo4sizeE:
	.zero		1
	.type		_ZN46_INTERNAL_08322988_15_IGammaKernel_cu_cb51a28d4cuda3std3__45__cpo5beginE,@object
	.size		_ZN46_INTERNAL_08322988_15_IGammaKernel_cu_cb51a28d4cuda3std3__45__cpo5beginE,(_ZN46_INTERNAL_08322988_15_IGammaKernel_cu_cb51a28d4cuda3std6ranges3__45__cpo6cbeginE - _ZN46_INTERNAL_08322988_15_IGammaKernel_cu_cb51a28d4cuda3std3__45__cpo5beginE)
_ZN46_INTERNAL_08322988_15_IGammaKernel_cu_cb51a28d4cuda3std3__45__cpo5beginE:
	.zero		1
	.type		_ZN46_INTERNAL_08322988_15_IGammaKernel_cu_cb51a28d4cuda3std6ranges3__45__cpo6cbeginE,@object
	.size		_ZN46_INTERNAL_08322988_15_IGammaKernel_cu_cb51a28d4cuda3std6ranges3__45__cpo6cbeginE,(_ZN46_INTERNAL_08322988_15_IGammaKernel_cu_cb51a28d4cuda3std3__45__cpo6rbeginE - _ZN46_INTERNAL_08322988_15_IGammaKernel_cu_cb51a28d4cuda3std6ranges3__45__cpo6cbeginE)
_ZN46_INTERNAL_08322988_15_IGammaKernel_cu_cb51a28d4cuda3std6ranges3__45__cpo6cbeginE:
	.zero		1
	.type		_ZN46_INTERNAL_08322988_15_IGammaKernel_cu_cb51a28d4cuda3std3__45__cpo6rbeginE,@object
	.size		_ZN46_INTERNAL_08322988_15_IGammaKernel_cu_cb51a28d4cuda3std3__45__cpo6rbeginE,(_ZN46_INTERNAL_08322988_15_IGammaKernel_cu_cb51a28d4cuda3std6ranges3__45__cpo4nextE - _ZN46_INTERNAL_08322988_15_IGammaKernel_cu_cb51a28d4cuda3std3__45__cpo6rbeginE)
_ZN46_INTERNAL_08322988_15_IGammaKernel_cu_cb51a28d4cuda3std3__45__cpo6rbeginE:
	.zero		1
	.type		_ZN46_INTERNAL_08322988_15_IGammaKernel_cu_cb51a28d4cuda3std6ranges3__45__cpo4nextE,@object
	.size		_ZN46_INTERNAL_08322988_15_IGammaKernel_cu_cb51a28d4cuda3std6ranges3__45__cpo4nextE,(_ZN46_INTERNAL_08322988_15_IGammaKernel_cu_cb51a28d4cuda3std6ranges3__45__cpo4swapE - _ZN46_INTERNAL_08322988_15_IGammaKernel_cu_cb51a28d4cuda3std6ranges3__45__cpo4nextE)
_ZN46_INTERNAL_08322988_15_IGammaKernel_cu_cb51a28d4cuda3std6ranges3__45__cpo4nextE:
	.zero		1
	.type		_ZN46_INTERNAL_08322988_15_IGammaKernel_cu_cb51a28d4cuda3std6ranges3__45__cpo4swapE,@object
	.size		_ZN46_INTERNAL_08322988_15_IGammaKernel_cu_cb51a28d4cuda3std6ranges3__45__cpo4swapE,(_ZN46_INTERNAL_08322988_15_IGammaKernel_cu_cb51a28d4cuda3std3__420unreachable_sentinelE - _ZN46_INTERNAL_08322988_15_IGammaKernel_cu_cb51a28d4cuda3std6ranges3__45__cpo4swapE)
_ZN46_INTERNAL_08322988_15_IGammaKernel_cu_cb51a28d4cuda3std6ranges3__45__cpo4swapE:
	.zero		1
	.type		_ZN46_INTERNAL_08322988_15_IGammaKernel_cu_cb51a28d4cuda3std3__420unreachable_sentinelE,@object
	.size		_ZN46_INTERNAL_08322988_15_IGammaKernel_cu_cb51a28d4cuda3std3__420unreachable_sentinelE,(_ZN46_INTERNAL_08322988_15_IGammaKernel_cu_cb51a28d6thrust23THRUST_300001_SM_800_NS6system6detail10sequential3seqE - _ZN46_INTERNAL_08322988_15_IGammaKernel_cu_cb51a28d4cuda3std3__420unreachable_sentinelE)
_ZN46_INTERNAL_08322988_15_IGammaKernel_cu_cb51a28d4cuda3std3__420unreachable_sentinelE:
	.zero		1
	.type		_ZN46_INTERNAL_08322988_15_IGammaKernel_cu_cb51a28d6thrust23THRUST_300001_SM_800_NS6system6detail10sequential3seqE,@object
	.size		_ZN46_INTERNAL_08322988_15_IGammaKernel_cu_cb51a28d6thrust23THRUST_300001_SM_800_NS6system6detail10sequential3seqE,(_ZN46_INTERNAL_08322988_15_IGammaKernel_cu_cb51a28d4cuda3std3__45__cpo4cendE - _ZN46_INTERNAL_08322988_15_IGammaKernel_cu_cb51a28d6thrust23THRUST_300001_SM_800_NS6system6detail10sequential3seqE)
_ZN46_INTERNAL_08322988_15_IGammaKernel_cu_cb51a28d6thrust23THRUST_300001_SM_800_NS6system6detail10sequential3seqE:
	.zero		1
	.type		_ZN46_INTERNAL_08322988_15_IGammaKernel_cu_cb51a28d4cuda3std3__45__cpo4cendE,@object
	.size		_ZN46_INTERNAL_08322988_15_IGammaKernel_cu_cb51a28d4cuda3std3__45__cpo4cendE,(_ZN46_INTERNAL_08322988_15_IGammaKernel_cu_cb51a28d4cuda3std6ranges3__45__cpo9iter_swapE - _ZN46_INTERNAL_08322988_15_IGammaKernel_cu_cb51a28d4cuda3std3__45__cpo4cendE)
_ZN46_INTERNAL_08322988_15_IGammaKernel_cu_cb51a28d4cuda3std3__45__cpo4cendE:
	.zero		1
	.type		_ZN46_INTERNAL_08322988_15_IGammaKernel_cu_cb51a28d4cuda3std6ranges3__45__cpo9iter_swapE,@object
	.size		_ZN46_INTERNAL_08322988_15_IGammaKernel_cu_cb51a28d4cuda3std6ranges3__45__cpo9iter_swapE,(_ZN46_INTERNAL_08322988_15_IGammaKernel_cu_cb51a28d4cuda3std3__45__cpo5crendE - _ZN46_INTERNAL_08322988_15_IGammaKernel_cu_cb51a28d4cuda3std6ranges3__45__cpo9iter_swapE)
_ZN46_INTERNAL_08322988_15_IGammaKernel_cu_cb51a28d4cuda3std6ranges3__45__cpo9iter_swapE:
	.zero		1
	.type		_ZN46_INTERNAL_08322988_15_IGammaKernel_cu_cb51a28d4cuda3std3__45__cpo5crendE,@object
	.size		_ZN46_INTERNAL_08322988_15_IGammaKernel_cu_cb51a28d4cuda3std3__45__cpo5crendE,(_ZN46_INTERNAL_08322988_15_IGammaKernel_cu_cb51a28d4cuda3std6ranges3__45__cpo5cdataE - _ZN46_INTERNAL_08322988_15_IGammaKernel_cu_cb51a28d4cuda3std3__45__cpo5crendE)
_ZN46_INTERNAL_08322988_15_IGammaKernel_cu_cb51a28d4cuda3std3__45__cpo5crendE:
	.zero		1
	.type		_ZN46_INTERNAL_08322988_15_IGammaKernel_cu_cb51a28d4cuda3std6ranges3__45__cpo5cdataE,@object
	.size		_ZN46_INTERNAL_08322988_15_IGammaKernel_cu_cb51a28d4cuda3std6ranges3__45__cpo5cdataE,(_ZN46_INTERNAL_08322988_15_IGammaKernel_cu_cb51a28d4cuda3std6ranges3__45__cpo3endE - _ZN46_INTERNAL_08322988_15_IGammaKernel_cu_cb51a28d4cuda3std6ranges3__45__cpo5cdataE)
_ZN46_INTERNAL_08322988_15_IGammaKernel_cu_cb51a28d4cuda3std6ranges3__45__cpo5cdataE:
	.zero		1
	.type		_ZN46_INTERNAL_08322988_15_IGammaKernel_cu_cb51a28d4cuda3std6ranges3__45__cpo3endE,@object
	.size		_ZN46_INTERNAL_08322988_15_IGammaKernel_cu_cb51a28d4cuda3std6ranges3__45__cpo3endE,(_ZN46_INTERNAL_08322988_15_IGammaKernel_cu_cb51a28d4cuda3std3__419piecewise_constructE - _ZN46_INTERNAL_08322988_15_IGammaKernel_cu_cb51a28d4cuda3std6ranges3__45__cpo3endE)
_ZN46_INTERNAL_08322988_15_IGammaKernel_cu_cb51a28d4cuda3std6ranges3__45__cpo3endE:
	.zero		1
	.type		_ZN46_INTERNAL_08322988_15_IGammaKernel_cu_cb51a28d4cuda3std3__419piecewise_constructE,@object
	.size		_ZN46_INTERNAL_08322988_15_IGammaKernel_cu_cb51a28d4cuda3std3__419piecewise_constructE,(_ZN46_INTERNAL_08322988_15_IGammaKernel_cu_cb51a28d4cuda3std6ranges3__45__cpo5ssizeE - _ZN46_INTERNAL_08322988_15_IGammaKernel_cu_cb51a28d4cuda3std3__419piecewise_constructE)
_ZN46_INTERNAL_08322988_15_IGammaKernel_cu_cb51a28d4cuda3std3__419piecewise_constructE:
	.zero		1
	.type		_ZN46_INTERNAL_08322988_15_IGammaKernel_cu_cb51a28d4cuda3std6ranges3__45__cpo5ssizeE,@object
	.size		_ZN46_INTERNAL_08322988_15_IGammaKernel_cu_cb51a28d4cuda3std6ranges3__45__cpo5ssizeE,(_ZN46_INTERNAL_08322988_15_IGammaKernel_cu_cb51a28d4cuda3std3__45__cpo3endE - _ZN46_INTERNAL_08322988_15_IGammaKernel_cu_cb51a28d4cuda3std6ranges3__45__cpo5ssizeE)
_ZN46_INTERNAL_08322988_15_IGammaKernel_cu_cb51a28d4cuda3std6ranges3__45__cpo5ssizeE:
	.zero		1
	.type		_ZN46_INTERNAL_08322988_15_IGammaKernel_cu_cb51a28d4cuda3std3__45__cpo3endE,@object
	.size		_ZN46_INTERNAL_08322988_15_IGammaKernel_cu_cb51a28d4cuda3std3__45__cpo3endE,(_ZN46_INTERNAL_08322988_15_IGammaKernel_cu_cb51a28d4cuda3std6ranges3__45__cpo4cendE - _ZN46_INTERNAL_08322988_15_IGammaKernel_cu_cb51a28d4cuda3std3__45__cpo3endE)
_ZN46_INTERNAL_08322988_15_IGammaKernel_cu_cb51a28d4cuda3std3__45__cpo3endE:
	.zero		1
	.type		_ZN46_INTERNAL_08322988_15_IGammaKernel_cu_cb51a28d4cuda3std6ranges3__45__cpo4cendE,@object
	.size		_ZN46_INTERNAL_08322988_15_IGammaKernel_cu_cb51a28d4cuda3std6ranges3__45__cpo4cendE,(_ZN46_INTERNAL_08322988_15_IGammaKernel_cu_cb51a28d4cuda3std3__45__cpo4rendE - _ZN46_INTERNAL_08322988_15_IGammaKernel_cu_cb51a28d4cuda3std6ranges3__45__cpo4cendE)
_ZN46_INTERNAL_08322988_15_IGammaKernel_cu_cb51a28d4cuda3std6ranges3__45__cpo4cendE:
	.zero		1
	.type		_ZN46_INTERNAL_08322988_15_IGammaKernel_cu_cb51a28d4cuda3std3__45__cpo4rendE,@object
	.size		_ZN46_INTERNAL_08322988_15_IGammaKernel_cu_cb51a28d4cuda3std3__45__cpo4rendE,(_ZN46_INTERNAL_08322988_15_IGammaKernel_cu_cb51a28d4cuda3std6ranges3__45__cpo4prevE - _ZN46_INTERNAL_08322988_15_IGammaKernel_cu_cb51a28d4cuda3std3__45__cpo4rendE)
_ZN46_INTERNAL_08322988_15_IGammaKernel_cu_cb51a28d4cuda3std3__45__cpo4rendE:
	.zero		1
	.type		_ZN46_INTERNAL_08322988_15_IGammaKernel_cu_cb51a28d4cuda3std6ranges3__45__cpo4prevE,@object
	.size		_ZN46_INTERNAL_08322988_15_IGammaKernel_cu_cb51a28d4cuda3std6ranges3__45__cpo4prevE,(_ZN46_INTERNAL_08322988_15_IGammaKernel_cu_cb51a28d4cuda3std6ranges3__45__cpo9iter_moveE - _ZN46_INTERNAL_08322988_15_IGammaKernel_cu_cb51a28d4cuda3std6ranges3__45__cpo4prevE)
_ZN46_INTERNAL_08322988_15_IGammaKernel_cu_cb51a28d4cuda3std6ranges3__45__cpo4prevE:
	.zero		1
	.type		_ZN46_INTERNAL_08322988_15_IGammaKernel_cu_cb51a28d4cuda3std6ranges3__45__cpo9iter_moveE,@object
	.size		_ZN46_INTERNAL_08322988_15_IGammaKernel_cu_cb51a28d4cuda3std6ranges3__45__cpo9iter_moveE,(.L_17 - _ZN46_INTERNAL_08322988_15_IGammaKernel_cu_cb51a28d4cuda3std6ranges3__45__cpo9iter_moveE)
_ZN46_INTERNAL_08322988_15_IGammaKernel_cu_cb51a28d4cuda3std6ranges3__45__cpo9iter_moveE:
	.zero		1
.L_17:


//--------------------- SYMBOLS --------------------------

	.type		__assertfail,@function
